	.target	sm_90a

	.elftype	@"ET_EXEC"


//--------------------- .note.nv.tkinfo           --------------------------
	.section	.note.nv.tkinfo,"",@"SHT_NOTE"
	.sectionflags	@"SHF_NOTE_NV_TKINFO"
	.tkinfo
        /*0018*/ 	.word	0x00000002
        /*0030*/ 	.string	""
        /*0030*/ 	.string	"ptxas"
        /*0030*/ 	.string	"Cuda compilation tools, release 13.0, V13.0.88"
        /*0030*/ 	.string	"Build cuda_13.0.r13.0/compiler.36424714_0"
        /*0030*/ 	.string	"-arch sm_90a -m 64 "



//--------------------- .note.nv.cuinfo           --------------------------
	.section	.note.nv.cuinfo,"",@"SHT_NOTE"
	.sectionflags	@"SHF_NOTE_NV_CUINFO"
        /*0018*/ 	.short	0x0002
        /*001a*/ 	.short	0x005a
        /*001c*/ 	.short	0x0082
	.zero		2


//--------------------- .nv.info                  --------------------------
	.section	.nv.info,"",@"SHT_CUDA_INFO"
	.align	4


	//----- nvinfo : EIATTR_REGCOUNT
	.align		4
        /*0000*/ 	.byte	0x04, 0x2f
        /*0002*/ 	.short	(.L_12 - .L_11)
	.align		4
.L_11:
        /*0004*/ 	.word	index@(_ZN5flash24flash_fwd_splitkv_kernelI23Flash_fwd_kernel_traitsILi256ELi64ELi64ELi4ELb0ELb0EN7cutlass10bfloat16_tE19Flash_kernel_traitsILi256ELi64ELi64ELi4ES3_EELb0ELb1ELb1ELb0ELb0ELb1ELb1ELb1EEEvNS_16Flash_fwd_paramsE)
        /*0008*/ 	.word	0x000000ff


	//----- nvinfo : EIATTR_FRAME_SIZE
	.align		4
.L_12:
        /*000c*/ 	.byte	0x04, 0x11
        /*000e*/ 	.short	(.L_14 - .L_13)
	.align		4
.L_13:
        /*0010*/ 	.word	index@($_ZN5flash24flash_fwd_splitkv_kernelI23Flash_fwd_kernel_traitsILi256ELi64ELi64ELi4ELb0ELb0EN7cutlass10bfloat16_tE19Flash_kernel_traitsILi256ELi64ELi64ELi4ES3_EELb0ELb1ELb1ELb0ELb0ELb1ELb1ELb1EEEvNS_16Flash_fwd_paramsE$_ZN5flash30compute_attn_1rowblock_splitkvI23Flash_fwd_kernel_traitsILi256ELi64ELi64ELi4ELb0ELb0EN7cutlass10bfloat16_tE19Flash_kernel_traitsILi256ELi64ELi64ELi4ES3_EELb0ELb1ELb1ELb0ELb0ELb1ELb1ELb1ENS_16Flash_fwd_paramsEEEvRKT8_iiiii)
        /*0014*/ 	.word	0x00000028


	//----- nvinfo : EIATTR_FRAME_SIZE
	.align		4
.L_14:
        /*0018*/ 	.byte	0x04, 0x11
        /*001a*/ 	.short	(.L_16 - .L_15)
	.align		4
.L_15:
        /*001c*/ 	.word	index@(_ZN5flash24flash_fwd_splitkv_kernelI23Flash_fwd_kernel_traitsILi256ELi64ELi64ELi4ELb0ELb0EN7cutlass10bfloat16_tE19Flash_kernel_traitsILi256ELi64ELi64ELi4ES3_EELb0ELb1ELb1ELb0ELb0ELb1ELb1ELb1EEEvNS_16Flash_fwd_paramsE)
        /*0020*/ 	.word	0x00000028


	//----- nvinfo : EIATTR_REGCOUNT
	.align		4
.L_16:
        /*0024*/ 	.byte	0x04, 0x2f
        /*0026*/ 	.short	(.L_18 - .L_17)
	.align		4
.L_17:
        /*0028*/ 	.word	index@(_ZN5flash24flash_fwd_splitkv_kernelI23Flash_fwd_kernel_traitsILi256ELi64ELi64ELi4ELb0ELb0EN7cutlass10bfloat16_tE19Flash_kernel_traitsILi256ELi64ELi64ELi4ES3_EELb0ELb1ELb1ELb0ELb0ELb0ELb1ELb1EEEvNS_16Flash_fwd_paramsE)
        /*002c*/ 	.word	0x000000ff


	//----- nvinfo : EIATTR_FRAME_SIZE
	.align		4
.L_18:
        /*0030*/ 	.byte	0x04, 0x11
        /*0032*/ 	.short	(.L_20 - .L_19)
	.align		4
.L_19:
        /*0034*/ 	.word	index@($_ZN5flash24flash_fwd_splitkv_kernelI23Flash_fwd_kernel_traitsILi256ELi64ELi64ELi4ELb0ELb0EN7cutlass10bfloat16_tE19Flash_kernel_traitsILi256ELi64ELi64ELi4ES3_EELb0ELb1ELb1ELb0ELb0ELb0ELb1ELb1EEEvNS_16Flash_fwd_paramsE$_ZN5flash30compute_attn_1rowblock_splitkvI23Flash_fwd_kernel_traitsILi256ELi64ELi64ELi4ELb0ELb0EN7cutlass10bfloat16_tE19Flash_kernel_traitsILi256ELi64ELi64ELi4ES3_EELb0ELb1ELb1ELb0ELb0ELb0ELb1ELb1ENS_16Flash_fwd_paramsEEEvRKT8_iiiii)
        /*0038*/ 	.word	0x00000020


	//----- nvinfo : EIATTR_FRAME_SIZE
	.align		4
.L_20:
        /*003c*/ 	.byte	0x04, 0x11
        /*003e*/ 	.short	(.L_22 - .L_21)
	.align		4
.L_21:
        /*0040*/ 	.word	index@(_ZN5flash24flash_fwd_splitkv_kernelI23Flash_fwd_kernel_traitsILi256ELi64ELi64ELi4ELb0ELb0EN7cutlass10bfloat16_tE19Flash_kernel_traitsILi256ELi64ELi64ELi4ES3_EELb0ELb1ELb1ELb0ELb0ELb0ELb1ELb1EEEvNS_16Flash_fwd_paramsE)
        /*0044*/ 	.word	0x00000020


	//----- nvinfo : EIATTR_REGCOUNT
	.align		4
.L_22:
        /*0048*/ 	.byte	0x04, 0x2f
        /*004a*/ 	.short	(.L_24 - .L_23)
	.align		4
.L_23:
        /*004c*/ 	.word	index@(_ZN5flash24flash_fwd_splitkv_kernelI23Flash_fwd_kernel_traitsILi256ELi64ELi64ELi4ELb0ELb0EN7cutlass10bfloat16_tE19Flash_kernel_traitsILi256ELi64ELi64ELi4ES3_EELb0ELb1ELb0ELb0ELb1ELb1ELb1ELb1EEEvNS_16Flash_fwd_paramsE)
        /*0050*/ 	.word	0x000000ff


	//----- nvinfo : EIATTR_FRAME_SIZE
	.align		4
.L_24:
        /*0054*/ 	.byte	0x04, 0x11
        /*0056*/ 	.short	(.L_26 - .L_25)
	.align		4
.L_25:
        /*0058*/ 	.word	index@($_ZN5flash24flash_fwd_splitkv_kernelI23Flash_fwd_kernel_traitsILi256ELi64ELi64ELi4ELb0ELb0EN7cutlass10bfloat16_tE19Flash_kernel_traitsILi256ELi64ELi64ELi4ES3_EELb0ELb1ELb0ELb0ELb1ELb1ELb1ELb1EEEvNS_16Flash_fwd_paramsE$_ZN5flash30compute_attn_1rowblock_splitkvI23Flash_fwd_kernel_traitsILi256ELi64ELi64ELi4ELb0ELb0EN7cutlass10bfloat16_tE19Flash_kernel_traitsILi256ELi64ELi64ELi4ES3_EELb0ELb1ELb0ELb0ELb1ELb1ELb1ELb1ENS_16Flash_fwd_paramsEEEvRKT8_iiiii)
        /*005c*/ 	.word	0x00000010


	//----- nvinfo : EIATTR_FRAME_SIZE
	.align		4
.L_26:
        /*0060*/ 	.byte	0x04, 0x11
        /*0062*/ 	.short	(.L_28 - .L_27)
	.align		4
.L_27:
        /*0064*/ 	.word	index@(_ZN5flash24flash_fwd_splitkv_kernelI23Flash_fwd_kernel_traitsILi256ELi64ELi64ELi4ELb0ELb0EN7cutlass10bfloat16_tE19Flash_kernel_traitsILi256ELi64ELi64ELi4ES3_EELb0ELb1ELb0ELb0ELb1ELb1ELb1ELb1EEEvNS_16Flash_fwd_paramsE)
        /*0068*/ 	.word	0x00000010


	//----- nvinfo : EIATTR_REGCOUNT
	.align		4
.L_28:
        /*006c*/ 	.byte	0x04, 0x2f
        /*006e*/ 	.short	(.L_30 - .L_29)
	.align		4
.L_29:
        /*0070*/ 	.word	index@(_ZN5flash24flash_fwd_splitkv_kernelI23Flash_fwd_kernel_traitsILi256ELi64ELi64ELi4ELb0ELb0EN7cutlass10bfloat16_tE19Flash_kernel_traitsILi256ELi64ELi64ELi4ES3_EELb0ELb1ELb0ELb0ELb1ELb0ELb1ELb1EEEvNS_16Flash_fwd_paramsE)
        /*0074*/ 	.word	0x000000ff


	//----- nvinfo : EIATTR_FRAME_SIZE
	.align		4
.L_30:
        /*0078*/ 	.byte	0x04, 0x11
        /*007a*/ 	.short	(.L_32 - .L_31)
	.align		4
.L_31:
        /*007c*/ 	.word	index@($_ZN5flash24flash_fwd_splitkv_kernelI23Flash_fwd_kernel_traitsILi256ELi64ELi64ELi4ELb0ELb0EN7cutlass10bfloat16_tE19Flash_kernel_traitsILi256ELi64ELi64ELi4ES3_EELb0ELb1ELb0ELb0ELb1ELb0ELb1ELb1EEEvNS_16Flash_fwd_paramsE$_ZN5flash30compute_attn_1rowblock_splitkvI23Flash_fwd_kernel_traitsILi256ELi64ELi64ELi4ELb0ELb0EN7cutlass10bfloat16_tE19Flash_kernel_traitsILi256ELi64ELi64ELi4ES3_EELb0ELb1ELb0ELb0ELb1ELb0ELb1ELb1ENS_16Flash_fwd_paramsEEEvRKT8_iiiii)
        /*0080*/ 	.word	0x00000010


	//----- nvinfo : EIATTR_FRAME_SIZE
	.align		4
.L_32:
        /*0084*/ 	.byte	0x04, 0x11
        /*0086*/ 	.short	(.L_34 - .L_33)
	.align		4
.L_33:
        /*0088*/ 	.word	index@(_ZN5flash24flash_fwd_splitkv_kernelI23Flash_fwd_kernel_traitsILi256ELi64ELi64ELi4ELb0ELb0EN7cutlass10bfloat16_tE19Flash_kernel_traitsILi256ELi64ELi64ELi4ES3_EELb0ELb1ELb0ELb0ELb1ELb0ELb1ELb1EEEvNS_16Flash_fwd_paramsE)
        /*008c*/ 	.word	0x00000010


	//----- nvinfo : EIATTR_REGCOUNT
	.align		4
.L_34:
        /*0090*/ 	.byte	0x04, 0x2f
        /*0092*/ 	.short	(.L_36 - .L_35)
	.align		4
.L_35:
        /*0094*/ 	.word	index@(_ZN5flash24flash_fwd_splitkv_kernelI23Flash_fwd_kernel_traitsILi256ELi64ELi64ELi4ELb0ELb0EN7cutlass10bfloat16_tE19Flash_kernel_traitsILi256ELi64ELi64ELi4ES3_EELb0ELb1ELb1ELb0ELb0ELb1ELb1ELb0EEEvNS_16Flash_fwd_paramsE)
        /*0098*/ 	.word	0x000000ff


	//----- nvinfo : EIATTR_FRAME_SIZE
	.align		4
.L_36:
        /*009c*/ 	.byte	0x04, 0x11
        /*009e*/ 	.short	(.L_38 - .L_37)
	.align		4
.L_37:
        /*00a0*/ 	.word	index@(_ZN5flash24flash_fwd_splitkv_kernelI23Flash_fwd_kernel_traitsILi256ELi64ELi64ELi4ELb0ELb0EN7cutlass10bfloat16_tE19Flash_kernel_traitsILi256ELi64ELi64ELi4ES3_EELb0ELb1ELb1ELb0ELb0ELb1ELb1ELb0EEEvNS_16Flash_fwd_paramsE)
        /*00a4*/ 	.word	0x00000000


	//----- nvinfo : EIATTR_REGCOUNT
	.align		4
.L_38:
        /*00a8*/ 	.byte	0x04, 0x2f
        /*00aa*/ 	.short	(.L_40 - .L_39)
	.align		4
.L_39:
        /*00ac*/ 	.word	index@(_ZN5flash24flash_fwd_splitkv_kernelI23Flash_fwd_kernel_traitsILi256ELi64ELi64ELi4ELb0ELb0EN7cutlass10bfloat16_tE19Flash_kernel_traitsILi256ELi64ELi64ELi4ES3_EELb0ELb1ELb1ELb0ELb0ELb0ELb1ELb0EEEvNS_16Flash_fwd_paramsE)
        /*00b0*/ 	.word	0x000000ff


	//----- nvinfo : EIATTR_FRAME_SIZE
	.align		4
.L_40:
        /*00b4*/ 	.byte	0x04, 0x11
        /*00b6*/ 	.short	(.L_42 - .L_41)
	.align		4
.L_41:
        /*00b8*/ 	.word	index@(_ZN5flash24flash_fwd_splitkv_kernelI23Flash_fwd_kernel_traitsILi256ELi64ELi64ELi4ELb0ELb0EN7cutlass10bfloat16_tE19Flash_kernel_traitsILi256ELi64ELi64ELi4ES3_EELb0ELb1ELb1ELb0ELb0ELb0ELb1ELb0EEEvNS_16Flash_fwd_paramsE)
        /*00bc*/ 	.word	0x00000000


	//----- nvinfo : EIATTR_REGCOUNT
	.align		4
.L_42:
        /*00c0*/ 	.byte	0x04, 0x2f
        /*00c2*/ 	.short	(.L_44 - .L_43)
	.align		4
.L_43:
        /*00c4*/ 	.word	index@(_ZN5flash24flash_fwd_splitkv_kernelI23Flash_fwd_kernel_traitsILi256ELi64ELi64ELi4ELb0ELb0EN7cutlass10bfloat16_tE19Flash_kernel_traitsILi256ELi64ELi64ELi4ES3_EELb0ELb1ELb0ELb0ELb1ELb1ELb1ELb0EEEvNS_16Flash_fwd_paramsE)
        /*00c8*/ 	.word	0x000000ff


	//----- nvinfo : EIATTR_FRAME_SIZE
	.align		4
.L_44:
        /*00cc*/ 	.byte	0x04, 0x11
        /*00ce*/ 	.short	(.L_46 - .L_45)
	.align		4
.L_45:
        /*00d0*/ 	.word	index@(_ZN5flash24flash_fwd_splitkv_kernelI23Flash_fwd_kernel_traitsILi256ELi64ELi64ELi4ELb0ELb0EN7cutlass10bfloat16_tE19Flash_kernel_traitsILi256ELi64ELi64ELi4ES3_EELb0ELb1ELb0ELb0ELb1ELb1ELb1ELb0EEEvNS_16Flash_fwd_paramsE)
        /*00d4*/ 	.word	0x00000000


	//----- nvinfo : EIATTR_REGCOUNT
	.align		4
.L_46:
        /*00d8*/ 	.byte	0x04, 0x2f
        /*00da*/ 	.short	(.L_48 - .L_47)
	.align		4
.L_47:
        /*00dc*/ 	.word	index@(_ZN5flash24flash_fwd_splitkv_kernelI23Flash_fwd_kernel_traitsILi256ELi64ELi64ELi4ELb0ELb0EN7cutlass10bfloat16_tE19Flash_kernel_traitsILi256ELi64ELi64ELi4ES3_EELb0ELb1ELb0ELb0ELb1ELb0ELb1ELb0EEEvNS_16Flash_fwd_paramsE)
        /*00e0*/ 	.word	0x000000ff


	//----- nvinfo : EIATTR_FRAME_SIZE
	.align		4
.L_48:
        /*00e4*/ 	.byte	0x04, 0x11
        /*00e6*/ 	.short	(.L_50 - .L_49)
	.align		4
.L_49:
        /*00e8*/ 	.word	index@(_ZN5flash24flash_fwd_splitkv_kernelI23Flash_fwd_kernel_traitsILi256ELi64ELi64ELi4ELb0ELb0EN7cutlass10bfloat16_tE19Flash_kernel_traitsILi256ELi64ELi64ELi4ES3_EELb0ELb1ELb0ELb0ELb1ELb0ELb1ELb0EEEvNS_16Flash_fwd_paramsE)
        /*00ec*/ 	.word	0x00000000


	//----- nvinfo : EIATTR_REGCOUNT
	.align		4
.L_50:
        /*00f0*/ 	.byte	0x04, 0x2f
        /*00f2*/ 	.short	(.L_52 - .L_51)
	.align		4
.L_51:
        /*00f4*/ 	.word	index@(_ZN5flash24flash_fwd_splitkv_kernelI23Flash_fwd_kernel_traitsILi256ELi64ELi64ELi4ELb0ELb0EN7cutlass10bfloat16_tE19Flash_kernel_traitsILi256ELi64ELi64ELi4ES3_EELb0ELb1ELb1ELb0ELb0ELb1ELb0ELb1EEEvNS_16Flash_fwd_paramsE)
        /*00f8*/ 	.word	0x000000ff


	//----- nvinfo : EIATTR_FRAME_SIZE
	.align		4
.L_52:
        /*00fc*/ 	.byte	0x04, 0x11
        /*00fe*/ 	.short	(.L_54 - .L_53)
	.align		4
.L_53:
        /*0100*/ 	.word	index@($_ZN5flash24flash_fwd_splitkv_kernelI23Flash_fwd_kernel_traitsILi256ELi64ELi64ELi4ELb0ELb0EN7cutlass10bfloat16_tE19Flash_kernel_traitsILi256ELi64ELi64ELi4ES3_EELb0ELb1ELb1ELb0ELb0ELb1ELb0ELb1EEEvNS_16Flash_fwd_paramsE$_ZN5flash30compute_attn_1rowblock_splitkvI23Flash_fwd_kernel_traitsILi256ELi64ELi64ELi4ELb0ELb0EN7cutlass10bfloat16_tE19Flash_kernel_traitsILi256ELi64ELi64ELi4ES3_EELb0ELb1ELb1ELb0ELb0ELb1ELb0ELb1ENS_16Flash_fwd_paramsEEEvRKT8_iiiii)
        /*0104*/ 	.word	0x00000010


	//----- nvinfo : EIATTR_FRAME_SIZE
	.align		4
.L_54:
        /*0108*/ 	.byte	0x04, 0x11
        /*010a*/ 	.short	(.L_56 - .L_55)
	.align		4
.L_55:
        /*010c*/ 	.word	index@(_ZN5flash24flash_fwd_splitkv_kernelI23Flash_fwd_kernel_traitsILi256ELi64ELi64ELi4ELb0ELb0EN7cutlass10bfloat16_tE19Flash_kernel_traitsILi256ELi64ELi64ELi4ES3_EELb0ELb1ELb1ELb0ELb0ELb1ELb0ELb1EEEvNS_16Flash_fwd_paramsE)
        /*0110*/ 	.word	0x00000010


	//----- nvinfo : EIATTR_REGCOUNT
	.align		4
.L_56:
        /*0114*/ 	.byte	0x04, 0x2f
        /*0116*/ 	.short	(.L_58 - .L_57)
	.align		4
.L_57:
        /*0118*/ 	.word	index@(_ZN5flash24flash_fwd_splitkv_kernelI23Flash_fwd_kernel_traitsILi256ELi64ELi64ELi4ELb0ELb0EN7cutlass10bfloat16_tE19Flash_kernel_traitsILi256ELi64ELi64ELi4ES3_EELb0ELb1ELb1ELb0ELb0ELb0ELb0ELb1EEEvNS_16Flash_fwd_paramsE)
        /*011c*/ 	.word	0x000000ff


	//----- nvinfo : EIATTR_FRAME_SIZE
	.align		4
.L_58:
        /*0120*/ 	.byte	0x04, 0x11
        /*0122*/ 	.short	(.L_60 - .L_59)
	.align		4
.L_59:
        /*0124*/ 	.word	index@($_ZN5flash24flash_fwd_splitkv_kernelI23Flash_fwd_kernel_traitsILi256ELi64ELi64ELi4ELb0ELb0EN7cutlass10bfloat16_tE19Flash_kernel_traitsILi256ELi64ELi64ELi4ES3_EELb0ELb1ELb1ELb0ELb0ELb0ELb0ELb1EEEvNS_16Flash_fwd_paramsE$_ZN5flash30compute_attn_1rowblock_splitkvI23Flash_fwd_kernel_traitsILi256ELi64ELi64ELi4ELb0ELb0EN7cutlass10bfloat16_tE19Flash_kernel_traitsILi256ELi64ELi64ELi4ES3_EELb0ELb1ELb1ELb0ELb0ELb0ELb0ELb1ENS_16Flash_fwd_paramsEEEvRKT8_iiiii)
        /*0128*/ 	.word	0x00000000


	//----- nvinfo : EIATTR_FRAME_SIZE
	.align		4
.L_60:
        /*012c*/ 	.byte	0x04, 0x11
        /*012e*/ 	.short	(.L_62 - .L_61)
	.align		4
.L_61:
        /*0130*/ 	.word	index@(_ZN5flash24flash_fwd_splitkv_kernelI23Flash_fwd_kernel_traitsILi256ELi64ELi64ELi4ELb0ELb0EN7cutlass10bfloat16_tE19Flash_kernel_traitsILi256ELi64ELi64ELi4ES3_EELb0ELb1ELb1ELb0ELb0ELb0ELb0ELb1EEEvNS_16Flash_fwd_paramsE)
        /*0134*/ 	.word	0x00000000


	//----- nvinfo : EIATTR_REGCOUNT
	.align		4
.L_62:
        /*0138*/ 	.byte	0x04, 0x2f
        /*013a*/ 	.short	(.L_64 - .L_63)
	.align		4
.L_63:
        /*013c*/ 	.word	index@(_ZN5flash24flash_fwd_splitkv_kernelI23Flash_fwd_kernel_traitsILi256ELi64ELi64ELi4ELb0ELb0EN7cutlass10bfloat16_tE19Flash_kernel_traitsILi256ELi64ELi64ELi4ES3_EELb0ELb1ELb0ELb0ELb1ELb1ELb0ELb1EEEvNS_16Flash_fwd_paramsE)
        /*0140*/ 	.word	0x000000ff


	//----- nvinfo : EIATTR_FRAME_SIZE
	.align		4
.L_64:
        /*0144*/ 	.byte	0x04, 0x11
        /*0146*/ 	.short	(.L_66 - .L_65)
	.align		4
.L_65:
        /*0148*/ 	.word	index@($_ZN5flash24flash_fwd_splitkv_kernelI23Flash_fwd_kernel_traitsILi256ELi64ELi64ELi4ELb0ELb0EN7cutlass10bfloat16_tE19Flash_kernel_traitsILi256ELi64ELi64ELi4ES3_EELb0ELb1ELb0ELb0ELb1ELb1ELb0ELb1EEEvNS_16Flash_fwd_paramsE$_ZN5flash30compute_attn_1rowblock_splitkvI23Flash_fwd_kernel_traitsILi256ELi64ELi64ELi4ELb0ELb0EN7cutlass10bfloat16_tE19Flash_kernel_traitsILi256ELi64ELi64ELi4ES3_EELb0ELb1ELb0ELb0ELb1ELb1ELb0ELb1ENS_16Flash_fwd_paramsEEEvRKT8_iiiii)
        /*014c*/ 	.word	0x00000010


	//----- nvinfo : EIATTR_FRAME_SIZE
	.align		4
.L_66:
        /*0150*/ 	.byte	0x04, 0x11
        /*0152*/ 	.short	(.L_68 - .L_67)
	.align		4
.L_67:
        /*0154*/ 	.word	index@(_ZN5flash24flash_fwd_splitkv_kernelI23Flash_fwd_kernel_traitsILi256ELi64ELi64ELi4ELb0ELb0EN7cutlass10bfloat16_tE19Flash_kernel_traitsILi256ELi64ELi64ELi4ES3_EELb0ELb1ELb0ELb0ELb1ELb1ELb0ELb1EEEvNS_16Flash_fwd_paramsE)
        /*0158*/ 	.word	0x00000010


	//----- nvinfo : EIATTR_REGCOUNT
	.align		4
.L_68:
        /*015c*/ 	.byte	0x04, 0x2f
        /*015e*/ 	.short	(.L_70 - .L_69)
	.align		4
.L_69:
        /*0160*/ 	.word	index@(_ZN5flash24flash_fwd_splitkv_kernelI23Flash_fwd_kernel_traitsILi256ELi64ELi64ELi4ELb0ELb0EN7cutlass10bfloat16_tE19Flash_kernel_traitsILi256ELi64ELi64ELi4ES3_EELb0ELb1ELb0ELb0ELb1ELb0ELb0ELb1EEEvNS_16Flash_fwd_paramsE)
        /*0164*/ 	.word	0x000000ff


	//----- nvinfo : EIATTR_FRAME_SIZE
	.align		4
.L_70:
        /*0168*/ 	.byte	0x04, 0x11
        /*016a*/ 	.short	(.L_72 - .L_71)
	.align		4
.L_71:
        /*016c*/ 	.word	index@($_ZN5flash24flash_fwd_splitkv_kernelI23Flash_fwd_kernel_traitsILi256ELi64ELi64ELi4ELb0ELb0EN7cutlass10bfloat16_tE19Flash_kernel_traitsILi256ELi64ELi64ELi4ES3_EELb0ELb1ELb0ELb0ELb1ELb0ELb0ELb1EEEvNS_16Flash_fwd_paramsE$_ZN5flash30compute_attn_1rowblock_splitkvI23Flash_fwd_kernel_traitsILi256ELi64ELi64ELi4ELb0ELb0EN7cutlass10bfloat16_tE19Flash_kernel_traitsILi256ELi64ELi64ELi4ES3_EELb0ELb1ELb0ELb0ELb1ELb0ELb0ELb1ENS_16Flash_fwd_paramsEEEvRKT8_iiiii)
        /*0170*/ 	.word	0x00000010


	//----- nvinfo : EIATTR_FRAME_SIZE
	.align		4
.L_72:
        /*0174*/ 	.byte	0x04, 0x11
        /*0176*/ 	.short	(.L_74 - .L_73)
	.align		4
.L_73:
        /*0178*/ 	.word	index@(_ZN5flash24flash_fwd_splitkv_kernelI23Flash_fwd_kernel_traitsILi256ELi64ELi64ELi4ELb0ELb0EN7cutlass10bfloat16_tE19Flash_kernel_traitsILi256ELi64ELi64ELi4ES3_EELb0ELb1ELb0ELb0ELb1ELb0ELb0ELb1EEEvNS_16Flash_fwd_paramsE)
        /*017c*/ 	.word	0x00000010


	//----- nvinfo : EIATTR_REGCOUNT
	.align		4
.L_74:
        /*0180*/ 	.byte	0x04, 0x2f
        /*0182*/ 	.short	(.L_76 - .L_75)
	.align		4
.L_75:
        /*0184*/ 	.word	index@(_ZN5flash24flash_fwd_splitkv_kernelI23Flash_fwd_kernel_traitsILi256ELi64ELi64ELi4ELb0ELb0EN7cutlass10bfloat16_tE19Flash_kernel_traitsILi256ELi64ELi64ELi4ES3_EELb0ELb1ELb1ELb0ELb0ELb1ELb0ELb0EEEvNS_16Flash_fwd_paramsE)
        /*0188*/ 	.word	0x000000ff


	//----- nvinfo : EIATTR_FRAME_SIZE
	.align		4
.L_76:
        /*018c*/ 	.byte	0x04, 0x11
        /*018e*/ 	.short	(.L_78 - .L_77)
	.align		4
.L_77:
        /*0190*/ 	.word	index@(_ZN5flash24flash_fwd_splitkv_kernelI23Flash_fwd_kernel_traitsILi256ELi64ELi64ELi4ELb0ELb0EN7cutlass10bfloat16_tE19Flash_kernel_traitsILi256ELi64ELi64ELi4ES3_EELb0ELb1ELb1ELb0ELb0ELb1ELb0ELb0EEEvNS_16Flash_fwd_paramsE)
        /*0194*/ 	.word	0x00000008


	//----- nvinfo : EIATTR_REGCOUNT
	.align		4
.L_78:
        /*0198*/ 	.byte	0x04, 0x2f
        /*019a*/ 	.short	(.L_80 - .L_79)
	.align		4
.L_79:
        /*019c*/ 	.word	index@(_ZN5flash24flash_fwd_splitkv_kernelI23Flash_fwd_kernel_traitsILi256ELi64ELi64ELi4ELb0ELb0EN7cutlass10bfloat16_tE19Flash_kernel_traitsILi256ELi64ELi64ELi4ES3_EELb0ELb1ELb1ELb0ELb0ELb0ELb0ELb0EEEvNS_16Flash_fwd_paramsE)
        /*01a0*/ 	.word	0x000000ff


	//----- nvinfo : EIATTR_FRAME_SIZE
	.align		4
.L_80:
        /*01a4*/ 	.byte	0x04, 0x11
        /*01a6*/ 	.short	(.L_82 - .L_81)
	.align		4
.L_81:
        /*01a8*/ 	.word	index@(_ZN5flash24flash_fwd_splitkv_kernelI23Flash_fwd_kernel_traitsILi256ELi64ELi64ELi4ELb0ELb0EN7cutlass10bfloat16_tE19Flash_kernel_traitsILi256ELi64ELi64ELi4ES3_EELb0ELb1ELb1ELb0ELb0ELb0ELb0ELb0EEEvNS_16Flash_fwd_paramsE)
        /*01ac*/ 	.word	0x00000008


	//----- nvinfo : EIATTR_REGCOUNT
	.align		4
.L_82:
        /*01b0*/ 	.byte	0x04, 0x2f
        /*01b2*/ 	.short	(.L_84 - .L_83)
	.align		4
.L_83:
        /*01b4*/ 	.word	index@(_ZN5flash24flash_fwd_splitkv_kernelI23Flash_fwd_kernel_traitsILi256ELi64ELi64ELi4ELb0ELb0EN7cutlass10bfloat16_tE19Flash_kernel_traitsILi256ELi64ELi64ELi4ES3_EELb0ELb1ELb0ELb0ELb1ELb1ELb0ELb0EEEvNS_16Flash_fwd_paramsE)
        /*01b8*/ 	.word	0x000000ff


	//----- nvinfo : EIATTR_FRAME_SIZE
	.align		4
.L_84:
        /*01bc*/ 	.byte	0x04, 0x11
        /*01be*/ 	.short	(.L_86 - .L_85)
	.align		4
.L_85:
        /*01c0*/ 	.word	index@(_ZN5flash24flash_fwd_splitkv_kernelI23Flash_fwd_kernel_traitsILi256ELi64ELi64ELi4ELb0ELb0EN7cutlass10bfloat16_tE19Flash_kernel_traitsILi256ELi64ELi64ELi4ES3_EELb0ELb1ELb0ELb0ELb1ELb1ELb0ELb0EEEvNS_16Flash_fwd_paramsE)
        /*01c4*/ 	.word	0x00000000


	//----- nvinfo : EIATTR_REGCOUNT
	.align		4
.L_86:
        /*01c8*/ 	.byte	0x04, 0x2f
        /*01ca*/ 	.short	(.L_88 - .L_87)
	.align		4
.L_87:
        /*01cc*/ 	.word	index@(_ZN5flash24flash_fwd_splitkv_kernelI23Flash_fwd_kernel_traitsILi256ELi64ELi64ELi4ELb0ELb0EN7cutlass10bfloat16_tE19Flash_kernel_traitsILi256ELi64ELi64ELi4ES3_EELb0ELb1ELb0ELb0ELb1ELb0ELb0ELb0EEEvNS_16Flash_fwd_paramsE)
        /*01d0*/ 	.word	0x000000ff


	//----- nvinfo : EIATTR_FRAME_SIZE
	.align		4
.L_88:
        /*01d4*/ 	.byte	0x04, 0x11
        /*01d6*/ 	.short	(.L_90 - .L_89)
	.align		4
.L_89:
        /*01d8*/ 	.word	index@(_ZN5flash24flash_fwd_splitkv_kernelI23Flash_fwd_kernel_traitsILi256ELi64ELi64ELi4ELb0ELb0EN7cutlass10bfloat16_tE19Flash_kernel_traitsILi256ELi64ELi64ELi4ES3_EELb0ELb1ELb0ELb0ELb1ELb0ELb0ELb0EEEvNS_16Flash_fwd_paramsE)
        /*01dc*/ 	.word	0x00000000


	//----- nvinfo : EIATTR_REGCOUNT
	.align		4
.L_90:
        /*01e0*/ 	.byte	0x04, 0x2f
        /*01e2*/ 	.short	(.L_92 - .L_91)
	.align		4
.L_91:
        /*01e4*/ 	.word	index@(_ZN5flash24flash_fwd_splitkv_kernelI23Flash_fwd_kernel_traitsILi256ELi64ELi64ELi4ELb0ELb0EN7cutlass10bfloat16_tE19Flash_kernel_traitsILi256ELi64ELi64ELi4ES3_EELb0ELb0ELb1ELb0ELb0ELb1ELb1ELb1EEEvNS_16Flash_fwd_paramsE)
        /*01e8*/ 	.word	0x000000ff


	//----- nvinfo : EIATTR_FRAME_SIZE
	.align		4
.L_92:
        /*01ec*/ 	.byte	0x04, 0x11
        /*01ee*/ 	.short	(.L_94 - .L_93)
	.align		4
.L_93:
        /*01f0*/ 	.word	index@($_ZN5flash24flash_fwd_splitkv_kernelI23Flash_fwd_kernel_traitsILi256ELi64ELi64ELi4ELb0ELb0EN7cutlass10bfloat16_tE19Flash_kernel_traitsILi256ELi64ELi64ELi4ES3_EELb0ELb0ELb1ELb0ELb0ELb1ELb1ELb1EEEvNS_16Flash_fwd_paramsE$_ZN5flash30compute_attn_1rowblock_splitkvI23Flash_fwd_kernel_traitsILi256ELi64ELi64ELi4ELb0ELb0EN7cutlass10bfloat16_tE19Flash_kernel_traitsILi256ELi64ELi64ELi4ES3_EELb0ELb0ELb1ELb0ELb0ELb1ELb1ELb1ENS_16Flash_fwd_paramsEEEvRKT8_iiiii)
        /*01f4*/ 	.word	0x00000048


	//----- nvinfo : EIATTR_FRAME_SIZE
	.align		4
.L_94:
        /*01f8*/ 	.byte	0x04, 0x11
        /*01fa*/ 	.short	(.L_96 - .L_95)
	.align		4
.L_95:
        /*01fc*/ 	.word	index@(_ZN5flash24flash_fwd_splitkv_kernelI23Flash_fwd_kernel_traitsILi256ELi64ELi64ELi4ELb0ELb0EN7cutlass10bfloat16_tE19Flash_kernel_traitsILi256ELi64ELi64ELi4ES3_EELb0ELb0ELb1ELb0ELb0ELb1ELb1ELb1EEEvNS_16Flash_fwd_paramsE)
        /*0200*/ 	.word	0x00000048


	//----- nvinfo : EIATTR_REGCOUNT
	.align		4
.L_96:
        /*0204*/ 	.byte	0x04, 0x2f
        /*0206*/ 	.short	(.L_98 - .L_97)
	.align		4
.L_97:
        /*0208*/ 	.word	index@(_ZN5flash24flash_fwd_splitkv_kernelI23Flash_fwd_kernel_traitsILi256ELi64ELi64ELi4ELb0ELb0EN7cutlass10bfloat16_tE19Flash_kernel_traitsILi256ELi64ELi64ELi4ES3_EELb0ELb0ELb1ELb0ELb0ELb0ELb1ELb1EEEvNS_16Flash_fwd_paramsE)
        /*020c*/ 	.word	0x000000ff


	//----- nvinfo : EIATTR_FRAME_SIZE
	.align		4
.L_98:
        /*0210*/ 	.byte	0x04, 0x11
        /*0212*/ 	.short	(.L_100 - .L_99)
	.align		4
.L_99:
        /*0214*/ 	.word	index@($_ZN5flash24flash_fwd_splitkv_kernelI23Flash_fwd_kernel_traitsILi256ELi64ELi64ELi4ELb0ELb0EN7cutlass10bfloat16_tE19Flash_kernel_traitsILi256ELi64ELi64ELi4ES3_EELb0ELb0ELb1ELb0ELb0ELb0ELb1ELb1EEEvNS_16Flash_fwd_paramsE$_ZN5flash30compute_attn_1rowblock_splitkvI23Flash_fwd_kernel_traitsILi256ELi64ELi64ELi4ELb0ELb0EN7cutlass10bfloat16_tE19Flash_kernel_traitsILi256ELi64ELi64ELi4ES3_EELb0ELb0ELb1ELb0ELb0ELb0ELb1ELb1ENS_16Flash_fwd_paramsEEEvRKT8_iiiii)
        /*0218*/ 	.word	0x00000058


	//----- nvinfo : EIATTR_FRAME_SIZE
	.align		4
.L_100:
        /*021c*/ 	.byte	0x04, 0x11
        /*021e*/ 	.short	(.L_102 - .L_101)
	.align		4
.L_101:
        /*0220*/ 	.word	index@(_ZN5flash24flash_fwd_splitkv_kernelI23Flash_fwd_kernel_traitsILi256ELi64ELi64ELi4ELb0ELb0EN7cutlass10bfloat16_tE19Flash_kernel_traitsILi256ELi64ELi64ELi4ES3_EELb0ELb0ELb1ELb0ELb0ELb0ELb1ELb1EEEvNS_16Flash_fwd_paramsE)
        /*0224*/ 	.word	0x00000058


	//----- nvinfo : EIATTR_REGCOUNT
	.align		4
.L_102:
        /*0228*/ 	.byte	0x04, 0x2f
        /*022a*/ 	.short	(.L_104 - .L_103)
	.align		4
.L_103:
        /*022c*/ 	.word	index@(_ZN5flash24flash_fwd_splitkv_kernelI23Flash_fwd_kernel_traitsILi256ELi64ELi64ELi4ELb0ELb0EN7cutlass10bfloat16_tE19Flash_kernel_traitsILi256ELi64ELi64ELi4ES3_EELb0ELb0ELb0ELb0ELb1ELb1ELb1ELb1EEEvNS_16Flash_fwd_paramsE)
        /*0230*/ 	.word	0x000000ff


	//----- nvinfo : EIATTR_FRAME_SIZE
	.align		4
.L_104:
        /*0234*/ 	.byte	0x04, 0x11
        /*0236*/ 	.short	(.L_106 - .L_105)
	.align		4
.L_105:
        /*0238*/ 	.word	index@($_ZN5flash24flash_fwd_splitkv_kernelI23Flash_fwd_kernel_traitsILi256ELi64ELi64ELi4ELb0ELb0EN7cutlass10bfloat16_tE19Flash_kernel_traitsILi256ELi64ELi64ELi4ES3_EELb0ELb0ELb0ELb0ELb1ELb1ELb1ELb1EEEvNS_16Flash_fwd_paramsE$_ZN5flash30compute_attn_1rowblock_splitkvI23Flash_fwd_kernel_traitsILi256ELi64ELi64ELi4ELb0ELb0EN7cutlass10bfloat16_tE19Flash_kernel_traitsILi256ELi64ELi64ELi4ES3_EELb0ELb0ELb0ELb0ELb1ELb1ELb1ELb1ENS_16Flash_fwd_paramsEEEvRKT8_iiiii)
        /*023c*/ 	.word	0x00000000


	//----- nvinfo : EIATTR_FRAME_SIZE
	.align		4
.L_106:
        /*0240*/ 	.byte	0x04, 0x11
        /*0242*/ 	.short	(.L_108 - .L_107)
	.align		4
.L_107:
        /*0244*/ 	.word	index@(_ZN5flash24flash_fwd_splitkv_kernelI23Flash_fwd_kernel_traitsILi256ELi64ELi64ELi4ELb0ELb0EN7cutlass10bfloat16_tE19Flash_kernel_traitsILi256ELi64ELi64ELi4ES3_EELb0ELb0ELb0ELb0ELb1ELb1ELb1ELb1EEEvNS_16Flash_fwd_paramsE)
        /*0248*/ 	.word	0x00000000


	//----- nvinfo : EIATTR_REGCOUNT
	.align		4
.L_108:
        /*024c*/ 	.byte	0x04, 0x2f
        /*024e*/ 	.short	(.L_110 - .L_109)
	.align		4
.L_109:
        /*0250*/ 	.word	index@(_ZN5flash24flash_fwd_splitkv_kernelI23Flash_fwd_kernel_traitsILi256ELi64ELi64ELi4ELb0ELb0EN7cutlass10bfloat16_tE19Flash_kernel_traitsILi256ELi64ELi64ELi4ES3_EELb0ELb0ELb0ELb0ELb1ELb0ELb1ELb1EEEvNS_16Flash_fwd_paramsE)
        /*0254*/ 	.word	0x000000ff


	//----- nvinfo : EIATTR_FRAME_SIZE
	.align		4
.L_110:
        /*0258*/ 	.byte	0x04, 0x11
        /*025a*/ 	.short	(.L_112 - .L_111)
	.align		4
.L_111:
        /*025c*/ 	.word	index@($_ZN5flash24flash_fwd_splitkv_kernelI23Flash_fwd_kernel_traitsILi256ELi64ELi64ELi4ELb0ELb0EN7cutlass10bfloat16_tE19Flash_kernel_traitsILi256ELi64ELi64ELi4ES3_EELb0ELb0ELb0ELb0ELb1ELb0ELb1ELb1EEEvNS_16Flash_fwd_paramsE$_ZN5flash30compute_attn_1rowblock_splitkvI23Flash_fwd_kernel_traitsILi256ELi64ELi64ELi4ELb0ELb0EN7cutlass10bfloat16_tE19Flash_kernel_traitsILi256ELi64ELi64ELi4ES3_EELb0ELb0ELb0ELb0ELb1ELb0ELb1ELb1ENS_16Flash_fwd_paramsEEEvRKT8_iiiii)
        /*0260*/ 	.word	0x00000000


	//----- nvinfo : EIATTR_FRAME_SIZE
	.align		4
.L_112:
        /*0264*/ 	.byte	0x04, 0x11
        /*0266*/ 	.short	(.L_114 - .L_113)
	.align		4
.L_113:
        /*0268*/ 	.word	index@(_ZN5flash24flash_fwd_splitkv_kernelI23Flash_fwd_kernel_traitsILi256ELi64ELi64ELi4ELb0ELb0EN7cutlass10bfloat16_tE19Flash_kernel_traitsILi256ELi64ELi64ELi4ES3_EELb0ELb0ELb0ELb0ELb1ELb0ELb1ELb1EEEvNS_16Flash_fwd_paramsE)
        /*026c*/ 	.word	0x00000000


	//----- nvinfo : EIATTR_REGCOUNT
	.align		4
.L_114:
        /*0270*/ 	.byte	0x04, 0x2f
        /*0272*/ 	.short	(.L_116 - .L_115)
	.align		4
.L_115:
        /*0274*/ 	.word	index@(_ZN5flash24flash_fwd_splitkv_kernelI23Flash_fwd_kernel_traitsILi256ELi64ELi64ELi4ELb0ELb0EN7cutlass10bfloat16_tE19Flash_kernel_traitsILi256ELi64ELi64ELi4ES3_EELb0ELb0ELb1ELb0ELb0ELb1ELb1ELb0EEEvNS_16Flash_fwd_paramsE)
        /*0278*/ 	.word	0x000000ff


	//----- nvinfo : EIATTR_FRAME_SIZE
	.align		4
.L_116:
        /*027c*/ 	.byte	0x04, 0x11
        /*027e*/ 	.short	(.L_118 - .L_117)
	.align		4
.L_117:
        /*0280*/ 	.word	index@(_ZN5flash24flash_fwd_splitkv_kernelI23Flash_fwd_kernel_traitsILi256ELi64ELi64ELi4ELb0ELb0EN7cutlass10bfloat16_tE19Flash_kernel_traitsILi256ELi64ELi64ELi4ES3_EELb0ELb0ELb1ELb0ELb0ELb1ELb1ELb0EEEvNS_16Flash_fwd_paramsE)
        /*0284*/ 	.word	0x00000008


	//----- nvinfo : EIATTR_REGCOUNT
	.align		4
.L_118:
        /*0288*/ 	.byte	0x04, 0x2f
        /*028a*/ 	.short	(.L_120 - .L_119)
	.align		4
.L_119:
        /*028c*/ 	.word	index@(_ZN5flash24flash_fwd_splitkv_kernelI23Flash_fwd_kernel_traitsILi256ELi64ELi64ELi4ELb0ELb0EN7cutlass10bfloat16_tE19Flash_kernel_traitsILi256ELi64ELi64ELi4ES3_EELb0ELb0ELb1ELb0ELb0ELb0ELb1ELb0EEEvNS_16Flash_fwd_paramsE)
        /*0290*/ 	.word	0x000000fe


	//----- nvinfo : EIATTR_FRAME_SIZE
	.align		4
.L_120:
        /*0294*/ 	.byte	0x04, 0x11
        /*0296*/ 	.short	(.L_122 - .L_121)
	.align		4
.L_121:
        /*0298*/ 	.word	index@(_ZN5flash24flash_fwd_splitkv_kernelI23Flash_fwd_kernel_traitsILi256ELi64ELi64ELi4ELb0ELb0EN7cutlass10bfloat16_tE19Flash_kernel_traitsILi256ELi64ELi64ELi4ES3_EELb0ELb0ELb1ELb0ELb0ELb0ELb1ELb0EEEvNS_16Flash_fwd_paramsE)
        /*029c*/ 	.word	0x00000000


	//----- nvinfo : EIATTR_REGCOUNT
	.align		4
.L_122:
        /*02a0*/ 	.byte	0x04, 0x2f
        /*02a2*/ 	.short	(.L_124 - .L_123)
	.align		4
.L_123:
        /*02a4*/ 	.word	index@(_ZN5flash24flash_fwd_splitkv_kernelI23Flash_fwd_kernel_traitsILi256ELi64ELi64ELi4ELb0ELb0EN7cutlass10bfloat16_tE19Flash_kernel_traitsILi256ELi64ELi64ELi4ES3_EELb0ELb0ELb0ELb0ELb1ELb1ELb1ELb0EEEvNS_16Flash_fwd_paramsE)
        /*02a8*/ 	.word	0x000000ff


	//----- nvinfo : EIATTR_FRAME_SIZE
	.align		4
.L_124:
        /*02ac*/ 	.byte	0x04, 0x11
        /*02ae*/ 	.short	(.L_126 - .L_125)
	.align		4
.L_125:
        /*02b0*/ 	.word	index@(_ZN5flash24flash_fwd_splitkv_kernelI23Flash_fwd_kernel_traitsILi256ELi64ELi64ELi4ELb0ELb0EN7cutlass10bfloat16_tE19Flash_kernel_traitsILi256ELi64ELi64ELi4ES3_EELb0ELb0ELb0ELb0ELb1ELb1ELb1ELb0EEEvNS_16Flash_fwd_paramsE)
        /*02b4*/ 	.word	0x00000000


	//----- nvinfo : EIATTR_REGCOUNT
	.align		4
.L_126:
        /*02b8*/ 	.byte	0x04, 0x2f
        /*02ba*/ 	.short	(.L_128 - .L_127)
	.align		4
.L_127:
        /*02bc*/ 	.word	index@(_ZN5flash24flash_fwd_splitkv_kernelI23Flash_fwd_kernel_traitsILi256ELi64ELi64ELi4ELb0ELb0EN7cutlass10bfloat16_tE19Flash_kernel_traitsILi256ELi64ELi64ELi4ES3_EELb0ELb0ELb0ELb0ELb1ELb0ELb1ELb0EEEvNS_16Flash_fwd_paramsE)
        /*02c0*/ 	.word	0x000000fe


	//----- nvinfo : EIATTR_FRAME_SIZE
	.align		4
.L_128:
        /*02c4*/ 	.byte	0x04, 0x11
        /*02c6*/ 	.short	(.L_130 - .L_129)
	.align		4
.L_129:
        /*02c8*/ 	.word	index@(_ZN5flash24flash_fwd_splitkv_kernelI23Flash_fwd_kernel_traitsILi256ELi64ELi64ELi4ELb0ELb0EN7cutlass10bfloat16_tE19Flash_kernel_traitsILi256ELi64ELi64ELi4ES3_EELb0ELb0ELb0ELb0ELb1ELb0ELb1ELb0EEEvNS_16Flash_fwd_paramsE)
        /*02cc*/ 	.word	0x00000000


	//----- nvinfo : EIATTR_REGCOUNT
	.align		4
.L_130:
        /*02d0*/ 	.byte	0x04, 0x2f
        /*02d2*/ 	.short	(.L_132 - .L_131)
	.align		4
.L_131:
        /*02d4*/ 	.word	index@(_ZN5flash24flash_fwd_splitkv_kernelI23Flash_fwd_kernel_traitsILi256ELi64ELi64ELi4ELb0ELb0EN7cutlass10bfloat16_tE19Flash_kernel_traitsILi256ELi64ELi64ELi4ES3_EELb0ELb0ELb1ELb0ELb0ELb1ELb0ELb1EEEvNS_16Flash_fwd_paramsE)
        /*02d8*/ 	.word	0x000000ff


	//----- nvinfo : EIATTR_FRAME_SIZE
	.align		4
.L_132:
        /*02dc*/ 	.byte	0x04, 0x11
        /*02de*/ 	.short	(.L_134 - .L_133)
	.align		4
.L_133:
        /*02e0*/ 	.word	index@($_ZN5flash24flash_fwd_splitkv_kernelI23Flash_fwd_kernel_traitsILi256ELi64ELi64ELi4ELb0ELb0EN7cutlass10bfloat16_tE19Flash_kernel_traitsILi256ELi64ELi64ELi4ES3_EELb0ELb0ELb1ELb0ELb0ELb1ELb0ELb1EEEvNS_16Flash_fwd_paramsE$_ZN5flash30compute_attn_1rowblock_splitkvI23Flash_fwd_kernel_traitsILi256ELi64ELi64ELi4ELb0ELb0EN7cutlass10bfloat16_tE19Flash_kernel_traitsILi256ELi64ELi64ELi4ES3_EELb0ELb0ELb1ELb0ELb0ELb1ELb0ELb1ENS_16Flash_fwd_paramsEEEvRKT8_iiiii)
        /*02e4*/ 	.word	0x00000048


	//----- nvinfo : EIATTR_FRAME_SIZE
	.align		4
.L_134:
        /*02e8*/ 	.byte	0x04, 0x11
        /*02ea*/ 	.short	(.L_136 - .L_135)
	.align		4
.L_135:
        /*02ec*/ 	.word	index@(_ZN5flash24flash_fwd_splitkv_kernelI23Flash_fwd_kernel_traitsILi256ELi64ELi64ELi4ELb0ELb0EN7cutlass10bfloat16_tE19Flash_kernel_traitsILi256ELi64ELi64ELi4ES3_EELb0ELb0ELb1ELb0ELb0ELb1ELb0ELb1EEEvNS_16Flash_fwd_paramsE)
        /*02f0*/ 	.word	0x00000048


	//----- nvinfo : EIATTR_REGCOUNT
	.align		4
.L_136:
        /*02f4*/ 	.byte	0x04, 0x2f
        /*02f6*/ 	.short	(.L_138 - .L_137)
	.align		4
.L_137:
        /*02f8*/ 	.word	index@(_ZN5flash24flash_fwd_splitkv_kernelI23Flash_fwd_kernel_traitsILi256ELi64ELi64ELi4ELb0ELb0EN7cutlass10bfloat16_tE19Flash_kernel_traitsILi256ELi64ELi64ELi4ES3_EELb0ELb0ELb1ELb0ELb0ELb0ELb0ELb1EEEvNS_16Flash_fwd_paramsE)
        /*02fc*/ 	.word	0x000000ff


	//----- nvinfo : EIATTR_FRAME_SIZE
	.align		4
.L_138:
        /*0300*/ 	.byte	0x04, 0x11
        /*0302*/ 	.short	(.L_140 - .L_139)
	.align		4
.L_139:
        /*0304*/ 	.word	index@($_ZN5flash24flash_fwd_splitkv_kernelI23Flash_fwd_kernel_traitsILi256ELi64ELi64ELi4ELb0ELb0EN7cutlass10bfloat16_tE19Flash_kernel_traitsILi256ELi64ELi64ELi4ES3_EELb0ELb0ELb1ELb0ELb0ELb0ELb0ELb1EEEvNS_16Flash_fwd_paramsE$_ZN5flash30compute_attn_1rowblock_splitkvI23Flash_fwd_kernel_traitsILi256ELi64ELi64ELi4ELb0ELb0EN7cutlass10bfloat16_tE19Flash_kernel_traitsILi256ELi64ELi64ELi4ES3_EELb0ELb0ELb1ELb0ELb0ELb0ELb0ELb1ENS_16Flash_fwd_paramsEEEvRKT8_iiiii)
        /*0308*/ 	.word	0x00000048


	//----- nvinfo : EIATTR_FRAME_SIZE
	.align		4
.L_140:
        /*030c*/ 	.byte	0x04, 0x11
        /*030e*/ 	.short	(.L_142 - .L_141)
	.align		4
.L_141:
        /*0310*/ 	.word	index@(_ZN5flash24flash_fwd_splitkv_kernelI23Flash_fwd_kernel_traitsILi256ELi64ELi64ELi4ELb0ELb0EN7cutlass10bfloat16_tE19Flash_kernel_traitsILi256ELi64ELi64ELi4ES3_EELb0ELb0ELb1ELb0ELb0ELb0ELb0ELb1EEEvNS_16Flash_fwd_paramsE)
        /*0314*/ 	.word	0x00000048


	//----- nvinfo : EIATTR_REGCOUNT
	.align		4
.L_142:
        /*0318*/ 	.byte	0x04, 0x2f
        /*031a*/ 	.short	(.L_144 - .L_143)
	.align		4
.L_143:
        /*031c*/ 	.word	index@(_ZN5flash24flash_fwd_splitkv_kernelI23Flash_fwd_kernel_traitsILi256ELi64ELi64ELi4ELb0ELb0EN7cutlass10bfloat16_tE19Flash_kernel_traitsILi256ELi64ELi64ELi4ES3_EELb0ELb0ELb0ELb0ELb1ELb1ELb0ELb1EEEvNS_16Flash_fwd_paramsE)
        /*0320*/ 	.word	0x000000ff


	//----- nvinfo : EIATTR_FRAME_SIZE
	.align		4
.L_144:
        /*0324*/ 	.byte	0x04, 0x11
        /*0326*/ 	.short	(.L_146 - .L_145)
	.align		4
.L_145:
        /*0328*/ 	.word	index@($_ZN5flash24flash_fwd_splitkv_kernelI23Flash_fwd_kernel_traitsILi256ELi64ELi64ELi4ELb0ELb0EN7cutlass10bfloat16_tE19Flash_kernel_traitsILi256ELi64ELi64ELi4ES3_EELb0ELb0ELb0ELb0ELb1ELb1ELb0ELb1EEEvNS_16Flash_fwd_paramsE$_ZN5flash30compute_attn_1rowblock_splitkvI23Flash_fwd_kernel_traitsILi256ELi64ELi64ELi4ELb0ELb0EN7cutlass10bfloat16_tE19Flash_kernel_traitsILi256ELi64ELi64ELi4ES3_EELb0ELb0ELb0ELb0ELb1ELb1ELb0ELb1ENS_16Flash_fwd_paramsEEEvRKT8_iiiii)
        /*032c*/ 	.word	0x00000000


	//----- nvinfo : EIATTR_FRAME_SIZE
	.align		4
.L_146:
        /*0330*/ 	.byte	0x04, 0x11
        /*0332*/ 	.short	(.L_148 - .L_147)
	.align		4
.L_147:
        /*0334*/ 	.word	index@(_ZN5flash24flash_fwd_splitkv_kernelI23Flash_fwd_kernel_traitsILi256ELi64ELi64ELi4ELb0ELb0EN7cutlass10bfloat16_tE19Flash_kernel_traitsILi256ELi64ELi64ELi4ES3_EELb0ELb0ELb0ELb0ELb1ELb1ELb0ELb1EEEvNS_16Flash_fwd_paramsE)
        /*0338*/ 	.word	0x00000000


	//----- nvinfo : EIATTR_REGCOUNT
	.align		4
.L_148:
        /*033c*/ 	.byte	0x04, 0x2f
        /*033e*/ 	.short	(.L_150 - .L_149)
	.align		4
.L_149:
        /*0340*/ 	.word	index@(_ZN5flash24flash_fwd_splitkv_kernelI23Flash_fwd_kernel_traitsILi256ELi64ELi64ELi4ELb0ELb0EN7cutlass10bfloat16_tE19Flash_kernel_traitsILi256ELi64ELi64ELi4ES3_EELb0ELb0ELb0ELb0ELb1ELb0ELb0ELb1EEEvNS_16Flash_fwd_paramsE)
        /*0344*/ 	.word	0x000000ff


	//----- nvinfo : EIATTR_FRAME_SIZE
	.align		4
.L_150:
        /*0348*/ 	.byte	0x04, 0x11
        /*034a*/ 	.short	(.L_152 - .L_151)
	.align		4
.L_151:
        /*034c*/ 	.word	index@($_ZN5flash24flash_fwd_splitkv_kernelI23Flash_fwd_kernel_traitsILi256ELi64ELi64ELi4ELb0ELb0EN7cutlass10bfloat16_tE19Flash_kernel_traitsILi256ELi64ELi64ELi4ES3_EELb0ELb0ELb0ELb0ELb1ELb0ELb0ELb1EEEvNS_16Flash_fwd_paramsE$_ZN5flash30compute_attn_1rowblock_splitkvI23Flash_fwd_kernel_traitsILi256ELi64ELi64ELi4ELb0ELb0EN7cutlass10bfloat16_tE19Flash_kernel_traitsILi256ELi64ELi64ELi4ES3_EELb0ELb0ELb0ELb0ELb1ELb0ELb0ELb1ENS_16Flash_fwd_paramsEEEvRKT8_iiiii)
        /*0350*/ 	.word	0x00000000


	//----- nvinfo : EIATTR_FRAME_SIZE
	.align		4
.L_152:
        /*0354*/ 	.byte	0x04, 0x11
        /*0356*/ 	.short	(.L_154 - .L_153)
	.align		4
.L_153:
        /*0358*/ 	.word	index@(_ZN5flash24flash_fwd_splitkv_kernelI23Flash_fwd_kernel_traitsILi256ELi64ELi64ELi4ELb0ELb0EN7cutlass10bfloat16_tE19Flash_kernel_traitsILi256ELi64ELi64ELi4ES3_EELb0ELb0ELb0ELb0ELb1ELb0ELb0ELb1EEEvNS_16Flash_fwd_paramsE)
        /*035c*/ 	.word	0x00000000


	//----- nvinfo : EIATTR_REGCOUNT
	.align		4
.L_154:
        /*0360*/ 	.byte	0x04, 0x2f
        /*0362*/ 	.short	(.L_156 - .L_155)
	.align		4
.L_155:
        /*0364*/ 	.word	index@(_ZN5flash24flash_fwd_splitkv_kernelI23Flash_fwd_kernel_traitsILi256ELi64ELi64ELi4ELb0ELb0EN7cutlass10bfloat16_tE19Flash_kernel_traitsILi256ELi64ELi64ELi4ES3_EELb0ELb0ELb1ELb0ELb0ELb1ELb0ELb0EEEvNS_16Flash_fwd_paramsE)
        /*0368*/ 	.word	0x000000ff


	//----- nvinfo : EIATTR_FRAME_SIZE
	.align		4
.L_156:
        /*036c*/ 	.byte	0x04, 0x11
        /*036e*/ 	.short	(.L_158 - .L_157)
	.align		4
.L_157:
        /*0370*/ 	.word	index@(_ZN5flash24flash_fwd_splitkv_kernelI23Flash_fwd_kernel_traitsILi256ELi64ELi64ELi4ELb0ELb0EN7cutlass10bfloat16_tE19Flash_kernel_traitsILi256ELi64ELi64ELi4ES3_EELb0ELb0ELb1ELb0ELb0ELb1ELb0ELb0EEEvNS_16Flash_fwd_paramsE)
        /*0374*/ 	.word	0x00000000


	//----- nvinfo : EIATTR_REGCOUNT
	.align		4
.L_158:
        /*0378*/ 	.byte	0x04, 0x2f
        /*037a*/ 	.short	(.L_160 - .L_159)
	.align		4
.L_159:
        /*037c*/ 	.word	index@(_ZN5flash24flash_fwd_splitkv_kernelI23Flash_fwd_kernel_traitsILi256ELi64ELi64ELi4ELb0ELb0EN7cutlass10bfloat16_tE19Flash_kernel_traitsILi256ELi64ELi64ELi4ES3_EELb0ELb0ELb1ELb0ELb0ELb0ELb0ELb0EEEvNS_16Flash_fwd_paramsE)
        /*0380*/ 	.word	0x000000ff


	//----- nvinfo : EIATTR_FRAME_SIZE
	.align		4
.L_160:
        /*0384*/ 	.byte	0x04, 0x11
        /*0386*/ 	.short	(.L_162 - .L_161)
	.align		4
.L_161:
        /*0388*/ 	.word	index@(_ZN5flash24flash_fwd_splitkv_kernelI23Flash_fwd_kernel_traitsILi256ELi64ELi64ELi4ELb0ELb0EN7cutlass10bfloat16_tE19Flash_kernel_traitsILi256ELi64ELi64ELi4ES3_EELb0ELb0ELb1ELb0ELb0ELb0ELb0ELb0EEEvNS_16Flash_fwd_paramsE)
        /*038c*/ 	.word	0x00000000


	//----- nvinfo : EIATTR_REGCOUNT
	.align		4
.L_162:
        /*0390*/ 	.byte	0x04, 0x2f
        /*0392*/ 	.short	(.L_164 - .L_163)
	.align		4
.L_163:
        /*0394*/ 	.word	index@(_ZN5flash24flash_fwd_splitkv_kernelI23Flash_fwd_kernel_traitsILi256ELi64ELi64ELi4ELb0ELb0EN7cutlass10bfloat16_tE19Flash_kernel_traitsILi256ELi64ELi64ELi4ES3_EELb0ELb0ELb0ELb0ELb1ELb1ELb0ELb0EEEvNS_16Flash_fwd_paramsE)
        /*0398*/ 	.word	0x000000ff


	//----- nvinfo : EIATTR_FRAME_SIZE
	.align		4
.L_164:
        /*039c*/ 	.byte	0x04, 0x11
        /*039e*/ 	.short	(.L_166 - .L_165)
	.align		4
.L_165:
        /*03a0*/ 	.word	index@(_ZN5flash24flash_fwd_splitkv_kernelI23Flash_fwd_kernel_traitsILi256ELi64ELi64ELi4ELb0ELb0EN7cutlass10bfloat16_tE19Flash_kernel_traitsILi256ELi64ELi64ELi4ES3_EELb0ELb0ELb0ELb0ELb1ELb1ELb0ELb0EEEvNS_16Flash_fwd_paramsE)
        /*03a4*/ 	.word	0x00000010


	//----- nvinfo : EIATTR_REGCOUNT
	.align		4
.L_166:
        /*03a8*/ 	.byte	0x04, 0x2f
        /*03aa*/ 	.short	(.L_168 - .L_167)
	.align		4
.L_167:
        /*03ac*/ 	.word	index@(_ZN5flash24flash_fwd_splitkv_kernelI23Flash_fwd_kernel_traitsILi256ELi64ELi64ELi4ELb0ELb0EN7cutlass10bfloat16_tE19Flash_kernel_traitsILi256ELi64ELi64ELi4ES3_EELb0ELb0ELb0ELb0ELb1ELb0ELb0ELb0EEEvNS_16Flash_fwd_paramsE)
        /*03b0*/ 	.word	0x000000ff


	//----- nvinfo : EIATTR_FRAME_SIZE
	.align		4
.L_168:
        /*03b4*/ 	.byte	0x04, 0x11
        /*03b6*/ 	.short	(.L_170 - .L_169)
	.align		4
.L_169:
        /*03b8*/ 	.word	index@(_ZN5flash24flash_fwd_splitkv_kernelI23Flash_fwd_kernel_traitsILi256ELi64ELi64ELi4ELb0ELb0EN7cutlass10bfloat16_tE19Flash_kernel_traitsILi256ELi64ELi64ELi4ES3_EELb0ELb0ELb0ELb0ELb1ELb0ELb0ELb0EEEvNS_16Flash_fwd_paramsE)
        /*03bc*/ 	.word	0x00000000


	//----- nvinfo : EIATTR_REGCOUNT
	.align		4
.L_170:
        /*03c0*/ 	.byte	0x04, 0x2f
        /*03c2*/ 	.short	(.L_172 - .L_171)
	.align		4
.L_171:
        /*03c4*/ 	.word	index@(_ZN5flash24flash_fwd_splitkv_kernelI23Flash_fwd_kernel_traitsILi256ELi64ELi64ELi4ELb0ELb0EN7cutlass10bfloat16_tE19Flash_kernel_traitsILi256ELi64ELi64ELi4ES3_EELb0ELb1ELb0ELb0ELb0ELb1ELb1ELb1EEEvNS_16Flash_fwd_paramsE)
        /*03c8*/ 	.word	0x000000ff


	//----- nvinfo : EIATTR_FRAME_SIZE
	.align		4
.L_172:
        /*03cc*/ 	.byte	0x04, 0x11
        /*03ce*/ 	.short	(.L_174 - .L_173)
	.align		4
.L_173:
        /*03d0*/ 	.word	index@($_ZN5flash24flash_fwd_splitkv_kernelI23Flash_fwd_kernel_traitsILi256ELi64ELi64ELi4ELb0ELb0EN7cutlass10bfloat16_tE19Flash_kernel_traitsILi256ELi64ELi64ELi4ES3_EELb0ELb1ELb0ELb0ELb0ELb1ELb1ELb1EEEvNS_16Flash_fwd_paramsE$_ZN5flash30compute_attn_1rowblock_splitkvI23Flash_fwd_kernel_traitsILi256ELi64ELi64ELi4ELb0ELb0EN7cutlass10bfloat16_tE19Flash_kernel_traitsILi256ELi64ELi64ELi4ES3_EELb0ELb1ELb0ELb0ELb0ELb1ELb1ELb1ENS_16Flash_fwd_paramsEEEvRKT8_iiiii)
        /*03d4*/ 	.word	0x00000020


	//----- nvinfo : EIATTR_FRAME_SIZE
	.align		4
.L_174:
        /*03d8*/ 	.byte	0x04, 0x11
        /*03da*/ 	.short	(.L_176 - .L_175)
	.align		4
.L_175:
        /*03dc*/ 	.word	index@(_ZN5flash24flash_fwd_splitkv_kernelI23Flash_fwd_kernel_traitsILi256ELi64ELi64ELi4ELb0ELb0EN7cutlass10bfloat16_tE19Flash_kernel_traitsILi256ELi64ELi64ELi4ES3_EELb0ELb1ELb0ELb0ELb0ELb1ELb1ELb1EEEvNS_16Flash_fwd_paramsE)
        /*03e0*/ 	.word	0x00000020


	//----- nvinfo : EIATTR_REGCOUNT
	.align		4
.L_176:
        /*03e4*/ 	.byte	0x04, 0x2f
        /*03e6*/ 	.short	(.L_178 - .L_177)
	.align		4
.L_177:
        /*03e8*/ 	.word	index@(_ZN5flash24flash_fwd_splitkv_kernelI23Flash_fwd_kernel_traitsILi256ELi64ELi64ELi4ELb0ELb0EN7cutlass10bfloat16_tE19Flash_kernel_traitsILi256ELi64ELi64ELi4ES3_EELb0ELb1ELb0ELb0ELb0ELb0ELb1ELb1EEEvNS_16Flash_fwd_paramsE)
        /*03ec*/ 	.word	0x000000ff


	//----- nvinfo : EIATTR_FRAME_SIZE
	.align		4
.L_178:
        /*03f0*/ 	.byte	0x04, 0x11
        /*03f2*/ 	.short	(.L_180 - .L_179)
	.align		4
.L_179:
        /*03f4*/ 	.word	index@($_ZN5flash24flash_fwd_splitkv_kernelI23Flash_fwd_kernel_traitsILi256ELi64ELi64ELi4ELb0ELb0EN7cutlass10bfloat16_tE19Flash_kernel_traitsILi256ELi64ELi64ELi4ES3_EELb0ELb1ELb0ELb0ELb0ELb0ELb1ELb1EEEvNS_16Flash_fwd_paramsE$_ZN5flash30compute_attn_1rowblock_splitkvI23Flash_fwd_kernel_traitsILi256ELi64ELi64ELi4ELb0ELb0EN7cutlass10bfloat16_tE19Flash_kernel_traitsILi256ELi64ELi64ELi4ES3_EELb0ELb1ELb0ELb0ELb0ELb0ELb1ELb1ENS_16Flash_fwd_paramsEEEvRKT8_iiiii)
        /*03f8*/ 	.word	0x00000018


	//----- nvinfo : EIATTR_FRAME_SIZE
	.align		4
.L_180:
        /*03fc*/ 	.byte	0x04, 0x11
        /*03fe*/ 	.short	(.L_182 - .L_181)
	.align		4
.L_181:
        /*0400*/ 	.word	index@(_ZN5flash24flash_fwd_splitkv_kernelI23Flash_fwd_kernel_traitsILi256ELi64ELi64ELi4ELb0ELb0EN7cutlass10bfloat16_tE19Flash_kernel_traitsILi256ELi64ELi64ELi4ES3_EELb0ELb1ELb0ELb0ELb0ELb0ELb1ELb1EEEvNS_16Flash_fwd_paramsE)
        /*0404*/ 	.word	0x00000018


	//----- nvinfo : EIATTR_REGCOUNT
	.align		4
.L_182:
        /*0408*/ 	.byte	0x04, 0x2f
        /*040a*/ 	.short	(.L_184 - .L_183)
	.align		4
.L_183:
        /*040c*/ 	.word	index@(_ZN5flash24flash_fwd_splitkv_kernelI23Flash_fwd_kernel_traitsILi256ELi64ELi64ELi4ELb0ELb0EN7cutlass10bfloat16_tE19Flash_kernel_traitsILi256ELi64ELi64ELi4ES3_EELb0ELb1ELb0ELb0ELb0ELb1ELb1ELb0EEEvNS_16Flash_fwd_paramsE)
        /*0410*/ 	.word	0x000000ff


	//----- nvinfo : EIATTR_FRAME_SIZE
	.align		4
.L_184:
        /*0414*/ 	.byte	0x04, 0x11
        /*0416*/ 	.short	(.L_186 - .L_185)
	.align		4
.L_185:
        /*0418*/ 	.word	index@(_ZN5flash24flash_fwd_splitkv_kernelI23Flash_fwd_kernel_traitsILi256ELi64ELi64ELi4ELb0ELb0EN7cutlass10bfloat16_tE19Flash_kernel_traitsILi256ELi64ELi64ELi4ES3_EELb0ELb1ELb0ELb0ELb0ELb1ELb1ELb0EEEvNS_16Flash_fwd_paramsE)
        /*041c*/ 	.word	0x00000000


	//----- nvinfo : EIATTR_REGCOUNT
	.align		4
.L_186:
        /*0420*/ 	.byte	0x04, 0x2f
        /*0422*/ 	.short	(.L_188 - .L_187)
	.align		4
.L_187:
        /*0424*/ 	.word	index@(_ZN5flash24flash_fwd_splitkv_kernelI23Flash_fwd_kernel_traitsILi256ELi64ELi64ELi4ELb0ELb0EN7cutlass10bfloat16_tE19Flash_kernel_traitsILi256ELi64ELi64ELi4ES3_EELb0ELb1ELb0ELb0ELb0ELb0ELb1ELb0EEEvNS_16Flash_fwd_paramsE)
        /*0428*/ 	.word	0x000000ff


	//----- nvinfo : EIATTR_FRAME_SIZE
	.align		4
.L_188:
        /*042c*/ 	.byte	0x04, 0x11
        /*042e*/ 	.short	(.L_190 - .L_189)
	.align		4
.L_189:
        /*0430*/ 	.word	index@(_ZN5flash24flash_fwd_splitkv_kernelI23Flash_fwd_kernel_traitsILi256ELi64ELi64ELi4ELb0ELb0EN7cutlass10bfloat16_tE19Flash_kernel_traitsILi256ELi64ELi64ELi4ES3_EELb0ELb1ELb0ELb0ELb0ELb0ELb1ELb0EEEvNS_16Flash_fwd_paramsE)
        /*0434*/ 	.word	0x00000000


	//----- nvinfo : EIATTR_REGCOUNT
	.align		4
.L_190:
        /*0438*/ 	.byte	0x04, 0x2f
        /*043a*/ 	.short	(.L_192 - .L_191)
	.align		4
.L_191:
        /*043c*/ 	.word	index@(_ZN5flash24flash_fwd_splitkv_kernelI23Flash_fwd_kernel_traitsILi256ELi64ELi64ELi4ELb0ELb0EN7cutlass10bfloat16_tE19Flash_kernel_traitsILi256ELi64ELi64ELi4ES3_EELb0ELb1ELb0ELb0ELb0ELb1ELb0ELb1EEEvNS_16Flash_fwd_paramsE)
        /*0440*/ 	.word	0x000000ff


	//----- nvinfo : EIATTR_FRAME_SIZE
	.align		4
.L_192:
        /*0444*/ 	.byte	0x04, 0x11
        /*0446*/ 	.short	(.L_194 - .L_193)
	.align		4
.L_193:
        /*0448*/ 	.word	index@($_ZN5flash24flash_fwd_splitkv_kernelI23Flash_fwd_kernel_traitsILi256ELi64ELi64ELi4ELb0ELb0EN7cutlass10bfloat16_tE19Flash_kernel_traitsILi256ELi64ELi64ELi4ES3_EELb0ELb1ELb0ELb0ELb0ELb1ELb0ELb1EEEvNS_16Flash_fwd_paramsE$_ZN5flash30compute_attn_1rowblock_splitkvI23Flash_fwd_kernel_traitsILi256ELi64ELi64ELi4ELb0ELb0EN7cutlass10bfloat16_tE19Flash_kernel_traitsILi256ELi64ELi64ELi4ES3_EELb0ELb1ELb0ELb0ELb0ELb1ELb0ELb1ENS_16Flash_fwd_paramsEEEvRKT8_iiiii)
        /*044c*/ 	.word	0x00000010


	//----- nvinfo : EIATTR_FRAME_SIZE
	.align		4
.L_194:
        /*0450*/ 	.byte	0x04, 0x11
        /*0452*/ 	.short	(.L_196 - .L_195)
	.align		4
.L_195:
        /*0454*/ 	.word	index@(_ZN5flash24flash_fwd_splitkv_kernelI23Flash_fwd_kernel_traitsILi256ELi64ELi64ELi4ELb0ELb0EN7cutlass10bfloat16_tE19Flash_kernel_traitsILi256ELi64ELi64ELi4ES3_EELb0ELb1ELb0ELb0ELb0ELb1ELb0ELb1EEEvNS_16Flash_fwd_paramsE)
        /*0458*/ 	.word	0x00000010


	//----- nvinfo : EIATTR_REGCOUNT
	.align		4
.L_196:
        /*045c*/ 	.byte	0x04, 0x2f
        /*045e*/ 	.short	(.L_198 - .L_197)
	.align		4
.L_197:
        /*0460*/ 	.word	index@(_ZN5flash24flash_fwd_splitkv_kernelI23Flash_fwd_kernel_traitsILi256ELi64ELi64ELi4ELb0ELb0EN7cutlass10bfloat16_tE19Flash_kernel_traitsILi256ELi64ELi64ELi4ES3_EELb0ELb1ELb0ELb0ELb0ELb0ELb0ELb1EEEvNS_16Flash_fwd_paramsE)
        /*0464*/ 	.word	0x000000ff


	//----- nvinfo : EIATTR_FRAME_SIZE
	.align		4
.L_198:
        /*0468*/ 	.byte	0x04, 0x11
        /*046a*/ 	.short	(.L_200 - .L_199)
	.align		4
.L_199:
        /*046c*/ 	.word	index@($_ZN5flash24flash_fwd_splitkv_kernelI23Flash_fwd_kernel_traitsILi256ELi64ELi64ELi4ELb0ELb0EN7cutlass10bfloat16_tE19Flash_kernel_traitsILi256ELi64ELi64ELi4ES3_EELb0ELb1ELb0ELb0ELb0ELb0ELb0ELb1EEEvNS_16Flash_fwd_paramsE$_ZN5flash30compute_attn_1rowblock_splitkvI23Flash_fwd_kernel_traitsILi256ELi64ELi64ELi4ELb0ELb0EN7cutlass10bfloat16_tE19Flash_kernel_traitsILi256ELi64ELi64ELi4ES3_EELb0ELb1ELb0ELb0ELb0ELb0ELb0ELb1ENS_16Flash_fwd_paramsEEEvRKT8_iiiii)
        /*0470*/ 	.word	0x00000010


	//----- nvinfo : EIATTR_FRAME_SIZE
	.align		4
.L_200:
        /*0474*/ 	.byte	0x04, 0x11
        /*0476*/ 	.short	(.L_202 - .L_201)
	.align		4
.L_201:
        /*0478*/ 	.word	index@(_ZN5flash24flash_fwd_splitkv_kernelI23Flash_fwd_kernel_traitsILi256ELi64ELi64ELi4ELb0ELb0EN7cutlass10bfloat16_tE19Flash_kernel_traitsILi256ELi64ELi64ELi4ES3_EELb0ELb1ELb0ELb0ELb0ELb0ELb0ELb1EEEvNS_16Flash_fwd_paramsE)
        /*047c*/ 	.word	0x00000010


	//----- nvinfo : EIATTR_REGCOUNT
	.align		4
.L_202:
        /*0480*/ 	.byte	0x04, 0x2f
        /*0482*/ 	.short	(.L_204 - .L_203)
	.align		4
.L_203:
        /*0484*/ 	.word	index@(_ZN5flash24flash_fwd_splitkv_kernelI23Flash_fwd_kernel_traitsILi256ELi64ELi64ELi4ELb0ELb0EN7cutlass10bfloat16_tE19Flash_kernel_traitsILi256ELi64ELi64ELi4ES3_EELb0ELb1ELb0ELb0ELb0ELb1ELb0ELb0EEEvNS_16Flash_fwd_paramsE)
        /*0488*/ 	.word	0x000000ff


	//----- nvinfo : EIATTR_FRAME_SIZE
	.align		4
.L_204:
        /*048c*/ 	.byte	0x04, 0x11
        /*048e*/ 	.short	(.L_206 - .L_205)
	.align		4
.L_205:
        /*0490*/ 	.word	index@(_ZN5flash24flash_fwd_splitkv_kernelI23Flash_fwd_kernel_traitsILi256ELi64ELi64ELi4ELb0ELb0EN7cutlass10bfloat16_tE19Flash_kernel_traitsILi256ELi64ELi64ELi4ES3_EELb0ELb1ELb0ELb0ELb0ELb1ELb0ELb0EEEvNS_16Flash_fwd_paramsE)
        /*0494*/ 	.word	0x00000078


	//----- nvinfo : EIATTR_REGCOUNT
	.align		4
.L_206:
        /*0498*/ 	.byte	0x04, 0x2f
        /*049a*/ 	.short	(.L_208 - .L_207)
	.align		4
.L_207:
        /*049c*/ 	.word	index@(_ZN5flash24flash_fwd_splitkv_kernelI23Flash_fwd_kernel_traitsILi256ELi64ELi64ELi4ELb0ELb0EN7cutlass10bfloat16_tE19Flash_kernel_traitsILi256ELi64ELi64ELi4ES3_EELb0ELb1ELb0ELb0ELb0ELb0ELb0ELb0EEEvNS_16Flash_fwd_paramsE)
        /*04a0*/ 	.word	0x000000ff


	//----- nvinfo : EIATTR_FRAME_SIZE
	.align		4
.L_208:
        /*04a4*/ 	.byte	0x04, 0x11
        /*04a6*/ 	.short	(.L_210 - .L_209)
	.align		4
.L_209:
        /*04a8*/ 	.word	index@(_ZN5flash24flash_fwd_splitkv_kernelI23Flash_fwd_kernel_traitsILi256ELi64ELi64ELi4ELb0ELb0EN7cutlass10bfloat16_tE19Flash_kernel_traitsILi256ELi64ELi64ELi4ES3_EELb0ELb1ELb0ELb0ELb0ELb0ELb0ELb0EEEvNS_16Flash_fwd_paramsE)
        /*04ac*/ 	.word	0x00000008


	//----- nvinfo : EIATTR_REGCOUNT
	.align		4
.L_210:
        /*04b0*/ 	.byte	0x04, 0x2f
        /*04b2*/ 	.short	(.L_212 - .L_211)
	.align		4
.L_211:
        /*04b4*/ 	.word	index@(_ZN5flash24flash_fwd_splitkv_kernelI23Flash_fwd_kernel_traitsILi256ELi64ELi64ELi4ELb0ELb0EN7cutlass10bfloat16_tE19Flash_kernel_traitsILi256ELi64ELi64ELi4ES3_EELb0ELb0ELb0ELb0ELb0ELb1ELb1ELb1EEEvNS_16Flash_fwd_paramsE)
        /*04b8*/ 	.word	0x000000ff


	//----- nvinfo : EIATTR_FRAME_SIZE
	.align		4
.L_212:
        /*04bc*/ 	.byte	0x04, 0x11
        /*04be*/ 	.short	(.L_214 - .L_213)
	.align		4
.L_213:
        /*04c0*/ 	.word	index@($_ZN5flash24flash_fwd_splitkv_kernelI23Flash_fwd_kernel_traitsILi256ELi64ELi64ELi4ELb0ELb0EN7cutlass10bfloat16_tE19Flash_kernel_traitsILi256ELi64ELi64ELi4ES3_EELb0ELb0ELb0ELb0ELb0ELb1ELb1ELb1EEEvNS_16Flash_fwd_paramsE$_ZN5flash30compute_attn_1rowblock_splitkvI23Flash_fwd_kernel_traitsILi256ELi64ELi64ELi4ELb0ELb0EN7cutlass10bfloat16_tE19Flash_kernel_traitsILi256ELi64ELi64ELi4ES3_EELb0ELb0ELb0ELb0ELb0ELb1ELb1ELb1ENS_16Flash_fwd_paramsEEEvRKT8_iiiii)
        /*04c4*/ 	.word	0x00000008


	//----- nvinfo : EIATTR_FRAME_SIZE
	.align		4
.L_214:
        /*04c8*/ 	.byte	0x04, 0x11
        /*04ca*/ 	.short	(.L_216 - .L_215)
	.align		4
.L_215:
        /*04cc*/ 	.word	index@(_ZN5flash24flash_fwd_splitkv_kernelI23Flash_fwd_kernel_traitsILi256ELi64ELi64ELi4ELb0ELb0EN7cutlass10bfloat16_tE19Flash_kernel_traitsILi256ELi64ELi64ELi4ES3_EELb0ELb0ELb0ELb0ELb0ELb1ELb1ELb1EEEvNS_16Flash_fwd_paramsE)
        /*04d0*/ 	.word	0x00000008


	//----- nvinfo : EIATTR_REGCOUNT
	.align		4
.L_216:
        /*04d4*/ 	.byte	0x04, 0x2f
        /*04d6*/ 	.short	(.L_218 - .L_217)
	.align		4
.L_217:
        /*04d8*/ 	.word	index@(_ZN5flash24flash_fwd_splitkv_kernelI23Flash_fwd_kernel_traitsILi256ELi64ELi64ELi4ELb0ELb0EN7cutlass10bfloat16_tE19Flash_kernel_traitsILi256ELi64ELi64ELi4ES3_EELb0ELb0ELb0ELb0ELb0ELb0ELb1ELb1EEEvNS_16Flash_fwd_paramsE)
        /*04dc*/ 	.word	0x000000ff


	//----- nvinfo : EIATTR_FRAME_SIZE
	.align		4
.L_218:
        /*04e0*/ 	.byte	0x04, 0x11
        /*04e2*/ 	.short	(.L_220 - .L_219)
	.align		4
.L_219:
        /*04e4*/ 	.word	index@($_ZN5flash24flash_fwd_splitkv_kernelI23Flash_fwd_kernel_traitsILi256ELi64ELi64ELi4ELb0ELb0EN7cutlass10bfloat16_tE19Flash_kernel_traitsILi256ELi64ELi64ELi4ES3_EELb0ELb0ELb0ELb0ELb0ELb0ELb1ELb1EEEvNS_16Flash_fwd_paramsE$_ZN5flash30compute_attn_1rowblock_splitkvI23Flash_fwd_kernel_traitsILi256ELi64ELi64ELi4ELb0ELb0EN7cutlass10bfloat16_tE19Flash_kernel_traitsILi256ELi64ELi64ELi4ES3_EELb0ELb0ELb0ELb0ELb0ELb0ELb1ELb1ENS_16Flash_fwd_paramsEEEvRKT8_iiiii)
        /*04e8*/ 	.word	0x00000000


	//----- nvinfo : EIATTR_FRAME_SIZE
	.align		4
.L_220:
        /*04ec*/ 	.byte	0x04, 0x11
        /*04ee*/ 	.short	(.L_222 - .L_221)
	.align		4
.L_221:
        /*04f0*/ 	.word	index@(_ZN5flash24flash_fwd_splitkv_kernelI23Flash_fwd_kernel_traitsILi256ELi64ELi64ELi4ELb0ELb0EN7cutlass10bfloat16_tE19Flash_kernel_traitsILi256ELi64ELi64ELi4ES3_EELb0ELb0ELb0ELb0ELb0ELb0ELb1ELb1EEEvNS_16Flash_fwd_paramsE)
        /*04f4*/ 	.word	0x00000000


	//----- nvinfo : EIATTR_REGCOUNT
	.align		4
.L_222:
        /*04f8*/ 	.byte	0x04, 0x2f
        /*04fa*/ 	.short	(.L_224 - .L_223)
	.align		4
.L_223:
        /*04fc*/ 	.word	index@(_ZN5flash24flash_fwd_splitkv_kernelI23Flash_fwd_kernel_traitsILi256ELi64ELi64ELi4ELb0ELb0EN7cutlass10bfloat16_tE19Flash_kernel_traitsILi256ELi64ELi64ELi4ES3_EELb0ELb0ELb0ELb0ELb0ELb1ELb1ELb0EEEvNS_16Flash_fwd_paramsE)
        /*0500*/ 	.word	0x000000ff


	//----- nvinfo : EIATTR_FRAME_SIZE
	.align		4
.L_224:
        /*0504*/ 	.byte	0x04, 0x11
        /*0506*/ 	.short	(.L_226 - .L_225)
	.align		4
.L_225:
        /*0508*/ 	.word	index@(_ZN5flash24flash_fwd_splitkv_kernelI23Flash_fwd_kernel_traitsILi256ELi64ELi64ELi4ELb0ELb0EN7cutlass10bfloat16_tE19Flash_kernel_traitsILi256ELi64ELi64ELi4ES3_EELb0ELb0ELb0ELb0ELb0ELb1ELb1ELb0EEEvNS_16Flash_fwd_paramsE)
        /*050c*/ 	.word	0x00000000


	//----- nvinfo : EIATTR_REGCOUNT
	.align		4
.L_226:
        /*0510*/ 	.byte	0x04, 0x2f
        /*0512*/ 	.short	(.L_228 - .L_227)
	.align		4
.L_227:
        /*0514*/ 	.word	index@(_ZN5flash24flash_fwd_splitkv_kernelI23Flash_fwd_kernel_traitsILi256ELi64ELi64ELi4ELb0ELb0EN7cutlass10bfloat16_tE19Flash_kernel_traitsILi256ELi64ELi64ELi4ES3_EELb0ELb0ELb0ELb0ELb0ELb0ELb1ELb0EEEvNS_16Flash_fwd_paramsE)
        /*0518*/ 	.word	0x000000fe


	//----- nvinfo : EIATTR_FRAME_SIZE
	.align		4
.L_228:
        /*051c*/ 	.byte	0x04, 0x11
        /*051e*/ 	.short	(.L_230 - .L_229)
	.align		4
.L_229:
        /*0520*/ 	.word	index@(_ZN5flash24flash_fwd_splitkv_kernelI23Flash_fwd_kernel_traitsILi256ELi64ELi64ELi4ELb0ELb0EN7cutlass10bfloat16_tE19Flash_kernel_traitsILi256ELi64ELi64ELi4ES3_EELb0ELb0ELb0ELb0ELb0ELb0ELb1ELb0EEEvNS_16Flash_fwd_paramsE)
        /*0524*/ 	.word	0x00000000


	//----- nvinfo : EIATTR_REGCOUNT
	.align		4
.L_230:
        /*0528*/ 	.byte	0x04, 0x2f
        /*052a*/ 	.short	(.L_232 - .L_231)
	.align		4
.L_231:
        /*052c*/ 	.word	index@(_ZN5flash24flash_fwd_splitkv_kernelI23Flash_fwd_kernel_traitsILi256ELi64ELi64ELi4ELb0ELb0EN7cutlass10bfloat16_tE19Flash_kernel_traitsILi256ELi64ELi64ELi4ES3_EELb0ELb0ELb0ELb0ELb0ELb1ELb0ELb1EEEvNS_16Flash_fwd_paramsE)
        /*0530*/ 	.word	0x000000ff


	//----- nvinfo : EIATTR_FRAME_SIZE
	.align		4
.L_232:
        /*0534*/ 	.byte	0x04, 0x11
        /*0536*/ 	.short	(.L_234 - .L_233)
	.align		4
.L_233:
        /*0538*/ 	.word	index@($_ZN5flash24flash_fwd_splitkv_kernelI23Flash_fwd_kernel_traitsILi256ELi64ELi64ELi4ELb0ELb0EN7cutlass10bfloat16_tE19Flash_kernel_traitsILi256ELi64ELi64ELi4ES3_EELb0ELb0ELb0ELb0ELb0ELb1ELb0ELb1EEEvNS_16Flash_fwd_paramsE$_ZN5flash30compute_attn_1rowblock_splitkvI23Flash_fwd_kernel_traitsILi256ELi64ELi64ELi4ELb0ELb0EN7cutlass10bfloat16_tE19Flash_kernel_traitsILi256ELi64ELi64ELi4ES3_EELb0ELb0ELb0ELb0ELb0ELb1ELb0ELb1ENS_16Flash_fwd_paramsEEEvRKT8_iiiii)
        /*053c*/ 	.word	0x00000000


	//----- nvinfo : EIATTR_FRAME_SIZE
	.align		4
.L_234:
        /*0540*/ 	.byte	0x04, 0x11
        /*0542*/ 	.short	(.L_236 - .L_235)
	.align		4
.L_235:
        /*0544*/ 	.word	index@(_ZN5flash24flash_fwd_splitkv_kernelI23Flash_fwd_kernel_traitsILi256ELi64ELi64ELi4ELb0ELb0EN7cutlass10bfloat16_tE19Flash_kernel_traitsILi256ELi64ELi64ELi4ES3_EELb0ELb0ELb0ELb0ELb0ELb1ELb0ELb1EEEvNS_16Flash_fwd_paramsE)
        /*0548*/ 	.word	0x00000000


	//----- nvinfo : EIATTR_REGCOUNT
	.align		4
.L_236:
        /*054c*/ 	.byte	0x04, 0x2f
        /*054e*/ 	.short	(.L_238 - .L_237)
	.align		4
.L_237:
        /*0550*/ 	.word	index@(_ZN5flash24flash_fwd_splitkv_kernelI23Flash_fwd_kernel_traitsILi256ELi64ELi64ELi4ELb0ELb0EN7cutlass10bfloat16_tE19Flash_kernel_traitsILi256ELi64ELi64ELi4ES3_EELb0ELb0ELb0ELb0ELb0ELb0ELb0ELb1EEEvNS_16Flash_fwd_paramsE)
        /*0554*/ 	.word	0x000000ff


	//----- nvinfo : EIATTR_FRAME_SIZE
	.align		4
.L_238:
        /*0558*/ 	.byte	0x04, 0x11
        /*055a*/ 	.short	(.L_240 - .L_239)
	.align		4
.L_239:
        /*055c*/ 	.word	index@($_ZN5flash24flash_fwd_splitkv_kernelI23Flash_fwd_kernel_traitsILi256ELi64ELi64ELi4ELb0ELb0EN7cutlass10bfloat16_tE19Flash_kernel_traitsILi256ELi64ELi64ELi4ES3_EELb0ELb0ELb0ELb0ELb0ELb0ELb0ELb1EEEvNS_16Flash_fwd_paramsE$_ZN5flash30compute_attn_1rowblock_splitkvI23Flash_fwd_kernel_traitsILi256ELi64ELi64ELi4ELb0ELb0EN7cutlass10bfloat16_tE19Flash_kernel_traitsILi256ELi64ELi64ELi4ES3_EELb0ELb0ELb0ELb0ELb0ELb0ELb0ELb1ENS_16Flash_fwd_paramsEEEvRKT8_iiiii)
        /*0560*/ 	.word	0x00000000


	//----- nvinfo : EIATTR_FRAME_SIZE
	.align		4
.L_240:
        /*0564*/ 	.byte	0x04, 0x11
        /*0566*/ 	.short	(.L_242 - .L_241)
	.align		4
.L_241:
        /*0568*/ 	.word	index@(_ZN5flash24flash_fwd_splitkv_kernelI23Flash_fwd_kernel_traitsILi256ELi64ELi64ELi4ELb0ELb0EN7cutlass10bfloat16_tE19Flash_kernel_traitsILi256ELi64ELi64ELi4ES3_EELb0ELb0ELb0ELb0ELb0ELb0ELb0ELb1EEEvNS_16Flash_fwd_paramsE)
        /*056c*/ 	.word	0x00000000


	//----- nvinfo : EIATTR_REGCOUNT
	.align		4
.L_242:
        /*0570*/ 	.byte	0x04, 0x2f
        /*0572*/ 	.short	(.L_244 - .L_243)
	.align		4
.L_243:
        /*0574*/ 	.word	index@(_ZN5flash24flash_fwd_splitkv_kernelI23Flash_fwd_kernel_traitsILi256ELi64ELi64ELi4ELb0ELb0EN7cutlass10bfloat16_tE19Flash_kernel_traitsILi256ELi64ELi64ELi4ES3_EELb0ELb0ELb0ELb0ELb0ELb1ELb0ELb0EEEvNS_16Flash_fwd_paramsE)
        /*0578*/ 	.word	0x000000ff


	//----- nvinfo : EIATTR_FRAME_SIZE
	.align		4
.L_244:
        /*057c*/ 	.byte	0x04, 0x11
        /*057e*/ 	.short	(.L_246 - .L_245)
	.align		4
.L_245:
        /*0580*/ 	.word	index@(_ZN5flash24flash_fwd_splitkv_kernelI23Flash_fwd_kernel_traitsILi256ELi64ELi64ELi4ELb0ELb0EN7cutlass10bfloat16_tE19Flash_kernel_traitsILi256ELi64ELi64ELi4ES3_EELb0ELb0ELb0ELb0ELb0ELb1ELb0ELb0EEEvNS_16Flash_fwd_paramsE)
        /*0584*/ 	.word	0x00000000


	//----- nvinfo : EIATTR_REGCOUNT
	.align		4
.L_246:
        /*0588*/ 	.byte	0x04, 0x2f
        /*058a*/ 	.short	(.L_248 - .L_247)
	.align		4
.L_247:
        /*058c*/ 	.word	index@(_ZN5flash24flash_fwd_splitkv_kernelI23Flash_fwd_kernel_traitsILi256ELi64ELi64ELi4ELb0ELb0EN7cutlass10bfloat16_tE19Flash_kernel_traitsILi256ELi64ELi64ELi4ES3_EELb0ELb0ELb0ELb0ELb0ELb0ELb0ELb0EEEvNS_16Flash_fwd_paramsE)
        /*0590*/ 	.word	0x000000ff


	//----- nvinfo : EIATTR_FRAME_SIZE
	.align		4
.L_248:
        /*0594*/ 	.byte	0x04, 0x11
        /*0596*/ 	.short	(.L_250 - .L_249)
	.align		4
.L_249:
        /*0598*/ 	.word	index@(_ZN5flash24flash_fwd_splitkv_kernelI23Flash_fwd_kernel_traitsILi256ELi64ELi64ELi4ELb0ELb0EN7cutlass10bfloat16_tE19Flash_kernel_traitsILi256ELi64ELi64ELi4ES3_EELb0ELb0ELb0ELb0ELb0ELb0ELb0ELb0EEEvNS_16Flash_fwd_paramsE)
        /*059c*/ 	.word	0x00000000


	//----- nvinfo : EIATTR_REGCOUNT
	.align		4
.L_250:
        /*05a0*/ 	.byte	0x04, 0x2f
        /*05a2*/ 	.short	(.L_252 - .L_251)
	.align		4
.L_251:
        /*05a4*/ 	.word	index@(_ZN5flash32flash_fwd_splitkv_combine_kernelI23Flash_fwd_kernel_traitsILi256ELi64ELi64ELi4ELb0ELb0EN7cutlass10bfloat16_tE19Flash_kernel_traitsILi256ELi64ELi64ELi4ES3_EELi4ELi1ELb1EEEvNS_16Flash_fwd_paramsE)
        /*05a8*/ 	.word	0x00000038


	//----- nvinfo : EIATTR_FRAME_SIZE
	.align		4
.L_252:
        /*05ac*/ 	.byte	0x04, 0x11
        /*05ae*/ 	.short	(.L_254 - .L_253)
	.align		4
.L_253:
        /*05b0*/ 	.word	index@($__internal_13_$__cuda_sm20_div_s64)
        /*05b4*/ 	.word	0x00000000


	//----- nvinfo : EIATTR_FRAME_SIZE
	.align		4
.L_254:
        /*05b8*/ 	.byte	0x04, 0x11
        /*05ba*/ 	.short	(.L_256 - .L_255)
	.align		4
.L_255:
        /*05bc*/ 	.word	index@(_ZN5flash32flash_fwd_splitkv_combine_kernelI23Flash_fwd_kernel_traitsILi256ELi64ELi64ELi4ELb0ELb0EN7cutlass10bfloat16_tE19Flash_kernel_traitsILi256ELi64ELi64ELi4ES3_EELi4ELi1ELb1EEEvNS_16Flash_fwd_paramsE)
        /*05c0*/ 	.word	0x00000000


	//----- nvinfo : EIATTR_REGCOUNT
	.align		4
.L_256:
        /*05c4*/ 	.byte	0x04, 0x2f
        /*05c6*/ 	.short	(.L_258 - .L_257)
	.align		4
.L_257:
        /*05c8*/ 	.word	index@(_ZN5flash32flash_fwd_splitkv_combine_kernelI23Flash_fwd_kernel_traitsILi256ELi64ELi64ELi4ELb0ELb0EN7cutlass10bfloat16_tE19Flash_kernel_traitsILi256ELi64ELi64ELi4ES3_EELi4ELi2ELb1EEEvNS_16Flash_fwd_paramsE)
        /*05cc*/ 	.word	0x00000036


	//----- nvinfo : EIATTR_FRAME_SIZE
	.align		4
.L_258:
        /*05d0*/ 	.byte	0x04, 0x11
        /*05d2*/ 	.short	(.L_260 - .L_259)
	.align		4
.L_259:
        /*05d4*/ 	.word	index@($__internal_12_$__cuda_sm20_div_s64)
        /*05d8*/ 	.word	0x00000000


	//----- nvinfo : EIATTR_FRAME_SIZE
	.align		4
.L_260:
        /*05dc*/ 	.byte	0x04, 0x11
        /*05de*/ 	.short	(.L_262 - .L_261)
	.align		4
.L_261:
        /*05e0*/ 	.word	index@(_ZN5flash32flash_fwd_splitkv_combine_kernelI23Flash_fwd_kernel_traitsILi256ELi64ELi64ELi4ELb0ELb0EN7cutlass10bfloat16_tE19Flash_kernel_traitsILi256ELi64ELi64ELi4ES3_EELi4ELi2ELb1EEEvNS_16Flash_fwd_paramsE)
        /*05e4*/ 	.word	0x00000000


	//----- nvinfo : EIATTR_REGCOUNT
	.align		4
.L_262:
        /*05e8*/ 	.byte	0x04, 0x2f
        /*05ea*/ 	.short	(.L_264 - .L_263)
	.align		4
.L_263:
        /*05ec*/ 	.word	index@(_ZN5flash32flash_fwd_splitkv_combine_kernelI23Flash_fwd_kernel_traitsILi256ELi64ELi64ELi4ELb0ELb0EN7cutlass10bfloat16_tE19Flash_kernel_traitsILi256ELi64ELi64ELi4ES3_EELi4ELi3ELb1EEEvNS_16Flash_fwd_paramsE)
        /*05f0*/ 	.word	0x00000036


	//----- nvinfo : EIATTR_FRAME_SIZE
	.align		4
.L_264:
        /*05f4*/ 	.byte	0x04, 0x11
        /*05f6*/ 	.short	(.L_266 - .L_265)
	.align		4
.L_265:
        /*05f8*/ 	.word	index@($__internal_11_$__cuda_sm20_div_s64)
        /*05fc*/ 	.word	0x00000000


	//----- nvinfo : EIATTR_FRAME_SIZE
	.align		4
.L_266:
        /*0600*/ 	.byte	0x04, 0x11
        /*0602*/ 	.short	(.L_268 - .L_267)
	.align		4
.L_267:
        /*0604*/ 	.word	index@(_ZN5flash32flash_fwd_splitkv_combine_kernelI23Flash_fwd_kernel_traitsILi256ELi64ELi64ELi4ELb0ELb0EN7cutlass10bfloat16_tE19Flash_kernel_traitsILi256ELi64ELi64ELi4ES3_EELi4ELi3ELb1EEEvNS_16Flash_fwd_paramsE)
        /*0608*/ 	.word	0x00000000


	//----- nvinfo : EIATTR_REGCOUNT
	.align		4
.L_268:
        /*060c*/ 	.byte	0x04, 0x2f
        /*060e*/ 	.short	(.L_270 - .L_269)
	.align		4
.L_269:
        /*0610*/ 	.word	index@(_ZN5flash32flash_fwd_splitkv_combine_kernelI23Flash_fwd_kernel_traitsILi256ELi64ELi64ELi4ELb0ELb0EN7cutlass10bfloat16_tE19Flash_kernel_traitsILi256ELi64ELi64ELi4ES3_EELi4ELi4ELb1EEEvNS_16Flash_fwd_paramsE)
        /*0614*/ 	.word	0x00000036


	//----- nvinfo : EIATTR_FRAME_SIZE
	.align		4
.L_270:
        /*0618*/ 	.byte	0x04, 0x11
        /*061a*/ 	.short	(.L_272 - .L_271)
	.align		4
.L_271:
        /*061c*/ 	.word	index@($__internal_10_$__cuda_sm20_div_s64)
        /*0620*/ 	.word	0x00000000


	//----- nvinfo : EIATTR_FRAME_SIZE
	.align		4
.L_272:
        /*0624*/ 	.byte	0x04, 0x11
        /*0626*/ 	.short	(.L_274 - .L_273)
	.align		4
.L_273:
        /*0628*/ 	.word	index@(_ZN5flash32flash_fwd_splitkv_combine_kernelI23Flash_fwd_kernel_traitsILi256ELi64ELi64ELi4ELb0ELb0EN7cutlass10bfloat16_tE19Flash_kernel_traitsILi256ELi64ELi64ELi4ES3_EELi4ELi4ELb1EEEvNS_16Flash_fwd_paramsE)
        /*062c*/ 	.word	0x00000000


	//----- nvinfo : EIATTR_REGCOUNT
	.align		4
.L_274:
        /*0630*/ 	.byte	0x04, 0x2f
        /*0632*/ 	.short	(.L_276 - .L_275)
	.align		4
.L_275:
        /*0634*/ 	.word	index@(_ZN5flash32flash_fwd_splitkv_combine_kernelI23Flash_fwd_kernel_traitsILi256ELi64ELi64ELi4ELb0ELb0EN7cutlass10bfloat16_tE19Flash_kernel_traitsILi256ELi64ELi64ELi4ES3_EELi4ELi5ELb1EEEvNS_16Flash_fwd_paramsE)
        /*0638*/ 	.word	0x00000036


	//----- nvinfo : EIATTR_FRAME_SIZE
	.align		4
.L_276:
        /*063c*/ 	.byte	0x04, 0x11
        /*063e*/ 	.short	(.L_278 - .L_277)
	.align		4
.L_277:
        /*0640*/ 	.word	index@($__internal_9_$__cuda_sm20_div_s64)
        /*0644*/ 	.word	0x00000000


	//----- nvinfo : EIATTR_FRAME_SIZE
	.align		4
.L_278:
        /*0648*/ 	.byte	0x04, 0x11
        /*064a*/ 	.short	(.L_280 - .L_279)
	.align		4
.L_279:
        /*064c*/ 	.word	index@(_ZN5flash32flash_fwd_splitkv_combine_kernelI23Flash_fwd_kernel_traitsILi256ELi64ELi64ELi4ELb0ELb0EN7cutlass10bfloat16_tE19Flash_kernel_traitsILi256ELi64ELi64ELi4ES3_EELi4ELi5ELb1EEEvNS_16Flash_fwd_paramsE)
        /*0650*/ 	.word	0x00000000


	//----- nvinfo : EIATTR_REGCOUNT
	.align		4
.L_280:
        /*0654*/ 	.byte	0x04, 0x2f
        /*0656*/ 	.short	(.L_282 - .L_281)
	.align		4
.L_281:
        /*0658*/ 	.word	index@(_ZN5flash32flash_fwd_splitkv_combine_kernelI23Flash_fwd_kernel_traitsILi256ELi64ELi64ELi4ELb0ELb0EN7cutlass10bfloat16_tE19Flash_kernel_traitsILi256ELi64ELi64ELi4ES3_EELi4ELi6ELb1EEEvNS_16Flash_fwd_paramsE)
        /*065c*/ 	.word	0x0000003a


	//----- nvinfo : EIATTR_FRAME_SIZE
	.align		4
.L_282:
        /*0660*/ 	.byte	0x04, 0x11
        /*0662*/ 	.short	(.L_284 - .L_283)
	.align		4
.L_283:
        /*0664*/ 	.word	index@($__internal_8_$__cuda_sm20_div_s64)
        /*0668*/ 	.word	0x00000000


	//----- nvinfo : EIATTR_FRAME_SIZE
	.align		4
.L_284:
        /*066c*/ 	.byte	0x04, 0x11
        /*066e*/ 	.short	(.L_286 - .L_285)
	.align		4
.L_285:
        /*0670*/ 	.word	index@(_ZN5flash32flash_fwd_splitkv_combine_kernelI23Flash_fwd_kernel_traitsILi256ELi64ELi64ELi4ELb0ELb0EN7cutlass10bfloat16_tE19Flash_kernel_traitsILi256ELi64ELi64ELi4ES3_EELi4ELi6ELb1EEEvNS_16Flash_fwd_paramsE)
        /*0674*/ 	.word	0x00000000


	//----- nvinfo : EIATTR_REGCOUNT
	.align		4
.L_286:
        /*0678*/ 	.byte	0x04, 0x2f
        /*067a*/ 	.short	(.L_288 - .L_287)
	.align		4
.L_287:
        /*067c*/ 	.word	index@(_ZN5flash32flash_fwd_splitkv_combine_kernelI23Flash_fwd_kernel_traitsILi256ELi64ELi64ELi4ELb0ELb0EN7cutlass10bfloat16_tE19Flash_kernel_traitsILi256ELi64ELi64ELi4ES3_EELi4ELi7ELb1EEEvNS_16Flash_fwd_paramsE)
        /*0680*/ 	.word	0x0000003c


	//----- nvinfo : EIATTR_FRAME_SIZE
	.align		4
.L_288:
        /*0684*/ 	.byte	0x04, 0x11
        /*0686*/ 	.short	(.L_290 - .L_289)
	.align		4
.L_289:
        /*0688*/ 	.word	index@($__internal_7_$__cuda_sm20_div_s64)
        /*068c*/ 	.word	0x00000000


	//----- nvinfo : EIATTR_FRAME_SIZE
	.align		4
.L_290:
        /*0690*/ 	.byte	0x04, 0x11
        /*0692*/ 	.short	(.L_292 - .L_291)
	.align		4
.L_291:
        /*0694*/ 	.word	index@(_ZN5flash32flash_fwd_splitkv_combine_kernelI23Flash_fwd_kernel_traitsILi256ELi64ELi64ELi4ELb0ELb0EN7cutlass10bfloat16_tE19Flash_kernel_traitsILi256ELi64ELi64ELi4ES3_EELi4ELi7ELb1EEEvNS_16Flash_fwd_paramsE)
        /*0698*/ 	.word	0x00000000


	//----- nvinfo : EIATTR_REGCOUNT
	.align		4
.L_292:
        /*069c*/ 	.byte	0x04, 0x2f
        /*069e*/ 	.short	(.L_294 - .L_293)
	.align		4
.L_293:
        /*06a0*/ 	.word	index@(_ZN5flash32flash_fwd_splitkv_combine_kernelI23Flash_fwd_kernel_traitsILi256ELi64ELi64ELi4ELb0ELb0EN7cutlass10bfloat16_tE19Flash_kernel_traitsILi256ELi64ELi64ELi4ES3_EELi4ELi1ELb0EEEvNS_16Flash_fwd_paramsE)
        /*06a4*/ 	.word	0x00000036


	//----- nvinfo : EIATTR_FRAME_SIZE
	.align		4
.L_294:
        /*06a8*/ 	.byte	0x04, 0x11
        /*06aa*/ 	.short	(.L_296 - .L_295)
	.align		4
.L_295:
        /*06ac*/ 	.word	index@($__internal_6_$__cuda_sm20_div_s64)
        /*06b0*/ 	.word	0x00000000


	//----- nvinfo : EIATTR_FRAME_SIZE
	.align		4
.L_296:
        /*06b4*/ 	.byte	0x04, 0x11
        /*06b6*/ 	.short	(.L_298 - .L_297)
	.align		4
.L_297:
        /*06b8*/ 	.word	index@(_ZN5flash32flash_fwd_splitkv_combine_kernelI23Flash_fwd_kernel_traitsILi256ELi64ELi64ELi4ELb0ELb0EN7cutlass10bfloat16_tE19Flash_kernel_traitsILi256ELi64ELi64ELi4ES3_EELi4ELi1ELb0EEEvNS_16Flash_fwd_paramsE)
        /*06bc*/ 	.word	0x00000000


	//----- nvinfo : EIATTR_REGCOUNT
	.align		4
.L_298:
        /*06c0*/ 	.byte	0x04, 0x2f
        /*06c2*/ 	.short	(.L_300 - .L_299)
	.align		4
.L_299:
        /*06c4*/ 	.word	index@(_ZN5flash32flash_fwd_splitkv_combine_kernelI23Flash_fwd_kernel_traitsILi256ELi64ELi64ELi4ELb0ELb0EN7cutlass10bfloat16_tE19Flash_kernel_traitsILi256ELi64ELi64ELi4ES3_EELi4ELi2ELb0EEEvNS_16Flash_fwd_paramsE)
        /*06c8*/ 	.word	0x00000036


	//----- nvinfo : EIATTR_FRAME_SIZE
	.align		4
.L_300:
        /*06cc*/ 	.byte	0x04, 0x11
        /*06ce*/ 	.short	(.L_302 - .L_301)
	.align		4
.L_301:
        /*06d0*/ 	.word	index@($__internal_5_$__cuda_sm20_div_s64)
        /*06d4*/ 	.word	0x00000000


	//----- nvinfo : EIATTR_FRAME_SIZE
	.align		4
.L_302:
        /*06d8*/ 	.byte	0x04, 0x11
        /*06da*/ 	.short	(.L_304 - .L_303)
	.align		4
.L_303:
        /*06dc*/ 	.word	index@(_ZN5flash32flash_fwd_splitkv_combine_kernelI23Flash_fwd_kernel_traitsILi256ELi64ELi64ELi4ELb0ELb0EN7cutlass10bfloat16_tE19Flash_kernel_traitsILi256ELi64ELi64ELi4ES3_EELi4ELi2ELb0EEEvNS_16Flash_fwd_paramsE)
        /*06e0*/ 	.word	0x00000000


	//----- nvinfo : EIATTR_REGCOUNT
	.align		4
.L_304:
        /*06e4*/ 	.byte	0x04, 0x2f
        /*06e6*/ 	.short	(.L_306 - .L_305)
	.align		4
.L_305:
        /*06e8*/ 	.word	index@(_ZN5flash32flash_fwd_splitkv_combine_kernelI23Flash_fwd_kernel_traitsILi256ELi64ELi64ELi4ELb0ELb0EN7cutlass10bfloat16_tE19Flash_kernel_traitsILi256ELi64ELi64ELi4ES3_EELi4ELi3ELb0EEEvNS_16Flash_fwd_paramsE)
        /*06ec*/ 	.word	0x00000036


	//----- nvinfo : EIATTR_FRAME_SIZE
	.align		4
.L_306:
        /*06f0*/ 	.byte	0x04, 0x11
        /*06f2*/ 	.short	(.L_308 - .L_307)
	.align		4
.L_307:
        /*06f4*/ 	.word	index@($__internal_4_$__cuda_sm20_div_s64)
        /*06f8*/ 	.word	0x00000000


	//----- nvinfo : EIATTR_FRAME_SIZE
	.align		4
.L_308:
        /*06fc*/ 	.byte	0x04, 0x11
        /*06fe*/ 	.short	(.L_310 - .L_309)
	.align		4
.L_309:
        /*0700*/ 	.word	index@(_ZN5flash32flash_fwd_splitkv_combine_kernelI23Flash_fwd_kernel_traitsILi256ELi64ELi64ELi4ELb0ELb0EN7cutlass10bfloat16_tE19Flash_kernel_traitsILi256ELi64ELi64ELi4ES3_EELi4ELi3ELb0EEEvNS_16Flash_fwd_paramsE)
        /*0704*/ 	.word	0x00000000


	//----- nvinfo : EIATTR_REGCOUNT
	.align		4
.L_310:
        /*0708*/ 	.byte	0x04, 0x2f
        /*070a*/ 	.short	(.L_312 - .L_311)
	.align		4
.L_311:
        /*070c*/ 	.word	index@(_ZN5flash32flash_fwd_splitkv_combine_kernelI23Flash_fwd_kernel_traitsILi256ELi64ELi64ELi4ELb0ELb0EN7cutlass10bfloat16_tE19Flash_kernel_traitsILi256ELi64ELi64ELi4ES3_EELi4ELi4ELb0EEEvNS_16Flash_fwd_paramsE)
        /*0710*/ 	.word	0x00000036


	//----- nvinfo : EIATTR_FRAME_SIZE
	.align		4
.L_312:
        /*0714*/ 	.byte	0x04, 0x11
        /*0716*/ 	.short	(.L_314 - .L_313)
	.align		4
.L_313:
        /*0718*/ 	.word	index@($__internal_3_$__cuda_sm20_div_s64)
        /*071c*/ 	.word	0x00000000


	//----- nvinfo : EIATTR_FRAME_SIZE
	.align		4
.L_314:
        /*0720*/ 	.byte	0x04, 0x11
        /*0722*/ 	.short	(.L_316 - .L_315)
	.align		4
.L_315:
        /*0724*/ 	.word	index@(_ZN5flash32flash_fwd_splitkv_combine_kernelI23Flash_fwd_kernel_traitsILi256ELi64ELi64ELi4ELb0ELb0EN7cutlass10bfloat16_tE19Flash_kernel_traitsILi256ELi64ELi64ELi4ES3_EELi4ELi4ELb0EEEvNS_16Flash_fwd_paramsE)
        /*0728*/ 	.word	0x00000000


	//----- nvinfo : EIATTR_REGCOUNT
	.align		4
.L_316:
        /*072c*/ 	.byte	0x04, 0x2f
        /*072e*/ 	.short	(.L_318 - .L_317)
	.align		4
.L_317:
        /*0730*/ 	.word	index@(_ZN5flash32flash_fwd_splitkv_combine_kernelI23Flash_fwd_kernel_traitsILi256ELi64ELi64ELi4ELb0ELb0EN7cutlass10bfloat16_tE19Flash_kernel_traitsILi256ELi64ELi64ELi4ES3_EELi4ELi5ELb0EEEvNS_16Flash_fwd_paramsE)
        /*0734*/ 	.word	0x00000036


	//----- nvinfo : EIATTR_FRAME_SIZE
	.align		4
.L_318:
        /*0738*/ 	.byte	0x04, 0x11
        /*073a*/ 	.short	(.L_320 - .L_319)
	.align		4
.L_319:
        /*073c*/ 	.word	index@($__internal_2_$__cuda_sm20_div_s64)
        /*0740*/ 	.word	0x00000000


	//----- nvinfo : EIATTR_FRAME_SIZE
	.align		4
.L_320:
        /*0744*/ 	.byte	0x04, 0x11
        /*0746*/ 	.short	(.L_322 - .L_321)
	.align		4
.L_321:
        /*0748*/ 	.word	index@(_ZN5flash32flash_fwd_splitkv_combine_kernelI23Flash_fwd_kernel_traitsILi256ELi64ELi64ELi4ELb0ELb0EN7cutlass10bfloat16_tE19Flash_kernel_traitsILi256ELi64ELi64ELi4ES3_EELi4ELi5ELb0EEEvNS_16Flash_fwd_paramsE)
        /*074c*/ 	.word	0x00000000


	//----- nvinfo : EIATTR_REGCOUNT
	.align		4
.L_322:
        /*0750*/ 	.byte	0x04, 0x2f
        /*0752*/ 	.short	(.L_324 - .L_323)
	.align		4
.L_323:
        /*0754*/ 	.word	index@(_ZN5flash32flash_fwd_splitkv_combine_kernelI23Flash_fwd_kernel_traitsILi256ELi64ELi64ELi4ELb0ELb0EN7cutlass10bfloat16_tE19Flash_kernel_traitsILi256ELi64ELi64ELi4ES3_EELi4ELi6ELb0EEEvNS_16Flash_fwd_paramsE)
        /*0758*/ 	.word	0x0000003a


	//----- nvinfo : EIATTR_FRAME_SIZE
	.align		4
.L_324:
        /*075c*/ 	.byte	0x04, 0x11
        /*075e*/ 	.short	(.L_326 - .L_325)
	.align		4
.L_325:
        /*0760*/ 	.word	index@($__internal_1_$__cuda_sm20_div_s64)
        /*0764*/ 	.word	0x00000000


	//----- nvinfo : EIATTR_FRAME_SIZE
	.align		4
.L_326:
        /*0768*/ 	.byte	0x04, 0x11
        /*076a*/ 	.short	(.L_328 - .L_327)
	.align		4
.L_327:
        /*076c*/ 	.word	index@(_ZN5flash32flash_fwd_splitkv_combine_kernelI23Flash_fwd_kernel_traitsILi256ELi64ELi64ELi4ELb0ELb0EN7cutlass10bfloat16_tE19Flash_kernel_traitsILi256ELi64ELi64ELi4ES3_EELi4ELi6ELb0EEEvNS_16Flash_fwd_paramsE)
        /*0770*/ 	.word	0x00000000


	//----- nvinfo : EIATTR_REGCOUNT
	.align		4
.L_328:
        /*0774*/ 	.byte	0x04, 0x2f
        /*0776*/ 	.short	(.L_330 - .L_329)
	.align		4
.L_329:
        /*0778*/ 	.word	index@(_ZN5flash32flash_fwd_splitkv_combine_kernelI23Flash_fwd_kernel_traitsILi256ELi64ELi64ELi4ELb0ELb0EN7cutlass10bfloat16_tE19Flash_kernel_traitsILi256ELi64ELi64ELi4ES3_EELi4ELi7ELb0EEEvNS_16Flash_fwd_paramsE)
        /*077c*/ 	.word	0x0000003c


	//----- nvinfo : EIATTR_FRAME_SIZE
	.align		4
.L_330:
        /*0780*/ 	.byte	0x04, 0x11
        /*0782*/ 	.short	(.L_332 - .L_331)
	.align		4
.L_331:
        /*0784*/ 	.word	index@($__internal_0_$__cuda_sm20_div_s64)
        /*0788*/ 	.word	0x00000000


	//----- nvinfo : EIATTR_FRAME_SIZE
	.align		4
.L_332:
        /*078c*/ 	.byte	0x04, 0x11
        /*078e*/ 	.short	(.L_334 - .L_333)
	.align		4
.L_333:
        /*0790*/ 	.word	index@(_ZN5flash32flash_fwd_splitkv_combine_kernelI23Flash_fwd_kernel_traitsILi256ELi64ELi64ELi4ELb0ELb0EN7cutlass10bfloat16_tE19Flash_kernel_traitsILi256ELi64ELi64ELi4ES3_EELi4ELi7ELb0EEEvNS_16Flash_fwd_paramsE)
        /*0794*/ 	.word	0x00000000


	//----- nvinfo : EIATTR_MIN_STACK_SIZE
	.align		4
.L_334:
        /*0798*/ 	.byte	0x04, 0x12
        /*079a*/ 	.short	(.L_336 - .L_335)
	.align		4
.L_335:
        /*079c*/ 	.word	index@(_ZN5flash32flash_fwd_splitkv_combine_kernelI23Flash_fwd_kernel_traitsILi256ELi64ELi64ELi4ELb0ELb0EN7cutlass10bfloat16_tE19Flash_kernel_traitsILi256ELi64ELi64ELi4ES3_EELi4ELi7ELb0EEEvNS_16Flash_fwd_paramsE)
        /*07a0*/ 	.word	0x00000000


	//----- nvinfo : EIATTR_MIN_STACK_SIZE
	.align		4
.L_336:
        /*07a4*/ 	.byte	0x04, 0x12
        /*07a6*/ 	.short	(.L_338 - .L_337)
	.align		4
.L_337:
        /*07a8*/ 	.word	index@(_ZN5flash32flash_fwd_splitkv_combine_kernelI23Flash_fwd_kernel_traitsILi256ELi64ELi64ELi4ELb0ELb0EN7cutlass10bfloat16_tE19Flash_kernel_traitsILi256ELi64ELi64ELi4ES3_EELi4ELi6ELb0EEEvNS_16Flash_fwd_paramsE)
        /*07ac*/ 	.word	0x00000000


	//----- nvinfo : EIATTR_MIN_STACK_SIZE
	.align		4
.L_338:
        /*07b0*/ 	.byte	0x04, 0x12
        /*07b2*/ 	.short	(.L_340 - .L_339)
	.align		4
.L_339:
        /*07b4*/ 	.word	index@(_ZN5flash32flash_fwd_splitkv_combine_kernelI23Flash_fwd_kernel_traitsILi256ELi64ELi64ELi4ELb0ELb0EN7cutlass10bfloat16_tE19Flash_kernel_traitsILi256ELi64ELi64ELi4ES3_EELi4ELi5ELb0EEEvNS_16Flash_fwd_paramsE)
        /*07b8*/ 	.word	0x00000000


	//----- nvinfo : EIATTR_MIN_STACK_SIZE
	.align		4
.L_340:
        /*07bc*/ 	.byte	0x04, 0x12
        /*07be*/ 	.short	(.L_342 - .L_341)
	.align		4
.L_341:
        /*07c0*/ 	.word	index@(_ZN5flash32flash_fwd_splitkv_combine_kernelI23Flash_fwd_kernel_traitsILi256ELi64ELi64ELi4ELb0ELb0EN7cutlass10bfloat16_tE19Flash_kernel_traitsILi256ELi64ELi64ELi4ES3_EELi4ELi4ELb0EEEvNS_16Flash_fwd_paramsE)
        /*07c4*/ 	.word	0x00000000


	//----- nvinfo : EIATTR_MIN_STACK_SIZE
	.align		4
.L_342:
        /*07c8*/ 	.byte	0x04, 0x12
        /*07ca*/ 	.short	(.L_344 - .L_343)
	.align		4
.L_343:
        /*07cc*/ 	.word	index@(_ZN5flash32flash_fwd_splitkv_combine_kernelI23Flash_fwd_kernel_traitsILi256ELi64ELi64ELi4ELb0ELb0EN7cutlass10bfloat16_tE19Flash_kernel_traitsILi256ELi64ELi64ELi4ES3_EELi4ELi3ELb0EEEvNS_16Flash_fwd_paramsE)
        /*07d0*/ 	.word	0x00000000


	//----- nvinfo : EIATTR_MIN_STACK_SIZE
	.align		4
.L_344:
        /*07d4*/ 	.byte	0x04, 0x12
        /*07d6*/ 	.short	(.L_346 - .L_345)
	.align		4
.L_345:
        /*07d8*/ 	.word	index@(_ZN5flash32flash_fwd_splitkv_combine_kernelI23Flash_fwd_kernel_traitsILi256ELi64ELi64ELi4ELb0ELb0EN7cutlass10bfloat16_tE19Flash_kernel_traitsILi256ELi64ELi64ELi4ES3_EELi4ELi2ELb0EEEvNS_16Flash_fwd_paramsE)
        /*07dc*/ 	.word	0x00000000


	//----- nvinfo : EIATTR_MIN_STACK_SIZE
	.align		4
.L_346:
        /*07e0*/ 	.byte	0x04, 0x12
        /*07e2*/ 	.short	(.L_348 - .L_347)
	.align		4
.L_347:
        /*07e4*/ 	.word	index@(_ZN5flash32flash_fwd_splitkv_combine_kernelI23Flash_fwd_kernel_traitsILi256ELi64ELi64ELi4ELb0ELb0EN7cutlass10bfloat16_tE19Flash_kernel_traitsILi256ELi64ELi64ELi4ES3_EELi4ELi1ELb0EEEvNS_16Flash_fwd_paramsE)
        /*07e8*/ 	.word	0x00000000


	//----- nvinfo : EIATTR_MIN_STACK_SIZE
	.align		4
.L_348:
        /*07ec*/ 	.byte	0x04, 0x12
        /*07ee*/ 	.short	(.L_350 - .L_349)
	.align		4
.L_349:
        /*07f0*/ 	.word	index@(_ZN5flash32flash_fwd_splitkv_combine_kernelI23Flash_fwd_kernel_traitsILi256ELi64ELi64ELi4ELb0ELb0EN7cutlass10bfloat16_tE19Flash_kernel_traitsILi256ELi64ELi64ELi4ES3_EELi4ELi7ELb1EEEvNS_16Flash_fwd_paramsE)
        /*07f4*/ 	.word	0x00000000


	//----- nvinfo : EIATTR_MIN_STACK_SIZE
	.align		4
.L_350:
        /*07f8*/ 	.byte	0x04, 0x12
        /*07fa*/ 	.short	(.L_352 - .L_351)
	.align		4
.L_351:
        /*07fc*/ 	.word	index@(_ZN5flash32flash_fwd_splitkv_combine_kernelI23Flash_fwd_kernel_traitsILi256ELi64ELi64ELi4ELb0ELb0EN7cutlass10bfloat16_tE19Flash_kernel_traitsILi256ELi64ELi64ELi4ES3_EELi4ELi6ELb1EEEvNS_16Flash_fwd_paramsE)
        /*0800*/ 	.word	0x00000000


	//----- nvinfo : EIATTR_MIN_STACK_SIZE
	.align		4
.L_352:
        /*0804*/ 	.byte	0x04, 0x12
        /*0806*/ 	.short	(.L_354 - .L_353)
	.align		4
.L_353:
        /*0808*/ 	.word	index@(_ZN5flash32flash_fwd_splitkv_combine_kernelI23Flash_fwd_kernel_traitsILi256ELi64ELi64ELi4ELb0ELb0EN7cutlass10bfloat16_tE19Flash_kernel_traitsILi256ELi64ELi64ELi4ES3_EELi4ELi5ELb1EEEvNS_16Flash_fwd_paramsE)
        /*080c*/ 	.word	0x00000000


	//----- nvinfo : EIATTR_MIN_STACK_SIZE
	.align		4
.L_354:
        /*0810*/ 	.byte	0x04, 0x12
        /*0812*/ 	.short	(.L_356 - .L_355)
	.align		4
.L_355:
        /*0814*/ 	.word	index@(_ZN5flash32flash_fwd_splitkv_combine_kernelI23Flash_fwd_kernel_traitsILi256ELi64ELi64ELi4ELb0ELb0EN7cutlass10bfloat16_tE19Flash_kernel_traitsILi256ELi64ELi64ELi4ES3_EELi4ELi4ELb1EEEvNS_16Flash_fwd_paramsE)
        /*0818*/ 	.word	0x00000000


	//----- nvinfo : EIATTR_MIN_STACK_SIZE
	.align		4
.L_356:
        /*081c*/ 	.byte	0x04, 0x12
        /*081e*/ 	.short	(.L_358 - .L_357)
	.align		4
.L_357:
        /*0820*/ 	.word	index@(_ZN5flash32flash_fwd_splitkv_combine_kernelI23Flash_fwd_kernel_traitsILi256ELi64ELi64ELi4ELb0ELb0EN7cutlass10bfloat16_tE19Flash_kernel_traitsILi256ELi64ELi64ELi4ES3_EELi4ELi3ELb1EEEvNS_16Flash_fwd_paramsE)
        /*0824*/ 	.word	0x00000000


	//----- nvinfo : EIATTR_MIN_STACK_SIZE
	.align		4
.L_358:
        /*0828*/ 	.byte	0x04, 0x12
        /*082a*/ 	.short	(.L_360 - .L_359)
	.align		4
.L_359:
        /*082c*/ 	.word	index@(_ZN5flash32flash_fwd_splitkv_combine_kernelI23Flash_fwd_kernel_traitsILi256ELi64ELi64ELi4ELb0ELb0EN7cutlass10bfloat16_tE19Flash_kernel_traitsILi256ELi64ELi64ELi4ES3_EELi4ELi2ELb1EEEvNS_16Flash_fwd_paramsE)
        /*0830*/ 	.word	0x00000000


	//----- nvinfo : EIATTR_MIN_STACK_SIZE
	.align		4
.L_360:
        /*0834*/ 	.byte	0x04, 0x12
        /*0836*/ 	.short	(.L_362 - .L_361)
	.align		4
.L_361:
        /*0838*/ 	.word	index@(_ZN5flash32flash_fwd_splitkv_combine_kernelI23Flash_fwd_kernel_traitsILi256ELi64ELi64ELi4ELb0ELb0EN7cutlass10bfloat16_tE19Flash_kernel_traitsILi256ELi64ELi64ELi4ES3_EELi4ELi1ELb1EEEvNS_16Flash_fwd_paramsE)
        /*083c*/ 	.word	0x00000000


	//----- nvinfo : EIATTR_MIN_STACK_SIZE
	.align		4
.L_362:
        /*0840*/ 	.byte	0x04, 0x12
        /*0842*/ 	.short	(.L_364 - .L_363)
	.align		4
.L_363:
        /*0844*/ 	.word	index@(_ZN5flash24flash_fwd_splitkv_kernelI23Flash_fwd_kernel_traitsILi256ELi64ELi64ELi4ELb0ELb0EN7cutlass10bfloat16_tE19Flash_kernel_traitsILi256ELi64ELi64ELi4ES3_EELb0ELb0ELb0ELb0ELb0ELb0ELb0ELb0EEEvNS_16Flash_fwd_paramsE)
        /*0848*/ 	.word	0x00000000


	//----- nvinfo : EIATTR_MIN_STACK_SIZE
	.align		4
.L_364:
        /*084c*/ 	.byte	0x04, 0x12
        /*084e*/ 	.short	(.L_366 - .L_365)
	.align		4
.L_365:
        /*0850*/ 	.word	index@(_ZN5flash24flash_fwd_splitkv_kernelI23Flash_fwd_kernel_traitsILi256ELi64ELi64ELi4ELb0ELb0EN7cutlass10bfloat16_tE19Flash_kernel_traitsILi256ELi64ELi64ELi4ES3_EELb0ELb0ELb0ELb0ELb0ELb1ELb0ELb0EEEvNS_16Flash_fwd_paramsE)
        /*0854*/ 	.word	0x00000000


	//----- nvinfo : EIATTR_MIN_STACK_SIZE
	.align		4
.L_366:
        /*0858*/ 	.byte	0x04, 0x12
        /*085a*/ 	.short	(.L_368 - .L_367)
	.align		4
.L_367:
        /*085c*/ 	.word	index@(_ZN5flash24flash_fwd_splitkv_kernelI23Flash_fwd_kernel_traitsILi256ELi64ELi64ELi4ELb0ELb0EN7cutlass10bfloat16_tE19Flash_kernel_traitsILi256ELi64ELi64ELi4ES3_EELb0ELb0ELb0ELb0ELb0ELb0ELb0ELb1EEEvNS_16Flash_fwd_paramsE)
        /*0860*/ 	.word	0x00000000


	//----- nvinfo : EIATTR_MIN_STACK_SIZE
	.align		4
.L_368:
        /*0864*/ 	.byte	0x04, 0x12
        /*0866*/ 	.short	(.L_370 - .L_369)
	.align		4
.L_369:
        /*0868*/ 	.word	index@(_ZN5flash24flash_fwd_splitkv_kernelI23Flash_fwd_kernel_traitsILi256ELi64ELi64ELi4ELb0ELb0EN7cutlass10bfloat16_tE19Flash_kernel_traitsILi256ELi64ELi64ELi4ES3_EELb0ELb0ELb0ELb0ELb0ELb1ELb0ELb1EEEvNS_16Flash_fwd_paramsE)
        /*086c*/ 	.word	0x00000000


	//----- nvinfo : EIATTR_MIN_STACK_SIZE
	.align		4
.L_370:
        /*0870*/ 	.byte	0x04, 0x12
        /*0872*/ 	.short	(.L_372 - .L_371)
	.align		4
.L_371:
        /*0874*/ 	.word	index@(_ZN5flash24flash_fwd_splitkv_kernelI23Flash_fwd_kernel_traitsILi256ELi64ELi64ELi4ELb0ELb0EN7cutlass10bfloat16_tE19Flash_kernel_traitsILi256ELi64ELi64ELi4ES3_EELb0ELb0ELb0ELb0ELb0ELb0ELb1ELb0EEEvNS_16Flash_fwd_paramsE)
        /*0878*/ 	.word	0x00000000


	//----- nvinfo : EIATTR_MIN_STACK_SIZE
	.align		4
.L_372:
        /*087c*/ 	.byte	0x04, 0x12
        /*087e*/ 	.short	(.L_374 - .L_373)
	.align		4
.L_373:
        /*0880*/ 	.word	index@(_ZN5flash24flash_fwd_splitkv_kernelI23Flash_fwd_kernel_traitsILi256ELi64ELi64ELi4ELb0ELb0EN7cutlass10bfloat16_tE19Flash_kernel_traitsILi256ELi64ELi64ELi4ES3_EELb0ELb0ELb0ELb0ELb0ELb1ELb1ELb0EEEvNS_16Flash_fwd_paramsE)
        /*0884*/ 	.word	0x00000000


	//----- nvinfo : EIATTR_MIN_STACK_SIZE
	.align		4
.L_374:
        /*0888*/ 	.byte	0x04, 0x12
        /*088a*/ 	.short	(.L_376 - .L_375)
	.align		4
.L_375:
        /*088c*/ 	.word	index@(_ZN5flash24flash_fwd_splitkv_kernelI23Flash_fwd_kernel_traitsILi256ELi64ELi64ELi4ELb0ELb0EN7cutlass10bfloat16_tE19Flash_kernel_traitsILi256ELi64ELi64ELi4ES3_EELb0ELb0ELb0ELb0ELb0ELb0ELb1ELb1EEEvNS_16Flash_fwd_paramsE)
        /*0890*/ 	.word	0x00000000


	//----- nvinfo : EIATTR_MIN_STACK_SIZE
	.align		4
.L_376:
        /*0894*/ 	.byte	0x04, 0x12
        /*0896*/ 	.short	(.L_378 - .L_377)
	.align		4
.L_377:
        /*0898*/ 	.word	index@(_ZN5flash24flash_fwd_splitkv_kernelI23Flash_fwd_kernel_traitsILi256ELi64ELi64ELi4ELb0ELb0EN7cutlass10bfloat16_tE19Flash_kernel_traitsILi256ELi64ELi64ELi4ES3_EELb0ELb0ELb0ELb0ELb0ELb1ELb1ELb1EEEvNS_16Flash_fwd_paramsE)
        /*089c*/ 	.word	0x00000008


	//----- nvinfo : EIATTR_MIN_STACK_SIZE
	.align		4
.L_378:
        /*08a0*/ 	.byte	0x04, 0x12
        /*08a2*/ 	.short	(.L_380 - .L_379)
	.align		4
.L_379:
        /*08a4*/ 	.word	index@(_ZN5flash24flash_fwd_splitkv_kernelI23Flash_fwd_kernel_traitsILi256ELi64ELi64ELi4ELb0ELb0EN7cutlass10bfloat16_tE19Flash_kernel_traitsILi256ELi64ELi64ELi4ES3_EELb0ELb1ELb0ELb0ELb0ELb0ELb0ELb0EEEvNS_16Flash_fwd_paramsE)
        /*08a8*/ 	.word	0x00000008


	//----- nvinfo : EIATTR_MIN_STACK_SIZE
	.align		4
.L_380:
        /*08ac*/ 	.byte	0x04, 0x12
        /*08ae*/ 	.short	(.L_382 - .L_381)
	.align		4
.L_381:
        /*08b0*/ 	.word	index@(_ZN5flash24flash_fwd_splitkv_kernelI23Flash_fwd_kernel_traitsILi256ELi64ELi64ELi4ELb0ELb0EN7cutlass10bfloat16_tE19Flash_kernel_traitsILi256ELi64ELi64ELi4ES3_EELb0ELb1ELb0ELb0ELb0ELb1ELb0ELb0EEEvNS_16Flash_fwd_paramsE)
        /*08b4*/ 	.word	0x00000078


	//----- nvinfo : EIATTR_MIN_STACK_SIZE
	.align		4
.L_382:
        /*08b8*/ 	.byte	0x04, 0x12
        /*08ba*/ 	.short	(.L_384 - .L_383)
	.align		4
.L_383:
        /*08bc*/ 	.word	index@(_ZN5flash24flash_fwd_splitkv_kernelI23Flash_fwd_kernel_traitsILi256ELi64ELi64ELi4ELb0ELb0EN7cutlass10bfloat16_tE19Flash_kernel_traitsILi256ELi64ELi64ELi4ES3_EELb0ELb1ELb0ELb0ELb0ELb0ELb0ELb1EEEvNS_16Flash_fwd_paramsE)
        /*08c0*/ 	.word	0x00000010


	//----- nvinfo : EIATTR_MIN_STACK_SIZE
	.align		4
.L_384:
        /*08c4*/ 	.byte	0x04, 0x12
        /*08c6*/ 	.short	(.L_386 - .L_385)
	.align		4
.L_385:
        /*08c8*/ 	.word	index@(_ZN5flash24flash_fwd_splitkv_kernelI23Flash_fwd_kernel_traitsILi256ELi64ELi64ELi4ELb0ELb0EN7cutlass10bfloat16_tE19Flash_kernel_traitsILi256ELi64ELi64ELi4ES3_EELb0ELb1ELb0ELb0ELb0ELb1ELb0ELb1EEEvNS_16Flash_fwd_paramsE)
        /*08cc*/ 	.word	0x00000010


	//----- nvinfo : EIATTR_MIN_STACK_SIZE
	.align		4
.L_386:
        /*08d0*/ 	.byte	0x04, 0x12
        /*08d2*/ 	.short	(.L_388 - .L_387)
	.align		4
.L_387:
        /*08d4*/ 	.word	index@(_ZN5flash24flash_fwd_splitkv_kernelI23Flash_fwd_kernel_traitsILi256ELi64ELi64ELi4ELb0ELb0EN7cutlass10bfloat16_tE19Flash_kernel_traitsILi256ELi64ELi64ELi4ES3_EELb0ELb1ELb0ELb0ELb0ELb0ELb1ELb0EEEvNS_16Flash_fwd_paramsE)
        /*08d8*/ 	.word	0x00000000


	//----- nvinfo : EIATTR_MIN_STACK_SIZE
	.align		4
.L_388:
        /*08dc*/ 	.byte	0x04, 0x12
        /*08de*/ 	.short	(.L_390 - .L_389)
	.align		4
.L_389:
        /*08e0*/ 	.word	index@(_ZN5flash24flash_fwd_splitkv_kernelI23Flash_fwd_kernel_traitsILi256ELi64ELi64ELi4ELb0ELb0EN7cutlass10bfloat16_tE19Flash_kernel_traitsILi256ELi64ELi64ELi4ES3_EELb0ELb1ELb0ELb0ELb0ELb1ELb1ELb0EEEvNS_16Flash_fwd_paramsE)
        /*08e4*/ 	.word	0x00000000


	//----- nvinfo : EIATTR_MIN_STACK_SIZE
	.align		4
.L_390:
        /*08e8*/ 	.byte	0x04, 0x12
        /*08ea*/ 	.short	(.L_392 - .L_391)
	.align		4
.L_391:
        /*08ec*/ 	.word	index@(_ZN5flash24flash_fwd_splitkv_kernelI23Flash_fwd_kernel_traitsILi256ELi64ELi64ELi4ELb0ELb0EN7cutlass10bfloat16_tE19Flash_kernel_traitsILi256ELi64ELi64ELi4ES3_EELb0ELb1ELb0ELb0ELb0ELb0ELb1ELb1EEEvNS_16Flash_fwd_paramsE)
        /*08f0*/ 	.word	0x00000018


	//----- nvinfo : EIATTR_MIN_STACK_SIZE
	.align		4
.L_392:
        /*08f4*/ 	.byte	0x04, 0x12
        /*08f6*/ 	.short	(.L_394 - .L_393)
	.align		4
.L_393:
        /*08f8*/ 	.word	index@(_ZN5flash24flash_fwd_splitkv_kernelI23Flash_fwd_kernel_traitsILi256ELi64ELi64ELi4ELb0ELb0EN7cutlass10bfloat16_tE19Flash_kernel_traitsILi256ELi64ELi64ELi4ES3_EELb0ELb1ELb0ELb0ELb0ELb1ELb1ELb1EEEvNS_16Flash_fwd_paramsE)
        /*08fc*/ 	.word	0x00000020


	//----- nvinfo : EIATTR_MIN_STACK_SIZE
	.align		4
.L_394:
        /*0900*/ 	.byte	0x04, 0x12
        /*0902*/ 	.short	(.L_396 - .L_395)
	.align		4
.L_395:
        /*0904*/ 	.word	index@(_ZN5flash24flash_fwd_splitkv_kernelI23Flash_fwd_kernel_traitsILi256ELi64ELi64ELi4ELb0ELb0EN7cutlass10bfloat16_tE19Flash_kernel_traitsILi256ELi64ELi64ELi4ES3_EELb0ELb0ELb0ELb0ELb1ELb0ELb0ELb0EEEvNS_16Flash_fwd_paramsE)
        /*0908*/ 	.word	0x00000000


	//----- nvinfo : EIATTR_MIN_STACK_SIZE
	.align		4
.L_396:
        /*090c*/ 	.byte	0x04, 0x12
        /*090e*/ 	.short	(.L_398 - .L_397)
	.align		4
.L_397:
        /*0910*/ 	.word	index@(_ZN5flash24flash_fwd_splitkv_kernelI23Flash_fwd_kernel_traitsILi256ELi64ELi64ELi4ELb0ELb0EN7cutlass10bfloat16_tE19Flash_kernel_traitsILi256ELi64ELi64ELi4ES3_EELb0ELb0ELb0ELb0ELb1ELb1ELb0ELb0EEEvNS_16Flash_fwd_paramsE)
        /*0914*/ 	.word	0x00000010


	//----- nvinfo : EIATTR_MIN_STACK_SIZE
	.align		4
.L_398:
        /*0918*/ 	.byte	0x04, 0x12
        /*091a*/ 	.short	(.L_400 - .L_399)
	.align		4
.L_399:
        /*091c*/ 	.word	index@(_ZN5flash24flash_fwd_splitkv_kernelI23Flash_fwd_kernel_traitsILi256ELi64ELi64ELi4ELb0ELb0EN7cutlass10bfloat16_tE19Flash_kernel_traitsILi256ELi64ELi64ELi4ES3_EELb0ELb0ELb1ELb0ELb0ELb0ELb0ELb0EEEvNS_16Flash_fwd_paramsE)
        /*0920*/ 	.word	0x00000000


	//----- nvinfo : EIATTR_MIN_STACK_SIZE
	.align		4
.L_400:
        /*0924*/ 	.byte	0x04, 0x12
        /*0926*/ 	.short	(.L_402 - .L_401)
	.align		4
.L_401:
        /*0928*/ 	.word	index@(_ZN5flash24flash_fwd_splitkv_kernelI23Flash_fwd_kernel_traitsILi256ELi64ELi64ELi4ELb0ELb0EN7cutlass10bfloat16_tE19Flash_kernel_traitsILi256ELi64ELi64ELi4ES3_EELb0ELb0ELb1ELb0ELb0ELb1ELb0ELb0EEEvNS_16Flash_fwd_paramsE)
        /*092c*/ 	.word	0x00000000


	//----- nvinfo : EIATTR_MIN_STACK_SIZE
	.align		4
.L_402:
        /*0930*/ 	.byte	0x04, 0x12
        /*0932*/ 	.short	(.L_404 - .L_403)
	.align		4
.L_403:
        /*0934*/ 	.word	index@(_ZN5flash24flash_fwd_splitkv_kernelI23Flash_fwd_kernel_traitsILi256ELi64ELi64ELi4ELb0ELb0EN7cutlass10bfloat16_tE19Flash_kernel_traitsILi256ELi64ELi64ELi4ES3_EELb0ELb0ELb0ELb0ELb1ELb0ELb0ELb1EEEvNS_16Flash_fwd_paramsE)
        /*0938*/ 	.word	0x00000000


	//----- nvinfo : EIATTR_MIN_STACK_SIZE
	.align		4
.L_404:
        /*093c*/ 	.byte	0x04, 0x12
        /*093e*/ 	.short	(.L_406 - .L_405)
	.align		4
.L_405:
        /*0940*/ 	.word	index@(_ZN5flash24flash_fwd_splitkv_kernelI23Flash_fwd_kernel_traitsILi256ELi64ELi64ELi4ELb0ELb0EN7cutlass10bfloat16_tE19Flash_kernel_traitsILi256ELi64ELi64ELi4ES3_EELb0ELb0ELb0ELb0ELb1ELb1ELb0ELb1EEEvNS_16Flash_fwd_paramsE)
        /*0944*/ 	.word	0x00000000


	//----- nvinfo : EIATTR_MIN_STACK_SIZE
	.align		4
.L_406:
        /*0948*/ 	.byte	0x04, 0x12
        /*094a*/ 	.short	(.L_408 - .L_407)
	.align		4
.L_407:
        /*094c*/ 	.word	index@(_ZN5flash24flash_fwd_splitkv_kernelI23Flash_fwd_kernel_traitsILi256ELi64ELi64ELi4ELb0ELb0EN7cutlass10bfloat16_tE19Flash_kernel_traitsILi256ELi64ELi64ELi4ES3_EELb0ELb0ELb1ELb0ELb0ELb0ELb0ELb1EEEvNS_16Flash_fwd_paramsE)
        /*0950*/ 	.word	0x00000048


	//----- nvinfo : EIATTR_MIN_STACK_SIZE
	.align		4
.L_408:
        /*0954*/ 	.byte	0x04, 0x12
        /*0956*/ 	.short	(.L_410 - .L_409)
	.align		4
.L_409:
        /*0958*/ 	.word	index@(_ZN5flash24flash_fwd_splitkv_kernelI23Flash_fwd_kernel_traitsILi256ELi64ELi64ELi4ELb0ELb0EN7cutlass10bfloat16_tE19Flash_kernel_traitsILi256ELi64ELi64ELi4ES3_EELb0ELb0ELb1ELb0ELb0ELb1ELb0ELb1EEEvNS_16Flash_fwd_paramsE)
        /*095c*/ 	.word	0x00000048


	//----- nvinfo : EIATTR_MIN_STACK_SIZE
	.align		4
.L_410:
        /*0960*/ 	.byte	0x04, 0x12
        /*0962*/ 	.short	(.L_412 - .L_411)
	.align		4
.L_411:
        /*0964*/ 	.word	index@(_ZN5flash24flash_fwd_splitkv_kernelI23Flash_fwd_kernel_traitsILi256ELi64ELi64ELi4ELb0ELb0EN7cutlass10bfloat16_tE19Flash_kernel_traitsILi256ELi64ELi64ELi4ES3_EELb0ELb0ELb0ELb0ELb1ELb0ELb1ELb0EEEvNS_16Flash_fwd_paramsE)
        /*0968*/ 	.word	0x00000000


	//----- nvinfo : EIATTR_MIN_STACK_SIZE
	.align		4
.L_412:
        /*096c*/ 	.byte	0x04, 0x12
        /*096e*/ 	.short	(.L_414 - .L_413)
	.align		4
.L_413:
        /*0970*/ 	.word	index@(_ZN5flash24flash_fwd_splitkv_kernelI23Flash_fwd_kernel_traitsILi256ELi64ELi64ELi4ELb0ELb0EN7cutlass10bfloat16_tE19Flash_kernel_traitsILi256ELi64ELi64ELi4ES3_EELb0ELb0ELb0ELb0ELb1ELb1ELb1ELb0EEEvNS_16Flash_fwd_paramsE)
        /*0974*/ 	.word	0x00000000


	//----- nvinfo : EIATTR_MIN_STACK_SIZE
	.align		4
.L_414:
        /*0978*/ 	.byte	0x04, 0x12
        /*097a*/ 	.short	(.L_416 - .L_415)
	.align		4
.L_415:
        /*097c*/ 	.word	index@(_ZN5flash24flash_fwd_splitkv_kernelI23Flash_fwd_kernel_traitsILi256ELi64ELi64ELi4ELb0ELb0EN7cutlass10bfloat16_tE19Flash_kernel_traitsILi256ELi64ELi64ELi4ES3_EELb0ELb0ELb1ELb0ELb0ELb0ELb1ELb0EEEvNS_16Flash_fwd_paramsE)
        /*0980*/ 	.word	0x00000000


	//----- nvinfo : EIATTR_MIN_STACK_SIZE
	.align		4
.L_416:
        /*0984*/ 	.byte	0x04, 0x12
        /*0986*/ 	.short	(.L_418 - .L_417)
	.align		4
.L_417:
        /*0988*/ 	.word	index@(_ZN5flash24flash_fwd_splitkv_kernelI23Flash_fwd_kernel_traitsILi256ELi64ELi64ELi4ELb0ELb0EN7cutlass10bfloat16_tE19Flash_kernel_traitsILi256ELi64ELi64ELi4ES3_EELb0ELb0ELb1ELb0ELb0ELb1ELb1ELb0EEEvNS_16Flash_fwd_paramsE)
        /*098c*/ 	.word	0x00000008


	//----- nvinfo : EIATTR_MIN_STACK_SIZE
	.align		4
.L_418:
        /*0990*/ 	.byte	0x04, 0x12
        /*0992*/ 	.short	(.L_420 - .L_419)
	.align		4
.L_419:
        /*0994*/ 	.word	index@(_ZN5flash24flash_fwd_splitkv_kernelI23Flash_fwd_kernel_traitsILi256ELi64ELi64ELi4ELb0ELb0EN7cutlass10bfloat16_tE19Flash_kernel_traitsILi256ELi64ELi64ELi4ES3_EELb0ELb0ELb0ELb0ELb1ELb0ELb1ELb1EEEvNS_16Flash_fwd_paramsE)
        /*0998*/ 	.word	0x00000000


	//----- nvinfo : EIATTR_MIN_STACK_SIZE
	.align		4
.L_420:
        /*099c*/ 	.byte	0x04, 0x12
        /*099e*/ 	.short	(.L_422 - .L_421)
	.align		4
.L_421:
        /*09a0*/ 	.word	index@(_ZN5flash24flash_fwd_splitkv_kernelI23Flash_fwd_kernel_traitsILi256ELi64ELi64ELi4ELb0ELb0EN7cutlass10bfloat16_tE19Flash_kernel_traitsILi256ELi64ELi64ELi4ES3_EELb0ELb0ELb0ELb0ELb1ELb1ELb1ELb1EEEvNS_16Flash_fwd_paramsE)
        /*09a4*/ 	.word	0x00000000


	//----- nvinfo : EIATTR_MIN_STACK_SIZE
	.align		4
.L_422:
        /*09a8*/ 	.byte	0x04, 0x12
        /*09aa*/ 	.short	(.L_424 - .L_423)
	.align		4
.L_423:
        /*09ac*/ 	.word	index@(_ZN5flash24flash_fwd_splitkv_kernelI23Flash_fwd_kernel_traitsILi256ELi64ELi64ELi4ELb0ELb0EN7cutlass10bfloat16_tE19Flash_kernel_traitsILi256ELi64ELi64ELi4ES3_EELb0ELb0ELb1ELb0ELb0ELb0ELb1ELb1EEEvNS_16Flash_fwd_paramsE)
        /*09b0*/ 	.word	0x00000058


	//----- nvinfo : EIATTR_MIN_STACK_SIZE
	.align		4
.L_424:
        /*09b4*/ 	.byte	0x04, 0x12
        /*09b6*/ 	.short	(.L_426 - .L_425)
	.align		4
.L_425:
        /*09b8*/ 	.word	index@(_ZN5flash24flash_fwd_splitkv_kernelI23Flash_fwd_kernel_traitsILi256ELi64ELi64ELi4ELb0ELb0EN7cutlass10bfloat16_tE19Flash_kernel_traitsILi256ELi64ELi64ELi4ES3_EELb0ELb0ELb1ELb0ELb0ELb1ELb1ELb1EEEvNS_16Flash_fwd_paramsE)
        /*09bc*/ 	.word	0x00000048


	//----- nvinfo : EIATTR_MIN_STACK_SIZE
	.align		4
.L_426:
        /*09c0*/ 	.byte	0x04, 0x12
        /*09c2*/ 	.short	(.L_428 - .L_427)
	.align		4
.L_427:
        /*09c4*/ 	.word	index@(_ZN5flash24flash_fwd_splitkv_kernelI23Flash_fwd_kernel_traitsILi256ELi64ELi64ELi4ELb0ELb0EN7cutlass10bfloat16_tE19Flash_kernel_traitsILi256ELi64ELi64ELi4ES3_EELb0ELb1ELb0ELb0ELb1ELb0ELb0ELb0EEEvNS_16Flash_fwd_paramsE)
        /*09c8*/ 	.word	0x00000000


	//----- nvinfo : EIATTR_MIN_STACK_SIZE
	.align		4
.L_428:
        /*09cc*/ 	.byte	0x04, 0x12
        /*09ce*/ 	.short	(.L_430 - .L_429)
	.align		4
.L_429:
        /*09d0*/ 	.word	index@(_ZN5flash24flash_fwd_splitkv_kernelI23Flash_fwd_kernel_traitsILi256ELi64ELi64ELi4ELb0ELb0EN7cutlass10bfloat16_tE19Flash_kernel_traitsILi256ELi64ELi64ELi4ES3_EELb0ELb1ELb0ELb0ELb1ELb1ELb0ELb0EEEvNS_16Flash_fwd_paramsE)
        /*09d4*/ 	.word	0x00000000


	//----- nvinfo : EIATTR_MIN_STACK_SIZE
	.align		4
.L_430:
        /*09d8*/ 	.byte	0x04, 0x12
        /*09da*/ 	.short	(.L_432 - .L_431)
	.align		4
.L_431:
        /*09dc*/ 	.word	index@(_ZN5flash24flash_fwd_splitkv_kernelI23Flash_fwd_kernel_traitsILi256ELi64ELi64ELi4ELb0ELb0EN7cutlass10bfloat16_tE19Flash_kernel_traitsILi256ELi64ELi64ELi4ES3_EELb0ELb1ELb1ELb0ELb0ELb0ELb0ELb0EEEvNS_16Flash_fwd_paramsE)
        /*09e0*/ 	.word	0x00000008


	//----- nvinfo : EIATTR_MIN_STACK_SIZE
	.align		4
.L_432:
        /*09e4*/ 	.byte	0x04, 0x12
        /*09e6*/ 	.short	(.L_434 - .L_433)
	.align		4
.L_433:
        /*09e8*/ 	.word	index@(_ZN5flash24flash_fwd_splitkv_kernelI23Flash_fwd_kernel_traitsILi256ELi64ELi64ELi4ELb0ELb0EN7cutlass10bfloat16_tE19Flash_kernel_traitsILi256ELi64ELi64ELi4ES3_EELb0ELb1ELb1ELb0ELb0ELb1ELb0ELb0EEEvNS_16Flash_fwd_paramsE)
        /*09ec*/ 	.word	0x00000008


	//----- nvinfo : EIATTR_MIN_STACK_SIZE
	.align		4
.L_434:
        /*09f0*/ 	.byte	0x04, 0x12
        /*09f2*/ 	.short	(.L_436 - .L_435)
	.align		4
.L_435:
        /*09f4*/ 	.word	index@(_ZN5flash24flash_fwd_splitkv_kernelI23Flash_fwd_kernel_traitsILi256ELi64ELi64ELi4ELb0ELb0EN7cutlass10bfloat16_tE19Flash_kernel_traitsILi256ELi64ELi64ELi4ES3_EELb0ELb1ELb0ELb0ELb1ELb0ELb0ELb1EEEvNS_16Flash_fwd_paramsE)
        /*09f8*/ 	.word	0x00000010


	//----- nvinfo : EIATTR_MIN_STACK_SIZE
	.align		4
.L_436:
        /*09fc*/ 	.byte	0x04, 0x12
        /*09fe*/ 	.short	(.L_438 - .L_437)
	.align		4
.L_437:
        /*0a00*/ 	.word	index@(_ZN5flash24flash_fwd_splitkv_kernelI23Flash_fwd_kernel_traitsILi256ELi64ELi64ELi4ELb0ELb0EN7cutlass10bfloat16_tE19Flash_kernel_traitsILi256ELi64ELi64ELi4ES3_EELb0ELb1ELb0ELb0ELb1ELb1ELb0ELb1EEEvNS_16Flash_fwd_paramsE)
        /*0a04*/ 	.word	0x00000010


	//----- nvinfo : EIATTR_MIN_STACK_SIZE
	.align		4
.L_438:
        /*0a08*/ 	.byte	0x04, 0x12
        /*0a0a*/ 	.short	(.L_440 - .L_439)
	.align		4
.L_439:
        /*0a0c*/ 	.word	index@(_ZN5flash24flash_fwd_splitkv_kernelI23Flash_fwd_kernel_traitsILi256ELi64ELi64ELi4ELb0ELb0EN7cutlass10bfloat16_tE19Flash_kernel_traitsILi256ELi64ELi64ELi4ES3_EELb0ELb1ELb1ELb0ELb0ELb0ELb0ELb1EEEvNS_16Flash_fwd_paramsE)
        /*0a10*/ 	.word	0x00000000


	//----- nvinfo : EIATTR_MIN_STACK_SIZE
	.align		4
.L_440:
        /*0a14*/ 	.byte	0x04, 0x12
        /*0a16*/ 	.short	(.L_442 - .L_441)
	.align		4
.L_441:
        /*0a18*/ 	.word	index@(_ZN5flash24flash_fwd_splitkv_kernelI23Flash_fwd_kernel_traitsILi256ELi64ELi64ELi4ELb0ELb0EN7cutlass10bfloat16_tE19Flash_kernel_traitsILi256ELi64ELi64ELi4ES3_EELb0ELb1ELb1ELb0ELb0ELb1ELb0ELb1EEEvNS_16Flash_fwd_paramsE)
        /*0a1c*/ 	.word	0x00000010


	//----- nvinfo : EIATTR_MIN_STACK_SIZE
	.align		4
.L_442:
        /*0a20*/ 	.byte	0x04, 0x12
        /*0a22*/ 	.short	(.L_444 - .L_443)
	.align		4
.L_443:
        /*0a24*/ 	.word	index@(_ZN5flash24flash_fwd_splitkv_kernelI23Flash_fwd_kernel_traitsILi256ELi64ELi64ELi4ELb0ELb0EN7cutlass10bfloat16_tE19Flash_kernel_traitsILi256ELi64ELi64ELi4ES3_EELb0ELb1ELb0ELb0ELb1ELb0ELb1ELb0EEEvNS_16Flash_fwd_paramsE)
        /*0a28*/ 	.word	0x00000000


	//----- nvinfo : EIATTR_MIN_STACK_SIZE
	.align		4
.L_444:
        /*0a2c*/ 	.byte	0x04, 0x12
        /*0a2e*/ 	.short	(.L_446 - .L_445)
	.align		4
.L_445:
        /*0a30*/ 	.word	index@(_ZN5flash24flash_fwd_splitkv_kernelI23Flash_fwd_kernel_traitsILi256ELi64ELi64ELi4ELb0ELb0EN7cutlass10bfloat16_tE19Flash_kernel_traitsILi256ELi64ELi64ELi4ES3_EELb0ELb1ELb0ELb0ELb1ELb1ELb1ELb0EEEvNS_16Flash_fwd_paramsE)
        /*0a34*/ 	.word	0x00000000


	//----- nvinfo : EIATTR_MIN_STACK_SIZE
	.align		4
.L_446:
        /*0a38*/ 	.byte	0x04, 0x12
        /*0a3a*/ 	.short	(.L_448 - .L_447)
	.align		4
.L_447:
        /*0a3c*/ 	.word	index@(_ZN5flash24flash_fwd_splitkv_kernelI23Flash_fwd_kernel_traitsILi256ELi64ELi64ELi4ELb0ELb0EN7cutlass10bfloat16_tE19Flash_kernel_traitsILi256ELi64ELi64ELi4ES3_EELb0ELb1ELb1ELb0ELb0ELb0ELb1ELb0EEEvNS_16Flash_fwd_paramsE)
        /*0a40*/ 	.word	0x00000000


	//----- nvinfo : EIATTR_MIN_STACK_SIZE
	.align		4
.L_448:
        /*0a44*/ 	.byte	0x04, 0x12
        /*0a46*/ 	.short	(.L_450 - .L_449)
	.align		4
.L_449:
        /*0a48*/ 	.word	index@(_ZN5flash24flash_fwd_splitkv_kernelI23Flash_fwd_kernel_traitsILi256ELi64ELi64ELi4ELb0ELb0EN7cutlass10bfloat16_tE19Flash_kernel_traitsILi256ELi64ELi64ELi4ES3_EELb0ELb1ELb1ELb0ELb0ELb1ELb1ELb0EEEvNS_16Flash_fwd_paramsE)
        /*0a4c*/ 	.word	0x00000000


	//----- nvinfo : EIATTR_MIN_STACK_SIZE
	.align		4
.L_450:
        /*0a50*/ 	.byte	0x04, 0x12
        /*0a52*/ 	.short	(.L_452 - .L_451)
	.align		4
.L_451:
        /*0a54*/ 	.word	index@(_ZN5flash24flash_fwd_splitkv_kernelI23Flash_fwd_kernel_traitsILi256ELi64ELi64ELi4ELb0ELb0EN7cutlass10bfloat16_tE19Flash_kernel_traitsILi256ELi64ELi64ELi4ES3_EELb0ELb1ELb0ELb0ELb1ELb0ELb1ELb1EEEvNS_16Flash_fwd_paramsE)
        /*0a58*/ 	.word	0x00000010


	//----- nvinfo : EIATTR_MIN_STACK_SIZE
	.align		4
.L_452:
        /*0a5c*/ 	.byte	0x04, 0x12
        /*0a5e*/ 	.short	(.L_454 - .L_453)
	.align		4
.L_453:
        /*0a60*/ 	.word	index@(_ZN5flash24flash_fwd_splitkv_kernelI23Flash_fwd_kernel_traitsILi256ELi64ELi64ELi4ELb0ELb0EN7cutlass10bfloat16_tE19Flash_kernel_traitsILi256ELi64ELi64ELi4ES3_EELb0ELb1ELb0ELb0ELb1ELb1ELb1ELb1EEEvNS_16Flash_fwd_paramsE)
        /*0a64*/ 	.word	0x00000010


	//----- nvinfo : EIATTR_MIN_STACK_SIZE
	.align		4
.L_454:
        /*0a68*/ 	.byte	0x04, 0x12
        /*0a6a*/ 	.short	(.L_456 - .L_455)
	.align		4
.L_455:
        /*0a6c*/ 	.word	index@(_ZN5flash24flash_fwd_splitkv_kernelI23Flash_fwd_kernel_traitsILi256ELi64ELi64ELi4ELb0ELb0EN7cutlass10bfloat16_tE19Flash_kernel_traitsILi256ELi64ELi64ELi4ES3_EELb0ELb1ELb1ELb0ELb0ELb0ELb1ELb1EEEvNS_16Flash_fwd_paramsE)
        /*0a70*/ 	.word	0x00000020


	//----- nvinfo : EIATTR_MIN_STACK_SIZE
	.align		4
.L_456:
        /*0a74*/ 	.byte	0x04, 0x12
        /*0a76*/ 	.short	(.L_458 - .L_457)
	.align		4
.L_457:
        /*0a78*/ 	.word	index@(_ZN5flash24flash_fwd_splitkv_kernelI23Flash_fwd_kernel_traitsILi256ELi64ELi64ELi4ELb0ELb0EN7cutlass10bfloat16_tE19Flash_kernel_traitsILi256ELi64ELi64ELi4ES3_EELb0ELb1ELb1ELb0ELb0ELb1ELb1ELb1EEEvNS_16Flash_fwd_paramsE)
        /*0a7c*/ 	.word	0x00000028
.L_458:


//--------------------- .nv.compat                --------------------------
	.section	.nv.compat,"",@"SHT_CUDA_COMPAT_INFO"
	.align	4
        /*0000*/ 	.byte	0x02, 0x09, 0x01, 0x00, 0x02, 0x02, 0x01, 0x00, 0x02, 0x05, 0x05, 0x00, 0x03, 0x07, 0x01, 0x01
        /*0010*/ 	.byte	0x02, 0x03, 0x00, 0x00, 0x02, 0x06, 0x01, 0x00, 0x04, 0x0b, 0x08, 0x00, 0x00, 0x00, 0x00, 0x00
        /*0020*/ 	.byte	0x00, 0x00, 0x00, 0x00


//--------------------- .nv.info._ZN5flash32flash_fwd_splitkv_combine_kernelI23Flash_fwd_kernel_traitsILi256ELi64ELi64ELi4ELb0ELb0EN7cutlass10bfloat16_tE19Flash_kernel_traitsILi256ELi64ELi64ELi4ES3_EELi4ELi7ELb0EEEvNS_16Flash_fwd_paramsE --------------------------
	.section	.nv.info._ZN5flash32flash_fwd_splitkv_combine_kernelI23Flash_fwd_kernel_traitsILi256ELi64ELi64ELi4ELb0ELb0EN7cutlass10bfloat16_tE19Flash_kernel_traitsILi256ELi64ELi64ELi4ES3_EELi4ELi7ELb0EEEvNS_16Flash_fwd_paramsE,"",@"SHT_CUDA_INFO"
	.sectionflags	@""
	.align	4


	//----- nvinfo : EIATTR_CUDA_API_VERSION
	.align		4
        /*0000*/ 	.byte	0x04, 0x37
        /*0002*/ 	.short	(.L_460 - .L_459)
.L_459:
        /*0004*/ 	.word	0x00000082


	//----- nvinfo : EIATTR_KPARAM_INFO
	.align		4
.L_460:
        /*0008*/ 	.byte	0x04, 0x17
        /*000a*/ 	.short	(.L_462 - .L_461)
.L_461:
        /*000c*/ 	.word	0x00000000
        /*0010*/ 	.short	0x0000
        /*0012*/ 	.short	0x0000
        /*0014*/ 	.byte	0x00, 0xf0, 0x41, 0x07


	//----- nvinfo : EIATTR_SPARSE_MMA_MASK
	.align		4
.L_462:
        /*0018*/ 	.byte	0x03, 0x50
        /*001a*/ 	.short	0x0000


	//----- nvinfo : EIATTR_MAXREG_COUNT
	.align		4
        /*001c*/ 	.byte	0x03, 0x1b
        /*001e*/ 	.short	0x00ff


	//----- nvinfo : EIATTR_NUM_BARRIERS
	.align		4
        /*0020*/ 	.byte	0x02, 0x4c
        /*0022*/ 	.byte	0x01
	.zero		1


	//----- nvinfo : EIATTR_MERCURY_ISA_VERSION
	.align		4
        /*0024*/ 	.byte	0x03, 0x5f
        /*0026*/ 	.short	0x0101


	//----- nvinfo : EIATTR_COOP_GROUP_MASK_REGIDS
	.align		4
        /*0028*/ 	.byte	0x04, 0x29
        /*002a*/ 	.short	(.L_464 - .L_463)


	//   ....[0]....
.L_463:
        /*002c*/ 	.word	0xffffffff


	//   ....[1]....
        /*0030*/ 	.word	0xffffffff


	//   ....[2]....
        /*0034*/ 	.word	0xffffffff


	//   ....[3]....
        /*0038*/ 	.word	0xffffffff


	//   ....[4]....
        /*003c*/ 	.word	0xffffffff


	//   ....[5]....
        /*0040*/ 	.word	0xffffffff


	//   ....[6]....
        /*0044*/ 	.word	0xffffffff


	//   ....[7]....
        /*0048*/ 	.word	0xffffffff


	//   ....[8]....
        /*004c*/ 	.word	0xffffffff


	//   ....[9]....
        /*0050*/ 	.word	0xffffffff


	//----- nvinfo : EIATTR_COOP_GROUP_INSTR_OFFSETS
	.align		4
.L_464:
        /*0054*/ 	.byte	0x04, 0x28
        /*0056*/ 	.short	(.L_466 - .L_465)


	//   ....[0]....
.L_465:
        /*0058*/ 	.word	0x00001b70


	//   ....[1]....
        /*005c*/ 	.word	0x00001b90


	//   ....[2]....
        /*0060*/ 	.word	0x00001bb0


	//   ....[3]....
        /*0064*/ 	.word	0x00001bd0


	//   ....[4]....
        /*0068*/ 	.word	0x00001bf0


	//   ....[5]....
        /*006c*/ 	.word	0x00001d90


	//   ....[6]....
        /*0070*/ 	.word	0x00001df0


	//   ....[7]....
        /*0074*/ 	.word	0x00001ed0


	//   ....[8]....
        /*0078*/ 	.word	0x00001fb0


	//   ....[9]....
        /*007c*/ 	.word	0x000020b0


	//----- nvinfo : EIATTR_EXIT_INSTR_OFFSETS
	.align		4
.L_466:
        /*0080*/ 	.byte	0x04, 0x1c
        /*0082*/ 	.short	(.L_468 - .L_467)


	//   ....[0]....
.L_467:
        /*0084*/ 	.word	0x000044d0


	//   ....[1]....
        /*0088*/ 	.word	0x00004a50


	//   ....[2]....
        /*008c*/ 	.word	0x00004ae0


	//----- nvinfo : EIATTR_CRS_STACK_SIZE
	.align		4
.L_468:
        /*0090*/ 	.byte	0x04, 0x1e
        /*0092*/ 	.short	(.L_470 - .L_469)
.L_469:
        /*0094*/ 	.word	0x00000000


	//----- nvinfo : EIATTR_CBANK_PARAM_SIZE
	.align		4
.L_470:
        /*0098*/ 	.byte	0x03, 0x19
        /*009a*/ 	.short	0x01d0


	//----- nvinfo : EIATTR_PARAM_CBANK
	.align		4
        /*009c*/ 	.byte	0x04, 0x0a
        /*009e*/ 	.short	(.L_472 - .L_471)
	.align		4
.L_471:
        /*00a0*/ 	.word	index@(.nv.constant0._ZN5flash32flash_fwd_splitkv_combine_kernelI23Flash_fwd_kernel_traitsILi256ELi64ELi64ELi4ELb0ELb0EN7cutlass10bfloat16_tE19Flash_kernel_traitsILi256ELi64ELi64ELi4ES3_EELi4ELi7ELb0EEEvNS_16Flash_fwd_paramsE)
        /*00a4*/ 	.short	0x0210
        /*00a6*/ 	.short	0x01d0


	//----- nvinfo : EIATTR_SW_WAR
	.align		4
.L_472:
        /*00a8*/ 	.byte	0x04, 0x36
        /*00aa*/ 	.short	(.L_474 - .L_473)
.L_473:
        /*00ac*/ 	.word	0x00000008
.L_474:


//--------------------- .nv.info._ZN5flash32flash_fwd_splitkv_combine_kernelI23Flash_fwd_kernel_traitsILi256ELi64ELi64ELi4ELb0ELb0EN7cutlass10bfloat16_tE19Flash_kernel_traitsILi256ELi64ELi64ELi4ES3_EELi4ELi6ELb0EEEvNS_16Flash_fwd_paramsE --------------------------
	.section	.nv.info._ZN5flash32flash_fwd_splitkv_combine_kernelI23Flash_fwd_kernel_traitsILi256ELi64ELi64ELi4ELb0ELb0EN7cutlass10bfloat16_tE19Flash_kernel_traitsILi256ELi64ELi64ELi4ES3_EELi4ELi6ELb0EEEvNS_16Flash_fwd_paramsE,"",@"SHT_CUDA_INFO"
	.sectionflags	@""
	.align	4


	//----- nvinfo : EIATTR_CUDA_API_VERSION
	.align		4
        /*0000*/ 	.byte	0x04, 0x37
        /*0002*/ 	.short	(.L_476 - .L_475)
.L_475:
        /*0004*/ 	.word	0x00000082


	//----- nvinfo : EIATTR_KPARAM_INFO
	.align		4
.L_476:
        /*0008*/ 	.byte	0x04, 0x17
        /*000a*/ 	.short	(.L_478 - .L_477)
.L_477:
        /*000c*/ 	.word	0x00000000
        /*0010*/ 	.short	0x0000
        /*0012*/ 	.short	0x0000
        /*0014*/ 	.byte	0x00, 0xf0, 0x41, 0x07


	//----- nvinfo : EIATTR_SPARSE_MMA_MASK
	.align		4
.L_478:
        /*0018*/ 	.byte	0x03, 0x50
        /*001a*/ 	.short	0x0000


	//----- nvinfo : EIATTR_MAXREG_COUNT
	.align		4
        /*001c*/ 	.byte	0x03, 0x1b
        /*001e*/ 	.short	0x00ff


	//----- nvinfo : EIATTR_NUM_BARRIERS
	.align		4
        /*0020*/ 	.byte	0x02, 0x4c
        /*0022*/ 	.byte	0x01
	.zero		1


	//----- nvinfo : EIATTR_MERCURY_ISA_VERSION
	.align		4
        /*0024*/ 	.byte	0x03, 0x5f
        /*0026*/ 	.short	0x0101


	//----- nvinfo : EIATTR_COOP_GROUP_MASK_REGIDS
	.align		4
        /*0028*/ 	.byte	0x04, 0x29
        /*002a*/ 	.short	(.L_480 - .L_479)


	//   ....[0]....
.L_479:
        /*002c*/ 	.word	0xffffffff


	//   ....[1]....
        /*0030*/ 	.word	0xffffffff


	//   ....[2]....
        /*0034*/ 	.word	0xffffffff


	//   ....[3]....
        /*0038*/ 	.word	0xffffffff


	//   ....[4]....
        /*003c*/ 	.word	0xffffffff


	//   ....[5]....
        /*0040*/ 	.word	0xffffffff


	//   ....[6]....
        /*0044*/ 	.word	0xffffffff


	//   ....[7]....
        /*0048*/ 	.word	0xffffffff


	//   ....[8]....
        /*004c*/ 	.word	0xffffffff


	//   ....[9]....
        /*0050*/ 	.word	0xffffffff


	//----- nvinfo : EIATTR_COOP_GROUP_INSTR_OFFSETS
	.align		4
.L_480:
        /*0054*/ 	.byte	0x04, 0x28
        /*0056*/ 	.short	(.L_482 - .L_481)


	//   ....[0]....
.L_481:
        /*0058*/ 	.word	0x000016a0


	//   ....[1]....
        /*005c*/ 	.word	0x000016c0


	//   ....[2]....
        /*0060*/ 	.word	0x000016f0


	//   ....[3]....
        /*0064*/ 	.word	0x00001730


	//   ....[4]....
        /*0068*/ 	.word	0x00001770


	//   ....[5]....
        /*006c*/ 	.word	0x00001940


	//   ....[6]....
        /*0070*/ 	.word	0x00001a10


	//   ....[7]....
        /*0074*/ 	.word	0x00001a60


	//   ....[8]....
        /*0078*/ 	.word	0x00001b10


	//   ....[9]....
        /*007c*/ 	.word	0x00001c60


	//----- nvinfo : EIATTR_EXIT_INSTR_OFFSETS
	.align		4
.L_482:
        /*0080*/ 	.byte	0x04, 0x1c
        /*0082*/ 	.short	(.L_484 - .L_483)


	//   ....[0]....
.L_483:
        /*0084*/ 	.word	0x00004140


	//   ....[1]....
        /*0088*/ 	.word	0x000046c0


	//   ....[2]....
        /*008c*/ 	.word	0x00004750


	//----- nvinfo : EIATTR_CRS_STACK_SIZE
	.align		4
.L_484:
        /*0090*/ 	.byte	0x04, 0x1e
        /*0092*/ 	.short	(.L_486 - .L_485)
.L_485:
        /*0094*/ 	.word	0x00000000


	//----- nvinfo : EIATTR_CBANK_PARAM_SIZE
	.align		4
.L_486:
        /*0098*/ 	.byte	0x03, 0x19
        /*009a*/ 	.short	0x01d0


	//----- nvinfo : EIATTR_PARAM_CBANK
	.align		4
        /*009c*/ 	.byte	0x04, 0x0a
        /*009e*/ 	.short	(.L_488 - .L_487)
	.align		4
.L_487:
        /*00a0*/ 	.word	index@(.nv.constant0._ZN5flash32flash_fwd_splitkv_combine_kernelI23Flash_fwd_kernel_traitsILi256ELi64ELi64ELi4ELb0ELb0EN7cutlass10bfloat16_tE19Flash_kernel_traitsILi256ELi64ELi64ELi4ES3_EELi4ELi6ELb0EEEvNS_16Flash_fwd_paramsE)
        /*00a4*/ 	.short	0x0210
        /*00a6*/ 	.short	0x01d0


	//----- nvinfo : EIATTR_SW_WAR
	.align		4
.L_488:
        /*00a8*/ 	.byte	0x04, 0x36
        /*00aa*/ 	.short	(.L_490 - .L_489)
.L_489:
        /*00ac*/ 	.word	0x00000008
.L_490:


//--------------------- .nv.info._ZN5flash32flash_fwd_splitkv_combine_kernelI23Flash_fwd_kernel_traitsILi256ELi64ELi64ELi4ELb0ELb0EN7cutlass10bfloat16_tE19Flash_kernel_traitsILi256ELi64ELi64ELi4ES3_EELi4ELi5ELb0EEEvNS_16Flash_fwd_paramsE --------------------------
	.section	.nv.info._ZN5flash32flash_fwd_splitkv_combine_kernelI23Flash_fwd_kernel_traitsILi256ELi64ELi64ELi4ELb0ELb0EN7cutlass10bfloat16_tE19Flash_kernel_traitsILi256ELi64ELi64ELi4ES3_EELi4ELi5ELb0EEEvNS_16Flash_fwd_paramsE,"",@"SHT_CUDA_INFO"
	.sectionflags	@""
	.align	4


	//----- nvinfo : EIATTR_CUDA_API_VERSION
	.align		4
        /*0000*/ 	.byte	0x04, 0x37
        /*0002*/ 	.short	(.L_492 - .L_491)
.L_491:
        /*0004*/ 	.word	0x00000082


	//----- nvinfo : EIATTR_KPARAM_INFO
	.align		4
.L_492:
        /*0008*/ 	.byte	0x04, 0x17
        /*000a*/ 	.short	(.L_494 - .L_493)
.L_493:
        /*000c*/ 	.word	0x00000000
        /*0010*/ 	.short	0x0000
        /*0012*/ 	.short	0x0000
        /*0014*/ 	.byte	0x00, 0xf0, 0x41, 0x07


	//----- nvinfo : EIATTR_SPARSE_MMA_MASK
	.align		4
.L_494:
        /*0018*/ 	.byte	0x03, 0x50
        /*001a*/ 	.short	0x0000


	//----- nvinfo : EIATTR_MAXREG_COUNT
	.align		4
        /*001c*/ 	.byte	0x03, 0x1b
        /*001e*/ 	.short	0x00ff


	//----- nvinfo : EIATTR_NUM_BARRIERS
	.align		4
        /*0020*/ 	.byte	0x02, 0x4c
        /*0022*/ 	.byte	0x01
	.zero		1


	//----- nvinfo : EIATTR_MERCURY_ISA_VERSION
	.align		4
        /*0024*/ 	.byte	0x03, 0x5f
        /*0026*/ 	.short	0x0101


	//----- nvinfo : EIATTR_COOP_GROUP_MASK_REGIDS
	.align		4
        /*0028*/ 	.byte	0x04, 0x29
        /*002a*/ 	.short	(.L_496 - .L_495)


	//   ....[0]....
.L_495:
        /*002c*/ 	.word	0xffffffff


	//   ....[1]....
        /*0030*/ 	.word	0xffffffff


	//   ....[2]....
        /*0034*/ 	.word	0xffffffff


	//   ....[3]....
        /*0038*/ 	.word	0xffffffff


	//   ....[4]....
        /*003c*/ 	.word	0xffffffff


	//   ....[5]....
        /*0040*/ 	.word	0xffffffff


	//   ....[6]....
        /*0044*/ 	.word	0xffffffff


	//   ....[7]....
        /*0048*/ 	.word	0xffffffff


	//   ....[8]....
        /*004c*/ 	.word	0xffffffff


	//   ....[9]....
        /*0050*/ 	.word	0xffffffff


	//----- nvinfo : EIATTR_COOP_GROUP_INSTR_OFFSETS
	.align		4
.L_496:
        /*0054*/ 	.byte	0x04, 0x28
        /*0056*/ 	.short	(.L_498 - .L_497)


	//   ....[0]....
.L_497:
        /*0058*/ 	.word	0x00001810


	//   ....[1]....
        /*005c*/ 	.word	0x00001870


	//   ....[2]....
        /*0060*/ 	.word	0x000018a0


	//   ....[3]....
        /*0064*/ 	.word	0x000018c0


	//   ....[4]....
        /*0068*/ 	.word	0x000018f0


	//   ....[5]....
        /*006c*/ 	.word	0x00001a20


	//   ....[6]....
        /*0070*/ 	.word	0x00001a80


	//   ....[7]....
        /*0074*/ 	.word	0x00001b10


	//   ....[8]....
        /*0078*/ 	.word	0x00001bb0


	//   ....[9]....
        /*007c*/ 	.word	0x00001ca0


	//----- nvinfo : EIATTR_EXIT_INSTR_OFFSETS
	.align		4
.L_498:
        /*0080*/ 	.byte	0x04, 0x1c
        /*0082*/ 	.short	(.L_500 - .L_499)


	//   ....[0]....
.L_499:
        /*0084*/ 	.word	0x00004130


	//   ....[1]....
        /*0088*/ 	.word	0x000046a0


	//   ....[2]....
        /*008c*/ 	.word	0x00004730


	//----- nvinfo : EIATTR_CRS_STACK_SIZE
	.align		4
.L_500:
        /*0090*/ 	.byte	0x04, 0x1e
        /*0092*/ 	.short	(.L_502 - .L_501)
.L_501:
        /*0094*/ 	.word	0x00000000


	//----- nvinfo : EIATTR_CBANK_PARAM_SIZE
	.align		4
.L_502:
        /*0098*/ 	.byte	0x03, 0x19
        /*009a*/ 	.short	0x01d0


	//----- nvinfo : EIATTR_PARAM_CBANK
	.align		4
        /*009c*/ 	.byte	0x04, 0x0a
        /*009e*/ 	.short	(.L_504 - .L_503)
	.align		4
.L_503:
        /*00a0*/ 	.word	index@(.nv.constant0._ZN5flash32flash_fwd_splitkv_combine_kernelI23Flash_fwd_kernel_traitsILi256ELi64ELi64ELi4ELb0ELb0EN7cutlass10bfloat16_tE19Flash_kernel_traitsILi256ELi64ELi64ELi4ES3_EELi4ELi5ELb0EEEvNS_16Flash_fwd_paramsE)
        /*00a4*/ 	.short	0x0210
        /*00a6*/ 	.short	0x01d0


	//----- nvinfo : EIATTR_SW_WAR
	.align		4
.L_504:
        /*00a8*/ 	.byte	0x04, 0x36
        /*00aa*/ 	.short	(.L_506 - .L_505)
.L_505:
        /*00ac*/ 	.word	0x00000008
.L_506:


//--------------------- .nv.info._ZN5flash32flash_fwd_splitkv_combine_kernelI23Flash_fwd_kernel_traitsILi256ELi64ELi64ELi4ELb0ELb0EN7cutlass10bfloat16_tE19Flash_kernel_traitsILi256ELi64ELi64ELi4ES3_EELi4ELi4ELb0EEEvNS_16Flash_fwd_paramsE --------------------------
	.section	.nv.info._ZN5flash32flash_fwd_splitkv_combine_kernelI23Flash_fwd_kernel_traitsILi256ELi64ELi64ELi4ELb0ELb0EN7cutlass10bfloat16_tE19Flash_kernel_traitsILi256ELi64ELi64ELi4ES3_EELi4ELi4ELb0EEEvNS_16Flash_fwd_paramsE,"",@"SHT_CUDA_INFO"
	.sectionflags	@""
	.align	4


	//----- nvinfo : EIATTR_CUDA_API_VERSION
	.align		4
        /*0000*/ 	.byte	0x04, 0x37
        /*0002*/ 	.short	(.L_508 - .L_507)
.L_507:
        /*0004*/ 	.word	0x00000082


	//----- nvinfo : EIATTR_KPARAM_INFO
	.align		4
.L_508:
        /*0008*/ 	.byte	0x04, 0x17
        /*000a*/ 	.short	(.L_510 - .L_509)
.L_509:
        /*000c*/ 	.word	0x00000000
        /*0010*/ 	.short	0x0000
        /*0012*/ 	.short	0x0000
        /*0014*/ 	.byte	0x00, 0xf0, 0x41, 0x07


	//----- nvinfo : EIATTR_SPARSE_MMA_MASK
	.align		4
.L_510:
        /*0018*/ 	.byte	0x03, 0x50
        /*001a*/ 	.short	0x0000


	//----- nvinfo : EIATTR_MAXREG_COUNT
	.align		4
        /*001c*/ 	.byte	0x03, 0x1b
        /*001e*/ 	.short	0x00ff


	//----- nvinfo : EIATTR_NUM_BARRIERS
	.align		4
        /*0020*/ 	.byte	0x02, 0x4c
        /*0022*/ 	.byte	0x01
	.zero		1


	//----- nvinfo : EIATTR_MERCURY_ISA_VERSION
	.align		4
        /*0024*/ 	.byte	0x03, 0x5f
        /*0026*/ 	.short	0x0101


	//----- nvinfo : EIATTR_COOP_GROUP_MASK_REGIDS
	.align		4
        /*0028*/ 	.byte	0x04, 0x29
        /*002a*/ 	.short	(.L_512 - .L_511)


	//   ....[0]....
.L_511:
        /*002c*/ 	.word	0xffffffff


	//   ....[1]....
        /*0030*/ 	.word	0xffffffff


	//   ....[2]....
        /*0034*/ 	.word	0xffffffff


	//   ....[3]....
        /*0038*/ 	.word	0xffffffff


	//   ....[4]....
        /*003c*/ 	.word	0xffffffff


	//   ....[5]....
        /*0040*/ 	.word	0xffffffff


	//   ....[6]....
        /*0044*/ 	.word	0xffffffff


	//   ....[7]....
        /*0048*/ 	.word	0xffffffff


	//----- nvinfo : EIATTR_COOP_GROUP_INSTR_OFFSETS
	.align		4
.L_512:
        /*004c*/ 	.byte	0x04, 0x28
        /*004e*/ 	.short	(.L_514 - .L_513)


	//   ....[0]....
.L_513:
        /*0050*/ 	.word	0x00001810


	//   ....[1]....
        /*0054*/ 	.word	0x00001880


	//   ....[2]....
        /*0058*/ 	.word	0x000018c0


	//   ....[3]....
        /*005c*/ 	.word	0x000018f0


	//   ....[4]....
        /*0060*/ 	.word	0x00001a20


	//   ....[5]....
        /*0064*/ 	.word	0x00001ad0


	//   ....[6]....
        /*0068*/ 	.word	0x00001b70


	//   ....[7]....
        /*006c*/ 	.word	0x00001c60


	//----- nvinfo : EIATTR_EXIT_INSTR_OFFSETS
	.align		4
.L_514:
        /*0070*/ 	.byte	0x04, 0x1c
        /*0072*/ 	.short	(.L_516 - .L_515)


	//   ....[0]....
.L_515:
        /*0074*/ 	.word	0x00004140


	//   ....[1]....
        /*0078*/ 	.word	0x000046c0


	//   ....[2]....
        /*007c*/ 	.word	0x00004750


	//----- nvinfo : EIATTR_CRS_STACK_SIZE
	.align		4
.L_516:
        /*0080*/ 	.byte	0x04, 0x1e
        /*0082*/ 	.short	(.L_518 - .L_517)
.L_517:
        /*0084*/ 	.word	0x00000000


	//----- nvinfo : EIATTR_CBANK_PARAM_SIZE
	.align		4
.L_518:
        /*0088*/ 	.byte	0x03, 0x19
        /*008a*/ 	.short	0x01d0


	//----- nvinfo : EIATTR_PARAM_CBANK
	.align		4
        /*008c*/ 	.byte	0x04, 0x0a
        /*008e*/ 	.short	(.L_520 - .L_519)
	.align		4
.L_519:
        /*0090*/ 	.word	index@(.nv.constant0._ZN5flash32flash_fwd_splitkv_combine_kernelI23Flash_fwd_kernel_traitsILi256ELi64ELi64ELi4ELb0ELb0EN7cutlass10bfloat16_tE19Flash_kernel_traitsILi256ELi64ELi64ELi4ES3_EELi4ELi4ELb0EEEvNS_16Flash_fwd_paramsE)
        /*0094*/ 	.short	0x0210
        /*0096*/ 	.short	0x01d0


	//----- nvinfo : EIATTR_SW_WAR
	.align		4
.L_520:
        /*0098*/ 	.byte	0x04, 0x36
        /*009a*/ 	.short	(.L_522 - .L_521)
.L_521:
        /*009c*/ 	.word	0x00000008
.L_522:


//--------------------- .nv.info._ZN5flash32flash_fwd_splitkv_combine_kernelI23Flash_fwd_kernel_traitsILi256ELi64ELi64ELi4ELb0ELb0EN7cutlass10bfloat16_tE19Flash_kernel_traitsILi256ELi64ELi64ELi4ES3_EELi4ELi3ELb0EEEvNS_16Flash_fwd_paramsE --------------------------
	.section	.nv.info._ZN5flash32flash_fwd_splitkv_combine_kernelI23Flash_fwd_kernel_traitsILi256ELi64ELi64ELi4ELb0ELb0EN7cutlass10bfloat16_tE19Flash_kernel_traitsILi256ELi64ELi64ELi4ES3_EELi4ELi3ELb0EEEvNS_16Flash_fwd_paramsE,"",@"SHT_CUDA_INFO"
	.sectionflags	@""
	.align	4


	//----- nvinfo : EIATTR_CUDA_API_VERSION
	.align		4
        /*0000*/ 	.byte	0x04, 0x37
        /*0002*/ 	.short	(.L_524 - .L_523)
.L_523:
        /*0004*/ 	.word	0x00000082


	//----- nvinfo : EIATTR_KPARAM_INFO
	.align		4
.L_524:
        /*0008*/ 	.byte	0x04, 0x17
        /*000a*/ 	.short	(.L_526 - .L_525)
.L_525:
        /*000c*/ 	.word	0x00000000
        /*0010*/ 	.short	0x0000
        /*0012*/ 	.short	0x0000
        /*0014*/ 	.byte	0x00, 0xf0, 0x41, 0x07


	//----- nvinfo : EIATTR_SPARSE_MMA_MASK
	.align		4
.L_526:
        /*0018*/ 	.byte	0x03, 0x50
        /*001a*/ 	.short	0x0000


	//----- nvinfo : EIATTR_MAXREG_COUNT
	.align		4
        /*001c*/ 	.byte	0x03, 0x1b
        /*001e*/ 	.short	0x00ff


	//----- nvinfo : EIATTR_NUM_BARRIERS
	.align		4
        /*0020*/ 	.byte	0x02, 0x4c
        /*0022*/ 	.byte	0x01
	.zero		1


	//----- nvinfo : EIATTR_MERCURY_ISA_VERSION
	.align		4
        /*0024*/ 	.byte	0x03, 0x5f
        /*0026*/ 	.short	0x0101


	//----- nvinfo : EIATTR_COOP_GROUP_MASK_REGIDS
	.align		4
        /*0028*/ 	.byte	0x04, 0x29
        /*002a*/ 	.short	(.L_528 - .L_527)


	//   ....[0]....
.L_527:
        /*002c*/ 	.word	0xffffffff


	//   ....[1]....
        /*0030*/ 	.word	0xffffffff


	//   ....[2]....
        /*0034*/ 	.word	0xffffffff


	//   ....[3]....
        /*0038*/ 	.word	0xffffffff


	//   ....[4]....
        /*003c*/ 	.word	0xffffffff


	//   ....[5]....
        /*0040*/ 	.word	0xffffffff


	//----- nvinfo : EIATTR_COOP_GROUP_INSTR_OFFSETS
	.align		4
.L_528:
        /*0044*/ 	.byte	0x04, 0x28
        /*0046*/ 	.short	(.L_530 - .L_529)


	//   ....[0]....
.L_529:
        /*0048*/ 	.word	0x00001810


	//   ....[1]....
        /*004c*/ 	.word	0x000018b0


	//   ....[2]....
        /*0050*/ 	.word	0x00001910


	//   ....[3]....
        /*0054*/ 	.word	0x00001a70


	//   ....[4]....
        /*0058*/ 	.word	0x00001b20


	//   ....[5]....
        /*005c*/ 	.word	0x00001c20


	//----- nvinfo : EIATTR_EXIT_INSTR_OFFSETS
	.align		4
.L_530:
        /*0060*/ 	.byte	0x04, 0x1c
        /*0062*/ 	.short	(.L_532 - .L_531)


	//   ....[0]....
.L_531:
        /*0064*/ 	.word	0x00004100


	//   ....[1]....
        /*0068*/ 	.word	0x00004680


	//   ....[2]....
        /*006c*/ 	.word	0x00004710


	//----- nvinfo : EIATTR_CRS_STACK_SIZE
	.align		4
.L_532:
        /*0070*/ 	.byte	0x04, 0x1e
        /*0072*/ 	.short	(.L_534 - .L_533)
.L_533:
        /*0074*/ 	.word	0x00000000


	//----- nvinfo : EIATTR_CBANK_PARAM_SIZE
	.align		4
.L_534:
        /*0078*/ 	.byte	0x03, 0x19
        /*007a*/ 	.short	0x01d0


	//----- nvinfo : EIATTR_PARAM_CBANK
	.align		4
        /*007c*/ 	.byte	0x04, 0x0a
        /*007e*/ 	.short	(.L_536 - .L_535)
	.align		4
.L_535:
        /*0080*/ 	.word	index@(.nv.constant0._ZN5flash32flash_fwd_splitkv_combine_kernelI23Flash_fwd_kernel_traitsILi256ELi64ELi64ELi4ELb0ELb0EN7cutlass10bfloat16_tE19Flash_kernel_traitsILi256ELi64ELi64ELi4ES3_EELi4ELi3ELb0EEEvNS_16Flash_fwd_paramsE)
        /*0084*/ 	.short	0x0210
        /*0086*/ 	.short	0x01d0


	//----- nvinfo : EIATTR_SW_WAR
	.align		4
.L_536:
        /*0088*/ 	.byte	0x04, 0x36
        /*008a*/ 	.short	(.L_538 - .L_537)
.L_537:
        /*008c*/ 	.word	0x00000008
.L_538:


//--------------------- .nv.info._ZN5flash32flash_fwd_splitkv_combine_kernelI23Flash_fwd_kernel_traitsILi256ELi64ELi64ELi4ELb0ELb0EN7cutlass10bfloat16_tE19Flash_kernel_traitsILi256ELi64ELi64ELi4ES3_EELi4ELi2ELb0EEEvNS_16Flash_fwd_paramsE --------------------------
	.section	.nv.info._ZN5flash32flash_fwd_splitkv_combine_kernelI23Flash_fwd_kernel_traitsILi256ELi64ELi64ELi4ELb0ELb0EN7cutlass10bfloat16_tE19Flash_kernel_traitsILi256ELi64ELi64ELi4ES3_EELi4ELi2ELb0EEEvNS_16Flash_fwd_paramsE,"",@"SHT_CUDA_INFO"
	.sectionflags	@""
	.align	4


	//----- nvinfo : EIATTR_CUDA_API_VERSION
	.align		4
        /*0000*/ 	.byte	0x04, 0x37
        /*0002*/ 	.short	(.L_540 - .L_539)
.L_539:
        /*0004*/ 	.word	0x00000082


	//----- nvinfo : EIATTR_KPARAM_INFO
	.align		4
.L_540:
        /*0008*/ 	.byte	0x04, 0x17
        /*000a*/ 	.short	(.L_542 - .L_541)
.L_541:
        /*000c*/ 	.word	0x00000000
        /*0010*/ 	.short	0x0000
        /*0012*/ 	.short	0x0000
        /*0014*/ 	.byte	0x00, 0xf0, 0x41, 0x07


	//----- nvinfo : EIATTR_SPARSE_MMA_MASK
	.align		4
.L_542:
        /*0018*/ 	.byte	0x03, 0x50
        /*001a*/ 	.short	0x0000


	//----- nvinfo : EIATTR_MAXREG_COUNT
	.align		4
        /*001c*/ 	.byte	0x03, 0x1b
        /*001e*/ 	.short	0x00ff


	//----- nvinfo : EIATTR_NUM_BARRIERS
	.align		4
        /*0020*/ 	.byte	0x02, 0x4c
        /*0022*/ 	.byte	0x01
	.zero		1


	//----- nvinfo : EIATTR_MERCURY_ISA_VERSION
	.align		4
        /*0024*/ 	.byte	0x03, 0x5f
        /*0026*/ 	.short	0x0101


	//----- nvinfo : EIATTR_COOP_GROUP_MASK_REGIDS
	.align		4
        /*0028*/ 	.byte	0x04, 0x29
        /*002a*/ 	.short	(.L_544 - .L_543)


	//   ....[0]....
.L_543:
        /*002c*/ 	.word	0xffffffff


	//   ....[1]....
        /*0030*/ 	.word	0xffffffff


	//   ....[2]....
        /*0034*/ 	.word	0xffffffff


	//   ....[3]....
        /*0038*/ 	.word	0xffffffff


	//----- nvinfo : EIATTR_COOP_GROUP_INSTR_OFFSETS
	.align		4
.L_544:
        /*003c*/ 	.byte	0x04, 0x28
        /*003e*/ 	.short	(.L_546 - .L_545)


	//   ....[0]....
.L_545:
        /*0040*/ 	.word	0x000018a0


	//   ....[1]....
        /*0044*/ 	.word	0x000018d0


	//   ....[2]....
        /*0048*/ 	.word	0x00001a50


	//   ....[3]....
        /*004c*/ 	.word	0x00001b90


	//----- nvinfo : EIATTR_EXIT_INSTR_OFFSETS
	.align		4
.L_546:
        /*0050*/ 	.byte	0x04, 0x1c
        /*0052*/ 	.short	(.L_548 - .L_547)


	//   ....[0]....
.L_547:
        /*0054*/ 	.word	0x00004030


	//   ....[1]....
        /*0058*/ 	.word	0x000045b0


	//   ....[2]....
        /*005c*/ 	.word	0x00004640


	//----- nvinfo : EIATTR_CRS_STACK_SIZE
	.align		4
.L_548:
        /*0060*/ 	.byte	0x04, 0x1e
        /*0062*/ 	.short	(.L_550 - .L_549)
.L_549:
        /*0064*/ 	.word	0x00000000


	//----- nvinfo : EIATTR_CBANK_PARAM_SIZE
	.align		4
.L_550:
        /*0068*/ 	.byte	0x03, 0x19
        /*006a*/ 	.short	0x01d0


	//----- nvinfo : EIATTR_PARAM_CBANK
	.align		4
        /*006c*/ 	.byte	0x04, 0x0a
        /*006e*/ 	.short	(.L_552 - .L_551)
	.align		4
.L_551:
        /*0070*/ 	.word	index@(.nv.constant0._ZN5flash32flash_fwd_splitkv_combine_kernelI23Flash_fwd_kernel_traitsILi256ELi64ELi64ELi4ELb0ELb0EN7cutlass10bfloat16_tE19Flash_kernel_traitsILi256ELi64ELi64ELi4ES3_EELi4ELi2ELb0EEEvNS_16Flash_fwd_paramsE)
        /*0074*/ 	.short	0x0210
        /*0076*/ 	.short	0x01d0


	//----- nvinfo : EIATTR_SW_WAR
	.align		4
.L_552:
        /*0078*/ 	.byte	0x04, 0x36
        /*007a*/ 	.short	(.L_554 - .L_553)
.L_553:
        /*007c*/ 	.word	0x00000008
.L_554:


//--------------------- .nv.info._ZN5flash32flash_fwd_splitkv_combine_kernelI23Flash_fwd_kernel_traitsILi256ELi64ELi64ELi4ELb0ELb0EN7cutlass10bfloat16_tE19Flash_kernel_traitsILi256ELi64ELi64ELi4ES3_EELi4ELi1ELb0EEEvNS_16Flash_fwd_paramsE --------------------------
	.section	.nv.info._ZN5flash32flash_fwd_splitkv_combine_kernelI23Flash_fwd_kernel_traitsILi256ELi64ELi64ELi4ELb0ELb0EN7cutlass10bfloat16_tE19Flash_kernel_traitsILi256ELi64ELi64ELi4ES3_EELi4ELi1ELb0EEEvNS_16Flash_fwd_paramsE,"",@"SHT_CUDA_INFO"
	.sectionflags	@""
	.align	4


	//----- nvinfo : EIATTR_CUDA_API_VERSION
	.align		4
        /*0000*/ 	.byte	0x04, 0x37
        /*0002*/ 	.short	(.L_556 - .L_555)
.L_555:
        /*0004*/ 	.word	0x00000082


	//----- nvinfo : EIATTR_KPARAM_INFO
	.align		4
.L_556:
        /*0008*/ 	.byte	0x04, 0x17
        /*000a*/ 	.short	(.L_558 - .L_557)
.L_557:
        /*000c*/ 	.word	0x00000000
        /*0010*/ 	.short	0x0000
        /*0012*/ 	.short	0x0000
        /*0014*/ 	.byte	0x00, 0xf0, 0x41, 0x07


	//----- nvinfo : EIATTR_SPARSE_MMA_MASK
	.align		4
.L_558:
        /*0018*/ 	.byte	0x03, 0x50
        /*001a*/ 	.short	0x0000


	//----- nvinfo : EIATTR_MAXREG_COUNT
	.align		4
        /*001c*/ 	.byte	0x03, 0x1b
        /*001e*/ 	.short	0x00ff


	//----- nvinfo : EIATTR_NUM_BARRIERS
	.align		4
        /*0020*/ 	.byte	0x02, 0x4c
        /*0022*/ 	.byte	0x01
	.zero		1


	//----- nvinfo : EIATTR_MERCURY_ISA_VERSION
	.align		4
        /*0024*/ 	.byte	0x03, 0x5f
        /*0026*/ 	.short	0x0101


	//----- nvinfo : EIATTR_COOP_GROUP_MASK_REGIDS
	.align		4
        /*0028*/ 	.byte	0x04, 0x29
        /*002a*/ 	.short	(.L_560 - .L_559)


	//   ....[0]....
.L_559:
        /*002c*/ 	.word	0xffffffff


	//   ....[1]....
        /*0030*/ 	.word	0xffffffff


	//----- nvinfo : EIATTR_COOP_GROUP_INSTR_OFFSETS
	.align		4
.L_560:
        /*0034*/ 	.byte	0x04, 0x28
        /*0036*/ 	.short	(.L_562 - .L_561)


	//   ....[0]....
.L_561:
        /*0038*/ 	.word	0x000018a0


	//   ....[1]....
        /*003c*/ 	.word	0x00001b50


	//----- nvinfo : EIATTR_EXIT_INSTR_OFFSETS
	.align		4
.L_562:
        /*0040*/ 	.byte	0x04, 0x1c
        /*0042*/ 	.short	(.L_564 - .L_563)


	//   ....[0]....
.L_563:
        /*0044*/ 	.word	0x00004080


	//   ....[1]....
        /*0048*/ 	.word	0x000045d0


	//   ....[2]....
        /*004c*/ 	.word	0x00004660


	//----- nvinfo : EIATTR_CRS_STACK_SIZE
	.align		4
.L_564:
        /*0050*/ 	.byte	0x04, 0x1e
        /*0052*/ 	.short	(.L_566 - .L_565)
.L_565:
        /*0054*/ 	.word	0x00000000


	//----- nvinfo : EIATTR_CBANK_PARAM_SIZE
	.align		4
.L_566:
        /*0058*/ 	.byte	0x03, 0x19
        /*005a*/ 	.short	0x01d0


	//----- nvinfo : EIATTR_PARAM_CBANK
	.align		4
        /*005c*/ 	.byte	0x04, 0x0a
        /*005e*/ 	.short	(.L_568 - .L_567)
	.align		4
.L_567:
        /*0060*/ 	.word	index@(.nv.constant0._ZN5flash32flash_fwd_splitkv_combine_kernelI23Flash_fwd_kernel_traitsILi256ELi64ELi64ELi4ELb0ELb0EN7cutlass10bfloat16_tE19Flash_kernel_traitsILi256ELi64ELi64ELi4ES3_EELi4ELi1ELb0EEEvNS_16Flash_fwd_paramsE)
        /*0064*/ 	.short	0x0210
        /*0066*/ 	.short	0x01d0


	//----- nvinfo : EIATTR_SW_WAR
	.align		4
.L_568:
        /*0068*/ 	.byte	0x04, 0x36
        /*006a*/ 	.short	(.L_570 - .L_569)
.L_569:
        /*006c*/ 	.word	0x00000008
.L_570:


//--------------------- .nv.info._ZN5flash32flash_fwd_splitkv_combine_kernelI23Flash_fwd_kernel_traitsILi256ELi64ELi64ELi4ELb0ELb0EN7cutlass10bfloat16_tE19Flash_kernel_traitsILi256ELi64ELi64ELi4ES3_EELi4ELi7ELb1EEEvNS_16Flash_fwd_paramsE --------------------------
	.section	.nv.info._ZN5flash32flash_fwd_splitkv_combine_kernelI23Flash_fwd_kernel_traitsILi256ELi64ELi64ELi4ELb0ELb0EN7cutlass10bfloat16_tE19Flash_kernel_traitsILi256ELi64ELi64ELi4ES3_EELi4ELi7ELb1EEEvNS_16Flash_fwd_paramsE,"",@"SHT_CUDA_INFO"
	.sectionflags	@""
	.align	4


	//----- nvinfo : EIATTR_CUDA_API_VERSION
	.align		4
        /*0000*/ 	.byte	0x04, 0x37
        /*0002*/ 	.short	(.L_572 - .L_571)
.L_571:
        /*0004*/ 	.word	0x00000082


	//----- nvinfo : EIATTR_KPARAM_INFO
	.align		4
.L_572:
        /*0008*/ 	.byte	0x04, 0x17
        /*000a*/ 	.short	(.L_574 - .L_573)
.L_573:
        /*000c*/ 	.word	0x00000000
        /*0010*/ 	.short	0x0000
        /*0012*/ 	.short	0x0000
        /*0014*/ 	.byte	0x00, 0xf0, 0x41, 0x07


	//----- nvinfo : EIATTR_SPARSE_MMA_MASK
	.align		4
.L_574:
        /*0018*/ 	.byte	0x03, 0x50
        /*001a*/ 	.short	0x0000


	//----- nvinfo : EIATTR_MAXREG_COUNT
	.align		4
        /*001c*/ 	.byte	0x03, 0x1b
        /*001e*/ 	.short	0x00ff


	//----- nvinfo : EIATTR_NUM_BARRIERS
	.align		4
        /*0020*/ 	.byte	0x02, 0x4c
        /*0022*/ 	.byte	0x01
	.zero		1


	//----- nvinfo : EIATTR_MERCURY_ISA_VERSION
	.align		4
        /*0024*/ 	.byte	0x03, 0x5f
        /*0026*/ 	.short	0x0101


	//----- nvinfo : EIATTR_COOP_GROUP_MASK_REGIDS
	.align		4
        /*0028*/ 	.byte	0x04, 0x29
        /*002a*/ 	.short	(.L_576 - .L_575)


	//   ....[0]....
.L_575:
        /*002c*/ 	.word	0xffffffff


	//   ....[1]....
        /*0030*/ 	.word	0xffffffff


	//   ....[2]....
        /*0034*/ 	.word	0xffffffff


	//   ....[3]....
        /*0038*/ 	.word	0xffffffff


	//   ....[4]....
        /*003c*/ 	.word	0xffffffff


	//   ....[5]....
        /*0040*/ 	.word	0xffffffff


	//   ....[6]....
        /*0044*/ 	.word	0xffffffff


	//   ....[7]....
        /*0048*/ 	.word	0xffffffff


	//   ....[8]....
        /*004c*/ 	.word	0xffffffff


	//   ....[9]....
        /*0050*/ 	.word	0xffffffff


	//----- nvinfo : EIATTR_COOP_GROUP_INSTR_OFFSETS
	.align		4
.L_576:
        /*0054*/ 	.byte	0x04, 0x28
        /*0056*/ 	.short	(.L_578 - .L_577)


	//   ....[0]....
.L_577:
        /*0058*/ 	.word	0x00001b70


	//   ....[1]....
        /*005c*/ 	.word	0x00001b90


	//   ....[2]....
        /*0060*/ 	.word	0x00001bb0


	//   ....[3]....
        /*0064*/ 	.word	0x00001bd0


	//   ....[4]....
        /*0068*/ 	.word	0x00001bf0


	//   ....[5]....
        /*006c*/ 	.word	0x00001d90


	//   ....[6]....
        /*0070*/ 	.word	0x00001df0


	//   ....[7]....
        /*0074*/ 	.word	0x00001ed0


	//   ....[8]....
        /*0078*/ 	.word	0x00001fb0


	//   ....[9]....
        /*007c*/ 	.word	0x000020b0


	//----- nvinfo : EIATTR_EXIT_INSTR_OFFSETS
	.align		4
.L_578:
        /*0080*/ 	.byte	0x04, 0x1c
        /*0082*/ 	.short	(.L_580 - .L_579)


	//   ....[0]....
.L_579:
        /*0084*/ 	.word	0x00004a30


	//   ....[1]....
        /*0088*/ 	.word	0x00004fc0


	//----- nvinfo : EIATTR_CRS_STACK_SIZE
	.align		4
.L_580:
        /*008c*/ 	.byte	0x04, 0x1e
        /*008e*/ 	.short	(.L_582 - .L_581)
.L_581:
        /*0090*/ 	.word	0x00000000


	//----- nvinfo : EIATTR_CBANK_PARAM_SIZE
	.align		4
.L_582:
        /*0094*/ 	.byte	0x03, 0x19
        /*0096*/ 	.short	0x01d0


	//----- nvinfo : EIATTR_PARAM_CBANK
	.align		4
        /*0098*/ 	.byte	0x04, 0x0a
        /*009a*/ 	.short	(.L_584 - .L_583)
	.align		4
.L_583:
        /*009c*/ 	.word	index@(.nv.constant0._ZN5flash32flash_fwd_splitkv_combine_kernelI23Flash_fwd_kernel_traitsILi256ELi64ELi64ELi4ELb0ELb0EN7cutlass10bfloat16_tE19Flash_kernel_traitsILi256ELi64ELi64ELi4ES3_EELi4ELi7ELb1EEEvNS_16Flash_fwd_paramsE)
        /*00a0*/ 	.short	0x0210
        /*00a2*/ 	.short	0x01d0


	//----- nvinfo : EIATTR_SW_WAR
	.align		4
.L_584:
        /*00a4*/ 	.byte	0x04, 0x36
        /*00a6*/ 	.short	(.L_586 - .L_585)
.L_585:
        /*00a8*/ 	.word	0x00000008
.L_586:


//--------------------- .nv.info._ZN5flash32flash_fwd_splitkv_combine_kernelI23Flash_fwd_kernel_traitsILi256ELi64ELi64ELi4ELb0ELb0EN7cutlass10bfloat16_tE19Flash_kernel_traitsILi256ELi64ELi64ELi4ES3_EELi4ELi6ELb1EEEvNS_16Flash_fwd_paramsE --------------------------
	.section	.nv.info._ZN5flash32flash_fwd_splitkv_combine_kernelI23Flash_fwd_kernel_traitsILi256ELi64ELi64ELi4ELb0ELb0EN7cutlass10bfloat16_tE19Flash_kernel_traitsILi256ELi64ELi64ELi4ES3_EELi4ELi6ELb1EEEvNS_16Flash_fwd_paramsE,"",@"SHT_CUDA_INFO"
	.sectionflags	@""
	.align	4


	//----- nvinfo : EIATTR_CUDA_API_VERSION
	.align		4
        /*0000*/ 	.byte	0x04, 0x37
        /*0002*/ 	.short	(.L_588 - .L_587)
.L_587:
        /*0004*/ 	.word	0x00000082


	//----- nvinfo : EIATTR_KPARAM_INFO
	.align		4
.L_588:
        /*0008*/ 	.byte	0x04, 0x17
        /*000a*/ 	.short	(.L_590 - .L_589)
.L_589:
        /*000c*/ 	.word	0x00000000
        /*0010*/ 	.short	0x0000
        /*0012*/ 	.short	0x0000
        /*0014*/ 	.byte	0x00, 0xf0, 0x41, 0x07


	//----- nvinfo : EIATTR_SPARSE_MMA_MASK
	.align		4
.L_590:
        /*0018*/ 	.byte	0x03, 0x50
        /*001a*/ 	.short	0x0000


	//----- nvinfo : EIATTR_MAXREG_COUNT
	.align		4
        /*001c*/ 	.byte	0x03, 0x1b
        /*001e*/ 	.short	0x00ff


	//----- nvinfo : EIATTR_NUM_BARRIERS
	.align		4
        /*0020*/ 	.byte	0x02, 0x4c
        /*0022*/ 	.byte	0x01
	.zero		1


	//----- nvinfo : EIATTR_MERCURY_ISA_VERSION
	.align		4
        /*0024*/ 	.byte	0x03, 0x5f
        /*0026*/ 	.short	0x0101


	//----- nvinfo : EIATTR_COOP_GROUP_MASK_REGIDS
	.align		4
        /*0028*/ 	.byte	0x04, 0x29
        /*002a*/ 	.short	(.L_592 - .L_591)


	//   ....[0]....
.L_591:
        /*002c*/ 	.word	0xffffffff


	//   ....[1]....
        /*0030*/ 	.word	0xffffffff


	//   ....[2]....
        /*0034*/ 	.word	0xffffffff


	//   ....[3]....
        /*0038*/ 	.word	0xffffffff


	//   ....[4]....
        /*003c*/ 	.word	0xffffffff


	//   ....[5]....
        /*0040*/ 	.word	0xffffffff


	//   ....[6]....
        /*0044*/ 	.word	0xffffffff


	//   ....[7]....
        /*0048*/ 	.word	0xffffffff


	//   ....[8]....
        /*004c*/ 	.word	0xffffffff


	//   ....[9]....
        /*0050*/ 	.word	0xffffffff


	//----- nvinfo : EIATTR_COOP_GROUP_INSTR_OFFSETS
	.align		4
.L_592:
        /*0054*/ 	.byte	0x04, 0x28
        /*0056*/ 	.short	(.L_594 - .L_593)


	//   ....[0]....
.L_593:
        /*0058*/ 	.word	0x000016a0


	//   ....[1]....
        /*005c*/ 	.word	0x000016c0


	//   ....[2]....
        /*0060*/ 	.word	0x000016f0


	//   ....[3]....
        /*0064*/ 	.word	0x00001730


	//   ....[4]....
        /*0068*/ 	.word	0x00001770


	//   ....[5]....
        /*006c*/ 	.word	0x00001940


	//   ....[6]....
        /*0070*/ 	.word	0x00001a10


	//   ....[7]....
        /*0074*/ 	.word	0x00001a60


	//   ....[8]....
        /*0078*/ 	.word	0x00001b10


	//   ....[9]....
        /*007c*/ 	.word	0x00001c60


	//----- nvinfo : EIATTR_EXIT_INSTR_OFFSETS
	.align		4
.L_594:
        /*0080*/ 	.byte	0x04, 0x1c
        /*0082*/ 	.short	(.L_596 - .L_595)


	//   ....[0]....
.L_595:
        /*0084*/ 	.word	0x000046a0


	//   ....[1]....
        /*0088*/ 	.word	0x00004c30


	//----- nvinfo : EIATTR_CRS_STACK_SIZE
	.align		4
.L_596:
        /*008c*/ 	.byte	0x04, 0x1e
        /*008e*/ 	.short	(.L_598 - .L_597)
.L_597:
        /*0090*/ 	.word	0x00000000


	//----- nvinfo : EIATTR_CBANK_PARAM_SIZE
	.align		4
.L_598:
        /*0094*/ 	.byte	0x03, 0x19
        /*0096*/ 	.short	0x01d0


	//----- nvinfo : EIATTR_PARAM_CBANK
	.align		4
        /*0098*/ 	.byte	0x04, 0x0a
        /*009a*/ 	.short	(.L_600 - .L_599)
	.align		4
.L_599:
        /*009c*/ 	.word	index@(.nv.constant0._ZN5flash32flash_fwd_splitkv_combine_kernelI23Flash_fwd_kernel_traitsILi256ELi64ELi64ELi4ELb0ELb0EN7cutlass10bfloat16_tE19Flash_kernel_traitsILi256ELi64ELi64ELi4ES3_EELi4ELi6ELb1EEEvNS_16Flash_fwd_paramsE)
        /*00a0*/ 	.short	0x0210
        /*00a2*/ 	.short	0x01d0


	//----- nvinfo : EIATTR_SW_WAR
	.align		4
.L_600:
        /*00a4*/ 	.byte	0x04, 0x36
        /*00a6*/ 	.short	(.L_602 - .L_601)
.L_601:
        /*00a8*/ 	.word	0x00000008
.L_602:


//--------------------- .nv.info._ZN5flash32flash_fwd_splitkv_combine_kernelI23Flash_fwd_kernel_traitsILi256ELi64ELi64ELi4ELb0ELb0EN7cutlass10bfloat16_tE19Flash_kernel_traitsILi256ELi64ELi64ELi4ES3_EELi4ELi5ELb1EEEvNS_16Flash_fwd_paramsE --------------------------
	.section	.nv.info._ZN5flash32flash_fwd_splitkv_combine_kernelI23Flash_fwd_kernel_traitsILi256ELi64ELi64ELi4ELb0ELb0EN7cutlass10bfloat16_tE19Flash_kernel_traitsILi256ELi64ELi64ELi4ES3_EELi4ELi5ELb1EEEvNS_16Flash_fwd_paramsE,"",@"SHT_CUDA_INFO"
	.sectionflags	@""
	.align	4


	//----- nvinfo : EIATTR_CUDA_API_VERSION
	.align		4
        /*0000*/ 	.byte	0x04, 0x37
        /*0002*/ 	.short	(.L_604 - .L_603)
.L_603:
        /*0004*/ 	.word	0x00000082


	//----- nvinfo : EIATTR_KPARAM_INFO
	.align		4
.L_604:
        /*0008*/ 	.byte	0x04, 0x17
        /*000a*/ 	.short	(.L_606 - .L_605)
.L_605:
        /*000c*/ 	.word	0x00000000
        /*0010*/ 	.short	0x0000
        /*0012*/ 	.short	0x0000
        /*0014*/ 	.byte	0x00, 0xf0, 0x41, 0x07


	//----- nvinfo : EIATTR_SPARSE_MMA_MASK
	.align		4
.L_606:
        /*0018*/ 	.byte	0x03, 0x50
        /*001a*/ 	.short	0x0000


	//----- nvinfo : EIATTR_MAXREG_COUNT
	.align		4
        /*001c*/ 	.byte	0x03, 0x1b
        /*001e*/ 	.short	0x00ff


	//----- nvinfo : EIATTR_NUM_BARRIERS
	.align		4
        /*0020*/ 	.byte	0x02, 0x4c
        /*0022*/ 	.byte	0x01
	.zero		1


	//----- nvinfo : EIATTR_MERCURY_ISA_VERSION
	.align		4
        /*0024*/ 	.byte	0x03, 0x5f
        /*0026*/ 	.short	0x0101


	//----- nvinfo : EIATTR_COOP_GROUP_MASK_REGIDS
	.align		4
        /*0028*/ 	.byte	0x04, 0x29
        /*002a*/ 	.short	(.L_608 - .L_607)


	//   ....[0]....
.L_607:
        /*002c*/ 	.word	0xffffffff


	//   ....[1]....
        /*0030*/ 	.word	0xffffffff


	//   ....[2]....
        /*0034*/ 	.word	0xffffffff


	//   ....[3]....
        /*0038*/ 	.word	0xffffffff


	//   ....[4]....
        /*003c*/ 	.word	0xffffffff


	//   ....[5]....
        /*0040*/ 	.word	0xffffffff


	//   ....[6]....
        /*0044*/ 	.word	0xffffffff


	//   ....[7]....
        /*0048*/ 	.word	0xffffffff


	//   ....[8]....
        /*004c*/ 	.word	0xffffffff


	//   ....[9]....
        /*0050*/ 	.word	0xffffffff


	//----- nvinfo : EIATTR_COOP_GROUP_INSTR_OFFSETS
	.align		4
.L_608:
        /*0054*/ 	.byte	0x04, 0x28
        /*0056*/ 	.short	(.L_610 - .L_609)


	//   ....[0]....
.L_609:
        /*0058*/ 	.word	0x00001810


	//   ....[1]....
        /*005c*/ 	.word	0x00001870


	//   ....[2]....
        /*0060*/ 	.word	0x000018a0


	//   ....[3]....
        /*0064*/ 	.word	0x000018c0


	//   ....[4]....
        /*0068*/ 	.word	0x000018f0


	//   ....[5]....
        /*006c*/ 	.word	0x00001a20


	//   ....[6]....
        /*0070*/ 	.word	0x00001a80


	//   ....[7]....
        /*0074*/ 	.word	0x00001b10


	//   ....[8]....
        /*0078*/ 	.word	0x00001bb0


	//   ....[9]....
        /*007c*/ 	.word	0x00001ca0


	//----- nvinfo : EIATTR_EXIT_INSTR_OFFSETS
	.align		4
.L_610:
        /*0080*/ 	.byte	0x04, 0x1c
        /*0082*/ 	.short	(.L_612 - .L_611)


	//   ....[0]....
.L_611:
        /*0084*/ 	.word	0x00004690


	//   ....[1]....
        /*0088*/ 	.word	0x00004c20


	//----- nvinfo : EIATTR_CRS_STACK_SIZE
	.align		4
.L_612:
        /*008c*/ 	.byte	0x04, 0x1e
        /*008e*/ 	.short	(.L_614 - .L_613)
.L_613:
        /*0090*/ 	.word	0x00000000


	//----- nvinfo : EIATTR_CBANK_PARAM_SIZE
	.align		4
.L_614:
        /*0094*/ 	.byte	0x03, 0x19
        /*0096*/ 	.short	0x01d0


	//----- nvinfo : EIATTR_PARAM_CBANK
	.align		4
        /*0098*/ 	.byte	0x04, 0x0a
        /*009a*/ 	.short	(.L_616 - .L_615)
	.align		4
.L_615:
        /*009c*/ 	.word	index@(.nv.constant0._ZN5flash32flash_fwd_splitkv_combine_kernelI23Flash_fwd_kernel_traitsILi256ELi64ELi64ELi4ELb0ELb0EN7cutlass10bfloat16_tE19Flash_kernel_traitsILi256ELi64ELi64ELi4ES3_EELi4ELi5ELb1EEEvNS_16Flash_fwd_paramsE)
        /*00a0*/ 	.short	0x0210
        /*00a2*/ 	.short	0x01d0


	//----- nvinfo : EIATTR_SW_WAR
	.align		4
.L_616:
        /*00a4*/ 	.byte	0x04, 0x36
        /*00a6*/ 	.short	(.L_618 - .L_617)
.L_617:
        /*00a8*/ 	.word	0x00000008
.L_618:


//--------------------- .nv.info._ZN5flash32flash_fwd_splitkv_combine_kernelI23Flash_fwd_kernel_traitsILi256ELi64ELi64ELi4ELb0ELb0EN7cutlass10bfloat16_tE19Flash_kernel_traitsILi256ELi64ELi64ELi4ES3_EELi4ELi4ELb1EEEvNS_16Flash_fwd_paramsE --------------------------
	.section	.nv.info._ZN5flash32flash_fwd_splitkv_combine_kernelI23Flash_fwd_kernel_traitsILi256ELi64ELi64ELi4ELb0ELb0EN7cutlass10bfloat16_tE19Flash_kernel_traitsILi256ELi64ELi64ELi4ES3_EELi4ELi4ELb1EEEvNS_16Flash_fwd_paramsE,"",@"SHT_CUDA_INFO"
	.sectionflags	@""
	.align	4


	//----- nvinfo : EIATTR_CUDA_API_VERSION
	.align		4
        /*0000*/ 	.byte	0x04, 0x37
        /*0002*/ 	.short	(.L_620 - .L_619)
.L_619:
        /*0004*/ 	.word	0x00000082


	//----- nvinfo : EIATTR_KPARAM_INFO
	.align		4
.L_620:
        /*0008*/ 	.byte	0x04, 0x17
        /*000a*/ 	.short	(.L_622 - .L_621)
.L_621:
        /*000c*/ 	.word	0x00000000
        /*0010*/ 	.short	0x0000
        /*0012*/ 	.short	0x0000
        /*0014*/ 	.byte	0x00, 0xf0, 0x41, 0x07


	//----- nvinfo : EIATTR_SPARSE_MMA_MASK
	.align		4
.L_622:
        /*0018*/ 	.byte	0x03, 0x50
        /*001a*/ 	.short	0x0000


	//----- nvinfo : EIATTR_MAXREG_COUNT
	.align		4
        /*001c*/ 	.byte	0x03, 0x1b
        /*001e*/ 	.short	0x00ff


	//----- nvinfo : EIATTR_NUM_BARRIERS
	.align		4
        /*0020*/ 	.byte	0x02, 0x4c
        /*0022*/ 	.byte	0x01
	.zero		1


	//----- nvinfo : EIATTR_MERCURY_ISA_VERSION
	.align		4
        /*0024*/ 	.byte	0x03, 0x5f
        /*0026*/ 	.short	0x0101


	//----- nvinfo : EIATTR_COOP_GROUP_MASK_REGIDS
	.align		4
        /*0028*/ 	.byte	0x04, 0x29
        /*002a*/ 	.short	(.L_624 - .L_623)


	//   ....[0]....
.L_623:
        /*002c*/ 	.word	0xffffffff


	//   ....[1]....
        /*0030*/ 	.word	0xffffffff


	//   ....[2]....
        /*0034*/ 	.word	0xffffffff


	//   ....[3]....
        /*0038*/ 	.word	0xffffffff


	//   ....[4]....
        /*003c*/ 	.word	0xffffffff


	//   ....[5]....
        /*0040*/ 	.word	0xffffffff


	//   ....[6]....
        /*0044*/ 	.word	0xffffffff


	//   ....[7]....
        /*0048*/ 	.word	0xffffffff


	//----- nvinfo : EIATTR_COOP_GROUP_INSTR_OFFSETS
	.align		4
.L_624:
        /*004c*/ 	.byte	0x04, 0x28
        /*004e*/ 	.short	(.L_626 - .L_625)


	//   ....[0]....
.L_625:
        /*0050*/ 	.word	0x00001810


	//   ....[1]....
        /*0054*/ 	.word	0x00001880


	//   ....[2]....
        /*0058*/ 	.word	0x000018c0


	//   ....[3]....
        /*005c*/ 	.word	0x000018f0


	//   ....[4]....
        /*0060*/ 	.word	0x00001a20


	//   ....[5]....
        /*0064*/ 	.word	0x00001ad0


	//   ....[6]....
        /*0068*/ 	.word	0x00001b70


	//   ....[7]....
        /*006c*/ 	.word	0x00001c60


	//----- nvinfo : EIATTR_EXIT_INSTR_OFFSETS
	.align		4
.L_626:
        /*0070*/ 	.byte	0x04, 0x1c
        /*0072*/ 	.short	(.L_628 - .L_627)


	//   ....[0]....
.L_627:
        /*0074*/ 	.word	0x00004680


	//   ....[1]....
        /*0078*/ 	.word	0x00004c10


	//----- nvinfo : EIATTR_CRS_STACK_SIZE
	.align		4
.L_628:
        /*007c*/ 	.byte	0x04, 0x1e
        /*007e*/ 	.short	(.L_630 - .L_629)
.L_629:
        /*0080*/ 	.word	0x00000000


	//----- nvinfo : EIATTR_CBANK_PARAM_SIZE
	.align		4
.L_630:
        /*0084*/ 	.byte	0x03, 0x19
        /*0086*/ 	.short	0x01d0


	//----- nvinfo : EIATTR_PARAM_CBANK
	.align		4
        /*0088*/ 	.byte	0x04, 0x0a
        /*008a*/ 	.short	(.L_632 - .L_631)
	.align		4
.L_631:
        /*008c*/ 	.word	index@(.nv.constant0._ZN5flash32flash_fwd_splitkv_combine_kernelI23Flash_fwd_kernel_traitsILi256ELi64ELi64ELi4ELb0ELb0EN7cutlass10bfloat16_tE19Flash_kernel_traitsILi256ELi64ELi64ELi4ES3_EELi4ELi4ELb1EEEvNS_16Flash_fwd_paramsE)
        /*0090*/ 	.short	0x0210
        /*0092*/ 	.short	0x01d0


	//----- nvinfo : EIATTR_SW_WAR
	.align		4
.L_632:
        /*0094*/ 	.byte	0x04, 0x36
        /*0096*/ 	.short	(.L_634 - .L_633)
.L_633:
        /*0098*/ 	.word	0x00000008
.L_634:


//--------------------- .nv.info._ZN5flash32flash_fwd_splitkv_combine_kernelI23Flash_fwd_kernel_traitsILi256ELi64ELi64ELi4ELb0ELb0EN7cutlass10bfloat16_tE19Flash_kernel_traitsILi256ELi64ELi64ELi4ES3_EELi4ELi3ELb1EEEvNS_16Flash_fwd_paramsE --------------------------
	.section	.nv.info._ZN5flash32flash_fwd_splitkv_combine_kernelI23Flash_fwd_kernel_traitsILi256ELi64ELi64ELi4ELb0ELb0EN7cutlass10bfloat16_tE19Flash_kernel_traitsILi256ELi64ELi64ELi4ES3_EELi4ELi3ELb1EEEvNS_16Flash_fwd_paramsE,"",@"SHT_CUDA_INFO"
	.sectionflags	@""
	.align	4


	//----- nvinfo : EIATTR_CUDA_API_VERSION
	.align		4
        /*0000*/ 	.byte	0x04, 0x37
        /*0002*/ 	.short	(.L_636 - .L_635)
.L_635:
        /*0004*/ 	.word	0x00000082


	//----- nvinfo : EIATTR_KPARAM_INFO
	.align		4
.L_636:
        /*0008*/ 	.byte	0x04, 0x17
        /*000a*/ 	.short	(.L_638 - .L_637)
.L_637:
        /*000c*/ 	.word	0x00000000
        /*0010*/ 	.short	0x0000
        /*0012*/ 	.short	0x0000
        /*0014*/ 	.byte	0x00, 0xf0, 0x41, 0x07


	//----- nvinfo : EIATTR_SPARSE_MMA_MASK
	.align		4
.L_638:
        /*0018*/ 	.byte	0x03, 0x50
        /*001a*/ 	.short	0x0000


	//----- nvinfo : EIATTR_MAXREG_COUNT
	.align		4
        /*001c*/ 	.byte	0x03, 0x1b
        /*001e*/ 	.short	0x00ff


	//----- nvinfo : EIATTR_NUM_BARRIERS
	.align		4
        /*0020*/ 	.byte	0x02, 0x4c
        /*0022*/ 	.byte	0x01
	.zero		1


	//----- nvinfo : EIATTR_MERCURY_ISA_VERSION
	.align		4
        /*0024*/ 	.byte	0x03, 0x5f
        /*0026*/ 	.short	0x0101


	//----- nvinfo : EIATTR_COOP_GROUP_MASK_REGIDS
	.align		4
        /*0028*/ 	.byte	0x04, 0x29
        /*002a*/ 	.short	(.L_640 - .L_639)


	//   ....[0]....
.L_639:
        /*002c*/ 	.word	0xffffffff


	//   ....[1]....
        /*0030*/ 	.word	0xffffffff


	//   ....[2]....
        /*0034*/ 	.word	0xffffffff


	//   ....[3]....
        /*0038*/ 	.word	0xffffffff


	//   ....[4]....
        /*003c*/ 	.word	0xffffffff


	//   ....[5]....
        /*0040*/ 	.word	0xffffffff


	//----- nvinfo : EIATTR_COOP_GROUP_INSTR_OFFSETS
	.align		4
.L_640:
        /*0044*/ 	.byte	0x04, 0x28
        /*0046*/ 	.short	(.L_642 - .L_641)


	//   ....[0]....
.L_641:
        /*0048*/ 	.word	0x00001810


	//   ....[1]....
        /*004c*/ 	.word	0x000018b0


	//   ....[2]....
        /*0050*/ 	.word	0x00001910


	//   ....[3]....
        /*0054*/ 	.word	0x00001a70


	//   ....[4]....
        /*0058*/ 	.word	0x00001b20


	//   ....[5]....
        /*005c*/ 	.word	0x00001c20


	//----- nvinfo : EIATTR_EXIT_INSTR_OFFSETS
	.align		4
.L_642:
        /*0060*/ 	.byte	0x04, 0x1c
        /*0062*/ 	.short	(.L_644 - .L_643)


	//   ....[0]....
.L_643:
        /*0064*/ 	.word	0x00004640


	//   ....[1]....
        /*0068*/ 	.word	0x00004bd0


	//----- nvinfo : EIATTR_CRS_STACK_SIZE
	.align		4
.L_644:
        /*006c*/ 	.byte	0x04, 0x1e
        /*006e*/ 	.short	(.L_646 - .L_645)
.L_645:
        /*0070*/ 	.word	0x00000000


	//----- nvinfo : EIATTR_CBANK_PARAM_SIZE
	.align		4
.L_646:
        /*0074*/ 	.byte	0x03, 0x19
        /*0076*/ 	.short	0x01d0


	//----- nvinfo : EIATTR_PARAM_CBANK
	.align		4
        /*0078*/ 	.byte	0x04, 0x0a
        /*007a*/ 	.short	(.L_648 - .L_647)
	.align		4
.L_647:
        /*007c*/ 	.word	index@(.nv.constant0._ZN5flash32flash_fwd_splitkv_combine_kernelI23Flash_fwd_kernel_traitsILi256ELi64ELi64ELi4ELb0ELb0EN7cutlass10bfloat16_tE19Flash_kernel_traitsILi256ELi64ELi64ELi4ES3_EELi4ELi3ELb1EEEvNS_16Flash_fwd_paramsE)
        /*0080*/ 	.short	0x0210
        /*0082*/ 	.short	0x01d0


	//----- nvinfo : EIATTR_SW_WAR
	.align		4
.L_648:
        /*0084*/ 	.byte	0x04, 0x36
        /*0086*/ 	.short	(.L_650 - .L_649)
.L_649:
        /*0088*/ 	.word	0x00000008
.L_650:


//--------------------- .nv.info._ZN5flash32flash_fwd_splitkv_combine_kernelI23Flash_fwd_kernel_traitsILi256ELi64ELi64ELi4ELb0ELb0EN7cutlass10bfloat16_tE19Flash_kernel_traitsILi256ELi64ELi64ELi4ES3_EELi4ELi2ELb1EEEvNS_16Flash_fwd_paramsE --------------------------
	.section	.nv.info._ZN5flash32flash_fwd_splitkv_combine_kernelI23Flash_fwd_kernel_traitsILi256ELi64ELi64ELi4ELb0ELb0EN7cutlass10bfloat16_tE19Flash_kernel_traitsILi256ELi64ELi64ELi4ES3_EELi4ELi2ELb1EEEvNS_16Flash_fwd_paramsE,"",@"SHT_CUDA_INFO"
	.sectionflags	@""
	.align	4


	//----- nvinfo : EIATTR_CUDA_API_VERSION
	.align		4
        /*0000*/ 	.byte	0x04, 0x37
        /*0002*/ 	.short	(.L_652 - .L_651)
.L_651:
        /*0004*/ 	.word	0x00000082


	//----- nvinfo : EIATTR_KPARAM_INFO
	.align		4
.L_652:
        /*0008*/ 	.byte	0x04, 0x17
        /*000a*/ 	.short	(.L_654 - .L_653)
.L_653:
        /*000c*/ 	.word	0x00000000
        /*0010*/ 	.short	0x0000
        /*0012*/ 	.short	0x0000
        /*0014*/ 	.byte	0x00, 0xf0, 0x41, 0x07


	//----- nvinfo : EIATTR_SPARSE_MMA_MASK
	.align		4
.L_654:
        /*0018*/ 	.byte	0x03, 0x50
        /*001a*/ 	.short	0x0000


	//----- nvinfo : EIATTR_MAXREG_COUNT
	.align		4
        /*001c*/ 	.byte	0x03, 0x1b
        /*001e*/ 	.short	0x00ff


	//----- nvinfo : EIATTR_NUM_BARRIERS
	.align		4
        /*0020*/ 	.byte	0x02, 0x4c
        /*0022*/ 	.byte	0x01
	.zero		1


	//----- nvinfo : EIATTR_MERCURY_ISA_VERSION
	.align		4
        /*0024*/ 	.byte	0x03, 0x5f
        /*0026*/ 	.short	0x0101


	//----- nvinfo : EIATTR_COOP_GROUP_MASK_REGIDS
	.align		4
        /*0028*/ 	.byte	0x04, 0x29
        /*002a*/ 	.short	(.L_656 - .L_655)


	//   ....[0]....
.L_655:
        /*002c*/ 	.word	0xffffffff


	//   ....[1]....
        /*0030*/ 	.word	0xffffffff


	//   ....[2]....
        /*0034*/ 	.word	0xffffffff


	//   ....[3]....
        /*0038*/ 	.word	0xffffffff


	//----- nvinfo : EIATTR_COOP_GROUP_INSTR_OFFSETS
	.align		4
.L_656:
        /*003c*/ 	.byte	0x04, 0x28
        /*003e*/ 	.short	(.L_658 - .L_657)


	//   ....[0]....
.L_657:
        /*0040*/ 	.word	0x000018a0


	//   ....[1]....
        /*0044*/ 	.word	0x000018d0


	//   ....[2]....
        /*0048*/ 	.word	0x00001a50


	//   ....[3]....
        /*004c*/ 	.word	0x00001b90


	//----- nvinfo : EIATTR_EXIT_INSTR_OFFSETS
	.align		4
.L_658:
        /*0050*/ 	.byte	0x04, 0x1c
        /*0052*/ 	.short	(.L_660 - .L_659)


	//   ....[0]....
.L_659:
        /*0054*/ 	.word	0x00004570


	//   ....[1]....
        /*0058*/ 	.word	0x00004b00


	//----- nvinfo : EIATTR_CRS_STACK_SIZE
	.align		4
.L_660:
        /*005c*/ 	.byte	0x04, 0x1e
        /*005e*/ 	.short	(.L_662 - .L_661)
.L_661:
        /*0060*/ 	.word	0x00000000


	//----- nvinfo : EIATTR_CBANK_PARAM_SIZE
	.align		4
.L_662:
        /*0064*/ 	.byte	0x03, 0x19
        /*0066*/ 	.short	0x01d0


	//----- nvinfo : EIATTR_PARAM_CBANK
	.align		4
        /*0068*/ 	.byte	0x04, 0x0a
        /*006a*/ 	.short	(.L_664 - .L_663)
	.align		4
.L_663:
        /*006c*/ 	.word	index@(.nv.constant0._ZN5flash32flash_fwd_splitkv_combine_kernelI23Flash_fwd_kernel_traitsILi256ELi64ELi64ELi4ELb0ELb0EN7cutlass10bfloat16_tE19Flash_kernel_traitsILi256ELi64ELi64ELi4ES3_EELi4ELi2ELb1EEEvNS_16Flash_fwd_paramsE)
        /*0070*/ 	.short	0x0210
        /*0072*/ 	.short	0x01d0


	//----- nvinfo : EIATTR_SW_WAR
	.align		4
.L_664:
        /*0074*/ 	.byte	0x04, 0x36
        /*0076*/ 	.short	(.L_666 - .L_665)
.L_665:
        /*0078*/ 	.word	0x00000008
.L_666:


//--------------------- .nv.info._ZN5flash32flash_fwd_splitkv_combine_kernelI23Flash_fwd_kernel_traitsILi256ELi64ELi64ELi4ELb0ELb0EN7cutlass10bfloat16_tE19Flash_kernel_traitsILi256ELi64ELi64ELi4ES3_EELi4ELi1ELb1EEEvNS_16Flash_fwd_paramsE --------------------------
	.section	.nv.info._ZN5flash32flash_fwd_splitkv_combine_kernelI23Flash_fwd_kernel_traitsILi256ELi64ELi64ELi4ELb0ELb0EN7cutlass10bfloat16_tE19Flash_kernel_traitsILi256ELi64ELi64ELi4ES3_EELi4ELi1ELb1EEEvNS_16Flash_fwd_paramsE,"",@"SHT_CUDA_INFO"
	.sectionflags	@""
	.align	4


	//----- nvinfo : EIATTR_CUDA_API_VERSION
	.align		4
        /*0000*/ 	.byte	0x04, 0x37
        /*0002*/ 	.short	(.L_668 - .L_667)
.L_667:
        /*0004*/ 	.word	0x00000082


	//----- nvinfo : EIATTR_KPARAM_INFO
	.align		4
.L_668:
        /*0008*/ 	.byte	0x04, 0x17
        /*000a*/ 	.short	(.L_670 - .L_669)
.L_669:
        /*000c*/ 	.word	0x00000000
        /*0010*/ 	.short	0x0000
        /*0012*/ 	.short	0x0000
        /*0014*/ 	.byte	0x00, 0xf0, 0x41, 0x07


	//----- nvinfo : EIATTR_SPARSE_MMA_MASK
	.align		4
.L_670:
        /*0018*/ 	.byte	0x03, 0x50
        /*001a*/ 	.short	0x0000


	//----- nvinfo : EIATTR_MAXREG_COUNT
	.align		4
        /*001c*/ 	.byte	0x03, 0x1b
        /*001e*/ 	.short	0x00ff


	//----- nvinfo : EIATTR_NUM_BARRIERS
	.align		4
        /*0020*/ 	.byte	0x02, 0x4c
        /*0022*/ 	.byte	0x01
	.zero		1


	//----- nvinfo : EIATTR_MERCURY_ISA_VERSION
	.align		4
        /*0024*/ 	.byte	0x03, 0x5f
        /*0026*/ 	.short	0x0101


	//----- nvinfo : EIATTR_COOP_GROUP_MASK_REGIDS
	.align		4
        /*0028*/ 	.byte	0x04, 0x29
        /*002a*/ 	.short	(.L_672 - .L_671)


	//   ....[0]....
.L_671:
        /*002c*/ 	.word	0xffffffff


	//   ....[1]....
        /*0030*/ 	.word	0xffffffff


	//----- nvinfo : EIATTR_COOP_GROUP_INSTR_OFFSETS
	.align		4
.L_672:
        /*0034*/ 	.byte	0x04, 0x28
        /*0036*/ 	.short	(.L_674 - .L_673)


	//   ....[0]....
.L_673:
        /*0038*/ 	.word	0x000018a0


	//   ....[1]....
        /*003c*/ 	.word	0x00001b00


	//----- nvinfo : EIATTR_EXIT_INSTR_OFFSETS
	.align		4
.L_674:
        /*0040*/ 	.byte	0x04, 0x1c
        /*0042*/ 	.short	(.L_676 - .L_675)


	//   ....[0]....
.L_675:
        /*0044*/ 	.word	0x00004620


	//   ....[1]....
        /*0048*/ 	.word	0x00004b90


	//----- nvinfo : EIATTR_CRS_STACK_SIZE
	.align		4
.L_676:
        /*004c*/ 	.byte	0x04, 0x1e
        /*004e*/ 	.short	(.L_678 - .L_677)
.L_677:
        /*0050*/ 	.word	0x00000000


	//----- nvinfo : EIATTR_CBANK_PARAM_SIZE
	.align		4
.L_678:
        /*0054*/ 	.byte	0x03, 0x19
        /*0056*/ 	.short	0x01d0


	//----- nvinfo : EIATTR_PARAM_CBANK
	.align		4
        /*0058*/ 	.byte	0x04, 0x0a
        /*005a*/ 	.short	(.L_680 - .L_679)
	.align		4
.L_679:
        /*005c*/ 	.word	index@(.nv.constant0._ZN5flash32flash_fwd_splitkv_combine_kernelI23Flash_fwd_kernel_traitsILi256ELi64ELi64ELi4ELb0ELb0EN7cutlass10bfloat16_tE19Flash_kernel_traitsILi256ELi64ELi64ELi4ES3_EELi4ELi1ELb1EEEvNS_16Flash_fwd_paramsE)
        /*0060*/ 	.short	0x0210
        /*0062*/ 	.short	0x01d0


	//----- nvinfo : EIATTR_SW_WAR
	.align		4
.L_680:
        /*0064*/ 	.byte	0x04, 0x36
        /*0066*/ 	.short	(.L_682 - .L_681)
.L_681:
        /*0068*/ 	.word	0x00000008
.L_682:


//--------------------- .nv.info._ZN5flash24flash_fwd_splitkv_kernelI23Flash_fwd_kernel_traitsILi256ELi64ELi64ELi4ELb0ELb0EN7cutlass10bfloat16_tE19Flash_kernel_traitsILi256ELi64ELi64ELi4ES3_EELb0ELb0ELb0ELb0ELb0ELb0ELb0ELb0EEEvNS_16Flash_fwd_paramsE --------------------------
	.section	.nv.info._ZN5flash24flash_fwd_splitkv_kernelI23Flash_fwd_kernel_traitsILi256ELi64ELi64ELi4ELb0ELb0EN7cutlass10bfloat16_tE19Flash_kernel_traitsILi256ELi64ELi64ELi4ES3_EELb0ELb0ELb0ELb0ELb0ELb0ELb0ELb0EEEvNS_16Flash_fwd_paramsE,"",@"SHT_CUDA_INFO"
	.sectionflags	@""
	.align	4


	//----- nvinfo : EIATTR_CUDA_API_VERSION
	.align		4
        /*0000*/ 	.byte	0x04, 0x37
        /*0002*/ 	.short	(.L_684 - .L_683)
.L_683:
        /*0004*/ 	.word	0x00000082


	//----- nvinfo : EIATTR_KPARAM_INFO
	.align		4
.L_684:
        /*0008*/ 	.byte	0x04, 0x17
        /*000a*/ 	.short	(.L_686 - .L_685)
.L_685:
        /*000c*/ 	.word	0x00000000
        /*0010*/ 	.short	0x0000
        /*0012*/ 	.short	0x0000
        /*0014*/ 	.byte	0x00, 0xf0, 0x41, 0x07


	//----- nvinfo : EIATTR_SPARSE_MMA_MASK
	.align		4
.L_686:
        /*0018*/ 	.byte	0x03, 0x50
        /*001a*/ 	.short	0x0000


	//----- nvinfo : EIATTR_MAXREG_COUNT
	.align		4
        /*001c*/ 	.byte	0x03, 0x1b
        /*001e*/ 	.short	0x00ff


	//----- nvinfo : EIATTR_NUM_BARRIERS
	.align		4
        /*0020*/ 	.byte	0x02, 0x4c
        /*0022*/ 	.byte	0x01
	.zero		1


	//----- nvinfo : EIATTR_MERCURY_ISA_VERSION
	.align		4
        /*0024*/ 	.byte	0x03, 0x5f
        /*0026*/ 	.short	0x0101


	//----- nvinfo : EIATTR_INT_WARP_WIDE_INSTR_OFFSETS
	.align		4
        /*0028*/ 	.byte	0x04, 0x31
        /*002a*/ 	.short	(.L_688 - .L_687)


	//   ....[0]....
.L_687:
        /*002c*/ 	.word	0x00004490


	//----- nvinfo : EIATTR_COOP_GROUP_MASK_REGIDS
	.align		4
.L_688:
        /*0030*/ 	.byte	0x04, 0x29
        /*0032*/ 	.short	(.L_690 - .L_689)


	//   ....[0]....
.L_689:
        /*0034*/ 	.word	0xffffffff


	//   ....[1]....
        /*0038*/ 	.word	0xffffffff


	//   ....[2]....
        /*003c*/ 	.word	0xffffffff


	//   ....[3]....
        /*0040*/ 	.word	0xffffffff


	//   ....[4]....
        /*0044*/ 	.word	0xffffffff


	//   ....[5]....
        /*0048*/ 	.word	0xffffffff


	//   ....[6]....
        /*004c*/ 	.word	0xffffffff


	//   ....[7]....
        /*0050*/ 	.word	0xffffffff


	//   ....[8]....
        /*0054*/ 	.word	0xffffffff


	//   ....[9]....
        /*0058*/ 	.word	0xffffffff


	//   ....[10]....
        /*005c*/ 	.word	0xffffffff


	//   ....[11]....
        /*0060*/ 	.word	0xffffffff


	//----- nvinfo : EIATTR_COOP_GROUP_INSTR_OFFSETS
	.align		4
.L_690:
        /*0064*/ 	.byte	0x04, 0x28
        /*0066*/ 	.short	(.L_692 - .L_691)


	//   ....[0]....
.L_691:
        /*0068*/ 	.word	0x00006b10


	//   ....[1]....
        /*006c*/ 	.word	0x00006b30


	//   ....[2]....
        /*0070*/ 	.word	0x00006bd0


	//   ....[3]....
        /*0074*/ 	.word	0x00006be0


	//   ....[4]....
        /*0078*/ 	.word	0x0000a7b0


	//   ....[5]....
        /*007c*/ 	.word	0x0000a7d0


	//   ....[6]....
        /*0080*/ 	.word	0x0000a800


	//   ....[7]....
        /*0084*/ 	.word	0x0000a810


	//   ....[8]....
        /*0088*/ 	.word	0x0000c410


	//   ....[9]....
        /*008c*/ 	.word	0x0000c450


	//   ....[10]....
        /*0090*/ 	.word	0x0000c4b0


	//   ....[11]....
        /*0094*/ 	.word	0x0000c4e0


	//----- nvinfo : EIATTR_EXIT_INSTR_OFFSETS
	.align		4
.L_692:
        /*0098*/ 	.byte	0x04, 0x1c
        /*009a*/ 	.short	(.L_694 - .L_693)


	//   ....[0]....
.L_693:
        /*009c*/ 	.word	0x000004b0


	//   ....[1]....
        /*00a0*/ 	.word	0x00000f40


	//   ....[2]....
        /*00a4*/ 	.word	0x00000f70


	//   ....[3]....
        /*00a8*/ 	.word	0x0000e270


	//   ....[4]....
        /*00ac*/ 	.word	0x0000e3a0


	//   ....[5]....
        /*00b0*/ 	.word	0x0000e3c0


	//----- nvinfo : EIATTR_CRS_STACK_SIZE
	.align		4
.L_694:
        /*00b4*/ 	.byte	0x04, 0x1e
        /*00b6*/ 	.short	(.L_696 - .L_695)
.L_695:
        /*00b8*/ 	.word	0x00000000


	//----- nvinfo : EIATTR_CBANK_PARAM_SIZE
	.align		4
.L_696:
        /*00bc*/ 	.byte	0x03, 0x19
        /*00be*/ 	.short	0x01d0


	//----- nvinfo : EIATTR_PARAM_CBANK
	.align		4
        /*00c0*/ 	.byte	0x04, 0x0a
        /*00c2*/ 	.short	(.L_698 - .L_697)
	.align		4
.L_697:
        /*00c4*/ 	.word	index@(.nv.constant0._ZN5flash24flash_fwd_splitkv_kernelI23Flash_fwd_kernel_traitsILi256ELi64ELi64ELi4ELb0ELb0EN7cutlass10bfloat16_tE19Flash_kernel_traitsILi256ELi64ELi64ELi4ES3_EELb0ELb0ELb0ELb0ELb0ELb0ELb0ELb0EEEvNS_16Flash_fwd_paramsE)
        /*00c8*/ 	.short	0x0210
        /*00ca*/ 	.short	0x01d0


	//----- nvinfo : EIATTR_SW_WAR
	.align		4
.L_698:
        /*00cc*/ 	.byte	0x04, 0x36
        /*00ce*/ 	.short	(.L_700 - .L_699)
.L_699:
        /*00d0*/ 	.word	0x00000008
.L_700:


//--------------------- .nv.info._ZN5flash24flash_fwd_splitkv_kernelI23Flash_fwd_kernel_traitsILi256ELi64ELi64ELi4ELb0ELb0EN7cutlass10bfloat16_tE19Flash_kernel_traitsILi256ELi64ELi64ELi4ES3_EELb0ELb0ELb0ELb0ELb0ELb1ELb0ELb0EEEvNS_16Flash_fwd_paramsE --------------------------
	.section	.nv.info._ZN5flash24flash_fwd_splitkv_kernelI23Flash_fwd_kernel_traitsILi256ELi64ELi64ELi4ELb0ELb0EN7cutlass10bfloat16_tE19Flash_kernel_traitsILi256ELi64ELi64ELi4ES3_EELb0ELb0ELb0ELb0ELb0ELb1ELb0ELb0EEEvNS_16Flash_fwd_paramsE,"",@"SHT_CUDA_INFO"
	.sectionflags	@""
	.align	4


	//----- nvinfo : EIATTR_CUDA_API_VERSION
	.align		4
        /*0000*/ 	.byte	0x04, 0x37
        /*0002*/ 	.short	(.L_702 - .L_701)
.L_701:
        /*0004*/ 	.word	0x00000082


	//----- nvinfo : EIATTR_KPARAM_INFO
	.align		4
.L_702:
        /*0008*/ 	.byte	0x04, 0x17
        /*000a*/ 	.short	(.L_704 - .L_703)
.L_703:
        /*000c*/ 	.word	0x00000000
        /*0010*/ 	.short	0x0000
        /*0012*/ 	.short	0x0000
        /*0014*/ 	.byte	0x00, 0xf0, 0x41, 0x07


	//----- nvinfo : EIATTR_SPARSE_MMA_MASK
	.align		4
.L_704:
        /*0018*/ 	.byte	0x03, 0x50
        /*001a*/ 	.short	0x0000


	//----- nvinfo : EIATTR_MAXREG_COUNT
	.align		4
        /*001c*/ 	.byte	0x03, 0x1b
        /*001e*/ 	.short	0x00ff


	//----- nvinfo : EIATTR_NUM_BARRIERS
	.align		4
        /*0020*/ 	.byte	0x02, 0x4c
        /*0022*/ 	.byte	0x01
	.zero		1


	//----- nvinfo : EIATTR_MERCURY_ISA_VERSION
	.align		4
        /*0024*/ 	.byte	0x03, 0x5f
        /*0026*/ 	.short	0x0101


	//----- nvinfo : EIATTR_INT_WARP_WIDE_INSTR_OFFSETS
	.align		4
        /*0028*/ 	.byte	0x04, 0x31
        /*002a*/ 	.short	(.L_706 - .L_705)


	//   ....[0]....
.L_705:
        /*002c*/ 	.word	0x00004490


	//----- nvinfo : EIATTR_COOP_GROUP_MASK_REGIDS
	.align		4
.L_706:
        /*0030*/ 	.byte	0x04, 0x29
        /*0032*/ 	.short	(.L_708 - .L_707)


	//   ....[0]....
.L_707:
        /*0034*/ 	.word	0xffffffff


	//   ....[1]....
        /*0038*/ 	.word	0xffffffff


	//   ....[2]....
        /*003c*/ 	.word	0xffffffff


	//   ....[3]....
        /*0040*/ 	.word	0xffffffff


	//   ....[4]....
        /*0044*/ 	.word	0xffffffff


	//   ....[5]....
        /*0048*/ 	.word	0xffffffff


	//   ....[6]....
        /*004c*/ 	.word	0xffffffff


	//   ....[7]....
        /*0050*/ 	.word	0xffffffff


	//   ....[8]....
        /*0054*/ 	.word	0xffffffff


	//   ....[9]....
        /*0058*/ 	.word	0xffffffff


	//   ....[10]....
        /*005c*/ 	.word	0xffffffff


	//   ....[11]....
        /*0060*/ 	.word	0xffffffff


	//----- nvinfo : EIATTR_COOP_GROUP_INSTR_OFFSETS
	.align		4
.L_708:
        /*0064*/ 	.byte	0x04, 0x28
        /*0066*/ 	.short	(.L_710 - .L_709)


	//   ....[0]....
.L_709:
        /*0068*/ 	.word	0x00006f10


	//   ....[1]....
        /*006c*/ 	.word	0x00006f30


	//   ....[2]....
        /*0070*/ 	.word	0x00006fd0


	//   ....[3]....
        /*0074*/ 	.word	0x00006fe0


	//   ....[4]....
        /*0078*/ 	.word	0x0000af60


	//   ....[5]....
        /*007c*/ 	.word	0x0000af80


	//   ....[6]....
        /*0080*/ 	.word	0x0000afb0


	//   ....[7]....
        /*0084*/ 	.word	0x0000afc0


	//   ....[8]....
        /*0088*/ 	.word	0x0000cbf0


	//   ....[9]....
        /*008c*/ 	.word	0x0000cc30


	//   ....[10]....
        /*0090*/ 	.word	0x0000cc90


	//   ....[11]....
        /*0094*/ 	.word	0x0000ccc0


	//----- nvinfo : EIATTR_EXIT_INSTR_OFFSETS
	.align		4
.L_710:
        /*0098*/ 	.byte	0x04, 0x1c
        /*009a*/ 	.short	(.L_712 - .L_711)


	//   ....[0]....
.L_711:
        /*009c*/ 	.word	0x000004b0


	//   ....[1]....
        /*00a0*/ 	.word	0x00000f40


	//   ....[2]....
        /*00a4*/ 	.word	0x00000f70


	//   ....[3]....
        /*00a8*/ 	.word	0x0000ea50


	//   ....[4]....
        /*00ac*/ 	.word	0x0000eb80


	//   ....[5]....
        /*00b0*/ 	.word	0x0000eba0


	//----- nvinfo : EIATTR_CRS_STACK_SIZE
	.align		4
.L_712:
        /*00b4*/ 	.byte	0x04, 0x1e
        /*00b6*/ 	.short	(.L_714 - .L_713)
.L_713:
        /*00b8*/ 	.word	0x00000000


	//----- nvinfo : EIATTR_CBANK_PARAM_SIZE
	.align		4
.L_714:
        /*00bc*/ 	.byte	0x03, 0x19
        /*00be*/ 	.short	0x01d0


	//----- nvinfo : EIATTR_PARAM_CBANK
	.align		4
        /*00c0*/ 	.byte	0x04, 0x0a
        /*00c2*/ 	.short	(.L_716 - .L_715)
	.align		4
.L_715:
        /*00c4*/ 	.word	index@(.nv.constant0._ZN5flash24flash_fwd_splitkv_kernelI23Flash_fwd_kernel_traitsILi256ELi64ELi64ELi4ELb0ELb0EN7cutlass10bfloat16_tE19Flash_kernel_traitsILi256ELi64ELi64ELi4ES3_EELb0ELb0ELb0ELb0ELb0ELb1ELb0ELb0EEEvNS_16Flash_fwd_paramsE)
        /*00c8*/ 	.short	0x0210
        /*00ca*/ 	.short	0x01d0


	//----- nvinfo : EIATTR_SW_WAR
	.align		4
.L_716:
        /*00cc*/ 	.byte	0x04, 0x36
        /*00ce*/ 	.short	(.L_718 - .L_717)
.L_717:
        /*00d0*/ 	.word	0x00000008
.L_718:


//--------------------- .nv.info._ZN5flash24flash_fwd_splitkv_kernelI23Flash_fwd_kernel_traitsILi256ELi64ELi64ELi4ELb0ELb0EN7cutlass10bfloat16_tE19Flash_kernel_traitsILi256ELi64ELi64ELi4ES3_EELb0ELb0ELb0ELb0ELb0ELb0ELb0ELb1EEEvNS_16Flash_fwd_paramsE --------------------------
	.section	.nv.info._ZN5flash24flash_fwd_splitkv_kernelI23Flash_fwd_kernel_traitsILi256ELi64ELi64ELi4ELb0ELb0EN7cutlass10bfloat16_tE19Flash_kernel_traitsILi256ELi64ELi64ELi4ES3_EELb0ELb0ELb0ELb0ELb0ELb0ELb0ELb1EEEvNS_16Flash_fwd_paramsE,"",@"SHT_CUDA_INFO"
	.sectionflags	@""
	.align	4


	//----- nvinfo : EIATTR_CUDA_API_VERSION
	.align		4
        /*0000*/ 	.byte	0x04, 0x37
        /*0002*/ 	.short	(.L_720 - .L_719)
.L_719:
        /*0004*/ 	.word	0x00000082


	//----- nvinfo : EIATTR_KPARAM_INFO
	.align		4
.L_720:
        /*0008*/ 	.byte	0x04, 0x17
        /*000a*/ 	.short	(.L_722 - .L_721)
.L_721:
        /*000c*/ 	.word	0x00000000
        /*0010*/ 	.short	0x0000
        /*0012*/ 	.short	0x0000
        /*0014*/ 	.byte	0x00, 0xf0, 0x41, 0x07


	//----- nvinfo : EIATTR_SPARSE_MMA_MASK
	.align		4
.L_722:
        /*0018*/ 	.byte	0x03, 0x50
        /*001a*/ 	.short	0x0000


	//----- nvinfo : EIATTR_MAXREG_COUNT
	.align		4
        /*001c*/ 	.byte	0x03, 0x1b
        /*001e*/ 	.short	0x00ff


	//----- nvinfo : EIATTR_NUM_BARRIERS
	.align		4
        /*0020*/ 	.byte	0x02, 0x4c
        /*0022*/ 	.byte	0x01
	.zero		1


	//----- nvinfo : EIATTR_MERCURY_ISA_VERSION
	.align		4
        /*0024*/ 	.byte	0x03, 0x5f
        /*0026*/ 	.short	0x0101


	//----- nvinfo : EIATTR_COOP_GROUP_MASK_REGIDS
	.align		4
        /*0028*/ 	.byte	0x04, 0x29
        /*002a*/ 	.short	(.L_724 - .L_723)


	//   ....[0]....
.L_723:
        /*002c*/ 	.word	0xffffffff


	//   ....[1]....
        /*0030*/ 	.word	0xffffffff


	//   ....[2]....
        /*0034*/ 	.word	0xffffffff


	//   ....[3]....
        /*0038*/ 	.word	0xffffffff


	//   ....[4]....
        /*003c*/ 	.word	0xffffffff


	//   ....[5]....
        /*0040*/ 	.word	0xffffffff


	//   ....[6]....
        /*0044*/ 	.word	0xffffffff


	//   ....[7]....
        /*0048*/ 	.word	0xffffffff


	//   ....[8]....
        /*004c*/ 	.word	0xffffffff


	//   ....[9]....
        /*0050*/ 	.word	0xffffffff


	//   ....[10]....
        /*0054*/ 	.word	0xffffffff


	//   ....[11]....
        /*0058*/ 	.word	0xffffffff


	//   ....[12]....
        /*005c*/ 	.word	0x05000004


	//   ....[13]....
        /*0060*/ 	.word	0x05000004


	//   ....[14]....
        /*0064*/ 	.word	0x05000004


	//   ....[15]....
        /*0068*/ 	.word	0x05000004


	//----- nvinfo : EIATTR_COOP_GROUP_INSTR_OFFSETS
	.align		4
.L_724:
        /*006c*/ 	.byte	0x04, 0x28
        /*006e*/ 	.short	(.L_726 - .L_725)


	//   ....[0]....
.L_725:
        /*0070*/ 	.word	0x0001b5e0


	//   ....[1]....
        /*0074*/ 	.word	0x0001b600


	//   ....[2]....
        /*0078*/ 	.word	0x0001b6a0


	//   ....[3]....
        /*007c*/ 	.word	0x0001b6b0


	//   ....[4]....
        /*0080*/ 	.word	0x0001f550


	//   ....[5]....
        /*0084*/ 	.word	0x0001f5f0


	//   ....[6]....
        /*0088*/ 	.word	0x0001f610


	//   ....[7]....
        /*008c*/ 	.word	0x0001f630


	//   ....[8]....
        /*0090*/ 	.word	0x000212d0


	//   ....[9]....
        /*0094*/ 	.word	0x000212e0


	//   ....[10]....
        /*0098*/ 	.word	0x00021310


	//   ....[11]....
        /*009c*/ 	.word	0x00021320


	//   ....[12]....
        /*00a0*/ 	.word	0x000236b0


	//   ....[13]....
        /*00a4*/ 	.word	0x00023730


	//   ....[14]....
        /*00a8*/ 	.word	0x000237b0


	//   ....[15]....
        /*00ac*/ 	.word	0x00023820


	//----- nvinfo : EIATTR_EXIT_INSTR_OFFSETS
	.align		4
.L_726:
        /*00b0*/ 	.byte	0x04, 0x1c
        /*00b2*/ 	.short	(.L_728 - .L_727)


	//   ....[0]....
.L_727:
        /*00b4*/ 	.word	0x00000090


	//----- nvinfo : EIATTR_CRS_STACK_SIZE
	.align		4
.L_728:
        /*00b8*/ 	.byte	0x04, 0x1e
        /*00ba*/ 	.short	(.L_730 - .L_729)
.L_729:
        /*00bc*/ 	.word	0x00000000


	//----- nvinfo : EIATTR_CBANK_PARAM_SIZE
	.align		4
.L_730:
        /*00c0*/ 	.byte	0x03, 0x19
        /*00c2*/ 	.short	0x01d0


	//----- nvinfo : EIATTR_PARAM_CBANK
	.align		4
        /*00c4*/ 	.byte	0x04, 0x0a
        /*00c6*/ 	.short	(.L_732 - .L_731)
	.align		4
.L_731:
        /*00c8*/ 	.word	index@(.nv.constant0._ZN5flash24flash_fwd_splitkv_kernelI23Flash_fwd_kernel_traitsILi256ELi64ELi64ELi4ELb0ELb0EN7cutlass10bfloat16_tE19Flash_kernel_traitsILi256ELi64ELi64ELi4ES3_EELb0ELb0ELb0ELb0ELb0ELb0ELb0ELb1EEEvNS_16Flash_fwd_paramsE)
        /*00cc*/ 	.short	0x0210
        /*00ce*/ 	.short	0x01d0


	//----- nvinfo : EIATTR_SW_WAR
	.align		4
.L_732:
        /*00d0*/ 	.byte	0x04, 0x36
        /*00d2*/ 	.short	(.L_734 - .L_733)
.L_733:
        /*00d4*/ 	.word	0x00000008
.L_734:


//--------------------- .nv.info._ZN5flash24flash_fwd_splitkv_kernelI23Flash_fwd_kernel_traitsILi256ELi64ELi64ELi4ELb0ELb0EN7cutlass10bfloat16_tE19Flash_kernel_traitsILi256ELi64ELi64ELi4ES3_EELb0ELb0ELb0ELb0ELb0ELb1ELb0ELb1EEEvNS_16Flash_fwd_paramsE --------------------------
	.section	.nv.info._ZN5flash24flash_fwd_splitkv_kernelI23Flash_fwd_kernel_traitsILi256ELi64ELi64ELi4ELb0ELb0EN7cutlass10bfloat16_tE19Flash_kernel_traitsILi256ELi64ELi64ELi4ES3_EELb0ELb0ELb0ELb0ELb0ELb1ELb0ELb1EEEvNS_16Flash_fwd_paramsE,"",@"SHT_CUDA_INFO"
	.sectionflags	@""
	.align	4


	//----- nvinfo : EIATTR_CUDA_API_VERSION
	.align		4
        /*0000*/ 	.byte	0x04, 0x37
        /*0002*/ 	.short	(.L_736 - .L_735)
.L_735:
        /*0004*/ 	.word	0x00000082


	//----- nvinfo : EIATTR_KPARAM_INFO
	.align		4
.L_736:
        /*0008*/ 	.byte	0x04, 0x17
        /*000a*/ 	.short	(.L_738 - .L_737)
.L_737:
        /*000c*/ 	.word	0x00000000
        /*0010*/ 	.short	0x0000
        /*0012*/ 	.short	0x0000
        /*0014*/ 	.byte	0x00, 0xf0, 0x41, 0x07


	//----- nvinfo : EIATTR_SPARSE_MMA_MASK
	.align		4
.L_738:
        /*0018*/ 	.byte	0x03, 0x50
        /*001a*/ 	.short	0x0000


	//----- nvinfo : EIATTR_MAXREG_COUNT
	.align		4
        /*001c*/ 	.byte	0x03, 0x1b
        /*001e*/ 	.short	0x00ff


	//----- nvinfo : EIATTR_NUM_BARRIERS
	.align		4
        /*0020*/ 	.byte	0x02, 0x4c
        /*0022*/ 	.byte	0x01
	.zero		1


	//----- nvinfo : EIATTR_MERCURY_ISA_VERSION
	.align		4
        /*0024*/ 	.byte	0x03, 0x5f
        /*0026*/ 	.short	0x0101


	//----- nvinfo : EIATTR_COOP_GROUP_MASK_REGIDS
	.align		4
        /*0028*/ 	.byte	0x04, 0x29
        /*002a*/ 	.short	(.L_740 - .L_739)


	//   ....[0]....
.L_739:
        /*002c*/ 	.word	0xffffffff


	//   ....[1]....
        /*0030*/ 	.word	0xffffffff


	//   ....[2]....
        /*0034*/ 	.word	0xffffffff


	//   ....[3]....
        /*0038*/ 	.word	0xffffffff


	//   ....[4]....
        /*003c*/ 	.word	0xffffffff


	//   ....[5]....
        /*0040*/ 	.word	0xffffffff


	//   ....[6]....
        /*0044*/ 	.word	0xffffffff


	//   ....[7]....
        /*0048*/ 	.word	0xffffffff


	//   ....[8]....
        /*004c*/ 	.word	0xffffffff


	//   ....[9]....
        /*0050*/ 	.word	0xffffffff


	//   ....[10]....
        /*0054*/ 	.word	0xffffffff


	//   ....[11]....
        /*0058*/ 	.word	0xffffffff


	//   ....[12]....
        /*005c*/ 	.word	0x05000002


	//   ....[13]....
        /*0060*/ 	.word	0x05000002


	//   ....[14]....
        /*0064*/ 	.word	0x05000002


	//   ....[15]....
        /*0068*/ 	.word	0x05000002


	//----- nvinfo : EIATTR_COOP_GROUP_INSTR_OFFSETS
	.align		4
.L_740:
        /*006c*/ 	.byte	0x04, 0x28
        /*006e*/ 	.short	(.L_742 - .L_741)


	//   ....[0]....
.L_741:
        /*0070*/ 	.word	0x0001adf0


	//   ....[1]....
        /*0074*/ 	.word	0x0001ae40


	//   ....[2]....
        /*0078*/ 	.word	0x0001ae90


	//   ....[3]....
        /*007c*/ 	.word	0x0001aed0


	//   ....[4]....
        /*0080*/ 	.word	0x0001f1b0


	//   ....[5]....
        /*0084*/ 	.word	0x0001f1e0


	//   ....[6]....
        /*0088*/ 	.word	0x0001f200


	//   ....[7]....
        /*008c*/ 	.word	0x0001f220


	//   ....[8]....
        /*0090*/ 	.word	0x00021070


	//   ....[9]....
        /*0094*/ 	.word	0x00021080


	//   ....[10]....
        /*0098*/ 	.word	0x000210b0


	//   ....[11]....
        /*009c*/ 	.word	0x000210c0


	//   ....[12]....
        /*00a0*/ 	.word	0x00023410


	//   ....[13]....
        /*00a4*/ 	.word	0x00023480


	//   ....[14]....
        /*00a8*/ 	.word	0x000234e0


	//   ....[15]....
        /*00ac*/ 	.word	0x00023550


	//----- nvinfo : EIATTR_EXIT_INSTR_OFFSETS
	.align		4
.L_742:
        /*00b0*/ 	.byte	0x04, 0x1c
        /*00b2*/ 	.short	(.L_744 - .L_743)


	//   ....[0]....
.L_743:
        /*00b4*/ 	.word	0x00000090


	//----- nvinfo : EIATTR_CRS_STACK_SIZE
	.align		4
.L_744:
        /*00b8*/ 	.byte	0x04, 0x1e
        /*00ba*/ 	.short	(.L_746 - .L_745)
.L_745:
        /*00bc*/ 	.word	0x00000000


	//----- nvinfo : EIATTR_CBANK_PARAM_SIZE
	.align		4
.L_746:
        /*00c0*/ 	.byte	0x03, 0x19
        /*00c2*/ 	.short	0x01d0


	//----- nvinfo : EIATTR_PARAM_CBANK
	.align		4
        /*00c4*/ 	.byte	0x04, 0x0a
        /*00c6*/ 	.short	(.L_748 - .L_747)
	.align		4
.L_747:
        /*00c8*/ 	.word	index@(.nv.constant0._ZN5flash24flash_fwd_splitkv_kernelI23Flash_fwd_kernel_traitsILi256ELi64ELi64ELi4ELb0ELb0EN7cutlass10bfloat16_tE19Flash_kernel_traitsILi256ELi64ELi64ELi4ES3_EELb0ELb0ELb0ELb0ELb0ELb1ELb0ELb1EEEvNS_16Flash_fwd_paramsE)
        /*00cc*/ 	.short	0x0210
        /*00ce*/ 	.short	0x01d0


	//----- nvinfo : EIATTR_SW_WAR
	.align		4
.L_748:
        /*00d0*/ 	.byte	0x04, 0x36
        /*00d2*/ 	.short	(.L_750 - .L_749)
.L_749:
        /*00d4*/ 	.word	0x00000008
.L_750:


//--------------------- .nv.info._ZN5flash24flash_fwd_splitkv_kernelI23Flash_fwd_kernel_traitsILi256ELi64ELi64ELi4ELb0ELb0EN7cutlass10bfloat16_tE19Flash_kernel_traitsILi256ELi64ELi64ELi4ES3_EELb0ELb0ELb0ELb0ELb0ELb0ELb1ELb0EEEvNS_16Flash_fwd_paramsE --------------------------
	.section	.nv.info._ZN5flash24flash_fwd_splitkv_kernelI23Flash_fwd_kernel_traitsILi256ELi64ELi64ELi4ELb0ELb0EN7cutlass10bfloat16_tE19Flash_kernel_traitsILi256ELi64ELi64ELi4ES3_EELb0ELb0ELb0ELb0ELb0ELb0ELb1ELb0EEEvNS_16Flash_fwd_paramsE,"",@"SHT_CUDA_INFO"
	.sectionflags	@""
	.align	4


	//----- nvinfo : EIATTR_CUDA_API_VERSION
	.align		4
        /*0000*/ 	.byte	0x04, 0x37
        /*0002*/ 	.short	(.L_752 - .L_751)
.L_751:
        /*0004*/ 	.word	0x00000082


	//----- nvinfo : EIATTR_KPARAM_INFO
	.align		4
.L_752:
        /*0008*/ 	.byte	0x04, 0x17
        /*000a*/ 	.short	(.L_754 - .L_753)
.L_753:
        /*000c*/ 	.word	0x00000000
        /*0010*/ 	.short	0x0000
        /*0012*/ 	.short	0x0000
        /*0014*/ 	.byte	0x00, 0xf0, 0x41, 0x07


	//----- nvinfo : EIATTR_SPARSE_MMA_MASK
	.align		4
.L_754:
        /*0018*/ 	.byte	0x03, 0x50
        /*001a*/ 	.short	0x0000


	//----- nvinfo : EIATTR_MAXREG_COUNT
	.align		4
        /*001c*/ 	.byte	0x03, 0x1b
        /*001e*/ 	.short	0x00ff


	//----- nvinfo : EIATTR_NUM_BARRIERS
	.align		4
        /*0020*/ 	.byte	0x02, 0x4c
        /*0022*/ 	.byte	0x01
	.zero		1


	//----- nvinfo : EIATTR_MERCURY_ISA_VERSION
	.align		4
        /*0024*/ 	.byte	0x03, 0x5f
        /*0026*/ 	.short	0x0101


	//----- nvinfo : EIATTR_INT_WARP_WIDE_INSTR_OFFSETS
	.align		4
        /*0028*/ 	.byte	0x04, 0x31
        /*002a*/ 	.short	(.L_756 - .L_755)


	//   ....[0]....
.L_755:
        /*002c*/ 	.word	0x000048f0


	//----- nvinfo : EIATTR_COOP_GROUP_MASK_REGIDS
	.align		4
.L_756:
        /*0030*/ 	.byte	0x04, 0x29
        /*0032*/ 	.short	(.L_758 - .L_757)


	//   ....[0]....
.L_757:
        /*0034*/ 	.word	0xffffffff


	//   ....[1]....
        /*0038*/ 	.word	0xffffffff


	//   ....[2]....
        /*003c*/ 	.word	0xffffffff


	//   ....[3]....
        /*0040*/ 	.word	0xffffffff


	//   ....[4]....
        /*0044*/ 	.word	0xffffffff


	//   ....[5]....
        /*0048*/ 	.word	0xffffffff


	//   ....[6]....
        /*004c*/ 	.word	0xffffffff


	//   ....[7]....
        /*0050*/ 	.word	0xffffffff


	//   ....[8]....
        /*0054*/ 	.word	0xffffffff


	//   ....[9]....
        /*0058*/ 	.word	0xffffffff


	//   ....[10]....
        /*005c*/ 	.word	0xffffffff


	//   ....[11]....
        /*0060*/ 	.word	0xffffffff


	//----- nvinfo : EIATTR_COOP_GROUP_INSTR_OFFSETS
	.align		4
.L_758:
        /*0064*/ 	.byte	0x04, 0x28
        /*0066*/ 	.short	(.L_760 - .L_759)


	//   ....[0]....
.L_759:
        /*0068*/ 	.word	0x00006f50


	//   ....[1]....
        /*006c*/ 	.word	0x00006f70


	//   ....[2]....
        /*0070*/ 	.word	0x00007010


	//   ....[3]....
        /*0074*/ 	.word	0x00007020


	//   ....[4]....
        /*0078*/ 	.word	0x0000ac40


	//   ....[5]....
        /*007c*/ 	.word	0x0000ac60


	//   ....[6]....
        /*0080*/ 	.word	0x0000ac90


	//   ....[7]....
        /*0084*/ 	.word	0x0000aca0


	//   ....[8]....
        /*0088*/ 	.word	0x0000c890


	//   ....[9]....
        /*008c*/ 	.word	0x0000c8d0


	//   ....[10]....
        /*0090*/ 	.word	0x0000c980


	//   ....[11]....
        /*0094*/ 	.word	0x0000c990


	//----- nvinfo : EIATTR_EXIT_INSTR_OFFSETS
	.align		4
.L_760:
        /*0098*/ 	.byte	0x04, 0x1c
        /*009a*/ 	.short	(.L_762 - .L_761)


	//   ....[0]....
.L_761:
        /*009c*/ 	.word	0x000005a0


	//   ....[1]....
        /*00a0*/ 	.word	0x000013a0


	//   ....[2]....
        /*00a4*/ 	.word	0x000013d0


	//   ....[3]....
        /*00a8*/ 	.word	0x0000e5a0


	//   ....[4]....
        /*00ac*/ 	.word	0x0000e650


	//   ....[5]....
        /*00b0*/ 	.word	0x0000e670


	//----- nvinfo : EIATTR_CRS_STACK_SIZE
	.align		4
.L_762:
        /*00b4*/ 	.byte	0x04, 0x1e
        /*00b6*/ 	.short	(.L_764 - .L_763)
.L_763:
        /*00b8*/ 	.word	0x00000000


	//----- nvinfo : EIATTR_CBANK_PARAM_SIZE
	.align		4
.L_764:
        /*00bc*/ 	.byte	0x03, 0x19
        /*00be*/ 	.short	0x01d0


	//----- nvinfo : EIATTR_PARAM_CBANK
	.align		4
        /*00c0*/ 	.byte	0x04, 0x0a
        /*00c2*/ 	.short	(.L_766 - .L_765)
	.align		4
.L_765:
        /*00c4*/ 	.word	index@(.nv.constant0._ZN5flash24flash_fwd_splitkv_kernelI23Flash_fwd_kernel_traitsILi256ELi64ELi64ELi4ELb0ELb0EN7cutlass10bfloat16_tE19Flash_kernel_traitsILi256ELi64ELi64ELi4ES3_EELb0ELb0ELb0ELb0ELb0ELb0ELb1ELb0EEEvNS_16Flash_fwd_paramsE)
        /*00c8*/ 	.short	0x0210
        /*00ca*/ 	.short	0x01d0


	//----- nvinfo : EIATTR_SW_WAR
	.align		4
.L_766:
        /*00cc*/ 	.byte	0x04, 0x36
        /*00ce*/ 	.short	(.L_768 - .L_767)
.L_767:
        /*00d0*/ 	.word	0x00000008
.L_768:


//--------------------- .nv.info._ZN5flash24flash_fwd_splitkv_kernelI23Flash_fwd_kernel_traitsILi256ELi64ELi64ELi4ELb0ELb0EN7cutlass10bfloat16_tE19Flash_kernel_traitsILi256ELi64ELi64ELi4ES3_EELb0ELb0ELb0ELb0ELb0ELb1ELb1ELb0EEEvNS_16Flash_fwd_paramsE --------------------------
	.section	.nv.info._ZN5flash24flash_fwd_splitkv_kernelI23Flash_fwd_kernel_traitsILi256ELi64ELi64ELi4ELb0ELb0EN7cutlass10bfloat16_tE19Flash_kernel_traitsILi256ELi64ELi64ELi4ES3_EELb0ELb0ELb0ELb0ELb0ELb1ELb1ELb0EEEvNS_16Flash_fwd_paramsE,"",@"SHT_CUDA_INFO"
	.sectionflags	@""
	.align	4


	//----- nvinfo : EIATTR_CUDA_API_VERSION
	.align		4
        /*0000*/ 	.byte	0x04, 0x37
        /*0002*/ 	.short	(.L_770 - .L_769)
.L_769:
        /*0004*/ 	.word	0x00000082


	//----- nvinfo : EIATTR_KPARAM_INFO
	.align		4
.L_770:
        /*0008*/ 	.byte	0x04, 0x17
        /*000a*/ 	.short	(.L_772 - .L_771)
.L_771:
        /*000c*/ 	.word	0x00000000
        /*0010*/ 	.short	0x0000
        /*0012*/ 	.short	0x0000
        /*0014*/ 	.byte	0x00, 0xf0, 0x41, 0x07


	//----- nvinfo : EIATTR_SPARSE_MMA_MASK
	.align		4
.L_772:
        /*0018*/ 	.byte	0x03, 0x50
        /*001a*/ 	.short	0x0000


	//----- nvinfo : EIATTR_MAXREG_COUNT
	.align		4
        /*001c*/ 	.byte	0x03, 0x1b
        /*001e*/ 	.short	0x00ff


	//----- nvinfo : EIATTR_NUM_BARRIERS
	.align		4
        /*0020*/ 	.byte	0x02, 0x4c
        /*0022*/ 	.byte	0x01
	.zero		1


	//----- nvinfo : EIATTR_MERCURY_ISA_VERSION
	.align		4
        /*0024*/ 	.byte	0x03, 0x5f
        /*0026*/ 	.short	0x0101


	//----- nvinfo : EIATTR_INT_WARP_WIDE_INSTR_OFFSETS
	.align		4
        /*0028*/ 	.byte	0x04, 0x31
        /*002a*/ 	.short	(.L_774 - .L_773)


	//   ....[0]....
.L_773:
        /*002c*/ 	.word	0x000048f0


	//----- nvinfo : EIATTR_COOP_GROUP_MASK_REGIDS
	.align		4
.L_774:
        /*0030*/ 	.byte	0x04, 0x29
        /*0032*/ 	.short	(.L_776 - .L_775)


	//   ....[0]....
.L_775:
        /*0034*/ 	.word	0xffffffff


	//   ....[1]....
        /*0038*/ 	.word	0xffffffff


	//   ....[2]....
        /*003c*/ 	.word	0xffffffff


	//   ....[3]....
        /*0040*/ 	.word	0xffffffff


	//   ....[4]....
        /*0044*/ 	.word	0xffffffff


	//   ....[5]....
        /*0048*/ 	.word	0xffffffff


	//   ....[6]....
        /*004c*/ 	.word	0xffffffff


	//   ....[7]....
        /*0050*/ 	.word	0xffffffff


	//   ....[8]....
        /*0054*/ 	.word	0xffffffff


	//   ....[9]....
        /*0058*/ 	.word	0xffffffff


	//   ....[10]....
        /*005c*/ 	.word	0xffffffff


	//   ....[11]....
        /*0060*/ 	.word	0xffffffff


	//----- nvinfo : EIATTR_COOP_GROUP_INSTR_OFFSETS
	.align		4
.L_776:
        /*0064*/ 	.byte	0x04, 0x28
        /*0066*/ 	.short	(.L_778 - .L_777)


	//   ....[0]....
.L_777:
        /*0068*/ 	.word	0x00007360


	//   ....[1]....
        /*006c*/ 	.word	0x00007380


	//   ....[2]....
        /*0070*/ 	.word	0x00007420


	//   ....[3]....
        /*0074*/ 	.word	0x00007430


	//   ....[4]....
        /*0078*/ 	.word	0x0000b400


	//   ....[5]....
        /*007c*/ 	.word	0x0000b420


	//   ....[6]....
        /*0080*/ 	.word	0x0000b450


	//   ....[7]....
        /*0084*/ 	.word	0x0000b460


	//   ....[8]....
        /*0088*/ 	.word	0x0000d0c0


	//   ....[9]....
        /*008c*/ 	.word	0x0000d100


	//   ....[10]....
        /*0090*/ 	.word	0x0000d1b0


	//   ....[11]....
        /*0094*/ 	.word	0x0000d1c0


	//----- nvinfo : EIATTR_EXIT_INSTR_OFFSETS
	.align		4
.L_778:
        /*0098*/ 	.byte	0x04, 0x1c
        /*009a*/ 	.short	(.L_780 - .L_779)


	//   ....[0]....
.L_779:
        /*009c*/ 	.word	0x000005a0


	//   ....[1]....
        /*00a0*/ 	.word	0x000013a0


	//   ....[2]....
        /*00a4*/ 	.word	0x000013d0


	//   ....[3]....
        /*00a8*/ 	.word	0x0000edd0


	//   ....[4]....
        /*00ac*/ 	.word	0x0000ee80


	//   ....[5]....
        /*00b0*/ 	.word	0x0000eea0


	//----- nvinfo : EIATTR_CRS_STACK_SIZE
	.align		4
.L_780:
        /*00b4*/ 	.byte	0x04, 0x1e
        /*00b6*/ 	.short	(.L_782 - .L_781)
.L_781:
        /*00b8*/ 	.word	0x00000000


	//----- nvinfo : EIATTR_CBANK_PARAM_SIZE
	.align		4
.L_782:
        /*00bc*/ 	.byte	0x03, 0x19
        /*00be*/ 	.short	0x01d0


	//----- nvinfo : EIATTR_PARAM_CBANK
	.align		4
        /*00c0*/ 	.byte	0x04, 0x0a
        /*00c2*/ 	.short	(.L_784 - .L_783)
	.align		4
.L_783:
        /*00c4*/ 	.word	index@(.nv.constant0._ZN5flash24flash_fwd_splitkv_kernelI23Flash_fwd_kernel_traitsILi256ELi64ELi64ELi4ELb0ELb0EN7cutlass10bfloat16_tE19Flash_kernel_traitsILi256ELi64ELi64ELi4ES3_EELb0ELb0ELb0ELb0ELb0ELb1ELb1ELb0EEEvNS_16Flash_fwd_paramsE)
        /*00c8*/ 	.short	0x0210
        /*00ca*/ 	.short	0x01d0


	//----- nvinfo : EIATTR_SW_WAR
	.align		4
.L_784:
        /*00cc*/ 	.byte	0x04, 0x36
        /*00ce*/ 	.short	(.L_786 - .L_785)
.L_785:
        /*00d0*/ 	.word	0x00000008
.L_786:


//--------------------- .nv.info._ZN5flash24flash_fwd_splitkv_kernelI23Flash_fwd_kernel_traitsILi256ELi64ELi64ELi4ELb0ELb0EN7cutlass10bfloat16_tE19Flash_kernel_traitsILi256ELi64ELi64ELi4ES3_EELb0ELb0ELb0ELb0ELb0ELb0ELb1ELb1EEEvNS_16Flash_fwd_paramsE --------------------------
	.section	.nv.info._ZN5flash24flash_fwd_splitkv_kernelI23Flash_fwd_kernel_traitsILi256ELi64ELi64ELi4ELb0ELb0EN7cutlass10bfloat16_tE19Flash_kernel_traitsILi256ELi64ELi64ELi4ES3_EELb0ELb0ELb0ELb0ELb0ELb0ELb1ELb1EEEvNS_16Flash_fwd_paramsE,"",@"SHT_CUDA_INFO"
	.sectionflags	@""
	.align	4


	//----- nvinfo : EIATTR_CUDA_API_VERSION
	.align		4
        /*0000*/ 	.byte	0x04, 0x37
        /*0002*/ 	.short	(.L_788 - .L_787)
.L_787:
        /*0004*/ 	.word	0x00000082


	//----- nvinfo : EIATTR_KPARAM_INFO
	.align		4
.L_788:
        /*0008*/ 	.byte	0x04, 0x17
        /*000a*/ 	.short	(.L_790 - .L_789)
.L_789:
        /*000c*/ 	.word	0x00000000
        /*0010*/ 	.short	0x0000
        /*0012*/ 	.short	0x0000
        /*0014*/ 	.byte	0x00, 0xf0, 0x41, 0x07


	//----- nvinfo : EIATTR_SPARSE_MMA_MASK
	.align		4
.L_790:
        /*0018*/ 	.byte	0x03, 0x50
        /*001a*/ 	.short	0x0000


	//----- nvinfo : EIATTR_MAXREG_COUNT
	.align		4
        /*001c*/ 	.byte	0x03, 0x1b
        /*001e*/ 	.short	0x00ff


	//----- nvinfo : EIATTR_NUM_BARRIERS
	.align		4
        /*0020*/ 	.byte	0x02, 0x4c
        /*0022*/ 	.byte	0x01
	.zero		1


	//----- nvinfo : EIATTR_MERCURY_ISA_VERSION
	.align		4
        /*0024*/ 	.byte	0x03, 0x5f
        /*0026*/ 	.short	0x0101


	//----- nvinfo : EIATTR_COOP_GROUP_MASK_REGIDS
	.align		4
        /*0028*/ 	.byte	0x04, 0x29
        /*002a*/ 	.short	(.L_792 - .L_791)


	//   ....[0]....
.L_791:
        /*002c*/ 	.word	0xffffffff


	//   ....[1]....
        /*0030*/ 	.word	0xffffffff


	//   ....[2]....
        /*0034*/ 	.word	0xffffffff


	//   ....[3]....
        /*0038*/ 	.word	0xffffffff


	//   ....[4]....
        /*003c*/ 	.word	0xffffffff


	//   ....[5]....
        /*0040*/ 	.word	0xffffffff


	//   ....[6]....
        /*0044*/ 	.word	0xffffffff


	//   ....[7]....
        /*0048*/ 	.word	0xffffffff


	//   ....[8]....
        /*004c*/ 	.word	0xffffffff


	//   ....[9]....
        /*0050*/ 	.word	0xffffffff


	//   ....[10]....
        /*0054*/ 	.word	0xffffffff


	//   ....[11]....
        /*0058*/ 	.word	0xffffffff


	//   ....[12]....
        /*005c*/ 	.word	0x0500000a


	//   ....[13]....
        /*0060*/ 	.word	0x0500000a


	//   ....[14]....
        /*0064*/ 	.word	0x0500000a


	//   ....[15]....
        /*0068*/ 	.word	0x0500000a


	//----- nvinfo : EIATTR_COOP_GROUP_INSTR_OFFSETS
	.align		4
.L_792:
        /*006c*/ 	.byte	0x04, 0x28
        /*006e*/ 	.short	(.L_794 - .L_793)


	//   ....[0]....
.L_793:
        /*0070*/ 	.word	0x0001ad60


	//   ....[1]....
        /*0074*/ 	.word	0x0001adb0


	//   ....[2]....
        /*0078*/ 	.word	0x0001ae00


	//   ....[3]....
        /*007c*/ 	.word	0x0001ae40


	//   ....[4]....
        /*0080*/ 	.word	0x0001ed00


	//   ....[5]....
        /*0084*/ 	.word	0x0001ed20


	//   ....[6]....
        /*0088*/ 	.word	0x0001ed40


	//   ....[7]....
        /*008c*/ 	.word	0x0001ed60


	//   ....[8]....
        /*0090*/ 	.word	0x00020a50


	//   ....[9]....
        /*0094*/ 	.word	0x00020a60


	//   ....[10]....
        /*0098*/ 	.word	0x00020a90


	//   ....[11]....
        /*009c*/ 	.word	0x00020aa0


	//   ....[12]....
        /*00a0*/ 	.word	0x00022c70


	//   ....[13]....
        /*00a4*/ 	.word	0x00022ce0


	//   ....[14]....
        /*00a8*/ 	.word	0x00022d40


	//   ....[15]....
        /*00ac*/ 	.word	0x00022db0


	//----- nvinfo : EIATTR_EXIT_INSTR_OFFSETS
	.align		4
.L_794:
        /*00b0*/ 	.byte	0x04, 0x1c
        /*00b2*/ 	.short	(.L_796 - .L_795)


	//   ....[0]....
.L_795:
        /*00b4*/ 	.word	0x000001f0


	//----- nvinfo : EIATTR_CRS_STACK_SIZE
	.align		4
.L_796:
        /*00b8*/ 	.byte	0x04, 0x1e
        /*00ba*/ 	.short	(.L_798 - .L_797)
.L_797:
        /*00bc*/ 	.word	0x00000000


	//----- nvinfo : EIATTR_CBANK_PARAM_SIZE
	.align		4
.L_798:
        /*00c0*/ 	.byte	0x03, 0x19
        /*00c2*/ 	.short	0x01d0


	//----- nvinfo : EIATTR_PARAM_CBANK
	.align		4
        /*00c4*/ 	.byte	0x04, 0x0a
        /*00c6*/ 	.short	(.L_800 - .L_799)
	.align		4
.L_799:
        /*00c8*/ 	.word	index@(.nv.constant0._ZN5flash24flash_fwd_splitkv_kernelI23Flash_fwd_kernel_traitsILi256ELi64ELi64ELi4ELb0ELb0EN7cutlass10bfloat16_tE19Flash_kernel_traitsILi256ELi64ELi64ELi4ES3_EELb0ELb0ELb0ELb0ELb0ELb0ELb1ELb1EEEvNS_16Flash_fwd_paramsE)
        /*00cc*/ 	.short	0x0210
        /*00ce*/ 	.short	0x01d0


	//----- nvinfo : EIATTR_SW_WAR
	.align		4
.L_800:
        /*00d0*/ 	.byte	0x04, 0x36
        /*00d2*/ 	.short	(.L_802 - .L_801)
.L_801:
        /*00d4*/ 	.word	0x00000008
.L_802:


//--------------------- .nv.info._ZN5flash24flash_fwd_splitkv_kernelI23Flash_fwd_kernel_traitsILi256ELi64ELi64ELi4ELb0ELb0EN7cutlass10bfloat16_tE19Flash_kernel_traitsILi256ELi64ELi64ELi4ES3_EELb0ELb0ELb0ELb0ELb0ELb1ELb1ELb1EEEvNS_16Flash_fwd_paramsE --------------------------
	.section	.nv.info._ZN5flash24flash_fwd_splitkv_kernelI23Flash_fwd_kernel_traitsILi256ELi64ELi64ELi4ELb0ELb0EN7cutlass10bfloat16_tE19Flash_kernel_traitsILi256ELi64ELi64ELi4ES3_EELb0ELb0ELb0ELb0ELb0ELb1ELb1ELb1EEEvNS_16Flash_fwd_paramsE,"",@"SHT_CUDA_INFO"
	.sectionflags	@""
	.align	4


	//----- nvinfo : EIATTR_CUDA_API_VERSION
	.align		4
        /*0000*/ 	.byte	0x04, 0x37
        /*0002*/ 	.short	(.L_804 - .L_803)
.L_803:
        /*0004*/ 	.word	0x00000082


	//----- nvinfo : EIATTR_KPARAM_INFO
	.align		4
.L_804:
        /*0008*/ 	.byte	0x04, 0x17
        /*000a*/ 	.short	(.L_806 - .L_805)
.L_805:
        /*000c*/ 	.word	0x00000000
        /*0010*/ 	.short	0x0000
        /*0012*/ 	.short	0x0000
        /*0014*/ 	.byte	0x00, 0xf0, 0x41, 0x07


	//----- nvinfo : EIATTR_SPARSE_MMA_MASK
	.align		4
.L_806:
        /*0018*/ 	.byte	0x03, 0x50
        /*001a*/ 	.short	0x0000


	//----- nvinfo : EIATTR_MAXREG_COUNT
	.align		4
        /*001c*/ 	.byte	0x03, 0x1b
        /*001e*/ 	.short	0x00ff


	//----- nvinfo : EIATTR_NUM_BARRIERS
	.align		4
        /*0020*/ 	.byte	0x02, 0x4c
        /*0022*/ 	.byte	0x01
	.zero		1


	//----- nvinfo : EIATTR_ANNOTATIONS
	.align		4
        /*0024*/ 	.byte	0x04, 0x55
        /*0026*/ 	.short	(.L_808 - .L_807)


	//   ....[0]....
.L_807:
        /*0028*/ 	.word	0x00000001
        /*002c*/ 	.byte	0x40, 0xcb, 0x01, 0x00, 0x01, 0x00, 0x00, 0x00, 0x30, 0xe4, 0x01, 0x00


	//----- nvinfo : EIATTR_MERCURY_ISA_VERSION
	.align		4
.L_808:
        /*0038*/ 	.byte	0x03, 0x5f
        /*003a*/ 	.short	0x0101


	//----- nvinfo : EIATTR_COOP_GROUP_MASK_REGIDS
	.align		4
        /*003c*/ 	.byte	0x04, 0x29
        /*003e*/ 	.short	(.L_810 - .L_809)


	//   ....[0]....
.L_809:
        /*0040*/ 	.word	0xffffffff


	//   ....[1]....
        /*0044*/ 	.word	0xffffffff


	//   ....[2]....
        /*0048*/ 	.word	0xffffffff


	//   ....[3]....
        /*004c*/ 	.word	0xffffffff


	//   ....[4]....
        /*0050*/ 	.word	0xffffffff


	//   ....[5]....
        /*0054*/ 	.word	0xffffffff


	//   ....[6]....
        /*0058*/ 	.word	0xffffffff


	//   ....[7]....
        /*005c*/ 	.word	0xffffffff


	//   ....[8]....
        /*0060*/ 	.word	0xffffffff


	//   ....[9]....
        /*0064*/ 	.word	0xffffffff


	//   ....[10]....
        /*0068*/ 	.word	0xffffffff


	//   ....[11]....
        /*006c*/ 	.word	0xffffffff


	//   ....[12]....
        /*0070*/ 	.word	0x0500000a


	//   ....[13]....
        /*0074*/ 	.word	0x0500000a


	//   ....[14]....
        /*0078*/ 	.word	0x0500000a


	//   ....[15]....
        /*007c*/ 	.word	0x0500000a


	//----- nvinfo : EIATTR_COOP_GROUP_INSTR_OFFSETS
	.align		4
.L_810:
        /*0080*/ 	.byte	0x04, 0x28
        /*0082*/ 	.short	(.L_812 - .L_811)


	//   ....[0]....
.L_811:
        /*0084*/ 	.word	0x0001b1d0


	//   ....[1]....
        /*0088*/ 	.word	0x0001b220


	//   ....[2]....
        /*008c*/ 	.word	0x0001b270


	//   ....[3]....
        /*0090*/ 	.word	0x0001b2b0


	//   ....[4]....
        /*0094*/ 	.word	0x0001f5f0


	//   ....[5]....
        /*0098*/ 	.word	0x0001f620


	//   ....[6]....
        /*009c*/ 	.word	0x0001f640


	//   ....[7]....
        /*00a0*/ 	.word	0x0001f660


	//   ....[8]....
        /*00a4*/ 	.word	0x000214e0


	//   ....[9]....
        /*00a8*/ 	.word	0x000214f0


	//   ....[10]....
        /*00ac*/ 	.word	0x00021520


	//   ....[11]....
        /*00b0*/ 	.word	0x00021530


	//   ....[12]....
        /*00b4*/ 	.word	0x00023700


	//   ....[13]....
        /*00b8*/ 	.word	0x00023770


	//   ....[14]....
        /*00bc*/ 	.word	0x000237d0


	//   ....[15]....
        /*00c0*/ 	.word	0x00023840


	//----- nvinfo : EIATTR_EXIT_INSTR_OFFSETS
	.align		4
.L_812:
        /*00c4*/ 	.byte	0x04, 0x1c
        /*00c6*/ 	.short	(.L_814 - .L_813)


	//   ....[0]....
.L_813:
        /*00c8*/ 	.word	0x00000200


	//----- nvinfo : EIATTR_CRS_STACK_SIZE
	.align		4
.L_814:
        /*00cc*/ 	.byte	0x04, 0x1e
        /*00ce*/ 	.short	(.L_816 - .L_815)
.L_815:
        /*00d0*/ 	.word	0x00000000


	//----- nvinfo : EIATTR_CBANK_PARAM_SIZE
	.align		4
.L_816:
        /*00d4*/ 	.byte	0x03, 0x19
        /*00d6*/ 	.short	0x01d0


	//----- nvinfo : EIATTR_PARAM_CBANK
	.align		4
        /*00d8*/ 	.byte	0x04, 0x0a
        /*00da*/ 	.short	(.L_818 - .L_817)
	.align		4
.L_817:
        /*00dc*/ 	.word	index@(.nv.constant0._ZN5flash24flash_fwd_splitkv_kernelI23Flash_fwd_kernel_traitsILi256ELi64ELi64ELi4ELb0ELb0EN7cutlass10bfloat16_tE19Flash_kernel_traitsILi256ELi64ELi64ELi4ES3_EELb0ELb0ELb0ELb0ELb0ELb1ELb1ELb1EEEvNS_16Flash_fwd_paramsE)
        /*00e0*/ 	.short	0x0210
        /*00e2*/ 	.short	0x01d0


	//----- nvinfo : EIATTR_SW_WAR
	.align		4
.L_818:
        /*00e4*/ 	.byte	0x04, 0x36
        /*00e6*/ 	.short	(.L_820 - .L_819)
.L_819:
        /*00e8*/ 	.word	0x00000008
.L_820:


//--------------------- .nv.info._ZN5flash24flash_fwd_splitkv_kernelI23Flash_fwd_kernel_traitsILi256ELi64ELi64ELi4ELb0ELb0EN7cutlass10bfloat16_tE19Flash_kernel_traitsILi256ELi64ELi64ELi4ES3_EELb0ELb1ELb0ELb0ELb0ELb0ELb0ELb0EEEvNS_16Flash_fwd_paramsE --------------------------
	.section	.nv.info._ZN5flash24flash_fwd_splitkv_kernelI23Flash_fwd_kernel_traitsILi256ELi64ELi64ELi4ELb0ELb0EN7cutlass10bfloat16_tE19Flash_kernel_traitsILi256ELi64ELi64ELi4ES3_EELb0ELb1ELb0ELb0ELb0ELb0ELb0ELb0EEEvNS_16Flash_fwd_paramsE,"",@"SHT_CUDA_INFO"
	.sectionflags	@""
	.align	4


	//----- nvinfo : EIATTR_CUDA_API_VERSION
	.align		4
        /*0000*/ 	.byte	0x04, 0x37
        /*0002*/ 	.short	(.L_822 - .L_821)
.L_821:
        /*0004*/ 	.word	0x00000082


	//----- nvinfo : EIATTR_KPARAM_INFO
	.align		4
.L_822:
        /*0008*/ 	.byte	0x04, 0x17
        /*000a*/ 	.short	(.L_824 - .L_823)
.L_823:
        /*000c*/ 	.word	0x00000000
        /*0010*/ 	.short	0x0000
        /*0012*/ 	.short	0x0000
        /*0014*/ 	.byte	0x00, 0xf0, 0x41, 0x07


	//----- nvinfo : EIATTR_SPARSE_MMA_MASK
	.align		4
.L_824:
        /*0018*/ 	.byte	0x03, 0x50
        /*001a*/ 	.short	0x0000


	//----- nvinfo : EIATTR_MAXREG_COUNT
	.align		4
        /*001c*/ 	.byte	0x03, 0x1b
        /*001e*/ 	.short	0x00ff


	//----- nvinfo : EIATTR_NUM_BARRIERS
	.align		4
        /*0020*/ 	.byte	0x02, 0x4c
        /*0022*/ 	.byte	0x01
	.zero		1


	//----- nvinfo : EIATTR_ANNOTATIONS
	.align		4
        /*0024*/ 	.byte	0x04, 0x55
        /*0026*/ 	.short	(.L_826 - .L_825)


	//   ....[0]....
.L_825:
        /*0028*/ 	.word	0x00000001
        /*002c*/ 	.byte	0x50, 0x00, 0x01, 0x00, 0x01, 0x00, 0x00, 0x00, 0x10, 0x25, 0x01, 0x00


	//----- nvinfo : EIATTR_MERCURY_ISA_VERSION
	.align		4
.L_826:
        /*0038*/ 	.byte	0x03, 0x5f
        /*003a*/ 	.short	0x0101


	//----- nvinfo : EIATTR_INT_WARP_WIDE_INSTR_OFFSETS
	.align		4
        /*003c*/ 	.byte	0x04, 0x31
        /*003e*/ 	.short	(.L_828 - .L_827)


	//   ....[0]....
.L_827:
        /*0040*/ 	.word	0x00004680


	//   ....[1]....
        /*0044*/ 	.word	0x000046a0


	//   ....[2]....
        /*0048*/ 	.word	0x000046c0


	//   ....[3]....
        /*004c*/ 	.word	0x0000af50


	//----- nvinfo : EIATTR_COOP_GROUP_MASK_REGIDS
	.align		4
.L_828:
        /*0050*/ 	.byte	0x04, 0x29
        /*0052*/ 	.short	(.L_830 - .L_829)


	//   ....[0]....
.L_829:
        /*0054*/ 	.word	0xffffffff


	//   ....[1]....
        /*0058*/ 	.word	0xffffffff


	//   ....[2]....
        /*005c*/ 	.word	0xffffffff


	//   ....[3]....
        /*0060*/ 	.word	0xffffffff


	//   ....[4]....
        /*0064*/ 	.word	0xffffffff


	//   ....[5]....
        /*0068*/ 	.word	0xffffffff


	//   ....[6]....
        /*006c*/ 	.word	0xffffffff


	//   ....[7]....
        /*0070*/ 	.word	0xffffffff


	//   ....[8]....
        /*0074*/ 	.word	0xffffffff


	//   ....[9]....
        /*0078*/ 	.word	0xffffffff


	//   ....[10]....
        /*007c*/ 	.word	0xffffffff


	//   ....[11]....
        /*0080*/ 	.word	0xffffffff


	//   ....[12]....
        /*0084*/ 	.word	0xffffffff


	//   ....[13]....
        /*0088*/ 	.word	0xffffffff


	//   ....[14]....
        /*008c*/ 	.word	0xffffffff


	//   ....[15]....
        /*0090*/ 	.word	0xffffffff


	//----- nvinfo : EIATTR_COOP_GROUP_INSTR_OFFSETS
	.align		4
.L_830:
        /*0094*/ 	.byte	0x04, 0x28
        /*0096*/ 	.short	(.L_832 - .L_831)


	//   ....[0]....
.L_831:
        /*0098*/ 	.word	0x000073f0


	//   ....[1]....
        /*009c*/ 	.word	0x00007420


	//   ....[2]....
        /*00a0*/ 	.word	0x00007440


	//   ....[3]....
        /*00a4*/ 	.word	0x00007460


	//   ....[4]....
        /*00a8*/ 	.word	0x0000bb00


	//   ....[5]....
        /*00ac*/ 	.word	0x0000bb10


	//   ....[6]....
        /*00b0*/ 	.word	0x0000bb40


	//   ....[7]....
        /*00b4*/ 	.word	0x0000bb50


	//   ....[8]....
        /*00b8*/ 	.word	0x000109a0


	//   ....[9]....
        /*00bc*/ 	.word	0x000109d0


	//   ....[10]....
        /*00c0*/ 	.word	0x000109f0


	//   ....[11]....
        /*00c4*/ 	.word	0x00010a10


	//   ....[12]....
        /*00c8*/ 	.word	0x00012920


	//   ....[13]....
        /*00cc*/ 	.word	0x00012960


	//   ....[14]....
        /*00d0*/ 	.word	0x000129d0


	//   ....[15]....
        /*00d4*/ 	.word	0x00012a00


	//----- nvinfo : EIATTR_EXIT_INSTR_OFFSETS
	.align		4
.L_832:
        /*00d8*/ 	.byte	0x04, 0x1c
        /*00da*/ 	.short	(.L_834 - .L_833)


	//   ....[0]....
.L_833:
        /*00dc*/ 	.word	0x000004b0


	//   ....[1]....
        /*00e0*/ 	.word	0x00001060


	//   ....[2]....
        /*00e4*/ 	.word	0x00001090


	//   ....[3]....
        /*00e8*/ 	.word	0x000147b0


	//   ....[4]....
        /*00ec*/ 	.word	0x000148e0


	//   ....[5]....
        /*00f0*/ 	.word	0x00014900


	//----- nvinfo : EIATTR_CRS_STACK_SIZE
	.align		4
.L_834:
        /*00f4*/ 	.byte	0x04, 0x1e
        /*00f6*/ 	.short	(.L_836 - .L_835)
.L_835:
        /*00f8*/ 	.word	0x00000000


	//----- nvinfo : EIATTR_CBANK_PARAM_SIZE
	.align		4
.L_836:
        /*00fc*/ 	.byte	0x03, 0x19
        /*00fe*/ 	.short	0x01d0


	//----- nvinfo : EIATTR_PARAM_CBANK
	.align		4
        /*0100*/ 	.byte	0x04, 0x0a
        /*0102*/ 	.short	(.L_838 - .L_837)
	.align		4
.L_837:
        /*0104*/ 	.word	index@(.nv.constant0._ZN5flash24flash_fwd_splitkv_kernelI23Flash_fwd_kernel_traitsILi256ELi64ELi64ELi4ELb0ELb0EN7cutlass10bfloat16_tE19Flash_kernel_traitsILi256ELi64ELi64ELi4ES3_EELb0ELb1ELb0ELb0ELb0ELb0ELb0ELb0EEEvNS_16Flash_fwd_paramsE)
        /*0108*/ 	.short	0x0210
        /*010a*/ 	.short	0x01d0


	//----- nvinfo : EIATTR_SW_WAR
	.align		4
.L_838:
        /*010c*/ 	.byte	0x04, 0x36
        /*010e*/ 	.short	(.L_840 - .L_839)
.L_839:
        /*0110*/ 	.word	0x00000008
.L_840:


//--------------------- .nv.info._ZN5flash24flash_fwd_splitkv_kernelI23Flash_fwd_kernel_traitsILi256ELi64ELi64ELi4ELb0ELb0EN7cutlass10bfloat16_tE19Flash_kernel_traitsILi256ELi64ELi64ELi4ES3_EELb0ELb1ELb0ELb0ELb0ELb1ELb0ELb0EEEvNS_16Flash_fwd_paramsE --------------------------
	.section	.nv.info._ZN5flash24flash_fwd_splitkv_kernelI23Flash_fwd_kernel_traitsILi256ELi64ELi64ELi4ELb0ELb0EN7cutlass10bfloat16_tE19Flash_kernel_traitsILi256ELi64ELi64ELi4ES3_EELb0ELb1ELb0ELb0ELb0ELb1ELb0ELb0EEEvNS_16Flash_fwd_paramsE,"",@"SHT_CUDA_INFO"
	.sectionflags	@""
	.align	4


	//----- nvinfo : EIATTR_CUDA_API_VERSION
	.align		4
        /*0000*/ 	.byte	0x04, 0x37
        /*0002*/ 	.short	(.L_842 - .L_841)
.L_841:
        /*0004*/ 	.word	0x00000082


	//----- nvinfo : EIATTR_KPARAM_INFO
	.align		4
.L_842:
        /*0008*/ 	.byte	0x04, 0x17
        /*000a*/ 	.short	(.L_844 - .L_843)
.L_843:
        /*000c*/ 	.word	0x00000000
        /*0010*/ 	.short	0x0000
        /*0012*/ 	.short	0x0000
        /*0014*/ 	.byte	0x00, 0xf0, 0x41, 0x07


	//----- nvinfo : EIATTR_SPARSE_MMA_MASK
	.align		4
.L_844:
        /*0018*/ 	.byte	0x03, 0x50
        /*001a*/ 	.short	0x0000


	//----- nvinfo : EIATTR_MAXREG_COUNT
	.align		4
        /*001c*/ 	.byte	0x03, 0x1b
        /*001e*/ 	.short	0x00ff


	//----- nvinfo : EIATTR_NUM_BARRIERS
	.align		4
        /*0020*/ 	.byte	0x02, 0x4c
        /*0022*/ 	.byte	0x01
	.zero		1


	//----- nvinfo : EIATTR_ANNOTATIONS
	.align		4
        /*0024*/ 	.byte	0x04, 0x55
        /*0026*/ 	.short	(.L_846 - .L_845)


	//   ....[0]....
.L_845:
        /*0028*/ 	.word	0x00000001
        /*002c*/ 	.byte	0x80, 0x20, 0x00, 0x00, 0x01, 0x00, 0x00, 0x00, 0xc0, 0x20, 0x00, 0x00, 0x01, 0x00, 0x00, 0x00
        /* <DEDUP_REMOVED lines=39> */
        /*02ac*/ 	.byte	0x50, 0x6e, 0x01, 0x00, 0x01, 0x00, 0x00, 0x00, 0xf0, 0x6f, 0x01, 0x00


	//----- nvinfo : EIATTR_MERCURY_ISA_VERSION
	.align		4
.L_846:
        /*02b8*/ 	.byte	0x03, 0x5f
        /*02ba*/ 	.short	0x0101


	//----- nvinfo : EIATTR_INT_WARP_WIDE_INSTR_OFFSETS
	.align		4
        /*02bc*/ 	.byte	0x04, 0x31
        /*02be*/ 	.short	(.L_848 - .L_847)


	//   ....[0]....
.L_847:
        /*02c0*/ 	.word	0x00004720


	//   ....[1]....
        /*02c4*/ 	.word	0x00004730


	//   ....[2]....
        /*02c8*/ 	.word	0x00004740


	//   ....[3]....
        /*02cc*/ 	.word	0x0000cc70


	//----- nvinfo : EIATTR_COOP_GROUP_MASK_REGIDS
	.align		4
.L_848:
        /*02d0*/ 	.byte	0x04, 0x29
        /*02d2*/ 	.short	(.L_850 - .L_849)


	//   ....[0]....
.L_849:
        /*02d4*/ 	.word	0xffffffff


	//   ....[1]....
        /*02d8*/ 	.word	0xffffffff


	//   ....[2]....
        /*02dc*/ 	.word	0xffffffff


	//   ....[3]....
        /*02e0*/ 	.word	0xffffffff


	//   ....[4]....
        /*02e4*/ 	.word	0xffffffff


	//   ....[5]....
        /*02e8*/ 	.word	0xffffffff


	//   ....[6]....
        /*02ec*/ 	.word	0xffffffff


	//   ....[7]....
        /*02f0*/ 	.word	0xffffffff


	//   ....[8]....
        /*02f4*/ 	.word	0xffffffff


	//   ....[9]....
        /*02f8*/ 	.word	0xffffffff


	//   ....[10]....
        /*02fc*/ 	.word	0xffffffff


	//   ....[11]....
        /*0300*/ 	.word	0xffffffff


	//   ....[12]....
        /*0304*/ 	.word	0xffffffff


	//   ....[13]....
        /*0308*/ 	.word	0xffffffff


	//   ....[14]....
        /*030c*/ 	.word	0xffffffff


	//   ....[15]....
        /*0310*/ 	.word	0xffffffff


	//----- nvinfo : EIATTR_COOP_GROUP_INSTR_OFFSETS
	.align		4
.L_850:
        /*0314*/ 	.byte	0x04, 0x28
        /*0316*/ 	.short	(.L_852 - .L_851)


	//   ....[0]....
.L_851:
        /*0318*/ 	.word	0x00007850


	//   ....[1]....
        /*031c*/ 	.word	0x00007950


	//   ....[2]....
        /*0320*/ 	.word	0x00007960


	//   ....[3]....
        /*0324*/ 	.word	0x00007990


	//   ....[4]....
        /*0328*/ 	.word	0x0000d7f0


	//   ....[5]....
        /*032c*/ 	.word	0x0000d810


	//   ....[6]....
        /*0330*/ 	.word	0x0000d990


	//   ....[7]....
        /*0334*/ 	.word	0x0000d9b0


	//   ....[8]....
        /*0338*/ 	.word	0x00013900


	//   ....[9]....
        /*033c*/ 	.word	0x00013930


	//   ....[10]....
        /*0340*/ 	.word	0x00013950


	//   ....[11]....
        /*0344*/ 	.word	0x00013970


	//   ....[12]....
        /*0348*/ 	.word	0x000156e0


	//   ....[13]....
        /*034c*/ 	.word	0x000156f0


	//   ....[14]....
        /*0350*/ 	.word	0x00015720


	//   ....[15]....
        /*0354*/ 	.word	0x00015730


	//----- nvinfo : EIATTR_EXIT_INSTR_OFFSETS
	.align		4
.L_852:
        /*0358*/ 	.byte	0x04, 0x1c
        /*035a*/ 	.short	(.L_854 - .L_853)


	//   ....[0]....
.L_853:
        /*035c*/ 	.word	0x000004b0


	//   ....[1]....
        /*0360*/ 	.word	0x00001070


	//   ....[2]....
        /*0364*/ 	.word	0x000010a0


	//   ....[3]....
        /*0368*/ 	.word	0x000175a0


	//   ....[4]....
        /*036c*/ 	.word	0x000176e0


	//   ....[5]....
        /*0370*/ 	.word	0x00017700


	//----- nvinfo : EIATTR_CRS_STACK_SIZE
	.align		4
.L_854:
        /*0374*/ 	.byte	0x04, 0x1e
        /*0376*/ 	.short	(.L_856 - .L_855)
.L_855:
        /*0378*/ 	.word	0x00000000


	//----- nvinfo : EIATTR_CBANK_PARAM_SIZE
	.align		4
.L_856:
        /*037c*/ 	.byte	0x03, 0x19
        /*037e*/ 	.short	0x01d0


	//----- nvinfo : EIATTR_PARAM_CBANK
	.align		4
        /*0380*/ 	.byte	0x04, 0x0a
        /*0382*/ 	.short	(.L_858 - .L_857)
	.align		4
.L_857:
        /*0384*/ 	.word	index@(.nv.constant0._ZN5flash24flash_fwd_splitkv_kernelI23Flash_fwd_kernel_traitsILi256ELi64ELi64ELi4ELb0ELb0EN7cutlass10bfloat16_tE19Flash_kernel_traitsILi256ELi64ELi64ELi4ES3_EELb0ELb1ELb0ELb0ELb0ELb1ELb0ELb0EEEvNS_16Flash_fwd_paramsE)
        /*0388*/ 	.short	0x0210
        /*038a*/ 	.short	0x01d0


	//----- nvinfo : EIATTR_SW_WAR
	.align		4
.L_858:
        /*038c*/ 	.byte	0x04, 0x36
        /*038e*/ 	.short	(.L_860 - .L_859)
.L_859:
        /*0390*/ 	.word	0x00000008
.L_860:


//--------------------- .nv.info._ZN5flash24flash_fwd_splitkv_kernelI23Flash_fwd_kernel_traitsILi256ELi64ELi64ELi4ELb0ELb0EN7cutlass10bfloat16_tE19Flash_kernel_traitsILi256ELi64ELi64ELi4ES3_EELb0ELb1ELb0ELb0ELb0ELb0ELb0ELb1EEEvNS_16Flash_fwd_paramsE --------------------------
	.section	.nv.info._ZN5flash24flash_fwd_splitkv_kernelI23Flash_fwd_kernel_traitsILi256ELi64ELi64ELi4ELb0ELb0EN7cutlass10bfloat16_tE19Flash_kernel_traitsILi256ELi64ELi64ELi4ES3_EELb0ELb1ELb0ELb0ELb0ELb0ELb0ELb1EEEvNS_16Flash_fwd_paramsE,"",@"SHT_CUDA_INFO"
	.sectionflags	@""
	.align	4


	//----- nvinfo : EIATTR_CUDA_API_VERSION
	.align		4
        /*0000*/ 	.byte	0x04, 0x37
        /*0002*/ 	.short	(.L_862 - .L_861)
.L_861:
        /*0004*/ 	.word	0x00000082


	//----- nvinfo : EIATTR_KPARAM_INFO
	.align		4
.L_862:
        /*0008*/ 	.byte	0x04, 0x17
        /*000a*/ 	.short	(.L_864 - .L_863)
.L_863:
        /*000c*/ 	.word	0x00000000
        /*0010*/ 	.short	0x0000
        /*0012*/ 	.short	0x0000
        /*0014*/ 	.byte	0x00, 0xf0, 0x41, 0x07


	//----- nvinfo : EIATTR_SPARSE_MMA_MASK
	.align		4
.L_864:
        /*0018*/ 	.byte	0x03, 0x50
        /*001a*/ 	.short	0x0000


	//----- nvinfo : EIATTR_MAXREG_COUNT
	.align		4
        /*001c*/ 	.byte	0x03, 0x1b
        /*001e*/ 	.short	0x00ff


	//----- nvinfo : EIATTR_NUM_BARRIERS
	.align		4
        /*0020*/ 	.byte	0x02, 0x4c
        /*0022*/ 	.byte	0x01
	.zero		1


	//----- nvinfo : EIATTR_ANNOTATIONS
	.align		4
        /*0024*/ 	.byte	0x04, 0x55
        /*0026*/ 	.short	(.L_866 - .L_865)


	//   ....[0]....
.L_865:
        /*0028*/ 	.word	0x00000001
        /*002c*/ 	.byte	0x40, 0xfa, 0x01, 0x00, 0x01, 0x00, 0x00, 0x00, 0xc0, 0xfc, 0x01, 0x00, 0x01, 0x00, 0x00, 0x00
        /*003c*/ 	.byte	0x70, 0xfd, 0x01, 0x00, 0x01, 0x00, 0x00, 0x00, 0x80, 0xfd, 0x01, 0x00, 0x01, 0x00, 0x00, 0x00
        /*004c*/ 	.byte	0xe0, 0x28, 0x02, 0x00, 0x01, 0x00, 0x00, 0x00, 0xa0, 0x3c, 0x02, 0x00


	//----- nvinfo : EIATTR_MERCURY_ISA_VERSION
	.align		4
.L_866:
        /*0058*/ 	.byte	0x03, 0x5f
        /*005a*/ 	.short	0x0101


	//----- nvinfo : EIATTR_COOP_GROUP_MASK_REGIDS
	.align		4
        /*005c*/ 	.byte	0x04, 0x29
        /*005e*/ 	.short	(.L_868 - .L_867)


	//   ....[0]....
.L_867:
        /*0060*/ 	.word	0xffffffff


	//   ....[1]....
        /*0064*/ 	.word	0xffffffff


	//   ....[2]....
        /*0068*/ 	.word	0xffffffff


	//   ....[3]....
        /*006c*/ 	.word	0xffffffff


	//   ....[4]....
        /*0070*/ 	.word	0xffffffff


	//   ....[5]....
        /*0074*/ 	.word	0xffffffff


	//   ....[6]....
        /*0078*/ 	.word	0xffffffff


	//   ....[7]....
        /*007c*/ 	.word	0xffffffff


	//   ....[8]....
        /*0080*/ 	.word	0xffffffff


	//   ....[9]....
        /*0084*/ 	.word	0xffffffff


	//   ....[10]....
        /*0088*/ 	.word	0xffffffff


	//   ....[11]....
        /*008c*/ 	.word	0xffffffff


	//   ....[12]....
        /*0090*/ 	.word	0xffffffff


	//   ....[13]....
        /*0094*/ 	.word	0xffffffff


	//   ....[14]....
        /*0098*/ 	.word	0xffffffff


	//   ....[15]....
        /*009c*/ 	.word	0xffffffff


	//   ....[16]....
        /*00a0*/ 	.word	0x05000004


	//   ....[17]....
        /*00a4*/ 	.word	0x05000004


	//   ....[18]....
        /*00a8*/ 	.word	0x05000004


	//   ....[19]....
        /*00ac*/ 	.word	0x05000004


	//----- nvinfo : EIATTR_COOP_GROUP_INSTR_OFFSETS
	.align		4
.L_868:
        /*00b0*/ 	.byte	0x04, 0x28
        /*00b2*/ 	.short	(.L_870 - .L_869)


	//   ....[0]....
.L_869:
        /*00b4*/ 	.word	0x0001bfc0


	//   ....[1]....
        /*00b8*/ 	.word	0x0001bff0


	//   ....[2]....
        /*00bc*/ 	.word	0x0001c010


	//   ....[3]....
        /*00c0*/ 	.word	0x0001c030


	//   ....[4]....
        /*00c4*/ 	.word	0x000206b0


	//   ....[5]....
        /*00c8*/ 	.word	0x000206c0


	//   ....[6]....
        /*00cc*/ 	.word	0x000206f0


	//   ....[7]....
        /*00d0*/ 	.word	0x00020700


	//   ....[8]....
        /*00d4*/ 	.word	0x000257b0


	//   ....[9]....
        /*00d8*/ 	.word	0x000257d0


	//   ....[10]....
        /*00dc*/ 	.word	0x000257f0


	//   ....[11]....
        /*00e0*/ 	.word	0x00025810


	//   ....[12]....
        /*00e4*/ 	.word	0x00027830


	//   ....[13]....
        /*00e8*/ 	.word	0x00027840


	//   ....[14]....
        /*00ec*/ 	.word	0x00027870


	//   ....[15]....
        /*00f0*/ 	.word	0x00027880


	//   ....[16]....
        /*00f4*/ 	.word	0x00029c30


	//   ....[17]....
        /*00f8*/ 	.word	0x00029cb0


	//   ....[18]....
        /*00fc*/ 	.word	0x00029d30


	//   ....[19]....
        /*0100*/ 	.word	0x00029da0


	//----- nvinfo : EIATTR_EXIT_INSTR_OFFSETS
	.align		4
.L_870:
        /*0104*/ 	.byte	0x04, 0x1c
        /*0106*/ 	.short	(.L_872 - .L_871)


	//   ....[0]....
.L_871:
        /*0108*/ 	.word	0x000000a0


	//----- nvinfo : EIATTR_CRS_STACK_SIZE
	.align		4
.L_872:
        /*010c*/ 	.byte	0x04, 0x1e
        /*010e*/ 	.short	(.L_874 - .L_873)
.L_873:
        /*0110*/ 	.word	0x00000000


	//----- nvinfo : EIATTR_CBANK_PARAM_SIZE
	.align		4
.L_874:
        /*0114*/ 	.byte	0x03, 0x19
        /*0116*/ 	.short	0x01d0


	//----- nvinfo : EIATTR_PARAM_CBANK
	.align		4
        /*0118*/ 	.byte	0x04, 0x0a
        /*011a*/ 	.short	(.L_876 - .L_875)
	.align		4
.L_875:
        /*011c*/ 	.word	index@(.nv.constant0._ZN5flash24flash_fwd_splitkv_kernelI23Flash_fwd_kernel_traitsILi256ELi64ELi64ELi4ELb0ELb0EN7cutlass10bfloat16_tE19Flash_kernel_traitsILi256ELi64ELi64ELi4ES3_EELb0ELb1ELb0ELb0ELb0ELb0ELb0ELb1EEEvNS_16Flash_fwd_paramsE)
        /*0120*/ 	.short	0x0210
        /*0122*/ 	.short	0x01d0


	//----- nvinfo : EIATTR_SW_WAR
	.align		4
.L_876:
        /*0124*/ 	.byte	0x04, 0x36
        /*0126*/ 	.short	(.L_878 - .L_877)
.L_877:
        /*0128*/ 	.word	0x00000008
.L_878:


//--------------------- .nv.info._ZN5flash24flash_fwd_splitkv_kernelI23Flash_fwd_kernel_traitsILi256ELi64ELi64ELi4ELb0ELb0EN7cutlass10bfloat16_tE19Flash_kernel_traitsILi256ELi64ELi64ELi4ES3_EELb0ELb1ELb0ELb0ELb0ELb1ELb0ELb1EEEvNS_16Flash_fwd_paramsE --------------------------
	.section	.nv.info._ZN5flash24flash_fwd_splitkv_kernelI23Flash_fwd_kernel_traitsILi256ELi64ELi64ELi4ELb0ELb0EN7cutlass10bfloat16_tE19Flash_kernel_traitsILi256ELi64ELi64ELi4ES3_EELb0ELb1ELb0ELb0ELb0ELb1ELb0ELb1EEEvNS_16Flash_fwd_paramsE,"",@"SHT_CUDA_INFO"
	.sectionflags	@""
	.align	4


	//----- nvinfo : EIATTR_CUDA_API_VERSION
	.align		4
        /*0000*/ 	.byte	0x04, 0x37
        /*0002*/ 	.short	(.L_880 - .L_879)
.L_879:
        /*0004*/ 	.word	0x00000082


	//----- nvinfo : EIATTR_KPARAM_INFO
	.align		4
.L_880:
        /*0008*/ 	.byte	0x04, 0x17
        /*000a*/ 	.short	(.L_882 - .L_881)
.L_881:
        /*000c*/ 	.word	0x00000000
        /*0010*/ 	.short	0x0000
        /*0012*/ 	.short	0x0000
        /*0014*/ 	.byte	0x00, 0xf0, 0x41, 0x07


	//----- nvinfo : EIATTR_SPARSE_MMA_MASK
	.align		4
.L_882:
        /*0018*/ 	.byte	0x03, 0x50
        /*001a*/ 	.short	0x0000


	//----- nvinfo : EIATTR_MAXREG_COUNT
	.align		4
        /*001c*/ 	.byte	0x03, 0x1b
        /*001e*/ 	.short	0x00ff


	//----- nvinfo : EIATTR_NUM_BARRIERS
	.align		4
        /*0020*/ 	.byte	0x02, 0x4c
        /*0022*/ 	.byte	0x01
	.zero		1


	//----- nvinfo : EIATTR_ANNOTATIONS
	.align		4
        /*0024*/ 	.byte	0x04, 0x55
        /*0026*/ 	.short	(.L_884 - .L_883)


	//   ....[0]....
.L_883:
        /*0028*/ 	.word	0x00000001
        /*002c*/ 	.byte	0x00, 0x02, 0x02, 0x00, 0x01, 0x00, 0x00, 0x00, 0xc0, 0x04, 0x02, 0x00, 0x01, 0x00, 0x00, 0x00
        /*003c*/ 	.byte	0xe0, 0x04, 0x02, 0x00, 0x01, 0x00, 0x00, 0x00, 0xf0, 0x04, 0x02, 0x00, 0x01, 0x00, 0x00, 0x00
        /*004c*/ 	.byte	0xc0, 0x30, 0x02, 0x00, 0x01, 0x00, 0x00, 0x00, 0xc0, 0x46, 0x02, 0x00


	//----- nvinfo : EIATTR_MERCURY_ISA_VERSION
	.align		4
.L_884:
        /*0058*/ 	.byte	0x03, 0x5f
        /*005a*/ 	.short	0x0101


	//----- nvinfo : EIATTR_COOP_GROUP_MASK_REGIDS
	.align		4
        /*005c*/ 	.byte	0x04, 0x29
        /*005e*/ 	.short	(.L_886 - .L_885)


	//   ....[0]....
.L_885:
        /*0060*/ 	.word	0xffffffff


	//   ....[1]....
        /*0064*/ 	.word	0xffffffff


	//   ....[2]....
        /*0068*/ 	.word	0xffffffff


	//   ....[3]....
        /*006c*/ 	.word	0xffffffff


	//   ....[4]....
        /*0070*/ 	.word	0xffffffff


	//   ....[5]....
        /*0074*/ 	.word	0xffffffff


	//   ....[6]....
        /*0078*/ 	.word	0xffffffff


	//   ....[7]....
        /*007c*/ 	.word	0xffffffff


	//   ....[8]....
        /*0080*/ 	.word	0xffffffff


	//   ....[9]....
        /*0084*/ 	.word	0xffffffff


	//   ....[10]....
        /*0088*/ 	.word	0xffffffff


	//   ....[11]....
        /*008c*/ 	.word	0xffffffff


	//   ....[12]....
        /*0090*/ 	.word	0xffffffff


	//   ....[13]....
        /*0094*/ 	.word	0xffffffff


	//   ....[14]....
        /*0098*/ 	.word	0xffffffff


	//   ....[15]....
        /*009c*/ 	.word	0xffffffff


	//   ....[16]....
        /*00a0*/ 	.word	0x05000004


	//   ....[17]....
        /*00a4*/ 	.word	0x05000004


	//   ....[18]....
        /*00a8*/ 	.word	0x05000004


	//   ....[19]....
        /*00ac*/ 	.word	0x05000004


	//----- nvinfo : EIATTR_COOP_GROUP_INSTR_OFFSETS
	.align		4
.L_886:
        /*00b0*/ 	.byte	0x04, 0x28
        /*00b2*/ 	.short	(.L_888 - .L_887)


	//   ....[0]....
.L_887:
        /*00b4*/ 	.word	0x0001c330


	//   ....[1]....
        /*00b8*/ 	.word	0x0001c350


	//   ....[2]....
        /*00bc*/ 	.word	0x0001c380


	//   ....[3]....
        /*00c0*/ 	.word	0x0001c3a0


	//   ....[4]....
        /*00c4*/ 	.word	0x00020e90


	//   ....[5]....
        /*00c8*/ 	.word	0x00020ea0


	//   ....[6]....
        /*00cc*/ 	.word	0x00020ed0


	//   ....[7]....
        /*00d0*/ 	.word	0x00020ee0


	//   ....[8]....
        /*00d4*/ 	.word	0x000262a0


	//   ....[9]....
        /*00d8*/ 	.word	0x000262b0


	//   ....[10]....
        /*00dc*/ 	.word	0x000262e0


	//   ....[11]....
        /*00e0*/ 	.word	0x000262f0


	//   ....[12]....
        /*00e4*/ 	.word	0x00028310


	//   ....[13]....
        /*00e8*/ 	.word	0x00028320


	//   ....[14]....
        /*00ec*/ 	.word	0x00028350


	//   ....[15]....
        /*00f0*/ 	.word	0x00028360


	//   ....[16]....
        /*00f4*/ 	.word	0x0002a710


	//   ....[17]....
        /*00f8*/ 	.word	0x0002a790


	//   ....[18]....
        /*00fc*/ 	.word	0x0002a810


	//   ....[19]....
        /*0100*/ 	.word	0x0002a880


	//----- nvinfo : EIATTR_EXIT_INSTR_OFFSETS
	.align		4
.L_888:
        /*0104*/ 	.byte	0x04, 0x1c
        /*0106*/ 	.short	(.L_890 - .L_889)


	//   ....[0]....
.L_889:
        /*0108*/ 	.word	0x000000a0


	//----- nvinfo : EIATTR_CRS_STACK_SIZE
	.align		4
.L_890:
        /*010c*/ 	.byte	0x04, 0x1e
        /*010e*/ 	.short	(.L_892 - .L_891)
.L_891:
        /*0110*/ 	.word	0x00000000


	//----- nvinfo : EIATTR_CBANK_PARAM_SIZE
	.align		4
.L_892:
        /*0114*/ 	.byte	0x03, 0x19
        /*0116*/ 	.short	0x01d0


	//----- nvinfo : EIATTR_PARAM_CBANK
	.align		4
        /*0118*/ 	.byte	0x04, 0x0a
        /*011a*/ 	.short	(.L_894 - .L_893)
	.align		4
.L_893:
        /*011c*/ 	.word	index@(.nv.constant0._ZN5flash24flash_fwd_splitkv_kernelI23Flash_fwd_kernel_traitsILi256ELi64ELi64ELi4ELb0ELb0EN7cutlass10bfloat16_tE19Flash_kernel_traitsILi256ELi64ELi64ELi4ES3_EELb0ELb1ELb0ELb0ELb0ELb1ELb0ELb1EEEvNS_16Flash_fwd_paramsE)
        /*0120*/ 	.short	0x0210
        /*0122*/ 	.short	0x01d0


	//----- nvinfo : EIATTR_SW_WAR
	.align		4
.L_894:
        /*0124*/ 	.byte	0x04, 0x36
        /*0126*/ 	.short	(.L_896 - .L_895)
.L_895:
        /*0128*/ 	.word	0x00000008
.L_896:


//--------------------- .nv.info._ZN5flash24flash_fwd_splitkv_kernelI23Flash_fwd_kernel_traitsILi256ELi64ELi64ELi4ELb0ELb0EN7cutlass10bfloat16_tE19Flash_kernel_traitsILi256ELi64ELi64ELi4ES3_EELb0ELb1ELb0ELb0ELb0ELb0ELb1ELb0EEEvNS_16Flash_fwd_paramsE --------------------------
	.section	.nv.info._ZN5flash24flash_fwd_splitkv_kernelI23Flash_fwd_kernel_traitsILi256ELi64ELi64ELi4ELb0ELb0EN7cutlass10bfloat16_tE19Flash_kernel_traitsILi256ELi64ELi64ELi4ES3_EELb0ELb1ELb0ELb0ELb0ELb0ELb1ELb0EEEvNS_16Flash_fwd_paramsE,"",@"SHT_CUDA_INFO"
	.sectionflags	@""
	.align	4


	//----- nvinfo : EIATTR_CUDA_API_VERSION
	.align		4
        /*0000*/ 	.byte	0x04, 0x37
        /*0002*/ 	.short	(.L_898 - .L_897)
.L_897:
        /*0004*/ 	.word	0x00000082


	//----- nvinfo : EIATTR_KPARAM_INFO
	.align		4
.L_898:
        /*0008*/ 	.byte	0x04, 0x17
        /*000a*/ 	.short	(.L_900 - .L_899)
.L_899:
        /*000c*/ 	.word	0x00000000
        /*0010*/ 	.short	0x0000
        /*0012*/ 	.short	0x0000
        /*0014*/ 	.byte	0x00, 0xf0, 0x41, 0x07


	//----- nvinfo : EIATTR_SPARSE_MMA_MASK
	.align		4
.L_900:
        /*0018*/ 	.byte	0x03, 0x50
        /*001a*/ 	.short	0x0000


	//----- nvinfo : EIATTR_MAXREG_COUNT
	.align		4
        /*001c*/ 	.byte	0x03, 0x1b
        /*001e*/ 	.short	0x00ff


	//----- nvinfo : EIATTR_NUM_BARRIERS
	.align		4
        /*0020*/ 	.byte	0x02, 0x4c
        /*0022*/ 	.byte	0x01
	.zero		1


	//----- nvinfo : EIATTR_MERCURY_ISA_VERSION
	.align		4
        /*0024*/ 	.byte	0x03, 0x5f
        /*0026*/ 	.short	0x0101


	//----- nvinfo : EIATTR_INT_WARP_WIDE_INSTR_OFFSETS
	.align		4
        /*0028*/ 	.byte	0x04, 0x31
        /*002a*/ 	.short	(.L_902 - .L_901)


	//   ....[0]....
.L_901:
        /*002c*/ 	.word	0x00004a60


	//   ....[1]....
        /*0030*/ 	.word	0x00004a70


	//   ....[2]....
        /*0034*/ 	.word	0x00004a90


	//   ....[3]....
        /*0038*/ 	.word	0x0000b2f0


	//----- nvinfo : EIATTR_COOP_GROUP_MASK_REGIDS
	.align		4
.L_902:
        /*003c*/ 	.byte	0x04, 0x29
        /*003e*/ 	.short	(.L_904 - .L_903)


	//   ....[0]....
.L_903:
        /*0040*/ 	.word	0xffffffff


	//   ....[1]....
        /*0044*/ 	.word	0xffffffff


	//   ....[2]....
        /*0048*/ 	.word	0xffffffff


	//   ....[3]....
        /*004c*/ 	.word	0xffffffff


	//   ....[4]....
        /*0050*/ 	.word	0xffffffff


	//   ....[5]....
        /*0054*/ 	.word	0xffffffff


	//   ....[6]....
        /*0058*/ 	.word	0xffffffff


	//   ....[7]....
        /*005c*/ 	.word	0xffffffff


	//   ....[8]....
        /*0060*/ 	.word	0xffffffff


	//   ....[9]....
        /*0064*/ 	.word	0xffffffff


	//   ....[10]....
        /*0068*/ 	.word	0xffffffff


	//   ....[11]....
        /*006c*/ 	.word	0xffffffff


	//   ....[12]....
        /*0070*/ 	.word	0xffffffff


	//   ....[13]....
        /*0074*/ 	.word	0xffffffff


	//   ....[14]....
        /*0078*/ 	.word	0xffffffff


	//   ....[15]....
        /*007c*/ 	.word	0xffffffff


	//----- nvinfo : EIATTR_COOP_GROUP_INSTR_OFFSETS
	.align		4
.L_904:
        /*0080*/ 	.byte	0x04, 0x28
        /*0082*/ 	.short	(.L_906 - .L_905)


	//   ....[0]....
.L_905:
        /*0084*/ 	.word	0x000076d0


	//   ....[1]....
        /*0088*/ 	.word	0x000077a0


	//   ....[2]....
        /*008c*/ 	.word	0x000077b0


	//   ....[3]....
        /*0090*/ 	.word	0x000077f0


	//   ....[4]....
        /*0094*/ 	.word	0x0000bef0


	//   ....[5]....
        /*0098*/ 	.word	0x0000bf00


	//   ....[6]....
        /*009c*/ 	.word	0x0000bf30


	//   ....[7]....
        /*00a0*/ 	.word	0x0000bf40


	//   ....[8]....
        /*00a4*/ 	.word	0x00010d30


	//   ....[9]....
        /*00a8*/ 	.word	0x00010dd0


	//   ....[10]....
        /*00ac*/ 	.word	0x00010df0


	//   ....[11]....
        /*00b0*/ 	.word	0x00010e10


	//   ....[12]....
        /*00b4*/ 	.word	0x00012b50


	//   ....[13]....
        /*00b8*/ 	.word	0x00012b90


	//   ....[14]....
        /*00bc*/ 	.word	0x00012c30


	//   ....[15]....
        /*00c0*/ 	.word	0x00012c40


	//----- nvinfo : EIATTR_EXIT_INSTR_OFFSETS
	.align		4
.L_906:
        /*00c4*/ 	.byte	0x04, 0x1c
        /*00c6*/ 	.short	(.L_908 - .L_907)


	//   ....[0]....
.L_907:
        /*00c8*/ 	.word	0x000005a0


	//   ....[1]....
        /*00cc*/ 	.word	0x000014a0


	//   ....[2]....
        /*00d0*/ 	.word	0x000014d0


	//   ....[3]....
        /*00d4*/ 	.word	0x00014890


	//   ....[4]....
        /*00d8*/ 	.word	0x00014940


	//   ....[5]....
        /*00dc*/ 	.word	0x00014960


	//----- nvinfo : EIATTR_CRS_STACK_SIZE
	.align		4
.L_908:
        /*00e0*/ 	.byte	0x04, 0x1e
        /*00e2*/ 	.short	(.L_910 - .L_909)
.L_909:
        /*00e4*/ 	.word	0x00000000


	//----- nvinfo : EIATTR_CBANK_PARAM_SIZE
	.align		4
.L_910:
        /*00e8*/ 	.byte	0x03, 0x19
        /*00ea*/ 	.short	0x01d0


	//----- nvinfo : EIATTR_PARAM_CBANK
	.align		4
        /*00ec*/ 	.byte	0x04, 0x0a
        /*00ee*/ 	.short	(.L_912 - .L_911)
	.align		4
.L_911:
        /*00f0*/ 	.word	index@(.nv.constant0._ZN5flash24flash_fwd_splitkv_kernelI23Flash_fwd_kernel_traitsILi256ELi64ELi64ELi4ELb0ELb0EN7cutlass10bfloat16_tE19Flash_kernel_traitsILi256ELi64ELi64ELi4ES3_EELb0ELb1ELb0ELb0ELb0ELb0ELb1ELb0EEEvNS_16Flash_fwd_paramsE)
        /*00f4*/ 	.short	0x0210
        /*00f6*/ 	.short	0x01d0


	//----- nvinfo : EIATTR_SW_WAR
	.align		4
.L_912:
        /*00f8*/ 	.byte	0x04, 0x36
        /*00fa*/ 	.short	(.L_914 - .L_913)
.L_913:
        /*00fc*/ 	.word	0x00000008
.L_914:


//--------------------- .nv.info._ZN5flash24flash_fwd_splitkv_kernelI23Flash_fwd_kernel_traitsILi256ELi64ELi64ELi4ELb0ELb0EN7cutlass10bfloat16_tE19Flash_kernel_traitsILi256ELi64ELi64ELi4ES3_EELb0ELb1ELb0ELb0ELb0ELb1ELb1ELb0EEEvNS_16Flash_fwd_paramsE --------------------------
	.section	.nv.info._ZN5flash24flash_fwd_splitkv_kernelI23Flash_fwd_kernel_traitsILi256ELi64ELi64ELi4ELb0ELb0EN7cutlass10bfloat16_tE19Flash_kernel_traitsILi256ELi64ELi64ELi4ES3_EELb0ELb1ELb0ELb0ELb0ELb1ELb1ELb0EEEvNS_16Flash_fwd_paramsE,"",@"SHT_CUDA_INFO"
	.sectionflags	@""
	.align	4


	//----- nvinfo : EIATTR_CUDA_API_VERSION
	.align		4
        /*0000*/ 	.byte	0x04, 0x37
        /*0002*/ 	.short	(.L_916 - .L_915)
.L_915:
        /*0004*/ 	.word	0x00000082


	//----- nvinfo : EIATTR_KPARAM_INFO
	.align		4
.L_916:
        /*0008*/ 	.byte	0x04, 0x17
        /*000a*/ 	.short	(.L_918 - .L_917)
.L_917:
        /*000c*/ 	.word	0x00000000
        /*0010*/ 	.short	0x0000
        /*0012*/ 	.short	0x0000
        /*0014*/ 	.byte	0x00, 0xf0, 0x41, 0x07


	//----- nvinfo : EIATTR_SPARSE_MMA_MASK
	.align		4
.L_918:
        /*0018*/ 	.byte	0x03, 0x50
        /*001a*/ 	.short	0x0000


	//----- nvinfo : EIATTR_MAXREG_COUNT
	.align		4
        /*001c*/ 	.byte	0x03, 0x1b
        /*001e*/ 	.short	0x00ff


	//----- nvinfo : EIATTR_NUM_BARRIERS
	.align		4
        /*0020*/ 	.byte	0x02, 0x4c
        /*0022*/ 	.byte	0x01
	.zero		1


	//----- nvinfo : EIATTR_MERCURY_ISA_VERSION
	.align		4
        /*0024*/ 	.byte	0x03, 0x5f
        /*0026*/ 	.short	0x0101


	//----- nvinfo : EIATTR_INT_WARP_WIDE_INSTR_OFFSETS
	.align		4
        /*0028*/ 	.byte	0x04, 0x31
        /*002a*/ 	.short	(.L_920 - .L_919)


	//   ....[0]....
.L_919:
        /*002c*/ 	.word	0x00004ac0


	//   ....[1]....
        /*0030*/ 	.word	0x00004ae0


	//   ....[2]....
        /*0034*/ 	.word	0x00004b00


	//   ....[3]....
        /*0038*/ 	.word	0x0000bb80


	//----- nvinfo : EIATTR_COOP_GROUP_MASK_REGIDS
	.align		4
.L_920:
        /*003c*/ 	.byte	0x04, 0x29
        /*003e*/ 	.short	(.L_922 - .L_921)


	//   ....[0]....
.L_921:
        /*0040*/ 	.word	0xffffffff


	//   ....[1]....
        /*0044*/ 	.word	0xffffffff


	//   ....[2]....
        /*0048*/ 	.word	0xffffffff


	//   ....[3]....
        /*004c*/ 	.word	0xffffffff


	//   ....[4]....
        /*0050*/ 	.word	0xffffffff


	//   ....[5]....
        /*0054*/ 	.word	0xffffffff


	//   ....[6]....
        /*0058*/ 	.word	0xffffffff


	//   ....[7]....
        /*005c*/ 	.word	0xffffffff


	//   ....[8]....
        /*0060*/ 	.word	0xffffffff


	//   ....[9]....
        /*0064*/ 	.word	0xffffffff


	//   ....[10]....
        /*0068*/ 	.word	0xffffffff


	//   ....[11]....
        /*006c*/ 	.word	0xffffffff


	//   ....[12]....
        /*0070*/ 	.word	0xffffffff


	//   ....[13]....
        /*0074*/ 	.word	0xffffffff


	//   ....[14]....
        /*0078*/ 	.word	0xffffffff


	//   ....[15]....
        /*007c*/ 	.word	0xffffffff


	//----- nvinfo : EIATTR_COOP_GROUP_INSTR_OFFSETS
	.align		4
.L_922:
        /*0080*/ 	.byte	0x04, 0x28
        /*0082*/ 	.short	(.L_924 - .L_923)


	//   ....[0]....
.L_923:
        /*0084*/ 	.word	0x00007bd0


	//   ....[1]....
        /*0088*/ 	.word	0x00007c60


	//   ....[2]....
        /*008c*/ 	.word	0x00007c80


	//   ....[3]....
        /*0090*/ 	.word	0x00007ca0


	//   ....[4]....
        /*0094*/ 	.word	0x0000c770


	//   ....[5]....
        /*0098*/ 	.word	0x0000c780


	//   ....[6]....
        /*009c*/ 	.word	0x0000c7b0


	//   ....[7]....
        /*00a0*/ 	.word	0x0000c7c0


	//   ....[8]....
        /*00a4*/ 	.word	0x00011a50


	//   ....[9]....
        /*00a8*/ 	.word	0x00011a70


	//   ....[10]....
        /*00ac*/ 	.word	0x00011aa0


	//   ....[11]....
        /*00b0*/ 	.word	0x00011ab0


	//   ....[12]....
        /*00b4*/ 	.word	0x00013810


	//   ....[13]....
        /*00b8*/ 	.word	0x00013850


	//   ....[14]....
        /*00bc*/ 	.word	0x000138e0


	//   ....[15]....
        /*00c0*/ 	.word	0x000138f0


	//----- nvinfo : EIATTR_EXIT_INSTR_OFFSETS
	.align		4
.L_924:
        /*00c4*/ 	.byte	0x04, 0x1c
        /*00c6*/ 	.short	(.L_926 - .L_925)


	//   ....[0]....
.L_925:
        /*00c8*/ 	.word	0x000005a0


	//   ....[1]....
        /*00cc*/ 	.word	0x000014a0


	//   ....[2]....
        /*00d0*/ 	.word	0x000014d0


	//   ....[3]....
        /*00d4*/ 	.word	0x00015550


	//   ....[4]....
        /*00d8*/ 	.word	0x00015600


	//   ....[5]....
        /*00dc*/ 	.word	0x00015620


	//----- nvinfo : EIATTR_CRS_STACK_SIZE
	.align		4
.L_926:
        /*00e0*/ 	.byte	0x04, 0x1e
        /*00e2*/ 	.short	(.L_928 - .L_927)
.L_927:
        /*00e4*/ 	.word	0x00000000


	//----- nvinfo : EIATTR_CBANK_PARAM_SIZE
	.align		4
.L_928:
        /*00e8*/ 	.byte	0x03, 0x19
        /*00ea*/ 	.short	0x01d0


	//----- nvinfo : EIATTR_PARAM_CBANK
	.align		4
        /*00ec*/ 	.byte	0x04, 0x0a
        /*00ee*/ 	.short	(.L_930 - .L_929)
	.align		4
.L_929:
        /*00f0*/ 	.word	index@(.nv.constant0._ZN5flash24flash_fwd_splitkv_kernelI23Flash_fwd_kernel_traitsILi256ELi64ELi64ELi4ELb0ELb0EN7cutlass10bfloat16_tE19Flash_kernel_traitsILi256ELi64ELi64ELi4ES3_EELb0ELb1ELb0ELb0ELb0ELb1ELb1ELb0EEEvNS_16Flash_fwd_paramsE)
        /*00f4*/ 	.short	0x0210
        /*00f6*/ 	.short	0x01d0


	//----- nvinfo : EIATTR_SW_WAR
	.align		4
.L_930:
        /*00f8*/ 	.byte	0x04, 0x36
        /*00fa*/ 	.short	(.L_932 - .L_931)
.L_931:
        /*00fc*/ 	.word	0x00000008
.L_932:


//--------------------- .nv.info._ZN5flash24flash_fwd_splitkv_kernelI23Flash_fwd_kernel_traitsILi256ELi64ELi64ELi4ELb0ELb0EN7cutlass10bfloat16_tE19Flash_kernel_traitsILi256ELi64ELi64ELi4ES3_EELb0ELb1ELb0ELb0ELb0ELb0ELb1ELb1EEEvNS_16Flash_fwd_paramsE --------------------------
	.section	.nv.info._ZN5flash24flash_fwd_splitkv_kernelI23Flash_fwd_kernel_traitsILi256ELi64ELi64ELi4ELb0ELb0EN7cutlass10bfloat16_tE19Flash_kernel_traitsILi256ELi64ELi64ELi4ES3_EELb0ELb1ELb0ELb0ELb0ELb0ELb1ELb1EEEvNS_16Flash_fwd_paramsE,"",@"SHT_CUDA_INFO"
	.sectionflags	@""
	.align	4


	//----- nvinfo : EIATTR_CUDA_API_VERSION
	.align		4
        /*0000*/ 	.byte	0x04, 0x37
        /*0002*/ 	.short	(.L_934 - .L_933)
.L_933:
        /*0004*/ 	.word	0x00000082


	//----- nvinfo : EIATTR_KPARAM_INFO
	.align		4
.L_934:
        /*0008*/ 	.byte	0x04, 0x17
        /*000a*/ 	.short	(.L_936 - .L_935)
.L_935:
        /*000c*/ 	.word	0x00000000
        /*0010*/ 	.short	0x0000
        /*0012*/ 	.short	0x0000
        /*0014*/ 	.byte	0x00, 0xf0, 0x41, 0x07


	//----- nvinfo : EIATTR_SPARSE_MMA_MASK
	.align		4
.L_936:
        /*0018*/ 	.byte	0x03, 0x50
        /*001a*/ 	.short	0x0000


	//----- nvinfo : EIATTR_MAXREG_COUNT
	.align		4
        /*001c*/ 	.byte	0x03, 0x1b
        /*001e*/ 	.short	0x00ff


	//----- nvinfo : EIATTR_NUM_BARRIERS
	.align		4
        /*0020*/ 	.byte	0x02, 0x4c
        /*0022*/ 	.byte	0x01
	.zero		1


	//----- nvinfo : EIATTR_ANNOTATIONS
	.align		4
        /*0024*/ 	.byte	0x04, 0x55
        /*0026*/ 	.short	(.L_938 - .L_937)


	//   ....[0]....
.L_937:
        /*0028*/ 	.word	0x00000001
        /*002c*/ 	.byte	0xf0, 0xfd, 0x01, 0x00, 0x01, 0x00, 0x00, 0x00, 0x40, 0xfe, 0x01, 0x00, 0x01, 0x00, 0x00, 0x00
        /*003c*/ 	.byte	0xc0, 0x00, 0x02, 0x00, 0x01, 0x00, 0x00, 0x00, 0xe0, 0x00, 0x02, 0x00, 0x01, 0x00, 0x00, 0x00
        /*004c*/ 	.byte	0xf0, 0x00, 0x02, 0x00, 0x01, 0x00, 0x00, 0x00, 0x20, 0x01, 0x02, 0x00


	//----- nvinfo : EIATTR_MERCURY_ISA_VERSION
	.align		4
.L_938:
        /*0058*/ 	.byte	0x03, 0x5f
        /*005a*/ 	.short	0x0101


	//----- nvinfo : EIATTR_COOP_GROUP_MASK_REGIDS
	.align		4
        /*005c*/ 	.byte	0x04, 0x29
        /*005e*/ 	.short	(.L_940 - .L_939)


	//   ....[0]....
.L_939:
        /*0060*/ 	.word	0xffffffff


	//   ....[1]....
        /*0064*/ 	.word	0xffffffff


	//   ....[2]....
        /*0068*/ 	.word	0xffffffff


	//   ....[3]....
        /*006c*/ 	.word	0xffffffff


	//   ....[4]....
        /*0070*/ 	.word	0xffffffff


	//   ....[5]....
        /*0074*/ 	.word	0xffffffff


	//   ....[6]....
        /*0078*/ 	.word	0xffffffff


	//   ....[7]....
        /*007c*/ 	.word	0xffffffff


	//   ....[8]....
        /*0080*/ 	.word	0xffffffff


	//   ....[9]....
        /*0084*/ 	.word	0xffffffff


	//   ....[10]....
        /*0088*/ 	.word	0xffffffff


	//   ....[11]....
        /*008c*/ 	.word	0xffffffff


	//   ....[12]....
        /*0090*/ 	.word	0xffffffff


	//   ....[13]....
        /*0094*/ 	.word	0xffffffff


	//   ....[14]....
        /*0098*/ 	.word	0xffffffff


	//   ....[15]....
        /*009c*/ 	.word	0xffffffff


	//   ....[16]....
        /*00a0*/ 	.word	0x0500000b


	//   ....[17]....
        /*00a4*/ 	.word	0x0500000b


	//   ....[18]....
        /*00a8*/ 	.word	0x0500000b


	//   ....[19]....
        /*00ac*/ 	.word	0x0500000b


	//----- nvinfo : EIATTR_COOP_GROUP_INSTR_OFFSETS
	.align		4
.L_940:
        /*00b0*/ 	.byte	0x04, 0x28
        /*00b2*/ 	.short	(.L_942 - .L_941)


	//   ....[0]....
.L_941:
        /*00b4*/ 	.word	0x0001c390


	//   ....[1]....
        /*00b8*/ 	.word	0x0001c3c0


	//   ....[2]....
        /*00bc*/ 	.word	0x0001c3e0


	//   ....[3]....
        /*00c0*/ 	.word	0x0001c400


	//   ....[4]....
        /*00c4*/ 	.word	0x00020b00


	//   ....[5]....
        /*00c8*/ 	.word	0x00020b10


	//   ....[6]....
        /*00cc*/ 	.word	0x00020b40


	//   ....[7]....
        /*00d0*/ 	.word	0x00020b50


	//   ....[8]....
        /*00d4*/ 	.word	0x00025a40


	//   ....[9]....
        /*00d8*/ 	.word	0x00025a60


	//   ....[10]....
        /*00dc*/ 	.word	0x00025a80


	//   ....[11]....
        /*00e0*/ 	.word	0x00025aa0


	//   ....[12]....
        /*00e4*/ 	.word	0x00027ac0


	//   ....[13]....
        /*00e8*/ 	.word	0x00027ad0


	//   ....[14]....
        /*00ec*/ 	.word	0x00027b00


	//   ....[15]....
        /*00f0*/ 	.word	0x00027b10


	//   ....[16]....
        /*00f4*/ 	.word	0x00029ce0


	//   ....[17]....
        /*00f8*/ 	.word	0x00029d60


	//   ....[18]....
        /*00fc*/ 	.word	0x00029dd0


	//   ....[19]....
        /*0100*/ 	.word	0x00029e40


	//----- nvinfo : EIATTR_EXIT_INSTR_OFFSETS
	.align		4
.L_942:
        /*0104*/ 	.byte	0x04, 0x1c
        /*0106*/ 	.short	(.L_944 - .L_943)


	//   ....[0]....
.L_943:
        /*0108*/ 	.word	0x00000200


	//----- nvinfo : EIATTR_CRS_STACK_SIZE
	.align		4
.L_944:
        /*010c*/ 	.byte	0x04, 0x1e
        /*010e*/ 	.short	(.L_946 - .L_945)
.L_945:
        /*0110*/ 	.word	0x00000000


	//----- nvinfo : EIATTR_CBANK_PARAM_SIZE
	.align		4
.L_946:
        /*0114*/ 	.byte	0x03, 0x19
        /*0116*/ 	.short	0x01d0


	//----- nvinfo : EIATTR_PARAM_CBANK
	.align		4
        /*0118*/ 	.byte	0x04, 0x0a
        /*011a*/ 	.short	(.L_948 - .L_947)
	.align		4
.L_947:
        /*011c*/ 	.word	index@(.nv.constant0._ZN5flash24flash_fwd_splitkv_kernelI23Flash_fwd_kernel_traitsILi256ELi64ELi64ELi4ELb0ELb0EN7cutlass10bfloat16_tE19Flash_kernel_traitsILi256ELi64ELi64ELi4ES3_EELb0ELb1ELb0ELb0ELb0ELb0ELb1ELb1EEEvNS_16Flash_fwd_paramsE)
        /*0120*/ 	.short	0x0210
        /*0122*/ 	.short	0x01d0


	//----- nvinfo : EIATTR_SW_WAR
	.align		4
.L_948:
        /*0124*/ 	.byte	0x04, 0x36
        /*0126*/ 	.short	(.L_950 - .L_949)
.L_949:
        /*0128*/ 	.word	0x00000008
.L_950:


//--------------------- .nv.info._ZN5flash24flash_fwd_splitkv_kernelI23Flash_fwd_kernel_traitsILi256ELi64ELi64ELi4ELb0ELb0EN7cutlass10bfloat16_tE19Flash_kernel_traitsILi256ELi64ELi64ELi4ES3_EELb0ELb1ELb0ELb0ELb0ELb1ELb1ELb1EEEvNS_16Flash_fwd_paramsE --------------------------
	.section	.nv.info._ZN5flash24flash_fwd_splitkv_kernelI23Flash_fwd_kernel_traitsILi256ELi64ELi64ELi4ELb0ELb0EN7cutlass10bfloat16_tE19Flash_kernel_traitsILi256ELi64ELi64ELi4ES3_EELb0ELb1ELb0ELb0ELb0ELb1ELb1ELb1EEEvNS_16Flash_fwd_paramsE,"",@"SHT_CUDA_INFO"
	.sectionflags	@""
	.align	4


	//----- nvinfo : EIATTR_CUDA_API_VERSION
	.align		4
        /*0000*/ 	.byte	0x04, 0x37
        /*0002*/ 	.short	(.L_952 - .L_951)
.L_951:
        /*0004*/ 	.word	0x00000082


	//----- nvinfo : EIATTR_KPARAM_INFO
	.align		4
.L_952:
        /*0008*/ 	.byte	0x04, 0x17
        /*000a*/ 	.short	(.L_954 - .L_953)
.L_953:
        /*000c*/ 	.word	0x00000000
        /*0010*/ 	.short	0x0000
        /*0012*/ 	.short	0x0000
        /*0014*/ 	.byte	0x00, 0xf0, 0x41, 0x07


	//----- nvinfo : EIATTR_SPARSE_MMA_MASK
	.align		4
.L_954:
        /*0018*/ 	.byte	0x03, 0x50
        /*001a*/ 	.short	0x0000


	//----- nvinfo : EIATTR_MAXREG_COUNT
	.align		4
        /*001c*/ 	.byte	0x03, 0x1b
        /*001e*/ 	.short	0x00ff


	//----- nvinfo : EIATTR_NUM_BARRIERS
	.align		4
        /*0020*/ 	.byte	0x02, 0x4c
        /*0022*/ 	.byte	0x01
	.zero		1


	//----- nvinfo : EIATTR_ANNOTATIONS
	.align		4
        /*0024*/ 	.byte	0x04, 0x55
        /*0026*/ 	.short	(.L_956 - .L_955)


	//   ....[0]....
.L_955:
        /*0028*/ 	.word	0x00000001
        /*002c*/ 	.byte	0xc0, 0x05, 0x02, 0x00, 0x01, 0x00, 0x00, 0x00, 0x10, 0x06, 0x02, 0x00, 0x01, 0x00, 0x00, 0x00
        /*003c*/ 	.byte	0x40, 0x06, 0x02, 0x00, 0x01, 0x00, 0x00, 0x00, 0x90, 0x06, 0x02, 0x00, 0x01, 0x00, 0x00, 0x00
        /*004c*/ 	.byte	0x10, 0x0a, 0x02, 0x00, 0x01, 0x00, 0x00, 0x00, 0x20, 0x0a, 0x02, 0x00, 0x01, 0x00, 0x00, 0x00
        /*005c*/ 	.byte	0x70, 0x0b, 0x02, 0x00, 0x01, 0x00, 0x00, 0x00, 0x80, 0x0b, 0x02, 0x00


	//----- nvinfo : EIATTR_MERCURY_ISA_VERSION
	.align		4
.L_956:
        /*0068*/ 	.byte	0x03, 0x5f
        /*006a*/ 	.short	0x0101


	//----- nvinfo : EIATTR_COOP_GROUP_MASK_REGIDS
	.align		4
        /*006c*/ 	.byte	0x04, 0x29
        /*006e*/ 	.short	(.L_958 - .L_957)


	//   ....[0]....
.L_957:
        /*0070*/ 	.word	0xffffffff


	//   ....[1]....
        /*0074*/ 	.word	0xffffffff


	//   ....[2]....
        /*0078*/ 	.word	0xffffffff


	//   ....[3]....
        /*007c*/ 	.word	0xffffffff


	//   ....[4]....
        /*0080*/ 	.word	0xffffffff


	//   ....[5]....
        /*0084*/ 	.word	0xffffffff


	//   ....[6]....
        /*0088*/ 	.word	0xffffffff


	//   ....[7]....
        /*008c*/ 	.word	0xffffffff


	//   ....[8]....
        /*0090*/ 	.word	0xffffffff


	//   ....[9]....
        /*0094*/ 	.word	0xffffffff


	//   ....[10]....
        /*0098*/ 	.word	0xffffffff


	//   ....[11]....
        /*009c*/ 	.word	0xffffffff


	//   ....[12]....
        /*00a0*/ 	.word	0xffffffff


	//   ....[13]....
        /*00a4*/ 	.word	0xffffffff


	//   ....[14]....
        /*00a8*/ 	.word	0xffffffff


	//   ....[15]....
        /*00ac*/ 	.word	0xffffffff


	//   ....[16]....
        /*00b0*/ 	.word	0x0500000b


	//   ....[17]....
        /*00b4*/ 	.word	0x0500000b


	//   ....[18]....
        /*00b8*/ 	.word	0x0500000b


	//   ....[19]....
        /*00bc*/ 	.word	0x0500000b


	//----- nvinfo : EIATTR_COOP_GROUP_INSTR_OFFSETS
	.align		4
.L_958:
        /*00c0*/ 	.byte	0x04, 0x28
        /*00c2*/ 	.short	(.L_960 - .L_959)


	//   ....[0]....
.L_959:
        /*00c4*/ 	.word	0x0001c6d0


	//   ....[1]....
        /*00c8*/ 	.word	0x0001c750


	//   ....[2]....
        /*00cc*/ 	.word	0x0001c770


	//   ....[3]....
        /*00d0*/ 	.word	0x0001c790


	//   ....[4]....
        /*00d4*/ 	.word	0x00021310


	//   ....[5]....
        /*00d8*/ 	.word	0x00021320


	//   ....[6]....
        /*00dc*/ 	.word	0x00021350


	//   ....[7]....
        /*00e0*/ 	.word	0x00021360


	//   ....[8]....
        /*00e4*/ 	.word	0x00026690


	//   ....[9]....
        /*00e8*/ 	.word	0x000266a0


	//   ....[10]....
        /*00ec*/ 	.word	0x000266d0


	//   ....[11]....
        /*00f0*/ 	.word	0x000266e0


	//   ....[12]....
        /*00f4*/ 	.word	0x00028700


	//   ....[13]....
        /*00f8*/ 	.word	0x00028710


	//   ....[14]....
        /*00fc*/ 	.word	0x00028740


	//   ....[15]....
        /*0100*/ 	.word	0x00028750


	//   ....[16]....
        /*0104*/ 	.word	0x0002a920


	//   ....[17]....
        /*0108*/ 	.word	0x0002a9a0


	//   ....[18]....
        /*010c*/ 	.word	0x0002aa10


	//   ....[19]....
        /*0110*/ 	.word	0x0002aa80


	//----- nvinfo : EIATTR_EXIT_INSTR_OFFSETS
	.align		4
.L_960:
        /*0114*/ 	.byte	0x04, 0x1c
        /*0116*/ 	.short	(.L_962 - .L_961)


	//   ....[0]....
.L_961:
        /*0118*/ 	.word	0x00000200


	//----- nvinfo : EIATTR_CRS_STACK_SIZE
	.align		4
.L_962:
        /*011c*/ 	.byte	0x04, 0x1e
        /*011e*/ 	.short	(.L_964 - .L_963)
.L_963:
        /*0120*/ 	.word	0x00000000


	//----- nvinfo : EIATTR_CBANK_PARAM_SIZE
	.align		4
.L_964:
        /*0124*/ 	.byte	0x03, 0x19
        /*0126*/ 	.short	0x01d0


	//----- nvinfo : EIATTR_PARAM_CBANK
	.align		4
        /*0128*/ 	.byte	0x04, 0x0a
        /*012a*/ 	.short	(.L_966 - .L_965)
	.align		4
.L_965:
        /*012c*/ 	.word	index@(.nv.constant0._ZN5flash24flash_fwd_splitkv_kernelI23Flash_fwd_kernel_traitsILi256ELi64ELi64ELi4ELb0ELb0EN7cutlass10bfloat16_tE19Flash_kernel_traitsILi256ELi64ELi64ELi4ES3_EELb0ELb1ELb0ELb0ELb0ELb1ELb1ELb1EEEvNS_16Flash_fwd_paramsE)
        /*0130*/ 	.short	0x0210
        /*0132*/ 	.short	0x01d0


	//----- nvinfo : EIATTR_SW_WAR
	.align		4
.L_966:
        /*0134*/ 	.byte	0x04, 0x36
        /*0136*/ 	.short	(.L_968 - .L_967)
.L_967:
        /*0138*/ 	.word	0x00000008
.L_968:


//--------------------- .nv.info._ZN5flash24flash_fwd_splitkv_kernelI23Flash_fwd_kernel_traitsILi256ELi64ELi64ELi4ELb0ELb0EN7cutlass10bfloat16_tE19Flash_kernel_traitsILi256ELi64ELi64ELi4ES3_EELb0ELb0ELb0ELb0ELb1ELb0ELb0ELb0EEEvNS_16Flash_fwd_paramsE --------------------------
	.section	.nv.info._ZN5flash24flash_fwd_splitkv_kernelI23Flash_fwd_kernel_traitsILi256ELi64ELi64ELi4ELb0ELb0EN7cutlass10bfloat16_tE19Flash_kernel_traitsILi256ELi64ELi64ELi4ES3_EELb0ELb0ELb0ELb0ELb1ELb0ELb0ELb0EEEvNS_16Flash_fwd_paramsE,"",@"SHT_CUDA_INFO"
	.sectionflags	@""
	.align	4


	//----- nvinfo : EIATTR_CUDA_API_VERSION
	.align		4
        /*0000*/ 	.byte	0x04, 0x37
        /*0002*/ 	.short	(.L_970 - .L_969)
.L_969:
        /*0004*/ 	.word	0x00000082


	//----- nvinfo : EIATTR_KPARAM_INFO
	.align		4
.L_970:
        /*0008*/ 	.byte	0x04, 0x17
        /*000a*/ 	.short	(.L_972 - .L_971)
.L_971:
        /*000c*/ 	.word	0x00000000
        /*0010*/ 	.short	0x0000
        /*0012*/ 	.short	0x0000
        /*0014*/ 	.byte	0x00, 0xf0, 0x41, 0x07


	//----- nvinfo : EIATTR_SPARSE_MMA_MASK
	.align		4
.L_972:
        /*0018*/ 	.byte	0x03, 0x50
        /*001a*/ 	.short	0x0000


	//----- nvinfo : EIATTR_MAXREG_COUNT
	.align		4
        /*001c*/ 	.byte	0x03, 0x1b
        /*001e*/ 	.short	0x00ff


	//----- nvinfo : EIATTR_NUM_BARRIERS
	.align		4
        /*0020*/ 	.byte	0x02, 0x4c
        /*0022*/ 	.byte	0x01
	.zero		1


	//----- nvinfo : EIATTR_MERCURY_ISA_VERSION
	.align		4
        /*0024*/ 	.byte	0x03, 0x5f
        /*0026*/ 	.short	0x0101


	//----- nvinfo : EIATTR_COOP_GROUP_MASK_REGIDS
	.align		4
        /*0028*/ 	.byte	0x04, 0x29
        /*002a*/ 	.short	(.L_974 - .L_973)


	//   ....[0]....
.L_973:
        /*002c*/ 	.word	0xffffffff


	//   ....[1]....
        /*0030*/ 	.word	0xffffffff


	//   ....[2]....
        /*0034*/ 	.word	0xffffffff


	//   ....[3]....
        /*0038*/ 	.word	0xffffffff


	//   ....[4]....
        /*003c*/ 	.word	0xffffffff


	//   ....[5]....
        /*0040*/ 	.word	0xffffffff


	//   ....[6]....
        /*0044*/ 	.word	0xffffffff


	//   ....[7]....
        /*0048*/ 	.word	0xffffffff


	//   ....[8]....
        /*004c*/ 	.word	0xffffffff


	//   ....[9]....
        /*0050*/ 	.word	0xffffffff


	//   ....[10]....
        /*0054*/ 	.word	0xffffffff


	//   ....[11]....
        /*0058*/ 	.word	0xffffffff


	//----- nvinfo : EIATTR_COOP_GROUP_INSTR_OFFSETS
	.align		4
.L_974:
        /*005c*/ 	.byte	0x04, 0x28
        /*005e*/ 	.short	(.L_976 - .L_975)


	//   ....[0]....
.L_975:
        /*0060*/ 	.word	0x000045f0


	//   ....[1]....
        /*0064*/ 	.word	0x00004610


	//   ....[2]....
        /*0068*/ 	.word	0x000046b0


	//   ....[3]....
        /*006c*/ 	.word	0x000046c0


	//   ....[4]....
        /*0070*/ 	.word	0x00007650


	//   ....[5]....
        /*0074*/ 	.word	0x00007670


	//   ....[6]....
        /*0078*/ 	.word	0x000076a0


	//   ....[7]....
        /*007c*/ 	.word	0x000076b0


	//   ....[8]....
        /*0080*/ 	.word	0x000092c0


	//   ....[9]....
        /*0084*/ 	.word	0x00009300


	//   ....[10]....
        /*0088*/ 	.word	0x00009350


	//   ....[11]....
        /*008c*/ 	.word	0x00009360


	//----- nvinfo : EIATTR_EXIT_INSTR_OFFSETS
	.align		4
.L_976:
        /*0090*/ 	.byte	0x04, 0x1c
        /*0092*/ 	.short	(.L_978 - .L_977)


	//   ....[0]....
.L_977:
        /*0094*/ 	.word	0x00000360


	//   ....[1]....
        /*0098*/ 	.word	0x00000c30


	//   ....[2]....
        /*009c*/ 	.word	0x00000c60


	//   ....[3]....
        /*00a0*/ 	.word	0x0000b020


	//   ....[4]....
        /*00a4*/ 	.word	0x0000b120


	//----- nvinfo : EIATTR_CRS_STACK_SIZE
	.align		4
.L_978:
        /*00a8*/ 	.byte	0x04, 0x1e
        /*00aa*/ 	.short	(.L_980 - .L_979)
.L_979:
        /*00ac*/ 	.word	0x00000000


	//----- nvinfo : EIATTR_CBANK_PARAM_SIZE
	.align		4
.L_980:
        /*00b0*/ 	.byte	0x03, 0x19
        /*00b2*/ 	.short	0x01d0


	//----- nvinfo : EIATTR_PARAM_CBANK
	.align		4
        /*00b4*/ 	.byte	0x04, 0x0a
        /*00b6*/ 	.short	(.L_982 - .L_981)
	.align		4
.L_981:
        /*00b8*/ 	.word	index@(.nv.constant0._ZN5flash24flash_fwd_splitkv_kernelI23Flash_fwd_kernel_traitsILi256ELi64ELi64ELi4ELb0ELb0EN7cutlass10bfloat16_tE19Flash_kernel_traitsILi256ELi64ELi64ELi4ES3_EELb0ELb0ELb0ELb0ELb1ELb0ELb0ELb0EEEvNS_16Flash_fwd_paramsE)
        /*00bc*/ 	.short	0x0210
        /*00be*/ 	.short	0x01d0


	//----- nvinfo : EIATTR_SW_WAR
	.align		4
.L_982:
        /*00c0*/ 	.byte	0x04, 0x36
        /*00c2*/ 	.short	(.L_984 - .L_983)
.L_983:
        /*00c4*/ 	.word	0x00000008
.L_984:


//--------------------- .nv.info._ZN5flash24flash_fwd_splitkv_kernelI23Flash_fwd_kernel_traitsILi256ELi64ELi64ELi4ELb0ELb0EN7cutlass10bfloat16_tE19Flash_kernel_traitsILi256ELi64ELi64ELi4ES3_EELb0ELb0ELb0ELb0ELb1ELb1ELb0ELb0EEEvNS_16Flash_fwd_paramsE --------------------------
	.section	.nv.info._ZN5flash24flash_fwd_splitkv_kernelI23Flash_fwd_kernel_traitsILi256ELi64ELi64ELi4ELb0ELb0EN7cutlass10bfloat16_tE19Flash_kernel_traitsILi256ELi64ELi64ELi4ES3_EELb0ELb0ELb0ELb0ELb1ELb1ELb0ELb0EEEvNS_16Flash_fwd_paramsE,"",@"SHT_CUDA_INFO"
	.sectionflags	@""
	.align	4


	//----- nvinfo : EIATTR_CUDA_API_VERSION
	.align		4
        /*0000*/ 	.byte	0x04, 0x37
        /*0002*/ 	.short	(.L_986 - .L_985)
.L_985:
        /*0004*/ 	.word	0x00000082


	//----- nvinfo : EIATTR_KPARAM_INFO
	.align		4
.L_986:
        /*0008*/ 	.byte	0x04, 0x17
        /*000a*/ 	.short	(.L_988 - .L_987)
.L_987:
        /*000c*/ 	.word	0x00000000
        /*0010*/ 	.short	0x0000
        /*0012*/ 	.short	0x0000
        /*0014*/ 	.byte	0x00, 0xf0, 0x41, 0x07


	//----- nvinfo : EIATTR_SPARSE_MMA_MASK
	.align		4
.L_988:
        /*0018*/ 	.byte	0x03, 0x50
        /*001a*/ 	.short	0x0000


	//----- nvinfo : EIATTR_MAXREG_COUNT
	.align		4
        /*001c*/ 	.byte	0x03, 0x1b
        /*001e*/ 	.short	0x00ff


	//----- nvinfo : EIATTR_NUM_BARRIERS
	.align		4
        /*0020*/ 	.byte	0x02, 0x4c
        /*0022*/ 	.byte	0x01
	.zero		1


	//----- nvinfo : EIATTR_ANNOTATIONS
	.align		4
        /*0024*/ 	.byte	0x04, 0x55
        /*0026*/ 	.short	(.L_990 - .L_989)


	//   ....[0]....
.L_989:
        /*0028*/ 	.word	0x00000001
        /*002c*/ 	.byte	0xa0, 0x5b, 0x00, 0x00, 0x01, 0x00, 0x00, 0x00, 0x10, 0x5e, 0x00, 0x00, 0x01, 0x00, 0x00, 0x00
        /*003c*/ 	.byte	0x80, 0x5e, 0x00, 0x00, 0x01, 0x00, 0x00, 0x00, 0xc0, 0x5e, 0x00, 0x00, 0x01, 0x00, 0x00, 0x00
        /*004c*/ 	.byte	0x30, 0x5f, 0x00, 0x00, 0x01, 0x00, 0x00, 0x00, 0x50, 0x5f, 0x00, 0x00, 0x01, 0x00, 0x00, 0x00
        /*005c*/ 	.byte	0x20, 0x97, 0x00, 0x00, 0x01, 0x00, 0x00, 0x00, 0x40, 0x97, 0x00, 0x00, 0x01, 0x00, 0x00, 0x00
        /*006c*/ 	.byte	0x30, 0x9b, 0x00, 0x00, 0x01, 0x00, 0x00, 0x00, 0x40, 0x9b, 0x00, 0x00, 0x01, 0x00, 0x00, 0x00
        /*007c*/ 	.byte	0x50, 0x9b, 0x00, 0x00, 0x01, 0x00, 0x00, 0x00, 0x80, 0x9b, 0x00, 0x00, 0x01, 0x00, 0x00, 0x00
        /*008c*/ 	.byte	0x90, 0x9b, 0x00, 0x00


	//----- nvinfo : EIATTR_MERCURY_ISA_VERSION
	.align		4
.L_990:
        /*0090*/ 	.byte	0x03, 0x5f
        /*0092*/ 	.short	0x0101


	//----- nvinfo : EIATTR_COOP_GROUP_MASK_REGIDS
	.align		4
        /*0094*/ 	.byte	0x04, 0x29
        /*0096*/ 	.short	(.L_992 - .L_991)


	//   ....[0]....
.L_991:
        /*0098*/ 	.word	0xffffffff


	//   ....[1]....
        /*009c*/ 	.word	0xffffffff


	//   ....[2]....
        /*00a0*/ 	.word	0xffffffff


	//   ....[3]....
        /*00a4*/ 	.word	0xffffffff


	//   ....[4]....
        /*00a8*/ 	.word	0xffffffff


	//   ....[5]....
        /*00ac*/ 	.word	0xffffffff


	//   ....[6]....
        /*00b0*/ 	.word	0xffffffff


	//   ....[7]....
        /*00b4*/ 	.word	0xffffffff


	//   ....[8]....
        /*00b8*/ 	.word	0xffffffff


	//   ....[9]....
        /*00bc*/ 	.word	0xffffffff


	//   ....[10]....
        /*00c0*/ 	.word	0xffffffff


	//   ....[11]....
        /*00c4*/ 	.word	0xffffffff


	//----- nvinfo : EIATTR_COOP_GROUP_INSTR_OFFSETS
	.align		4
.L_992:
        /*00c8*/ 	.byte	0x04, 0x28
        /*00ca*/ 	.short	(.L_994 - .L_993)


	//   ....[0]....
.L_993:
        /*00cc*/ 	.word	0x00004a00


	//   ....[1]....
        /*00d0*/ 	.word	0x00004a20


	//   ....[2]....
        /*00d4*/ 	.word	0x00004ac0


	//   ....[3]....
        /*00d8*/ 	.word	0x00004ad0


	//   ....[4]....
        /*00dc*/ 	.word	0x00007e80


	//   ....[5]....
        /*00e0*/ 	.word	0x00007ea0


	//   ....[6]....
        /*00e4*/ 	.word	0x00007ed0


	//   ....[7]....
        /*00e8*/ 	.word	0x00007ee0


	//   ....[8]....
        /*00ec*/ 	.word	0x00009be0


	//   ....[9]....
        /*00f0*/ 	.word	0x00009bf0


	//   ....[10]....
        /*00f4*/ 	.word	0x00009c20


	//   ....[11]....
        /*00f8*/ 	.word	0x00009c40


	//----- nvinfo : EIATTR_EXIT_INSTR_OFFSETS
	.align		4
.L_994:
        /*00fc*/ 	.byte	0x04, 0x1c
        /*00fe*/ 	.short	(.L_996 - .L_995)


	//   ....[0]....
.L_995:
        /*0100*/ 	.word	0x00000370


	//   ....[1]....
        /*0104*/ 	.word	0x00000c40


	//   ....[2]....
        /*0108*/ 	.word	0x00000c70


	//   ....[3]....
        /*010c*/ 	.word	0x0000b900


	//   ....[4]....
        /*0110*/ 	.word	0x0000ba00


	//----- nvinfo : EIATTR_CRS_STACK_SIZE
	.align		4
.L_996:
        /*0114*/ 	.byte	0x04, 0x1e
        /*0116*/ 	.short	(.L_998 - .L_997)
.L_997:
        /*0118*/ 	.word	0x00000000


	//----- nvinfo : EIATTR_CBANK_PARAM_SIZE
	.align		4
.L_998:
        /*011c*/ 	.byte	0x03, 0x19
        /*011e*/ 	.short	0x01d0


	//----- nvinfo : EIATTR_PARAM_CBANK
	.align		4
        /*0120*/ 	.byte	0x04, 0x0a
        /*0122*/ 	.short	(.L_1000 - .L_999)
	.align		4
.L_999:
        /*0124*/ 	.word	index@(.nv.constant0._ZN5flash24flash_fwd_splitkv_kernelI23Flash_fwd_kernel_traitsILi256ELi64ELi64ELi4ELb0ELb0EN7cutlass10bfloat16_tE19Flash_kernel_traitsILi256ELi64ELi64ELi4ES3_EELb0ELb0ELb0ELb0ELb1ELb1ELb0ELb0EEEvNS_16Flash_fwd_paramsE)
        /*0128*/ 	.short	0x0210
        /*012a*/ 	.short	0x01d0


	//----- nvinfo : EIATTR_SW_WAR
	.align		4
.L_1000:
        /*012c*/ 	.byte	0x04, 0x36
        /*012e*/ 	.short	(.L_1002 - .L_1001)
.L_1001:
        /*0130*/ 	.word	0x00000008
.L_1002:


//--------------------- .nv.info._ZN5flash24flash_fwd_splitkv_kernelI23Flash_fwd_kernel_traitsILi256ELi64ELi64ELi4ELb0ELb0EN7cutlass10bfloat16_tE19Flash_kernel_traitsILi256ELi64ELi64ELi4ES3_EELb0ELb0ELb1ELb0ELb0ELb0ELb0ELb0EEEvNS_16Flash_fwd_paramsE --------------------------
	.section	.nv.info._ZN5flash24flash_fwd_splitkv_kernelI23Flash_fwd_kernel_traitsILi256ELi64ELi64ELi4ELb0ELb0EN7cutlass10bfloat16_tE19Flash_kernel_traitsILi256ELi64ELi64ELi4ES3_EELb0ELb0ELb1ELb0ELb0ELb0ELb0ELb0EEEvNS_16Flash_fwd_paramsE,"",@"SHT_CUDA_INFO"
	.sectionflags	@""
	.align	4


	//----- nvinfo : EIATTR_CUDA_API_VERSION
	.align		4
        /*0000*/ 	.byte	0x04, 0x37
        /*0002*/ 	.short	(.L_1004 - .L_1003)
.L_1003:
        /*0004*/ 	.word	0x00000082


	//----- nvinfo : EIATTR_KPARAM_INFO
	.align		4
.L_1004:
        /*0008*/ 	.byte	0x04, 0x17
        /*000a*/ 	.short	(.L_1006 - .L_1005)
.L_1005:
        /*000c*/ 	.word	0x00000000
        /*0010*/ 	.short	0x0000
        /*0012*/ 	.short	0x0000
        /*0014*/ 	.byte	0x00, 0xf0, 0x41, 0x07


	//----- nvinfo : EIATTR_SPARSE_MMA_MASK
	.align		4
.L_1006:
        /*0018*/ 	.byte	0x03, 0x50
        /*001a*/ 	.short	0x0000


	//----- nvinfo : EIATTR_MAXREG_COUNT
	.align		4
        /*001c*/ 	.byte	0x03, 0x1b
        /*001e*/ 	.short	0x00ff


	//----- nvinfo : EIATTR_NUM_BARRIERS
	.align		4
        /*0020*/ 	.byte	0x02, 0x4c
        /*0022*/ 	.byte	0x01
	.zero		1


	//----- nvinfo : EIATTR_MERCURY_ISA_VERSION
	.align		4
        /*0024*/ 	.byte	0x03, 0x5f
        /*0026*/ 	.short	0x0101


	//----- nvinfo : EIATTR_INT_WARP_WIDE_INSTR_OFFSETS
	.align		4
        /*0028*/ 	.byte	0x04, 0x31
        /*002a*/ 	.short	(.L_1008 - .L_1007)


	//   ....[0]....
.L_1007:
        /*002c*/ 	.word	0x000045d0


	//----- nvinfo : EIATTR_COOP_GROUP_MASK_REGIDS
	.align		4
.L_1008:
        /*0030*/ 	.byte	0x04, 0x29
        /*0032*/ 	.short	(.L_1010 - .L_1009)


	//   ....[0]....
.L_1009:
        /*0034*/ 	.word	0xffffffff


	//   ....[1]....
        /*0038*/ 	.word	0xffffffff


	//   ....[2]....
        /*003c*/ 	.word	0xffffffff


	//   ....[3]....
        /*0040*/ 	.word	0xffffffff


	//   ....[4]....
        /*0044*/ 	.word	0xffffffff


	//   ....[5]....
        /*0048*/ 	.word	0xffffffff


	//   ....[6]....
        /*004c*/ 	.word	0xffffffff


	//   ....[7]....
        /*0050*/ 	.word	0xffffffff


	//   ....[8]....
        /*0054*/ 	.word	0xffffffff


	//   ....[9]....
        /*0058*/ 	.word	0xffffffff


	//   ....[10]....
        /*005c*/ 	.word	0xffffffff


	//   ....[11]....
        /*0060*/ 	.word	0xffffffff


	//----- nvinfo : EIATTR_COOP_GROUP_INSTR_OFFSETS
	.align		4
.L_1010:
        /*0064*/ 	.byte	0x04, 0x28
        /*0066*/ 	.short	(.L_1012 - .L_1011)


	//   ....[0]....
.L_1011:
        /*0068*/ 	.word	0x00007530


	//   ....[1]....
        /*006c*/ 	.word	0x00007550


	//   ....[2]....
        /*0070*/ 	.word	0x000075f0


	//   ....[3]....
        /*0074*/ 	.word	0x00007600


	//   ....[4]....
        /*0078*/ 	.word	0x0000b8a0


	//   ....[5]....
        /*007c*/ 	.word	0x0000b8b0


	//   ....[6]....
        /*0080*/ 	.word	0x0000b8e0


	//   ....[7]....
        /*0084*/ 	.word	0x0000b8f0


	//   ....[8]....
        /*0088*/ 	.word	0x0000d500


	//   ....[9]....
        /*008c*/ 	.word	0x0000d540


	//   ....[10]....
        /*0090*/ 	.word	0x0000d590


	//   ....[11]....
        /*0094*/ 	.word	0x0000d5a0


	//----- nvinfo : EIATTR_EXIT_INSTR_OFFSETS
	.align		4
.L_1012:
        /*0098*/ 	.byte	0x04, 0x1c
        /*009a*/ 	.short	(.L_1014 - .L_1013)


	//   ....[0]....
.L_1013:
        /*009c*/ 	.word	0x000004b0


	//   ....[1]....
        /*00a0*/ 	.word	0x00000f40


	//   ....[2]....
        /*00a4*/ 	.word	0x00000f70


	//   ....[3]....
        /*00a8*/ 	.word	0x0000f3a0


	//   ....[4]....
        /*00ac*/ 	.word	0x0000f4e0


	//   ....[5]....
        /*00b0*/ 	.word	0x0000f500


	//----- nvinfo : EIATTR_CRS_STACK_SIZE
	.align		4
.L_1014:
        /*00b4*/ 	.byte	0x04, 0x1e
        /*00b6*/ 	.short	(.L_1016 - .L_1015)
.L_1015:
        /*00b8*/ 	.word	0x00000000


	//----- nvinfo : EIATTR_CBANK_PARAM_SIZE
	.align		4
.L_1016:
        /*00bc*/ 	.byte	0x03, 0x19
        /*00be*/ 	.short	0x01d0


	//----- nvinfo : EIATTR_PARAM_CBANK
	.align		4
        /*00c0*/ 	.byte	0x04, 0x0a
        /*00c2*/ 	.short	(.L_1018 - .L_1017)
	.align		4
.L_1017:
        /*00c4*/ 	.word	index@(.nv.constant0._ZN5flash24flash_fwd_splitkv_kernelI23Flash_fwd_kernel_traitsILi256ELi64ELi64ELi4ELb0ELb0EN7cutlass10bfloat16_tE19Flash_kernel_traitsILi256ELi64ELi64ELi4ES3_EELb0ELb0ELb1ELb0ELb0ELb0ELb0ELb0EEEvNS_16Flash_fwd_paramsE)
        /*00c8*/ 	.short	0x0210
        /*00ca*/ 	.short	0x01d0


	//----- nvinfo : EIATTR_SW_WAR
	.align		4
.L_1018:
        /*00cc*/ 	.byte	0x04, 0x36
        /*00ce*/ 	.short	(.L_1020 - .L_1019)
.L_1019:
        /*00d0*/ 	.word	0x00000008
.L_1020:


//--------------------- .nv.info._ZN5flash24flash_fwd_splitkv_kernelI23Flash_fwd_kernel_traitsILi256ELi64ELi64ELi4ELb0ELb0EN7cutlass10bfloat16_tE19Flash_kernel_traitsILi256ELi64ELi64ELi4ES3_EELb0ELb0ELb1ELb0ELb0ELb1ELb0ELb0EEEvNS_16Flash_fwd_paramsE --------------------------
	.section	.nv.info._ZN5flash24flash_fwd_splitkv_kernelI23Flash_fwd_kernel_traitsILi256ELi64ELi64ELi4ELb0ELb0EN7cutlass10bfloat16_tE19Flash_kernel_traitsILi256ELi64ELi64ELi4ES3_EELb0ELb0ELb1ELb0ELb0ELb1ELb0ELb0EEEvNS_16Flash_fwd_paramsE,"",@"SHT_CUDA_INFO"
	.sectionflags	@""
	.align	4


	//----- nvinfo : EIATTR_CUDA_API_VERSION
	.align		4
        /*0000*/ 	.byte	0x04, 0x37
        /*0002*/ 	.short	(.L_1022 - .L_1021)
.L_1021:
        /*0004*/ 	.word	0x00000082


	//----- nvinfo : EIATTR_KPARAM_INFO
	.align		4
.L_1022:
        /*0008*/ 	.byte	0x04, 0x17
        /*000a*/ 	.short	(.L_1024 - .L_1023)
.L_1023:
        /*000c*/ 	.word	0x00000000
        /*0010*/ 	.short	0x0000
        /*0012*/ 	.short	0x0000
        /*0014*/ 	.byte	0x00, 0xf0, 0x41, 0x07


	//----- nvinfo : EIATTR_SPARSE_MMA_MASK
	.align		4
.L_1024:
        /*0018*/ 	.byte	0x03, 0x50
        /*001a*/ 	.short	0x0000


	//----- nvinfo : EIATTR_MAXREG_COUNT
	.align		4
        /*001c*/ 	.byte	0x03, 0x1b
        /*001e*/ 	.short	0x00ff


	//----- nvinfo : EIATTR_NUM_BARRIERS
	.align		4
        /*0020*/ 	.byte	0x02, 0x4c
        /*0022*/ 	.byte	0x01
	.zero		1


	//----- nvinfo : EIATTR_MERCURY_ISA_VERSION
	.align		4
        /*0024*/ 	.byte	0x03, 0x5f
        /*0026*/ 	.short	0x0101


	//----- nvinfo : EIATTR_INT_WARP_WIDE_INSTR_OFFSETS
	.align		4
        /*0028*/ 	.byte	0x04, 0x31
        /*002a*/ 	.short	(.L_1026 - .L_1025)


	//   ....[0]....
.L_1025:
        /*002c*/ 	.word	0x00004650


	//----- nvinfo : EIATTR_COOP_GROUP_MASK_REGIDS
	.align		4
.L_1026:
        /*0030*/ 	.byte	0x04, 0x29
        /*0032*/ 	.short	(.L_1028 - .L_1027)


	//   ....[0]....
.L_1027:
        /*0034*/ 	.word	0xffffffff


	//   ....[1]....
        /*0038*/ 	.word	0xffffffff


	//   ....[2]....
        /*003c*/ 	.word	0xffffffff


	//   ....[3]....
        /*0040*/ 	.word	0xffffffff


	//   ....[4]....
        /*0044*/ 	.word	0xffffffff


	//   ....[5]....
        /*0048*/ 	.word	0xffffffff


	//   ....[6]....
        /*004c*/ 	.word	0xffffffff


	//   ....[7]....
        /*0050*/ 	.word	0xffffffff


	//   ....[8]....
        /*0054*/ 	.word	0xffffffff


	//   ....[9]....
        /*0058*/ 	.word	0xffffffff


	//   ....[10]....
        /*005c*/ 	.word	0xffffffff


	//   ....[11]....
        /*0060*/ 	.word	0xffffffff


	//----- nvinfo : EIATTR_COOP_GROUP_INSTR_OFFSETS
	.align		4
.L_1028:
        /*0064*/ 	.byte	0x04, 0x28
        /*0066*/ 	.short	(.L_1030 - .L_1029)


	//   ....[0]....
.L_1029:
        /*0068*/ 	.word	0x00007a30


	//   ....[1]....
        /*006c*/ 	.word	0x00007a50


	//   ....[2]....
        /*0070*/ 	.word	0x00007af0


	//   ....[3]....
        /*0074*/ 	.word	0x00007b00


	//   ....[4]....
        /*0078*/ 	.word	0x0000c160


	//   ....[5]....
        /*007c*/ 	.word	0x0000c190


	//   ....[6]....
        /*0080*/ 	.word	0x0000c1c0


	//   ....[7]....
        /*0084*/ 	.word	0x0000c1d0


	//   ....[8]....
        /*0088*/ 	.word	0x0000de00


	//   ....[9]....
        /*008c*/ 	.word	0x0000de40


	//   ....[10]....
        /*0090*/ 	.word	0x0000dea0


	//   ....[11]....
        /*0094*/ 	.word	0x0000deb0


	//----- nvinfo : EIATTR_EXIT_INSTR_OFFSETS
	.align		4
.L_1030:
        /*0098*/ 	.byte	0x04, 0x1c
        /*009a*/ 	.short	(.L_1032 - .L_1031)


	//   ....[0]....
.L_1031:
        /*009c*/ 	.word	0x000004b0


	//   ....[1]....
        /*00a0*/ 	.word	0x00000f40


	//   ....[2]....
        /*00a4*/ 	.word	0x00000f70


	//   ....[3]....
        /*00a8*/ 	.word	0x0000fca0


	//   ....[4]....
        /*00ac*/ 	.word	0x0000fde0


	//   ....[5]....
        /*00b0*/ 	.word	0x0000fe00


	//----- nvinfo : EIATTR_CRS_STACK_SIZE
	.align		4
.L_1032:
        /*00b4*/ 	.byte	0x04, 0x1e
        /*00b6*/ 	.short	(.L_1034 - .L_1033)
.L_1033:
        /*00b8*/ 	.word	0x00000000


	//----- nvinfo : EIATTR_CBANK_PARAM_SIZE
	.align		4
.L_1034:
        /*00bc*/ 	.byte	0x03, 0x19
        /*00be*/ 	.short	0x01d0


	//----- nvinfo : EIATTR_PARAM_CBANK
	.align		4
        /*00c0*/ 	.byte	0x04, 0x0a
        /*00c2*/ 	.short	(.L_1036 - .L_1035)
	.align		4
.L_1035:
        /*00c4*/ 	.word	index@(.nv.constant0._ZN5flash24flash_fwd_splitkv_kernelI23Flash_fwd_kernel_traitsILi256ELi64ELi64ELi4ELb0ELb0EN7cutlass10bfloat16_tE19Flash_kernel_traitsILi256ELi64ELi64ELi4ES3_EELb0ELb0ELb1ELb0ELb0ELb1ELb0ELb0EEEvNS_16Flash_fwd_paramsE)
        /*00c8*/ 	.short	0x0210
        /*00ca*/ 	.short	0x01d0


	//----- nvinfo : EIATTR_SW_WAR
	.align		4
.L_1036:
        /*00cc*/ 	.byte	0x04, 0x36
        /*00ce*/ 	.short	(.L_1038 - .L_1037)
.L_1037:
        /*00d0*/ 	.word	0x00000008
.L_1038:


//--------------------- .nv.info._ZN5flash24flash_fwd_splitkv_kernelI23Flash_fwd_kernel_traitsILi256ELi64ELi64ELi4ELb0ELb0EN7cutlass10bfloat16_tE19Flash_kernel_traitsILi256ELi64ELi64ELi4ES3_EELb0ELb0ELb0ELb0ELb1ELb0ELb0ELb1EEEvNS_16Flash_fwd_paramsE --------------------------
	.section	.nv.info._ZN5flash24flash_fwd_splitkv_kernelI23Flash_fwd_kernel_traitsILi256ELi64ELi64ELi4ELb0ELb0EN7cutlass10bfloat16_tE19Flash_kernel_traitsILi256ELi64ELi64ELi4ES3_EELb0ELb0ELb0ELb0ELb1ELb0ELb0ELb1EEEvNS_16Flash_fwd_paramsE,"",@"SHT_CUDA_INFO"
	.sectionflags	@""
	.align	4


	//----- nvinfo : EIATTR_CUDA_API_VERSION
	.align		4
        /*0000*/ 	.byte	0x04, 0x37
        /*0002*/ 	.short	(.L_1040 - .L_1039)
.L_1039:
        /*0004*/ 	.word	0x00000082


	//----- nvinfo : EIATTR_KPARAM_INFO
	.align		4
.L_1040:
        /*0008*/ 	.byte	0x04, 0x17
        /*000a*/ 	.short	(.L_1042 - .L_1041)
.L_1041:
        /*000c*/ 	.word	0x00000000
        /*0010*/ 	.short	0x0000
        /*0012*/ 	.short	0x0000
        /*0014*/ 	.byte	0x00, 0xf0, 0x41, 0x07


	//----- nvinfo : EIATTR_SPARSE_MMA_MASK
	.align		4
.L_1042:
        /*0018*/ 	.byte	0x03, 0x50
        /*001a*/ 	.short	0x0000


	//----- nvinfo : EIATTR_MAXREG_COUNT
	.align		4
        /*001c*/ 	.byte	0x03, 0x1b
        /*001e*/ 	.short	0x00ff


	//----- nvinfo : EIATTR_NUM_BARRIERS
	.align		4
        /*0020*/ 	.byte	0x02, 0x4c
        /*0022*/ 	.byte	0x01
	.zero		1


	//----- nvinfo : EIATTR_MERCURY_ISA_VERSION
	.align		4
        /*0024*/ 	.byte	0x03, 0x5f
        /*0026*/ 	.short	0x0101


	//----- nvinfo : EIATTR_COOP_GROUP_MASK_REGIDS
	.align		4
        /*0028*/ 	.byte	0x04, 0x29
        /*002a*/ 	.short	(.L_1044 - .L_1043)


	//   ....[0]....
.L_1043:
        /*002c*/ 	.word	0xffffffff


	//   ....[1]....
        /*0030*/ 	.word	0xffffffff


	//   ....[2]....
        /*0034*/ 	.word	0xffffffff


	//   ....[3]....
        /*0038*/ 	.word	0xffffffff


	//   ....[4]....
        /*003c*/ 	.word	0xffffffff


	//   ....[5]....
        /*0040*/ 	.word	0xffffffff


	//   ....[6]....
        /*0044*/ 	.word	0xffffffff


	//   ....[7]....
        /*0048*/ 	.word	0xffffffff


	//   ....[8]....
        /*004c*/ 	.word	0xffffffff


	//   ....[9]....
        /*0050*/ 	.word	0xffffffff


	//   ....[10]....
        /*0054*/ 	.word	0xffffffff


	//   ....[11]....
        /*0058*/ 	.word	0xffffffff


	//   ....[12]....
        /*005c*/ 	.word	0x05000002


	//   ....[13]....
        /*0060*/ 	.word	0x05000002


	//   ....[14]....
        /*0064*/ 	.word	0x05000002


	//   ....[15]....
        /*0068*/ 	.word	0x05000002


	//----- nvinfo : EIATTR_COOP_GROUP_INSTR_OFFSETS
	.align		4
.L_1044:
        /*006c*/ 	.byte	0x04, 0x28
        /*006e*/ 	.short	(.L_1046 - .L_1045)


	//   ....[0]....
.L_1045:
        /*0070*/ 	.word	0x000171c0


	//   ....[1]....
        /*0074*/ 	.word	0x000171e0


	//   ....[2]....
        /*0078*/ 	.word	0x00017290


	//   ....[3]....
        /*007c*/ 	.word	0x000172a0


	//   ....[4]....
        /*0080*/ 	.word	0x0001a7d0


	//   ....[5]....
        /*0084*/ 	.word	0x0001a7f0


	//   ....[6]....
        /*0088*/ 	.word	0x0001a810


	//   ....[7]....
        /*008c*/ 	.word	0x0001a830


	//   ....[8]....
        /*0090*/ 	.word	0x0001c570


	//   ....[9]....
        /*0094*/ 	.word	0x0001c580


	//   ....[10]....
        /*0098*/ 	.word	0x0001c5b0


	//   ....[11]....
        /*009c*/ 	.word	0x0001c5c0


	//   ....[12]....
        /*00a0*/ 	.word	0x0001e740


	//   ....[13]....
        /*00a4*/ 	.word	0x0001e7b0


	//   ....[14]....
        /*00a8*/ 	.word	0x0001e810


	//   ....[15]....
        /*00ac*/ 	.word	0x0001e880


	//----- nvinfo : EIATTR_EXIT_INSTR_OFFSETS
	.align		4
.L_1046:
        /*00b0*/ 	.byte	0x04, 0x1c
        /*00b2*/ 	.short	(.L_1048 - .L_1047)


	//   ....[0]....
.L_1047:
        /*00b4*/ 	.word	0x00000090


	//----- nvinfo : EIATTR_CRS_STACK_SIZE
	.align		4
.L_1048:
        /*00b8*/ 	.byte	0x04, 0x1e
        /*00ba*/ 	.short	(.L_1050 - .L_1049)
.L_1049:
        /*00bc*/ 	.word	0x00000000


	//----- nvinfo : EIATTR_CBANK_PARAM_SIZE
	.align		4
.L_1050:
        /*00c0*/ 	.byte	0x03, 0x19
        /*00c2*/ 	.short	0x01d0


	//----- nvinfo : EIATTR_PARAM_CBANK
	.align		4
        /*00c4*/ 	.byte	0x04, 0x0a
        /*00c6*/ 	.short	(.L_1052 - .L_1051)
	.align		4
.L_1051:
        /*00c8*/ 	.word	index@(.nv.constant0._ZN5flash24flash_fwd_splitkv_kernelI23Flash_fwd_kernel_traitsILi256ELi64ELi64ELi4ELb0ELb0EN7cutlass10bfloat16_tE19Flash_kernel_traitsILi256ELi64ELi64ELi4ES3_EELb0ELb0ELb0ELb0ELb1ELb0ELb0ELb1EEEvNS_16Flash_fwd_paramsE)
        /*00cc*/ 	.short	0x0210
        /*00ce*/ 	.short	0x01d0


	//----- nvinfo : EIATTR_SW_WAR
	.align		4
.L_1052:
        /*00d0*/ 	.byte	0x04, 0x36
        /*00d2*/ 	.short	(.L_1054 - .L_1053)
.L_1053:
        /*00d4*/ 	.word	0x00000008
.L_1054:


//--------------------- .nv.info._ZN5flash24flash_fwd_splitkv_kernelI23Flash_fwd_kernel_traitsILi256ELi64ELi64ELi4ELb0ELb0EN7cutlass10bfloat16_tE19Flash_kernel_traitsILi256ELi64ELi64ELi4ES3_EELb0ELb0ELb0ELb0ELb1ELb1ELb0ELb1EEEvNS_16Flash_fwd_paramsE --------------------------
	.section	.nv.info._ZN5flash24flash_fwd_splitkv_kernelI23Flash_fwd_kernel_traitsILi256ELi64ELi64ELi4ELb0ELb0EN7cutlass10bfloat16_tE19Flash_kernel_traitsILi256ELi64ELi64ELi4ES3_EELb0ELb0ELb0ELb0ELb1ELb1ELb0ELb1EEEvNS_16Flash_fwd_paramsE,"",@"SHT_CUDA_INFO"
	.sectionflags	@""
	.align	4


	//----- nvinfo : EIATTR_CUDA_API_VERSION
	.align		4
        /*0000*/ 	.byte	0x04, 0x37
        /*0002*/ 	.short	(.L_1056 - .L_1055)
.L_1055:
        /*0004*/ 	.word	0x00000082


	//----- nvinfo : EIATTR_KPARAM_INFO
	.align		4
.L_1056:
        /*0008*/ 	.byte	0x04, 0x17
        /*000a*/ 	.short	(.L_1058 - .L_1057)
.L_1057:
        /*000c*/ 	.word	0x00000000
        /*0010*/ 	.short	0x0000
        /*0012*/ 	.short	0x0000
        /*0014*/ 	.byte	0x00, 0xf0, 0x41, 0x07


	//----- nvinfo : EIATTR_SPARSE_MMA_MASK
	.align		4
.L_1058:
        /*0018*/ 	.byte	0x03, 0x50
        /*001a*/ 	.short	0x0000


	//----- nvinfo : EIATTR_MAXREG_COUNT
	.align		4
        /*001c*/ 	.byte	0x03, 0x1b
        /*001e*/ 	.short	0x00ff


	//----- nvinfo : EIATTR_NUM_BARRIERS
	.align		4
        /*0020*/ 	.byte	0x02, 0x4c
        /*0022*/ 	.byte	0x01
	.zero		1


	//----- nvinfo : EIATTR_MERCURY_ISA_VERSION
	.align		4
        /*0024*/ 	.byte	0x03, 0x5f
        /*0026*/ 	.short	0x0101


	//----- nvinfo : EIATTR_COOP_GROUP_MASK_REGIDS
	.align		4
        /*0028*/ 	.byte	0x04, 0x29
        /*002a*/ 	.short	(.L_1060 - .L_1059)


	//   ....[0]....
.L_1059:
        /*002c*/ 	.word	0xffffffff


	//   ....[1]....
        /*0030*/ 	.word	0xffffffff


	//   ....[2]....
        /*0034*/ 	.word	0xffffffff


	//   ....[3]....
        /*0038*/ 	.word	0xffffffff


	//   ....[4]....
        /*003c*/ 	.word	0xffffffff


	//   ....[5]....
        /*0040*/ 	.word	0xffffffff


	//   ....[6]....
        /*0044*/ 	.word	0xffffffff


	//   ....[7]....
        /*0048*/ 	.word	0xffffffff


	//   ....[8]....
        /*004c*/ 	.word	0xffffffff


	//   ....[9]....
        /*0050*/ 	.word	0xffffffff


	//   ....[10]....
        /*0054*/ 	.word	0xffffffff


	//   ....[11]....
        /*0058*/ 	.word	0xffffffff


	//   ....[12]....
        /*005c*/ 	.word	0x05000002


	//   ....[13]....
        /*0060*/ 	.word	0x05000002


	//   ....[14]....
        /*0064*/ 	.word	0x05000002


	//   ....[15]....
        /*0068*/ 	.word	0x05000002


	//----- nvinfo : EIATTR_COOP_GROUP_INSTR_OFFSETS
	.align		4
.L_1060:
        /*006c*/ 	.byte	0x04, 0x28
        /*006e*/ 	.short	(.L_1062 - .L_1061)


	//   ....[0]....
.L_1061:
        /*0070*/ 	.word	0x000175b0


	//   ....[1]....
        /*0074*/ 	.word	0x000175d0


	//   ....[2]....
        /*0078*/ 	.word	0x00017680


	//   ....[3]....
        /*007c*/ 	.word	0x00017690


	//   ....[4]....
        /*0080*/ 	.word	0x0001afb0


	//   ....[5]....
        /*0084*/ 	.word	0x0001afe0


	//   ....[6]....
        /*0088*/ 	.word	0x0001b000


	//   ....[7]....
        /*008c*/ 	.word	0x0001b020


	//   ....[8]....
        /*0090*/ 	.word	0x0001ce60


	//   ....[9]....
        /*0094*/ 	.word	0x0001ce70


	//   ....[10]....
        /*0098*/ 	.word	0x0001cea0


	//   ....[11]....
        /*009c*/ 	.word	0x0001ceb0


	//   ....[12]....
        /*00a0*/ 	.word	0x0001f030


	//   ....[13]....
        /*00a4*/ 	.word	0x0001f0a0


	//   ....[14]....
        /*00a8*/ 	.word	0x0001f100


	//   ....[15]....
        /*00ac*/ 	.word	0x0001f170


	//----- nvinfo : EIATTR_EXIT_INSTR_OFFSETS
	.align		4
.L_1062:
        /*00b0*/ 	.byte	0x04, 0x1c
        /*00b2*/ 	.short	(.L_1064 - .L_1063)


	//   ....[0]....
.L_1063:
        /*00b4*/ 	.word	0x00000090


	//----- nvinfo : EIATTR_CRS_STACK_SIZE
	.align		4
.L_1064:
        /*00b8*/ 	.byte	0x04, 0x1e
        /*00ba*/ 	.short	(.L_1066 - .L_1065)
.L_1065:
        /*00bc*/ 	.word	0x00000000


	//----- nvinfo : EIATTR_CBANK_PARAM_SIZE
	.align		4
.L_1066:
        /*00c0*/ 	.byte	0x03, 0x19
        /*00c2*/ 	.short	0x01d0


	//----- nvinfo : EIATTR_PARAM_CBANK
	.align		4
        /*00c4*/ 	.byte	0x04, 0x0a
        /*00c6*/ 	.short	(.L_1068 - .L_1067)
	.align		4
.L_1067:
        /*00c8*/ 	.word	index@(.nv.constant0._ZN5flash24flash_fwd_splitkv_kernelI23Flash_fwd_kernel_traitsILi256ELi64ELi64ELi4ELb0ELb0EN7cutlass10bfloat16_tE19Flash_kernel_traitsILi256ELi64ELi64ELi4ES3_EELb0ELb0ELb0ELb0ELb1ELb1ELb0ELb1EEEvNS_16Flash_fwd_paramsE)
        /*00cc*/ 	.short	0x0210
        /*00ce*/ 	.short	0x01d0


	//----- nvinfo : EIATTR_SW_WAR
	.align		4
.L_1068:
        /*00d0*/ 	.byte	0x04, 0x36
        /*00d2*/ 	.short	(.L_1070 - .L_1069)
.L_1069:
        /*00d4*/ 	.word	0x00000008
.L_1070:


//--------------------- .nv.info._ZN5flash24flash_fwd_splitkv_kernelI23Flash_fwd_kernel_traitsILi256ELi64ELi64ELi4ELb0ELb0EN7cutlass10bfloat16_tE19Flash_kernel_traitsILi256ELi64ELi64ELi4ES3_EELb0ELb0ELb1ELb0ELb0ELb0ELb0ELb1EEEvNS_16Flash_fwd_paramsE --------------------------
	.section	.nv.info._ZN5flash24flash_fwd_splitkv_kernelI23Flash_fwd_kernel_traitsILi256ELi64ELi64ELi4ELb0ELb0EN7cutlass10bfloat16_tE19Flash_kernel_traitsILi256ELi64ELi64ELi4ES3_EELb0ELb0ELb1ELb0ELb0ELb0ELb0ELb1EEEvNS_16Flash_fwd_paramsE,"",@"SHT_CUDA_INFO"
	.sectionflags	@""
	.align	4


	//----- nvinfo : EIATTR_CUDA_API_VERSION
	.align		4
        /*0000*/ 	.byte	0x04, 0x37
        /*0002*/ 	.short	(.L_1072 - .L_1071)
.L_1071:
        /*0004*/ 	.word	0x00000082


	//----- nvinfo : EIATTR_KPARAM_INFO
	.align		4
.L_1072:
        /*0008*/ 	.byte	0x04, 0x17
        /*000a*/ 	.short	(.L_1074 - .L_1073)
.L_1073:
        /*000c*/ 	.word	0x00000000
        /*0010*/ 	.short	0x0000
        /*0012*/ 	.short	0x0000
        /*0014*/ 	.byte	0x00, 0xf0, 0x41, 0x07


	//----- nvinfo : EIATTR_SPARSE_MMA_MASK
	.align		4
.L_1074:
        /*0018*/ 	.byte	0x03, 0x50
        /*001a*/ 	.short	0x0000


	//----- nvinfo : EIATTR_MAXREG_COUNT
	.align		4
        /*001c*/ 	.byte	0x03, 0x1b
        /*001e*/ 	.short	0x00ff


	//----- nvinfo : EIATTR_NUM_BARRIERS
	.align		4
        /*0020*/ 	.byte	0x02, 0x4c
        /*0022*/ 	.byte	0x01
	.zero		1


	//----- nvinfo : EIATTR_ANNOTATIONS
	.align		4
        /*0024*/ 	.byte	0x04, 0x55
        /*0026*/ 	.short	(.L_1076 - .L_1075)


	//   ....[0]....
.L_1075:
        /* <DEDUP_REMOVED lines=21> */


	//----- nvinfo : EIATTR_MERCURY_ISA_VERSION
	.align		4
.L_1076:
        /*0168*/ 	.byte	0x03, 0x5f
        /*016a*/ 	.short	0x0101


	//----- nvinfo : EIATTR_COOP_GROUP_MASK_REGIDS
	.align		4
        /*016c*/ 	.byte	0x04, 0x29
        /*016e*/ 	.short	(.L_1078 - .L_1077)


	//   ....[0]....
.L_1077:
        /*0170*/ 	.word	0xffffffff


	//   ....[1]....
        /*0174*/ 	.word	0xffffffff


	//   ....[2]....
        /*0178*/ 	.word	0xffffffff


	//   ....[3]....
        /*017c*/ 	.word	0xffffffff


	//   ....[4]....
        /*0180*/ 	.word	0xffffffff


	//   ....[5]....
        /*0184*/ 	.word	0xffffffff


	//   ....[6]....
        /*0188*/ 	.word	0xffffffff


	//   ....[7]....
        /*018c*/ 	.word	0xffffffff


	//   ....[8]....
        /*0190*/ 	.word	0xffffffff


	//   ....[9]....
        /*0194*/ 	.word	0xffffffff


	//   ....[10]....
        /*0198*/ 	.word	0xffffffff


	//   ....[11]....
        /*019c*/ 	.word	0xffffffff


	//   ....[12]....
        /*01a0*/ 	.word	0x05000004


	//   ....[13]....
        /*01a4*/ 	.word	0x05000004


	//   ....[14]....
        /*01a8*/ 	.word	0x05000004


	//   ....[15]....
        /*01ac*/ 	.word	0x05000004


	//----- nvinfo : EIATTR_COOP_GROUP_INSTR_OFFSETS
	.align		4
.L_1078:
        /*01b0*/ 	.byte	0x04, 0x28
        /*01b2*/ 	.short	(.L_1080 - .L_1079)


	//   ....[0]....
.L_1079:
        /*01b4*/ 	.word	0x0001bd90


	//   ....[1]....
        /*01b8*/ 	.word	0x0001bdb0


	//   ....[2]....
        /*01bc*/ 	.word	0x0001be20


	//   ....[3]....
        /*01c0*/ 	.word	0x0001be40


	//   ....[4]....
        /*01c4*/ 	.word	0x000215f0


	//   ....[5]....
        /*01c8*/ 	.word	0x00021610


	//   ....[6]....
        /*01cc*/ 	.word	0x00021630


	//   ....[7]....
        /*01d0*/ 	.word	0x00021650


	//   ....[8]....
        /*01d4*/ 	.word	0x000232f0


	//   ....[9]....
        /*01d8*/ 	.word	0x00023300


	//   ....[10]....
        /*01dc*/ 	.word	0x00023330


	//   ....[11]....
        /*01e0*/ 	.word	0x00023340


	//   ....[12]....
        /*01e4*/ 	.word	0x00025780


	//   ....[13]....
        /*01e8*/ 	.word	0x000257f0


	//   ....[14]....
        /*01ec*/ 	.word	0x00025860


	//   ....[15]....
        /*01f0*/ 	.word	0x000258c0


	//----- nvinfo : EIATTR_EXIT_INSTR_OFFSETS
	.align		4
.L_1080:
        /*01f4*/ 	.byte	0x04, 0x1c
        /*01f6*/ 	.short	(.L_1082 - .L_1081)


	//   ....[0]....
.L_1081:
        /*01f8*/ 	.word	0x00000060


	//----- nvinfo : EIATTR_CRS_STACK_SIZE
	.align		4
.L_1082:
        /*01fc*/ 	.byte	0x04, 0x1e
        /*01fe*/ 	.short	(.L_1084 - .L_1083)
.L_1083:
        /*0200*/ 	.word	0x00000000


	//----- nvinfo : EIATTR_CBANK_PARAM_SIZE
	.align		4
.L_1084:
        /*0204*/ 	.byte	0x03, 0x19
        /*0206*/ 	.short	0x01d0


	//----- nvinfo : EIATTR_PARAM_CBANK
	.align		4
        /*0208*/ 	.byte	0x04, 0x0a
        /*020a*/ 	.short	(.L_1086 - .L_1085)
	.align		4
.L_1085:
        /*020c*/ 	.word	index@(.nv.constant0._ZN5flash24flash_fwd_splitkv_kernelI23Flash_fwd_kernel_traitsILi256ELi64ELi64ELi4ELb0ELb0EN7cutlass10bfloat16_tE19Flash_kernel_traitsILi256ELi64ELi64ELi4ES3_EELb0ELb0ELb1ELb0ELb0ELb0ELb0ELb1EEEvNS_16Flash_fwd_paramsE)
        /*0210*/ 	.short	0x0210
        /*0212*/ 	.short	0x01d0


	//----- nvinfo : EIATTR_SW_WAR
	.align		4
.L_1086:
        /*0214*/ 	.byte	0x04, 0x36
        /*0216*/ 	.short	(.L_1088 - .L_1087)
.L_1087:
        /*0218*/ 	.word	0x00000008
.L_1088:


//--------------------- .nv.info._ZN5flash24flash_fwd_splitkv_kernelI23Flash_fwd_kernel_traitsILi256ELi64ELi64ELi4ELb0ELb0EN7cutlass10bfloat16_tE19Flash_kernel_traitsILi256ELi64ELi64ELi4ES3_EELb0ELb0ELb1ELb0ELb0ELb1ELb0ELb1EEEvNS_16Flash_fwd_paramsE --------------------------
	.section	.nv.info._ZN5flash24flash_fwd_splitkv_kernelI23Flash_fwd_kernel_traitsILi256ELi64ELi64ELi4ELb0ELb0EN7cutlass10bfloat16_tE19Flash_kernel_traitsILi256ELi64ELi64ELi4ES3_EELb0ELb0ELb1ELb0ELb0ELb1ELb0ELb1EEEvNS_16Flash_fwd_paramsE,"",@"SHT_CUDA_INFO"
	.sectionflags	@""
	.align	4


	//----- nvinfo : EIATTR_CUDA_API_VERSION
	.align		4
        /*0000*/ 	.byte	0x04, 0x37
        /*0002*/ 	.short	(.L_1090 - .L_1089)
.L_1089:
        /*0004*/ 	.word	0x00000082


	//----- nvinfo : EIATTR_KPARAM_INFO
	.align		4
.L_1090:
        /*0008*/ 	.byte	0x04, 0x17
        /*000a*/ 	.short	(.L_1092 - .L_1091)
.L_1091:
        /*000c*/ 	.word	0x00000000
        /*0010*/ 	.short	0x0000
        /*0012*/ 	.short	0x0000
        /*0014*/ 	.byte	0x00, 0xf0, 0x41, 0x07


	//----- nvinfo : EIATTR_SPARSE_MMA_MASK
	.align		4
.L_1092:
        /*0018*/ 	.byte	0x03, 0x50
        /*001a*/ 	.short	0x0000


	//----- nvinfo : EIATTR_MAXREG_COUNT
	.align		4
        /*001c*/ 	.byte	0x03, 0x1b
        /*001e*/ 	.short	0x00ff


	//----- nvinfo : EIATTR_NUM_BARRIERS
	.align		4
        /*0020*/ 	.byte	0x02, 0x4c
        /*0022*/ 	.byte	0x01
	.zero		1


	//----- nvinfo : EIATTR_ANNOTATIONS
	.align		4
        /*0024*/ 	.byte	0x04, 0x55
        /*0026*/ 	.short	(.L_1094 - .L_1093)


	//   ....[0]....
.L_1093:
        /* <DEDUP_REMOVED lines=22> */


	//----- nvinfo : EIATTR_MERCURY_ISA_VERSION
	.align		4
.L_1094:
        /*0178*/ 	.byte	0x03, 0x5f
        /*017a*/ 	.short	0x0101


	//----- nvinfo : EIATTR_COOP_GROUP_MASK_REGIDS
	.align		4
        /*017c*/ 	.byte	0x04, 0x29
        /*017e*/ 	.short	(.L_1096 - .L_1095)


	//   ....[0]....
.L_1095:
        /*0180*/ 	.word	0xffffffff


	//   ....[1]....
        /*0184*/ 	.word	0xffffffff


	//   ....[2]....
        /*0188*/ 	.word	0xffffffff


	//   ....[3]....
        /*018c*/ 	.word	0xffffffff


	//   ....[4]....
        /*0190*/ 	.word	0xffffffff


	//   ....[5]....
        /*0194*/ 	.word	0xffffffff


	//   ....[6]....
        /*0198*/ 	.word	0xffffffff


	//   ....[7]....
        /*019c*/ 	.word	0xffffffff


	//   ....[8]....
        /*01a0*/ 	.word	0xffffffff


	//   ....[9]....
        /*01a4*/ 	.word	0xffffffff


	//   ....[10]....
        /*01a8*/ 	.word	0xffffffff


	//   ....[11]....
        /*01ac*/ 	.word	0xffffffff


	//   ....[12]....
        /*01b0*/ 	.word	0x05000004


	//   ....[13]....
        /*01b4*/ 	.word	0x05000004


	//   ....[14]....
        /*01b8*/ 	.word	0x05000004


	//   ....[15]....
        /*01bc*/ 	.word	0x05000004


	//----- nvinfo : EIATTR_COOP_GROUP_INSTR_OFFSETS
	.align		4
.L_1096:
        /*01c0*/ 	.byte	0x04, 0x28
        /*01c2*/ 	.short	(.L_1098 - .L_1097)


	//   ....[0]....
.L_1097:
        /*01c4*/ 	.word	0x0001c150


	//   ....[1]....
        /*01c8*/ 	.word	0x0001c190


	//   ....[2]....
        /*01cc*/ 	.word	0x0001c1b0


	//   ....[3]....
        /*01d0*/ 	.word	0x0001c1d0


	//   ....[4]....
        /*01d4*/ 	.word	0x00022010


	//   ....[5]....
        /*01d8*/ 	.word	0x00022030


	//   ....[6]....
        /*01dc*/ 	.word	0x00022050


	//   ....[7]....
        /*01e0*/ 	.word	0x00022070


	//   ....[8]....
        /*01e4*/ 	.word	0x00023d20


	//   ....[9]....
        /*01e8*/ 	.word	0x00023d30


	//   ....[10]....
        /*01ec*/ 	.word	0x00023d60


	//   ....[11]....
        /*01f0*/ 	.word	0x00023d70


	//   ....[12]....
        /*01f4*/ 	.word	0x000261b0


	//   ....[13]....
        /*01f8*/ 	.word	0x00026220


	//   ....[14]....
        /*01fc*/ 	.word	0x00026290


	//   ....[15]....
        /*0200*/ 	.word	0x000262f0


	//----- nvinfo : EIATTR_EXIT_INSTR_OFFSETS
	.align		4
.L_1098:
        /*0204*/ 	.byte	0x04, 0x1c
        /*0206*/ 	.short	(.L_1100 - .L_1099)


	//   ....[0]....
.L_1099:
        /*0208*/ 	.word	0x00000060


	//----- nvinfo : EIATTR_CRS_STACK_SIZE
	.align		4
.L_1100:
        /*020c*/ 	.byte	0x04, 0x1e
        /*020e*/ 	.short	(.L_1102 - .L_1101)
.L_1101:
        /*0210*/ 	.word	0x00000000


	//----- nvinfo : EIATTR_CBANK_PARAM_SIZE
	.align		4
.L_1102:
        /*0214*/ 	.byte	0x03, 0x19
        /*0216*/ 	.short	0x01d0


	//----- nvinfo : EIATTR_PARAM_CBANK
	.align		4
        /*0218*/ 	.byte	0x04, 0x0a
        /*021a*/ 	.short	(.L_1104 - .L_1103)
	.align		4
.L_1103:
        /*021c*/ 	.word	index@(.nv.constant0._ZN5flash24flash_fwd_splitkv_kernelI23Flash_fwd_kernel_traitsILi256ELi64ELi64ELi4ELb0ELb0EN7cutlass10bfloat16_tE19Flash_kernel_traitsILi256ELi64ELi64ELi4ES3_EELb0ELb0ELb1ELb0ELb0ELb1ELb0ELb1EEEvNS_16Flash_fwd_paramsE)
        /*0220*/ 	.short	0x0210
        /*0222*/ 	.short	0x01d0


	//----- nvinfo : EIATTR_SW_WAR
	.align		4
.L_1104:
        /*0224*/ 	.byte	0x04, 0x36
        /*0226*/ 	.short	(.L_1106 - .L_1105)
.L_1105:
        /*0228*/ 	.word	0x00000008
.L_1106:


//--------------------- .nv.info._ZN5flash24flash_fwd_splitkv_kernelI23Flash_fwd_kernel_traitsILi256ELi64ELi64ELi4ELb0ELb0EN7cutlass10bfloat16_tE19Flash_kernel_traitsILi256ELi64ELi64ELi4ES3_EELb0ELb0ELb0ELb0ELb1ELb0ELb1ELb0EEEvNS_16Flash_fwd_paramsE --------------------------
	.section	.nv.info._ZN5flash24flash_fwd_splitkv_kernelI23Flash_fwd_kernel_traitsILi256ELi64ELi64ELi4ELb0ELb0EN7cutlass10bfloat16_tE19Flash_kernel_traitsILi256ELi64ELi64ELi4ES3_EELb0ELb0ELb0ELb0ELb1ELb0ELb1ELb0EEEvNS_16Flash_fwd_paramsE,"",@"SHT_CUDA_INFO"
	.sectionflags	@""
	.align	4


	//----- nvinfo : EIATTR_CUDA_API_VERSION
	.align		4
        /*0000*/ 	.byte	0x04, 0x37
        /*0002*/ 	.short	(.L_1108 - .L_1107)
.L_1107:
        /*0004*/ 	.word	0x00000082


	//----- nvinfo : EIATTR_KPARAM_INFO
	.align		4
.L_1108:
        /*0008*/ 	.byte	0x04, 0x17
        /*000a*/ 	.short	(.L_1110 - .L_1109)
.L_1109:
        /*000c*/ 	.word	0x00000000
        /*0010*/ 	.short	0x0000
        /*0012*/ 	.short	0x0000
        /*0014*/ 	.byte	0x00, 0xf0, 0x41, 0x07


	//----- nvinfo : EIATTR_SPARSE_MMA_MASK
	.align		4
.L_1110:
        /*0018*/ 	.byte	0x03, 0x50
        /*001a*/ 	.short	0x0000


	//----- nvinfo : EIATTR_MAXREG_COUNT
	.align		4
        /*001c*/ 	.byte	0x03, 0x1b
        /*001e*/ 	.short	0x00ff


	//----- nvinfo : EIATTR_NUM_BARRIERS
	.align		4
        /*0020*/ 	.byte	0x02, 0x4c
        /*0022*/ 	.byte	0x01
	.zero		1


	//----- nvinfo : EIATTR_MERCURY_ISA_VERSION
	.align		4
        /*0024*/ 	.byte	0x03, 0x5f
        /*0026*/ 	.short	0x0101


	//----- nvinfo : EIATTR_COOP_GROUP_MASK_REGIDS
	.align		4
        /*0028*/ 	.byte	0x04, 0x29
        /*002a*/ 	.short	(.L_1112 - .L_1111)


	//   ....[0]....
.L_1111:
        /*002c*/ 	.word	0xffffffff


	//   ....[1]....
        /*0030*/ 	.word	0xffffffff


	//   ....[2]....
        /*0034*/ 	.word	0xffffffff


	//   ....[3]....
        /*0038*/ 	.word	0xffffffff


	//   ....[4]....
        /*003c*/ 	.word	0xffffffff


	//   ....[5]....
        /*0040*/ 	.word	0xffffffff


	//   ....[6]....
        /*0044*/ 	.word	0xffffffff


	//   ....[7]....
        /*0048*/ 	.word	0xffffffff


	//   ....[8]....
        /*004c*/ 	.word	0xffffffff


	//   ....[9]....
        /*0050*/ 	.word	0xffffffff


	//   ....[10]....
        /*0054*/ 	.word	0xffffffff


	//   ....[11]....
        /*0058*/ 	.word	0xffffffff


	//----- nvinfo : EIATTR_COOP_GROUP_INSTR_OFFSETS
	.align		4
.L_1112:
        /*005c*/ 	.byte	0x04, 0x28
        /*005e*/ 	.short	(.L_1114 - .L_1113)


	//   ....[0]....
.L_1113:
        /*0060*/ 	.word	0x00004710


	//   ....[1]....
        /*0064*/ 	.word	0x00004730


	//   ....[2]....
        /*0068*/ 	.word	0x000047d0


	//   ....[3]....
        /*006c*/ 	.word	0x000047e0


	//   ....[4]....
        /*0070*/ 	.word	0x00007770


	//   ....[5]....
        /*0074*/ 	.word	0x00007790


	//   ....[6]....
        /*0078*/ 	.word	0x000077c0


	//   ....[7]....
        /*007c*/ 	.word	0x000077d0


	//   ....[8]....
        /*0080*/ 	.word	0x000093e0


	//   ....[9]....
        /*0084*/ 	.word	0x00009420


	//   ....[10]....
        /*0088*/ 	.word	0x000094d0


	//   ....[11]....
        /*008c*/ 	.word	0x000094e0


	//----- nvinfo : EIATTR_EXIT_INSTR_OFFSETS
	.align		4
.L_1114:
        /*0090*/ 	.byte	0x04, 0x1c
        /*0092*/ 	.short	(.L_1116 - .L_1115)


	//   ....[0]....
.L_1115:
        /*0094*/ 	.word	0x00000450


	//   ....[1]....
        /*0098*/ 	.word	0x00000d40


	//   ....[2]....
        /*009c*/ 	.word	0x00000d70


	//   ....[3]....
        /*00a0*/ 	.word	0x0000ac70


	//   ....[4]....
        /*00a4*/ 	.word	0x0000acc0


	//----- nvinfo : EIATTR_CRS_STACK_SIZE
	.align		4
.L_1116:
        /*00a8*/ 	.byte	0x04, 0x1e
        /*00aa*/ 	.short	(.L_1118 - .L_1117)
.L_1117:
        /*00ac*/ 	.word	0x00000000


	//----- nvinfo : EIATTR_CBANK_PARAM_SIZE
	.align		4
.L_1118:
        /*00b0*/ 	.byte	0x03, 0x19
        /*00b2*/ 	.short	0x01d0


	//----- nvinfo : EIATTR_PARAM_CBANK
	.align		4
        /*00b4*/ 	.byte	0x04, 0x0a
        /*00b6*/ 	.short	(.L_1120 - .L_1119)
	.align		4
.L_1119:
        /*00b8*/ 	.word	index@(.nv.constant0._ZN5flash24flash_fwd_splitkv_kernelI23Flash_fwd_kernel_traitsILi256ELi64ELi64ELi4ELb0ELb0EN7cutlass10bfloat16_tE19Flash_kernel_traitsILi256ELi64ELi64ELi4ES3_EELb0ELb0ELb0ELb0ELb1ELb0ELb1ELb0EEEvNS_16Flash_fwd_paramsE)
        /*00bc*/ 	.short	0x0210
        /*00be*/ 	.short	0x01d0


	//----- nvinfo : EIATTR_SW_WAR
	.align		4
.L_1120:
        /*00c0*/ 	.byte	0x04, 0x36
        /*00c2*/ 	.short	(.L_1122 - .L_1121)
.L_1121:
        /*00c4*/ 	.word	0x00000008
.L_1122:


//--------------------- .nv.info._ZN5flash24flash_fwd_splitkv_kernelI23Flash_fwd_kernel_traitsILi256ELi64ELi64ELi4ELb0ELb0EN7cutlass10bfloat16_tE19Flash_kernel_traitsILi256ELi64ELi64ELi4ES3_EELb0ELb0ELb0ELb0ELb1ELb1ELb1ELb0EEEvNS_16Flash_fwd_paramsE --------------------------
	.section	.nv.info._ZN5flash24flash_fwd_splitkv_kernelI23Flash_fwd_kernel_traitsILi256ELi64ELi64ELi4ELb0ELb0EN7cutlass10bfloat16_tE19Flash_kernel_traitsILi256ELi64ELi64ELi4ES3_EELb0ELb0ELb0ELb0ELb1ELb1ELb1ELb0EEEvNS_16Flash_fwd_paramsE,"",@"SHT_CUDA_INFO"
	.sectionflags	@""
	.align	4


	//----- nvinfo : EIATTR_CUDA_API_VERSION
	.align		4
        /*0000*/ 	.byte	0x04, 0x37
        /*0002*/ 	.short	(.L_1124 - .L_1123)
.L_1123:
        /*0004*/ 	.word	0x00000082


	//----- nvinfo : EIATTR_KPARAM_INFO
	.align		4
.L_1124:
        /*0008*/ 	.byte	0x04, 0x17
        /*000a*/ 	.short	(.L_1126 - .L_1125)
.L_1125:
        /*000c*/ 	.word	0x00000000
        /*0010*/ 	.short	0x0000
        /*0012*/ 	.short	0x0000
        /*0014*/ 	.byte	0x00, 0xf0, 0x41, 0x07


	//----- nvinfo : EIATTR_SPARSE_MMA_MASK
	.align		4
.L_1126:
        /*0018*/ 	.byte	0x03, 0x50
        /*001a*/ 	.short	0x0000


	//----- nvinfo : EIATTR_MAXREG_COUNT
	.align		4
        /*001c*/ 	.byte	0x03, 0x1b
        /*001e*/ 	.short	0x00ff


	//----- nvinfo : EIATTR_NUM_BARRIERS
	.align		4
        /*0020*/ 	.byte	0x02, 0x4c
        /*0022*/ 	.byte	0x01
	.zero		1


	//----- nvinfo : EIATTR_MERCURY_ISA_VERSION
	.align		4
        /*0024*/ 	.byte	0x03, 0x5f
        /*0026*/ 	.short	0x0101


	//----- nvinfo : EIATTR_COOP_GROUP_MASK_REGIDS
	.align		4
        /*0028*/ 	.byte	0x04, 0x29
        /*002a*/ 	.short	(.L_1128 - .L_1127)


	//   ....[0]....
.L_1127:
        /*002c*/ 	.word	0xffffffff


	//   ....[1]....
        /*0030*/ 	.word	0xffffffff


	//   ....[2]....
        /*0034*/ 	.word	0xffffffff


	//   ....[3]....
        /*0038*/ 	.word	0xffffffff


	//   ....[4]....
        /*003c*/ 	.word	0xffffffff


	//   ....[5]....
        /*0040*/ 	.word	0xffffffff


	//   ....[6]....
        /*0044*/ 	.word	0xffffffff


	//   ....[7]....
        /*0048*/ 	.word	0xffffffff


	//   ....[8]....
        /*004c*/ 	.word	0xffffffff


	//   ....[9]....
        /*0050*/ 	.word	0xffffffff


	//   ....[10]....
        /*0054*/ 	.word	0xffffffff


	//   ....[11]....
        /*0058*/ 	.word	0xffffffff


	//----- nvinfo : EIATTR_COOP_GROUP_INSTR_OFFSETS
	.align		4
.L_1128:
        /*005c*/ 	.byte	0x04, 0x28
        /*005e*/ 	.short	(.L_1130 - .L_1129)


	//   ....[0]....
.L_1129:
        /*0060*/ 	.word	0x00004b90


	//   ....[1]....
        /*0064*/ 	.word	0x00004bb0


	//   ....[2]....
        /*0068*/ 	.word	0x00004c50


	//   ....[3]....
        /*006c*/ 	.word	0x00004c60


	//   ....[4]....
        /*0070*/ 	.word	0x00007fd0


	//   ....[5]....
        /*0074*/ 	.word	0x00007fe0


	//   ....[6]....
        /*0078*/ 	.word	0x00008010


	//   ....[7]....
        /*007c*/ 	.word	0x00008020


	//   ....[8]....
        /*0080*/ 	.word	0x00009d80


	//   ....[9]....
        /*0084*/ 	.word	0x00009dc0


	//   ....[10]....
        /*0088*/ 	.word	0x00009e80


	//   ....[11]....
        /*008c*/ 	.word	0x00009e90


	//----- nvinfo : EIATTR_EXIT_INSTR_OFFSETS
	.align		4
.L_1130:
        /*0090*/ 	.byte	0x04, 0x1c
        /*0092*/ 	.short	(.L_1132 - .L_1131)


	//   ....[0]....
.L_1131:
        /*0094*/ 	.word	0x00000450


	//   ....[1]....
        /*0098*/ 	.word	0x00000d40


	//   ....[2]....
        /*009c*/ 	.word	0x00000d70


	//   ....[3]....
        /*00a0*/ 	.word	0x0000b610


	//   ....[4]....
        /*00a4*/ 	.word	0x0000b660


	//----- nvinfo : EIATTR_CRS_STACK_SIZE
	.align		4
.L_1132:
        /*00a8*/ 	.byte	0x04, 0x1e
        /*00aa*/ 	.short	(.L_1134 - .L_1133)
.L_1133:
        /*00ac*/ 	.word	0x00000000


	//----- nvinfo : EIATTR_CBANK_PARAM_SIZE
	.align		4
.L_1134:
        /*00b0*/ 	.byte	0x03, 0x19
        /*00b2*/ 	.short	0x01d0


	//----- nvinfo : EIATTR_PARAM_CBANK
	.align		4
        /*00b4*/ 	.byte	0x04, 0x0a
        /*00b6*/ 	.short	(.L_1136 - .L_1135)
	.align		4
.L_1135:
        /*00b8*/ 	.word	index@(.nv.constant0._ZN5flash24flash_fwd_splitkv_kernelI23Flash_fwd_kernel_traitsILi256ELi64ELi64ELi4ELb0ELb0EN7cutlass10bfloat16_tE19Flash_kernel_traitsILi256ELi64ELi64ELi4ES3_EELb0ELb0ELb0ELb0ELb1ELb1ELb1ELb0EEEvNS_16Flash_fwd_paramsE)
        /*00bc*/ 	.short	0x0210
        /*00be*/ 	.short	0x01d0


	//----- nvinfo : EIATTR_SW_WAR
	.align		4
.L_1136:
        /*00c0*/ 	.byte	0x04, 0x36
        /*00c2*/ 	.short	(.L_1138 - .L_1137)
.L_1137:
        /*00c4*/ 	.word	0x00000008
.L_1138:


//--------------------- .nv.info._ZN5flash24flash_fwd_splitkv_kernelI23Flash_fwd_kernel_traitsILi256ELi64ELi64ELi4ELb0ELb0EN7cutlass10bfloat16_tE19Flash_kernel_traitsILi256ELi64ELi64ELi4ES3_EELb0ELb0ELb1ELb0ELb0ELb0ELb1ELb0EEEvNS_16Flash_fwd_paramsE --------------------------
	.section	.nv.info._ZN5flash24flash_fwd_splitkv_kernelI23Flash_fwd_kernel_traitsILi256ELi64ELi64ELi4ELb0ELb0EN7cutlass10bfloat16_tE19Flash_kernel_traitsILi256ELi64ELi64ELi4ES3_EELb0ELb0ELb1ELb0ELb0ELb0ELb1ELb0EEEvNS_16Flash_fwd_paramsE,"",@"SHT_CUDA_INFO"
	.sectionflags	@""
	.align	4


	//----- nvinfo : EIATTR_CUDA_API_VERSION
	.align		4
        /*0000*/ 	.byte	0x04, 0x37
        /*0002*/ 	.short	(.L_1140 - .L_1139)
.L_1139:
        /*0004*/ 	.word	0x00000082


	//----- nvinfo : EIATTR_KPARAM_INFO
	.align		4
.L_1140:
        /*0008*/ 	.byte	0x04, 0x17
        /*000a*/ 	.short	(.L_1142 - .L_1141)
.L_1141:
        /*000c*/ 	.word	0x00000000
        /*0010*/ 	.short	0x0000
        /*0012*/ 	.short	0x0000
        /*0014*/ 	.byte	0x00, 0xf0, 0x41, 0x07


	//----- nvinfo : EIATTR_SPARSE_MMA_MASK
	.align		4
.L_1142:
        /*0018*/ 	.byte	0x03, 0x50
        /*001a*/ 	.short	0x0000


	//----- nvinfo : EIATTR_MAXREG_COUNT
	.align		4
        /*001c*/ 	.byte	0x03, 0x1b
        /*001e*/ 	.short	0x00ff


	//----- nvinfo : EIATTR_NUM_BARRIERS
	.align		4
        /*0020*/ 	.byte	0x02, 0x4c
        /*0022*/ 	.byte	0x01
	.zero		1


	//----- nvinfo : EIATTR_MERCURY_ISA_VERSION
	.align		4
        /*0024*/ 	.byte	0x03, 0x5f
        /*0026*/ 	.short	0x0101


	//----- nvinfo : EIATTR_INT_WARP_WIDE_INSTR_OFFSETS
	.align		4
        /*0028*/ 	.byte	0x04, 0x31
        /*002a*/ 	.short	(.L_1144 - .L_1143)


	//   ....[0]....
.L_1143:
        /*002c*/ 	.word	0x00004a10


	//----- nvinfo : EIATTR_COOP_GROUP_MASK_REGIDS
	.align		4
.L_1144:
        /*0030*/ 	.byte	0x04, 0x29
        /*0032*/ 	.short	(.L_1146 - .L_1145)


	//   ....[0]....
.L_1145:
        /*0034*/ 	.word	0xffffffff


	//   ....[1]....
        /*0038*/ 	.word	0xffffffff


	//   ....[2]....
        /*003c*/ 	.word	0xffffffff


	//   ....[3]....
        /*0040*/ 	.word	0xffffffff


	//   ....[4]....
        /*0044*/ 	.word	0xffffffff


	//   ....[5]....
        /*0048*/ 	.word	0xffffffff


	//   ....[6]....
        /*004c*/ 	.word	0xffffffff


	//   ....[7]....
        /*0050*/ 	.word	0xffffffff


	//   ....[8]....
        /*0054*/ 	.word	0xffffffff


	//   ....[9]....
        /*0058*/ 	.word	0xffffffff


	//   ....[10]....
        /*005c*/ 	.word	0xffffffff


	//   ....[11]....
        /*0060*/ 	.word	0xffffffff


	//----- nvinfo : EIATTR_COOP_GROUP_INSTR_OFFSETS
	.align		4
.L_1146:
        /*0064*/ 	.byte	0x04, 0x28
        /*0066*/ 	.short	(.L_1148 - .L_1147)


	//   ....[0]....
.L_1147:
        /*0068*/ 	.word	0x00007940


	//   ....[1]....
        /*006c*/ 	.word	0x00007960


	//   ....[2]....
        /*0070*/ 	.word	0x00007a00


	//   ....[3]....
        /*0074*/ 	.word	0x00007a10


	//   ....[4]....
        /*0078*/ 	.word	0x0000bd00


	//   ....[5]....
        /*007c*/ 	.word	0x0000bd10


	//   ....[6]....
        /*0080*/ 	.word	0x0000bd40


	//   ....[7]....
        /*0084*/ 	.word	0x0000bd50


	//   ....[8]....
        /*0088*/ 	.word	0x0000d930


	//   ....[9]....
        /*008c*/ 	.word	0x0000d970


	//   ....[10]....
        /*0090*/ 	.word	0x0000da10


	//   ....[11]....
        /*0094*/ 	.word	0x0000da20


	//----- nvinfo : EIATTR_EXIT_INSTR_OFFSETS
	.align		4
.L_1148:
        /*0098*/ 	.byte	0x04, 0x1c
        /*009a*/ 	.short	(.L_1150 - .L_1149)


	//   ....[0]....
.L_1149:
        /*009c*/ 	.word	0x000005a0


	//   ....[1]....
        /*00a0*/ 	.word	0x000013a0


	//   ....[2]....
        /*00a4*/ 	.word	0x000013d0


	//   ....[3]....
        /*00a8*/ 	.word	0x0000f670


	//   ....[4]....
        /*00ac*/ 	.word	0x0000f720


	//   ....[5]....
        /*00b0*/ 	.word	0x0000f740


	//----- nvinfo : EIATTR_CRS_STACK_SIZE
	.align		4
.L_1150:
        /*00b4*/ 	.byte	0x04, 0x1e
        /*00b6*/ 	.short	(.L_1152 - .L_1151)
.L_1151:
        /*00b8*/ 	.word	0x00000000


	//----- nvinfo : EIATTR_CBANK_PARAM_SIZE
	.align		4
.L_1152:
        /*00bc*/ 	.byte	0x03, 0x19
        /*00be*/ 	.short	0x01d0


	//----- nvinfo : EIATTR_PARAM_CBANK
	.align		4
        /*00c0*/ 	.byte	0x04, 0x0a
        /*00c2*/ 	.short	(.L_1154 - .L_1153)
	.align		4
.L_1153:
        /*00c4*/ 	.word	index@(.nv.constant0._ZN5flash24flash_fwd_splitkv_kernelI23Flash_fwd_kernel_traitsILi256ELi64ELi64ELi4ELb0ELb0EN7cutlass10bfloat16_tE19Flash_kernel_traitsILi256ELi64ELi64ELi4ES3_EELb0ELb0ELb1ELb0ELb0ELb0ELb1ELb0EEEvNS_16Flash_fwd_paramsE)
        /*00c8*/ 	.short	0x0210
        /*00ca*/ 	.short	0x01d0


	//----- nvinfo : EIATTR_SW_WAR
	.align		4
.L_1154:
        /*00cc*/ 	.byte	0x04, 0x36
        /*00ce*/ 	.short	(.L_1156 - .L_1155)
.L_1155:
        /*00d0*/ 	.word	0x00000008
.L_1156:


//--------------------- .nv.info._ZN5flash24flash_fwd_splitkv_kernelI23Flash_fwd_kernel_traitsILi256ELi64ELi64ELi4ELb0ELb0EN7cutlass10bfloat16_tE19Flash_kernel_traitsILi256ELi64ELi64ELi4ES3_EELb0ELb0ELb1ELb0ELb0ELb1ELb1ELb0EEEvNS_16Flash_fwd_paramsE --------------------------
	.section	.nv.info._ZN5flash24flash_fwd_splitkv_kernelI23Flash_fwd_kernel_traitsILi256ELi64ELi64ELi4ELb0ELb0EN7cutlass10bfloat16_tE19Flash_kernel_traitsILi256ELi64ELi64ELi4ES3_EELb0ELb0ELb1ELb0ELb0ELb1ELb1ELb0EEEvNS_16Flash_fwd_paramsE,"",@"SHT_CUDA_INFO"
	.sectionflags	@""
	.align	4


	//----- nvinfo : EIATTR_CUDA_API_VERSION
	.align		4
        /*0000*/ 	.byte	0x04, 0x37
        /*0002*/ 	.short	(.L_1158 - .L_1157)
.L_1157:
        /*0004*/ 	.word	0x00000082


	//----- nvinfo : EIATTR_KPARAM_INFO
	.align		4
.L_1158:
        /*0008*/ 	.byte	0x04, 0x17
        /*000a*/ 	.short	(.L_1160 - .L_1159)
.L_1159:
        /*000c*/ 	.word	0x00000000
        /*0010*/ 	.short	0x0000
        /*0012*/ 	.short	0x0000
        /*0014*/ 	.byte	0x00, 0xf0, 0x41, 0x07


	//----- nvinfo : EIATTR_SPARSE_MMA_MASK
	.align		4
.L_1160:
        /*0018*/ 	.byte	0x03, 0x50
        /*001a*/ 	.short	0x0000


	//----- nvinfo : EIATTR_MAXREG_COUNT
	.align		4
        /*001c*/ 	.byte	0x03, 0x1b
        /*001e*/ 	.short	0x00ff


	//----- nvinfo : EIATTR_NUM_BARRIERS
	.align		4
        /*0020*/ 	.byte	0x02, 0x4c
        /*0022*/ 	.byte	0x01
	.zero		1


	//----- nvinfo : EIATTR_ANNOTATIONS
	.align		4
        /*0024*/ 	.byte	0x04, 0x55
        /*0026*/ 	.short	(.L_1162 - .L_1161)


	//   ....[0]....
.L_1161:
        /*0028*/ 	.word	0x00000001
        /*002c*/ 	.byte	0x20, 0x8f, 0x00, 0x00, 0x01, 0x00, 0x00, 0x00, 0xe0, 0xde, 0x00, 0x00, 0x01, 0x00, 0x00, 0x00
        /*003c*/ 	.byte	0x40, 0xe2, 0x00, 0x00, 0x01, 0x00, 0x00, 0x00, 0x70, 0xe2, 0x00, 0x00


	//----- nvinfo : EIATTR_MERCURY_ISA_VERSION
	.align		4
.L_1162:
        /*0048*/ 	.byte	0x03, 0x5f
        /*004a*/ 	.short	0x0101


	//----- nvinfo : EIATTR_INT_WARP_WIDE_INSTR_OFFSETS
	.align		4
        /*004c*/ 	.byte	0x04, 0x31
        /*004e*/ 	.short	(.L_1164 - .L_1163)


	//   ....[0]....
.L_1163:
        /*0050*/ 	.word	0x000049e0


	//----- nvinfo : EIATTR_COOP_GROUP_MASK_REGIDS
	.align		4
.L_1164:
        /*0054*/ 	.byte	0x04, 0x29
        /*0056*/ 	.short	(.L_1166 - .L_1165)


	//   ....[0]....
.L_1165:
        /*0058*/ 	.word	0xffffffff


	//   ....[1]....
        /*005c*/ 	.word	0xffffffff


	//   ....[2]....
        /*0060*/ 	.word	0xffffffff


	//   ....[3]....
        /*0064*/ 	.word	0xffffffff


	//   ....[4]....
        /*0068*/ 	.word	0xffffffff


	//   ....[5]....
        /*006c*/ 	.word	0xffffffff


	//   ....[6]....
        /*0070*/ 	.word	0xffffffff


	//   ....[7]....
        /*0074*/ 	.word	0xffffffff


	//   ....[8]....
        /*0078*/ 	.word	0xffffffff


	//   ....[9]....
        /*007c*/ 	.word	0xffffffff


	//   ....[10]....
        /*0080*/ 	.word	0xffffffff


	//   ....[11]....
        /*0084*/ 	.word	0xffffffff


	//----- nvinfo : EIATTR_COOP_GROUP_INSTR_OFFSETS
	.align		4
.L_1166:
        /*0088*/ 	.byte	0x04, 0x28
        /*008a*/ 	.short	(.L_1168 - .L_1167)


	//   ....[0]....
.L_1167:
        /*008c*/ 	.word	0x00007d50


	//   ....[1]....
        /*0090*/ 	.word	0x00007d70


	//   ....[2]....
        /*0094*/ 	.word	0x00007e10


	//   ....[3]....
        /*0098*/ 	.word	0x00007e20


	//   ....[4]....
        /*009c*/ 	.word	0x0000c4d0


	//   ....[5]....
        /*00a0*/ 	.word	0x0000c4f0


	//   ....[6]....
        /*00a4*/ 	.word	0x0000c520


	//   ....[7]....
        /*00a8*/ 	.word	0x0000c530


	//   ....[8]....
        /*00ac*/ 	.word	0x0000e2b0


	//   ....[9]....
        /*00b0*/ 	.word	0x0000e410


	//   ....[10]....
        /*00b4*/ 	.word	0x0000e430


	//   ....[11]....
        /*00b8*/ 	.word	0x0000e440


	//----- nvinfo : EIATTR_EXIT_INSTR_OFFSETS
	.align		4
.L_1168:
        /*00bc*/ 	.byte	0x04, 0x1c
        /*00be*/ 	.short	(.L_1170 - .L_1169)


	//   ....[0]....
.L_1169:
        /*00c0*/ 	.word	0x000005b0


	//   ....[1]....
        /*00c4*/ 	.word	0x000013b0


	//   ....[2]....
        /*00c8*/ 	.word	0x000013e0


	//   ....[3]....
        /*00cc*/ 	.word	0x0000ffc0


	//   ....[4]....
        /*00d0*/ 	.word	0x00010070


	//   ....[5]....
        /*00d4*/ 	.word	0x00010090


	//----- nvinfo : EIATTR_CRS_STACK_SIZE
	.align		4
.L_1170:
        /*00d8*/ 	.byte	0x04, 0x1e
        /*00da*/ 	.short	(.L_1172 - .L_1171)
.L_1171:
        /*00dc*/ 	.word	0x00000000


	//----- nvinfo : EIATTR_CBANK_PARAM_SIZE
	.align		4
.L_1172:
        /*00e0*/ 	.byte	0x03, 0x19
        /*00e2*/ 	.short	0x01d0


	//----- nvinfo : EIATTR_PARAM_CBANK
	.align		4
        /*00e4*/ 	.byte	0x04, 0x0a
        /*00e6*/ 	.short	(.L_1174 - .L_1173)
	.align		4
.L_1173:
        /*00e8*/ 	.word	index@(.nv.constant0._ZN5flash24flash_fwd_splitkv_kernelI23Flash_fwd_kernel_traitsILi256ELi64ELi64ELi4ELb0ELb0EN7cutlass10bfloat16_tE19Flash_kernel_traitsILi256ELi64ELi64ELi4ES3_EELb0ELb0ELb1ELb0ELb0ELb1ELb1ELb0EEEvNS_16Flash_fwd_paramsE)
        /*00ec*/ 	.short	0x0210
        /*00ee*/ 	.short	0x01d0


	//----- nvinfo : EIATTR_SW_WAR
	.align		4
.L_1174:
        /*00f0*/ 	.byte	0x04, 0x36
        /*00f2*/ 	.short	(.L_1176 - .L_1175)
.L_1175:
        /*00f4*/ 	.word	0x00000008
.L_1176:


//--------------------- .nv.info._ZN5flash24flash_fwd_splitkv_kernelI23Flash_fwd_kernel_traitsILi256ELi64ELi64ELi4ELb0ELb0EN7cutlass10bfloat16_tE19Flash_kernel_traitsILi256ELi64ELi64ELi4ES3_EELb0ELb0ELb0ELb0ELb1ELb0ELb1ELb1EEEvNS_16Flash_fwd_paramsE --------------------------
	.section	.nv.info._ZN5flash24flash_fwd_splitkv_kernelI23Flash_fwd_kernel_traitsILi256ELi64ELi64ELi4ELb0ELb0EN7cutlass10bfloat16_tE19Flash_kernel_traitsILi256ELi64ELi64ELi4ES3_EELb0ELb0ELb0ELb0ELb1ELb0ELb1ELb1EEEvNS_16Flash_fwd_paramsE,"",@"SHT_CUDA_INFO"
	.sectionflags	@""
	.align	4


	//----- nvinfo : EIATTR_CUDA_API_VERSION
	.align		4
        /*0000*/ 	.byte	0x04, 0x37
        /*0002*/ 	.short	(.L_1178 - .L_1177)
.L_1177:
        /*0004*/ 	.word	0x00000082


	//----- nvinfo : EIATTR_KPARAM_INFO
	.align		4
.L_1178:
        /*0008*/ 	.byte	0x04, 0x17
        /*000a*/ 	.short	(.L_1180 - .L_1179)
.L_1179:
        /*000c*/ 	.word	0x00000000
        /*0010*/ 	.short	0x0000
        /*0012*/ 	.short	0x0000
        /*0014*/ 	.byte	0x00, 0xf0, 0x41, 0x07


	//----- nvinfo : EIATTR_SPARSE_MMA_MASK
	.align		4
.L_1180:
        /*0018*/ 	.byte	0x03, 0x50
        /*001a*/ 	.short	0x0000


	//----- nvinfo : EIATTR_MAXREG_COUNT
	.align		4
        /*001c*/ 	.byte	0x03, 0x1b
        /*001e*/ 	.short	0x00ff


	//----- nvinfo : EIATTR_NUM_BARRIERS
	.align		4
        /*0020*/ 	.byte	0x02, 0x4c
        /*0022*/ 	.byte	0x01
	.zero		1


	//----- nvinfo : EIATTR_MERCURY_ISA_VERSION
	.align		4
        /*0024*/ 	.byte	0x03, 0x5f
        /*0026*/ 	.short	0x0101


	//----- nvinfo : EIATTR_COOP_GROUP_MASK_REGIDS
	.align		4
        /*0028*/ 	.byte	0x04, 0x29
        /*002a*/ 	.short	(.L_1182 - .L_1181)


	//   ....[0]....
.L_1181:
        /*002c*/ 	.word	0xffffffff


	//   ....[1]....
        /*0030*/ 	.word	0xffffffff


	//   ....[2]....
        /*0034*/ 	.word	0xffffffff


	//   ....[3]....
        /*0038*/ 	.word	0xffffffff


	//   ....[4]....
        /*003c*/ 	.word	0xffffffff


	//   ....[5]....
        /*0040*/ 	.word	0xffffffff


	//   ....[6]....
        /*0044*/ 	.word	0xffffffff


	//   ....[7]....
        /*0048*/ 	.word	0xffffffff


	//   ....[8]....
        /*004c*/ 	.word	0xffffffff


	//   ....[9]....
        /*0050*/ 	.word	0xffffffff


	//   ....[10]....
        /*0054*/ 	.word	0xffffffff


	//   ....[11]....
        /*0058*/ 	.word	0xffffffff


	//   ....[12]....
        /*005c*/ 	.word	0x0500000b


	//   ....[13]....
        /*0060*/ 	.word	0x0500000b


	//   ....[14]....
        /*0064*/ 	.word	0x0500000b


	//   ....[15]....
        /*0068*/ 	.word	0x0500000b


	//----- nvinfo : EIATTR_COOP_GROUP_INSTR_OFFSETS
	.align		4
.L_1182:
        /*006c*/ 	.byte	0x04, 0x28
        /*006e*/ 	.short	(.L_1184 - .L_1183)


	//   ....[0]....
.L_1183:
        /*0070*/ 	.word	0x00017270


	//   ....[1]....
        /*0074*/ 	.word	0x00017290


	//   ....[2]....
        /*0078*/ 	.word	0x00017340


	//   ....[3]....
        /*007c*/ 	.word	0x00017350


	//   ....[4]....
        /*0080*/ 	.word	0x0001a870


	//   ....[5]....
        /*0084*/ 	.word	0x0001a890


	//   ....[6]....
        /*0088*/ 	.word	0x0001a8b0


	//   ....[7]....
        /*008c*/ 	.word	0x0001a8d0


	//   ....[8]....
        /*0090*/ 	.word	0x0001c670


	//   ....[9]....
        /*0094*/ 	.word	0x0001c680


	//   ....[10]....
        /*0098*/ 	.word	0x0001c6b0


	//   ....[11]....
        /*009c*/ 	.word	0x0001c6c0


	//   ....[12]....
        /*00a0*/ 	.word	0x0001e390


	//   ....[13]....
        /*00a4*/ 	.word	0x0001e400


	//   ....[14]....
        /*00a8*/ 	.word	0x0001e460


	//   ....[15]....
        /*00ac*/ 	.word	0x0001e4d0


	//----- nvinfo : EIATTR_EXIT_INSTR_OFFSETS
	.align		4
.L_1184:
        /*00b0*/ 	.byte	0x04, 0x1c
        /*00b2*/ 	.short	(.L_1186 - .L_1185)


	//   ....[0]....
.L_1185:
        /*00b4*/ 	.word	0x000001f0


	//----- nvinfo : EIATTR_CRS_STACK_SIZE
	.align		4
.L_1186:
        /*00b8*/ 	.byte	0x04, 0x1e
        /*00ba*/ 	.short	(.L_1188 - .L_1187)
.L_1187:
        /*00bc*/ 	.word	0x00000000


	//----- nvinfo : EIATTR_CBANK_PARAM_SIZE
	.align		4
.L_1188:
        /*00c0*/ 	.byte	0x03, 0x19
        /*00c2*/ 	.short	0x01d0


	//----- nvinfo : EIATTR_PARAM_CBANK
	.align		4
        /*00c4*/ 	.byte	0x04, 0x0a
        /*00c6*/ 	.short	(.L_1190 - .L_1189)
	.align		4
.L_1189:
        /*00c8*/ 	.word	index@(.nv.constant0._ZN5flash24flash_fwd_splitkv_kernelI23Flash_fwd_kernel_traitsILi256ELi64ELi64ELi4ELb0ELb0EN7cutlass10bfloat16_tE19Flash_kernel_traitsILi256ELi64ELi64ELi4ES3_EELb0ELb0ELb0ELb0ELb1ELb0ELb1ELb1EEEvNS_16Flash_fwd_paramsE)
        /*00cc*/ 	.short	0x0210
        /*00ce*/ 	.short	0x01d0


	//----- nvinfo : EIATTR_SW_WAR
	.align		4
.L_1190:
        /*00d0*/ 	.byte	0x04, 0x36
        /*00d2*/ 	.short	(.L_1192 - .L_1191)
.L_1191:
        /*00d4*/ 	.word	0x00000008
.L_1192:


//--------------------- .nv.info._ZN5flash24flash_fwd_splitkv_kernelI23Flash_fwd_kernel_traitsILi256ELi64ELi64ELi4ELb0ELb0EN7cutlass10bfloat16_tE19Flash_kernel_traitsILi256ELi64ELi64ELi4ES3_EELb0ELb0ELb0ELb0ELb1ELb1ELb1ELb1EEEvNS_16Flash_fwd_paramsE --------------------------
	.section	.nv.info._ZN5flash24flash_fwd_splitkv_kernelI23Flash_fwd_kernel_traitsILi256ELi64ELi64ELi4ELb0ELb0EN7cutlass10bfloat16_tE19Flash_kernel_traitsILi256ELi64ELi64ELi4ES3_EELb0ELb0ELb0ELb0ELb1ELb1ELb1ELb1EEEvNS_16Flash_fwd_paramsE,"",@"SHT_CUDA_INFO"
	.sectionflags	@""
	.align	4


	//----- nvinfo : EIATTR_CUDA_API_VERSION
	.align		4
        /*0000*/ 	.byte	0x04, 0x37
        /*0002*/ 	.short	(.L_1194 - .L_1193)
.L_1193:
        /*0004*/ 	.word	0x00000082


	//----- nvinfo : EIATTR_KPARAM_INFO
	.align		4
.L_1194:
        /*0008*/ 	.byte	0x04, 0x17
        /*000a*/ 	.short	(.L_1196 - .L_1195)
.L_1195:
        /*000c*/ 	.word	0x00000000
        /*0010*/ 	.short	0x0000
        /*0012*/ 	.short	0x0000
        /*0014*/ 	.byte	0x00, 0xf0, 0x41, 0x07


	//----- nvinfo : EIATTR_SPARSE_MMA_MASK
	.align		4
.L_1196:
        /*0018*/ 	.byte	0x03, 0x50
        /*001a*/ 	.short	0x0000


	//----- nvinfo : EIATTR_MAXREG_COUNT
	.align		4
        /*001c*/ 	.byte	0x03, 0x1b
        /*001e*/ 	.short	0x00ff


	//----- nvinfo : EIATTR_NUM_BARRIERS
	.align		4
        /*0020*/ 	.byte	0x02, 0x4c
        /*0022*/ 	.byte	0x01
	.zero		1


	//----- nvinfo : EIATTR_MERCURY_ISA_VERSION
	.align		4
        /*0024*/ 	.byte	0x03, 0x5f
        /*0026*/ 	.short	0x0101


	//----- nvinfo : EIATTR_COOP_GROUP_MASK_REGIDS
	.align		4
        /*0028*/ 	.byte	0x04, 0x29
        /*002a*/ 	.short	(.L_1198 - .L_1197)


	//   ....[0]....
.L_1197:
        /*002c*/ 	.word	0xffffffff


	//   ....[1]....
        /*0030*/ 	.word	0xffffffff


	//   ....[2]....
        /*0034*/ 	.word	0xffffffff


	//   ....[3]....
        /*0038*/ 	.word	0xffffffff


	//   ....[4]....
        /*003c*/ 	.word	0xffffffff


	//   ....[5]....
        /*0040*/ 	.word	0xffffffff


	//   ....[6]....
        /*0044*/ 	.word	0xffffffff


	//   ....[7]....
        /*0048*/ 	.word	0xffffffff


	//   ....[8]....
        /*004c*/ 	.word	0xffffffff


	//   ....[9]....
        /*0050*/ 	.word	0xffffffff


	//   ....[10]....
        /*0054*/ 	.word	0xffffffff


	//   ....[11]....
        /*0058*/ 	.word	0xffffffff


	//   ....[12]....
        /*005c*/ 	.word	0x0500000b


	//   ....[13]....
        /*0060*/ 	.word	0x0500000b


	//   ....[14]....
        /*0064*/ 	.word	0x0500000b


	//   ....[15]....
        /*0068*/ 	.word	0x0500000b


	//----- nvinfo : EIATTR_COOP_GROUP_INSTR_OFFSETS
	.align		4
.L_1198:
        /*006c*/ 	.byte	0x04, 0x28
        /*006e*/ 	.short	(.L_1200 - .L_1199)


	//   ....[0]....
.L_1199:
        /*0070*/ 	.word	0x000180f0


	//   ....[1]....
        /*0074*/ 	.word	0x00018110


	//   ....[2]....
        /*0078*/ 	.word	0x000181c0


	//   ....[3]....
        /*007c*/ 	.word	0x000181d0


	//   ....[4]....
        /*0080*/ 	.word	0x0001bb20


	//   ....[5]....
        /*0084*/ 	.word	0x0001bb40


	//   ....[6]....
        /*0088*/ 	.word	0x0001bb60


	//   ....[7]....
        /*008c*/ 	.word	0x0001bb80


	//   ....[8]....
        /*0090*/ 	.word	0x0001da30


	//   ....[9]....
        /*0094*/ 	.word	0x0001da40


	//   ....[10]....
        /*0098*/ 	.word	0x0001da70


	//   ....[11]....
        /*009c*/ 	.word	0x0001da80


	//   ....[12]....
        /*00a0*/ 	.word	0x0001f770


	//   ....[13]....
        /*00a4*/ 	.word	0x0001f7f0


	//   ....[14]....
        /*00a8*/ 	.word	0x0001f860


	//   ....[15]....
        /*00ac*/ 	.word	0x0001f8d0


	//----- nvinfo : EIATTR_EXIT_INSTR_OFFSETS
	.align		4
.L_1200:
        /*00b0*/ 	.byte	0x04, 0x1c
        /*00b2*/ 	.short	(.L_1202 - .L_1201)


	//   ....[0]....
.L_1201:
        /*00b4*/ 	.word	0x000001f0


	//----- nvinfo : EIATTR_CRS_STACK_SIZE
	.align		4
.L_1202:
        /*00b8*/ 	.byte	0x04, 0x1e
        /*00ba*/ 	.short	(.L_1204 - .L_1203)
.L_1203:
        /*00bc*/ 	.word	0x00000000


	//----- nvinfo : EIATTR_CBANK_PARAM_SIZE
	.align		4
.L_1204:
        /*00c0*/ 	.byte	0x03, 0x19
        /*00c2*/ 	.short	0x01d0


	//----- nvinfo : EIATTR_PARAM_CBANK
	.align		4
        /*00c4*/ 	.byte	0x04, 0x0a
        /*00c6*/ 	.short	(.L_1206 - .L_1205)
	.align		4
.L_1205:
        /*00c8*/ 	.word	index@(.nv.constant0._ZN5flash24flash_fwd_splitkv_kernelI23Flash_fwd_kernel_traitsILi256ELi64ELi64ELi4ELb0ELb0EN7cutlass10bfloat16_tE19Flash_kernel_traitsILi256ELi64ELi64ELi4ES3_EELb0ELb0ELb0ELb0ELb1ELb1ELb1ELb1EEEvNS_16Flash_fwd_paramsE)
        /*00cc*/ 	.short	0x0210
        /*00ce*/ 	.short	0x01d0


	//----- nvinfo : EIATTR_SW_WAR
	.align		4
.L_1206:
        /*00d0*/ 	.byte	0x04, 0x36
        /*00d2*/ 	.short	(.L_1208 - .L_1207)
.L_1207:
        /*00d4*/ 	.word	0x00000008
.L_1208:


//--------------------- .nv.info._ZN5flash24flash_fwd_splitkv_kernelI23Flash_fwd_kernel_traitsILi256ELi64ELi64ELi4ELb0ELb0EN7cutlass10bfloat16_tE19Flash_kernel_traitsILi256ELi64ELi64ELi4ES3_EELb0ELb0ELb1ELb0ELb0ELb0ELb1ELb1EEEvNS_16Flash_fwd_paramsE --------------------------
	.section	.nv.info._ZN5flash24flash_fwd_splitkv_kernelI23Flash_fwd_kernel_traitsILi256ELi64ELi64ELi4ELb0ELb0EN7cutlass10bfloat16_tE19Flash_kernel_traitsILi256ELi64ELi64ELi4ES3_EELb0ELb0ELb1ELb0ELb0ELb0ELb1ELb1EEEvNS_16Flash_fwd_paramsE,"",@"SHT_CUDA_INFO"
	.sectionflags	@""
	.align	4


	//----- nvinfo : EIATTR_CUDA_API_VERSION
	.align		4
        /*0000*/ 	.byte	0x04, 0x37
        /*0002*/ 	.short	(.L_1210 - .L_1209)
.L_1209:
        /*0004*/ 	.word	0x00000082


	//----- nvinfo : EIATTR_KPARAM_INFO
	.align		4
.L_1210:
        /*0008*/ 	.byte	0x04, 0x17
        /*000a*/ 	.short	(.L_1212 - .L_1211)
.L_1211:
        /*000c*/ 	.word	0x00000000
        /*0010*/ 	.short	0x0000
        /*0012*/ 	.short	0x0000
        /*0014*/ 	.byte	0x00, 0xf0, 0x41, 0x07


	//----- nvinfo : EIATTR_SPARSE_MMA_MASK
	.align		4
.L_1212:
        /*0018*/ 	.byte	0x03, 0x50
        /*001a*/ 	.short	0x0000


	//----- nvinfo : EIATTR_MAXREG_COUNT
	.align		4
        /*001c*/ 	.byte	0x03, 0x1b
        /*001e*/ 	.short	0x00ff


	//----- nvinfo : EIATTR_NUM_BARRIERS
	.align		4
        /*0020*/ 	.byte	0x02, 0x4c
        /*0022*/ 	.byte	0x01
	.zero		1


	//----- nvinfo : EIATTR_ANNOTATIONS
	.align		4
        /*0024*/ 	.byte	0x04, 0x55
        /*0026*/ 	.short	(.L_1214 - .L_1213)


	//   ....[0]....
.L_1213:
        /* <DEDUP_REMOVED lines=27> */
        /*01cc*/ 	.byte	0xd0, 0x47, 0x02, 0x00


	//----- nvinfo : EIATTR_MERCURY_ISA_VERSION
	.align		4
.L_1214:
        /*01d0*/ 	.byte	0x03, 0x5f
        /*01d2*/ 	.short	0x0101


	//----- nvinfo : EIATTR_COOP_GROUP_MASK_REGIDS
	.align		4
        /*01d4*/ 	.byte	0x04, 0x29
        /*01d6*/ 	.short	(.L_1216 - .L_1215)


	//   ....[0]....
.L_1215:
        /*01d8*/ 	.word	0xffffffff


	//   ....[1]....
        /*01dc*/ 	.word	0xffffffff


	//   ....[2]....
        /*01e0*/ 	.word	0xffffffff


	//   ....[3]....
        /*01e4*/ 	.word	0xffffffff


	//   ....[4]....
        /*01e8*/ 	.word	0xffffffff


	//   ....[5]....
        /*01ec*/ 	.word	0xffffffff


	//   ....[6]....
        /*01f0*/ 	.word	0xffffffff


	//   ....[7]....
        /*01f4*/ 	.word	0xffffffff


	//   ....[8]....
        /*01f8*/ 	.word	0xffffffff


	//   ....[9]....
        /*01fc*/ 	.word	0xffffffff


	//   ....[10]....
        /*0200*/ 	.word	0xffffffff


	//   ....[11]....
        /*0204*/ 	.word	0xffffffff


	//   ....[12]....
        /*0208*/ 	.word	0x05000004


	//   ....[13]....
        /*020c*/ 	.word	0x05000004


	//   ....[14]....
        /*0210*/ 	.word	0x05000004


	//   ....[15]....
        /*0214*/ 	.word	0x05000004


	//----- nvinfo : EIATTR_COOP_GROUP_INSTR_OFFSETS
	.align		4
.L_1216:
        /*0218*/ 	.byte	0x04, 0x28
        /*021a*/ 	.short	(.L_1218 - .L_1217)


	//   ....[0]....
.L_1217:
        /*021c*/ 	.word	0x0001c220


	//   ....[1]....
        /*0220*/ 	.word	0x0001c250


	//   ....[2]....
        /*0224*/ 	.word	0x0001c270


	//   ....[3]....
        /*0228*/ 	.word	0x0001c290


	//   ....[4]....
        /*022c*/ 	.word	0x00021920


	//   ....[5]....
        /*0230*/ 	.word	0x00021940


	//   ....[6]....
        /*0234*/ 	.word	0x00021960


	//   ....[7]....
        /*0238*/ 	.word	0x00021980


	//   ....[8]....
        /*023c*/ 	.word	0x000236d0


	//   ....[9]....
        /*0240*/ 	.word	0x000236e0


	//   ....[10]....
        /*0244*/ 	.word	0x00023710


	//   ....[11]....
        /*0248*/ 	.word	0x00023720


	//   ....[12]....
        /*024c*/ 	.word	0x00025950


	//   ....[13]....
        /*0250*/ 	.word	0x000259c0


	//   ....[14]....
        /*0254*/ 	.word	0x00025a30


	//   ....[15]....
        /*0258*/ 	.word	0x00025a90


	//----- nvinfo : EIATTR_EXIT_INSTR_OFFSETS
	.align		4
.L_1218:
        /*025c*/ 	.byte	0x04, 0x1c
        /*025e*/ 	.short	(.L_1220 - .L_1219)


	//   ....[0]....
.L_1219:
        /*0260*/ 	.word	0x00000200


	//----- nvinfo : EIATTR_CRS_STACK_SIZE
	.align		4
.L_1220:
        /*0264*/ 	.byte	0x04, 0x1e
        /*0266*/ 	.short	(.L_1222 - .L_1221)
.L_1221:
        /*0268*/ 	.word	0x00000000


	//----- nvinfo : EIATTR_CBANK_PARAM_SIZE
	.align		4
.L_1222:
        /*026c*/ 	.byte	0x03, 0x19
        /*026e*/ 	.short	0x01d0


	//----- nvinfo : EIATTR_PARAM_CBANK
	.align		4
        /*0270*/ 	.byte	0x04, 0x0a
        /*0272*/ 	.short	(.L_1224 - .L_1223)
	.align		4
.L_1223:
        /*0274*/ 	.word	index@(.nv.constant0._ZN5flash24flash_fwd_splitkv_kernelI23Flash_fwd_kernel_traitsILi256ELi64ELi64ELi4ELb0ELb0EN7cutlass10bfloat16_tE19Flash_kernel_traitsILi256ELi64ELi64ELi4ES3_EELb0ELb0ELb1ELb0ELb0ELb0ELb1ELb1EEEvNS_16Flash_fwd_paramsE)
        /*0278*/ 	.short	0x0210
        /*027a*/ 	.short	0x01d0


	//----- nvinfo : EIATTR_SW_WAR
	.align		4
.L_1224:
        /*027c*/ 	.byte	0x04, 0x36
        /*027e*/ 	.short	(.L_1226 - .L_1225)
.L_1225:
        /*0280*/ 	.word	0x00000008
.L_1226:


//--------------------- .nv.info._ZN5flash24flash_fwd_splitkv_kernelI23Flash_fwd_kernel_traitsILi256ELi64ELi64ELi4ELb0ELb0EN7cutlass10bfloat16_tE19Flash_kernel_traitsILi256ELi64ELi64ELi4ES3_EELb0ELb0ELb1ELb0ELb0ELb1ELb1ELb1EEEvNS_16Flash_fwd_paramsE --------------------------
	.section	.nv.info._ZN5flash24flash_fwd_splitkv_kernelI23Flash_fwd_kernel_traitsILi256ELi64ELi64ELi4ELb0ELb0EN7cutlass10bfloat16_tE19Flash_kernel_traitsILi256ELi64ELi64ELi4ES3_EELb0ELb0ELb1ELb0ELb0ELb1ELb1ELb1EEEvNS_16Flash_fwd_paramsE,"",@"SHT_CUDA_INFO"
	.sectionflags	@""
	.align	4


	//----- nvinfo : EIATTR_CUDA_API_VERSION
	.align		4
        /*0000*/ 	.byte	0x04, 0x37
        /*0002*/ 	.short	(.L_1228 - .L_1227)
.L_1227:
        /*0004*/ 	.word	0x00000082


	//----- nvinfo : EIATTR_KPARAM_INFO
	.align		4
.L_1228:
        /*0008*/ 	.byte	0x04, 0x17
        /*000a*/ 	.short	(.L_1230 - .L_1229)
.L_1229:
        /*000c*/ 	.word	0x00000000
        /*0010*/ 	.short	0x0000
        /*0012*/ 	.short	0x0000
        /*0014*/ 	.byte	0x00, 0xf0, 0x41, 0x07


	//----- nvinfo : EIATTR_SPARSE_MMA_MASK
	.align		4
.L_1230:
        /*0018*/ 	.byte	0x03, 0x50
        /*001a*/ 	.short	0x0000


	//----- nvinfo : EIATTR_MAXREG_COUNT
	.align		4
        /*001c*/ 	.byte	0x03, 0x1b
        /*001e*/ 	.short	0x00ff


	//----- nvinfo : EIATTR_NUM_BARRIERS
	.align		4
        /*0020*/ 	.byte	0x02, 0x4c
        /*0022*/ 	.byte	0x01
	.zero		1


	//----- nvinfo : EIATTR_ANNOTATIONS
	.align		4
        /*0024*/ 	.byte	0x04, 0x55
        /*0026*/ 	.short	(.L_1232 - .L_1231)


	//   ....[0]....
.L_1231:
        /* <DEDUP_REMOVED lines=26> */


	//----- nvinfo : EIATTR_MERCURY_ISA_VERSION
	.align		4
.L_1232:
        /*01b0*/ 	.byte	0x03, 0x5f
        /*01b2*/ 	.short	0x0101


	//----- nvinfo : EIATTR_COOP_GROUP_MASK_REGIDS
	.align		4
        /*01b4*/ 	.byte	0x04, 0x29
        /*01b6*/ 	.short	(.L_1234 - .L_1233)


	//   ....[0]....
.L_1233:
        /*01b8*/ 	.word	0xffffffff


	//   ....[1]....
        /*01bc*/ 	.word	0xffffffff


	//   ....[2]....
        /*01c0*/ 	.word	0xffffffff


	//   ....[3]....
        /*01c4*/ 	.word	0xffffffff


	//   ....[4]....
        /*01c8*/ 	.word	0xffffffff


	//   ....[5]....
        /*01cc*/ 	.word	0xffffffff


	//   ....[6]....
        /*01d0*/ 	.word	0xffffffff


	//   ....[7]....
        /*01d4*/ 	.word	0xffffffff


	//   ....[8]....
        /*01d8*/ 	.word	0xffffffff


	//   ....[9]....
        /*01dc*/ 	.word	0xffffffff


	//   ....[10]....
        /*01e0*/ 	.word	0xffffffff


	//   ....[11]....
        /*01e4*/ 	.word	0xffffffff


	//   ....[12]....
        /*01e8*/ 	.word	0x05000004


	//   ....[13]....
        /*01ec*/ 	.word	0x05000004


	//   ....[14]....
        /*01f0*/ 	.word	0x05000004


	//   ....[15]....
        /*01f4*/ 	.word	0x05000004


	//----- nvinfo : EIATTR_COOP_GROUP_INSTR_OFFSETS
	.align		4
.L_1234:
        /*01f8*/ 	.byte	0x04, 0x28
        /*01fa*/ 	.short	(.L_1236 - .L_1235)


	//   ....[0]....
.L_1235:
        /*01fc*/ 	.word	0x0001c560


	//   ....[1]....
        /*0200*/ 	.word	0x0001c5a0


	//   ....[2]....
        /*0204*/ 	.word	0x0001c5c0


	//   ....[3]....
        /*0208*/ 	.word	0x0001c5e0


	//   ....[4]....
        /*020c*/ 	.word	0x00022500


	//   ....[5]....
        /*0210*/ 	.word	0x00022520


	//   ....[6]....
        /*0214*/ 	.word	0x00022540


	//   ....[7]....
        /*0218*/ 	.word	0x00022560


	//   ....[8]....
        /*021c*/ 	.word	0x000242e0


	//   ....[9]....
        /*0220*/ 	.word	0x000242f0


	//   ....[10]....
        /*0224*/ 	.word	0x00024320


	//   ....[11]....
        /*0228*/ 	.word	0x00024330


	//   ....[12]....
        /*022c*/ 	.word	0x00026560


	//   ....[13]....
        /*0230*/ 	.word	0x000265d0


	//   ....[14]....
        /*0234*/ 	.word	0x00026640


	//   ....[15]....
        /*0238*/ 	.word	0x000266a0


	//----- nvinfo : EIATTR_EXIT_INSTR_OFFSETS
	.align		4
.L_1236:
        /*023c*/ 	.byte	0x04, 0x1c
        /*023e*/ 	.short	(.L_1238 - .L_1237)


	//   ....[0]....
.L_1237:
        /*0240*/ 	.word	0x00000200


	//----- nvinfo : EIATTR_CRS_STACK_SIZE
	.align		4
.L_1238:
        /*0244*/ 	.byte	0x04, 0x1e
        /*0246*/ 	.short	(.L_1240 - .L_1239)
.L_1239:
        /*0248*/ 	.word	0x00000000


	//----- nvinfo : EIATTR_CBANK_PARAM_SIZE
	.align		4
.L_1240:
        /*024c*/ 	.byte	0x03, 0x19
        /*024e*/ 	.short	0x01d0


	//----- nvinfo : EIATTR_PARAM_CBANK
	.align		4
        /*0250*/ 	.byte	0x04, 0x0a
        /*0252*/ 	.short	(.L_1242 - .L_1241)
	.align		4
.L_1241:
        /*0254*/ 	.word	index@(.nv.constant0._ZN5flash24flash_fwd_splitkv_kernelI23Flash_fwd_kernel_traitsILi256ELi64ELi64ELi4ELb0ELb0EN7cutlass10bfloat16_tE19Flash_kernel_traitsILi256ELi64ELi64ELi4ES3_EELb0ELb0ELb1ELb0ELb0ELb1ELb1ELb1EEEvNS_16Flash_fwd_paramsE)
        /*0258*/ 	.short	0x0210
        /*025a*/ 	.short	0x01d0


	//----- nvinfo : EIATTR_SW_WAR
	.align		4
.L_1242:
        /*025c*/ 	.byte	0x04, 0x36
        /*025e*/ 	.short	(.L_1244 - .L_1243)
.L_1243:
        /*0260*/ 	.word	0x00000008
.L_1244:


//--------------------- .nv.info._ZN5flash24flash_fwd_splitkv_kernelI23Flash_fwd_kernel_traitsILi256ELi64ELi64ELi4ELb0ELb0EN7cutlass10bfloat16_tE19Flash_kernel_traitsILi256ELi64ELi64ELi4ES3_EELb0ELb1ELb0ELb0ELb1ELb0ELb0ELb0EEEvNS_16Flash_fwd_paramsE --------------------------
	.section	.nv.info._ZN5flash24flash_fwd_splitkv_kernelI23Flash_fwd_kernel_traitsILi256ELi64ELi64ELi4ELb0ELb0EN7cutlass10bfloat16_tE19Flash_kernel_traitsILi256ELi64ELi64ELi4ES3_EELb0ELb1ELb0ELb0ELb1ELb0ELb0ELb0EEEvNS_16Flash_fwd_paramsE,"",@"SHT_CUDA_INFO"
	.sectionflags	@""
	.align	4


	//----- nvinfo : EIATTR_CUDA_API_VERSION
	.align		4
        /*0000*/ 	.byte	0x04, 0x37
        /*0002*/ 	.short	(.L_1246 - .L_1245)
.L_1245:
        /*0004*/ 	.word	0x00000082


	//----- nvinfo : EIATTR_KPARAM_INFO
	.align		4
.L_1246:
        /*0008*/ 	.byte	0x04, 0x17
        /*000a*/ 	.short	(.L_1248 - .L_1247)
.L_1247:
        /*000c*/ 	.word	0x00000000
        /*0010*/ 	.short	0x0000
        /*0012*/ 	.short	0x0000
        /*0014*/ 	.byte	0x00, 0xf0, 0x41, 0x07


	//----- nvinfo : EIATTR_SPARSE_MMA_MASK
	.align		4
.L_1248:
        /*0018*/ 	.byte	0x03, 0x50
        /*001a*/ 	.short	0x0000


	//----- nvinfo : EIATTR_MAXREG_COUNT
	.align		4
        /*001c*/ 	.byte	0x03, 0x1b
        /*001e*/ 	.short	0x00ff


	//----- nvinfo : EIATTR_NUM_BARRIERS
	.align		4
        /*0020*/ 	.byte	0x02, 0x4c
        /*0022*/ 	.byte	0x01
	.zero		1


	//----- nvinfo : EIATTR_MERCURY_ISA_VERSION
	.align		4
        /*0024*/ 	.byte	0x03, 0x5f
        /*0026*/ 	.short	0x0101


	//----- nvinfo : EIATTR_INT_WARP_WIDE_INSTR_OFFSETS
	.align		4
        /*0028*/ 	.byte	0x04, 0x31
        /*002a*/ 	.short	(.L_1250 - .L_1249)


	//   ....[0]....
.L_1249:
        /*002c*/ 	.word	0x00002560


	//   ....[1]....
        /*0030*/ 	.word	0x000027b0


	//----- nvinfo : EIATTR_COOP_GROUP_MASK_REGIDS
	.align		4
.L_1250:
        /*0034*/ 	.byte	0x04, 0x29
        /*0036*/ 	.short	(.L_1252 - .L_1251)


	//   ....[0]....
.L_1251:
        /*0038*/ 	.word	0xffffffff


	//   ....[1]....
        /*003c*/ 	.word	0xffffffff


	//   ....[2]....
        /*0040*/ 	.word	0xffffffff


	//   ....[3]....
        /*0044*/ 	.word	0xffffffff


	//   ....[4]....
        /*0048*/ 	.word	0xffffffff


	//   ....[5]....
        /*004c*/ 	.word	0xffffffff


	//   ....[6]....
        /*0050*/ 	.word	0xffffffff


	//   ....[7]....
        /*0054*/ 	.word	0xffffffff


	//   ....[8]....
        /*0058*/ 	.word	0xffffffff


	//   ....[9]....
        /*005c*/ 	.word	0xffffffff


	//   ....[10]....
        /*0060*/ 	.word	0xffffffff


	//   ....[11]....
        /*0064*/ 	.word	0xffffffff


	//   ....[12]....
        /*0068*/ 	.word	0xffffffff


	//   ....[13]....
        /*006c*/ 	.word	0xffffffff


	//   ....[14]....
        /*0070*/ 	.word	0xffffffff


	//   ....[15]....
        /*0074*/ 	.word	0xffffffff


	//----- nvinfo : EIATTR_COOP_GROUP_INSTR_OFFSETS
	.align		4
.L_1252:
        /*0078*/ 	.byte	0x04, 0x28
        /*007a*/ 	.short	(.L_1254 - .L_1253)


	//   ....[0]....
.L_1253:
        /*007c*/ 	.word	0x00004f20


	//   ....[1]....
        /*0080*/ 	.word	0x00004f50


	//   ....[2]....
        /*0084*/ 	.word	0x00004ff0


	//   ....[3]....
        /*0088*/ 	.word	0x00005000


	//   ....[4]....
        /*008c*/ 	.word	0x000087c0


	//   ....[5]....
        /*0090*/ 	.word	0x000087d0


	//   ....[6]....
        /*0094*/ 	.word	0x00008800


	//   ....[7]....
        /*0098*/ 	.word	0x00008810


	//   ....[8]....
        /*009c*/ 	.word	0x0000c740


	//   ....[9]....
        /*00a0*/ 	.word	0x0000c7e0


	//   ....[10]....
        /*00a4*/ 	.word	0x0000c800


	//   ....[11]....
        /*00a8*/ 	.word	0x0000c820


	//   ....[12]....
        /*00ac*/ 	.word	0x0000e5b0


	//   ....[13]....
        /*00b0*/ 	.word	0x0000e5f0


	//   ....[14]....
        /*00b4*/ 	.word	0x0000e660


	//   ....[15]....
        /*00b8*/ 	.word	0x0000e670


	//----- nvinfo : EIATTR_EXIT_INSTR_OFFSETS
	.align		4
.L_1254:
        /*00bc*/ 	.byte	0x04, 0x1c
        /*00be*/ 	.short	(.L_1256 - .L_1255)


	//   ....[0]....
.L_1255:
        /*00c0*/ 	.word	0x000004b0


	//   ....[1]....
        /*00c4*/ 	.word	0x00000ee0


	//   ....[2]....
        /*00c8*/ 	.word	0x00000f10


	//   ....[3]....
        /*00cc*/ 	.word	0x00010350


	//   ....[4]....
        /*00d0*/ 	.word	0x00010450


	//----- nvinfo : EIATTR_CRS_STACK_SIZE
	.align		4
.L_1256:
        /*00d4*/ 	.byte	0x04, 0x1e
        /*00d6*/ 	.short	(.L_1258 - .L_1257)
.L_1257:
        /*00d8*/ 	.word	0x00000000


	//----- nvinfo : EIATTR_CBANK_PARAM_SIZE
	.align		4
.L_1258:
        /*00dc*/ 	.byte	0x03, 0x19
        /*00de*/ 	.short	0x01d0


	//----- nvinfo : EIATTR_PARAM_CBANK
	.align		4
        /*00e0*/ 	.byte	0x04, 0x0a
        /*00e2*/ 	.short	(.L_1260 - .L_1259)
	.align		4
.L_1259:
        /*00e4*/ 	.word	index@(.nv.constant0._ZN5flash24flash_fwd_splitkv_kernelI23Flash_fwd_kernel_traitsILi256ELi64ELi64ELi4ELb0ELb0EN7cutlass10bfloat16_tE19Flash_kernel_traitsILi256ELi64ELi64ELi4ES3_EELb0ELb1ELb0ELb0ELb1ELb0ELb0ELb0EEEvNS_16Flash_fwd_paramsE)
        /*00e8*/ 	.short	0x0210
        /*00ea*/ 	.short	0x01d0


	//----- nvinfo : EIATTR_SW_WAR
	.align		4
.L_1260:
        /*00ec*/ 	.byte	0x04, 0x36
        /*00ee*/ 	.short	(.L_1262 - .L_1261)
.L_1261:
        /*00f0*/ 	.word	0x00000008
.L_1262:


//--------------------- .nv.info._ZN5flash24flash_fwd_splitkv_kernelI23Flash_fwd_kernel_traitsILi256ELi64ELi64ELi4ELb0ELb0EN7cutlass10bfloat16_tE19Flash_kernel_traitsILi256ELi64ELi64ELi4ES3_EELb0ELb1ELb0ELb0ELb1ELb1ELb0ELb0EEEvNS_16Flash_fwd_paramsE --------------------------
	.section	.nv.info._ZN5flash24flash_fwd_splitkv_kernelI23Flash_fwd_kernel_traitsILi256ELi64ELi64ELi4ELb0ELb0EN7cutlass10bfloat16_tE19Flash_kernel_traitsILi256ELi64ELi64ELi4ES3_EELb0ELb1ELb0ELb0ELb1ELb1ELb0ELb0EEEvNS_16Flash_fwd_paramsE,"",@"SHT_CUDA_INFO"
	.sectionflags	@""
	.align	4


	//----- nvinfo : EIATTR_CUDA_API_VERSION
	.align		4
        /*0000*/ 	.byte	0x04, 0x37
        /*0002*/ 	.short	(.L_1264 - .L_1263)
.L_1263:
        /*0004*/ 	.word	0x00000082


	//----- nvinfo : EIATTR_KPARAM_INFO
	.align		4
.L_1264:
        /*0008*/ 	.byte	0x04, 0x17
        /*000a*/ 	.short	(.L_1266 - .L_1265)
.L_1265:
        /*000c*/ 	.word	0x00000000
        /*0010*/ 	.short	0x0000
        /*0012*/ 	.short	0x0000
        /*0014*/ 	.byte	0x00, 0xf0, 0x41, 0x07


	//----- nvinfo : EIATTR_SPARSE_MMA_MASK
	.align		4
.L_1266:
        /*0018*/ 	.byte	0x03, 0x50
        /*001a*/ 	.short	0x0000


	//----- nvinfo : EIATTR_MAXREG_COUNT
	.align		4
        /*001c*/ 	.byte	0x03, 0x1b
        /*001e*/ 	.short	0x00ff


	//----- nvinfo : EIATTR_NUM_BARRIERS
	.align		4
        /*0020*/ 	.byte	0x02, 0x4c
        /*0022*/ 	.byte	0x01
	.zero		1


	//----- nvinfo : EIATTR_MERCURY_ISA_VERSION
	.align		4
        /*0024*/ 	.byte	0x03, 0x5f
        /*0026*/ 	.short	0x0101


	//----- nvinfo : EIATTR_INT_WARP_WIDE_INSTR_OFFSETS
	.align		4
        /*0028*/ 	.byte	0x04, 0x31
        /*002a*/ 	.short	(.L_1268 - .L_1267)


	//   ....[0]....
.L_1267:
        /*002c*/ 	.word	0x00002600


	//   ....[1]....
        /*0030*/ 	.word	0x00002870


	//----- nvinfo : EIATTR_COOP_GROUP_MASK_REGIDS
	.align		4
.L_1268:
        /*0034*/ 	.byte	0x04, 0x29
        /*0036*/ 	.short	(.L_1270 - .L_1269)


	//   ....[0]....
.L_1269:
        /*0038*/ 	.word	0xffffffff


	//   ....[1]....
        /*003c*/ 	.word	0xffffffff


	//   ....[2]....
        /*0040*/ 	.word	0xffffffff


	//   ....[3]....
        /*0044*/ 	.word	0xffffffff


	//   ....[4]....
        /*0048*/ 	.word	0xffffffff


	//   ....[5]....
        /*004c*/ 	.word	0xffffffff


	//   ....[6]....
        /*0050*/ 	.word	0xffffffff


	//   ....[7]....
        /*0054*/ 	.word	0xffffffff


	//   ....[8]....
        /*0058*/ 	.word	0xffffffff


	//   ....[9]....
        /*005c*/ 	.word	0xffffffff


	//   ....[10]....
        /*0060*/ 	.word	0xffffffff


	//   ....[11]....
        /*0064*/ 	.word	0xffffffff


	//   ....[12]....
        /*0068*/ 	.word	0xffffffff


	//   ....[13]....
        /*006c*/ 	.word	0xffffffff


	//   ....[14]....
        /*0070*/ 	.word	0xffffffff


	//   ....[15]....
        /*0074*/ 	.word	0xffffffff


	//----- nvinfo : EIATTR_COOP_GROUP_INSTR_OFFSETS
	.align		4
.L_1270:
        /*0078*/ 	.byte	0x04, 0x28
        /*007a*/ 	.short	(.L_1272 - .L_1271)


	//   ....[0]....
.L_1271:
        /*007c*/ 	.word	0x00005360


	//   ....[1]....
        /*0080*/ 	.word	0x00005390


	//   ....[2]....
        /*0084*/ 	.word	0x00005430


	//   ....[3]....
        /*0088*/ 	.word	0x00005440


	//   ....[4]....
        /*008c*/ 	.word	0x00008ff0


	//   ....[5]....
        /*0090*/ 	.word	0x00009000


	//   ....[6]....
        /*0094*/ 	.word	0x00009030


	//   ....[7]....
        /*0098*/ 	.word	0x00009040


	//   ....[8]....
        /*009c*/ 	.word	0x0000d3e0


	//   ....[9]....
        /*00a0*/ 	.word	0x0000d3f0


	//   ....[10]....
        /*00a4*/ 	.word	0x0000d420


	//   ....[11]....
        /*00a8*/ 	.word	0x0000d430


	//   ....[12]....
        /*00ac*/ 	.word	0x0000f1d0


	//   ....[13]....
        /*00b0*/ 	.word	0x0000f210


	//   ....[14]....
        /*00b4*/ 	.word	0x0000f280


	//   ....[15]....
        /*00b8*/ 	.word	0x0000f290


	//----- nvinfo : EIATTR_EXIT_INSTR_OFFSETS
	.align		4
.L_1272:
        /*00bc*/ 	.byte	0x04, 0x1c
        /*00be*/ 	.short	(.L_1274 - .L_1273)


	//   ....[0]....
.L_1273:
        /*00c0*/ 	.word	0x000004b0


	//   ....[1]....
        /*00c4*/ 	.word	0x00000ee0


	//   ....[2]....
        /*00c8*/ 	.word	0x00000f10


	//   ....[3]....
        /*00cc*/ 	.word	0x00010f70


	//   ....[4]....
        /*00d0*/ 	.word	0x00011070


	//----- nvinfo : EIATTR_CRS_STACK_SIZE
	.align		4
.L_1274:
        /*00d4*/ 	.byte	0x04, 0x1e
        /*00d6*/ 	.short	(.L_1276 - .L_1275)
.L_1275:
        /*00d8*/ 	.word	0x00000000


	//----- nvinfo : EIATTR_CBANK_PARAM_SIZE
	.align		4
.L_1276:
        /*00dc*/ 	.byte	0x03, 0x19
        /*00de*/ 	.short	0x01d0


	//----- nvinfo : EIATTR_PARAM_CBANK
	.align		4
        /*00e0*/ 	.byte	0x04, 0x0a
        /*00e2*/ 	.short	(.L_1278 - .L_1277)
	.align		4
.L_1277:
        /*00e4*/ 	.word	index@(.nv.constant0._ZN5flash24flash_fwd_splitkv_kernelI23Flash_fwd_kernel_traitsILi256ELi64ELi64ELi4ELb0ELb0EN7cutlass10bfloat16_tE19Flash_kernel_traitsILi256ELi64ELi64ELi4ES3_EELb0ELb1ELb0ELb0ELb1ELb1ELb0ELb0EEEvNS_16Flash_fwd_paramsE)
        /*00e8*/ 	.short	0x0210
        /*00ea*/ 	.short	0x01d0


	//----- nvinfo : EIATTR_SW_WAR
	.align		4
.L_1278:
        /*00ec*/ 	.byte	0x04, 0x36
        /*00ee*/ 	.short	(.L_1280 - .L_1279)
.L_1279:
        /*00f0*/ 	.word	0x00000008
.L_1280:


//--------------------- .nv.info._ZN5flash24flash_fwd_splitkv_kernelI23Flash_fwd_kernel_traitsILi256ELi64ELi64ELi4ELb0ELb0EN7cutlass10bfloat16_tE19Flash_kernel_traitsILi256ELi64ELi64ELi4ES3_EELb0ELb1ELb1ELb0ELb0ELb0ELb0ELb0EEEvNS_16Flash_fwd_paramsE --------------------------
	.section	.nv.info._ZN5flash24flash_fwd_splitkv_kernelI23Flash_fwd_kernel_traitsILi256ELi64ELi64ELi4ELb0ELb0EN7cutlass10bfloat16_tE19Flash_kernel_traitsILi256ELi64ELi64ELi4ES3_EELb0ELb1ELb1ELb0ELb0ELb0ELb0ELb0EEEvNS_16Flash_fwd_paramsE,"",@"SHT_CUDA_INFO"
	.sectionflags	@""
	.align	4


	//----- nvinfo : EIATTR_CUDA_API_VERSION
	.align		4
        /*0000*/ 	.byte	0x04, 0x37
        /*0002*/ 	.short	(.L_1282 - .L_1281)
.L_1281:
        /*0004*/ 	.word	0x00000082


	//----- nvinfo : EIATTR_KPARAM_INFO
	.align		4
.L_1282:
        /*0008*/ 	.byte	0x04, 0x17
        /*000a*/ 	.short	(.L_1284 - .L_1283)
.L_1283:
        /*000c*/ 	.word	0x00000000
        /*0010*/ 	.short	0x0000
        /*0012*/ 	.short	0x0000
        /*0014*/ 	.byte	0x00, 0xf0, 0x41, 0x07


	//----- nvinfo : EIATTR_SPARSE_MMA_MASK
	.align		4
.L_1284:
        /*0018*/ 	.byte	0x03, 0x50
        /*001a*/ 	.short	0x0000


	//----- nvinfo : EIATTR_MAXREG_COUNT
	.align		4
        /*001c*/ 	.byte	0x03, 0x1b
        /*001e*/ 	.short	0x00ff


	//----- nvinfo : EIATTR_NUM_BARRIERS
	.align		4
        /*0020*/ 	.byte	0x02, 0x4c
        /*0022*/ 	.byte	0x01
	.zero		1


	//----- nvinfo : EIATTR_ANNOTATIONS
	.align		4
        /*0024*/ 	.byte	0x04, 0x55
        /*0026*/ 	.short	(.L_1286 - .L_1285)


	//   ....[0]....
.L_1285:
        /*0028*/ 	.word	0x00000001
        /*002c*/ 	.byte	0xd0, 0x11, 0x01, 0x00, 0x01, 0x00, 0x00, 0x00, 0xf0, 0x3e, 0x01, 0x00


	//----- nvinfo : EIATTR_MERCURY_ISA_VERSION
	.align		4
.L_1286:
        /*0038*/ 	.byte	0x03, 0x5f
        /*003a*/ 	.short	0x0101


	//----- nvinfo : EIATTR_INT_WARP_WIDE_INSTR_OFFSETS
	.align		4
        /*003c*/ 	.byte	0x04, 0x31
        /*003e*/ 	.short	(.L_1288 - .L_1287)


	//   ....[0]....
.L_1287:
        /*0040*/ 	.word	0x000047b0


	//   ....[1]....
        /*0044*/ 	.word	0x000047d0


	//   ....[2]....
        /*0048*/ 	.word	0x000047f0


	//   ....[3]....
        /*004c*/ 	.word	0x0000c0f0


	//----- nvinfo : EIATTR_COOP_GROUP_MASK_REGIDS
	.align		4
.L_1288:
        /*0050*/ 	.byte	0x04, 0x29
        /*0052*/ 	.short	(.L_1290 - .L_1289)


	//   ....[0]....
.L_1289:
        /*0054*/ 	.word	0xffffffff


	//   ....[1]....
        /*0058*/ 	.word	0xffffffff


	//   ....[2]....
        /*005c*/ 	.word	0xffffffff


	//   ....[3]....
        /*0060*/ 	.word	0xffffffff


	//   ....[4]....
        /*0064*/ 	.word	0xffffffff


	//   ....[5]....
        /*0068*/ 	.word	0xffffffff


	//   ....[6]....
        /*006c*/ 	.word	0xffffffff


	//   ....[7]....
        /*0070*/ 	.word	0xffffffff


	//   ....[8]....
        /*0074*/ 	.word	0xffffffff


	//   ....[9]....
        /*0078*/ 	.word	0xffffffff


	//   ....[10]....
        /*007c*/ 	.word	0xffffffff


	//   ....[11]....
        /*0080*/ 	.word	0xffffffff


	//   ....[12]....
        /*0084*/ 	.word	0xffffffff


	//   ....[13]....
        /*0088*/ 	.word	0xffffffff


	//   ....[14]....
        /*008c*/ 	.word	0xffffffff


	//   ....[15]....
        /*0090*/ 	.word	0xffffffff


	//----- nvinfo : EIATTR_COOP_GROUP_INSTR_OFFSETS
	.align		4
.L_1290:
        /*0094*/ 	.byte	0x04, 0x28
        /*0096*/ 	.short	(.L_1292 - .L_1291)


	//   ....[0]....
.L_1291:
        /*0098*/ 	.word	0x00007d30


	//   ....[1]....
        /*009c*/ 	.word	0x00007d90


	//   ....[2]....
        /*00a0*/ 	.word	0x00007db0


	//   ....[3]....
        /*00a4*/ 	.word	0x00007dd0


	//   ....[4]....
        /*00a8*/ 	.word	0x0000cc90


	//   ....[5]....
        /*00ac*/ 	.word	0x0000cca0


	//   ....[6]....
        /*00b0*/ 	.word	0x0000ccd0


	//   ....[7]....
        /*00b4*/ 	.word	0x0000cce0


	//   ....[8]....
        /*00b8*/ 	.word	0x00012320


	//   ....[9]....
        /*00bc*/ 	.word	0x00012350


	//   ....[10]....
        /*00c0*/ 	.word	0x00012370


	//   ....[11]....
        /*00c4*/ 	.word	0x00012390


	//   ....[12]....
        /*00c8*/ 	.word	0x00014230


	//   ....[13]....
        /*00cc*/ 	.word	0x00014270


	//   ....[14]....
        /*00d0*/ 	.word	0x000142d0


	//   ....[15]....
        /*00d4*/ 	.word	0x000142e0


	//----- nvinfo : EIATTR_EXIT_INSTR_OFFSETS
	.align		4
.L_1292:
        /*00d8*/ 	.byte	0x04, 0x1c
        /*00da*/ 	.short	(.L_1294 - .L_1293)


	//   ....[0]....
.L_1293:
        /*00dc*/ 	.word	0x000004b0


	//   ....[1]....
        /*00e0*/ 	.word	0x00001060


	//   ....[2]....
        /*00e4*/ 	.word	0x00001090


	//   ....[3]....
        /*00e8*/ 	.word	0x000160d0


	//   ....[4]....
        /*00ec*/ 	.word	0x00016210


	//   ....[5]....
        /*00f0*/ 	.word	0x00016230


	//----- nvinfo : EIATTR_CRS_STACK_SIZE
	.align		4
.L_1294:
        /*00f4*/ 	.byte	0x04, 0x1e
        /*00f6*/ 	.short	(.L_1296 - .L_1295)
.L_1295:
        /*00f8*/ 	.word	0x00000000


	//----- nvinfo : EIATTR_CBANK_PARAM_SIZE
	.align		4
.L_1296:
        /*00fc*/ 	.byte	0x03, 0x19
        /*00fe*/ 	.short	0x01d0


	//----- nvinfo : EIATTR_PARAM_CBANK
	.align		4
        /*0100*/ 	.byte	0x04, 0x0a
        /*0102*/ 	.short	(.L_1298 - .L_1297)
	.align		4
.L_1297:
        /*0104*/ 	.word	index@(.nv.constant0._ZN5flash24flash_fwd_splitkv_kernelI23Flash_fwd_kernel_traitsILi256ELi64ELi64ELi4ELb0ELb0EN7cutlass10bfloat16_tE19Flash_kernel_traitsILi256ELi64ELi64ELi4ES3_EELb0ELb1ELb1ELb0ELb0ELb0ELb0ELb0EEEvNS_16Flash_fwd_paramsE)
        /*0108*/ 	.short	0x0210
        /*010a*/ 	.short	0x01d0


	//----- nvinfo : EIATTR_SW_WAR
	.align		4
.L_1298:
        /*010c*/ 	.byte	0x04, 0x36
        /*010e*/ 	.short	(.L_1300 - .L_1299)
.L_1299:
        /*0110*/ 	.word	0x00000008
.L_1300:


//--------------------- .nv.info._ZN5flash24flash_fwd_splitkv_kernelI23Flash_fwd_kernel_traitsILi256ELi64ELi64ELi4ELb0ELb0EN7cutlass10bfloat16_tE19Flash_kernel_traitsILi256ELi64ELi64ELi4ES3_EELb0ELb1ELb1ELb0ELb0ELb1ELb0ELb0EEEvNS_16Flash_fwd_paramsE --------------------------
	.section	.nv.info._ZN5flash24flash_fwd_splitkv_kernelI23Flash_fwd_kernel_traitsILi256ELi64ELi64ELi4ELb0ELb0EN7cutlass10bfloat16_tE19Flash_kernel_traitsILi256ELi64ELi64ELi4ES3_EELb0ELb1ELb1ELb0ELb0ELb1ELb0ELb0EEEvNS_16Flash_fwd_paramsE,"",@"SHT_CUDA_INFO"
	.sectionflags	@""
	.align	4


	//----- nvinfo : EIATTR_CUDA_API_VERSION
	.align		4
        /*0000*/ 	.byte	0x04, 0x37
        /*0002*/ 	.short	(.L_1302 - .L_1301)
.L_1301:
        /*0004*/ 	.word	0x00000082


	//----- nvinfo : EIATTR_KPARAM_INFO
	.align		4
.L_1302:
        /*0008*/ 	.byte	0x04, 0x17
        /*000a*/ 	.short	(.L_1304 - .L_1303)
.L_1303:
        /*000c*/ 	.word	0x00000000
        /*0010*/ 	.short	0x0000
        /*0012*/ 	.short	0x0000
        /*0014*/ 	.byte	0x00, 0xf0, 0x41, 0x07


	//----- nvinfo : EIATTR_SPARSE_MMA_MASK
	.align		4
.L_1304:
        /*0018*/ 	.byte	0x03, 0x50
        /*001a*/ 	.short	0x0000


	//----- nvinfo : EIATTR_MAXREG_COUNT
	.align		4
        /*001c*/ 	.byte	0x03, 0x1b
        /*001e*/ 	.short	0x00ff


	//----- nvinfo : EIATTR_NUM_BARRIERS
	.align		4
        /*0020*/ 	.byte	0x02, 0x4c
        /*0022*/ 	.byte	0x01
	.zero		1


	//----- nvinfo : EIATTR_ANNOTATIONS
	.align		4
        /*0024*/ 	.byte	0x04, 0x55
        /*0026*/ 	.short	(.L_1306 - .L_1305)


	//   ....[0]....
.L_1305:
        /*0028*/ 	.word	0x00000001
        /*002c*/ 	.byte	0xf0, 0x1d, 0x01, 0x00, 0x01, 0x00, 0x00, 0x00, 0x20, 0x4b, 0x01, 0x00


	//----- nvinfo : EIATTR_MERCURY_ISA_VERSION
	.align		4
.L_1306:
        /*0038*/ 	.byte	0x03, 0x5f
        /*003a*/ 	.short	0x0101


	//----- nvinfo : EIATTR_INT_WARP_WIDE_INSTR_OFFSETS
	.align		4
        /*003c*/ 	.byte	0x04, 0x31
        /*003e*/ 	.short	(.L_1308 - .L_1307)


	//   ....[0]....
.L_1307:
        /*0040*/ 	.word	0x000047b0


	//   ....[1]....
        /*0044*/ 	.word	0x000047d0


	//   ....[2]....
        /*0048*/ 	.word	0x000047f0


	//   ....[3]....
        /*004c*/ 	.word	0x0000c910


	//----- nvinfo : EIATTR_COOP_GROUP_MASK_REGIDS
	.align		4
.L_1308:
        /*0050*/ 	.byte	0x04, 0x29
        /*0052*/ 	.short	(.L_1310 - .L_1309)


	//   ....[0]....
.L_1309:
        /*0054*/ 	.word	0xffffffff


	//   ....[1]....
        /*0058*/ 	.word	0xffffffff


	//   ....[2]....
        /*005c*/ 	.word	0xffffffff


	//   ....[3]....
        /*0060*/ 	.word	0xffffffff


	//   ....[4]....
        /*0064*/ 	.word	0xffffffff


	//   ....[5]....
        /*0068*/ 	.word	0xffffffff


	//   ....[6]....
        /*006c*/ 	.word	0xffffffff


	//   ....[7]....
        /*0070*/ 	.word	0xffffffff


	//   ....[8]....
        /*0074*/ 	.word	0xffffffff


	//   ....[9]....
        /*0078*/ 	.word	0xffffffff


	//   ....[10]....
        /*007c*/ 	.word	0xffffffff


	//   ....[11]....
        /*0080*/ 	.word	0xffffffff


	//   ....[12]....
        /*0084*/ 	.word	0xffffffff


	//   ....[13]....
        /*0088*/ 	.word	0xffffffff


	//   ....[14]....
        /*008c*/ 	.word	0xffffffff


	//   ....[15]....
        /*0090*/ 	.word	0xffffffff


	//----- nvinfo : EIATTR_COOP_GROUP_INSTR_OFFSETS
	.align		4
.L_1310:
        /*0094*/ 	.byte	0x04, 0x28
        /*0096*/ 	.short	(.L_1312 - .L_1311)


	//   ....[0]....
.L_1311:
        /*0098*/ 	.word	0x00008130


	//   ....[1]....
        /*009c*/ 	.word	0x00008160


	//   ....[2]....
        /*00a0*/ 	.word	0x00008180


	//   ....[3]....
        /*00a4*/ 	.word	0x000081a0


	//   ....[4]....
        /*00a8*/ 	.word	0x0000d4a0


	//   ....[5]....
        /*00ac*/ 	.word	0x0000d4b0


	//   ....[6]....
        /*00b0*/ 	.word	0x0000d4e0


	//   ....[7]....
        /*00b4*/ 	.word	0x0000d4f0


	//   ....[8]....
        /*00b8*/ 	.word	0x00012f50


	//   ....[9]....
        /*00bc*/ 	.word	0x00012f70


	//   ....[10]....
        /*00c0*/ 	.word	0x00012fa0


	//   ....[11]....
        /*00c4*/ 	.word	0x00012fb0


	//   ....[12]....
        /*00c8*/ 	.word	0x00014e60


	//   ....[13]....
        /*00cc*/ 	.word	0x00014ea0


	//   ....[14]....
        /*00d0*/ 	.word	0x00014f00


	//   ....[15]....
        /*00d4*/ 	.word	0x00014f10


	//----- nvinfo : EIATTR_EXIT_INSTR_OFFSETS
	.align		4
.L_1312:
        /*00d8*/ 	.byte	0x04, 0x1c
        /*00da*/ 	.short	(.L_1314 - .L_1313)


	//   ....[0]....
.L_1313:
        /*00dc*/ 	.word	0x000004b0


	//   ....[1]....
        /*00e0*/ 	.word	0x00001060


	//   ....[2]....
        /*00e4*/ 	.word	0x00001090


	//   ....[3]....
        /*00e8*/ 	.word	0x00016d00


	//   ....[4]....
        /*00ec*/ 	.word	0x00016e40


	//   ....[5]....
        /*00f0*/ 	.word	0x00016e60


	//----- nvinfo : EIATTR_CRS_STACK_SIZE
	.align		4
.L_1314:
        /*00f4*/ 	.byte	0x04, 0x1e
        /*00f6*/ 	.short	(.L_1316 - .L_1315)
.L_1315:
        /*00f8*/ 	.word	0x00000000


	//----- nvinfo : EIATTR_CBANK_PARAM_SIZE
	.align		4
.L_1316:
        /*00fc*/ 	.byte	0x03, 0x19
        /*00fe*/ 	.short	0x01d0


	//----- nvinfo : EIATTR_PARAM_CBANK
	.align		4
        /*0100*/ 	.byte	0x04, 0x0a
        /*0102*/ 	.short	(.L_1318 - .L_1317)
	.align		4
.L_1317:
        /*0104*/ 	.word	index@(.nv.constant0._ZN5flash24flash_fwd_splitkv_kernelI23Flash_fwd_kernel_traitsILi256ELi64ELi64ELi4ELb0ELb0EN7cutlass10bfloat16_tE19Flash_kernel_traitsILi256ELi64ELi64ELi4ES3_EELb0ELb1ELb1ELb0ELb0ELb1ELb0ELb0EEEvNS_16Flash_fwd_paramsE)
        /*0108*/ 	.short	0x0210
        /*010a*/ 	.short	0x01d0


	//----- nvinfo : EIATTR_SW_WAR
	.align		4
.L_1318:
        /*010c*/ 	.byte	0x04, 0x36
        /*010e*/ 	.short	(.L_1320 - .L_1319)
.L_1319:
        /*0110*/ 	.word	0x00000008
.L_1320:


//--------------------- .nv.info._ZN5flash24flash_fwd_splitkv_kernelI23Flash_fwd_kernel_traitsILi256ELi64ELi64ELi4ELb0ELb0EN7cutlass10bfloat16_tE19Flash_kernel_traitsILi256ELi64ELi64ELi4ES3_EELb0ELb1ELb0ELb0ELb1ELb0ELb0ELb1EEEvNS_16Flash_fwd_paramsE --------------------------
	.section	.nv.info._ZN5flash24flash_fwd_splitkv_kernelI23Flash_fwd_kernel_traitsILi256ELi64ELi64ELi4ELb0ELb0EN7cutlass10bfloat16_tE19Flash_kernel_traitsILi256ELi64ELi64ELi4ES3_EELb0ELb1ELb0ELb0ELb1ELb0ELb0ELb1EEEvNS_16Flash_fwd_paramsE,"",@"SHT_CUDA_INFO"
	.sectionflags	@""
	.align	4


	//----- nvinfo : EIATTR_CUDA_API_VERSION
	.align		4
        /*0000*/ 	.byte	0x04, 0x37
        /*0002*/ 	.short	(.L_1322 - .L_1321)
.L_1321:
        /*0004*/ 	.word	0x00000082


	//----- nvinfo : EIATTR_KPARAM_INFO
	.align		4
.L_1322:
        /*0008*/ 	.byte	0x04, 0x17
        /*000a*/ 	.short	(.L_1324 - .L_1323)
.L_1323:
        /*000c*/ 	.word	0x00000000
        /*0010*/ 	.short	0x0000
        /*0012*/ 	.short	0x0000
        /*0014*/ 	.byte	0x00, 0xf0, 0x41, 0x07


	//----- nvinfo : EIATTR_SPARSE_MMA_MASK
	.align		4
.L_1324:
        /*0018*/ 	.byte	0x03, 0x50
        /*001a*/ 	.short	0x0000


	//----- nvinfo : EIATTR_MAXREG_COUNT
	.align		4
        /*001c*/ 	.byte	0x03, 0x1b
        /*001e*/ 	.short	0x00ff


	//----- nvinfo : EIATTR_NUM_BARRIERS
	.align		4
        /*0020*/ 	.byte	0x02, 0x4c
        /*0022*/ 	.byte	0x01
	.zero		1


	//----- nvinfo : EIATTR_ANNOTATIONS
	.align		4
        /*0024*/ 	.byte	0x04, 0x55
        /*0026*/ 	.short	(.L_1326 - .L_1325)


	//   ....[0]....
.L_1325:
        /*0028*/ 	.word	0x00000001
        /*002c*/ 	.byte	0xf0, 0x93, 0x01, 0x00, 0x01, 0x00, 0x00, 0x00, 0x40, 0x94, 0x01, 0x00, 0x01, 0x00, 0x00, 0x00
        /*003c*/ 	.byte	0x80, 0xa2, 0x01, 0x00, 0x01, 0x00, 0x00, 0x00, 0x90, 0xa2, 0x01, 0x00


	//----- nvinfo : EIATTR_MERCURY_ISA_VERSION
	.align		4
.L_1326:
        /*0048*/ 	.byte	0x03, 0x5f
        /*004a*/ 	.short	0x0101


	//----- nvinfo : EIATTR_COOP_GROUP_MASK_REGIDS
	.align		4
        /*004c*/ 	.byte	0x04, 0x29
        /*004e*/ 	.short	(.L_1328 - .L_1327)


	//   ....[0]....
.L_1327:
        /*0050*/ 	.word	0xffffffff


	//   ....[1]....
        /*0054*/ 	.word	0xffffffff


	//   ....[2]....
        /*0058*/ 	.word	0xffffffff


	//   ....[3]....
        /*005c*/ 	.word	0xffffffff


	//   ....[4]....
        /*0060*/ 	.word	0xffffffff


	//   ....[5]....
        /*0064*/ 	.word	0xffffffff


	//   ....[6]....
        /*0068*/ 	.word	0xffffffff


	//   ....[7]....
        /*006c*/ 	.word	0xffffffff


	//   ....[8]....
        /*0070*/ 	.word	0xffffffff


	//   ....[9]....
        /*0074*/ 	.word	0xffffffff


	//   ....[10]....
        /*0078*/ 	.word	0xffffffff


	//   ....[11]....
        /*007c*/ 	.word	0xffffffff


	//   ....[12]....
        /*0080*/ 	.word	0xffffffff


	//   ....[13]....
        /*0084*/ 	.word	0xffffffff


	//   ....[14]....
        /*0088*/ 	.word	0xffffffff


	//   ....[15]....
        /*008c*/ 	.word	0xffffffff


	//   ....[16]....
        /*0090*/ 	.word	0x05000002


	//   ....[17]....
        /*0094*/ 	.word	0x05000002


	//   ....[18]....
        /*0098*/ 	.word	0x05000002


	//   ....[19]....
        /*009c*/ 	.word	0x05000002


	//----- nvinfo : EIATTR_COOP_GROUP_INSTR_OFFSETS
	.align		4
.L_1328:
        /*00a0*/ 	.byte	0x04, 0x28
        /*00a2*/ 	.short	(.L_1330 - .L_1329)


	//   ....[0]....
.L_1329:
        /*00a4*/ 	.word	0x00017ad0


	//   ....[1]....
        /*00a8*/ 	.word	0x00017af0


	//   ....[2]....
        /*00ac*/ 	.word	0x00017b80


	//   ....[3]....
        /*00b0*/ 	.word	0x00017b90


	//   ....[4]....
        /*00b4*/ 	.word	0x0001b760


	//   ....[5]....
        /*00b8*/ 	.word	0x0001b7a0


	//   ....[6]....
        /*00bc*/ 	.word	0x0001b7c0


	//   ....[7]....
        /*00c0*/ 	.word	0x0001b7e0


	//   ....[8]....
        /*00c4*/ 	.word	0x0001fd10


	//   ....[9]....
        /*00c8*/ 	.word	0x0001fd30


	//   ....[10]....
        /*00cc*/ 	.word	0x0001fd50


	//   ....[11]....
        /*00d0*/ 	.word	0x0001fd70


	//   ....[12]....
        /*00d4*/ 	.word	0x00021d00


	//   ....[13]....
        /*00d8*/ 	.word	0x00021d10


	//   ....[14]....
        /*00dc*/ 	.word	0x00021d40


	//   ....[15]....
        /*00e0*/ 	.word	0x00021d50


	//   ....[16]....
        /*00e4*/ 	.word	0x00023f10


	//   ....[17]....
        /*00e8*/ 	.word	0x00023f80


	//   ....[18]....
        /*00ec*/ 	.word	0x00023fe0


	//   ....[19]....
        /*00f0*/ 	.word	0x00024050


	//----- nvinfo : EIATTR_EXIT_INSTR_OFFSETS
	.align		4
.L_1330:
        /*00f4*/ 	.byte	0x04, 0x1c
        /*00f6*/ 	.short	(.L_1332 - .L_1331)


	//   ....[0]....
.L_1331:
        /*00f8*/ 	.word	0x000000a0


	//----- nvinfo : EIATTR_CRS_STACK_SIZE
	.align		4
.L_1332:
        /*00fc*/ 	.byte	0x04, 0x1e
        /*00fe*/ 	.short	(.L_1334 - .L_1333)
.L_1333:
        /*0100*/ 	.word	0x00000000


	//----- nvinfo : EIATTR_CBANK_PARAM_SIZE
	.align		4
.L_1334:
        /*0104*/ 	.byte	0x03, 0x19
        /*0106*/ 	.short	0x01d0


	//----- nvinfo : EIATTR_PARAM_CBANK
	.align		4
        /*0108*/ 	.byte	0x04, 0x0a
        /*010a*/ 	.short	(.L_1336 - .L_1335)
	.align		4
.L_1335:
        /*010c*/ 	.word	index@(.nv.constant0._ZN5flash24flash_fwd_splitkv_kernelI23Flash_fwd_kernel_traitsILi256ELi64ELi64ELi4ELb0ELb0EN7cutlass10bfloat16_tE19Flash_kernel_traitsILi256ELi64ELi64ELi4ES3_EELb0ELb1ELb0ELb0ELb1ELb0ELb0ELb1EEEvNS_16Flash_fwd_paramsE)
        /*0110*/ 	.short	0x0210
        /*0112*/ 	.short	0x01d0


	//----- nvinfo : EIATTR_SW_WAR
	.align		4
.L_1336:
        /*0114*/ 	.byte	0x04, 0x36
        /*0116*/ 	.short	(.L_1338 - .L_1337)
.L_1337:
        /*0118*/ 	.word	0x00000008
.L_1338:


//--------------------- .nv.info._ZN5flash24flash_fwd_splitkv_kernelI23Flash_fwd_kernel_traitsILi256ELi64ELi64ELi4ELb0ELb0EN7cutlass10bfloat16_tE19Flash_kernel_traitsILi256ELi64ELi64ELi4ES3_EELb0ELb1ELb0ELb0ELb1ELb1ELb0ELb1EEEvNS_16Flash_fwd_paramsE --------------------------
	.section	.nv.info._ZN5flash24flash_fwd_splitkv_kernelI23Flash_fwd_kernel_traitsILi256ELi64ELi64ELi4ELb0ELb0EN7cutlass10bfloat16_tE19Flash_kernel_traitsILi256ELi64ELi64ELi4ES3_EELb0ELb1ELb0ELb0ELb1ELb1ELb0ELb1EEEvNS_16Flash_fwd_paramsE,"",@"SHT_CUDA_INFO"
	.sectionflags	@""
	.align	4


	//----- nvinfo : EIATTR_CUDA_API_VERSION
	.align		4
        /*0000*/ 	.byte	0x04, 0x37
        /*0002*/ 	.short	(.L_1340 - .L_1339)
.L_1339:
        /*0004*/ 	.word	0x00000082


	//----- nvinfo : EIATTR_KPARAM_INFO
	.align		4
.L_1340:
        /*0008*/ 	.byte	0x04, 0x17
        /*000a*/ 	.short	(.L_1342 - .L_1341)
.L_1341:
        /*000c*/ 	.word	0x00000000
        /*0010*/ 	.short	0x0000
        /*0012*/ 	.short	0x0000
        /*0014*/ 	.byte	0x00, 0xf0, 0x41, 0x07


	//----- nvinfo : EIATTR_SPARSE_MMA_MASK
	.align		4
.L_1342:
        /*0018*/ 	.byte	0x03, 0x50
        /*001a*/ 	.short	0x0000


	//----- nvinfo : EIATTR_MAXREG_COUNT
	.align		4
        /*001c*/ 	.byte	0x03, 0x1b
        /*001e*/ 	.short	0x00ff


	//----- nvinfo : EIATTR_NUM_BARRIERS
	.align		4
        /*0020*/ 	.byte	0x02, 0x4c
        /*0022*/ 	.byte	0x01
	.zero		1


	//----- nvinfo : EIATTR_ANNOTATIONS
	.align		4
        /*0024*/ 	.byte	0x04, 0x55
        /*0026*/ 	.short	(.L_1344 - .L_1343)


	//   ....[0]....
.L_1343:
        /*0028*/ 	.word	0x00000001
        /*002c*/ 	.byte	0x10, 0x98, 0x01, 0x00, 0x01, 0x00, 0x00, 0x00, 0x60, 0x98, 0x01, 0x00, 0x01, 0x00, 0x00, 0x00
        /*003c*/ 	.byte	0x20, 0xa2, 0x01, 0x00, 0x01, 0x00, 0x00, 0x00, 0x40, 0xa2, 0x01, 0x00


	//----- nvinfo : EIATTR_MERCURY_ISA_VERSION
	.align		4
.L_1344:
        /*0048*/ 	.byte	0x03, 0x5f
        /*004a*/ 	.short	0x0101


	//----- nvinfo : EIATTR_COOP_GROUP_MASK_REGIDS
	.align		4
        /*004c*/ 	.byte	0x04, 0x29
        /*004e*/ 	.short	(.L_1346 - .L_1345)


	//   ....[0]....
.L_1345:
        /*0050*/ 	.word	0xffffffff


	//   ....[1]....
        /*0054*/ 	.word	0xffffffff


	//   ....[2]....
        /*0058*/ 	.word	0xffffffff


	//   ....[3]....
        /*005c*/ 	.word	0xffffffff


	//   ....[4]....
        /*0060*/ 	.word	0xffffffff


	//   ....[5]....
        /*0064*/ 	.word	0xffffffff


	//   ....[6]....
        /*0068*/ 	.word	0xffffffff


	//   ....[7]....
        /*006c*/ 	.word	0xffffffff


	//   ....[8]....
        /*0070*/ 	.word	0xffffffff


	//   ....[9]....
        /*0074*/ 	.word	0xffffffff


	//   ....[10]....
        /*0078*/ 	.word	0xffffffff


	//   ....[11]....
        /*007c*/ 	.word	0xffffffff


	//   ....[12]....
        /*0080*/ 	.word	0xffffffff


	//   ....[13]....
        /*0084*/ 	.word	0xffffffff


	//   ....[14]....
        /*0088*/ 	.word	0xffffffff


	//   ....[15]....
        /*008c*/ 	.word	0xffffffff


	//   ....[16]....
        /*0090*/ 	.word	0x05000002


	//   ....[17]....
        /*0094*/ 	.word	0x05000002


	//   ....[18]....
        /*0098*/ 	.word	0x05000002


	//   ....[19]....
        /*009c*/ 	.word	0x05000002


	//----- nvinfo : EIATTR_COOP_GROUP_INSTR_OFFSETS
	.align		4
.L_1346:
        /*00a0*/ 	.byte	0x04, 0x28
        /*00a2*/ 	.short	(.L_1348 - .L_1347)


	//   ....[0]....
.L_1347:
        /*00a4*/ 	.word	0x00017ed0


	//   ....[1]....
        /*00a8*/ 	.word	0x00017ef0


	//   ....[2]....
        /*00ac*/ 	.word	0x00017f90


	//   ....[3]....
        /*00b0*/ 	.word	0x00017fa0


	//   ....[4]....
        /*00b4*/ 	.word	0x0001c000


	//   ....[5]....
        /*00b8*/ 	.word	0x0001c040


	//   ....[6]....
        /*00bc*/ 	.word	0x0001c060


	//   ....[7]....
        /*00c0*/ 	.word	0x0001c080


	//   ....[8]....
        /*00c4*/ 	.word	0x00020950


	//   ....[9]....
        /*00c8*/ 	.word	0x000209d0


	//   ....[10]....
        /*00cc*/ 	.word	0x000209f0


	//   ....[11]....
        /*00d0*/ 	.word	0x00020a10


	//   ....[12]....
        /*00d4*/ 	.word	0x000229b0


	//   ....[13]....
        /*00d8*/ 	.word	0x000229c0


	//   ....[14]....
        /*00dc*/ 	.word	0x000229f0


	//   ....[15]....
        /*00e0*/ 	.word	0x00022a00


	//   ....[16]....
        /*00e4*/ 	.word	0x00024bb0


	//   ....[17]....
        /*00e8*/ 	.word	0x00024c20


	//   ....[18]....
        /*00ec*/ 	.word	0x00024c80


	//   ....[19]....
        /*00f0*/ 	.word	0x00024cf0


	//----- nvinfo : EIATTR_EXIT_INSTR_OFFSETS
	.align		4
.L_1348:
        /*00f4*/ 	.byte	0x04, 0x1c
        /*00f6*/ 	.short	(.L_1350 - .L_1349)


	//   ....[0]....
.L_1349:
        /*00f8*/ 	.word	0x000000a0


	//----- nvinfo : EIATTR_CRS_STACK_SIZE
	.align		4
.L_1350:
        /*00fc*/ 	.byte	0x04, 0x1e
        /*00fe*/ 	.short	(.L_1352 - .L_1351)
.L_1351:
        /*0100*/ 	.word	0x00000000


	//----- nvinfo : EIATTR_CBANK_PARAM_SIZE
	.align		4
.L_1352:
        /*0104*/ 	.byte	0x03, 0x19
        /*0106*/ 	.short	0x01d0


	//----- nvinfo : EIATTR_PARAM_CBANK
	.align		4
        /*0108*/ 	.byte	0x04, 0x0a
        /*010a*/ 	.short	(.L_1354 - .L_1353)
	.align		4
.L_1353:
        /*010c*/ 	.word	index@(.nv.constant0._ZN5flash24flash_fwd_splitkv_kernelI23Flash_fwd_kernel_traitsILi256ELi64ELi64ELi4ELb0ELb0EN7cutlass10bfloat16_tE19Flash_kernel_traitsILi256ELi64ELi64ELi4ES3_EELb0ELb1ELb0ELb0ELb1ELb1ELb0ELb1EEEvNS_16Flash_fwd_paramsE)
        /*0110*/ 	.short	0x0210
        /*0112*/ 	.short	0x01d0


	//----- nvinfo : EIATTR_SW_WAR
	.align		4
.L_1354:
        /*0114*/ 	.byte	0x04, 0x36
        /*0116*/ 	.short	(.L_1356 - .L_1355)
.L_1355:
        /*0118*/ 	.word	0x00000008
.L_1356:


//--------------------- .nv.info._ZN5flash24flash_fwd_splitkv_kernelI23Flash_fwd_kernel_traitsILi256ELi64ELi64ELi4ELb0ELb0EN7cutlass10bfloat16_tE19Flash_kernel_traitsILi256ELi64ELi64ELi4ES3_EELb0ELb1ELb1ELb0ELb0ELb0ELb0ELb1EEEvNS_16Flash_fwd_paramsE --------------------------
	.section	.nv.info._ZN5flash24flash_fwd_splitkv_kernelI23Flash_fwd_kernel_traitsILi256ELi64ELi64ELi4ELb0ELb0EN7cutlass10bfloat16_tE19Flash_kernel_traitsILi256ELi64ELi64ELi4ES3_EELb0ELb1ELb1ELb0ELb0ELb0ELb0ELb1EEEvNS_16Flash_fwd_paramsE,"",@"SHT_CUDA_INFO"
	.sectionflags	@""
	.align	4


	//----- nvinfo : EIATTR_CUDA_API_VERSION
	.align		4
        /*0000*/ 	.byte	0x04, 0x37
        /*0002*/ 	.short	(.L_1358 - .L_1357)
.L_1357:
        /*0004*/ 	.word	0x00000082


	//----- nvinfo : EIATTR_KPARAM_INFO
	.align		4
.L_1358:
        /*0008*/ 	.byte	0x04, 0x17
        /*000a*/ 	.short	(.L_1360 - .L_1359)
.L_1359:
        /*000c*/ 	.word	0x00000000
        /*0010*/ 	.short	0x0000
        /*0012*/ 	.short	0x0000
        /*0014*/ 	.byte	0x00, 0xf0, 0x41, 0x07


	//----- nvinfo : EIATTR_SPARSE_MMA_MASK
	.align		4
.L_1360:
        /*0018*/ 	.byte	0x03, 0x50
        /*001a*/ 	.short	0x0000


	//----- nvinfo : EIATTR_MAXREG_COUNT
	.align		4
        /*001c*/ 	.byte	0x03, 0x1b
        /*001e*/ 	.short	0x00ff


	//----- nvinfo : EIATTR_NUM_BARRIERS
	.align		4
        /*0020*/ 	.byte	0x02, 0x4c
        /*0022*/ 	.byte	0x01
	.zero		1


	//----- nvinfo : EIATTR_MERCURY_ISA_VERSION
	.align		4
        /*0024*/ 	.byte	0x03, 0x5f
        /*0026*/ 	.short	0x0101


	//----- nvinfo : EIATTR_COOP_GROUP_MASK_REGIDS
	.align		4
        /*0028*/ 	.byte	0x04, 0x29
        /*002a*/ 	.short	(.L_1362 - .L_1361)


	//   ....[0]....
.L_1361:
        /*002c*/ 	.word	0xffffffff


	//   ....[1]....
        /*0030*/ 	.word	0xffffffff


	//   ....[2]....
        /*0034*/ 	.word	0xffffffff


	//   ....[3]....
        /*0038*/ 	.word	0xffffffff


	//   ....[4]....
        /*003c*/ 	.word	0xffffffff


	//   ....[5]....
        /*0040*/ 	.word	0xffffffff


	//   ....[6]....
        /*0044*/ 	.word	0xffffffff


	//   ....[7]....
        /*0048*/ 	.word	0xffffffff


	//   ....[8]....
        /*004c*/ 	.word	0xffffffff


	//   ....[9]....
        /*0050*/ 	.word	0xffffffff


	//   ....[10]....
        /*0054*/ 	.word	0xffffffff


	//   ....[11]....
        /*0058*/ 	.word	0xffffffff


	//   ....[12]....
        /*005c*/ 	.word	0xffffffff


	//   ....[13]....
        /*0060*/ 	.word	0xffffffff


	//   ....[14]....
        /*0064*/ 	.word	0xffffffff


	//   ....[15]....
        /*0068*/ 	.word	0xffffffff


	//   ....[16]....
        /*006c*/ 	.word	0x05000002


	//   ....[17]....
        /*0070*/ 	.word	0x05000002


	//   ....[18]....
        /*0074*/ 	.word	0x05000002


	//   ....[19]....
        /*0078*/ 	.word	0x05000002


	//----- nvinfo : EIATTR_COOP_GROUP_INSTR_OFFSETS
	.align		4
.L_1362:
        /*007c*/ 	.byte	0x04, 0x28
        /*007e*/ 	.short	(.L_1364 - .L_1363)


	//   ....[0]....
.L_1363:
        /*0080*/ 	.word	0x0001b930


	//   ....[1]....
        /*0084*/ 	.word	0x0001ba80


	//   ....[2]....
        /*0088*/ 	.word	0x0001ba90


	//   ....[3]....
        /*008c*/ 	.word	0x0001bac0


	//   ....[4]....
        /*0090*/ 	.word	0x00020af0


	//   ....[5]....
        /*0094*/ 	.word	0x00020b40


	//   ....[6]....
        /*0098*/ 	.word	0x00020b60


	//   ....[7]....
        /*009c*/ 	.word	0x00020b80


	//   ....[8]....
        /*00a0*/ 	.word	0x00026460


	//   ....[9]....
        /*00a4*/ 	.word	0x00026470


	//   ....[10]....
        /*00a8*/ 	.word	0x000264a0


	//   ....[11]....
        /*00ac*/ 	.word	0x000264b0


	//   ....[12]....
        /*00b0*/ 	.word	0x000284e0


	//   ....[13]....
        /*00b4*/ 	.word	0x000284f0


	//   ....[14]....
        /*00b8*/ 	.word	0x00028520


	//   ....[15]....
        /*00bc*/ 	.word	0x00028530


	//   ....[16]....
        /*00c0*/ 	.word	0x0002a8b0


	//   ....[17]....
        /*00c4*/ 	.word	0x0002a920


	//   ....[18]....
        /*00c8*/ 	.word	0x0002a980


	//   ....[19]....
        /*00cc*/ 	.word	0x0002a9f0


	//----- nvinfo : EIATTR_EXIT_INSTR_OFFSETS
	.align		4
.L_1364:
        /*00d0*/ 	.byte	0x04, 0x1c
        /*00d2*/ 	.short	(.L_1366 - .L_1365)


	//   ....[0]....
.L_1365:
        /*00d4*/ 	.word	0x00000090


	//----- nvinfo : EIATTR_CRS_STACK_SIZE
	.align		4
.L_1366:
        /*00d8*/ 	.byte	0x04, 0x1e
        /*00da*/ 	.short	(.L_1368 - .L_1367)
.L_1367:
        /*00dc*/ 	.word	0x00000000


	//----- nvinfo : EIATTR_CBANK_PARAM_SIZE
	.align		4
.L_1368:
        /*00e0*/ 	.byte	0x03, 0x19
        /*00e2*/ 	.short	0x01d0


	//----- nvinfo : EIATTR_PARAM_CBANK
	.align		4
        /*00e4*/ 	.byte	0x04, 0x0a
        /*00e6*/ 	.short	(.L_1370 - .L_1369)
	.align		4
.L_1369:
        /*00e8*/ 	.word	index@(.nv.constant0._ZN5flash24flash_fwd_splitkv_kernelI23Flash_fwd_kernel_traitsILi256ELi64ELi64ELi4ELb0ELb0EN7cutlass10bfloat16_tE19Flash_kernel_traitsILi256ELi64ELi64ELi4ES3_EELb0ELb1ELb1ELb0ELb0ELb0ELb0ELb1EEEvNS_16Flash_fwd_paramsE)
        /*00ec*/ 	.short	0x0210
        /*00ee*/ 	.short	0x01d0


	//----- nvinfo : EIATTR_SW_WAR
	.align		4
.L_1370:
        /*00f0*/ 	.byte	0x04, 0x36
        /*00f2*/ 	.short	(.L_1372 - .L_1371)
.L_1371:
        /*00f4*/ 	.word	0x00000008
.L_1372:


//--------------------- .nv.info._ZN5flash24flash_fwd_splitkv_kernelI23Flash_fwd_kernel_traitsILi256ELi64ELi64ELi4ELb0ELb0EN7cutlass10bfloat16_tE19Flash_kernel_traitsILi256ELi64ELi64ELi4ES3_EELb0ELb1ELb1ELb0ELb0ELb1ELb0ELb1EEEvNS_16Flash_fwd_paramsE --------------------------
	.section	.nv.info._ZN5flash24flash_fwd_splitkv_kernelI23Flash_fwd_kernel_traitsILi256ELi64ELi64ELi4ELb0ELb0EN7cutlass10bfloat16_tE19Flash_kernel_traitsILi256ELi64ELi64ELi4ES3_EELb0ELb1ELb1ELb0ELb0ELb1ELb0ELb1EEEvNS_16Flash_fwd_paramsE,"",@"SHT_CUDA_INFO"
	.sectionflags	@""
	.align	4


	//----- nvinfo : EIATTR_CUDA_API_VERSION
	.align		4
        /*0000*/ 	.byte	0x04, 0x37
        /*0002*/ 	.short	(.L_1374 - .L_1373)
.L_1373:
        /*0004*/ 	.word	0x00000082


	//----- nvinfo : EIATTR_KPARAM_INFO
	.align		4
.L_1374:
        /*0008*/ 	.byte	0x04, 0x17
        /*000a*/ 	.short	(.L_1376 - .L_1375)
.L_1375:
        /*000c*/ 	.word	0x00000000
        /*0010*/ 	.short	0x0000
        /*0012*/ 	.short	0x0000
        /*0014*/ 	.byte	0x00, 0xf0, 0x41, 0x07


	//----- nvinfo : EIATTR_SPARSE_MMA_MASK
	.align		4
.L_1376:
        /*0018*/ 	.byte	0x03, 0x50
        /*001a*/ 	.short	0x0000


	//----- nvinfo : EIATTR_MAXREG_COUNT
	.align		4
        /*001c*/ 	.byte	0x03, 0x1b
        /*001e*/ 	.short	0x00ff


	//----- nvinfo : EIATTR_NUM_BARRIERS
	.align		4
        /*0020*/ 	.byte	0x02, 0x4c
        /*0022*/ 	.byte	0x01
	.zero		1


	//----- nvinfo : EIATTR_ANNOTATIONS
	.align		4
        /*0024*/ 	.byte	0x04, 0x55
        /*0026*/ 	.short	(.L_1378 - .L_1377)


	//   ....[0]....
.L_1377:
        /*0028*/ 	.word	0x00000001
        /*002c*/ 	.byte	0x10, 0x14, 0x02, 0x00, 0x01, 0x00, 0x00, 0x00, 0xd0, 0x16, 0x02, 0x00, 0x01, 0x00, 0x00, 0x00
        /*003c*/ 	.byte	0xf0, 0x16, 0x02, 0x00, 0x01, 0x00, 0x00, 0x00, 0x00, 0x17, 0x02, 0x00, 0x01, 0x00, 0x00, 0x00
        /*004c*/ 	.byte	0xb0, 0x62, 0x02, 0x00, 0x01, 0x00, 0x00, 0x00, 0x00, 0x65, 0x02, 0x00


	//----- nvinfo : EIATTR_MERCURY_ISA_VERSION
	.align		4
.L_1378:
        /*0058*/ 	.byte	0x03, 0x5f
        /*005a*/ 	.short	0x0101


	//----- nvinfo : EIATTR_COOP_GROUP_MASK_REGIDS
	.align		4
        /*005c*/ 	.byte	0x04, 0x29
        /*005e*/ 	.short	(.L_1380 - .L_1379)


	//   ....[0]....
.L_1379:
        /*0060*/ 	.word	0xffffffff


	//   ....[1]....
        /*0064*/ 	.word	0xffffffff


	//   ....[2]....
        /*0068*/ 	.word	0xffffffff


	//   ....[3]....
        /*006c*/ 	.word	0xffffffff


	//   ....[4]....
        /*0070*/ 	.word	0xffffffff


	//   ....[5]....
        /*0074*/ 	.word	0xffffffff


	//   ....[6]....
        /*0078*/ 	.word	0xffffffff


	//   ....[7]....
        /*007c*/ 	.word	0xffffffff


	//   ....[8]....
        /*0080*/ 	.word	0xffffffff


	//   ....[9]....
        /*0084*/ 	.word	0xffffffff


	//   ....[10]....
        /*0088*/ 	.word	0xffffffff


	//   ....[11]....
        /*008c*/ 	.word	0xffffffff


	//   ....[12]....
        /*0090*/ 	.word	0xffffffff


	//   ....[13]....
        /*0094*/ 	.word	0xffffffff


	//   ....[14]....
        /*0098*/ 	.word	0xffffffff


	//   ....[15]....
        /*009c*/ 	.word	0xffffffff


	//   ....[16]....
        /*00a0*/ 	.word	0x05000004


	//   ....[17]....
        /*00a4*/ 	.word	0x05000004


	//   ....[18]....
        /*00a8*/ 	.word	0x05000004


	//   ....[19]....
        /*00ac*/ 	.word	0x05000004


	//----- nvinfo : EIATTR_COOP_GROUP_INSTR_OFFSETS
	.align		4
.L_1380:
        /*00b0*/ 	.byte	0x04, 0x28
        /*00b2*/ 	.short	(.L_1382 - .L_1381)


	//   ....[0]....
.L_1381:
        /*00b4*/ 	.word	0x0001ca50


	//   ....[1]....
        /*00b8*/ 	.word	0x0001cb00


	//   ....[2]....
        /*00bc*/ 	.word	0x0001cb20


	//   ....[3]....
        /*00c0*/ 	.word	0x0001cb40


	//   ....[4]....
        /*00c4*/ 	.word	0x000220a0


	//   ....[5]....
        /*00c8*/ 	.word	0x000220b0


	//   ....[6]....
        /*00cc*/ 	.word	0x000220e0


	//   ....[7]....
        /*00d0*/ 	.word	0x000220f0


	//   ....[8]....
        /*00d4*/ 	.word	0x00027ce0


	//   ....[9]....
        /*00d8*/ 	.word	0x00027cf0


	//   ....[10]....
        /*00dc*/ 	.word	0x00027d20


	//   ....[11]....
        /*00e0*/ 	.word	0x00027d30


	//   ....[12]....
        /*00e4*/ 	.word	0x00029d70


	//   ....[13]....
        /*00e8*/ 	.word	0x00029d80


	//   ....[14]....
        /*00ec*/ 	.word	0x00029db0


	//   ....[15]....
        /*00f0*/ 	.word	0x00029dc0


	//   ....[16]....
        /*00f4*/ 	.word	0x0002c170


	//   ....[17]....
        /*00f8*/ 	.word	0x0002c1f0


	//   ....[18]....
        /*00fc*/ 	.word	0x0002c270


	//   ....[19]....
        /*0100*/ 	.word	0x0002c2e0


	//----- nvinfo : EIATTR_EXIT_INSTR_OFFSETS
	.align		4
.L_1382:
        /*0104*/ 	.byte	0x04, 0x1c
        /*0106*/ 	.short	(.L_1384 - .L_1383)


	//   ....[0]....
.L_1383:
        /*0108*/ 	.word	0x000000a0


	//----- nvinfo : EIATTR_CRS_STACK_SIZE
	.align		4
.L_1384:
        /*010c*/ 	.byte	0x04, 0x1e
        /*010e*/ 	.short	(.L_1386 - .L_1385)
.L_1385:
        /*0110*/ 	.word	0x00000000


	//----- nvinfo : EIATTR_CBANK_PARAM_SIZE
	.align		4
.L_1386:
        /*0114*/ 	.byte	0x03, 0x19
        /*0116*/ 	.short	0x01d0


	//----- nvinfo : EIATTR_PARAM_CBANK
	.align		4
        /*0118*/ 	.byte	0x04, 0x0a
        /*011a*/ 	.short	(.L_1388 - .L_1387)
	.align		4
.L_1387:
        /*011c*/ 	.word	index@(.nv.constant0._ZN5flash24flash_fwd_splitkv_kernelI23Flash_fwd_kernel_traitsILi256ELi64ELi64ELi4ELb0ELb0EN7cutlass10bfloat16_tE19Flash_kernel_traitsILi256ELi64ELi64ELi4ES3_EELb0ELb1ELb1ELb0ELb0ELb1ELb0ELb1EEEvNS_16Flash_fwd_paramsE)
        /*0120*/ 	.short	0x0210
        /*0122*/ 	.short	0x01d0


	//----- nvinfo : EIATTR_SW_WAR
	.align		4
.L_1388:
        /*0124*/ 	.byte	0x04, 0x36
        /*0126*/ 	.short	(.L_1390 - .L_1389)
.L_1389:
        /*0128*/ 	.word	0x00000008
.L_1390:


//--------------------- .nv.info._ZN5flash24flash_fwd_splitkv_kernelI23Flash_fwd_kernel_traitsILi256ELi64ELi64ELi4ELb0ELb0EN7cutlass10bfloat16_tE19Flash_kernel_traitsILi256ELi64ELi64ELi4ES3_EELb0ELb1ELb0ELb0ELb1ELb0ELb1ELb0EEEvNS_16Flash_fwd_paramsE --------------------------
	.section	.nv.info._ZN5flash24flash_fwd_splitkv_kernelI23Flash_fwd_kernel_traitsILi256ELi64ELi64ELi4ELb0ELb0EN7cutlass10bfloat16_tE19Flash_kernel_traitsILi256ELi64ELi64ELi4ES3_EELb0ELb1ELb0ELb0ELb1ELb0ELb1ELb0EEEvNS_16Flash_fwd_paramsE,"",@"SHT_CUDA_INFO"
	.sectionflags	@""
	.align	4


	//----- nvinfo : EIATTR_CUDA_API_VERSION
	.align		4
        /*0000*/ 	.byte	0x04, 0x37
        /*0002*/ 	.short	(.L_1392 - .L_1391)
.L_1391:
        /*0004*/ 	.word	0x00000082


	//----- nvinfo : EIATTR_KPARAM_INFO
	.align		4
.L_1392:
        /*0008*/ 	.byte	0x04, 0x17
        /*000a*/ 	.short	(.L_1394 - .L_1393)
.L_1393:
        /*000c*/ 	.word	0x00000000
        /*0010*/ 	.short	0x0000
        /*0012*/ 	.short	0x0000
        /*0014*/ 	.byte	0x00, 0xf0, 0x41, 0x07


	//----- nvinfo : EIATTR_SPARSE_MMA_MASK
	.align		4
.L_1394:
        /*0018*/ 	.byte	0x03, 0x50
        /*001a*/ 	.short	0x0000


	//----- nvinfo : EIATTR_MAXREG_COUNT
	.align		4
        /*001c*/ 	.byte	0x03, 0x1b
        /*001e*/ 	.short	0x00ff


	//----- nvinfo : EIATTR_NUM_BARRIERS
	.align		4
        /*0020*/ 	.byte	0x02, 0x4c
        /*0022*/ 	.byte	0x01
	.zero		1


	//----- nvinfo : EIATTR_MERCURY_ISA_VERSION
	.align		4
        /*0024*/ 	.byte	0x03, 0x5f
        /*0026*/ 	.short	0x0101


	//----- nvinfo : EIATTR_INT_WARP_WIDE_INSTR_OFFSETS
	.align		4
        /*0028*/ 	.byte	0x04, 0x31
        /*002a*/ 	.short	(.L_1396 - .L_1395)


	//   ....[0]....
.L_1395:
        /*002c*/ 	.word	0x000026a0


	//   ....[1]....
        /*0030*/ 	.word	0x000029b0


	//----- nvinfo : EIATTR_COOP_GROUP_MASK_REGIDS
	.align		4
.L_1396:
        /*0034*/ 	.byte	0x04, 0x29
        /*0036*/ 	.short	(.L_1398 - .L_1397)


	//   ....[0]....
.L_1397:
        /*0038*/ 	.word	0xffffffff


	//   ....[1]....
        /*003c*/ 	.word	0xffffffff


	//   ....[2]....
        /*0040*/ 	.word	0xffffffff


	//   ....[3]....
        /*0044*/ 	.word	0xffffffff


	//   ....[4]....
        /*0048*/ 	.word	0xffffffff


	//   ....[5]....
        /*004c*/ 	.word	0xffffffff


	//   ....[6]....
        /*0050*/ 	.word	0xffffffff


	//   ....[7]....
        /*0054*/ 	.word	0xffffffff


	//   ....[8]....
        /*0058*/ 	.word	0xffffffff


	//   ....[9]....
        /*005c*/ 	.word	0xffffffff


	//   ....[10]....
        /*0060*/ 	.word	0xffffffff


	//   ....[11]....
        /*0064*/ 	.word	0xffffffff


	//   ....[12]....
        /*0068*/ 	.word	0xffffffff


	//   ....[13]....
        /*006c*/ 	.word	0xffffffff


	//   ....[14]....
        /*0070*/ 	.word	0xffffffff


	//   ....[15]....
        /*0074*/ 	.word	0xffffffff


	//----- nvinfo : EIATTR_COOP_GROUP_INSTR_OFFSETS
	.align		4
.L_1398:
        /*0078*/ 	.byte	0x04, 0x28
        /*007a*/ 	.short	(.L_1400 - .L_1399)


	//   ....[0]....
.L_1399:
        /*007c*/ 	.word	0x000050d0


	//   ....[1]....
        /*0080*/ 	.word	0x00005100


	//   ....[2]....
        /*0084*/ 	.word	0x000051a0


	//   ....[3]....
        /*0088*/ 	.word	0x000051b0


	//   ....[4]....
        /*008c*/ 	.word	0x00008970


	//   ....[5]....
        /*0090*/ 	.word	0x00008980


	//   ....[6]....
        /*0094*/ 	.word	0x000089b0


	//   ....[7]....
        /*0098*/ 	.word	0x000089c0


	//   ....[8]....
        /*009c*/ 	.word	0x0000c8f0


	//   ....[9]....
        /*00a0*/ 	.word	0x0000c990


	//   ....[10]....
        /*00a4*/ 	.word	0x0000c9b0


	//   ....[11]....
        /*00a8*/ 	.word	0x0000c9d0


	//   ....[12]....
        /*00ac*/ 	.word	0x0000e760


	//   ....[13]....
        /*00b0*/ 	.word	0x0000e7a0


	//   ....[14]....
        /*00b4*/ 	.word	0x0000e850


	//   ....[15]....
        /*00b8*/ 	.word	0x0000e860


	//----- nvinfo : EIATTR_EXIT_INSTR_OFFSETS
	.align		4
.L_1400:
        /*00bc*/ 	.byte	0x04, 0x1c
        /*00be*/ 	.short	(.L_1402 - .L_1401)


	//   ....[0]....
.L_1401:
        /*00c0*/ 	.word	0x00000620


	//   ....[1]....
        /*00c4*/ 	.word	0x00001080


	//   ....[2]....
        /*00c8*/ 	.word	0x000010b0


	//   ....[3]....
        /*00cc*/ 	.word	0x00010020


	//   ....[4]....
        /*00d0*/ 	.word	0x00010070


	//----- nvinfo : EIATTR_CRS_STACK_SIZE
	.align		4
.L_1402:
        /*00d4*/ 	.byte	0x04, 0x1e
        /*00d6*/ 	.short	(.L_1404 - .L_1403)
.L_1403:
        /*00d8*/ 	.word	0x00000000


	//----- nvinfo : EIATTR_CBANK_PARAM_SIZE
	.align		4
.L_1404:
        /*00dc*/ 	.byte	0x03, 0x19
        /*00de*/ 	.short	0x01d0


	//----- nvinfo : EIATTR_PARAM_CBANK
	.align		4
        /*00e0*/ 	.byte	0x04, 0x0a
        /*00e2*/ 	.short	(.L_1406 - .L_1405)
	.align		4
.L_1405:
        /*00e4*/ 	.word	index@(.nv.constant0._ZN5flash24flash_fwd_splitkv_kernelI23Flash_fwd_kernel_traitsILi256ELi64ELi64ELi4ELb0ELb0EN7cutlass10bfloat16_tE19Flash_kernel_traitsILi256ELi64ELi64ELi4ES3_EELb0ELb1ELb0ELb0ELb1ELb0ELb1ELb0EEEvNS_16Flash_fwd_paramsE)
        /*00e8*/ 	.short	0x0210
        /*00ea*/ 	.short	0x01d0


	//----- nvinfo : EIATTR_SW_WAR
	.align		4
.L_1406:
        /*00ec*/ 	.byte	0x04, 0x36
        /*00ee*/ 	.short	(.L_1408 - .L_1407)
.L_1407:
        /*00f0*/ 	.word	0x00000008
.L_1408:


//--------------------- .nv.info._ZN5flash24flash_fwd_splitkv_kernelI23Flash_fwd_kernel_traitsILi256ELi64ELi64ELi4ELb0ELb0EN7cutlass10bfloat16_tE19Flash_kernel_traitsILi256ELi64ELi64ELi4ES3_EELb0ELb1ELb0ELb0ELb1ELb1ELb1ELb0EEEvNS_16Flash_fwd_paramsE --------------------------
	.section	.nv.info._ZN5flash24flash_fwd_splitkv_kernelI23Flash_fwd_kernel_traitsILi256ELi64ELi64ELi4ELb0ELb0EN7cutlass10bfloat16_tE19Flash_kernel_traitsILi256ELi64ELi64ELi4ES3_EELb0ELb1ELb0ELb0ELb1ELb1ELb1ELb0EEEvNS_16Flash_fwd_paramsE,"",@"SHT_CUDA_INFO"
	.sectionflags	@""
	.align	4


	//----- nvinfo : EIATTR_CUDA_API_VERSION
	.align		4
        /*0000*/ 	.byte	0x04, 0x37
        /*0002*/ 	.short	(.L_1410 - .L_1409)
.L_1409:
        /*0004*/ 	.word	0x00000082


	//----- nvinfo : EIATTR_KPARAM_INFO
	.align		4
.L_1410:
        /*0008*/ 	.byte	0x04, 0x17
        /*000a*/ 	.short	(.L_1412 - .L_1411)
.L_1411:
        /*000c*/ 	.word	0x00000000
        /*0010*/ 	.short	0x0000
        /*0012*/ 	.short	0x0000
        /*0014*/ 	.byte	0x00, 0xf0, 0x41, 0x07


	//----- nvinfo : EIATTR_SPARSE_MMA_MASK
	.align		4
.L_1412:
        /*0018*/ 	.byte	0x03, 0x50
        /*001a*/ 	.short	0x0000


	//----- nvinfo : EIATTR_MAXREG_COUNT
	.align		4
        /*001c*/ 	.byte	0x03, 0x1b
        /*001e*/ 	.short	0x00ff


	//----- nvinfo : EIATTR_NUM_BARRIERS
	.align		4
        /*0020*/ 	.byte	0x02, 0x4c
        /*0022*/ 	.byte	0x01
	.zero		1


	//----- nvinfo : EIATTR_MERCURY_ISA_VERSION
	.align		4
        /*0024*/ 	.byte	0x03, 0x5f
        /*0026*/ 	.short	0x0101


	//----- nvinfo : EIATTR_INT_WARP_WIDE_INSTR_OFFSETS
	.align		4
        /*0028*/ 	.byte	0x04, 0x31
        /*002a*/ 	.short	(.L_1414 - .L_1413)


	//   ....[0]....
.L_1413:
        /*002c*/ 	.word	0x00002760


	//   ....[1]....
        /*0030*/ 	.word	0x00002a00


	//----- nvinfo : EIATTR_COOP_GROUP_MASK_REGIDS
	.align		4
.L_1414:
        /*0034*/ 	.byte	0x04, 0x29
        /*0036*/ 	.short	(.L_1416 - .L_1415)


	//   ....[0]....
.L_1415:
        /*0038*/ 	.word	0xffffffff


	//   ....[1]....
        /*003c*/ 	.word	0xffffffff


	//   ....[2]....
        /*0040*/ 	.word	0xffffffff


	//   ....[3]....
        /*0044*/ 	.word	0xffffffff


	//   ....[4]....
        /*0048*/ 	.word	0xffffffff


	//   ....[5]....
        /*004c*/ 	.word	0xffffffff


	//   ....[6]....
        /*0050*/ 	.word	0xffffffff


	//   ....[7]....
        /*0054*/ 	.word	0xffffffff


	//   ....[8]....
        /*0058*/ 	.word	0xffffffff


	//   ....[9]....
        /*005c*/ 	.word	0xffffffff


	//   ....[10]....
        /*0060*/ 	.word	0xffffffff


	//   ....[11]....
        /*0064*/ 	.word	0xffffffff


	//   ....[12]....
        /*0068*/ 	.word	0xffffffff


	//   ....[13]....
        /*006c*/ 	.word	0xffffffff


	//   ....[14]....
        /*0070*/ 	.word	0xffffffff


	//   ....[15]....
        /*0074*/ 	.word	0xffffffff


	//----- nvinfo : EIATTR_COOP_GROUP_INSTR_OFFSETS
	.align		4
.L_1416:
        /*0078*/ 	.byte	0x04, 0x28
        /*007a*/ 	.short	(.L_1418 - .L_1417)


	//   ....[0]....
.L_1417:
        /*007c*/ 	.word	0x000054f0


	//   ....[1]....
        /*0080*/ 	.word	0x00005520


	//   ....[2]....
        /*0084*/ 	.word	0x000055c0


	//   ....[3]....
        /*0088*/ 	.word	0x000055d0


	//   ....[4]....
        /*008c*/ 	.word	0x00009180


	//   ....[5]....
        /*0090*/ 	.word	0x00009190


	//   ....[6]....
        /*0094*/ 	.word	0x000091c0


	//   ....[7]....
        /*0098*/ 	.word	0x000091d0


	//   ....[8]....
        /*009c*/ 	.word	0x0000d570


	//   ....[9]....
        /*00a0*/ 	.word	0x0000d580


	//   ....[10]....
        /*00a4*/ 	.word	0x0000d5b0


	//   ....[11]....
        /*00a8*/ 	.word	0x0000d5c0


	//   ....[12]....
        /*00ac*/ 	.word	0x0000f360


	//   ....[13]....
        /*00b0*/ 	.word	0x0000f3a0


	//   ....[14]....
        /*00b4*/ 	.word	0x0000f450


	//   ....[15]....
        /*00b8*/ 	.word	0x0000f460


	//----- nvinfo : EIATTR_EXIT_INSTR_OFFSETS
	.align		4
.L_1418:
        /*00bc*/ 	.byte	0x04, 0x1c
        /*00be*/ 	.short	(.L_1420 - .L_1419)


	//   ....[0]....
.L_1419:
        /*00c0*/ 	.word	0x00000620


	//   ....[1]....
        /*00c4*/ 	.word	0x00001080


	//   ....[2]....
        /*00c8*/ 	.word	0x000010b0


	//   ....[3]....
        /*00cc*/ 	.word	0x00010c20


	//   ....[4]....
        /*00d0*/ 	.word	0x00010c70


	//----- nvinfo : EIATTR_CRS_STACK_SIZE
	.align		4
.L_1420:
        /*00d4*/ 	.byte	0x04, 0x1e
        /*00d6*/ 	.short	(.L_1422 - .L_1421)
.L_1421:
        /*00d8*/ 	.word	0x00000000


	//----- nvinfo : EIATTR_CBANK_PARAM_SIZE
	.align		4
.L_1422:
        /*00dc*/ 	.byte	0x03, 0x19
        /*00de*/ 	.short	0x01d0


	//----- nvinfo : EIATTR_PARAM_CBANK
	.align		4
        /*00e0*/ 	.byte	0x04, 0x0a
        /*00e2*/ 	.short	(.L_1424 - .L_1423)
	.align		4
.L_1423:
        /*00e4*/ 	.word	index@(.nv.constant0._ZN5flash24flash_fwd_splitkv_kernelI23Flash_fwd_kernel_traitsILi256ELi64ELi64ELi4ELb0ELb0EN7cutlass10bfloat16_tE19Flash_kernel_traitsILi256ELi64ELi64ELi4ES3_EELb0ELb1ELb0ELb0ELb1ELb1ELb1ELb0EEEvNS_16Flash_fwd_paramsE)
        /*00e8*/ 	.short	0x0210
        /*00ea*/ 	.short	0x01d0


	//----- nvinfo : EIATTR_SW_WAR
	.align		4
.L_1424:
        /*00ec*/ 	.byte	0x04, 0x36
        /*00ee*/ 	.short	(.L_1426 - .L_1425)
.L_1425:
        /*00f0*/ 	.word	0x00000008
.L_1426:


//--------------------- .nv.info._ZN5flash24flash_fwd_splitkv_kernelI23Flash_fwd_kernel_traitsILi256ELi64ELi64ELi4ELb0ELb0EN7cutlass10bfloat16_tE19Flash_kernel_traitsILi256ELi64ELi64ELi4ES3_EELb0ELb1ELb1ELb0ELb0ELb0ELb1ELb0EEEvNS_16Flash_fwd_paramsE --------------------------
	.section	.nv.info._ZN5flash24flash_fwd_splitkv_kernelI23Flash_fwd_kernel_traitsILi256ELi64ELi64ELi4ELb0ELb0EN7cutlass10bfloat16_tE19Flash_kernel_traitsILi256ELi64ELi64ELi4ES3_EELb0ELb1ELb1ELb0ELb0ELb0ELb1ELb0EEEvNS_16Flash_fwd_paramsE,"",@"SHT_CUDA_INFO"
	.sectionflags	@""
	.align	4


	//----- nvinfo : EIATTR_CUDA_API_VERSION
	.align		4
        /*0000*/ 	.byte	0x04, 0x37
        /*0002*/ 	.short	(.L_1428 - .L_1427)
.L_1427:
        /*0004*/ 	.word	0x00000082


	//----- nvinfo : EIATTR_KPARAM_INFO
	.align		4
.L_1428:
        /*0008*/ 	.byte	0x04, 0x17
        /*000a*/ 	.short	(.L_1430 - .L_1429)
.L_1429:
        /*000c*/ 	.word	0x00000000
        /*0010*/ 	.short	0x0000
        /*0012*/ 	.short	0x0000
        /*0014*/ 	.byte	0x00, 0xf0, 0x41, 0x07


	//----- nvinfo : EIATTR_SPARSE_MMA_MASK
	.align		4
.L_1430:
        /*0018*/ 	.byte	0x03, 0x50
        /*001a*/ 	.short	0x0000


	//----- nvinfo : EIATTR_MAXREG_COUNT
	.align		4
        /*001c*/ 	.byte	0x03, 0x1b
        /*001e*/ 	.short	0x00ff


	//----- nvinfo : EIATTR_NUM_BARRIERS
	.align		4
        /*0020*/ 	.byte	0x02, 0x4c
        /*0022*/ 	.byte	0x01
	.zero		1


	//----- nvinfo : EIATTR_MERCURY_ISA_VERSION
	.align		4
        /*0024*/ 	.byte	0x03, 0x5f
        /*0026*/ 	.short	0x0101


	//----- nvinfo : EIATTR_INT_WARP_WIDE_INSTR_OFFSETS
	.align		4
        /*0028*/ 	.byte	0x04, 0x31
        /*002a*/ 	.short	(.L_1432 - .L_1431)


	//   ....[0]....
.L_1431:
        /*002c*/ 	.word	0x00004b80


	//   ....[1]....
        /*0030*/ 	.word	0x00004b90


	//   ....[2]....
        /*0034*/ 	.word	0x00004bb0


	//   ....[3]....
        /*0038*/ 	.word	0x0000c4c0


	//----- nvinfo : EIATTR_COOP_GROUP_MASK_REGIDS
	.align		4
.L_1432:
        /*003c*/ 	.byte	0x04, 0x29
        /*003e*/ 	.short	(.L_1434 - .L_1433)


	//   ....[0]....
.L_1433:
        /*0040*/ 	.word	0xffffffff


	//   ....[1]....
        /*0044*/ 	.word	0xffffffff


	//   ....[2]....
        /*0048*/ 	.word	0xffffffff


	//   ....[3]....
        /*004c*/ 	.word	0xffffffff


	//   ....[4]....
        /*0050*/ 	.word	0xffffffff


	//   ....[5]....
        /*0054*/ 	.word	0xffffffff


	//   ....[6]....
        /*0058*/ 	.word	0xffffffff


	//   ....[7]....
        /*005c*/ 	.word	0xffffffff


	//   ....[8]....
        /*0060*/ 	.word	0xffffffff


	//   ....[9]....
        /*0064*/ 	.word	0xffffffff


	//   ....[10]....
        /*0068*/ 	.word	0xffffffff


	//   ....[11]....
        /*006c*/ 	.word	0xffffffff


	//   ....[12]....
        /*0070*/ 	.word	0xffffffff


	//   ....[13]....
        /*0074*/ 	.word	0xffffffff


	//   ....[14]....
        /*0078*/ 	.word	0xffffffff


	//   ....[15]....
        /*007c*/ 	.word	0xffffffff


	//----- nvinfo : EIATTR_COOP_GROUP_INSTR_OFFSETS
	.align		4
.L_1434:
        /*0080*/ 	.byte	0x04, 0x28
        /*0082*/ 	.short	(.L_1436 - .L_1435)


	//   ....[0]....
.L_1435:
        /*0084*/ 	.word	0x00007ff0


	//   ....[1]....
        /*0088*/ 	.word	0x000080e0


	//   ....[2]....
        /*008c*/ 	.word	0x000080f0


	//   ....[3]....
        /*0090*/ 	.word	0x00008120


	//   ....[4]....
        /*0094*/ 	.word	0x0000d060


	//   ....[5]....
        /*0098*/ 	.word	0x0000d070


	//   ....[6]....
        /*009c*/ 	.word	0x0000d0a0


	//   ....[7]....
        /*00a0*/ 	.word	0x0000d0b0


	//   ....[8]....
        /*00a4*/ 	.word	0x000126e0


	//   ....[9]....
        /*00a8*/ 	.word	0x00012710


	//   ....[10]....
        /*00ac*/ 	.word	0x00012730


	//   ....[11]....
        /*00b0*/ 	.word	0x00012750


	//   ....[12]....
        /*00b4*/ 	.word	0x000145f0


	//   ....[13]....
        /*00b8*/ 	.word	0x00014630


	//   ....[14]....
        /*00bc*/ 	.word	0x000146d0


	//   ....[15]....
        /*00c0*/ 	.word	0x000146e0


	//----- nvinfo : EIATTR_EXIT_INSTR_OFFSETS
	.align		4
.L_1436:
        /*00c4*/ 	.byte	0x04, 0x1c
        /*00c6*/ 	.short	(.L_1438 - .L_1437)


	//   ....[0]....
.L_1437:
        /*00c8*/ 	.word	0x00000590


	//   ....[1]....
        /*00cc*/ 	.word	0x000014a0


	//   ....[2]....
        /*00d0*/ 	.word	0x000014d0


	//   ....[3]....
        /*00d4*/ 	.word	0x00016330


	//   ....[4]....
        /*00d8*/ 	.word	0x000163e0


	//   ....[5]....
        /*00dc*/ 	.word	0x00016400


	//----- nvinfo : EIATTR_CRS_STACK_SIZE
	.align		4
.L_1438:
        /*00e0*/ 	.byte	0x04, 0x1e
        /*00e2*/ 	.short	(.L_1440 - .L_1439)
.L_1439:
        /*00e4*/ 	.word	0x00000000


	//----- nvinfo : EIATTR_CBANK_PARAM_SIZE
	.align		4
.L_1440:
        /*00e8*/ 	.byte	0x03, 0x19
        /*00ea*/ 	.short	0x01d0


	//----- nvinfo : EIATTR_PARAM_CBANK
	.align		4
        /*00ec*/ 	.byte	0x04, 0x0a
        /*00ee*/ 	.short	(.L_1442 - .L_1441)
	.align		4
.L_1441:
        /*00f0*/ 	.word	index@(.nv.constant0._ZN5flash24flash_fwd_splitkv_kernelI23Flash_fwd_kernel_traitsILi256ELi64ELi64ELi4ELb0ELb0EN7cutlass10bfloat16_tE19Flash_kernel_traitsILi256ELi64ELi64ELi4ES3_EELb0ELb1ELb1ELb0ELb0ELb0ELb1ELb0EEEvNS_16Flash_fwd_paramsE)
        /*00f4*/ 	.short	0x0210
        /*00f6*/ 	.short	0x01d0


	//----- nvinfo : EIATTR_SW_WAR
	.align		4
.L_1442:
        /*00f8*/ 	.byte	0x04, 0x36
        /*00fa*/ 	.short	(.L_1444 - .L_1443)
.L_1443:
        /*00fc*/ 	.word	0x00000008
.L_1444:


//--------------------- .nv.info._ZN5flash24flash_fwd_splitkv_kernelI23Flash_fwd_kernel_traitsILi256ELi64ELi64ELi4ELb0ELb0EN7cutlass10bfloat16_tE19Flash_kernel_traitsILi256ELi64ELi64ELi4ES3_EELb0ELb1ELb1ELb0ELb0ELb1ELb1ELb0EEEvNS_16Flash_fwd_paramsE --------------------------
	.section	.nv.info._ZN5flash24flash_fwd_splitkv_kernelI23Flash_fwd_kernel_traitsILi256ELi64ELi64ELi4ELb0ELb0EN7cutlass10bfloat16_tE19Flash_kernel_traitsILi256ELi64ELi64ELi4ES3_EELb0ELb1ELb1ELb0ELb0ELb1ELb1ELb0EEEvNS_16Flash_fwd_paramsE,"",@"SHT_CUDA_INFO"
	.sectionflags	@""
	.align	4


	//----- nvinfo : EIATTR_CUDA_API_VERSION
	.align		4
        /*0000*/ 	.byte	0x04, 0x37
        /*0002*/ 	.short	(.L_1446 - .L_1445)
.L_1445:
        /*0004*/ 	.word	0x00000082


	//----- nvinfo : EIATTR_KPARAM_INFO
	.align		4
.L_1446:
        /*0008*/ 	.byte	0x04, 0x17
        /*000a*/ 	.short	(.L_1448 - .L_1447)
.L_1447:
        /*000c*/ 	.word	0x00000000
        /*0010*/ 	.short	0x0000
        /*0012*/ 	.short	0x0000
        /*0014*/ 	.byte	0x00, 0xf0, 0x41, 0x07


	//----- nvinfo : EIATTR_SPARSE_MMA_MASK
	.align		4
.L_1448:
        /*0018*/ 	.byte	0x03, 0x50
        /*001a*/ 	.short	0x0000


	//----- nvinfo : EIATTR_MAXREG_COUNT
	.align		4
        /*001c*/ 	.byte	0x03, 0x1b
        /*001e*/ 	.short	0x00ff


	//----- nvinfo : EIATTR_NUM_BARRIERS
	.align		4
        /*0020*/ 	.byte	0x02, 0x4c
        /*0022*/ 	.byte	0x01
	.zero		1


	//----- nvinfo : EIATTR_MERCURY_ISA_VERSION
	.align		4
        /*0024*/ 	.byte	0x03, 0x5f
        /*0026*/ 	.short	0x0101


	//----- nvinfo : EIATTR_INT_WARP_WIDE_INSTR_OFFSETS
	.align		4
        /*0028*/ 	.byte	0x04, 0x31
        /*002a*/ 	.short	(.L_1450 - .L_1449)


	//   ....[0]....
.L_1449:
        /*002c*/ 	.word	0x00004be0


	//   ....[1]....
        /*0030*/ 	.word	0x00004c00


	//   ....[2]....
        /*0034*/ 	.word	0x00004c20


	//   ....[3]....
        /*0038*/ 	.word	0x0000cd50


	//----- nvinfo : EIATTR_COOP_GROUP_MASK_REGIDS
	.align		4
.L_1450:
        /*003c*/ 	.byte	0x04, 0x29
        /*003e*/ 	.short	(.L_1452 - .L_1451)


	//   ....[0]....
.L_1451:
        /*0040*/ 	.word	0xffffffff


	//   ....[1]....
        /*0044*/ 	.word	0xffffffff


	//   ....[2]....
        /*0048*/ 	.word	0xffffffff


	//   ....[3]....
        /*004c*/ 	.word	0xffffffff


	//   ....[4]....
        /*0050*/ 	.word	0xffffffff


	//   ....[5]....
        /*0054*/ 	.word	0xffffffff


	//   ....[6]....
        /*0058*/ 	.word	0xffffffff


	//   ....[7]....
        /*005c*/ 	.word	0xffffffff


	//   ....[8]....
        /*0060*/ 	.word	0xffffffff


	//   ....[9]....
        /*0064*/ 	.word	0xffffffff


	//   ....[10]....
        /*0068*/ 	.word	0xffffffff


	//   ....[11]....
        /*006c*/ 	.word	0xffffffff


	//   ....[12]....
        /*0070*/ 	.word	0xffffffff


	//   ....[13]....
        /*0074*/ 	.word	0xffffffff


	//   ....[14]....
        /*0078*/ 	.word	0xffffffff


	//   ....[15]....
        /*007c*/ 	.word	0xffffffff


	//----- nvinfo : EIATTR_COOP_GROUP_INSTR_OFFSETS
	.align		4
.L_1452:
        /*0080*/ 	.byte	0x04, 0x28
        /*0082*/ 	.short	(.L_1454 - .L_1453)


	//   ....[0]....
.L_1453:
        /*0084*/ 	.word	0x00008580


	//   ....[1]....
        /*0088*/ 	.word	0x000085b0


	//   ....[2]....
        /*008c*/ 	.word	0x000085d0


	//   ....[3]....
        /*0090*/ 	.word	0x000085f0


	//   ....[4]....
        /*0094*/ 	.word	0x0000d8e0


	//   ....[5]....
        /*0098*/ 	.word	0x0000d8f0


	//   ....[6]....
        /*009c*/ 	.word	0x0000d920


	//   ....[7]....
        /*00a0*/ 	.word	0x0000d930


	//   ....[8]....
        /*00a4*/ 	.word	0x000133a0


	//   ....[9]....
        /*00a8*/ 	.word	0x000133c0


	//   ....[10]....
        /*00ac*/ 	.word	0x000133f0


	//   ....[11]....
        /*00b0*/ 	.word	0x00013400


	//   ....[12]....
        /*00b4*/ 	.word	0x00015290


	//   ....[13]....
        /*00b8*/ 	.word	0x000152d0


	//   ....[14]....
        /*00bc*/ 	.word	0x00015360


	//   ....[15]....
        /*00c0*/ 	.word	0x00015370


	//----- nvinfo : EIATTR_EXIT_INSTR_OFFSETS
	.align		4
.L_1454:
        /*00c4*/ 	.byte	0x04, 0x1c
        /*00c6*/ 	.short	(.L_1456 - .L_1455)


	//   ....[0]....
.L_1455:
        /*00c8*/ 	.word	0x00000590


	//   ....[1]....
        /*00cc*/ 	.word	0x000014a0


	//   ....[2]....
        /*00d0*/ 	.word	0x000014d0


	//   ....[3]....
        /*00d4*/ 	.word	0x00016fd0


	//   ....[4]....
        /*00d8*/ 	.word	0x00017080


	//   ....[5]....
        /*00dc*/ 	.word	0x000170a0


	//----- nvinfo : EIATTR_CRS_STACK_SIZE
	.align		4
.L_1456:
        /*00e0*/ 	.byte	0x04, 0x1e
        /*00e2*/ 	.short	(.L_1458 - .L_1457)
.L_1457:
        /*00e4*/ 	.word	0x00000000


	//----- nvinfo : EIATTR_CBANK_PARAM_SIZE
	.align		4
.L_1458:
        /*00e8*/ 	.byte	0x03, 0x19
        /*00ea*/ 	.short	0x01d0


	//----- nvinfo : EIATTR_PARAM_CBANK
	.align		4
        /*00ec*/ 	.byte	0x04, 0x0a
        /*00ee*/ 	.short	(.L_1460 - .L_1459)
	.align		4
.L_1459:
        /*00f0*/ 	.word	index@(.nv.constant0._ZN5flash24flash_fwd_splitkv_kernelI23Flash_fwd_kernel_traitsILi256ELi64ELi64ELi4ELb0ELb0EN7cutlass10bfloat16_tE19Flash_kernel_traitsILi256ELi64ELi64ELi4ES3_EELb0ELb1ELb1ELb0ELb0ELb1ELb1ELb0EEEvNS_16Flash_fwd_paramsE)
        /*00f4*/ 	.short	0x0210
        /*00f6*/ 	.short	0x01d0


	//----- nvinfo : EIATTR_SW_WAR
	.align		4
.L_1460:
        /*00f8*/ 	.byte	0x04, 0x36
        /*00fa*/ 	.short	(.L_1462 - .L_1461)
.L_1461:
        /*00fc*/ 	.word	0x00000008
.L_1462:


//--------------------- .nv.info._ZN5flash24flash_fwd_splitkv_kernelI23Flash_fwd_kernel_traitsILi256ELi64ELi64ELi4ELb0ELb0EN7cutlass10bfloat16_tE19Flash_kernel_traitsILi256ELi64ELi64ELi4ES3_EELb0ELb1ELb0ELb0ELb1ELb0ELb1ELb1EEEvNS_16Flash_fwd_paramsE --------------------------
	.section	.nv.info._ZN5flash24flash_fwd_splitkv_kernelI23Flash_fwd_kernel_traitsILi256ELi64ELi64ELi4ELb0ELb0EN7cutlass10bfloat16_tE19Flash_kernel_traitsILi256ELi64ELi64ELi4ES3_EELb0ELb1ELb0ELb0ELb1ELb0ELb1ELb1EEEvNS_16Flash_fwd_paramsE,"",@"SHT_CUDA_INFO"
	.sectionflags	@""
	.align	4


	//----- nvinfo : EIATTR_CUDA_API_VERSION
	.align		4
        /*0000*/ 	.byte	0x04, 0x37
        /*0002*/ 	.short	(.L_1464 - .L_1463)
.L_1463:
        /*0004*/ 	.word	0x00000082


	//----- nvinfo : EIATTR_KPARAM_INFO
	.align		4
.L_1464:
        /*0008*/ 	.byte	0x04, 0x17
        /*000a*/ 	.short	(.L_1466 - .L_1465)
.L_1465:
        /*000c*/ 	.word	0x00000000
        /*0010*/ 	.short	0x0000
        /*0012*/ 	.short	0x0000
        /*0014*/ 	.byte	0x00, 0xf0, 0x41, 0x07


	//----- nvinfo : EIATTR_SPARSE_MMA_MASK
	.align		4
.L_1466:
        /*0018*/ 	.byte	0x03, 0x50
        /*001a*/ 	.short	0x0000


	//----- nvinfo : EIATTR_MAXREG_COUNT
	.align		4
        /*001c*/ 	.byte	0x03, 0x1b
        /*001e*/ 	.short	0x00ff


	//----- nvinfo : EIATTR_NUM_BARRIERS
	.align		4
        /*0020*/ 	.byte	0x02, 0x4c
        /*0022*/ 	.byte	0x01
	.zero		1


	//----- nvinfo : EIATTR_ANNOTATIONS
	.align		4
        /*0024*/ 	.byte	0x04, 0x55
        /*0026*/ 	.short	(.L_1468 - .L_1467)


	//   ....[0]....
.L_1467:
        /*0028*/ 	.word	0x00000001
        /*002c*/ 	.byte	0x20, 0x95, 0x01, 0x00, 0x01, 0x00, 0x00, 0x00, 0x70, 0x95, 0x01, 0x00, 0x01, 0x00, 0x00, 0x00
        /*003c*/ 	.byte	0x90, 0xa4, 0x01, 0x00, 0x01, 0x00, 0x00, 0x00, 0xa0, 0xa4, 0x01, 0x00


	//----- nvinfo : EIATTR_MERCURY_ISA_VERSION
	.align		4
.L_1468:
        /*0048*/ 	.byte	0x03, 0x5f
        /*004a*/ 	.short	0x0101


	//----- nvinfo : EIATTR_COOP_GROUP_MASK_REGIDS
	.align		4
        /*004c*/ 	.byte	0x04, 0x29
        /*004e*/ 	.short	(.L_1470 - .L_1469)


	//   ....[0]....
.L_1469:
        /*0050*/ 	.word	0xffffffff


	//   ....[1]....
        /*0054*/ 	.word	0xffffffff


	//   ....[2]....
        /*0058*/ 	.word	0xffffffff


	//   ....[3]....
        /*005c*/ 	.word	0xffffffff


	//   ....[4]....
        /*0060*/ 	.word	0xffffffff


	//   ....[5]....
        /*0064*/ 	.word	0xffffffff


	//   ....[6]....
        /*0068*/ 	.word	0xffffffff


	//   ....[7]....
        /*006c*/ 	.word	0xffffffff


	//   ....[8]....
        /*0070*/ 	.word	0xffffffff


	//   ....[9]....
        /*0074*/ 	.word	0xffffffff


	//   ....[10]....
        /*0078*/ 	.word	0xffffffff


	//   ....[11]....
        /*007c*/ 	.word	0xffffffff


	//   ....[12]....
        /*0080*/ 	.word	0xffffffff


	//   ....[13]....
        /*0084*/ 	.word	0xffffffff


	//   ....[14]....
        /*0088*/ 	.word	0xffffffff


	//   ....[15]....
        /*008c*/ 	.word	0xffffffff


	//   ....[16]....
        /*0090*/ 	.word	0x0500000c


	//   ....[17]....
        /*0094*/ 	.word	0x0500000c


	//   ....[18]....
        /*0098*/ 	.word	0x0500000c


	//   ....[19]....
        /*009c*/ 	.word	0x0500000c


	//----- nvinfo : EIATTR_COOP_GROUP_INSTR_OFFSETS
	.align		4
.L_1470:
        /*00a0*/ 	.byte	0x04, 0x28
        /*00a2*/ 	.short	(.L_1472 - .L_1471)


	//   ....[0]....
.L_1471:
        /*00a4*/ 	.word	0x00017be0


	//   ....[1]....
        /*00a8*/ 	.word	0x00017c00


	//   ....[2]....
        /*00ac*/ 	.word	0x00017ca0


	//   ....[3]....
        /*00b0*/ 	.word	0x00017cb0


	//   ....[4]....
        /*00b4*/ 	.word	0x0001b930


	//   ....[5]....
        /*00b8*/ 	.word	0x0001b940


	//   ....[6]....
        /*00bc*/ 	.word	0x0001b970


	//   ....[7]....
        /*00c0*/ 	.word	0x0001b980


	//   ....[8]....
        /*00c4*/ 	.word	0x00020180


	//   ....[9]....
        /*00c8*/ 	.word	0x000201f0


	//   ....[10]....
        /*00cc*/ 	.word	0x00020210


	//   ....[11]....
        /*00d0*/ 	.word	0x00020230


	//   ....[12]....
        /*00d4*/ 	.word	0x00022140


	//   ....[13]....
        /*00d8*/ 	.word	0x00022150


	//   ....[14]....
        /*00dc*/ 	.word	0x00022180


	//   ....[15]....
        /*00e0*/ 	.word	0x00022190


	//   ....[16]....
        /*00e4*/ 	.word	0x00023e30


	//   ....[17]....
        /*00e8*/ 	.word	0x00023ea0


	//   ....[18]....
        /*00ec*/ 	.word	0x00023f00


	//   ....[19]....
        /*00f0*/ 	.word	0x00023f70


	//----- nvinfo : EIATTR_EXIT_INSTR_OFFSETS
	.align		4
.L_1472:
        /*00f4*/ 	.byte	0x04, 0x1c
        /*00f6*/ 	.short	(.L_1474 - .L_1473)


	//   ....[0]....
.L_1473:
        /*00f8*/ 	.word	0x00000200


	//----- nvinfo : EIATTR_CRS_STACK_SIZE
	.align		4
.L_1474:
        /*00fc*/ 	.byte	0x04, 0x1e
        /*00fe*/ 	.short	(.L_1476 - .L_1475)
.L_1475:
        /*0100*/ 	.word	0x00000000


	//----- nvinfo : EIATTR_CBANK_PARAM_SIZE
	.align		4
.L_1476:
        /*0104*/ 	.byte	0x03, 0x19
        /*0106*/ 	.short	0x01d0


	//----- nvinfo : EIATTR_PARAM_CBANK
	.align		4
        /*0108*/ 	.byte	0x04, 0x0a
        /*010a*/ 	.short	(.L_1478 - .L_1477)
	.align		4
.L_1477:
        /*010c*/ 	.word	index@(.nv.constant0._ZN5flash24flash_fwd_splitkv_kernelI23Flash_fwd_kernel_traitsILi256ELi64ELi64ELi4ELb0ELb0EN7cutlass10bfloat16_tE19Flash_kernel_traitsILi256ELi64ELi64ELi4ES3_EELb0ELb1ELb0ELb0ELb1ELb0ELb1ELb1EEEvNS_16Flash_fwd_paramsE)
        /*0110*/ 	.short	0x0210
        /*0112*/ 	.short	0x01d0


	//----- nvinfo : EIATTR_SW_WAR
	.align		4
.L_1478:
        /*0114*/ 	.byte	0x04, 0x36
        /*0116*/ 	.short	(.L_1480 - .L_1479)
.L_1479:
        /*0118*/ 	.word	0x00000008
.L_1480:


//--------------------- .nv.info._ZN5flash24flash_fwd_splitkv_kernelI23Flash_fwd_kernel_traitsILi256ELi64ELi64ELi4ELb0ELb0EN7cutlass10bfloat16_tE19Flash_kernel_traitsILi256ELi64ELi64ELi4ES3_EELb0ELb1ELb0ELb0ELb1ELb1ELb1ELb1EEEvNS_16Flash_fwd_paramsE --------------------------
	.section	.nv.info._ZN5flash24flash_fwd_splitkv_kernelI23Flash_fwd_kernel_traitsILi256ELi64ELi64ELi4ELb0ELb0EN7cutlass10bfloat16_tE19Flash_kernel_traitsILi256ELi64ELi64ELi4ES3_EELb0ELb1ELb0ELb0ELb1ELb1ELb1ELb1EEEvNS_16Flash_fwd_paramsE,"",@"SHT_CUDA_INFO"
	.sectionflags	@""
	.align	4


	//----- nvinfo : EIATTR_CUDA_API_VERSION
	.align		4
        /*0000*/ 	.byte	0x04, 0x37
        /*0002*/ 	.short	(.L_1482 - .L_1481)
.L_1481:
        /*0004*/ 	.word	0x00000082


	//----- nvinfo : EIATTR_KPARAM_INFO
	.align		4
.L_1482:
        /*0008*/ 	.byte	0x04, 0x17
        /*000a*/ 	.short	(.L_1484 - .L_1483)
.L_1483:
        /*000c*/ 	.word	0x00000000
        /*0010*/ 	.short	0x0000
        /*0012*/ 	.short	0x0000
        /*0014*/ 	.byte	0x00, 0xf0, 0x41, 0x07


	//----- nvinfo : EIATTR_SPARSE_MMA_MASK
	.align		4
.L_1484:
        /*0018*/ 	.byte	0x03, 0x50
        /*001a*/ 	.short	0x0000


	//----- nvinfo : EIATTR_MAXREG_COUNT
	.align		4
        /*001c*/ 	.byte	0x03, 0x1b
        /*001e*/ 	.short	0x00ff


	//----- nvinfo : EIATTR_NUM_BARRIERS
	.align		4
        /*0020*/ 	.byte	0x02, 0x4c
        /*0022*/ 	.byte	0x01
	.zero		1


	//----- nvinfo : EIATTR_ANNOTATIONS
	.align		4
        /*0024*/ 	.byte	0x04, 0x55
        /*0026*/ 	.short	(.L_1486 - .L_1485)


	//   ....[0]....
.L_1485:
        /*0028*/ 	.word	0x00000001
        /*002c*/ 	.byte	0x30, 0x99, 0x01, 0x00, 0x01, 0x00, 0x00, 0x00, 0x80, 0x99, 0x01, 0x00, 0x01, 0x00, 0x00, 0x00
        /*003c*/ 	.byte	0xf0, 0xa5, 0x01, 0x00, 0x01, 0x00, 0x00, 0x00, 0x10, 0xa6, 0x01, 0x00


	//----- nvinfo : EIATTR_MERCURY_ISA_VERSION
	.align		4
.L_1486:
        /*0048*/ 	.byte	0x03, 0x5f
        /*004a*/ 	.short	0x0101


	//----- nvinfo : EIATTR_COOP_GROUP_MASK_REGIDS
	.align		4
        /*004c*/ 	.byte	0x04, 0x29
        /*004e*/ 	.short	(.L_1488 - .L_1487)


	//   ....[0]....
.L_1487:
        /*0050*/ 	.word	0xffffffff


	//   ....[1]....
        /*0054*/ 	.word	0xffffffff


	//   ....[2]....
        /*0058*/ 	.word	0xffffffff


	//   ....[3]....
        /*005c*/ 	.word	0xffffffff


	//   ....[4]....
        /*0060*/ 	.word	0xffffffff


	//   ....[5]....
        /*0064*/ 	.word	0xffffffff


	//   ....[6]....
        /*0068*/ 	.word	0xffffffff


	//   ....[7]....
        /*006c*/ 	.word	0xffffffff


	//   ....[8]....
        /*0070*/ 	.word	0xffffffff


	//   ....[9]....
        /*0074*/ 	.word	0xffffffff


	//   ....[10]....
        /*0078*/ 	.word	0xffffffff


	//   ....[11]....
        /*007c*/ 	.word	0xffffffff


	//   ....[12]....
        /*0080*/ 	.word	0xffffffff


	//   ....[13]....
        /*0084*/ 	.word	0xffffffff


	//   ....[14]....
        /*0088*/ 	.word	0xffffffff


	//   ....[15]....
        /*008c*/ 	.word	0xffffffff


	//   ....[16]....
        /*0090*/ 	.word	0x0500000c


	//   ....[17]....
        /*0094*/ 	.word	0x0500000c


	//   ....[18]....
        /*0098*/ 	.word	0x0500000c


	//   ....[19]....
        /*009c*/ 	.word	0x0500000c


	//----- nvinfo : EIATTR_COOP_GROUP_INSTR_OFFSETS
	.align		4
.L_1488:
        /*00a0*/ 	.byte	0x04, 0x28
        /*00a2*/ 	.short	(.L_1490 - .L_1489)


	//   ....[0]....
.L_1489:
        /*00a4*/ 	.word	0x00017ff0


	//   ....[1]....
        /*00a8*/ 	.word	0x00018010


	//   ....[2]....
        /*00ac*/ 	.word	0x000180b0


	//   ....[3]....
        /*00b0*/ 	.word	0x000180c0


	//   ....[4]....
        /*00b4*/ 	.word	0x0001c150


	//   ....[5]....
        /*00b8*/ 	.word	0x0001c190


	//   ....[6]....
        /*00bc*/ 	.word	0x0001c1b0


	//   ....[7]....
        /*00c0*/ 	.word	0x0001c1d0


	//   ....[8]....
        /*00c4*/ 	.word	0x00020e00


	//   ....[9]....
        /*00c8*/ 	.word	0x00020e80


	//   ....[10]....
        /*00cc*/ 	.word	0x00020ea0


	//   ....[11]....
        /*00d0*/ 	.word	0x00020ec0


	//   ....[12]....
        /*00d4*/ 	.word	0x00022de0


	//   ....[13]....
        /*00d8*/ 	.word	0x00022df0


	//   ....[14]....
        /*00dc*/ 	.word	0x00022e20


	//   ....[15]....
        /*00e0*/ 	.word	0x00022e30


	//   ....[16]....
        /*00e4*/ 	.word	0x00024ad0


	//   ....[17]....
        /*00e8*/ 	.word	0x00024b40


	//   ....[18]....
        /*00ec*/ 	.word	0x00024ba0


	//   ....[19]....
        /*00f0*/ 	.word	0x00024c10


	//----- nvinfo : EIATTR_EXIT_INSTR_OFFSETS
	.align		4
.L_1490:
        /*00f4*/ 	.byte	0x04, 0x1c
        /*00f6*/ 	.short	(.L_1492 - .L_1491)


	//   ....[0]....
.L_1491:
        /*00f8*/ 	.word	0x00000200


	//----- nvinfo : EIATTR_CRS_STACK_SIZE
	.align		4
.L_1492:
        /*00fc*/ 	.byte	0x04, 0x1e
        /*00fe*/ 	.short	(.L_1494 - .L_1493)
.L_1493:
        /*0100*/ 	.word	0x00000000


	//----- nvinfo : EIATTR_CBANK_PARAM_SIZE
	.align		4
.L_1494:
        /*0104*/ 	.byte	0x03, 0x19
        /*0106*/ 	.short	0x01d0


	//----- nvinfo : EIATTR_PARAM_CBANK
	.align		4
        /*0108*/ 	.byte	0x04, 0x0a
        /*010a*/ 	.short	(.L_1496 - .L_1495)
	.align		4
.L_1495:
        /*010c*/ 	.word	index@(.nv.constant0._ZN5flash24flash_fwd_splitkv_kernelI23Flash_fwd_kernel_traitsILi256ELi64ELi64ELi4ELb0ELb0EN7cutlass10bfloat16_tE19Flash_kernel_traitsILi256ELi64ELi64ELi4ES3_EELb0ELb1ELb0ELb0ELb1ELb1ELb1ELb1EEEvNS_16Flash_fwd_paramsE)
        /*0110*/ 	.short	0x0210
        /*0112*/ 	.short	0x01d0


	//----- nvinfo : EIATTR_SW_WAR
	.align		4
.L_1496:
        /*0114*/ 	.byte	0x04, 0x36
        /*0116*/ 	.short	(.L_1498 - .L_1497)
.L_1497:
        /*0118*/ 	.word	0x00000008
.L_1498:


//--------------------- .nv.info._ZN5flash24flash_fwd_splitkv_kernelI23Flash_fwd_kernel_traitsILi256ELi64ELi64ELi4ELb0ELb0EN7cutlass10bfloat16_tE19Flash_kernel_traitsILi256ELi64ELi64ELi4ES3_EELb0ELb1ELb1ELb0ELb0ELb0ELb1ELb1EEEvNS_16Flash_fwd_paramsE --------------------------
	.section	.nv.info._ZN5flash24flash_fwd_splitkv_kernelI23Flash_fwd_kernel_traitsILi256ELi64ELi64ELi4ELb0ELb0EN7cutlass10bfloat16_tE19Flash_kernel_traitsILi256ELi64ELi64ELi4ES3_EELb0ELb1ELb1ELb0ELb0ELb0ELb1ELb1EEEvNS_16Flash_fwd_paramsE,"",@"SHT_CUDA_INFO"
	.sectionflags	@""
	.align	4


	//----- nvinfo : EIATTR_CUDA_API_VERSION
	.align		4
        /*0000*/ 	.byte	0x04, 0x37
        /*0002*/ 	.short	(.L_1500 - .L_1499)
.L_1499:
        /*0004*/ 	.word	0x00000082


	//----- nvinfo : EIATTR_KPARAM_INFO
	.align		4
.L_1500:
        /*0008*/ 	.byte	0x04, 0x17
        /*000a*/ 	.short	(.L_1502 - .L_1501)
.L_1501:
        /*000c*/ 	.word	0x00000000
        /*0010*/ 	.short	0x0000
        /*0012*/ 	.short	0x0000
        /*0014*/ 	.byte	0x00, 0xf0, 0x41, 0x07


	//----- nvinfo : EIATTR_SPARSE_MMA_MASK
	.align		4
.L_1502:
        /*0018*/ 	.byte	0x03, 0x50
        /*001a*/ 	.short	0x0000


	//----- nvinfo : EIATTR_MAXREG_COUNT
	.align		4
        /*001c*/ 	.byte	0x03, 0x1b
        /*001e*/ 	.short	0x00ff


	//----- nvinfo : EIATTR_NUM_BARRIERS
	.align		4
        /*0020*/ 	.byte	0x02, 0x4c
        /*0022*/ 	.byte	0x01
	.zero		1


	//----- nvinfo : EIATTR_ANNOTATIONS
	.align		4
        /*0024*/ 	.byte	0x04, 0x55
        /*0026*/ 	.short	(.L_1504 - .L_1503)


	//   ....[0]....
.L_1503:
        /*0028*/ 	.word	0x00000001
        /*002c*/ 	.byte	0x10, 0xe4, 0x01, 0x00, 0x01, 0x00, 0x00, 0x00, 0x40, 0xe4, 0x01, 0x00, 0x01, 0x00, 0x00, 0x00
        /*003c*/ 	.byte	0x10, 0xf8, 0x01, 0x00, 0x01, 0x00, 0x00, 0x00, 0x50, 0xf8, 0x01, 0x00, 0x01, 0x00, 0x00, 0x00
        /*004c*/ 	.byte	0xd0, 0xfd, 0x01, 0x00, 0x01, 0x00, 0x00, 0x00, 0xf0, 0xfd, 0x01, 0x00, 0x01, 0x00, 0x00, 0x00
        /*005c*/ 	.byte	0x90, 0xfe, 0x01, 0x00, 0x01, 0x00, 0x00, 0x00, 0xb0, 0x19, 0x02, 0x00, 0x01, 0x00, 0x00, 0x00
        /*006c*/ 	.byte	0xc0, 0x19, 0x02, 0x00, 0x01, 0x00, 0x00, 0x00, 0xd0, 0x19, 0x02, 0x00


	//----- nvinfo : EIATTR_MERCURY_ISA_VERSION
	.align		4
.L_1504:
        /*0078*/ 	.byte	0x03, 0x5f
        /*007a*/ 	.short	0x0101


	//----- nvinfo : EIATTR_COOP_GROUP_MASK_REGIDS
	.align		4
        /*007c*/ 	.byte	0x04, 0x29
        /*007e*/ 	.short	(.L_1506 - .L_1505)


	//   ....[0]....
.L_1505:
        /*0080*/ 	.word	0xffffffff


	//   ....[1]....
        /*0084*/ 	.word	0xffffffff


	//   ....[2]....
        /*0088*/ 	.word	0xffffffff


	//   ....[3]....
        /*008c*/ 	.word	0xffffffff


	//   ....[4]....
        /*0090*/ 	.word	0xffffffff


	//   ....[5]....
        /*0094*/ 	.word	0xffffffff


	//   ....[6]....
        /*0098*/ 	.word	0xffffffff


	//   ....[7]....
        /*009c*/ 	.word	0xffffffff


	//   ....[8]....
        /*00a0*/ 	.word	0xffffffff


	//   ....[9]....
        /*00a4*/ 	.word	0xffffffff


	//   ....[10]....
        /*00a8*/ 	.word	0xffffffff


	//   ....[11]....
        /*00ac*/ 	.word	0xffffffff


	//   ....[12]....
        /*00b0*/ 	.word	0xffffffff


	//   ....[13]....
        /*00b4*/ 	.word	0xffffffff


	//   ....[14]....
        /*00b8*/ 	.word	0xffffffff


	//   ....[15]....
        /*00bc*/ 	.word	0xffffffff


	//   ....[16]....
        /*00c0*/ 	.word	0x0500000b


	//   ....[17]....
        /*00c4*/ 	.word	0x0500000b


	//   ....[18]....
        /*00c8*/ 	.word	0x0500000b


	//   ....[19]....
        /*00cc*/ 	.word	0x0500000b


	//----- nvinfo : EIATTR_COOP_GROUP_INSTR_OFFSETS
	.align		4
.L_1506:
        /*00d0*/ 	.byte	0x04, 0x28
        /*00d2*/ 	.short	(.L_1508 - .L_1507)


	//   ....[0]....
.L_1507:
        /*00d4*/ 	.word	0x0001ca30


	//   ....[1]....
        /*00d8*/ 	.word	0x0001cad0


	//   ....[2]....
        /*00dc*/ 	.word	0x0001caf0


	//   ....[3]....
        /*00e0*/ 	.word	0x0001cb10


	//   ....[4]....
        /*00e4*/ 	.word	0x00021c50


	//   ....[5]....
        /*00e8*/ 	.word	0x00021c70


	//   ....[6]....
        /*00ec*/ 	.word	0x00021c90


	//   ....[7]....
        /*00f0*/ 	.word	0x00021cb0


	//   ....[8]....
        /*00f4*/ 	.word	0x000273f0


	//   ....[9]....
        /*00f8*/ 	.word	0x00027410


	//   ....[10]....
        /*00fc*/ 	.word	0x00027430


	//   ....[11]....
        /*0100*/ 	.word	0x00027450


	//   ....[12]....
        /*0104*/ 	.word	0x00029480


	//   ....[13]....
        /*0108*/ 	.word	0x00029490


	//   ....[14]....
        /*010c*/ 	.word	0x000294c0


	//   ....[15]....
        /*0110*/ 	.word	0x000294d0


	//   ....[16]....
        /*0114*/ 	.word	0x0002b6a0


	//   ....[17]....
        /*0118*/ 	.word	0x0002b720


	//   ....[18]....
        /*011c*/ 	.word	0x0002b790


	//   ....[19]....
        /*0120*/ 	.word	0x0002b800


	//----- nvinfo : EIATTR_EXIT_INSTR_OFFSETS
	.align		4
.L_1508:
        /*0124*/ 	.byte	0x04, 0x1c
        /*0126*/ 	.short	(.L_1510 - .L_1509)


	//   ....[0]....
.L_1509:
        /*0128*/ 	.word	0x00000200


	//----- nvinfo : EIATTR_CRS_STACK_SIZE
	.align		4
.L_1510:
        /*012c*/ 	.byte	0x04, 0x1e
        /*012e*/ 	.short	(.L_1512 - .L_1511)
.L_1511:
        /*0130*/ 	.word	0x00000000


	//----- nvinfo : EIATTR_CBANK_PARAM_SIZE
	.align		4
.L_1512:
        /*0134*/ 	.byte	0x03, 0x19
        /*0136*/ 	.short	0x01d0


	//----- nvinfo : EIATTR_PARAM_CBANK
	.align		4
        /*0138*/ 	.byte	0x04, 0x0a
        /*013a*/ 	.short	(.L_1514 - .L_1513)
	.align		4
.L_1513:
        /*013c*/ 	.word	index@(.nv.constant0._ZN5flash24flash_fwd_splitkv_kernelI23Flash_fwd_kernel_traitsILi256ELi64ELi64ELi4ELb0ELb0EN7cutlass10bfloat16_tE19Flash_kernel_traitsILi256ELi64ELi64ELi4ES3_EELb0ELb1ELb1ELb0ELb0ELb0ELb1ELb1EEEvNS_16Flash_fwd_paramsE)
        /*0140*/ 	.short	0x0210
        /*0142*/ 	.short	0x01d0


	//----- nvinfo : EIATTR_SW_WAR
	.align		4
.L_1514:
        /*0144*/ 	.byte	0x04, 0x36
        /*0146*/ 	.short	(.L_1516 - .L_1515)
.L_1515:
        /*0148*/ 	.word	0x00000008
.L_1516:


//--------------------- .nv.info._ZN5flash24flash_fwd_splitkv_kernelI23Flash_fwd_kernel_traitsILi256ELi64ELi64ELi4ELb0ELb0EN7cutlass10bfloat16_tE19Flash_kernel_traitsILi256ELi64ELi64ELi4ES3_EELb0ELb1ELb1ELb0ELb0ELb1ELb1ELb1EEEvNS_16Flash_fwd_paramsE --------------------------
	.section	.nv.info._ZN5flash24flash_fwd_splitkv_kernelI23Flash_fwd_kernel_traitsILi256ELi64ELi64ELi4ELb0ELb0EN7cutlass10bfloat16_tE19Flash_kernel_traitsILi256ELi64ELi64ELi4ES3_EELb0ELb1ELb1ELb0ELb0ELb1ELb1ELb1EEEvNS_16Flash_fwd_paramsE,"",@"SHT_CUDA_INFO"
	.sectionflags	@""
	.align	4


	//----- nvinfo : EIATTR_CUDA_API_VERSION
	.align		4
        /*0000*/ 	.byte	0x04, 0x37
        /*0002*/ 	.short	(.L_1518 - .L_1517)
.L_1517:
        /*0004*/ 	.word	0x00000082


	//----- nvinfo : EIATTR_KPARAM_INFO
	.align		4
.L_1518:
        /*0008*/ 	.byte	0x04, 0x17
        /*000a*/ 	.short	(.L_1520 - .L_1519)
.L_1519:
        /*000c*/ 	.word	0x00000000
        /*0010*/ 	.short	0x0000
        /*0012*/ 	.short	0x0000
        /*0014*/ 	.byte	0x00, 0xf0, 0x41, 0x07


	//----- nvinfo : EIATTR_SPARSE_MMA_MASK
	.align		4
.L_1520:
        /*0018*/ 	.byte	0x03, 0x50
        /*001a*/ 	.short	0x0000


	//----- nvinfo : EIATTR_MAXREG_COUNT
	.align		4
        /*001c*/ 	.byte	0x03, 0x1b
        /*001e*/ 	.short	0x00ff


	//----- nvinfo : EIATTR_NUM_BARRIERS
	.align		4
        /*0020*/ 	.byte	0x02, 0x4c
        /*0022*/ 	.byte	0x01
	.zero		1


	//----- nvinfo : EIATTR_ANNOTATIONS
	.align		4
        /*0024*/ 	.byte	0x04, 0x55
        /*0026*/ 	.short	(.L_1522 - .L_1521)


	//   ....[0]....
.L_1521:
        /* <DEDUP_REMOVED lines=11> */


	//----- nvinfo : EIATTR_MERCURY_ISA_VERSION
	.align		4
.L_1522:
        /*00c8*/ 	.byte	0x03, 0x5f
        /*00ca*/ 	.short	0x0101


	//----- nvinfo : EIATTR_COOP_GROUP_MASK_REGIDS
	.align		4
        /*00cc*/ 	.byte	0x04, 0x29
        /*00ce*/ 	.short	(.L_1524 - .L_1523)


	//   ....[0]....
.L_1523:
        /*00d0*/ 	.word	0xffffffff


	//   ....[1]....
        /*00d4*/ 	.word	0xffffffff


	//   ....[2]....
        /*00d8*/ 	.word	0xffffffff


	//   ....[3]....
        /*00dc*/ 	.word	0xffffffff


	//   ....[4]....
        /*00e0*/ 	.word	0xffffffff


	//   ....[5]....
        /*00e4*/ 	.word	0xffffffff


	//   ....[6]....
        /*00e8*/ 	.word	0xffffffff


	//   ....[7]....
        /*00ec*/ 	.word	0xffffffff


	//   ....[8]....
        /*00f0*/ 	.word	0xffffffff


	//   ....[9]....
        /*00f4*/ 	.word	0xffffffff


	//   ....[10]....
        /*00f8*/ 	.word	0xffffffff


	//   ....[11]....
        /*00fc*/ 	.word	0xffffffff


	//   ....[12]....
        /*0100*/ 	.word	0xffffffff


	//   ....[13]....
        /*0104*/ 	.word	0xffffffff


	//   ....[14]....
        /*0108*/ 	.word	0xffffffff


	//   ....[15]....
        /*010c*/ 	.word	0xffffffff


	//   ....[16]....
        /*0110*/ 	.word	0x0500000b


	//   ....[17]....
        /*0114*/ 	.word	0x0500000b


	//   ....[18]....
        /*0118*/ 	.word	0x0500000b


	//   ....[19]....
        /*011c*/ 	.word	0x0500000b


	//----- nvinfo : EIATTR_COOP_GROUP_INSTR_OFFSETS
	.align		4
.L_1524:
        /*0120*/ 	.byte	0x04, 0x28
        /*0122*/ 	.short	(.L_1526 - .L_1525)


	//   ....[0]....
.L_1525:
        /*0124*/ 	.word	0x0001cf10


	//   ....[1]....
        /*0128*/ 	.word	0x0001cf30


	//   ....[2]....
        /*012c*/ 	.word	0x0001cf50


	//   ....[3]....
        /*0130*/ 	.word	0x0001cf70


	//   ....[4]....
        /*0134*/ 	.word	0x00022570


	//   ....[5]....
        /*0138*/ 	.word	0x00022580


	//   ....[6]....
        /*013c*/ 	.word	0x000225b0


	//   ....[7]....
        /*0140*/ 	.word	0x000225c0


	//   ....[8]....
        /*0144*/ 	.word	0x000281c0


	//   ....[9]....
        /*0148*/ 	.word	0x000281d0


	//   ....[10]....
        /*014c*/ 	.word	0x00028200


	//   ....[11]....
        /*0150*/ 	.word	0x00028210


	//   ....[12]....
        /*0154*/ 	.word	0x0002a260


	//   ....[13]....
        /*0158*/ 	.word	0x0002a270


	//   ....[14]....
        /*015c*/ 	.word	0x0002a2a0


	//   ....[15]....
        /*0160*/ 	.word	0x0002a2b0


	//   ....[16]....
        /*0164*/ 	.word	0x0002c480


	//   ....[17]....
        /*0168*/ 	.word	0x0002c500


	//   ....[18]....
        /*016c*/ 	.word	0x0002c570


	//   ....[19]....
        /*0170*/ 	.word	0x0002c5e0


	//----- nvinfo : EIATTR_EXIT_INSTR_OFFSETS
	.align		4
.L_1526:
        /*0174*/ 	.byte	0x04, 0x1c
        /*0176*/ 	.short	(.L_1528 - .L_1527)


	//   ....[0]....
.L_1527:
        /*0178*/ 	.word	0x00000200


	//----- nvinfo : EIATTR_CRS_STACK_SIZE
	.align		4
.L_1528:
        /*017c*/ 	.byte	0x04, 0x1e
        /*017e*/ 	.short	(.L_1530 - .L_1529)
.L_1529:
        /*0180*/ 	.word	0x00000000


	//----- nvinfo : EIATTR_CBANK_PARAM_SIZE
	.align		4
.L_1530:
        /*0184*/ 	.byte	0x03, 0x19
        /*0186*/ 	.short	0x01d0


	//----- nvinfo : EIATTR_PARAM_CBANK
	.align		4
        /*0188*/ 	.byte	0x04, 0x0a
        /*018a*/ 	.short	(.L_1532 - .L_1531)
	.align		4
.L_1531:
        /*018c*/ 	.word	index@(.nv.constant0._ZN5flash24flash_fwd_splitkv_kernelI23Flash_fwd_kernel_traitsILi256ELi64ELi64ELi4ELb0ELb0EN7cutlass10bfloat16_tE19Flash_kernel_traitsILi256ELi64ELi64ELi4ES3_EELb0ELb1ELb1ELb0ELb0ELb1ELb1ELb1EEEvNS_16Flash_fwd_paramsE)
        /*0190*/ 	.short	0x0210
        /*0192*/ 	.short	0x01d0


	//----- nvinfo : EIATTR_SW_WAR
	.align		4
.L_1532:
        /*0194*/ 	.byte	0x04, 0x36
        /*0196*/ 	.short	(.L_1534 - .L_1533)
.L_1533:
        /*0198*/ 	.word	0x00000008
.L_1534:


//--------------------- .nv.callgraph             --------------------------
	.section	.nv.callgraph,"",@"SHT_CUDA_CALLGRAPH"
	.align	4
	.sectionentsize	8
	.align		4
        /*0000*/ 	.word	0x00000000
	.align		4
        /*0004*/ 	.word	0xffffffff
	.align		4
        /*0008*/ 	.word	0x00000000
	.align		4
        /*000c*/ 	.word	0xfffffffe
	.align		4
        /*0010*/ 	.word	0x00000000
	.align		4
        /*0014*/ 	.word	0xfffffffd
	.align		4
        /*0018*/ 	.word	0x00000000
	.align		4
        /*001c*/ 	.word	0xfffffffc


//--------------------- .nv.constant4             --------------------------
	.section	.nv.constant4,"a",@progbits
	.align	8
	.align		8
.nv.constant4:
        /*0000*/ 	.dword	_ZN72_INTERNAL_056383cb_36_flash_fwd_split_hdim256_bf16_sm80_cu_6987f922_30654cuda3std3__45__cpo5beginE
	.align		8
        /*0008*/ 	.dword	_ZN72_INTERNAL_056383cb_36_flash_fwd_split_hdim256_bf16_sm80_cu_6987f922_30654cuda3std3__45__cpo3endE
	.align		8
        /*0010*/ 	.dword	_ZN72_INTERNAL_056383cb_36_flash_fwd_split_hdim256_bf16_sm80_cu_6987f922_30654cuda3std3__45__cpo6cbeginE
	.align		8
        /*0018*/ 	.dword	_ZN72_INTERNAL_056383cb_36_flash_fwd_split_hdim256_bf16_sm80_cu_6987f922_30654cuda3std3__45__cpo4cendE
	.align		8
        /*0020*/ 	.dword	_ZN72_INTERNAL_056383cb_36_flash_fwd_split_hdim256_bf16_sm80_cu_6987f922_30654cuda3std3__474_GLOBAL__N__056383cb_36_flash_fwd_split_hdim256_bf16_sm80_cu_6987f922_30656ignoreE
	.align		8
        /*0028*/ 	.dword	_ZN72_INTERNAL_056383cb_36_flash_fwd_split_hdim256_bf16_sm80_cu_6987f922_30654cuda3std3__419piecewise_constructE
	.align		8
        /*0030*/ 	.dword	_ZN72_INTERNAL_056383cb_36_flash_fwd_split_hdim256_bf16_sm80_cu_6987f922_30654cuda3std3__48in_placeE
	.align		8
        /*0038*/ 	.dword	_ZN72_INTERNAL_056383cb_36_flash_fwd_split_hdim256_bf16_sm80_cu_6987f922_30654cuda3std6ranges3__45__cpo4swapE
	.align		8
        /*0040*/ 	.dword	_ZN72_INTERNAL_056383cb_36_flash_fwd_split_hdim256_bf16_sm80_cu_6987f922_30654cuda3std6ranges3__45__cpo9iter_moveE
	.align		8
        /*0048*/ 	.dword	_ZN72_INTERNAL_056383cb_36_flash_fwd_split_hdim256_bf16_sm80_cu_6987f922_30654cute7productE
	.align		8
        /*0050*/ 	.dword	_ZN72_INTERNAL_056383cb_36_flash_fwd_split_hdim256_bf16_sm80_cu_6987f922_30654cute1_E


//--------------------- .text._ZN5flash32flash_fwd_splitkv_combine_kernelI23Flash_fwd_kernel_traitsILi256ELi64ELi64ELi4ELb0ELb0EN7cutlass10bfloat16_tE19Flash_kernel_traitsILi256ELi64ELi64ELi4ES3_EELi4ELi7ELb0EEEvNS_16Flash_fwd_paramsE --------------------------
	.section	.text._ZN5flash32flash_fwd_splitkv_combine_kernelI23Flash_fwd_kernel_traitsILi256ELi64ELi64ELi4ELb0ELb0EN7cutlass10bfloat16_tE19Flash_kernel_traitsILi256ELi64ELi64ELi4ES3_EELi4ELi7ELb0EEEvNS_16Flash_fwd_paramsE,"ax",@progbits
	.align	128
        .global         _ZN5flash32flash_fwd_splitkv_combine_kernelI23Flash_fwd_kernel_traitsILi256ELi64ELi64ELi4ELb0ELb0EN7cutlass10bfloat16_tE19Flash_kernel_traitsILi256ELi64ELi64ELi4ES3_EELi4ELi7ELb0EEEvNS_16Flash_fwd_paramsE
        .type           _ZN5flash32flash_fwd_splitkv_combine_kernelI23Flash_fwd_kernel_traitsILi256ELi64ELi64ELi4ELb0ELb0EN7cutlass10bfloat16_tE19Flash_kernel_traitsILi256ELi64ELi64ELi4ES3_EELi4ELi7ELb0EEEvNS_16Flash_fwd_paramsE,@function
        .size           _ZN5flash32flash_fwd_splitkv_combine_kernelI23Flash_fwd_kernel_traitsILi256ELi64ELi64ELi4ELb0ELb0EN7cutlass10bfloat16_tE19Flash_kernel_traitsILi256ELi64ELi64ELi4ES3_EELi4ELi7ELb0EEEvNS_16Flash_fwd_paramsE,(.L_x_8986 - _ZN5flash32flash_fwd_splitkv_combine_kernelI23Flash_fwd_kernel_traitsILi256ELi64ELi64ELi4ELb0ELb0EN7cutlass10bfloat16_tE19Flash_kernel_traitsILi256ELi64ELi64ELi4ES3_EELi4ELi7ELb0EEEvNS_16Flash_fwd_paramsE)
        .other          _ZN5flash32flash_fwd_splitkv_combine_kernelI23Flash_fwd_kernel_traitsILi256ELi64ELi64ELi4ELb0ELb0EN7cutlass10bfloat16_tE19Flash_kernel_traitsILi256ELi64ELi64ELi4ES3_EELi4ELi7ELb0EEEvNS_16Flash_fwd_paramsE,@"STO_CUDA_ENTRY STV_DEFAULT"
_ZN5flash32flash_fwd_splitkv_combine_kernelI23Flash_fwd_kernel_traitsILi256ELi64ELi64ELi4ELb0ELb0EN7cutlass10bfloat16_tE19Flash_kernel_traitsILi256ELi64ELi64ELi4ES3_EELi4ELi7ELb0EEEvNS_16Flash_fwd_paramsE:
.text._ZN5flash32flash_fwd_splitkv_combine_kernelI23Flash_fwd_kernel_traitsILi256ELi64ELi64ELi4ELb0ELb0EN7cutlass10bfloat16_tE19Flash_kernel_traitsILi256ELi64ELi64ELi4ES3_EELi4ELi7ELb0EEEvNS_16Flash_fwd_paramsE:
[----:B------:R-:W-:Y:S08]  /*0000*/  LDC R1, c[0x0][0x28] ;  /* 0x00000a00ff017b82 */ /* 0x000ff00000000800 */
[----:B------:R-:W0:Y:S01]  /*0010*/  LDC.64 R26, c[0x0][0x2c0] ;  /* 0x0000b000ff1a7b82 */ /* 0x000e220000000a00 */
[----:B------:R-:W-:-:S07]  /*0020*/  ULDC UR5, c[0x0][0x270] ;  /* 0x00009c0000057ab9 */ /* 0x000fce0000000800 */
[----:B------:R-:W1:Y:S01]  /*0030*/  S2UR UR7, SR_CTAID.X ;  /* 0x00000000000779c3 */ /* 0x000e620000002500 */
[----:B0-----:R-:W-:Y:S01]  /*0040*/  IMAD R20, R26, UR5, RZ ;  /* 0x000000051a147c24 */ /* 0x001fe2000f8e02ff */
[----:B------:R-:W-:Y:S01]  /*0050*/  SHF.R.S32.HI R0, RZ, 0x1f, R27 ;  /* 0x0000001fff007819 */ /* 0x000fe2000001141b */
[----:B------:R-:W-:Y:S02]  /*0060*/  USHF.R.S32.HI UR5, URZ, 0x1f, UR5 ;  /* 0x0000001f3f057899 */ /* 0x000fe40008011405 */
[----:B------:R-:W-:Y:S01]  /*0070*/  IMAD R20, R20, R27, RZ ;  /* 0x0000001b14147224 */ /* 0x000fe200078e02ff */
[----:B-1----:R-:W-:-:S04]  /*0080*/  USHF.L.U32 UR7, UR7, 0x2, URZ ;  /* 0x0000000207077899 */ /* 0x002fc8000800063f */
[----:B------:R-:W-:Y:S02]  /*0090*/  ISETP.LT.U32.AND P0, PT, R20, R27, PT ;  /* 0x0000001b1400720c */ /* 0x000fe40003f01070 */
[----:B------:R-:W-:Y:S01]  /*00a0*/  SHF.R.S32.HI R5, RZ, 0x1f, R20 ;  /* 0x0000001fff057819 */ /* 0x000fe20000011414 */
[----:B------:R-:W-:-:S03]  /*00b0*/  USHF.R.S32.HI UR6, URZ, 0x1f, UR7 ;  /* 0x0000001f3f067899 */ /* 0x000fc60008011407 */
[----:B------:R-:W-:-:S04]  /*00c0*/  ISETP.LT.AND.EX P0, PT, R5, R0, PT, P0 ;  /* 0x000000000500720c */ /* 0x000fc80003f01300 */
[C---:B------:R-:W-:Y:S02]  /*00d0*/  SEL R0, R5.reuse, R0, P0 ;  /* 0x0000000005007207 */ /* 0x040fe40000000000 */
[----:B------:R-:W-:Y:S02]  /*00e0*/  SEL R27, R20, R27, P0 ;  /* 0x0000001b141b7207 */ /* 0x000fe40000000000 */
[----:B------:R-:W-:-:S04]  /*00f0*/  LOP3.LUT R2, R5, R0, RZ, 0xfc, !PT ;  /* 0x0000000005027212 */ /* 0x000fc800078efcff */
[----:B------:R-:W-:-:S13]  /*0100*/  ISETP.NE.U32.AND P1, PT, R2, RZ, PT ;  /* 0x000000ff0200720c */ /* 0x000fda0003f25070 */
[----:B------:R-:W-:Y:S05]  /*0110*/  @!P1 BRA `(.L_x_0) ;  /* 0x00000000001c9947 */ /* 0x000fea0003800000 */
[----:B------:R-:W-:Y:S01]  /*0120*/  IMAD.MOV.U32 R18, RZ, RZ, R20 ;  /* 0x000000ffff127224 */ /* 0x000fe200078e0014 */
[----:B------:R-:W-:Y:S01]  /*0130*/  MOV R26, R27 ;  /* 0x0000001b001a7202 */ /* 0x000fe20000000f00 */
[----:B------:R-:W-:Y:S01]  /*0140*/  IMAD.MOV.U32 R17, RZ, RZ, R5 ;  /* 0x000000ffff117224 */ /* 0x000fe200078e0005 */
[----:B------:R-:W-:Y:S02]  /*0150*/  MOV R25, R0 ;  /* 0x0000000000197202 */ /* 0x000fe40000000f00 */
[----:B------:R-:W-:Y:S02]  /*0160*/  MOV R24, 0x180 ;  /* 0x0000018000187802 */ /* 0x000fe40000000f00 */
[----:B------:R-:W-:Y:S05]  /*0170*/  CALL.REL.NOINC `($__internal_0_$__cuda_sm20_div_s64) ;  /* 0x00000048005c7944 */ /* 0x000fea0003c00000 */
[----:B------:R-:W-:Y:S05]  /*0180*/  BRA `(.L_x_1) ;  /* 0x00000000004c7947 */ /* 0x000fea0003800000 */
.L_x_0:
[----:B------:R-:W0:Y:S01]  /*0190*/  I2F.U32.RP R4, R27 ;  /* 0x0000001b00047306 */ /* 0x000e220000209000 */
[----:B------:R-:W-:Y:S02]  /*01a0*/  ISETP.NE.U32.AND P0, PT, R27, RZ, PT ;  /* 0x000000ff1b00720c */ /* 0x000fe40003f05070 */
[----:B------:R-:W-:-:S05]  /*01b0*/  MOV R23, RZ ;  /* 0x000000ff00177202 */ /* 0x000fca0000000f00 */
[----:B0-----:R-:W0:Y:S02]  /*01c0*/  MUFU.RCP R3, R4 ;  /* 0x0000000400037308 */ /* 0x001e240000001000 */
[----:B0-----:R-:W-:-:S06]  /*01d0*/  VIADD R3, R3, 0xffffffe ;  /* 0x0ffffffe03037836 */ /* 0x001fcc0000000000 */
[----:B------:R-:W0:Y:S02]  /*01e0*/  F2I.FTZ.U32.TRUNC.NTZ R3, R3 ;  /* 0x0000000300037305 */ /* 0x000e24000021f000 */
[----:B0-----:R-:W-:-:S04]  /*01f0*/  IMAD.MOV R2, RZ, RZ, -R3 ;  /* 0x000000ffff027224 */ /* 0x001fc800078e0a03 */
[----:B------:R-:W-:Y:S01]  /*0200*/  IMAD R7, R2, R27, RZ ;  /* 0x0000001b02077224 */ /* 0x000fe200078e02ff */
[----:B------:R-:W-:-:S10]  /*0210*/  HFMA2.MMA R2, -RZ, RZ, 0, 0 ;  /* 0x00000000ff027435 */ /* 0x000fd400000001ff */
[----:B------:R-:W-:-:S06]  /*0220*/  IMAD.HI.U32 R7, R3, R7, R2 ;  /* 0x0000000703077227 */ /* 0x000fcc00078e0002 */
[----:B------:R-:W-:-:S04]  /*0230*/  IMAD.HI.U32 R22, R7, R20, RZ ;  /* 0x0000001407167227 */ /* 0x000fc800078e00ff */
[----:B------:R-:W-:-:S04]  /*0240*/  IMAD.MOV R2, RZ, RZ, -R22 ;  /* 0x000000ffff027224 */ /* 0x000fc800078e0a16 */
[----:B------:R-:W-:-:S05]  /*0250*/  IMAD R2, R27, R2, R20 ;  /* 0x000000021b027224 */ /* 0x000fca00078e0214 */
[----:B------:R-:W-:-:S13]  /*0260*/  ISETP.GE.U32.AND P2, PT, R2, R27, PT ;  /* 0x0000001b0200720c */ /* 0x000fda0003f46070 */
[----:B------:R-:W-:Y:S01]  /*0270*/  @P2 IADD3 R2, R2, -R27, RZ ;  /* 0x8000001b02022210 */ /* 0x000fe20007ffe0ff */
[----:B------:R-:W-:-:S03]  /*0280*/  @P2 VIADD R22, R22, 0x1 ;  /* 0x0000000116162836 */ /* 0x000fc60000000000 */
[----:B------:R-:W-:-:S13]  /*0290*/  ISETP.GE.U32.AND P1, PT, R2, R27, PT ;  /* 0x0000001b0200720c */ /* 0x000fda0003f26070 */
[----:B------:R-:W-:Y:S02]  /*02a0*/  @P1 IADD3 R22, R22, 0x1, RZ ;  /* 0x0000000116161810 */ /* 0x000fe40007ffe0ff */
[----:B------:R-:W-:-:S07]  /*02b0*/  @!P0 LOP3.LUT R22, RZ, R27, RZ, 0x33, !PT ;  /* 0x0000001bff168212 */ /* 0x000fce00078e33ff */
.L_x_1:
[----:B------:R-:W-:Y:S01]  /*02c0*/  ULDC UR4, c[0x0][0x270] ;  /* 0x00009c0000047ab9 */ /* 0x000fe20000000800 */
[----:B------:R-:W-:Y:S01]  /*02d0*/  BSSY B0, `(.L_x_2) ;  /* 0x0000023000007945 */ /* 0x000fe20003800000 */
[----:B------:R-:W-:-:S04]  /*02e0*/  ISETP.LT.U32.AND P0, PT, R22, UR4, PT ;  /* 0x0000000416007c0c */ /* 0x000fc8000bf01070 */
[----:B------:R-:W-:-:S04]  /*02f0*/  ISETP.LT.AND.EX P0, PT, R23, UR5, PT, P0 ;  /* 0x0000000517007c0c */ /* 0x000fc8000bf01300 */
[C---:B------:R-:W-:Y:S02]  /*0300*/  SEL R25, R23.reuse, UR5, P0 ;  /* 0x0000000517197c07 */ /* 0x040fe40008000000 */
[----:B------:R-:W-:Y:S02]  /*0310*/  SEL R9, R22, UR4, P0 ;  /* 0x0000000416097c07 */ /* 0x000fe40008000000 */
[----:B------:R-:W-:-:S04]  /*0320*/  LOP3.LUT R2, R23, R25, RZ, 0xfc, !PT ;  /* 0x0000001917027212 */ /* 0x000fc800078efcff */
[----:B------:R-:W-:-:S13]  /*0330*/  ISETP.NE.U32.AND P1, PT, R2, RZ, PT ;  /* 0x000000ff0200720c */ /* 0x000fda0003f25070 */
[----:B------:R-:W-:Y:S05]  /*0340*/  @!P1 BRA `(.L_x_3) ;  /* 0x0000000000209947 */ /* 0x000fea0003800000 */
[----:B------:R-:W-:Y:S01]  /*0350*/  IMAD.MOV.U32 R18, RZ, RZ, R22 ;  /* 0x000000ffff127224 */ /* 0x000fe200078e0016 */
[----:B------:R-:W-:Y:S01]  /*0360*/  MOV R17, R23 ;  /* 0x0000001700117202 */ /* 0x000fe20000000f00 */
[----:B------:R-:W-:Y:S01]  /*0370*/  IMAD.MOV.U32 R26, RZ, RZ, R9 ;  /* 0x000000ffff1a7224 */ /* 0x000fe200078e0009 */
[----:B------:R-:W-:Y:S02]  /*0380*/  MOV R24, 0x3a0 ;  /* 0x000003a000187802 */ /* 0x000fe40000000f00 */
[----:B------:R-:W-:Y:S05]  /*0390*/  CALL.REL.NOINC `($__internal_0_$__cuda_sm20_div_s64) ;  /* 0x0000004400d47944 */ /* 0x000fea0003c00000 */
[----:B------:R-:W-:Y:S02]  /*03a0*/  MOV R6, R22 ;  /* 0x0000001600067202 */ /* 0x000fe40000000f00 */
[----:B------:R-:W-:Y:S01]  /*03b0*/  MOV R7, R23 ;  /* 0x0000001700077202 */ /* 0x000fe20000000f00 */
[----:B------:R-:W-:Y:S05]  /*03c0*/  BRA `(.L_x_4) ;  /* 0x00000000004c7947 */ /* 0x000fea0003800000 */
.L_x_3:
[----:B------:R-:W0:Y:S01]  /*03d0*/  I2F.U32.RP R4, R9 ;  /* 0x0000000900047306 */ /* 0x000e220000209000 */
[----:B------:R-:W-:-:S07]  /*03e0*/  ISETP.NE.U32.AND P0, PT, R9, RZ, PT ;  /* 0x000000ff0900720c */ /* 0x000fce0003f05070 */
[----:B0-----:R-:W0:Y:S02]  /*03f0*/  MUFU.RCP R3, R4 ;  /* 0x0000000400037308 */ /* 0x001e240000001000 */
[----:B0-----:R-:W-:-:S06]  /*0400*/  VIADD R3, R3, 0xffffffe ;  /* 0x0ffffffe03037836 */ /* 0x001fcc0000000000 */
[----:B------:R-:W0:Y:S02]  /*0410*/  F2I.FTZ.U32.TRUNC.NTZ R3, R3 ;  /* 0x0000000300037305 */ /* 0x000e24000021f000 */
[----:B0-----:R-:W-:-:S04]  /*0420*/  IMAD.MOV R2, RZ, RZ, -R3 ;  /* 0x000000ffff027224 */ /* 0x001fc800078e0a03 */
[----:B------:R-:W-:Y:S01]  /*0430*/  IMAD R7, R2, R9, RZ ;  /* 0x0000000902077224 */ /* 0x000fe200078e02ff */
[----:B------:R-:W-:-:S10]  /*0440*/  HFMA2.MMA R2, -RZ, RZ, 0, 0 ;  /* 0x00000000ff027435 */ /* 0x000fd400000001ff */
[----:B------:R-:W-:-:S06]  /*0450*/  IMAD.HI.U32 R7, R3, R7, R2 ;  /* 0x0000000703077227 */ /* 0x000fcc00078e0002 */
[----:B------:R-:W-:Y:S01]  /*0460*/  IMAD.HI.U32 R6, R7, R22, RZ ;  /* 0x0000001607067227 */ /* 0x000fe200078e00ff */
[----:B------:R-:W-:-:S03]  /*0470*/  MOV R7, RZ ;  /* 0x000000ff00077202 */ /* 0x000fc60000000f00 */
[----:B------:R-:W-:-:S04]  /*0480*/  IMAD.MOV R2, RZ, RZ, -R6 ;  /* 0x000000ffff027224 */ /* 0x000fc800078e0a06 */
[----:B------:R-:W-:-:S05]  /*0490*/  IMAD R2, R9, R2, R22 ;  /* 0x0000000209027224 */ /* 0x000fca00078e0216 */
[----:B------:R-:W-:-:S13]  /*04a0*/  ISETP.GE.U32.AND P2, PT, R2, R9, PT ;  /* 0x000000090200720c */ /* 0x000fda0003f46070 */
[----:B------:R-:W-:Y:S01]  /*04b0*/  @P2 IADD3 R2, R2, -R9, RZ ;  /* 0x8000000902022210 */ /* 0x000fe20007ffe0ff */
[----:B------:R-:W-:-:S03]  /*04c0*/  @P2 VIADD R6, R6, 0x1 ;  /* 0x0000000106062836 */ /* 0x000fc60000000000 */
[----:B------:R-:W-:-:S13]  /*04d0*/  ISETP.GE.U32.AND P1, PT, R2, R9, PT ;  /* 0x000000090200720c */ /* 0x000fda0003f26070 */
[----:B------:R-:W-:Y:S02]  /*04e0*/  @P1 IADD3 R6, R6, 0x1, RZ ;  /* 0x0000000106061810 */ /* 0x000fe40007ffe0ff */
[----:B------:R-:W-:Y:S02]  /*04f0*/  @!P0 LOP3.LUT R6, RZ, R9, RZ, 0x33, !PT ;  /* 0x00000009ff068212 */ /* 0x000fe400078e33ff */
.L_x_4:
[----:B------:R-:W-:Y:S05]  /*0500*/  BSYNC B0 ;  /* 0x0000000000007941 */ /* 0x000fea0003800000 */
.L_x_2:
[----:B------:R-:W0:Y:S01]  /*0510*/  LDC R3, c[0x0][0x2c4] ;  /* 0x0000b100ff037b82 */ /* 0x000e220000000800 */
[----:B------:R-:W-:Y:S01]  /*0520*/  IMAD.MOV.U32 R12, RZ, RZ, RZ ;  /* 0x000000ffff0c7224 */ /* 0x000fe200078e00ff */
[----:B------:R-:W-:Y:S01]  /*0530*/  BSSY B0, `(.L_x_5) ;  /* 0x000004a000007945 */ /* 0x000fe20003800000 */
[----:B0-----:R-:W-:Y:S01]  /*0540*/  IABS R11, R3 ;  /* 0x00000003000b7213 */ /* 0x001fe20000000000 */
[C---:B------:R-:W-:Y:S01]  /*0550*/  VIADD R2, R3.reuse, 0xffffffff ;  /* 0xffffffff03027836 */ /* 0x040fe20000000000 */
[----:B------:R-:W-:Y:S02]  /*0560*/  ISETP.NE.AND P3, PT, R3, RZ, PT ;  /* 0x000000ff0300720c */ /* 0x000fe40003f65270 */
[----:B------:R-:W0:Y:S01]  /*0570*/  I2F.RP R15, R11 ;  /* 0x0000000b000f7306 */ /* 0x000e220000209400 */
[----:B------:R-:W-:-:S05]  /*0580*/  IMAD.IADD R4, R2, 0x1, R11 ;  /* 0x0000000102047824 */ /* 0x000fca00078e020b */
[----:B------:R-:W-:Y:S02]  /*0590*/  IABS R8, R4 ;  /* 0x0000000400087213 */ /* 0x000fe40000000000 */
[----:B0-----:R-:W0:Y:S02]  /*05a0*/  MUFU.RCP R14, R15 ;  /* 0x0000000f000e7308 */ /* 0x001e240000001000 */
[----:B0-----:R-:W-:-:S06]  /*05b0*/  VIADD R14, R14, 0xffffffe ;  /* 0x0ffffffe0e0e7836 */ /* 0x001fcc0000000000 */
[----:B------:R-:W0:Y:S02]  /*05c0*/  F2I.FTZ.U32.TRUNC.NTZ R13, R14 ;  /* 0x0000000e000d7305 */ /* 0x000e24000021f000 */
[----:B0-----:R-:W-:-:S04]  /*05d0*/  IMAD.MOV R10, RZ, RZ, -R13 ;  /* 0x000000ffff0a7224 */ /* 0x001fc800078e0a0d */
[----:B------:R-:W-:-:S04]  /*05e0*/  IMAD R10, R10, R11, RZ ;  /* 0x0000000b0a0a7224 */ /* 0x000fc800078e02ff */
[----:B------:R-:W-:-:S04]  /*05f0*/  IMAD.HI.U32 R13, R13, R10, R12 ;  /* 0x0000000a0d0d7227 */ /* 0x000fc800078e000c */
[----:B------:R-:W-:-:S04]  /*0600*/  IMAD.MOV.U32 R12, RZ, RZ, R8 ;  /* 0x000000ffff0c7224 */ /* 0x000fc800078e0008 */
[----:B------:R-:W-:-:S04]  /*0610*/  IMAD.HI.U32 R8, R13, R12, RZ ;  /* 0x0000000c0d087227 */ /* 0x000fc800078e00ff */
[----:B------:R-:W-:-:S04]  /*0620*/  IMAD.MOV R10, RZ, RZ, -R8 ;  /* 0x000000ffff0a7224 */ /* 0x000fc800078e0a08 */
[----:B------:R-:W-:-:S05]  /*0630*/  IMAD R10, R11, R10, R12 ;  /* 0x0000000a0b0a7224 */ /* 0x000fca00078e020c */
[----:B------:R-:W-:-:S13]  /*0640*/  ISETP.GT.U32.AND P1, PT, R11, R10, PT ;  /* 0x0000000a0b00720c */ /* 0x000fda0003f24070 */
[----:B------:R-:W-:Y:S02]  /*0650*/  @!P1 IMAD.IADD R10, R10, 0x1, -R11 ;  /* 0x000000010a0a9824 */ /* 0x000fe400078e0a0b */
[----:B------:R-:W-:Y:S01]  /*0660*/  @!P1 VIADD R8, R8, 0x1 ;  /* 0x0000000108089836 */ /* 0x000fe20000000000 */
[----:B------:R-:W-:Y:S02]  /*0670*/  ISETP.NE.AND P1, PT, R3, RZ, PT ;  /* 0x000000ff0300720c */ /* 0x000fe40003f25270 */
[-C--:B------:R-:W-:Y:S02]  /*0680*/  ISETP.GE.U32.AND P2, PT, R10, R11.reuse, PT ;  /* 0x0000000b0a00720c */ /* 0x080fe40003f46070 */
[C---:B------:R-:W-:Y:S02]  /*0690*/  LOP3.LUT R10, R4.reuse, R11, RZ, 0x3c, !PT ;  /* 0x0000000b040a7212 */ /* 0x040fe400078e3cff */
[----:B------:R-:W-:Y:S02]  /*06a0*/  LOP3.LUT R4, R4, R3, RZ, 0x3c, !PT ;  /* 0x0000000304047212 */ /* 0x000fe400078e3cff */
[----:B------:R-:W-:-:S02]  /*06b0*/  ISETP.GE.AND P0, PT, R10, RZ, PT ;  /* 0x000000ff0a00720c */ /* 0x000fc40003f06270 */
[----:B------:R-:W-:-:S05]  /*06c0*/  SHF.R.S32.HI R10, RZ, 0x1f, R3 ;  /* 0x0000001fff0a7819 */ /* 0x000fca0000011403 */
[----:B------:R-:W-:Y:S01]  /*06d0*/  @P2 VIADD R8, R8, 0x1 ;  /* 0x0000000108082836 */ /* 0x000fe20000000000 */
[----:B------:R-:W-:-:S03]  /*06e0*/  ISETP.GT.AND P2, PT, R3, RZ, PT ;  /* 0x000000ff0300720c */ /* 0x000fc60003f44270 */
[----:B------:R-:W-:-:S04]  /*06f0*/  IMAD.MOV.U32 R16, RZ, RZ, R8 ;  /* 0x000000ffff107224 */ /* 0x000fc800078e0008 */
[----:B------:R-:W-:Y:S01]  /*0700*/  @!P0 IMAD.MOV R16, RZ, RZ, -R16 ;  /* 0x000000ffff108224 */ /* 0x000fe200078e0a10 */
[----:B------:R-:W-:Y:S01]  /*0710*/  @!P1 LOP3.LUT R16, RZ, R11, RZ, 0x33, !PT ;  /* 0x0000000bff109212 */ /* 0x000fe200078e33ff */
[----:B------:R-:W-:Y:S01]  /*0720*/  IMAD.MOV.U32 R11, RZ, RZ, R8 ;  /* 0x000000ffff0b7224 */ /* 0x000fe200078e0008 */
[----:B------:R-:W-:Y:S02]  /*0730*/  ISETP.GE.AND P1, PT, R4, RZ, PT ;  /* 0x000000ff0400720c */ /* 0x000fe40003f26270 */
[----:B------:R-:W-:Y:S02]  /*0740*/  ISETP.LT.U32.AND P0, PT, R9, R16, PT ;  /* 0x000000100900720c */ /* 0x000fe40003f01070 */
[----:B------:R-:W-:Y:S02]  /*0750*/  SHF.R.S32.HI R4, RZ, 0x1f, R16 ;  /* 0x0000001fff047819 */ /* 0x000fe40000011410 */
[----:B------:R-:W-:Y:S01]  /*0760*/  LEA.HI.SX32 R8, R3, 0x1, 0x1 ;  /* 0x0000000103087811 */ /* 0x000fe200078f0aff */
[----:B------:R-:W-:Y:S01]  /*0770*/  @!P2 IMAD.MOV R8, RZ, RZ, R10 ;  /* 0x000000ffff08a224 */ /* 0x000fe200078e020a */
[----:B------:R-:W-:-:S04]  /*0780*/  ISETP.LT.AND.EX P0, PT, R25, R4, PT, P0 ;  /* 0x000000041900720c */ /* 0x000fc80003f01300 */
[C---:B------:R-:W-:Y:S01]  /*0790*/  SEL R15, R25.reuse, R4, P0 ;  /* 0x00000004190f7207 */ /* 0x040fe20000000000 */
[----:B------:R-:W-:Y:S01]  /*07a0*/  @!P1 IMAD.MOV R11, RZ, RZ, -R11 ;  /* 0x000000ffff0b9224 */ /* 0x000fe200078e0a0b */
[----:B------:R-:W-:Y:S02]  /*07b0*/  @!P3 LOP3.LUT R11, RZ, R3, RZ, 0x33, !PT ;  /* 0x00000003ff0bb212 */ /* 0x000fe400078e33ff */
[----:B------:R-:W-:Y:S02]  /*07c0*/  LOP3.LUT R4, R25, R15, RZ, 0xfc, !PT ;  /* 0x0000000f19047212 */ /* 0x000fe400078efcff */
[----:B------:R-:W-:Y:S01]  /*07d0*/  SEL R16, R9, R16, P0 ;  /* 0x0000001009107207 */ /* 0x000fe20000000000 */
[----:B------:R-:W-:Y:S01]  /*07e0*/  IMAD R3, R11, R8, RZ ;  /* 0x000000080b037224 */ /* 0x000fe200078e02ff */
        /* <DEDUP_REMOVED lines=8> */
[----:B------:R-:W-:Y:S02]  /*0870*/  MOV R36, R22 ;  /* 0x0000001600247202 */ /* 0x000fe40000000f00 */
[----:B------:R-:W-:Y:S01]  /*0880*/  MOV R37, R23 ;  /* 0x0000001700257202 */ /* 0x000fe20000000f00 */
[----:B------:R-:W-:Y:S05]  /*0890*/  BRA `(.L_x_7) ;  /* 0x00000000004c7947 */ /* 0x000fea0003800000 */
.L_x_6:
[----:B------:R-:W0:Y:S01]  /*08a0*/  I2F.U32.RP R8, R16 ;  /* 0x0000001000087306 */ /* 0x000e220000209000 */
[----:B------:R-:W-:Y:S01]  /*08b0*/  HFMA2.MMA R10, -RZ, RZ, 0, 0 ;  /* 0x00000000ff0a7435 */ /* 0x000fe200000001ff */
[----:B------:R-:W-:Y:S02]  /*08c0*/  ISETP.NE.U32.AND P0, PT, R16, RZ, PT ;  /* 0x000000ff1000720c */ /* 0x000fe40003f05070 */
[----:B------:R-:W-:-:S04]  /*08d0*/  MOV R37, RZ ;  /* 0x000000ff00257202 */ /* 0x000fc80000000f00 */
[----:B0-----:R-:W0:Y:S02]  /*08e0*/  MUFU.RCP R11, R8 ;  /* 0x00000008000b7308 */ /* 0x001e240000001000 */
[----:B0-----:R-:W-:-:S06]  /*08f0*/  VIADD R11, R11, 0xffffffe ;  /* 0x0ffffffe0b0b7836 */ /* 0x001fcc0000000000 */
[----:B------:R-:W0:Y:S02]  /*0900*/  F2I.FTZ.U32.TRUNC.NTZ R11, R11 ;  /* 0x0000000b000b7305 */ /* 0x000e24000021f000 */
[----:B0-----:R-:W-:-:S04]  /*0910*/  IMAD.MOV R4, RZ, RZ, -R11 ;  /* 0x000000ffff047224 */ /* 0x001fc800078e0a0b */
[----:B------:R-:W-:-:S04]  /*0920*/  IMAD R13, R4, R16, RZ ;  /* 0x00000010040d7224 */ /* 0x000fc800078e02ff */
        /* <DEDUP_REMOVED lines=10> */
.L_x_7:
[----:B------:R-:W-:Y:S05]  /*09d0*/  BSYNC B0 ;  /* 0x0000000000007941 */ /* 0x000fea0003800000 */
.L_x_5:
[----:B------:R-:W0:Y:S01]  /*09e0*/  LDC R8, c[0x0][0x2c4] ;  /* 0x0000b100ff087b82 */ /* 0x000e220000000800 */
[----:B------:R-:W-:Y:S01]  /*09f0*/  ULDC UR4, c[0x0][0x270] ;  /* 0x00009c0000047ab9 */ /* 0x000fe20000000800 */
[----:B------:R-:W-:Y:S01]  /*0a00*/  IABS R11, R3 ;  /* 0x00000003000b7213 */ /* 0x000fe20000000000 */
[----:B------:R-:W-:Y:S01]  /*0a10*/  IMAD.MOV.U32 R18, RZ, RZ, RZ ;  /* 0x000000ffff127224 */ /* 0x000fe200078e00ff */
[----:B------:R-:W1:Y:S01]  /*0a20*/  S2R R35, SR_TID.X ;  /* 0x0000000000237919 */ /* 0x000e620000002100 */
[----:B------:R-:W-:Y:S01]  /*0a30*/  BSSY B0, `(.L_x_8) ;  /* 0x0000078000007945 */ /* 0x000fe20003800000 */
[----:B------:R-:W2:Y:S08]  /*0a40*/  I2F.RP R14, R11 ;  /* 0x0000000b000e7306 */ /* 0x000eb00000209400 */
[----:B--2---:R-:W2:Y:S01]  /*0a50*/  MUFU.RCP R4, R14 ;  /* 0x0000000e00047308 */ /* 0x004ea20000001000 */
[----:B0-----:R-:W-:Y:S01]  /*0a60*/  IMAD R9, R8, UR4, RZ ;  /* 0x0000000408097c24 */ /* 0x001fe2000f8e02ff */
[----:B------:R-:W-:Y:S01]  /*0a70*/  IABS R10, R8 ;  /* 0x00000008000a7213 */ /* 0x000fe20000000000 */
[----:B------:R-:W-:-:S03]  /*0a80*/  UIADD3 UR4, UR4, -0x1, URZ ;  /* 0xffffffff04047890 */ /* 0x000fc6000fffe03f */
[----:B------:R-:W-:Y:S02]  /*0a90*/  IABS R13, R9 ;  /* 0x00000009000d7213 */ /* 0x000fe40000000000 */
[----:B------:R-:W0:Y:S01]  /*0aa0*/  I2F.RP R17, R10 ;  /* 0x0000000a00117306 */ /* 0x000e220000209400 */
[----:B------:R-:W-:Y:S02]  /*0ab0*/  ISETP.NE.AND P5, PT, R9, RZ, PT ;  /* 0x000000ff0900720c */ /* 0x000fe40003fa5270 */
[----:B------:R-:W-:Y:S01]  /*0ac0*/  IMAD.IADD R22, R2, 0x1, R13 ;  /* 0x0000000102167824 */ /* 0x000fe200078e020d */
[----:B------:R-:W-:-:S04]  /*0ad0*/  IABS R2, R3 ;  /* 0x0000000300027213 */ /* 0x000fc80000000000 */
[----:B------:R-:W3:Y:S01]  /*0ae0*/  I2F.RP R21, R13 ;  /* 0x0000000d00157306 */ /* 0x000ee20000209400 */
[----:B--2---:R-:W-:Y:S02]  /*0af0*/  VIADD R4, R4, 0xffffffe ;  /* 0x0ffffffe04047836 */ /* 0x004fe40000000000 */
[----:B------:R-:W-:-:S05]  /*0b00*/  IMAD.MOV R2, RZ, RZ, -R2 ;  /* 0x000000ffff027224 */ /* 0x000fca00078e0a02 */
[----:B0-----:R-:W0:Y:S08]  /*0b10*/  MUFU.RCP R24, R17 ;  /* 0x0000001100187308 */ /* 0x001e300000001000 */
[----:B---3--:R-:W2:Y:S08]  /*0b20*/  MUFU.RCP R28, R21 ;  /* 0x00000015001c7308 */ /* 0x008eb00000001000 */
[----:B------:R-:W3:Y:S01]  /*0b30*/  F2I.FTZ.U32.TRUNC.NTZ R19, R4 ;  /* 0x0000000400137305 */ /* 0x000ee2000021f000 */
[----:B0-----:R-:W-:-:S07]  /*0b40*/  VIADD R24, R24, 0xffffffe ;  /* 0x0ffffffe18187836 */ /* 0x001fce0000000000 */
[----:B------:R-:W0:Y:S01]  /*0b50*/  F2I.FTZ.U32.TRUNC.NTZ R25, R24 ;  /* 0x0000001800197305 */ /* 0x000e22000021f000 */
[----:B--2---:R-:W-:Y:S02]  /*0b60*/  VIADD R28, R28, 0xffffffe ;  /* 0x0ffffffe1c1c7836 */ /* 0x004fe40000000000 */
[----:B---3--:R-:W-:-:S05]  /*0b70*/  IMAD.MOV R12, RZ, RZ, -R19 ;  /* 0x000000ffff0c7224 */ /* 0x008fca00078e0a13 */
[----:B------:R-:W2:Y:S01]  /*0b80*/  F2I.FTZ.U32.TRUNC.NTZ R29, R28 ;  /* 0x0000001c001d7305 */ /* 0x000ea2000021f000 */
[----:B------:R-:W-:Y:S02]  /*0b90*/  VIADD R4, R11, UR4 ;  /* 0x000000040b047c36 */ /* 0x000fe40008000000 */
[----:B------:R-:W-:-:S04]  /*0ba0*/  IMAD R12, R12, R11, RZ ;  /* 0x0000000b0c0c7224 */ /* 0x000fc800078e02ff */
[----:B------:R-:W-:Y:S01]  /*0bb0*/  IMAD.HI.U32 R12, R19, R12, R18 ;  /* 0x0000000c130c7227 */ /* 0x000fe200078e0012 */
[----:B------:R-:W-:Y:S02]  /*0bc0*/  IABS R18, R9 ;  /* 0x0000000900127213 */ /* 0x000fe40000000000 */
[----:B------:R-:W-:Y:S01]  /*0bd0*/  IABS R19, R22 ;  /* 0x0000001600137213 */ /* 0x000fe20000000000 */
[----:B0-----:R-:W-:Y:S02]  /*0be0*/  IMAD.MOV R17, RZ, RZ, -R25 ;  /* 0x000000ffff117224 */ /* 0x001fe400078e0a19 */
[----:B------:R-:W-:Y:S02]  /*0bf0*/  IMAD.MOV R18, RZ, RZ, -R18 ;  /* 0x000000ffff127224 */ /* 0x000fe400078e0a12 */
[----:B--2---:R-:W-:Y:S02]  /*0c00*/  IMAD.MOV R14, RZ, RZ, -R29 ;  /* 0x000000ffff0e7224 */ /* 0x004fe400078e0a1d */
[----:B------:R-:W-:-:S02]  /*0c10*/  IMAD.MOV.U32 R28, RZ, RZ, RZ ;  /* 0x000000ffff1c7224 */ /* 0x000fc400078e00ff */
[----:B------:R-:W-:Y:S02]  /*0c20*/  IMAD R14, R14, R13, RZ ;  /* 0x0000000d0e0e7224 */ /* 0x000fe400078e02ff */
[----:B------:R-:W-:Y:S02]  /*0c30*/  IMAD R17, R17, R10, RZ ;  /* 0x0000000a11117224 */ /* 0x000fe400078e02ff */
[----:B------:R-:W-:-:S04]  /*0c40*/  IMAD.HI.U32 R14, R29, R14, R28 ;  /* 0x0000000e1d0e7227 */ /* 0x000fc800078e001c */
[----:B------:R-:W-:Y:S02]  /*0c50*/  IMAD.MOV.U32 R24, RZ, RZ, RZ ;  /* 0x000000ffff187224 */ /* 0x000fe400078e00ff */
[----:B------:R-:W-:Y:S01]  /*0c60*/  IMAD.HI.U32 R21, R14, R19, RZ ;  /* 0x000000130e157227 */ /* 0x000fe200078e00ff */
[----:B------:R-:W-:-:S03]  /*0c70*/  IABS R14, R4 ;  /* 0x00000004000e7213 */ /* 0x000fc60000000000 */
[----:B------:R-:W-:Y:S02]  /*0c80*/  IMAD R18, R21, R18, R19 ;  /* 0x0000001215127224 */ /* 0x000fe400078e0213 */
[----:B------:R-:W-:-:S03]  /*0c90*/  IMAD.HI.U32 R24, R25, R17, R24 ;  /* 0x0000001119187227 */ /* 0x000fc600078e0018 */
[----:B------:R-:W-:Y:S01]  /*0ca0*/  ISETP.GT.U32.AND P4, PT, R13, R18, PT ;  /* 0x000000120d00720c */ /* 0x000fe20003f84070 */
[----:B------:R-:W-:-:S04]  /*0cb0*/  IMAD.HI.U32 R17, R12, R14, RZ ;  /* 0x0000000e0c117227 */ /* 0x000fc800078e00ff */
[----:B------:R-:W-:-:S04]  /*0cc0*/  IMAD.HI.U32 R24, R24, R19, RZ ;  /* 0x0000001318187227 */ /* 0x000fc800078e00ff */
[----:B------:R-:W-:Y:S01]  /*0cd0*/  IMAD R14, R17, R2, R14 ;  /* 0x00000002110e7224 */ /* 0x000fe200078e020e */
[----:B------:R-:W-:-:S03]  /*0ce0*/  IADD3 R2, -R24, RZ, RZ ;  /* 0x000000ff18027210 */ /* 0x000fc60007ffe1ff */
[----:B------:R-:W-:Y:S01]  /*0cf0*/  @!P4 IMAD.IADD R18, R18, 0x1, -R13 ;  /* 0x000000011212c824 */ /* 0x000fe200078e0a0d */
[----:B------:R-:W-:Y:S01]  /*0d00*/  ISETP.GT.U32.AND P3, PT, R11, R14, PT ;  /* 0x0000000e0b00720c */ /* 0x000fe20003f64070 */
[----:B------:R-:W-:Y:S01]  /*0d10*/  IMAD R19, R10, R2, R19 ;  /* 0x000000020a137224 */ /* 0x000fe200078e0213 */
[-C--:B------:R-:W-:Y:S01]  /*0d20*/  LOP3.LUT R2, R22, R13.reuse, RZ, 0x3c, !PT ;  /* 0x0000000d16027212 */ /* 0x080fe200078e3cff */
[----:B------:R-:W-:Y:S01]  /*0d30*/  @!P4 VIADD R21, R21, 0x1 ;  /* 0x000000011515c836 */ /* 0x000fe20000000000 */
[----:B------:R-:W-:Y:S02]  /*0d40*/  ISETP.GE.U32.AND P2, PT, R18, R13, PT ;  /* 0x0000000d1200720c */ /* 0x000fe40003f46070 */
[----:B------:R-:W-:Y:S02]  /*0d50*/  ISETP.GT.U32.AND P0, PT, R10, R19, PT ;  /* 0x000000130a00720c */ /* 0x000fe40003f04070 */
[----:B------:R-:W-:Y:S02]  /*0d60*/  ISETP.GE.AND P1, PT, R2, RZ, PT ;  /* 0x000000ff0200720c */ /* 0x000fe40003f26270 */
[----:B------:R-:W-:-:S02]  /*0d70*/  LOP3.LUT R2, R4, R11, RZ, 0x3c, !PT ;  /* 0x0000000b04027212 */ /* 0x000fc400078e3cff */
[----:B------:R-:W-:Y:S01]  /*0d80*/  LOP3.LUT R22, R22, R8, RZ, 0x3c, !PT ;  /* 0x0000000816167212 */ /* 0x000fe200078e3cff */
[----:B------:R-:W-:Y:S02]  /*0d90*/  @!P3 IMAD.IADD R14, R14, 0x1, -R11 ;  /* 0x000000010e0eb824 */ /* 0x000fe400078e0a0b */
[----:B------:R-:W-:Y:S01]  /*0da0*/  @!P3 VIADD R17, R17, 0x1 ;  /* 0x000000011111b836 */ /* 0x000fe20000000000 */
[----:B------:R-:W-:Y:S01]  /*0db0*/  ISETP.NE.AND P3, PT, R3, RZ, PT ;  /* 0x000000ff0300720c */ /* 0x000fe20003f65270 */
[----:B------:R-:W-:Y:S01]  /*0dc0*/  @P2 VIADD R21, R21, 0x1 ;  /* 0x0000000115152836 */ /* 0x000fe20000000000 */
[----:B------:R-:W-:Y:S01]  /*0dd0*/  ISETP.GE.U32.AND P6, PT, R14, R11, PT ;  /* 0x0000000b0e00720c */ /* 0x000fe20003fc6070 */
[----:B------:R-:W-:Y:S01]  /*0de0*/  @!P0 IMAD.IADD R19, R19, 0x1, -R10 ;  /* 0x0000000113138824 */ /* 0x000fe200078e0a0a */
[----:B------:R-:W-:Y:S01]  /*0df0*/  ISETP.GE.AND P2, PT, R2, RZ, PT ;  /* 0x000000ff0200720c */ /* 0x000fe20003f46270 */
[----:B------:R-:W-:Y:S01]  /*0e00*/  @!P1 IMAD.MOV R21, RZ, RZ, -R21 ;  /* 0x000000ffff159224 */ /* 0x000fe200078e0a15 */
[----:B------:R-:W-:Y:S01]  /*0e10*/  @!P5 LOP3.LUT R21, RZ, R13, RZ, 0x33, !PT ;  /* 0x0000000dff15d212 */ /* 0x000fe200078e33ff */
[----:B------:R-:W-:Y:S01]  /*0e20*/  @!P0 VIADD R24, R24, 0x1 ;  /* 0x0000000118188836 */ /* 0x000fe20000000000 */
[----:B------:R-:W-:-:S02]  /*0e30*/  ISETP.GE.U32.AND P4, PT, R19, R10, PT ;  /* 0x0000000a1300720c */ /* 0x000fc40003f86070 */
[----:B------:R-:W-:Y:S02]  /*0e40*/  ISETP.LT.U32.AND P0, PT, R6, R21, PT ;  /* 0x000000150600720c */ /* 0x000fe40003f01070 */
[----:B------:R-:W-:Y:S02]  /*0e50*/  SHF.R.S32.HI R13, RZ, 0x1f, R21 ;  /* 0x0000001fff0d7819 */ /* 0x000fe40000011415 */
[----:B------:R-:W-:Y:S02]  /*0e60*/  ISETP.GE.AND P1, PT, R22, RZ, PT ;  /* 0x000000ff1600720c */ /* 0x000fe40003f26270 */
[----:B------:R-:W-:Y:S02]  /*0e70*/  @P6 IADD3 R17, R17, 0x1, RZ ;  /* 0x0000000111116810 */ /* 0x000fe40007ffe0ff */
[-C--:B------:R-:W-:Y:S02]  /*0e80*/  ISETP.LT.AND.EX P0, PT, R7, R13.reuse, PT, P0 ;  /* 0x0000000d0700720c */ /* 0x080fe40003f01300 */
[----:B------:R-:W-:Y:S01]  /*0e90*/  ISETP.GT.AND P5, PT, R9, RZ, PT ;  /* 0x000000ff0900720c */ /* 0x000fe20003fa4270 */
[----:B------:R-:W-:Y:S01]  /*0ea0*/  @!P2 IMAD.MOV R17, RZ, RZ, -R17 ;  /* 0x000000ffff11a224 */ /* 0x000fe200078e0a11 */
[----:B------:R-:W-:Y:S01]  /*0eb0*/  SEL R10, R7, R13, P0 ;  /* 0x0000000d070a7207 */ /* 0x000fe20000000000 */
[----:B------:R-:W-:Y:S01]  /*0ec0*/  @P4 VIADD R24, R24, 0x1 ;  /* 0x0000000118184836 */ /* 0x000fe20000000000 */
[----:B------:R-:W-:-:S02]  /*0ed0*/  @!P3 LOP3.LUT R17, RZ, R11, RZ, 0x33, !PT ;  /* 0x0000000bff11b212 */ /* 0x000fc400078e33ff */
[----:B------:R-:W-:Y:S01]  /*0ee0*/  SHF.R.S32.HI R2, RZ, 0x1f, R9 ;  /* 0x0000001fff027819 */ /* 0x000fe20000011409 */
[----:B------:R-:W-:Y:S01]  /*0ef0*/  @!P1 IMAD.MOV R24, RZ, RZ, -R24 ;  /* 0x000000ffff189224 */ /* 0x000fe200078e0a18 */
[----:B------:R-:W-:Y:S02]  /*0f00*/  LEA.HI.SX32 R11, R9, 0x1, 0x1 ;  /* 0x00000001090b7811 */ /* 0x000fe400078f0aff */
[----:B------:R-:W-:Y:S02]  /*0f10*/  LOP3.LUT R9, R7, R10, RZ, 0xfc, !PT ;  /* 0x0000000a07097212 */ /* 0x000fe400078efcff */
[----:B------:R-:W-:Y:S01]  /*0f20*/  ISETP.NE.AND P2, PT, R8, RZ, PT ;  /* 0x000000ff0800720c */ /* 0x000fe20003f45270 */
[----:B------:R-:W-:Y:S01]  /*0f30*/  @!P5 IMAD.MOV R11, RZ, RZ, R2 ;  /* 0x000000ffff0bd224 */ /* 0x000fe200078e0202 */
[----:B------:R-:W-:Y:S02]  /*0f40*/  ISETP.NE.U32.AND P1, PT, R9, RZ, PT ;  /* 0x000000ff0900720c */ /* 0x000fe40003f25070 */
[----:B------:R-:W-:-:S02]  /*0f50*/  ISETP.LT.U32.AND P3, PT, R36, R17, PT ;  /* 0x000000112400720c */ /* 0x000fc40003f61070 */
[----:B------:R-:W-:Y:S02]  /*0f60*/  SHF.R.S32.HI R13, RZ, 0x1f, R17 ;  /* 0x0000001fff0d7819 */ /* 0x000fe40000011411 */
[----:B------:R-:W-:Y:S02]  /*0f70*/  SEL R12, R6, R21, P0 ;  /* 0x00000015060c7207 */ /* 0x000fe40000000000 */
[----:B------:R-:W-:-:S03]  /*0f80*/  ISETP.LT.AND.EX P3, PT, R37, R13, PT, P3 ;  /* 0x0000000d2500720c */ /* 0x000fc60003f61330 */
[----:B------:R-:W-:Y:S02]  /*0f90*/  @!P2 LOP3.LUT R24, RZ, R8, RZ, 0x33, !PT ;  /* 0x00000008ff18a212 */ /* 0x000fe400078e33ff */
[----:B------:R-:W-:Y:S02]  /*0fa0*/  SEL R14, R36, R17, P3 ;  /* 0x00000011240e7207 */ /* 0x000fe40001800000 */
[----:B------:R-:W-:Y:S01]  /*0fb0*/  SEL R13, R37, R13, P3 ;  /* 0x0000000d250d7207 */ /* 0x000fe20001800000 */
[----:B------:R-:W-:Y:S01]  /*0fc0*/  IMAD R2, R24, R11, RZ ;  /* 0x0000000b18027224 */ /* 0x000fe200078e02ff */
[----:B-1----:R-:W-:Y:S06]  /*0fd0*/  @!P1 BRA `(.L_x_9) ;  /* 0x0000000000249947 */ /* 0x002fec0003800000 */
        /* <DEDUP_REMOVED lines=9> */
.L_x_9:
[----:B------:R-:W0:Y:S01]  /*1070*/  I2F.U32.RP R11, R12 ;  /* 0x0000000c000b7306 */ /* 0x000e220000209000 */
[----:B------:R-:W-:Y:S01]  /*1080*/  IMAD.MOV.U32 R8, RZ, RZ, RZ ;  /* 0x000000ffff087224 */ /* 0x000fe200078e00ff */
[----:B------:R-:W-:-:S06]  /*1090*/  ISETP.NE.U32.AND P0, PT, R12, RZ, PT ;  /* 0x000000ff0c00720c */ /* 0x000fcc0003f05070 */
[----:B0-----:R-:W0:Y:S02]  /*10a0*/  MUFU.RCP R9, R11 ;  /* 0x0000000b00097308 */ /* 0x001e240000001000 */
[----:B0-----:R-:W-:-:S06]  /*10b0*/  IADD3 R9, R9, 0xffffffe, RZ ;  /* 0x0ffffffe09097810 */ /* 0x001fcc0007ffe0ff */
[----:B------:R-:W0:Y:S02]  /*10c0*/  F2I.FTZ.U32.TRUNC.NTZ R9, R9 ;  /* 0x0000000900097305 */ /* 0x000e24000021f000 */
[----:B0-----:R-:W-:-:S05]  /*10d0*/  IADD3 R7, RZ, -R9, RZ ;  /* 0x80000009ff077210 */ /* 0x001fca0007ffe0ff */
[----:B------:R-:W-:-:S04]  /*10e0*/  IMAD R7, R7, R12, RZ ;  /* 0x0000000c07077224 */ /* 0x000fc800078e02ff */
[----:B------:R-:W-:-:S06]  /*10f0*/  IMAD.HI.U32 R7, R9, R7, R8 ;  /* 0x0000000709077227 */ /* 0x000fcc00078e0008 */
[----:B------:R-:W-:-:S05]  /*1100*/  IMAD.HI.U32 R8, R7, R6, RZ ;  /* 0x0000000607087227 */ /* 0x000fca00078e00ff */
[----:B------:R-:W-:-:S05]  /*1110*/  IADD3 R7, -R8, RZ, RZ ;  /* 0x000000ff08077210 */ /* 0x000fca0007ffe1ff */
[----:B------:R-:W-:-:S05]  /*1120*/  IMAD R7, R12, R7, R6 ;  /* 0x000000070c077224 */ /* 0x000fca00078e0206 */
[----:B------:R-:W-:-:S13]  /*1130*/  ISETP.GE.U32.AND P2, PT, R7, R12, PT ;  /* 0x0000000c0700720c */ /* 0x000fda0003f46070 */
[----:B------:R-:W-:Y:S01]  /*1140*/  @P2 IMAD.IADD R7, R7, 0x1, -R12 ;  /* 0x0000000107072824 */ /* 0x000fe200078e0a0c */
[----:B------:R-:W-:-:S04]  /*1150*/  @P2 IADD3 R8, R8, 0x1, RZ ;  /* 0x0000000108082810 */ /* 0x000fc80007ffe0ff */
[----:B------:R-:W-:Y:S01]  /*1160*/  ISETP.GE.U32.AND P1, PT, R7, R12, PT ;  /* 0x0000000c0700720c */ /* 0x000fe20003f26070 */
[----:B------:R-:W-:-:S12]  /*1170*/  IMAD.MOV.U32 R7, RZ, RZ, RZ ;  /* 0x000000ffff077224 */ /* 0x000fd800078e00ff */
[----:B------:R-:W-:Y:S01]  /*1180*/  @P1 VIADD R8, R8, 0x1 ;  /* 0x0000000108081836 */ /* 0x000fe20000000000 */
[----:B------:R-:W-:-:S04]  /*1190*/  @!P0 LOP3.LUT R8, RZ, R12, RZ, 0x33, !PT ;  /* 0x0000000cff088212 */ /* 0x000fc800078e33ff */
[----:B------:R-:W-:Y:S02]  /*11a0*/  MOV R6, R8 ;  /* 0x0000000800067202 */ /* 0x000fe40000000f00 */
.L_x_10:
[----:B------:R-:W-:Y:S05]  /*11b0*/  BSYNC B0 ;  /* 0x0000000000007941 */ /* 0x000fea0003800000 */
.L_x_8:
[----:B------:R-:W-:Y:S01]  /*11c0*/  SHF.R.S32.HI R32, RZ, 0x1f, R35 ;  /* 0x0000001fff207819 */ /* 0x000fe20000011423 */
[----:B------:R-:W-:Y:S01]  /*11d0*/  ULDC UR5, c[0x0][0x3c4] ;  /* 0x0000f10000057ab9 */ /* 0x000fe20000000800 */
[----:B------:R-:W-:Y:S01]  /*11e0*/  IADD3 R8, P0, R20, -UR7, RZ ;  /* 0x8000000714087c10 */ /* 0x000fe2000ff1e0ff */
[----:B------:R-:W-:Y:S01]  /*11f0*/  ULDC.64 UR8, c[0x0][0x208] ;  /* 0x0000820000087ab9 */ /* 0x000fe20000000a00 */
[----:B------:R-:W-:Y:S02]  /*1200*/  LEA.HI R11, R32, R35, RZ, 0x2 ;  /* 0x00000023200b7211 */ /* 0x000fe400078f10ff */
[----:B------:R-:W-:Y:S02]  /*1210*/  IADD3.X R9, R5, ~UR6, RZ, P0, !PT ;  /* 0x8000000605097c10 */ /* 0x000fe400087fe4ff */
[----:B------:R-:W-:Y:S02]  /*1220*/  LOP3.LUT R18, R11, 0xfffffffc, RZ, 0xc0, !PT ;  /* 0xfffffffc0b127812 */ /* 0x000fe400078ec0ff */
[----:B------:R-:W-:-:S03]  /*1230*/  SHF.R.S32.HI R11, RZ, 0x2, R11 ;  /* 0x00000002ff0b7819 */ /* 0x000fc6000001140b */
[----:B------:R-:W-:Y:S02]  /*1240*/  IMAD.IADD R17, R35, 0x1, -R18 ;  /* 0x0000000123117824 */ /* 0x000fe400078e0a12 */
[C---:B------:R-:W-:Y:S02]  /*1250*/  VIADD R21, R11.reuse, 0x20 ;  /* 0x000000200b157836 */ /* 0x040fe40000000000 */
[C---:B------:R-:W-:Y:S01]  /*1260*/  VIADD R31, R11.reuse, 0x40 ;  /* 0x000000400b1f7836 */ /* 0x040fe20000000000 */
[----:B------:R-:W-:Y:S01]  /*1270*/  ISETP.GT.U32.AND P3, PT, R8, R17, PT ;  /* 0x000000110800720c */ /* 0x000fe20003f64070 */
[----:B------:R-:W-:Y:S01]  /*1280*/  VIADD R30, R11, 0x60 ;  /* 0x000000600b1e7836 */ /* 0x000fe20000000000 */
[----:B------:R-:W-:Y:S02]  /*1290*/  SHF.R.S32.HI R8, RZ, 0x1f, R17 ;  /* 0x0000001fff087819 */ /* 0x000fe40000011411 */
[----:B------:R-:W-:Y:S02]  /*12a0*/  IADD3 R40, P0, R17, UR7, RZ ;  /* 0x0000000711287c10 */ /* 0x000fe4000ff1e0ff */
[----:B------:R-:W-:-:S02]  /*12b0*/  ISETP.GT.AND.EX P3, PT, R9, R8, PT, P3 ;  /* 0x000000080900720c */ /* 0x000fc40003f64330 */
[----:B------:R-:W-:Y:S02]  /*12c0*/  IADD3.X R41, R8, UR6, RZ, P0, !PT ;  /* 0x0000000608297c10 */ /* 0x000fe400087fe4ff */
[----:B------:R-:W-:Y:S02]  /*12d0*/  ISETP.GE.OR P1, PT, R11, UR5, !P3 ;  /* 0x000000050b007c0c */ /* 0x000fe4000df26670 */
[----:B------:R-:W-:Y:S02]  /*12e0*/  ISETP.GE.OR P5, PT, R21, UR5, !P3 ;  /* 0x0000000515007c0c */ /* 0x000fe4000dfa6670 */
[----:B------:R-:W-:Y:S02]  /*12f0*/  ISETP.GE.OR P4, PT, R31, UR5, !P3 ;  /* 0x000000051f007c0c */ /* 0x000fe4000df86670 */
[----:B------:R-:W-:-:S07]  /*1300*/  ISETP.GE.OR P3, PT, R30, UR5, !P3 ;  /* 0x000000051e007c0c */ /* 0x000fce000df66670 */
[----:B------:R-:W0:Y:S01]  /*1310*/  @!P1 LDC.64 R24, c[0x0][0x2b8] ;  /* 0x0000ae00ff189b82 */ /* 0x000e220000000a00 */
[----:B------:R-:W-:Y:S01]  /*1320*/  @!P1 SHF.R.S32.HI R39, RZ, 0x1f, R11 ;  /* 0x0000001fff279819 */ /* 0x000fe2000001140b */
[----:B------:R-:W-:Y:S01]  /*1330*/  @!P1 IMAD.WIDE.U32 R42, R20, R11, R40 ;  /* 0x0000000b142a9225 */ /* 0x000fe200078e0028 */
[----:B------:R-:W-:Y:S02]  /*1340*/  @!P5 SHF.R.S32.HI R29, RZ, 0x1f, R21 ;  /* 0x0000001fff1dd819 */ /* 0x000fe40000011415 */
[----:B------:R-:W-:Y:S01]  /*1350*/  @!P4 SHF.R.S32.HI R33, RZ, 0x1f, R31 ;  /* 0x0000001fff21c819 */ /* 0x000fe2000001141f */
[-C--:B------:R-:W-:Y:S02]  /*1360*/  @!P1 IMAD R28, R39, R20.reuse, RZ ;  /* 0x00000014271c9224 */ /* 0x080fe400078e02ff */
[----:B------:R-:W1:Y:S01]  /*1370*/  @!P3 LDC.64 R8, c[0x0][0x2b8] ;  /* 0x0000ae00ff08bb82 */ /* 0x000e620000000a00 */
[----:B------:R-:W-:Y:S01]  /*1380*/  @!P5 IMAD R26, R29, R20, RZ ;  /* 0x000000141d1ad224 */ /* 0x000fe200078e02ff */
[----:B------:R-:W-:Y:S01]  /*1390*/  @!P3 SHF.R.S32.HI R29, RZ, 0x1f, R30 ;  /* 0x0000001fff1db819 */ /* 0x000fe2000001141e */
[----:B------:R-:W-:-:S02]  /*13a0*/  @!P1 IMAD R28, R11, R5, R28 ;  /* 0x000000050b1c9224 */ /* 0x000fc400078e021c */
[----:B------:R-:W-:-:S03]  /*13b0*/  @!P5 IMAD.WIDE.U32 R38, R20, R21, R40 ;  /* 0x000000151426d225 */ /* 0x000fc600078e0028 */
[----:B------:R-:W2:Y:S01]  /*13c0*/  @!P5 LDC.64 R22, c[0x0][0x2b8] ;  /* 0x0000ae00ff16db82 */ /* 0x000ea20000000a00 */
[----:B------:R-:W-:Y:S02]  /*13d0*/  @!P1 IMAD.IADD R28, R43, 0x1, R28 ;  /* 0x000000012b1c9824 */ /* 0x000fe400078e021c */
[----:B------:R-:W-:Y:S02]  /*13e0*/  @!P3 IMAD R29, R29, R20, RZ ;  /* 0x000000141d1db224 */ /* 0x000fe400078e02ff */
[--C-:B------:R-:W-:Y:S02]  /*13f0*/  @!P4 IMAD.MOV.U32 R44, RZ, RZ, R40.reuse ;  /* 0x000000ffff2cc224 */ /* 0x100fe400078e0028 */
[--C-:B------:R-:W-:Y:S01]  /*1400*/  @!P4 IMAD.MOV.U32 R45, RZ, RZ, R41.reuse ;  /* 0x000000ffff2dc224 */ /* 0x100fe200078e0029 */
[----:B------:R-:W3:Y:S01]  /*1410*/  @!P4 LDC.64 R18, c[0x0][0x2b8] ;  /* 0x0000ae00ff12cb82 */ /* 0x000ee20000000a00 */
[----:B0-----:R-:W-:Y:S01]  /*1420*/  @!P1 LEA R24, P0, R42, R24, 0x2 ;  /* 0x000000182a189211 */ /* 0x001fe200078010ff */
[----:B------:R-:W-:-:S03]  /*1430*/  @!P3 IMAD.WIDE.U32 R40, R20, R30, R40 ;  /* 0x0000001e1428b225 */ /* 0x000fc600078e0028 */
[----:B------:R-:W-:Y:S01]  /*1440*/  @!P1 LEA.HI.X R25, R42, R25, R28, 0x2, P0 ;  /* 0x000000192a199211 */ /* 0x000fe200000f141c */
[-C--:B------:R-:W-:Y:S02]  /*1450*/  @!P3 IMAD R29, R30, R5.reuse, R29 ;  /* 0x000000051e1db224 */ /* 0x080fe400078e021d */
[----:B------:R-:W-:Y:S02]  /*1460*/  @!P5 IMAD R21, R21, R5, R26 ;  /* 0x000000051515d224 */ /* 0x000fe400078e021a */
[----:B------:R-:W-:Y:S02]  /*1470*/  IMAD.MOV.U32 R28, RZ, RZ, -0x800000 ;  /* 0xff800000ff1c7424 */ /* 0x000fe400078e00ff */
[----:B------:R-:W-:Y:S01]  /*1480*/  @!P4 IMAD R26, R33, R20, RZ ;  /* 0x00000014211ac224 */ /* 0x000fe200078e02ff */
[----:B-1----:R-:W-:Y:S01]  /*1490*/  @!P3 LEA R8, P0, R40, R8, 0x2 ;  /* 0x000000082808b211 */ /* 0x002fe200078010ff */
[----:B------:R-:W-:Y:S02]  /*14a0*/  @!P3 IMAD.IADD R29, R41, 0x1, R29 ;  /* 0x00000001291db824 */ /* 0x000fe400078e021d */
[----:B------:R-:W-:Y:S01]  /*14b0*/  @!P4 IMAD.WIDE.U32 R44, R20, R31, R44 ;  /* 0x0000001f142cc225 */ /* 0x000fe200078e002c */
[----:B------:R0:W4:Y:S01]  /*14c0*/  @!P1 LDG.E R28, desc[UR8][R24.64] ;  /* 0x00000008181c9981 */ /* 0x000122000c1e1900 */
[----:B--2---:R-:W-:-:S02]  /*14d0*/  @!P5 LEA R22, P2, R38, R22, 0x2 ;  /* 0x000000162616d211 */ /* 0x004fc400078410ff */
[----:B------:R-:W-:Y:S02]  /*14e0*/  @!P4 IMAD R26, R31, R5, R26 ;  /* 0x000000051f1ac224 */ /* 0x000fe400078e021a */
[----:B------:R-:W-:Y:S01]  /*14f0*/  @!P5 IMAD.IADD R21, R39, 0x1, R21 ;  /* 0x000000012715d824 */ /* 0x000fe200078e0215 */
[----:B------:R-:W-:Y:S01]  /*1500*/  @!P3 LEA.HI.X R9, R40, R9, R29, 0x2, P0 ;  /* 0x000000092809b211 */ /* 0x000fe200000f141d */
[----:B------:R-:W-:Y:S01]  /*1510*/  @!P4 IMAD.IADD R26, R45, 0x1, R26 ;  /* 0x000000012d1ac824 */ /* 0x000fe200078e021a */
[----:B---3--:R-:W-:Y:S01]  /*1520*/  @!P4 LEA R18, P1, R44, R18, 0x2 ;  /* 0x000000122c12c211 */ /* 0x008fe200078210ff */
[----:B------:R-:W1:Y:S01]  /*1530*/  LDC R29, c[0x0][0x270] ;  /* 0x00009c00ff1d7b82 */ /* 0x000e620000000800 */
[----:B------:R-:W-:Y:S01]  /*1540*/  @!P5 LEA.HI.X R23, R38, R23, R21, 0x2, P2 ;  /* 0x000000172617d211 */ /* 0x000fe200010f1415 */
[----:B------:R-:W-:Y:S01]  /*1550*/  IMAD.MOV.U32 R21, RZ, RZ, -0x800000 ;  /* 0xff800000ff157424 */ /* 0x000fe200078e00ff */
[----:B------:R-:W-:-:S05]  /*1560*/  @!P4 LEA.HI.X R19, R44, R19, R26, 0x2, P1 ;  /* 0x000000132c13c211 */ /* 0x000fca00008f141a */
[----:B------:R2:W3:Y:S01]  /*1570*/  @!P5 LDG.E R21, desc[UR8][R22.64] ;  /* 0x000000081615d981 */ /* 0x0004e2000c1e1900 */
[----:B0-----:R-:W-:Y:S02]  /*1580*/  IMAD.MOV.U32 R24, RZ, RZ, -0x800000 ;  /* 0xff800000ff187424 */ /* 0x001fe400078e00ff */
[----:B------:R-:W-:-:S04]  /*1590*/  IMAD.MOV.U32 R25, RZ, RZ, -0x800000 ;  /* 0xff800000ff197424 */ /* 0x000fc800078e00ff */
[----:B------:R0:W5:Y:S04]  /*15a0*/  @!P3 LDG.E R24, desc[UR8][R8.64] ;  /* 0x000000080818b981 */ /* 0x000168000c1e1900 */
[----:B------:R0:W5:Y:S01]  /*15b0*/  @!P4 LDG.E R25, desc[UR8][R18.64] ;  /* 0x000000081219c981 */ /* 0x000162000c1e1900 */
[----:B-1----:R-:W-:-:S04]  /*15c0*/  IABS R26, R29 ;  /* 0x0000001d001a7213 */ /* 0x002fc80000000000 */
[----:B------:R-:W1:Y:S08]  /*15d0*/  I2F.U32.RP R33, R26 ;  /* 0x0000001a00217306 */ /* 0x000e700000209000 */
[----:B-1----:R-:W1:Y:S02]  /*15e0*/  MUFU.RCP R31, R33 ;  /* 0x00000021001f7308 */ /* 0x002e640000001000 */
[----:B-1----:R-:W-:-:S06]  /*15f0*/  VIADD R31, R31, 0xffffffe ;  /* 0x0ffffffe1f1f7836 */ /* 0x002fcc0000000000 */
[----:B------:R-:W1:Y:S01]  /*1600*/  F2I.FTZ.U32.TRUNC.NTZ R31, R31 ;  /* 0x0000001f001f7305 */ /* 0x000e62000021f000 */
[----:B--2---:R-:W2:Y:S01]  /*1610*/  S2R R22, SR_CgaCtaId ;  /* 0x0000000000167919 */ /* 0x004ea20000008800 */
[----:B0-----:R-:W-:Y:S02]  /*1620*/  IABS R8, R4 ;  /* 0x0000000400087213 */ /* 0x001fe40000000000 */
[----:B------:R-:W-:Y:S01]  /*1630*/  IABS R18, R29 ;  /* 0x0000001d00127213 */ /* 0x000fe20000000000 */
[----:B-1----:R-:W-:-:S04]  /*1640*/  IMAD.MOV R30, RZ, RZ, -R31 ;  /* 0x000000ffff1e7224 */ /* 0x002fc800078e0a1f */
[----:B------:R-:W-:Y:S02]  /*1650*/  IMAD R9, R30, R26, RZ ;  /* 0x0000001a1e097224 */ /* 0x000fe400078e02ff */
[----:B------:R-:W-:-:S04]  /*1660*/  IMAD.MOV.U32 R30, RZ, RZ, RZ ;  /* 0x000000ffff1e7224 */ /* 0x000fc800078e00ff */
[----:B------:R-:W-:-:S04]  /*1670*/  IMAD.HI.U32 R9, R31, R9, R30 ;  /* 0x000000091f097227 */ /* 0x000fc800078e001e */
[----:B------:R-:W-:Y:S02]  /*1680*/  IMAD.MOV R18, RZ, RZ, -R18 ;  /* 0x000000ffff127224 */ /* 0x000fe400078e0a12 */
[----:B------:R-:W-:-:S04]  /*1690*/  IMAD.HI.U32 R9, R9, R8, RZ ;  /* 0x0000000809097227 */ /* 0x000fc800078e00ff */
[----:B------:R-:W-:Y:S01]  /*16a0*/  IMAD R19, R9, R18, R8 ;  /* 0x0000001209137224 */ /* 0x000fe200078e0208 */
[----:B------:R-:W-:-:S04]  /*16b0*/  MOV R23, 0x400 ;  /* 0x0000040000177802 */ /* 0x000fc80000000f00 */
[----:B------:R-:W-:Y:S02]  /*16c0*/  ISETP.GT.U32.AND P3, PT, R26, R19, PT ;  /* 0x000000131a00720c */ /* 0x000fe40003f64070 */
[----:B--2---:R-:W-:Y:S02]  /*16d0*/  LEA R8, R22, R23, 0x18 ;  /* 0x0000001716087211 */ /* 0x004fe400078ec0ff */
[C---:B------:R-:W-:Y:S02]  /*16e0*/  ISETP.GT.AND P6, PT, R35.reuse, 0x7f, PT ;  /* 0x0000007f2300780c */ /* 0x040fe40003fc4270 */
[----:B------:R-:W-:Y:S01]  /*16f0*/  ISETP.GT.AND P1, PT, R35, 0x17f, PT ;  /* 0x0000017f2300780c */ /* 0x000fe20003f24270 */
[----:B------:R-:W-:Y:S01]  /*1700*/  IMAD R18, R11, 0x14, R8 ;  /* 0x000000140b127824 */ /* 0x000fe200078e0208 */
[C---:B------:R-:W-:Y:S02]  /*1710*/  ISETP.GT.AND P2, PT, R35.reuse, 0x1ff, PT ;  /* 0x000001ff2300780c */ /* 0x040fe40003f44270 */
[----:B------:R-:W-:Y:S01]  /*1720*/  ISETP.GT.AND P0, PT, R35, 0xff, PT ;  /* 0x000000ff2300780c */ /* 0x000fe20003f04270 */
[----:B------:R-:W-:-:S02]  /*1730*/  IMAD R18, R17, 0x4, R18 ;  /* 0x0000000411127824 */ /* 0x000fc400078e0212 */
[----:B------:R-:W-:Y:S01]  /*1740*/  @!P3 IMAD.IADD R19, R19, 0x1, -R26 ;  /* 0x000000011313b824 */ /* 0x000fe200078e0a1a */
[----:B------:R-:W-:-:S04]  /*1750*/  LOP3.LUT R11, R37, R13, RZ, 0xfc, !PT ;  /* 0x0000000d250b7212 */ /* 0x000fc800078efcff */
[----:B------:R-:W-:Y:S02]  /*1760*/  ISETP.GE.U32.AND P4, PT, R19, R26, PT ;  /* 0x0000001a1300720c */ /* 0x000fe40003f86070 */
[----:B------:R-:W-:Y:S01]  /*1770*/  LOP3.LUT R4, R4, R29, RZ, 0x3c, !PT ;  /* 0x0000001d04047212 */ /* 0x000fe200078e3cff */
[----:B------:R-:W-:Y:S01]  /*1780*/  @!P3 VIADD R9, R9, 0x1 ;  /* 0x000000010909b836 */ /* 0x000fe20000000000 */
[----:B------:R-:W-:Y:S09]  /*1790*/  BSSY B0, `(.L_x_11) ;  /* 0x0000029000007945 */ /* 0x000ff20003800000 */
[----:B------:R-:W-:Y:S01]  /*17a0*/  @P4 VIADD R9, R9, 0x1 ;  /* 0x0000000109094836 */ /* 0x000fe20000000000 */
[----:B----4-:R0:W-:Y:S01]  /*17b0*/  @!P2 STS [R18], R28 ;  /* 0x0000001c1200a388 */ /* 0x0101e20000000800 */
[----:B------:R-:W-:-:S02]  /*17c0*/  ISETP.GE.AND P2, PT, R4, RZ, PT ;  /* 0x000000ff0400720c */ /* 0x000fc40003f46270 */
[----:B------:R-:W-:Y:S01]  /*17d0*/  IMAD.MOV.U32 R4, RZ, RZ, R9 ;  /* 0x000000ffff047224 */ /* 0x000fe200078e0009 */
[----:B---3--:R0:W-:Y:S01]  /*17e0*/  @!P1 STS [R18+0x280], R21 ;  /* 0x0002801512009388 */ /* 0x0081e20000000800 */
[----:B------:R-:W-:-:S03]  /*17f0*/  ISETP.NE.U32.AND P1, PT, R11, RZ, PT ;  /* 0x000000ff0b00720c */ /* 0x000fc60003f25070 */
[----:B-----5:R0:W-:Y:S04]  /*1800*/  @!P6 STS [R18+0x780], R24 ;  /* 0x000780181200e388 */ /* 0x0201e80000000800 */
[----:B------:R0:W-:Y:S01]  /*1810*/  @!P0 STS [R18+0x500], R25 ;  /* 0x0005001912008388 */ /* 0x0001e20000000800 */
[----:B------:R-:W-:Y:S01]  /*1820*/  ISETP.NE.AND P0, PT, R29, RZ, PT ;  /* 0x000000ff1d00720c */ /* 0x000fe20003f05270 */
[----:B------:R-:W-:-:S12]  /*1830*/  @!P2 IMAD.MOV R4, RZ, RZ, -R4 ;  /* 0x000000ffff04a224 */ /* 0x000fd800078e0a04 */
[----:B------:R-:W-:Y:S01]  /*1840*/  @!P0 LOP3.LUT R4, RZ, R29, RZ, 0x33, !PT ;  /* 0x0000001dff048212 */ /* 0x000fe200078e33ff */
[----:B------:R-:W-:Y:S06]  /*1850*/  @!P1 BRA `(.L_x_12) ;  /* 0x0000000000249947 */ /* 0x000fec0003800000 */
[----:B0-----:R-:W-:Y:S01]  /*1860*/  IMAD.MOV.U32 R18, RZ, RZ, R36 ;  /* 0x000000ffff127224 */ /* 0x001fe200078e0024 */
        /* <DEDUP_REMOVED lines=8> */
.L_x_12:
[----:B------:R-:W0:Y:S01]  /*18f0*/  I2F.U32.RP R11, R14 ;  /* 0x0000000e000b7306 */ /* 0x000e220000209000 */
[----:B------:R-:W-:Y:S02]  /*1900*/  ISETP.NE.U32.AND P0, PT, R14, RZ, PT ;  /* 0x000000ff0e00720c */ /* 0x000fe40003f05070 */
[----:B------:R-:W-:-:S05]  /*1910*/  MOV R41, RZ ;  /* 0x000000ff00297202 */ /* 0x000fca0000000f00 */
[----:B0-----:R-:W0:Y:S02]  /*1920*/  MUFU.RCP R18, R11 ;  /* 0x0000000b00127308 */ /* 0x001e240000001000 */
[----:B0-----:R-:W-:-:S06]  /*1930*/  VIADD R18, R18, 0xffffffe ;  /* 0x0ffffffe12127836 */ /* 0x001fcc0000000000 */
[----:B------:R0:W1:Y:S02]  /*1940*/  F2I.FTZ.U32.TRUNC.NTZ R19, R18 ;  /* 0x0000001200137305 */ /* 0x000064000021f000 */
[----:B0-----:R-:W-:Y:S01]  /*1950*/  HFMA2.MMA R18, -RZ, RZ, 0, 0 ;  /* 0x00000000ff127435 */ /* 0x001fe200000001ff */
[----:B-1----:R-:W-:-:S04]  /*1960*/  IMAD.MOV R9, RZ, RZ, -R19 ;  /* 0x000000ffff097224 */ /* 0x002fc800078e0a13 */
[----:B------:R-:W-:-:S05]  /*1970*/  IMAD R9, R9, R14, RZ ;  /* 0x0000000e09097224 */ /* 0x000fca00078e02ff */
        /* <DEDUP_REMOVED lines=10> */
.L_x_13:
[----:B------:R-:W-:Y:S05]  /*1a20*/  BSYNC B0 ;  /* 0x0000000000007941 */ /* 0x000fea0003800000 */
.L_x_11:
[----:B------:R-:W-:Y:S01]  /*1a30*/  BAR.SYNC.DEFER_BLOCKING 0x0 ;  /* 0x0000000000007b1d */ /* 0x000fe20000010000 */
[----:B------:R-:W-:Y:S01]  /*1a40*/  LEA.HI R11, R32, R35, RZ, 0x5 ;  /* 0x00000023200b7211 */ /* 0x000fe200078f28ff */
[----:B------:R-:W-:Y:S01]  /*1a50*/  IMAD.MOV.U32 R36, RZ, RZ, -0x800000 ;  /* 0xff800000ff247424 */ /* 0x000fe200078e00ff */
[----:B------:R-:W-:Y:S01]  /*1a60*/  MOV R31, 0xff800000 ;  /* 0xff800000001f7802 */ /* 0x000fe20000000f00 */
[----:B------:R-:W-:Y:S01]  /*1a70*/  IMAD.MOV.U32 R32, RZ, RZ, -0x800000 ;  /* 0xff800000ff207424 */ /* 0x000fe200078e00ff */
[----:B------:R-:W-:Y:S01]  /*1a80*/  LOP3.LUT R18, R11, 0xffffffe0, RZ, 0xc0, !PT ;  /* 0xffffffe00b127812 */ /* 0x000fe200078ec0ff */
[----:B------:R-:W-:Y:S01]  /*1a90*/  IMAD.MOV.U32 R34, RZ, RZ, -0x800000 ;  /* 0xff800000ff227424 */ /* 0x000fe200078e00ff */
[----:B------:R-:W-:Y:S01]  /*1aa0*/  SHF.R.S32.HI R11, RZ, 0x5, R11 ;  /* 0x00000005ff0b7819 */ /* 0x000fe2000001140b */
[----:B------:R-:W-:Y:S01]  /*1ab0*/  HFMA2.MMA R42, -RZ, RZ, 0, 0 ;  /* 0x00000000ff2a7435 */ /* 0x000fe200000001ff */
[----:B------:R-:W-:Y:S01]  /*1ac0*/  BSSY B1, `(.L_x_14) ;  /* 0x0000246000017945 */ /* 0x000fe20003800000 */
[----:B------:R-:W-:-:S04]  /*1ad0*/  IMAD.IADD R35, R35, 0x1, -R18 ;  /* 0x0000000123237824 */ /* 0x000fc800078e0a12 */
[----:B------:R-:W-:-:S04]  /*1ae0*/  IMAD R8, R35, 0x14, R8 ;  /* 0x0000001423087824 */ /* 0x000fc800078e0208 */
[----:B------:R-:W-:-:S05]  /*1af0*/  IMAD R33, R11, 0x4, R8 ;  /* 0x000000040b217824 */ /* 0x000fca00078e0208 */
[----:B------:R-:W-:Y:S04]  /*1b00*/  @!P6 LDS R36, [R33] ;  /* 0x000000002124e984 */ /* 0x000fe80000000800 */
[----:B------:R-:W0:Y:S04]  /*1b10*/  @!P6 LDS R31, [R33+0x280] ;  /* 0x00028000211fe984 */ /* 0x000e280000000800 */
[----:B------:R-:W1:Y:S04]  /*1b20*/  @!P6 LDS R32, [R33+0x500] ;  /* 0x000500002120e984 */ /* 0x000e680000000800 */
[----:B------:R-:W2:Y:S01]  /*1b30*/  @!P6 LDS R34, [R33+0x780] ;  /* 0x000780002122e984 */ /* 0x000ea20000000800 */
[----:B0-----:R-:W-:-:S04]  /*1b40*/  FMNMX.FTZ R17, R36, R31, !PT ;  /* 0x0000001f24117209 */ /* 0x001fc80007810000 */
[----:B-1----:R-:W-:-:S04]  /*1b50*/  FMNMX.FTZ R17, R17, R32, !PT ;  /* 0x0000002011117209 */ /* 0x002fc80007810000 */
[----:B--2---:R-:W-:-:S05]  /*1b60*/  FMNMX.FTZ R17, R17, R34, !PT ;  /* 0x0000002211117209 */ /* 0x004fca0007810000 */
[----:B------:R-:W0:Y:S02]  /*1b70*/  SHFL.BFLY PT, R18, R17, 0x10, 0x1f ;  /* 0x0e001f0011127f89 */ /* 0x000e2400000e0000 */
[----:B0-----:R-:W-:-:S05]  /*1b80*/  FMNMX.FTZ R18, R17, R18, !PT ;  /* 0x0000001211127209 */ /* 0x001fca0007810000 */
[----:B------:R-:W0:Y:S02]  /*1b90*/  SHFL.BFLY PT, R9, R18, 0x8, 0x1f ;  /* 0x0d001f0012097f89 */ /* 0x000e2400000e0000 */
[----:B0-----:R-:W-:-:S05]  /*1ba0*/  FMNMX.FTZ R9, R18, R9, !PT ;  /* 0x0000000912097209 */ /* 0x001fca0007810000 */
[----:B------:R-:W0:Y:S02]  /*1bb0*/  SHFL.BFLY PT, R22, R9, 0x4, 0x1f ;  /* 0x0c801f0009167f89 */ /* 0x000e2400000e0000 */
[----:B0-----:R-:W-:-:S05]  /*1bc0*/  FMNMX.FTZ R22, R9, R22, !PT ;  /* 0x0000001609167209 */ /* 0x001fca0007810000 */
[----:B------:R-:W0:Y:S02]  /*1bd0*/  SHFL.BFLY PT, R23, R22, 0x2, 0x1f ;  /* 0x0c401f0016177f89 */ /* 0x000e2400000e0000 */
[----:B0-----:R-:W-:-:S05]  /*1be0*/  FMNMX.FTZ R23, R22, R23, !PT ;  /* 0x0000001716177209 */ /* 0x001fca0007810000 */
[----:B------:R-:W0:Y:S02]  /*1bf0*/  SHFL.BFLY PT, R8, R23, 0x1, 0x1f ;  /* 0x0c201f0017087f89 */ /* 0x000e2400000e0000 */
[----:B0-----:R-:W-:Y:S02]  /*1c00*/  FMNMX.FTZ R8, R23, R8, !PT ;  /* 0x0000000817087209 */ /* 0x001fe40007810000 */
[----:B------:R-:W-:Y:S02]  /*1c10*/  IABS R23, R2 ;  /* 0x0000000200177213 */ /* 0x000fe40000000000 */
[----:B------:R-:W-:-:S04]  /*1c20*/  FSETP.NEU.FTZ.AND P0, PT, R8, -INF , PT ;  /* 0xff8000000800780b */ /* 0x000fc80003f1d000 */
[----:B------:R-:W-:Y:S02]  /*1c30*/  FSEL R19, R8, RZ, P0 ;  /* 0x000000ff08137208 */ /* 0x000fe40000000000 */
[----:B------:R-:W-:-:S03]  /*1c40*/  ISETP.GT.AND P0, PT, R2, RZ, PT ;  /* 0x000000ff0200720c */ /* 0x000fc60003f04270 */
[C---:B------:R-:W-:Y:S01]  /*1c50*/  FADD.FTZ R17, -R19.reuse, R36 ;  /* 0x0000002413117221 */ /* 0x040fe20000010100 */
[C---:B------:R-:W-:Y:S01]  /*1c60*/  FADD.FTZ R21, -R19.reuse, R31 ;  /* 0x0000001f13157221 */ /* 0x040fe20000010100 */
[C---:B------:R-:W-:Y:S01]  /*1c70*/  FADD.FTZ R8, -R19.reuse, R32 ;  /* 0x0000002013087221 */ /* 0x040fe20000010100 */
[----:B------:R-:W-:Y:S01]  /*1c80*/  FADD.FTZ R24, -R19, R34 ;  /* 0x0000002213187221 */ /* 0x000fe20000010100 */
[----:B------:R-:W-:Y:S01]  /*1c90*/  FMUL.FTZ R17, R17, 1.4426950216293334961 ;  /* 0x3fb8aa3b11117820 */ /* 0x000fe20000410000 */
[----:B------:R-:W-:Y:S01]  /*1ca0*/  FMUL.FTZ R21, R21, 1.4426950216293334961 ;  /* 0x3fb8aa3b15157820 */ /* 0x000fe20000410000 */
[----:B------:R-:W-:Y:S01]  /*1cb0*/  FMUL.FTZ R8, R8, 1.4426950216293334961 ;  /* 0x3fb8aa3b08087820 */ /* 0x000fe20000410000 */
[----:B------:R-:W-:Y:S01]  /*1cc0*/  FMUL.FTZ R24, R24, 1.4426950216293334961 ;  /* 0x3fb8aa3b18187820 */ /* 0x000fe20000410000 */
[----:B------:R0:W-:Y:S08]  /*1cd0*/  MUFU.EX2 R18, R17 ;  /* 0x0000001100127308 */ /* 0x0001f00000000800 */
[----:B------:R-:W1:Y:S08]  /*1ce0*/  MUFU.EX2 R9, R21 ;  /* 0x0000001500097308 */ /* 0x000e700000000800 */
[----:B------:R-:W2:Y:S01]  /*1cf0*/  MUFU.EX2 R8, R8 ;  /* 0x0000000800087308 */ /* 0x000ea20000000800 */
[----:B0-----:R-:W0:Y:S07]  /*1d00*/  LDC R17, c[0x0][0x270] ;  /* 0x00009c00ff117b82 */ /* 0x001e2e0000000800 */
[----:B------:R-:W3:Y:S01]  /*1d10*/  MUFU.EX2 R25, R24 ;  /* 0x0000001800197308 */ /* 0x000ee20000000800 */
[----:B-1----:R-:W-:-:S07]  /*1d20*/  FADD.FTZ R9, R18, R9 ;  /* 0x0000000912097221 */ /* 0x002fce0000010000 */
[----:B------:R-:W1:Y:S01]  /*1d30*/  I2F.RP R21, R23 ;  /* 0x0000001700157306 */ /* 0x000e620000209400 */
[----:B--2---:R-:W-:-:S04]  /*1d40*/  FADD.FTZ R18, R9, R8 ;  /* 0x0000000809127221 */ /* 0x004fc80000010000 */
[----:B---3--:R-:W-:Y:S01]  /*1d50*/  FADD.FTZ R25, R18, R25 ;  /* 0x0000001912197221 */ /* 0x008fe20000010000 */
[----:B0-----:R-:W-:Y:S01]  /*1d60*/  IABS R22, R17 ;  /* 0x0000001100167213 */ /* 0x001fe20000000000 */
[----:B------:R-:W-:Y:S01]  /*1d70*/  VIADD R24, R23, UR4 ;  /* 0x0000000417187c36 */ /* 0x000fe20008000000 */
[----:B------:R-:W-:Y:S02]  /*1d80*/  ULDC.U8 UR4, c[0x0][0x3d9] ;  /* 0x0000f64000047ab9 */ /* 0x000fe40000000000 */
[----:B------:R-:W0:Y:S01]  /*1d90*/  SHFL.BFLY PT, R18, R25, 0x10, 0x1f ;  /* 0x0e001f0019127f89 */ /* 0x000e2200000e0000 */
[----:B------:R-:W2:Y:S08]  /*1da0*/  I2F.U32.RP R9, R22 ;  /* 0x0000001600097306 */ /* 0x000eb00000209000 */
[----:B-1----:R-:W1:Y:S08]  /*1db0*/  MUFU.RCP R8, R21 ;  /* 0x0000001500087308 */ /* 0x002e700000001000 */
[----:B--2---:R-:W2:Y:S01]  /*1dc0*/  MUFU.RCP R38, R9 ;  /* 0x0000000900267308 */ /* 0x004ea20000001000 */
[----:B0-----:R-:W-:Y:S01]  /*1dd0*/  FADD.FTZ R18, R25, R18 ;  /* 0x0000001219127221 */ /* 0x001fe20000010000 */
[----:B-1----:R-:W-:-:S04]  /*1de0*/  VIADD R8, R8, 0xffffffe ;  /* 0x0ffffffe08087836 */ /* 0x002fc80000000000 */
[----:B------:R-:W0:Y:S02]  /*1df0*/  SHFL.BFLY PT, R29, R18, 0x8, 0x1f ;  /* 0x0d001f00121d7f89 */ /* 0x000e2400000e0000 */
[----:B------:R-:W1:Y:S01]  /*1e00*/  F2I.FTZ.U32.TRUNC.NTZ R43, R8 ;  /* 0x00000008002b7305 */ /* 0x000e62000021f000 */
[----:B--2---:R-:W-:Y:S02]  /*1e10*/  IADD3 R38, R38, 0xffffffe, RZ ;  /* 0x0ffffffe26267810 */ /* 0x004fe40007ffe0ff */
[----:B------:R-:W-:-:S05]  /*1e20*/  IABS R9, R2 ;  /* 0x0000000200097213 */ /* 0x000fca0000000000 */
[----:B------:R-:W2:Y:S01]  /*1e30*/  F2I.FTZ.U32.TRUNC.NTZ R39, R38 ;  /* 0x0000002600277305 */ /* 0x000ea2000021f000 */
[----:B------:R-:W-:Y:S02]  /*1e40*/  IMAD.MOV R9, RZ, RZ, -R9 ;  /* 0x000000ffff097224 */ /* 0x000fe400078e0a09 */
[----:B-1----:R-:W-:Y:S01]  /*1e50*/  IMAD.MOV R28, RZ, RZ, -R43 ;  /* 0x000000ffff1c7224 */ /* 0x002fe200078e0a2b */
[----:B------:R-:W-:-:S03]  /*1e60*/  IABS R8, R17 ;  /* 0x0000001100087213 */ /* 0x000fc60000000000 */
[----:B------:R-:W-:Y:S02]  /*1e70*/  IMAD R28, R28, R23, RZ ;  /* 0x000000171c1c7224 */ /* 0x000fe400078e02ff */
[----:B------:R-:W-:Y:S02]  /*1e80*/  IMAD.MOV R8, RZ, RZ, -R8 ;  /* 0x000000ffff087224 */ /* 0x000fe400078e0a08 */
[----:B0-----:R-:W-:Y:S01]  /*1e90*/  FADD.FTZ R29, R18, R29 ;  /* 0x0000001d121d7221 */ /* 0x001fe20000010000 */
[----:B--2---:R-:W-:Y:S01]  /*1ea0*/  IMAD.MOV R21, RZ, RZ, -R39 ;  /* 0x000000ffff157224 */ /* 0x004fe200078e0a27 */
[----:B------:R-:W-:Y:S01]  /*1eb0*/  IABS R18, R24 ;  /* 0x0000001800127213 */ /* 0x000fe20000000000 */
[----:B------:R-:W-:Y:S02]  /*1ec0*/  IMAD.MOV.U32 R38, RZ, RZ, RZ ;  /* 0x000000ffff267224 */ /* 0x000fe400078e00ff */
[----:B------:R-:W0:Y:S01]  /*1ed0*/  SHFL.BFLY PT, R26, R29, 0x4, 0x1f ;  /* 0x0c801f001d1a7f89 */ /* 0x000e2200000e0000 */
[----:B------:R-:W-:-:S02]  /*1ee0*/  IMAD R21, R21, R22, RZ ;  /* 0x0000001615157224 */ /* 0x000fc400078e02ff */
[----:B------:R-:W-:-:S04]  /*1ef0*/  IMAD.HI.U32 R28, R43, R28, R42 ;  /* 0x0000001c2b1c7227 */ /* 0x000fc800078e002a */
[----:B------:R-:W-:-:S04]  /*1f00*/  IMAD.HI.U32 R21, R39, R21, R38 ;  /* 0x0000001527157227 */ /* 0x000fc800078e0026 */
[----:B------:R-:W-:-:S04]  /*1f10*/  IMAD.HI.U32 R28, R28, R18, RZ ;  /* 0x000000121c1c7227 */ /* 0x000fc800078e00ff */
[----:B------:R-:W-:-:S04]  /*1f20*/  IMAD.HI.U32 R21, R21, R18, RZ ;  /* 0x0000001215157227 */ /* 0x000fc800078e00ff */
[--C-:B------:R-:W-:Y:S02]  /*1f30*/  IMAD R30, R28, R9, R18.reuse ;  /* 0x000000091c1e7224 */ /* 0x100fe400078e0212 */
[----:B------:R-:W-:Y:S01]  /*1f40*/  IMAD R9, R21, R8, R18 ;  /* 0x0000000815097224 */ /* 0x000fe200078e0212 */
[----:B------:R-:W-:Y:S01]  /*1f50*/  LOP3.LUT R18, R24, R23, RZ, 0x3c, !PT ;  /* 0x0000001718127212 */ /* 0x000fe200078e3cff */
[----:B------:R-:W1:Y:S01]  /*1f60*/  S2R R8, SR_TID.X ;  /* 0x0000000000087919 */ /* 0x000e620000002100 */
[----:B0-----:R-:W-:Y:S01]  /*1f70*/  FADD.FTZ R26, R29, R26 ;  /* 0x0000001a1d1a7221 */ /* 0x001fe20000010000 */
[----:B------:R-:W-:Y:S01]  /*1f80*/  ISETP.GT.U32.AND P4, PT, R23, R30, PT ;  /* 0x0000001e1700720c */ /* 0x000fe20003f84070 */
[----:B------:R-:W-:Y:S01]  /*1f90*/  IMAD.MOV.U32 R29, RZ, RZ, 0x7f800000 ;  /* 0x7f800000ff1d7424 */ /* 0x000fe200078e00ff */
[----:B------:R-:W-:Y:S02]  /*1fa0*/  ISETP.GT.U32.AND P1, PT, R22, R9, PT ;  /* 0x000000091600720c */ /* 0x000fe40003f24070 */
[----:B------:R-:W0:Y:S01]  /*1fb0*/  SHFL.BFLY PT, R25, R26, 0x2, 0x1f ;  /* 0x0c401f001a197f89 */ /* 0x000e2200000e0000 */
[----:B------:R-:W-:-:S02]  /*1fc0*/  LOP3.LUT R24, R24, R17, RZ, 0x3c, !PT ;  /* 0x0000001118187212 */ /* 0x000fc400078e3cff */
[----:B------:R-:W-:Y:S02]  /*1fd0*/  ISETP.GE.AND P3, PT, R18, RZ, PT ;  /* 0x000000ff1200720c */ /* 0x000fe40003f66270 */
[----:B------:R-:W-:-:S04]  /*1fe0*/  LEA.HI.SX32 R18, R2, 0x1, 0x1 ;  /* 0x0000000102127811 */ /* 0x000fc800078f0aff */
[-C--:B------:R-:W-:Y:S01]  /*1ff0*/  @!P4 IADD3 R30, R30, -R23.reuse, RZ ;  /* 0x800000171e1ec210 */ /* 0x080fe20007ffe0ff */
[----:B------:R-:W-:Y:S01]  /*2000*/  @!P4 VIADD R28, R28, 0x1 ;  /* 0x000000011c1cc836 */ /* 0x000fe20000000000 */
[----:B------:R-:W-:Y:S01]  /*2010*/  ISETP.GT.AND P4, PT, R3, RZ, PT ;  /* 0x000000ff0300720c */ /* 0x000fe20003f84270 */
[----:B------:R-:W-:Y:S01]  /*2020*/  @!P1 IMAD.IADD R9, R9, 0x1, -R22 ;  /* 0x0000000109099824 */ /* 0x000fe200078e0a16 */
[----:B------:R-:W-:Y:S01]  /*2030*/  ISETP.GE.U32.AND P2, PT, R30, R23, PT ;  /* 0x000000171e00720c */ /* 0x000fe20003f46070 */
[----:B------:R-:W-:-:S03]  /*2040*/  @!P1 VIADD R21, R21, 0x1 ;  /* 0x0000000115159836 */ /* 0x000fc60000000000 */
[----:B------:R-:W-:Y:S02]  /*2050*/  ISETP.GE.U32.AND P5, PT, R9, R22, PT ;  /* 0x000000160900720c */ /* 0x000fe40003fa6070 */
[----:B------:R-:W2:Y:S01]  /*2060*/  LDC R9, c[0x0][0x2c4] ;  /* 0x0000b100ff097b82 */ /* 0x000ea20000000800 */
[----:B------:R-:W-:Y:S01]  /*2070*/  LEA.HI.SX32 R22, R3, 0x1, 0x1 ;  /* 0x0000000103167811 */ /* 0x000fe200078f0aff */
[----:B0-----:R-:W-:-:S05]  /*2080*/  FADD.FTZ R26, R26, R25 ;  /* 0x000000191a1a7221 */ /* 0x001fca0000010000 */
[----:B------:R-:W-:Y:S02]  /*2090*/  @P2 IADD3 R28, R28, 0x1, RZ ;  /* 0x000000011c1c2810 */ /* 0x000fe40007ffe0ff */
[----:B------:R-:W-:Y:S01]  /*20a0*/  ISETP.GE.AND P2, PT, R24, RZ, PT ;  /* 0x000000ff1800720c */ /* 0x000fe20003f46270 */
[----:B------:R-:W0:Y:S01]  /*20b0*/  SHFL.BFLY PT, R25, R26, 0x1, 0x1f ;  /* 0x0c201f001a197f89 */ /* 0x000e2200000e0000 */
[----:B------:R-:W-:Y:S01]  /*20c0*/  @P5 VIADD R21, R21, 0x1 ;  /* 0x0000000115155836 */ /* 0x000fe20000000000 */
[----:B------:R-:W-:Y:S01]  /*20d0*/  ISETP.NE.AND P5, PT, R2, RZ, PT ;  /* 0x000000ff0200720c */ /* 0x000fe20003fa5270 */
[----:B------:R-:W-:Y:S01]  /*20e0*/  @!P3 IMAD.MOV R28, RZ, RZ, -R28 ;  /* 0x000000ffff1cb224 */ /* 0x000fe200078e0a1c */
[----:B------:R-:W-:Y:S02]  /*20f0*/  SHF.R.S32.HI R24, RZ, 0x1f, R3 ;  /* 0x0000001fff187819 */ /* 0x000fe40000011403 */
[----:B------:R-:W-:Y:S02]  /*2100*/  ISETP.NE.AND P3, PT, RZ, UR4, PT ;  /* 0x00000004ff007c0c */ /* 0x000fe4000bf65270 */
[----:B------:R-:W-:-:S02]  /*2110*/  @!P4 IADD3 R22, R24, RZ, RZ ;  /* 0x000000ff1816c210 */ /* 0x000fc40007ffe0ff */
[----:B-1----:R-:W-:-:S04]  /*2120*/  LOP3.LUT P4, RZ, R8, 0x1f, RZ, 0xc0, !PT ;  /* 0x0000001f08ff7812 */ /* 0x002fc8000788c0ff */
[----:B------:R-:W-:Y:S02]  /*2130*/  ISETP.GT.OR P4, PT, R8, 0x7f, P4 ;  /* 0x0000007f0800780c */ /* 0x000fe40002784670 */
[----:B------:R-:W-:Y:S02]  /*2140*/  @!P5 LOP3.LUT R28, RZ, R23, RZ, 0x33, !PT ;  /* 0x00000017ff1cd212 */ /* 0x000fe400078e33ff */
[----:B--2---:R-:W-:-:S05]  /*2150*/  SEL R9, R9, 0x1, !P3 ;  /* 0x0000000109097807 */ /* 0x004fca0005800000 */
[----:B------:R-:W-:Y:S02]  /*2160*/  IMAD R23, R4, R9, RZ ;  /* 0x0000000904177224 */ /* 0x000fe400078e02ff */
[----:B0-----:R-:W-:Y:S01]  /*2170*/  FADD.FTZ R25, R26, R25 ;  /* 0x000000191a197221 */ /* 0x001fe20000010000 */
[----:B------:R-:W-:-:S04]  /*2180*/  SHF.R.S32.HI R26, RZ, 0x1f, R2 ;  /* 0x0000001fff1a7819 */ /* 0x000fc80000011402 */
[----:B------:R-:W-:Y:S01]  /*2190*/  FSETP.NE.FTZ.AND P1, PT, R25, RZ, PT ;  /* 0x000000ff1900720b */ /* 0x000fe20003f35000 */
[----:B------:R-:W-:Y:S01]  /*21a0*/  @!P0 IMAD.MOV R18, RZ, RZ, R26 ;  /* 0x000000ffff128224 */ /* 0x000fe200078e021a */
[----:B------:R-:W-:Y:S01]  /*21b0*/  ISETP.NE.AND P0, PT, R17, RZ, PT ;  /* 0x000000ff1100720c */ /* 0x000fe20003f05270 */
[----:B------:R-:W-:Y:S01]  /*21c0*/  IMAD.MOV.U32 R26, RZ, RZ, R21 ;  /* 0x000000ffff1a7224 */ /* 0x000fe200078e0015 */
[----:B------:R-:W-:-:S04]  /*21d0*/  SHF.R.S32.HI R21, RZ, 0x1f, R28 ;  /* 0x0000001fff157819 */ /* 0x000fc8000001141c */
[----:B------:R-:W-:Y:S02]  /*21e0*/  @!P2 IADD3 R26, -R26, RZ, RZ ;  /* 0x000000ff1a1aa210 */ /* 0x000fe40007ffe1ff */
[----:B------:R-:W-:-:S03]  /*21f0*/  ISETP.LT.U32.AND P2, PT, R6, R28, PT ;  /* 0x0000001c0600720c */ /* 0x000fc60003f41070 */
[----:B------:R0:W1:Y:S01]  /*2200*/  @P1 MUFU.LG2 R24, R25 ;  /* 0x0000001900181308 */ /* 0x0000620000000c00 */
[C---:B------:R-:W-:Y:S02]  /*2210*/  ISETP.LT.AND.EX P2, PT, R7.reuse, R21, PT, P2 ;  /* 0x000000150700720c */ /* 0x040fe40003f41320 */
[----:B------:R-:W-:Y:S02]  /*2220*/  @!P0 LOP3.LUT R26, RZ, R17, RZ, 0x33, !PT ;  /* 0x00000011ff1a8212 */ /* 0x000fe400078e33ff */
[----:B------:R-:W-:-:S03]  /*2230*/  SEL R8, R7, R21, P2 ;  /* 0x0000001507087207 */ /* 0x000fc60001000000 */
[----:B0-----:R-:W-:Y:S01]  /*2240*/  IMAD R25, R26, R9, RZ ;  /* 0x000000091a197224 */ /* 0x001fe200078e02ff */
[----:B------:R-:W-:Y:S01]  /*2250*/  SEL R9, R6, R28, P2 ;  /* 0x0000001c06097207 */ /* 0x000fe20001000000 */
[----:B-1----:R-:W-:Y:S01]  /*2260*/  @P1 FFMA.FTZ R29, R24, 0.69314718246459960938, R19 ;  /* 0x3f317218181d1823 */ /* 0x002fe20000010013 */
[----:B------:R-:W-:Y:S02]  /*2270*/  IMAD R6, R23, R22, RZ ;  /* 0x0000001617067224 */ /* 0x000fe400078e02ff */
[----:B------:R-:W-:Y:S01]  /*2280*/  IMAD R7, R18, R25, RZ ;  /* 0x0000001912077224 */ /* 0x000fe200078e02ff */
[----:B------:R-:W-:Y:S06]  /*2290*/  @P4 BRA `(.L_x_15) ;  /* 0x0000001c00204947 */ /* 0x000fec0003800000 */
[----:B------:R-:W-:Y:S01]  /*22a0*/  ULDC.U8 UR4, c[0x0][0x3d8] ;  /* 0x0000f60000047ab9 */ /* 0x000fe20000000000 */
[C---:B------:R-:W-:Y:S02]  /*22b0*/  IADD3 R38, P0, R11.reuse, UR7, RZ ;  /* 0x000000070b267c10 */ /* 0x040fe4000ff1e0ff */
[----:B------:R-:W-:Y:S02]  /*22c0*/  ISETP.NE.AND P1, PT, RZ, UR4, PT ;  /* 0x00000004ff007c0c */ /* 0x000fe4000bf25270 */
[----:B------:R-:W-:-:S11]  /*22d0*/  LEA.HI.X.SX32 R39, R11, UR6, 0x1, P0 ;  /* 0x000000060b277c11 */ /* 0x000fd600080f0eff */
[----:B------:R-:W-:Y:S05]  /*22e0*/  @!P1 BRA `(.L_x_16) ;  /* 0x0000001800fc9947 */ /* 0x000fea0003800000 */
[----:B------:R-:W-:Y:S02]  /*22f0*/  ISETP.GE.U32.AND P1, PT, R38, R20, PT ;  /* 0x000000142600720c */ /* 0x000fe40003f26070 */
[----:B------:R-:W-:Y:S02]  /*2300*/  ISETP.LT.U32.AND P0, PT, R17, 0x1, PT ;  /* 0x000000011100780c */ /* 0x000fe40003f01070 */
[----:B------:R-:W-:Y:S02]  /*2310*/  ISETP.GE.AND.EX P1, PT, R39, R5, PT, P1 ;  /* 0x000000052700720c */ /* 0x000fe40003f26310 */
[----:B------:R-:W-:-:S04]  /*2320*/  SHF.R.S32.HI R4, RZ, 0x1f, R17 ;  /* 0x0000001fff047819 */ /* 0x000fc80000011411 */
[----:B------:R-:W-:-:S04]  /*2330*/  ISETP.LT.AND.EX P0, PT, R4, RZ, PT, P0 ;  /* 0x000000ff0400720c */ /* 0x000fc80003f01300 */
[----:B------:R-:W-:Y:S02]  /*2340*/  SEL R5, R17, 0x1, P0 ;  /* 0x0000000111057807 */ /* 0x000fe40000000000 */
[----:B------:R-:W-:Y:S01]  /*2350*/  SEL R4, R4, RZ, P0 ;  /* 0x000000ff04047207 */ /* 0x000fe20000000000 */
[----:B------:R-:W-:Y:S06]  /*2360*/  @P1 BRA `(.L_x_15) ;  /* 0x0000001800ec1947 */ /* 0x000fec0003800000 */
[----:B------:R-:W-:Y:S01]  /*2370*/  IADD3 R17, P1, R5, 0x1, RZ ;  /* 0x0000000105117810 */ /* 0x000fe20007f3e0ff */
[----:B------:R-:W-:Y:S03]  /*2380*/  BSSY B0, `(.L_x_17) ;  /* 0x0000036000007945 */ /* 0x000fe60003800000 */
[----:B------:R-:W-:Y:S01]  /*2390*/  ISETP.GE.U32.AND P0, PT, R17, 0x3, PT ;  /* 0x000000031100780c */ /* 0x000fe20003f06070 */
[----:B------:R-:W-:-:S05]  /*23a0*/  IMAD.X R17, RZ, RZ, R4, P1 ;  /* 0x000000ffff117224 */ /* 0x000fca00008e0604 */
[----:B------:R-:W-:-:S04]  /*23b0*/  ISETP.GE.U32.AND.EX P0, PT, R17, RZ, PT, P0 ;  /* 0x000000ff1100720c */ /* 0x000fc80003f06100 */
[----:B------:R-:W-:Y:S02]  /*23c0*/  SEL R22, R4, RZ, !P0 ;  /* 0x000000ff04167207 */ /* 0x000fe40004000000 */
[----:B------:R-:W-:-:S03]  /*23d0*/  SEL R18, R5, RZ, !P0 ;  /* 0x000000ff05127207 */ /* 0x000fc60004000000 */
[-C--:B------:R-:W-:Y:S02]  /*23e0*/  IMAD R17, R22, R27.reuse, RZ ;  /* 0x0000001b16117224 */ /* 0x080fe400078e02ff */
[----:B------:R-:W-:-:S04]  /*23f0*/  IMAD.WIDE.U32 R22, R18, R27, RZ ;  /* 0x0000001b12167225 */ /* 0x000fc800078e00ff */
[----:B------:R-:W-:Y:S02]  /*2400*/  IMAD R17, R18, R0, R17 ;  /* 0x0000000012117224 */ /* 0x000fe400078e0211 */
[----:B------:R-:W-:-:S03]  /*2410*/  IMAD.WIDE.U32 R42, R22, R5, RZ ;  /* 0x00000005162a7225 */ /* 0x000fc600078e00ff */
[----:B------:R-:W-:-:S05]  /*2420*/  IADD3 R18, R23, R17, RZ ;  /* 0x0000001117127210 */ /* 0x000fca0007ffe0ff */
[----:B------:R-:W-:-:S04]  /*2430*/  IMAD R25, R18, R5, RZ ;  /* 0x0000000512197224 */ /* 0x000fc800078e02ff */
[----:B------:R-:W-:-:S04]  /*2440*/  IMAD R25, R4, R22, R25 ;  /* 0x0000001604197224 */ /* 0x000fc800078e0219 */
[----:B------:R-:W-:-:S05]  /*2450*/  IMAD.IADD R25, R43, 0x1, R25 ;  /* 0x000000012b197824 */ /* 0x000fca00078e0219 */
        /* <DEDUP_REMOVED lines=8> */
[-C--:B------:R-:W-:Y:S02]  /*24e0*/  IADD3 R19, P0, RZ, -R22.reuse, RZ ;  /* 0x80000016ff137210 */ /* 0x080fe40007f1e0ff */
[----:B------:R-:W-:Y:S02]  /*24f0*/  MOV R48, R22 ;  /* 0x0000001600307202 */ /* 0x000fe40000000f00 */
[----:B------:R-:W-:Y:S01]  /*2500*/  IADD3.X R17, RZ, ~R23, RZ, P0, !PT ;  /* 0x80000017ff117210 */ /* 0x000fe200007fe4ff */
[----:B------:R-:W-:Y:S01]  /*2510*/  IMAD.WIDE.U32 R38, R42, R19, R38 ;  /* 0x000000132a267225 */ /* 0x000fe200078e0026 */
[----:B------:R-:W-:-:S03]  /*2520*/  MOV R49, R23 ;  /* 0x0000001700317202 */ /* 0x000fc60000000f00 */
[----:B------:R-:W-:-:S04]  /*2530*/  IMAD R18, R17, R42, RZ ;  /* 0x0000002a11127224 */ /* 0x000fc800078e02ff */
[----:B------:R-:W-:Y:S01]  /*2540*/  IMAD R17, R25, R19, R18 ;  /* 0x0000001319117224 */ /* 0x000fe200078e0212 */
[----:B------:R-:W-:-:S04]  /*2550*/  MOV R18, R38 ;  /* 0x0000002600127202 */ /* 0x000fc80000000f00 */
[----:B------:R-:W-:Y:S01]  /*2560*/  IADD3 R17, R39, R17, RZ ;  /* 0x0000001127117210 */ /* 0x000fe20007ffe0ff */
[----:B------:R-:W-:Y:S05]  /*2570*/  BRA `(.L_x_19) ;  /* 0x0000000000587947 */ /* 0x000fea0003800000 */
.L_x_18:
[----:B------:R-:W0:Y:S01]  /*2580*/  I2F.U32.RP R21, R42 ;  /* 0x0000002a00157306 */ /* 0x000e220000209000 */
[----:B------:R-:W-:Y:S01]  /*2590*/  ISETP.NE.U32.AND P0, PT, R42, RZ, PT ;  /* 0x000000ff2a00720c */ /* 0x000fe20003f05070 */
[----:B------:R-:W-:-:S06]  /*25a0*/  HFMA2.MMA R49, -RZ, RZ, 0, 0 ;  /* 0x00000000ff317435 */ /* 0x000fcc00000001ff */
[----:B0-----:R-:W0:Y:S02]  /*25b0*/  MUFU.RCP R18, R21 ;  /* 0x0000001500127308 */ /* 0x001e240000001000 */
[----:B0-----:R-:W-:-:S06]  /*25c0*/  IADD3 R18, R18, 0xffffffe, RZ ;  /* 0x0ffffffe12127810 */ /* 0x001fcc0007ffe0ff */
        /* <DEDUP_REMOVED lines=11> */
[----:B------:R-:W-:Y:S02]  /*2680*/  ISETP.GE.U32.AND P1, PT, R17, R42, PT ;  /* 0x0000002a1100720c */ /* 0x000fe40003f26070 */
[----:B------:R-:W-:-:S11]  /*2690*/  MOV R17, RZ ;  /* 0x000000ff00117202 */ /* 0x000fd60000000f00 */
[----:B------:R-:W-:Y:S02]  /*26a0*/  @P1 IADD3 R48, R48, 0x1, RZ ;  /* 0x0000000130301810 */ /* 0x000fe40007ffe0ff */
[----:B------:R-:W-:-:S05]  /*26b0*/  @!P0 LOP3.LUT R48, RZ, R42, RZ, 0x33, !PT ;  /* 0x0000002aff308212 */ /* 0x000fca00078e33ff */
[----:B------:R-:W-:-:S04]  /*26c0*/  IMAD.MOV R19, RZ, RZ, -R48 ;  /* 0x000000ffff137224 */ /* 0x000fc800078e0a30 */
[----:B------:R-:W-:Y:S02]  /*26d0*/  IMAD R18, R42, R19, R38 ;  /* 0x000000132a127224 */ /* 0x000fe400078e0226 */
.L_x_19:
[----:B------:R-:W-:Y:S05]  /*26e0*/  BSYNC B0 ;  /* 0x0000000000007941 */ /* 0x000fea0003800000 */
.L_x_17:
[----:B------:R-:W-:Y:S01]  /*26f0*/  LOP3.LUT R19, R17, R0, RZ, 0xfc, !PT ;  /* 0x0000000011137212 */ /* 0x000fe200078efcff */
[----:B------:R-:W-:Y:S03]  /*2700*/  BSSY B0, `(.L_x_20) ;  /* 0x0000028000007945 */ /* 0x000fe60003800000 */
[----:B------:R-:W-:-:S13]  /*2710*/  ISETP.NE.U32.AND P0, PT, R19, RZ, PT ;  /* 0x000000ff1300720c */ /* 0x000fda0003f05070 */
[----:B------:R-:W-:Y:S05]  /*2720*/  @!P0 BRA `(.L_x_21) ;  /* 0x00000000003c8947 */ /* 0x000fea0003800000 */
[----:B------:R-:W-:Y:S01]  /*2730*/  IMAD.MOV.U32 R26, RZ, RZ, R27 ;  /* 0x000000ffff1a7224 */ /* 0x000fe200078e001b */
[----:B------:R-:W-:Y:S02]  /*2740*/  MOV R25, R0 ;  /* 0x0000000000197202 */ /* 0x000fe40000000f00 */
[----:B------:R-:W-:Y:S02]  /*2750*/  MOV R24, 0x2770 ;  /* 0x0000277000187802 */ /* 0x000fe40000000f00 */
[----:B------:R-:W-:Y:S05]  /*2760*/  CALL.REL.NOINC `($__internal_0_$__cuda_sm20_div_s64) ;  /* 0x0000002000e07944 */ /* 0x000fea0003c00000 */
[----:B------:R-:W-:Y:S01]  /*2770*/  IADD3 R19, P0, RZ, -R22, RZ ;  /* 0x80000016ff137210 */ /* 0x000fe20007f1e0ff */
[----:B------:R-:W-:Y:S01]  /*2780*/  IMAD.MOV.U32 R43, RZ, RZ, R23 ;  /* 0x000000ffff2b7224 */ /* 0x000fe200078e0017 */
[----:B------:R-:W-:Y:S02]  /*2790*/  MOV R38, R18 ;  /* 0x0000001200267202 */ /* 0x000fe40000000f00 */
[----:B------:R-:W-:Y:S02]  /*27a0*/  IADD3.X R24, RZ, ~R23, RZ, P0, !PT ;  /* 0x80000017ff187210 */ /* 0x000fe400007fe4ff */
[----:B------:R-:W-:Y:S02]  /*27b0*/  MOV R39, R17 ;  /* 0x0000001100277202 */ /* 0x000fe40000000f00 */
[----:B------:R-:W-:Y:S01]  /*27c0*/  MOV R42, R22 ;  /* 0x00000016002a7202 */ /* 0x000fe20000000f00 */
[----:B------:R-:W-:Y:S02]  /*27d0*/  IMAD R24, R24, R27, RZ ;  /* 0x0000001b18187224 */ /* 0x000fe400078e02ff */
[----:B------:R-:W-:-:S04]  /*27e0*/  IMAD.WIDE.U32 R38, R27, R19, R38 ;  /* 0x000000131b267225 */ /* 0x000fc800078e0026 */
[----:B------:R-:W-:-:S04]  /*27f0*/  IMAD R0, R0, R19, R24 ;  /* 0x0000001300007224 */ /* 0x000fc800078e0218 */
[----:B------:R-:W-:Y:S01]  /*2800*/  IMAD.IADD R0, R39, 0x1, R0 ;  /* 0x0000000127007824 */ /* 0x000fe200078e0200 */
[----:B------:R-:W-:Y:S05]  /*2810*/  BRA `(.L_x_22) ;  /* 0x0000000000587947 */ /* 0x000fea0003800000 */
.L_x_21:
        /* <DEDUP_REMOVED lines=22> */
.L_x_22:
[----:B------:R-:W-:Y:S05]  /*2980*/  BSYNC B0 ;  /* 0x0000000000007941 */ /* 0x000fea0003800000 */
.L_x_20:
[----:B------:R-:W0:Y:S01]  /*2990*/  LDC R27, c[0x0][0x2c0] ;  /* 0x0000b000ff1b7b82 */ /* 0x000e220000000800 */
[----:B------:R-:W-:Y:S01]  /*29a0*/  LOP3.LUT R17, R43, R4, RZ, 0xfc, !PT ;  /* 0x000000042b117212 */ /* 0x000fe200078efcff */
[----:B------:R-:W-:Y:S03]  /*29b0*/  BSSY B0, `(.L_x_23) ;  /* 0x0000027000007945 */ /* 0x000fe60003800000 */
[----:B------:R-:W-:Y:S02]  /*29c0*/  ISETP.NE.U32.AND P0, PT, R17, RZ, PT ;  /* 0x000000ff1100720c */ /* 0x000fe40003f05070 */
[----:B0-----:R-:W-:-:S11]  /*29d0*/  SEL R27, R27, 0x1, P3 ;  /* 0x000000011b1b7807 */ /* 0x001fd60001800000 */
[----:B------:R-:W-:Y:S05]  /*29e0*/  @!P0 BRA `(.L_x_24) ;  /* 0x0000000000348947 */ /* 0x000fea0003800000 */
[----:B------:R-:W-:Y:S01]  /*29f0*/  IMAD.MOV.U32 R18, RZ, RZ, R42 ;  /* 0x000000ffff127224 */ /* 0x000fe200078e002a */
[----:B------:R-:W-:Y:S01]  /*2a00*/  MOV R26, R5 ;  /* 0x00000005001a7202 */ /* 0x000fe20000000f00 */
[----:B------:R-:W-:Y:S01]  /*2a10*/  IMAD.MOV.U32 R17, RZ, RZ, R43 ;  /* 0x000000ffff117224 */ /* 0x000fe200078e002b */
[----:B------:R-:W-:Y:S02]  /*2a20*/  MOV R25, R4 ;  /* 0x0000000400197202 */ /* 0x000fe40000000f00 */
[----:B------:R-:W-:Y:S02]  /*2a30*/  MOV R24, 0x2a50 ;  /* 0x00002a5000187802 */ /* 0x000fe40000000f00 */
[----:B------:R-:W-:Y:S05]  /*2a40*/  CALL.REL.NOINC `($__internal_0_$__cuda_sm20_div_s64) ;  /* 0x0000002000287944 */ /* 0x000fea0003c00000 */
[----:B------:R-:W-:-:S04]  /*2a50*/  IADD3 R17, P0, RZ, -R22, RZ ;  /* 0x80000016ff117210 */ /* 0x000fc80007f1e0ff */
[----:B------:R-:W-:Y:S01]  /*2a60*/  IADD3.X R18, RZ, ~R23, RZ, P0, !PT ;  /* 0x80000017ff127210 */ /* 0x000fe200007fe4ff */
[----:B------:R-:W-:-:S04]  /*2a70*/  IMAD.WIDE.U32 R42, R5, R17, R42 ;  /* 0x00000011052a7225 */ /* 0x000fc800078e002a */
[----:B------:R-:W-:-:S04]  /*2a80*/  IMAD R18, R18, R5, RZ ;  /* 0x0000000512127224 */ /* 0x000fc800078e02ff */
[----:B------:R-:W-:-:S05]  /*2a90*/  IMAD R4, R4, R17, R18 ;  /* 0x0000001104047224 */ /* 0x000fca00078e0212 */
[----:B------:R-:W-:Y:S01]  /*2aa0*/  IADD3 R4, R43, R4, RZ ;  /* 0x000000042b047210 */ /* 0x000fe20007ffe0ff */
[----:B------:R-:W-:Y:S05]  /*2ab0*/  BRA `(.L_x_25) ;  /* 0x0000000000587947 */ /* 0x000fea0003800000 */
.L_x_24:
        /* <DEDUP_REMOVED lines=22> */
.L_x_25:
[----:B------:R-:W-:Y:S05]  /*2c20*/  BSYNC B0 ;  /* 0x0000000000007941 */ /* 0x000fea0003800000 */
.L_x_23:
[-C--:B------:R-:W-:Y:S01]  /*2c30*/  IMAD R5, R41, R16.reuse, RZ ;  /* 0x0000001029057224 */ /* 0x080fe200078e02ff */
[----:B------:R-:W-:Y:S01]  /*2c40*/  SHF.R.S32.HI R17, RZ, 0x1f, R27 ;  /* 0x0000001fff117819 */ /* 0x000fe2000001141b */
[C---:B------:R-:W-:Y:S01]  /*2c50*/  IMAD.WIDE.U32 R46, R40.reuse, R16, RZ ;  /* 0x00000010282e7225 */ /* 0x040fe200078e00ff */
[----:B------:R-:W-:Y:S01]  /*2c60*/  ULDC.U8 UR10, c[0x0][0x3d9] ;  /* 0x0000f640000a7ab9 */ /* 0x000fe20000000000 */
[----:B------:R-:W-:Y:S01]  /*2c70*/  ULDC.64 UR4, c[0x0][0x2c0] ;  /* 0x0000b00000047ab9 */ /* 0x000fe20000000a00 */
[----:B------:R-:W-:Y:S01]  /*2c80*/  UISETP.NE.AND UP0, UPT, UR10, URZ, UPT ;  /* 0x0000003f0a00728c */ /* 0x000fe2000bf05270 */
[----:B------:R-:W-:Y:S01]  /*2c90*/  IMAD R5, R40, R15, R5 ;  /* 0x0000000f28057224 */ /* 0x000fe200078e0205 */
[----:B------:R-:W-:Y:S01]  /*2ca0*/  UIMAD UR4, UR4, UR5, URZ ;  /* 0x00000005040472a4 */ /* 0x000fe2000f8e023f */
[----:B------:R-:W-:Y:S01]  /*2cb0*/  IMAD R0, R0, R27, RZ ;  /* 0x0000001b00007224 */ /* 0x000fe200078e02ff */
[----:B------:R-:W-:Y:S01]  /*2cc0*/  USEL UR5, UR5, 0x1, !UP0 ;  /* 0x0000000105057887 */ /* 0x000fe2000c000000 */
[----:B------:R-:W-:Y:S01]  /*2cd0*/  BSSY B0, `(.L_x_26) ;  /* 0x0000040000007945 */ /* 0x000fe20003800000 */
[----:B------:R-:W-:Y:S01]  /*2ce0*/  IADD3 R5, R47, R5, RZ ;  /* 0x000000052f057210 */ /* 0x000fe20007ffe0ff */
[----:B------:R-:W-:Y:S01]  /*2cf0*/  IMAD R17, R17, R38, R0 ;  /* 0x0000002611117224 */ /* 0x000fe200078e0200 */
[----:B------:R-:W-:Y:S01]  /*2d00*/  USHF.R.S32.HI UR11, URZ, 0x1f, UR4 ;  /* 0x0000001f3f0b7899 */ /* 0x000fe20008011404 */
[----:B------:R-:W-:Y:S01]  /*2d10*/  IMAD R19, R4, UR4, RZ ;  /* 0x0000000404137c24 */ /* 0x000fe2000f8e02ff */
[----:B------:R-:W-:Y:S01]  /*2d20*/  USHF.R.S32.HI UR10, URZ, 0x1f, UR5 ;  /* 0x0000001f3f0a7899 */ /* 0x000fe20008011405 */
[----:B------:R-:W-:-:S02]  /*2d30*/  IMAD R18, R5, R14, RZ ;  /* 0x0000000e05127224 */ /* 0x000fc400078e02ff */
[----:B------:R-:W-:Y:S02]  /*2d40*/  IMAD R5, R23, UR5, RZ ;  /* 0x0000000517057c24 */ /* 0x000fe4000f8e02ff */
[----:B------:R-:W-:Y:S02]  /*2d50*/  IMAD R25, R13, R46, R18 ;  /* 0x0000002e0d197224 */ /* 0x000fe400078e0212 */
[----:B------:R-:W-:-:S04]  /*2d60*/  IMAD.WIDE.U32 R46, R46, R14, RZ ;  /* 0x0000000e2e2e7225 */ /* 0x000fc800078e00ff */
[----:B------:R-:W-:Y:S01]  /*2d70*/  IMAD R19, R42, UR11, R19 ;  /* 0x0000000b2a137c24 */ /* 0x000fe2000f8e0213 */
[----:B------:R-:W-:Y:S01]  /*2d80*/  IADD3 R25, R47, R25, RZ ;  /* 0x000000192f197210 */ /* 0x000fe20007ffe0ff */
[----:B------:R-:W-:-:S03]  /*2d90*/  IMAD.WIDE.U32 R38, R38, R27, RZ ;  /* 0x0000001b26267225 */ /* 0x000fc600078e00ff */
[----:B------:R-:W-:Y:S01]  /*2da0*/  LOP3.LUT R0, R49, R25, RZ, 0xfc, !PT ;  /* 0x0000001931007212 */ /* 0x000fe200078efcff */
[----:B------:R-:W-:-:S03]  /*2db0*/  IMAD.WIDE.U32 R42, R42, UR4, RZ ;  /* 0x000000042a2a7c25 */ /* 0x000fc6000f8e00ff */
[----:B------:R-:W-:Y:S01]  /*2dc0*/  ISETP.NE.U32.AND P0, PT, R0, RZ, PT ;  /* 0x000000ff0000720c */ /* 0x000fe20003f05070 */
[C---:B------:R-:W-:Y:S01]  /*2dd0*/  IMAD R5, R22.reuse, UR10, R5 ;  /* 0x0000000a16057c24 */ /* 0x040fe2000f8e0205 */
[----:B------:R-:W-:Y:S01]  /*2de0*/  IADD3 R0, R39, R17, RZ ;  /* 0x0000001127007210 */ /* 0x000fe20007ffe0ff */
[----:B------:R-:W-:Y:S01]  /*2df0*/  IMAD.WIDE.U32 R40, R22, UR5, RZ ;  /* 0x0000000516287c25 */ /* 0x000fe2000f8e00ff */
[----:B------:R-:W-:-:S03]  /*2e00*/  IADD3 R4, R43, R19, RZ ;  /* 0x000000132b047210 */ /* 0x000fc60007ffe0ff */
[----:B------:R-:W-:Y:S01]  /*2e10*/  IMAD R3, R3, UR4, RZ ;  /* 0x0000000403037c24 */ /* 0x000fe2000f8e02ff */
[----:B------:R-:W-:Y:S01]  /*2e20*/  IADD3 R5, R41, R5, RZ ;  /* 0x0000000529057210 */ /* 0x000fe20007ffe0ff */
[----:B------:R-:W-:-:S04]  /*2e30*/  IMAD R2, R2, UR4, RZ ;  /* 0x0000000402027c24 */ /* 0x000fc8000f8e02ff */
[----:B------:R-:W-:Y:S05]  /*2e40*/  @!P0 BRA `(.L_x_27) ;  /* 0x0000000000448947 */ /* 0x000fea0003800000 */
[----:B------:R-:W-:Y:S01]  /*2e50*/  IMAD.MOV.U32 R18, RZ, RZ, R48 ;  /* 0x000000ffff127224 */ /* 0x000fe200078e0030 */
[----:B------:R-:W-:Y:S01]  /*2e60*/  MOV R17, R49 ;  /* 0x0000003100117202 */ /* 0x000fe20000000f00 */
[----:B------:R-:W-:Y:S01]  /*2e70*/  IMAD.MOV.U32 R26, RZ, RZ, R46 ;  /* 0x000000ffff1a7224 */ /* 0x000fe200078e002e */
[----:B------:R-:W-:Y:S02]  /*2e80*/  MOV R24, 0x2ea0 ;  /* 0x00002ea000187802 */ /* 0x000fe40000000f00 */
[----:B------:R-:W-:Y:S05]  /*2e90*/  CALL.REL.NOINC `($__internal_0_$__cuda_sm20_div_s64) ;  /* 0x0000001c00147944 */ /* 0x000fea0003c00000 */
[----:B------:R-:W-:Y:S01]  /*2ea0*/  IADD3 R18, P0, RZ, -R22, RZ ;  /* 0x80000016ff127210 */ /* 0x000fe20007f1e0ff */
[----:B------:R-:W-:Y:S01]  /*2eb0*/  IMAD.MOV.U32 R45, RZ, RZ, R49 ;  /* 0x000000ffff2d7224 */ /* 0x000fe200078e0031 */
[----:B------:R-:W-:Y:S02]  /*2ec0*/  MOV R44, R48 ;  /* 0x00000030002c7202 */ /* 0x000fe40000000f00 */
[----:B------:R-:W-:-:S05]  /*2ed0*/  IADD3.X R17, RZ, ~R23, RZ, P0, !PT ;  /* 0x80000017ff117210 */ /* 0x000fca00007fe4ff */
[-C--:B------:R-:W-:Y:S02]  /*2ee0*/  IMAD R17, R17, R46.reuse, RZ ;  /* 0x0000002e11117224 */ /* 0x080fe400078e02ff */
[----:B------:R-:W-:-:S04]  /*2ef0*/  IMAD.WIDE.U32 R46, R18, R46, R44 ;  /* 0x0000002e122e7225 */ /* 0x000fc800078e002c */
[----:B------:R-:W-:Y:S01]  /*2f00*/  IMAD R17, R25, R18, R17 ;  /* 0x0000001219117224 */ /* 0x000fe200078e0211 */
[----:B------:R-:W-:Y:S02]  /*2f10*/  MOV R18, R46 ;  /* 0x0000002e00127202 */ /* 0x000fe40000000f00 */
[----:B------:R-:W-:Y:S01]  /*2f20*/  MOV R46, R22 ;  /* 0x00000016002e7202 */ /* 0x000fe20000000f00 */
[----:B------:R-:W-:Y:S01]  /*2f30*/  IMAD.IADD R17, R47, 0x1, R17 ;  /* 0x000000012f117824 */ /* 0x000fe200078e0211 */
[----:B------:R-:W-:Y:S01]  /*2f40*/  MOV R47, R23 ;  /* 0x00000017002f7202 */ /* 0x000fe20000000f00 */
[----:B------:R-:W-:Y:S05]  /*2f50*/  BRA `(.L_x_28) ;  /* 0x00000000005c7947 */ /* 0x000fea0003800000 */
.L_x_27:
[----:B------:R-:W0:Y:S01]  /*2f60*/  I2F.U32.RP R21, R46 ;  /* 0x0000002e00157306 */ /* 0x000e220000209000 */
[----:B------:R-:W-:Y:S01]  /*2f70*/  ISETP.NE.U32.AND P0, PT, R46, RZ, PT ;  /* 0x000000ff2e00720c */ /* 0x000fe20003f05070 */
[----:B------:R-:W-:-:S06]  /*2f80*/  IMAD.MOV.U32 R47, RZ, RZ, RZ ;  /* 0x000000ffff2f7224 */ /* 0x000fcc00078e00ff */
[----:B0-----:R-:W0:Y:S02]  /*2f90*/  MUFU.RCP R18, R21 ;  /* 0x0000001500127308 */ /* 0x001e240000001000 */
[----:B0-----:R-:W-:-:S06]  /*2fa0*/  IADD3 R18, R18, 0xffffffe, RZ ;  /* 0x0ffffffe12127810 */ /* 0x001fcc0007ffe0ff */
[----:B------:R-:W0:Y:S02]  /*2fb0*/  F2I.FTZ.U32.TRUNC.NTZ R19, R18 ;  /* 0x0000001200137305 */ /* 0x000e24000021f000 */
[----:B0-----:R-:W-:Y:S01]  /*2fc0*/  IADD3 R17, RZ, -R19, RZ ;  /* 0x80000013ff117210 */ /* 0x001fe20007ffe0ff */
[----:B------:R-:W-:-:S04]  /*2fd0*/  IMAD.MOV.U32 R18, RZ, RZ, RZ ;  /* 0x000000ffff127224 */ /* 0x000fc800078e00ff */
        /* <DEDUP_REMOVED lines=12> */
[----:B------:R-:W-:-:S05]  /*30a0*/  IADD3 R21, -R19, RZ, RZ ;  /* 0x000000ff13157210 */ /* 0x000fca0007ffe1ff */
[----:B------:R-:W-:Y:S01]  /*30b0*/  IMAD R18, R46, R21, R48 ;  /* 0x000000152e127224 */ /* 0x000fe200078e0230 */
[----:B------:R-:W-:Y:S02]  /*30c0*/  MOV R46, R19 ;  /* 0x00000013002e7202 */ /* 0x000fe40000000f00 */
.L_x_28:
[----:B------:R-:W-:Y:S05]  /*30d0*/  BSYNC B0 ;  /* 0x0000000000007941 */ /* 0x000fea0003800000 */
.L_x_26:
        /* <DEDUP_REMOVED lines=8> */
[-C--:B------:R-:W-:Y:S02]  /*3160*/  IADD3 R21, P0, RZ, -R22.reuse, RZ ;  /* 0x80000016ff157210 */ /* 0x080fe40007f1e0ff */
[----:B------:R-:W-:Y:S02]  /*3170*/  MOV R48, R22 ;  /* 0x0000001600307202 */ /* 0x000fe40000000f00 */
[-C--:B------:R-:W-:Y:S02]  /*3180*/  IADD3.X R19, RZ, ~R23.reuse, RZ, P0, !PT ;  /* 0x80000017ff137210 */ /* 0x080fe400007fe4ff */
[----:B------:R-:W-:-:S03]  /*3190*/  MOV R49, R23 ;  /* 0x0000001700317202 */ /* 0x000fc60000000f00 */
[----:B------:R-:W-:Y:S01]  /*31a0*/  IMAD R24, R19, R16, RZ ;  /* 0x0000001013187224 */ /* 0x000fe200078e02ff */
[----:B------:R-:W-:-:S03]  /*31b0*/  MOV R19, R17 ;  /* 0x0000001100137202 */ /* 0x000fc60000000f00 */
[-C--:B------:R-:W-:Y:S02]  /*31c0*/  IMAD R15, R15, R21.reuse, R24 ;  /* 0x000000150f0f7224 */ /* 0x080fe400078e0218 */
[----:B------:R-:W-:-:S05]  /*31d0*/  IMAD.WIDE.U32 R16, R16, R21, R18 ;  /* 0x0000001510107225 */ /* 0x000fca00078e0012 */
[----:B------:R-:W-:Y:S01]  /*31e0*/  IADD3 R15, R17, R15, RZ ;  /* 0x0000000f110f7210 */ /* 0x000fe20007ffe0ff */
[----:B------:R-:W-:Y:S05]  /*31f0*/  BRA `(.L_x_31) ;  /* 0x0000000000587947 */ /* 0x000fea0003800000 */
.L_x_30:
[----:B------:R-:W0:Y:S01]  /*3200*/  I2F.U32.RP R19, R16 ;  /* 0x0000001000137306 */ /* 0x000e220000209000 */
[----:B------:R-:W-:Y:S01]  /*3210*/  HFMA2.MMA R22, -RZ, RZ, 0, 0 ;  /* 0x00000000ff167435 */ /* 0x000fe200000001ff */
[----:B------:R-:W-:Y:S01]  /*3220*/  ISETP.NE.U32.AND P0, PT, R16, RZ, PT ;  /* 0x000000ff1000720c */ /* 0x000fe20003f05070 */
[----:B------:R-:W-:-:S05]  /*3230*/  HFMA2.MMA R49, -RZ, RZ, 0, 0 ;  /* 0x00000000ff317435 */ /* 0x000fca00000001ff */
[----:B0-----:R-:W0:Y:S02]  /*3240*/  MUFU.RCP R17, R19 ;  /* 0x0000001300117308 */ /* 0x001e240000001000 */
[----:B0-----:R-:W-:-:S06]  /*3250*/  IADD3 R17, R17, 0xffffffe, RZ ;  /* 0x0ffffffe11117810 */ /* 0x001fcc0007ffe0ff */
        /* <DEDUP_REMOVED lines=16> */
.L_x_31:
[----:B------:R-:W-:Y:S05]  /*3360*/  BSYNC B0 ;  /* 0x0000000000007941 */ /* 0x000fea0003800000 */
.L_x_29:
[----:B------:R-:W-:Y:S01]  /*3370*/  LOP3.LUT R17, R49, R13, RZ, 0xfc, !PT ;  /* 0x0000000d31117212 */ /* 0x000fe200078efcff */
[----:B------:R-:W-:Y:S03]  /*3380*/  BSSY B0, `(.L_x_32) ;  /* 0x000002c000007945 */ /* 0x000fe60003800000 */
        /* <DEDUP_REMOVED lines=8> */
[----:B------:R-:W-:Y:S01]  /*3410*/  IADD3 R18, P0, RZ, -R22, RZ ;  /* 0x80000016ff127210 */ /* 0x000fe20007f1e0ff */
[----:B------:R-:W-:Y:S01]  /*3420*/  IMAD.MOV.U32 R25, RZ, RZ, R49 ;  /* 0x000000ffff197224 */ /* 0x000fe200078e0031 */
[----:B------:R-:W-:Y:S02]  /*3430*/  MOV R24, R48 ;  /* 0x0000003000187202 */ /* 0x000fe40000000f00 */
[----:B------:R-:W-:-:S03]  /*3440*/  IADD3.X R17, RZ, ~R23, RZ, P0, !PT ;  /* 0x80000017ff117210 */ /* 0x000fc600007fe4ff */
[----:B------:R-:W-:-:S04]  /*3450*/  IMAD.WIDE.U32 R24, R14, R18, R24 ;  /* 0x000000120e187225 */ /* 0x000fc800078e0018 */
[----:B------:R-:W-:Y:S01]  /*3460*/  IMAD R17, R17, R14, RZ ;  /* 0x0000000e11117224 */ /* 0x000fe200078e02ff */
[----:B------:R-:W-:Y:S02]  /*3470*/  MOV R14, R24 ;  /* 0x00000018000e7202 */ /* 0x000fe40000000f00 */
[----:B------:R-:W-:Y:S01]  /*3480*/  MOV R24, R22 ;  /* 0x0000001600187202 */ /* 0x000fe20000000f00 */
[----:B------:R-:W-:-:S04]  /*3490*/  IMAD R17, R13, R18, R17 ;  /* 0x000000120d117224 */ /* 0x000fc800078e0211 */
[----:B------:R-:W-:Y:S01]  /*34a0*/  IMAD.IADD R18, R25, 0x1, R17 ;  /* 0x0000000119127824 */ /* 0x000fe200078e0211 */
[----:B------:R-:W-:Y:S01]  /*34b0*/  MOV R25, R23 ;  /* 0x0000001700197202 */ /* 0x000fe20000000f00 */
[----:B------:R-:W-:Y:S05]  /*34c0*/  BRA `(.L_x_34) ;  /* 0x00000000005c7947 */ /* 0x000fea0003800000 */
.L_x_33:
[----:B------:R-:W0:Y:S01]  /*34d0*/  I2F.U32.RP R18, R14 ;  /* 0x0000000e00127306 */ /* 0x000e220000209000 */
[----:B------:R-:W-:Y:S01]  /*34e0*/  IMAD.MOV.U32 R22, RZ, RZ, RZ ;  /* 0x000000ffff167224 */ /* 0x000fe200078e00ff */
[----:B------:R-:W-:Y:S01]  /*34f0*/  ISETP.NE.U32.AND P0, PT, R14, RZ, PT ;  /* 0x000000ff0e00720c */ /* 0x000fe20003f05070 */
[----:B------:R-:W-:-:S05]  /*3500*/  IMAD.MOV.U32 R25, RZ, RZ, RZ ;  /* 0x000000ffff197224 */ /* 0x000fca00078e00ff */
[----:B0-----:R-:W0:Y:S02]  /*3510*/  MUFU.RCP R17, R18 ;  /* 0x0000001200117308 */ /* 0x001e240000001000 */
[----:B0-----:R-:W-:Y:S01]  /*3520*/  IADD3 R17, R17, 0xffffffe, RZ ;  /* 0x0ffffffe11117810 */ /* 0x001fe20007ffe0ff */
[----:B------:R-:W-:-:S05]  /*3530*/  IMAD.MOV.U32 R18, RZ, RZ, RZ ;  /* 0x000000ffff127224 */ /* 0x000fca00078e00ff */
        /* <DEDUP_REMOVED lines=10> */
[----:B------:R-:W-:-:S13]  /*35e0*/  ISETP.GE.U32.AND P1, PT, R13, R14, PT ;  /* 0x0000000e0d00720c */ /* 0x000fda0003f26070 */
[----:B------:R-:W-:Y:S01]  /*35f0*/  @P1 VIADD R22, R22, 0x1 ;  /* 0x0000000116161836 */ /* 0x000fe20000000000 */
[----:B------:R-:W-:-:S04]  /*3600*/  @!P0 LOP3.LUT R22, RZ, R14, RZ, 0x33, !PT ;  /* 0x0000000eff168212 */ /* 0x000fc800078e33ff */
[----:B------:R-:W-:Y:S02]  /*3610*/  IADD3 R13, -R22, RZ, RZ ;  /* 0x000000ff160d7210 */ /* 0x000fe40007ffe1ff */
[----:B------:R-:W-:-:S03]  /*3620*/  MOV R24, R22 ;  /* 0x0000001600187202 */ /* 0x000fc60000000f00 */
[----:B------:R-:W-:Y:S02]  /*3630*/  IMAD R14, R14, R13, R48 ;  /* 0x0000000d0e0e7224 */ /* 0x000fe400078e0230 */
.L_x_34:
[----:B------:R-:W-:Y:S05]  /*3640*/  BSYNC B0 ;  /* 0x0000000000007941 */ /* 0x000fea0003800000 */
.L_x_32:
[----:B------:R-:W-:Y:S01]  /*3650*/  IMAD R21, R18, R3, RZ ;  /* 0x0000000312157224 */ /* 0x000fe200078e02ff */
[----:B------:R-:W-:Y:S01]  /*3660*/  LOP3.LUT R18, R47, R10, RZ, 0xfc, !PT ;  /* 0x0000000a2f127212 */ /* 0x000fe200078efcff */
[----:B------:R-:W-:Y:S01]  /*3670*/  ULDC UR4, c[0x0][0x2c4] ;  /* 0x0000b10000047ab9 */ /* 0x000fe20000000800 */
[----:B------:R-:W-:Y:S01]  /*3680*/  SHF.R.S32.HI R13, RZ, 0x1f, R3 ;  /* 0x0000001fff0d7819 */ /* 0x000fe20000011403 */
[----:B------:R-:W-:Y:S01]  /*3690*/  IMAD R50, R27, UR4, RZ ;  /* 0x000000041b327c24 */ /* 0x000fe2000f8e02ff */
[----:B------:R-:W-:Y:S01]  /*36a0*/  ISETP.NE.U32.AND P0, PT, R18, RZ, PT ;  /* 0x000000ff1200720c */ /* 0x000fe20003f05070 */
[-C--:B------:R-:W-:Y:S01]  /*36b0*/  IMAD R17, R25, R6.reuse, RZ ;  /* 0x0000000619117224 */ /* 0x080fe200078e02ff */
[----:B------:R-:W-:Y:S01]  /*36c0*/  SHF.R.S32.HI R22, RZ, 0x1f, R6 ;  /* 0x0000001fff167819 */ /* 0x000fe20000011406 */
[----:B------:R-:W-:Y:S01]  /*36d0*/  IMAD.WIDE.U32 R48, R24, R6, RZ ;  /* 0x0000000618307225 */ /* 0x000fe200078e00ff */
[----:B------:R-:W-:Y:S01]  /*36e0*/  SHF.R.S32.HI R19, RZ, 0x1f, R50 ;  /* 0x0000001fff137819 */ /* 0x000fe20000011432 */
[----:B------:R-:W-:Y:S02]  /*36f0*/  BSSY B0, `(.L_x_35) ;  /* 0x0000034000007945 */ /* 0x000fe40003800000 */
[----:B------:R-:W-:-:S02]  /*3700*/  IMAD R6, R15, R50, RZ ;  /* 0x000000320f067224 */ /* 0x000fc400078e02ff */
[----:B------:R-:W-:Y:S02]  /*3710*/  IMAD R13, R13, R14, R21 ;  /* 0x0000000e0d0d7224 */ /* 0x000fe400078e0215 */
[----:B------:R-:W-:-:S04]  /*3720*/  IMAD.WIDE.U32 R14, R14, R3, RZ ;  /* 0x000000030e0e7225 */ /* 0x000fc800078e00ff */
[----:B------:R-:W-:Y:S01]  /*3730*/  IMAD R17, R22, R24, R17 ;  /* 0x0000001816117224 */ /* 0x000fe200078e0211 */
[----:B------:R-:W-:Y:S01]  /*3740*/  IADD3 R13, R15, R13, RZ ;  /* 0x0000000d0f0d7210 */ /* 0x000fe20007ffe0ff */
[----:B------:R-:W-:Y:S02]  /*3750*/  IMAD R3, R19, R16, R6 ;  /* 0x0000001013037224 */ /* 0x000fe400078e0206 */
[----:B------:R-:W-:Y:S01]  /*3760*/  IMAD.WIDE.U32 R50, R16, R50, RZ ;  /* 0x0000003210327225 */ /* 0x000fe200078e00ff */
[----:B------:R-:W-:-:S04]  /*3770*/  IADD3 R6, R49, R17, RZ ;  /* 0x0000001131067210 */ /* 0x000fc80007ffe0ff */
[----:B------:R-:W-:Y:S01]  /*3780*/  IADD3 R3, R51, R3, RZ ;  /* 0x0000000333037210 */ /* 0x000fe20007ffe0ff */
[----:B------:R-:W-:Y:S06]  /*3790*/  @!P0 BRA `(.L_x_36) ;  /* 0x0000000000488947 */ /* 0x000fec0003800000 */
        /* <DEDUP_REMOVED lines=10> */
[----:B------:R-:W-:Y:S01]  /*3840*/  MOV R46, R22 ;  /* 0x00000016002e7202 */ /* 0x000fe20000000f00 */
[----:B------:R-:W-:Y:S01]  /*3850*/  IMAD.WIDE.U32 R24, R12, R19, R24 ;  /* 0x000000130c187225 */ /* 0x000fe200078e0018 */
[----:B------:R-:W-:-:S03]  /*3860*/  MOV R47, R23 ;  /* 0x00000017002f7202 */ /* 0x000fc60000000f00 */
[----:B------:R-:W-:Y:S01]  /*3870*/  IMAD R17, R17, R12, RZ ;  /* 0x0000000c11117224 */ /* 0x000fe200078e02ff */
[----:B------:R-:W-:-:S03]  /*3880*/  MOV R12, R24 ;  /* 0x00000018000c7202 */ /* 0x000fc60000000f00 */
[----:B------:R-:W-:-:S04]  /*3890*/  IMAD R10, R10, R19, R17 ;  /* 0x000000130a0a7224 */ /* 0x000fc800078e0211 */
[----:B------:R-:W-:Y:S01]  /*38a0*/  IMAD.IADD R10, R25, 0x1, R10 ;  /* 0x00000001190a7824 */ /* 0x000fe200078e020a */
[----:B------:R-:W-:Y:S05]  /*38b0*/  BRA `(.L_x_37) ;  /* 0x00000000005c7947 */ /* 0x000fea0003800000 */
.L_x_36:
[----:B------:R-:W0:Y:S01]  /*38c0*/  I2F.U32.RP R19, R12 ;  /* 0x0000000c00137306 */ /* 0x000e220000209000 */
[----:B------:R-:W-:Y:S01]  /*38d0*/  IMAD.MOV.U32 R16, RZ, RZ, RZ ;  /* 0x000000ffff107224 */ /* 0x000fe200078e00ff */
[----:B------:R-:W-:Y:S01]  /*38e0*/  ISETP.NE.U32.AND P0, PT, R12, RZ, PT ;  /* 0x000000ff0c00720c */ /* 0x000fe20003f05070 */
[----:B------:R-:W-:-:S05]  /*38f0*/  IMAD.MOV.U32 R47, RZ, RZ, RZ ;  /* 0x000000ffff2f7224 */ /* 0x000fca00078e00ff */
[----:B0-----:R-:W0:Y:S02]  /*3900*/  MUFU.RCP R18, R19 ;  /* 0x0000001300127308 */ /* 0x001e240000001000 */
[----:B0-----:R-:W-:-:S06]  /*3910*/  IADD3 R18, R18, 0xffffffe, RZ ;  /* 0x0ffffffe12127810 */ /* 0x001fcc0007ffe0ff */
[----:B------:R-:W0:Y:S02]  /*3920*/  F2I.FTZ.U32.TRUNC.NTZ R17, R18 ;  /* 0x0000001200117305 */ /* 0x000e24000021f000 */
[----:B0-----:R-:W-:-:S05]  /*3930*/  IADD3 R10, RZ, -R17, RZ ;  /* 0x80000011ff0a7210 */ /* 0x001fca0007ffe0ff */
[----:B------:R-:W-:-:S04]  /*3940*/  IMAD R10, R10, R12, RZ ;  /* 0x0000000c0a0a7224 */ /* 0x000fc800078e02ff */
[----:B------:R-:W-:-:S04]  /*3950*/  IMAD.HI.U32 R17, R17, R10, R16 ;  /* 0x0000000a11117227 */ /* 0x000fc800078e0010 */
[----:B------:R-:W-:Y:S02]  /*3960*/  IMAD.MOV.U32 R10, RZ, RZ, RZ ;  /* 0x000000ffff0a7224 */ /* 0x000fe400078e00ff */
        /* <DEDUP_REMOVED lines=9> */
[----:B------:R-:W-:-:S05]  /*3a00*/  IADD3 R17, -R16, RZ, RZ ;  /* 0x000000ff10117210 */ /* 0x000fca0007ffe1ff */
[----:B------:R-:W-:Y:S01]  /*3a10*/  IMAD R12, R12, R17, R46 ;  /* 0x000000110c0c7224 */ /* 0x000fe200078e022e */
[----:B------:R-:W-:Y:S02]  /*3a20*/  MOV R46, R16 ;  /* 0x00000010002e7202 */ /* 0x000fe40000000f00 */
.L_x_37:
[----:B------:R-:W-:Y:S05]  /*3a30*/  BSYNC B0 ;  /* 0x0000000000007941 */ /* 0x000fea0003800000 */
.L_x_35:
[----:B------:R-:W-:Y:S01]  /*3a40*/  ULDC UR5, c[0x0][0x270] ;  /* 0x00009c0000057ab9 */ /* 0x000fe20000000800 */
[----:B------:R-:W-:Y:S01]  /*3a50*/  ULDC UR4, c[0x0][0x2c4] ;  /* 0x0000b10000047ab9 */ /* 0x000fe20000000800 */
[----:B------:R-:W-:Y:S01]  /*3a60*/  LOP3.LUT R16, R47, R8, RZ, 0xfc, !PT ;  /* 0x000000082f107212 */ /* 0x000fe200078efcff */
[----:B------:R-:W-:Y:S01]  /*3a70*/  UIMAD UR4, UR5, UR4, URZ ;  /* 0x00000004050472a4 */ /* 0x000fe2000f8e023f */
[----:B------:R-:W-:Y:S02]  /*3a80*/  BSSY B0, `(.L_x_38) ;  /* 0x0000030000007945 */ /* 0x000fe40003800000 */
[----:B------:R-:W-:-:S03]  /*3a90*/  ISETP.NE.U32.AND P0, PT, R16, RZ, PT ;  /* 0x000000ff1000720c */ /* 0x000fc60003f05070 */
[----:B------:R-:W-:-:S04]  /*3aa0*/  IMAD R27, R27, UR4, RZ ;  /* 0x000000041b1b7c24 */ /* 0x000fc8000f8e02ff */
[-C--:B------:R-:W-:Y:S01]  /*3ab0*/  IMAD R10, R10, R27.reuse, RZ ;  /* 0x0000001b0a0a7224 */ /* 0x080fe200078e02ff */
[----:B------:R-:W-:Y:S01]  /*3ac0*/  SHF.R.S32.HI R17, RZ, 0x1f, R27 ;  /* 0x0000001fff117819 */ /* 0x000fe2000001141b */
[----:B------:R-:W-:-:S04]  /*3ad0*/  IMAD.WIDE.U32 R52, R12, R27, RZ ;  /* 0x0000001b0c347225 */ /* 0x000fc800078e00ff */
[----:B------:R-:W-:-:S05]  /*3ae0*/  IMAD R17, R17, R12, R10 ;  /* 0x0000000c11117224 */ /* 0x000fca00078e020a */
        /* <DEDUP_REMOVED lines=8> */
[----:B------:R-:W-:Y:S02]  /*3b70*/  IADD3 R16, P0, RZ, -R22, RZ ;  /* 0x80000016ff107210 */ /* 0x000fe40007f1e0ff */
[----:B------:R-:W-:Y:S02]  /*3b80*/  MOV R18, R46 ;  /* 0x0000002e00127202 */ /* 0x000fe40000000f00 */
[----:B------:R-:W-:Y:S02]  /*3b90*/  IADD3.X R12, RZ, ~R23, RZ, P0, !PT ;  /* 0x80000017ff0c7210 */ /* 0x000fe400007fe4ff */
[----:B------:R-:W-:-:S03]  /*3ba0*/  MOV R19, R47 ;  /* 0x0000002f00137202 */ /* 0x000fc60000000f00 */
[----:B------:R-:W-:Y:S02]  /*3bb0*/  IMAD R17, R12, R9, RZ ;  /* 0x000000090c117224 */ /* 0x000fe400078e02ff */
[----:B------:R-:W-:-:S04]  /*3bc0*/  IMAD.WIDE.U32 R18, R9, R16, R18 ;  /* 0x0000001009127225 */ /* 0x000fc800078e0012 */
[----:B------:R-:W-:Y:S01]  /*3bd0*/  IMAD R17, R8, R16, R17 ;  /* 0x0000001008117224 */ /* 0x000fe200078e0211 */
[----:B------:R-:W-:-:S04]  /*3be0*/  MOV R8, R18 ;  /* 0x0000001200087202 */ /* 0x000fc80000000f00 */
[----:B------:R-:W-:Y:S01]  /*3bf0*/  IADD3 R17, R19, R17, RZ ;  /* 0x0000001113117210 */ /* 0x000fe20007ffe0ff */
[----:B------:R-:W-:Y:S05]  /*3c00*/  BRA `(.L_x_40) ;  /* 0x00000000005c7947 */ /* 0x000fea0003800000 */
.L_x_39:
        /* <DEDUP_REMOVED lines=10> */
[----:B------:R-:W-:-:S04]  /*3cb0*/  IMAD.HI.U32 R12, R17, R46, RZ ;  /* 0x0000002e110c7227 */ /* 0x000fc800078e00ff */
[----:B------:R-:W-:Y:S01]  /*3cc0*/  IMAD.MOV.U32 R17, RZ, RZ, RZ ;  /* 0x000000ffff117224 */ /* 0x000fe200078e00ff */
        /* <DEDUP_REMOVED lines=11> */
.L_x_40:
[----:B------:R-:W-:Y:S05]  /*3d80*/  BSYNC B0 ;  /* 0x0000000000007941 */ /* 0x000fea0003800000 */
.L_x_38:
[----:B------:R-:W-:Y:S01]  /*3d90*/  IADD3 R39, P1, P0, R42, R40, R38 ;  /* 0x000000282a277210 */ /* 0x000fe2000783e026 */
[----:B------:R-:W-:Y:S01]  /*3da0*/  IMAD R17, R17, R2, RZ ;  /* 0x0000000211117224 */ /* 0x000fe200078e02ff */
[----:B------:R-:W-:Y:S02]  /*3db0*/  ULDC.64 UR4, c[0x0][0x2b0] ;  /* 0x0000ac0000047ab9 */ /* 0x000fe40000000a00 */
[----:B------:R-:W-:Y:S02]  /*3dc0*/  IADD3 R39, P3, P2, R48, R39, R50 ;  /* 0x0000002730277210 */ /* 0x000fe40007a7e032 */
[----:B------:R-:W-:Y:S02]  /*3dd0*/  IADD3.X R0, R4, R5, R0, P1, P0 ;  /* 0x0000000504007210 */ /* 0x000fe40000fe0400 */
[----:B------:R-:W-:Y:S02]  /*3de0*/  IADD3 R14, P1, P0, R52, R39, R14 ;  /* 0x00000027340e7210 */ /* 0x000fe4000783e00e */
[----:B------:R-:W-:Y:S01]  /*3df0*/  IADD3.X R0, R6, R0, R3, P3, P2 ;  /* 0x0000000006007210 */ /* 0x000fe20001fe4403 */
[----:B------:R-:W-:Y:S01]  /*3e00*/  IMAD R3, R23, R7, RZ ;  /* 0x0000000717037224 */ /* 0x000fe200078e02ff */
[----:B------:R-:W-:-:S02]  /*3e10*/  SHF.R.S32.HI R4, RZ, 0x1f, R7 ;  /* 0x0000001fff047819 */ /* 0x000fc40000011407 */
[----:B------:R-:W-:Y:S02]  /*3e20*/  IADD3.X R15, R10, R0, R13, P1, P0 ;  /* 0x000000000a0f7210 */ /* 0x000fe40000fe040d */
[----:B------:R-:W-:Y:S01]  /*3e30*/  SHF.R.S32.HI R0, RZ, 0x1f, R2 ;  /* 0x0000001fff007819 */ /* 0x000fe20000011402 */
[-C--:B------:R-:W-:Y:S02]  /*3e40*/  IMAD R3, R4, R22.reuse, R3 ;  /* 0x0000001604037224 */ /* 0x080fe400078e0203 */
[----:B------:R-:W-:-:S04]  /*3e50*/  IMAD.WIDE.U32 R14, R7, R22, R14 ;  /* 0x00000016070e7225 */ /* 0x000fc800078e000e */
[----:B------:R-:W-:Y:S02]  /*3e60*/  IMAD.IADD R15, R15, 0x1, R3 ;  /* 0x000000010f0f7824 */ /* 0x000fe400078e0203 */
[-C--:B------:R-:W-:Y:S02]  /*3e70*/  IMAD R0, R0, R8.reuse, R17 ;  /* 0x0000000800007224 */ /* 0x080fe400078e0211 */
[----:B------:R-:W-:-:S04]  /*3e80*/  IMAD.WIDE.U32 R2, R2, R8, R14 ;  /* 0x0000000802027225 */ /* 0x000fc800078e000e */
[----:B------:R-:W-:Y:S01]  /*3e90*/  IMAD.IADD R3, R3, 0x1, R0 ;  /* 0x0000000103037824 */ /* 0x000fe200078e0200 */
[----:B------:R-:W-:-:S04]  /*3ea0*/  LEA R4, P0, R2, UR4, 0x2 ;  /* 0x0000000402047c11 */ /* 0x000fc8000f8010ff */
[----:B------:R-:W-:-:S05]  /*3eb0*/  LEA.HI.X R5, R2, UR5, R3, 0x2, P0 ;  /* 0x0000000502057c11 */ /* 0x000fca00080f1403 */
[----:B------:R1:W-:Y:S01]  /*3ec0*/  STG.E desc[UR8][R4.64], R29 ;  /* 0x0000001d04007986 */ /* 0x0003e2000c101908 */
[----:B------:R-:W-:Y:S05]  /*3ed0*/  BRA `(.L_x_15) ;  /* 0x0000000000107947 */ /* 0x000fea0003800000 */
.L_x_16:
[----:B------:R-:W-:Y:S02]  /*3ee0*/  ULDC.64 UR4, c[0x0][0x2b0] ;  /* 0x0000ac0000047ab9 */ /* 0x000fe40000000a00 */
[----:B------:R-:W-:-:S04]  /*3ef0*/  LEA R2, P0, R38, UR4, 0x2 ;  /* 0x0000000426027c11 */ /* 0x000fc8000f8010ff */
[----:B------:R-:W-:-:S05]  /*3f00*/  LEA.HI.X R3, R38, UR5, R39, 0x2, P0 ;  /* 0x0000000526037c11 */ /* 0x000fca00080f1427 */
[----:B------:R0:W-:Y:S04]  /*3f10*/  STG.E desc[UR8][R2.64], R29 ;  /* 0x0000001d02007986 */ /* 0x0001e8000c101908 */
.L_x_15:
[----:B------:R-:W-:Y:S05]  /*3f20*/  BSYNC B1 ;  /* 0x0000000000017941 */ /* 0x000fea0003800000 */
.L_x_14:
[----:B------:R-:W2:Y:S01]  /*3f30*/  LDC R0, c[0x0][0x3c4] ;  /* 0x0000f100ff007b82 */ /* 0x000ea20000000800 */
[C---:B0-----:R-:W-:Y:S02]  /*3f40*/  IADD3 R3, R35.reuse, 0x20, RZ ;  /* 0x0000002023037810 */ /* 0x041fe40007ffe0ff */
[----:B------:R-:W-:Y:S02]  /*3f50*/  CS2R R6, SRZ ;  /* 0x0000000000067805 */ /* 0x000fe4000001ff00 */
[----:B------:R-:W-:Y:S01]  /*3f60*/  SHF.L.U32 R26, R35, 0x2, RZ ;  /* 0x00000002231a7819 */ /* 0x000fe200000006ff */
[----:B------:R-:W-:Y:S01]  /*3f70*/  IMAD.MOV.U32 R9, RZ, RZ, RZ ;  /* 0x000000ffff097224 */ /* 0x000fe200078e00ff */
[----:B-1----:R-:W-:-:S03]  /*3f80*/  CS2R R4, SRZ ;  /* 0x0000000000047805 */ /* 0x002fc6000001ff00 */
[----:B------:R-:W-:Y:S01]  /*3f90*/  VIADD R25, R26, 0x80 ;  /* 0x000000801a197836 */ /* 0x000fe20000000000 */
[-C--:B--2---:R-:W-:Y:S02]  /*3fa0*/  ISETP.GE.OR P1, PT, R3, R0.reuse, P6 ;  /* 0x000000000300720c */ /* 0x084fe40003726670 */
[C---:B------:R-:W-:Y:S02]  /*3fb0*/  IADD3 R3, R35.reuse, 0x40, RZ ;  /* 0x0000004023037810 */ /* 0x040fe40007ffe0ff */
[-C--:B------:R-:W-:Y:S02]  /*3fc0*/  ISETP.GE.OR P2, PT, R35, R0.reuse, P6 ;  /* 0x000000002300720c */ /* 0x080fe40003746670 */
[----:B------:R-:W-:Y:S01]  /*3fd0*/  ISETP.GE.OR P0, PT, R3, R0, P6 ;  /* 0x000000000300720c */ /* 0x000fe20003706670 */
[----:B------:R-:W-:-:S05]  /*3fe0*/  VIADD R3, R35, 0x60 ;  /* 0x0000006023037836 */ /* 0x000fca0000000000 */
[----:B------:R-:W-:Y:S01]  /*3ff0*/  ISETP.GE.OR P6, PT, R3, R0, P6 ;  /* 0x000000000300720c */ /* 0x000fe200037c6670 */
[----:B------:R-:W-:Y:S01]  /*4000*/  @!P1 FADD.FTZ R31, -R29, R31 ;  /* 0x0000001f1d1f9221 */ /* 0x000fe20000010100 */
[----:B------:R-:W-:-:S03]  /*4010*/  CS2R R2, SRZ ;  /* 0x0000000000027805 */ /* 0x000fc6000001ff00 */
[----:B------:R-:W-:Y:S01]  /*4020*/  @!P2 FADD.FTZ R36, -R29, R36 ;  /* 0x000000241d24a221 */ /* 0x000fe20000010100 */
[----:B------:R-:W-:Y:S01]  /*4030*/  @!P1 FMUL.FTZ R31, R31, 1.4426950216293334961 ;  /* 0x3fb8aa3b1f1f9820 */ /* 0x000fe20000410000 */
[C---:B------:R-:W-:Y:S02]  /*4040*/  @!P0 FADD.FTZ R32, -R29.reuse, R32 ;  /* 0x000000201d208221 */ /* 0x040fe40000010100 */
[----:B------:R-:W-:Y:S01]  /*4050*/  @!P2 FMUL.FTZ R36, R36, 1.4426950216293334961 ;  /* 0x3fb8aa3b2424a820 */ /* 0x000fe20000410000 */
[----:B------:R-:W0:Y:S01]  /*4060*/  @!P1 MUFU.EX2 R8, R31 ;  /* 0x0000001f00089308 */ /* 0x000e220000000800 */
[----:B------:R-:W-:Y:S02]  /*4070*/  @!P0 FMUL.FTZ R32, R32, 1.4426950216293334961 ;  /* 0x3fb8aa3b20208820 */ /* 0x000fe40000410000 */
[----:B------:R-:W-:-:S04]  /*4080*/  @!P6 FADD.FTZ R29, -R29, R34 ;  /* 0x000000221d1de221 */ /* 0x000fc80000010100 */
[----:B------:R-:W-:Y:S01]  /*4090*/  @!P6 FMUL.FTZ R10, R29, 1.4426950216293334961 ;  /* 0x3fb8aa3b1d0ae820 */ /* 0x000fe20000410000 */
[----:B------:R-:W1:Y:S08]  /*40a0*/  @!P0 MUFU.EX2 R32, R32 ;  /* 0x0000002000208308 */ /* 0x000e700000000800 */
[----:B------:R-:W2:Y:S01]  /*40b0*/  @!P2 MUFU.EX2 R36, R36 ;  /* 0x000000240024a308 */ /* 0x000ea20000000800 */
[----:B0-----:R0:W-:Y:S07]  /*40c0*/  @!P1 STS [R33+0x280], R8 ;  /* 0x0002800821009388 */ /* 0x0011ee0000000800 */
[----:B------:R-:W3:Y:S01]  /*40d0*/  @!P6 MUFU.EX2 R10, R10 ;  /* 0x0000000a000ae308 */ /* 0x000ee20000000800 */
[----:B-1----:R0:W-:Y:S01]  /*40e0*/  @!P0 STS [R33+0x500], R32 ;  /* 0x0005002021008388 */ /* 0x0021e20000000800 */
[----:B------:R-:W-:Y:S01]  /*40f0*/  ISETP.GE.AND P0, PT, R0, 0x1, PT ;  /* 0x000000010000780c */ /* 0x000fe20003f06270 */
[----:B------:R-:W-:-:S02]  /*4100*/  HFMA2.MMA R0, -RZ, RZ, 0, 0 ;  /* 0x00000000ff007435 */ /* 0x000fc400000001ff */
[----:B--2---:R0:W-:Y:S04]  /*4110*/  @!P2 STS [R33], R36 ;  /* 0x000000242100a388 */ /* 0x0041e80000000800 */
[----:B---3--:R0:W-:Y:S01]  /*4120*/  @!P6 STS [R33+0x780], R10 ;  /* 0x0007800a2100e388 */ /* 0x0081e20000000800 */
[----:B------:R-:W-:Y:S06]  /*4130*/  BAR.SYNC.DEFER_BLOCKING 0x0 ;  /* 0x0000000000007b1d */ /* 0x000fec0000010000 */
[----:B------:R-:W-:Y:S05]  /*4140*/  @!P0 BRA `(.L_x_41) ;  /* 0x0000000000d88947 */ /* 0x000fea0003800000 */
[----:B------:R-:W1:Y:S01]  /*4150*/  S2UR UR6, SR_CgaCtaId ;  /* 0x00000000000679c3 */ /* 0x000e620000008800 */
[----:B------:R-:W-:Y:S01]  /*4160*/  ULDC UR10, c[0x0][0x2dc] ;  /* 0x0000b700000a7ab9 */ /* 0x000fe20000000800 */
[----:B------:R-:W-:Y:S01]  /*4170*/  IMAD R23, R11, 0x100, R26 ;  /* 0x000001000b177824 */ /* 0x000fe200078e021a */
[----:B------:R-:W-:Y:S01]  /*4180*/  UIMAD UR4, UR7, UR10, URZ ;  /* 0x0000000a070472a4 */ /* 0x000fe2000f8e023f */
[C---:B0-----:R-:W-:Y:S01]  /*4190*/  VIADD R8, R20.reuse, -UR7 ;  /* 0x8000000714087c36 */ /* 0x041fe20008000000 */
[----:B------:R-:W-:Y:S01]  /*41a0*/  CS2R R12, SRZ ;  /* 0x00000000000c7805 */ /* 0x000fe2000001ff00 */
[----:B------:R-:W-:Y:S01]  /*41b0*/  IMAD R28, R20, UR10, RZ ;  /* 0x0000000a141c7c24 */ /* 0x000fe2000f8e02ff */
[----:B------:R-:W-:Y:S01]  /*41c0*/  USHF.R.S32.HI UR11, URZ, 0x1f, UR4 ;  /* 0x0000001f3f0b7899 */ /* 0x000fe20008011404 */
[----:B------:R-:W-:Y:S02]  /*41d0*/  CS2R R14, SRZ ;  /* 0x00000000000e7805 */ /* 0x000fe4000001ff00 */
[----:B------:R-:W-:Y:S01]  /*41e0*/  IADD3 R6, P0, R23, UR4, RZ ;  /* 0x0000000417067c10 */ /* 0x000fe2000ff1e0ff */
[----:B------:R-:W-:Y:S01]  /*41f0*/  ULDC.64 UR4, c[0x0][0x288] ;  /* 0x0000a20000047ab9 */ /* 0x000fe20000000a00 */
[----:B------:R-:W-:-:S02]  /*4200*/  ISETP.GE.AND P3, PT, R11, R8, PT ;  /* 0x000000080b00720c */ /* 0x000fc40003f66270 */
[----:B------:R-:W-:Y:S02]  /*4210*/  CS2R R16, SRZ ;  /* 0x0000000000107805 */ /* 0x000fe4000001ff00 */
[----:B------:R-:W-:Y:S02]  /*4220*/  LEA.HI.X.SX32 R23, R23, UR11, 0x1, P0 ;  /* 0x0000000b17177c11 */ /* 0x000fe400080f0eff */
[----:B------:R-:W-:Y:S02]  /*4230*/  CS2R R18, SRZ ;  /* 0x0000000000127805 */ /* 0x000fe4000001ff00 */
[----:B------:R-:W-:Y:S01]  /*4240*/  LEA R24, P0, R6, UR4, 0x2 ;  /* 0x0000000406187c11 */ /* 0x000fe2000f8010ff */
[----:B------:R-:W-:Y:S01]  /*4250*/  UMOV UR4, 0x400 ;  /* 0x0000040000047882 */ /* 0x000fe20000000000 */
[----:B------:R-:W-:Y:S02]  /*4260*/  IMAD.WIDE R28, R28, 0x4, RZ ;  /* 0x000000041c1c7825 */ /* 0x000fe400078e02ff */
[----:B------:R-:W-:Y:S01]  /*4270*/  LEA.HI.X R23, R6, UR5, R23, 0x2, P0 ;  /* 0x0000000506177c11 */ /* 0x000fe200080f1417 */
[----:B------:R-:W-:Y:S01]  /*4280*/  UMOV UR5, URZ ;  /* 0x0000003f00057c82 */ /* 0x000fe20008000000 */
[----:B------:R-:W-:Y:S01]  /*4290*/  IADD3 R24, P0, R24, 0x200, RZ ;  /* 0x0000020018187810 */ /* 0x000fe20007f1e0ff */
[----:B------:R-:W-:Y:S01]  /*42a0*/  IMAD.MOV.U32 R6, RZ, RZ, RZ ;  /* 0x000000ffff067224 */ /* 0x000fe200078e00ff */
[----:B-1----:R-:W-:-:S03]  /*42b0*/  ULEA UR4, UR6, UR4, 0x18 ;  /* 0x0000000406047291 */ /* 0x002fc6000f8ec03f */
[----:B------:R-:W-:-:S03]  /*42c0*/  IMAD.X R23, RZ, RZ, R23, P0 ;  /* 0x000000ffff177224 */ /* 0x000fc600000e0617 */
[----:B------:R-:W-:Y:S01]  /*42d0*/  LEA R10, R11, UR4, 0x2 ;  /* 0x000000040b0a7c11 */ /* 0x000fe2000f8e10ff */
[----:B------:R-:W-:-:S06]  /*42e0*/  ULDC UR4, c[0x0][0x2d0] ;  /* 0x0000b40000047ab9 */ /* 0x000fcc0000000800 */
.L_x_44:
[----:B------:R-:W-:Y:S01]  /*42f0*/  MOV R22, R24 ;  /* 0x0000001800167202 */ /* 0x000fe20000000f00 */
[----:B------:R-:W0:Y:S01]  /*4300*/  LDC R21, c[0x0][0x3c4] ;  /* 0x0000f100ff157b82 */ /* 0x000e220000000800 */
[----:B------:R1:W2:Y:S01]  /*4310*/  LDS R8, [R10] ;  /* 0x000000000a087984 */ /* 0x0002a20000000800 */
[----:B------:R-:W-:Y:S01]  /*4320*/  UIADD3 UR5, UR5, 0x1, URZ ;  /* 0x0000000105057890 */ /* 0x000fe2000fffe03f */
[----:B------:R-:W-:Y:S01]  /*4330*/  IADD3 R24, P0, R28, R22, RZ ;  /* 0x000000161c187210 */ /* 0x000fe20007f1e0ff */
[----:B------:R-:W-:Y:S04]  /*4340*/  BSSY B0, `(.L_x_42) ;  /* 0x000000a000007945 */ /* 0x000fe80003800000 */
[----:B------:R-:W-:Y:S08]  /*4350*/  @P3 BRA `(.L_x_43) ;  /* 0x0000000000203947 */ /* 0x000ff00003800000 */
[----:B------:R-:W-:Y:S02]  /*4360*/  ISETP.GE.AND P2, PT, R26, UR4, PT ;  /* 0x000000041a007c0c */ /* 0x000fe4000bf46270 */
[----:B------:R-:W-:Y:S02]  /*4370*/  CS2R R12, SRZ ;  /* 0x00000000000c7805 */ /* 0x000fe4000001ff00 */
[----:B------:R-:W-:Y:S02]  /*4380*/  ISETP.GE.AND P1, PT, R25, UR4, PT ;  /* 0x0000000419007c0c */ /* 0x000fe4000bf26270 */
[----:B------:R-:W-:Y:S02]  /*4390*/  CS2R R14, SRZ ;  /* 0x00000000000e7805 */ /* 0x000fe4000001ff00 */
[----:B------:R-:W-:Y:S02]  /*43a0*/  CS2R R16, SRZ ;  /* 0x0000000000107805 */ /* 0x000fe4000001ff00 */
[----:B------:R-:W-:Y:S03]  /*43b0*/  CS2R R18, SRZ ;  /* 0x0000000000127805 */ /* 0x000fe6000001ff00 */
[----:B------:R3:W5:Y:S04]  /*43c0*/  @!P2 LDG.E.128 R12, desc[UR8][R22.64+-0x200] ;  /* 0xfffe0008160ca981 */ /* 0x000768000c1e1d00 */
[----:B------:R3:W5:Y:S02]  /*43d0*/  @!P1 LDG.E.128 R16, desc[UR8][R22.64] ;  /* 0x0000000816109981 */ /* 0x000764000c1e1d00 */
.L_x_43:
[----:B------:R-:W-:Y:S05]  /*43e0*/  BSYNC B0 ;  /* 0x0000000000007941 */ /* 0x000fea0003800000 */
.L_x_42:
[----:B---3--:R-:W-:Y:S01]  /*43f0*/  IADD3.X R23, R29, R23, RZ, P0, !PT ;  /* 0x000000171d177210 */ /* 0x008fe200007fe4ff */
[C---:B--2--5:R-:W-:Y:S01]  /*4400*/  FFMA.FTZ R3, R8.reuse, R12, R3 ;  /* 0x0000000c08037223 */ /* 0x064fe20000010003 */
[----:B0-----:R-:W-:Y:S01]  /*4410*/  ISETP.LE.AND P0, PT, R21, UR5, PT ;  /* 0x0000000515007c0c */ /* 0x001fe2000bf03270 */
[C---:B------:R-:W-:Y:S01]  /*4420*/  FFMA.FTZ R0, R8.reuse, R13, R0 ;  /* 0x0000000d08007223 */ /* 0x040fe20000010000 */
[C---:B------:R-:W-:Y:S01]  /*4430*/  FFMA.FTZ R5, R8.reuse, R14, R5 ;  /* 0x0000000e08057223 */ /* 0x040fe20000010005 */
[C---:B------:R-:W-:Y:S01]  /*4440*/  FFMA.FTZ R2, R8.reuse, R15, R2 ;  /* 0x0000000f08027223 */ /* 0x040fe20000010002 */
[C---:B------:R-:W-:Y:S01]  /*4450*/  FFMA.FTZ R7, R8.reuse, R16, R7 ;  /* 0x0000001008077223 */ /* 0x040fe20000010007 */
[C---:B------:R-:W-:Y:S01]  /*4460*/  FFMA.FTZ R4, R8.reuse, R17, R4 ;  /* 0x0000001108047223 */ /* 0x040fe20000010004 */
[----:B------:R-:W-:Y:S01]  /*4470*/  FFMA.FTZ R9, R8, R18, R9 ;  /* 0x0000001208097223 */ /* 0x000fe20000010009 */
[----:B-1----:R-:W-:Y:S01]  /*4480*/  IADD3 R10, R10, 0x14, RZ ;  /* 0x000000140a0a7810 */ /* 0x002fe20007ffe0ff */
[----:B------:R-:W-:Y:S05]  /*4490*/  FFMA.FTZ R6, R8, R19, R6 ;  /* 0x0000001308067223 */ /* 0x000fea0000010006 */
[----:B------:R-:W-:Y:S05]  /*44a0*/  @!P0 BRA `(.L_x_44) ;  /* 0xfffffffc00908947 */ /* 0x000fea000383ffff */
.L_x_41:
[----:B------:R-:W-:-:S04]  /*44b0*/  IADD3 R11, R11, UR7, RZ ;  /* 0x000000070b0b7c10 */ /* 0x000fc8000fffe0ff */
[----:B------:R-:W-:-:S13]  /*44c0*/  ISETP.GE.AND P0, PT, R11, R20, PT ;  /* 0x000000140b00720c */ /* 0x000fda0003f06270 */
[----:B------:R-:W-:Y:S05]  /*44d0*/  @P0 EXIT ;  /* 0x000000000000094d */ /* 0x000fea0003800000 */
[----:B------:R-:W1:Y:S01]  /*44e0*/  LDC R13, c[0x0][0x2c4] ;  /* 0x0000b100ff0d7b82 */ /* 0x000e620000000800 */
[----:B------:R-:W-:Y:S01]  /*44f0*/  ULDC UR4, c[0x0][0x270] ;  /* 0x00009c0000047ab9 */ /* 0x000fe20000000800 */
[----:B------:R-:W-:Y:S01]  /*4500*/  IABS R17, R11 ;  /* 0x0000000b00117213 */ /* 0x000fe20000000000 */
[----:B------:R-:W-:Y:S01]  /*4510*/  ULDC UR6, c[0x0][0x2d0] ;  /* 0x0000b40000067ab9 */ /* 0x000fe20000000800 */
[----:B------:R-:W-:Y:S02]  /*4520*/  F2FP.BF16.F32.PACK_AB R0, R0, R3 ;  /* 0x000000030000723e */ /* 0x000fe400000010ff */
[----:B------:R-:W-:-:S03]  /*4530*/  F2FP.BF16.F32.PACK_AB R5, R2, R5 ;  /* 0x000000050205723e */ /* 0x000fc600000010ff */
[----:B------:R-:W-:Y:S01]  /*4540*/  IMAD.MOV.U32 R2, RZ, RZ, R0 ;  /* 0x000000ffff027224 */ /* 0x000fe200078e0000 */
[----:B------:R-:W-:Y:S01]  /*4550*/  MOV R3, R5 ;  /* 0x0000000500037202 */ /* 0x000fe20000000f00 */
[----:B-1----:R-:W-:Y:S01]  /*4560*/  IMAD R14, R13, UR4, RZ ;  /* 0x000000040d0e7c24 */ /* 0x002fe2000f8e02ff */
[----:B------:R-:W-:-:S04]  /*4570*/  ULDC.64 UR4, c[0x0][0x290] ;  /* 0x0000a40000047ab9 */ /* 0x000fc80000000a00 */
[-C--:B------:R-:W-:Y:S02]  /*4580*/  IABS R16, R14.reuse ;  /* 0x0000000e00107213 */ /* 0x080fe40000000000 */
[----:B0-----:R-:W-:Y:S02]  /*4590*/  IABS R10, R14 ;  /* 0x0000000e000a7213 */ /* 0x001fe40000000000 */
[----:B------:R-:W0:Y:S03]  /*45a0*/  I2F.RP R12, R16 ;  /* 0x00000010000c7306 */ /* 0x000e260000209400 */
[----:B------:R-:W-:-:S05]  /*45b0*/  IMAD.MOV R10, RZ, RZ, -R10 ;  /* 0x000000ffff0a7224 */ /* 0x000fca00078e0a0a */
[----:B0-----:R-:W0:Y:S02]  /*45c0*/  MUFU.RCP R18, R12 ;  /* 0x0000000c00127308 */ /* 0x001e240000001000 */
[----:B0-----:R-:W-:Y:S01]  /*45d0*/  VIADD R18, R18, 0xffffffe ;  /* 0x0ffffffe12127836 */ /* 0x001fe20000000000 */
[----:B------:R-:W-:-:S05]  /*45e0*/  IABS R12, R13 ;  /* 0x0000000d000c7213 */ /* 0x000fca0000000000 */
[----:B------:R0:W1:Y:S02]  /*45f0*/  F2I.FTZ.U32.TRUNC.NTZ R19, R18 ;  /* 0x0000001200137305 */ /* 0x000064000021f000 */
[----:B0-----:R-:W-:Y:S01]  /*4600*/  HFMA2.MMA R18, -RZ, RZ, 0, 0 ;  /* 0x00000000ff127435 */ /* 0x001fe200000001ff */
[----:B-1----:R-:W-:-:S04]  /*4610*/  IMAD.MOV R15, RZ, RZ, -R19 ;  /* 0x000000ffff0f7224 */ /* 0x002fc800078e0a13 */
[----:B------:R-:W-:-:S05]  /*4620*/  IMAD R8, R15, R16, RZ ;  /* 0x000000100f087224 */ /* 0x000fca00078e02ff */
[----:B------:R-:W-:-:S06]  /*4630*/  IMAD.HI.U32 R8, R19, R8, R18 ;  /* 0x0000000813087227 */ /* 0x000fcc00078e0012 */
[----:B------:R-:W-:Y:S02]  /*4640*/  IMAD.HI.U32 R15, R8, R17, RZ ;  /* 0x00000011080f7227 */ /* 0x000fe400078e00ff */
[----:B------:R-:W0:Y:S02]  /*4650*/  I2F.RP R8, R12 ;  /* 0x0000000c00087306 */ /* 0x000e240000209400 */
[----:B------:R-:W-:Y:S01]  /*4660*/  IMAD R17, R15, R10, R17 ;  /* 0x0000000a0f117224 */ /* 0x000fe200078e0211 */
[----:B------:R-:W-:-:S04]  /*4670*/  LOP3.LUT R10, R11, R14, RZ, 0x3c, !PT ;  /* 0x0000000e0b0a7212 */ /* 0x000fc800078e3cff */
[----:B------:R-:W-:Y:S02]  /*4680*/  ISETP.GT.U32.AND P1, PT, R16, R17, PT ;  /* 0x000000111000720c */ /* 0x000fe40003f24070 */
[----:B------:R-:W-:Y:S01]  /*4690*/  ISETP.GE.AND P0, PT, R10, RZ, PT ;  /* 0x000000ff0a00720c */ /* 0x000fe20003f06270 */
[----:B0-----:R-:W0:Y:S10]  /*46a0*/  MUFU.RCP R8, R8 ;  /* 0x0000000800087308 */ /* 0x001e340000001000 */
[----:B------:R-:W-:Y:S01]  /*46b0*/  @!P1 IMAD.IADD R17, R17, 0x1, -R16 ;  /* 0x0000000111119824 */ /* 0x000fe200078e0a10 */
[----:B------:R-:W-:-:S02]  /*46c0*/  @!P1 IADD3 R15, R15, 0x1, RZ ;  /* 0x000000010f0f9810 */ /* 0x000fc40007ffe0ff */
[----:B------:R-:W-:Y:S02]  /*46d0*/  ISETP.NE.AND P1, PT, R14, RZ, PT ;  /* 0x000000ff0e00720c */ /* 0x000fe40003f25270 */
[----:B------:R-:W-:Y:S01]  /*46e0*/  ISETP.GE.U32.AND P2, PT, R17, R16, PT ;  /* 0x000000101100720c */ /* 0x000fe20003f46070 */
[----:B0-----:R-:W-:-:S04]  /*46f0*/  VIADD R18, R8, 0xffffffe ;  /* 0x0ffffffe08127836 */ /* 0x001fc80000000000 */
[----:B------:R0:W1:Y:S08]  /*4700*/  F2I.FTZ.U32.TRUNC.NTZ R19, R18 ;  /* 0x0000001200137305 */ /* 0x000070000021f000 */
[----:B------:R-:W-:-:S05]  /*4710*/  @P2 VIADD R15, R15, 0x1 ;  /* 0x000000010f0f2836 */ /* 0x000fca0000000000 */
[----:B------:R-:W-:Y:S02]  /*4720*/  @!P0 IADD3 R15, -R15, RZ, RZ ;  /* 0x000000ff0f0f8210 */ /* 0x000fe40007ffe1ff */
[----:B------:R-:W-:-:S05]  /*4730*/  @!P1 LOP3.LUT R15, RZ, R14, RZ, 0x33, !PT ;  /* 0x0000000eff0f9212 */ /* 0x000fca00078e33ff */
[----:B------:R-:W-:Y:S01]  /*4740*/  IMAD R14, R15, R14, RZ ;  /* 0x0000000e0f0e7224 */ /* 0x000fe200078e02ff */
[----:B0-----:R-:W-:Y:S01]  /*4750*/  MOV R18, RZ ;  /* 0x000000ff00127202 */ /* 0x001fe20000000f00 */
[----:B-1----:R-:W-:Y:S02]  /*4760*/  IMAD.MOV R17, RZ, RZ, -R19 ;  /* 0x000000ffff117224 */ /* 0x002fe400078e0a13 */
[----:B------:R-:W-:Y:S02]  /*4770*/  IMAD.IADD R16, R11, 0x1, -R14 ;  /* 0x000000010b107824 */ /* 0x000fe400078e0a0e */
[----:B------:R-:W-:-:S03]  /*4780*/  IMAD R10, R17, R12, RZ ;  /* 0x0000000c110a7224 */ /* 0x000fc600078e02ff */
[----:B------:R-:W-:Y:S01]  /*4790*/  IABS R8, R16 ;  /* 0x0000001000087213 */ /* 0x000fe20000000000 */
[----:B------:R-:W-:Y:S01]  /*47a0*/  IMAD.HI.U32 R10, R19, R10, R18 ;  /* 0x0000000a130a7227 */ /* 0x000fe200078e0012 */
[----:B------:R-:W-:-:S04]  /*47b0*/  LOP3.LUT R16, R16, R13, RZ, 0x3c, !PT ;  /* 0x0000000d10107212 */ /* 0x000fc800078e3cff */
[----:B------:R-:W-:Y:S01]  /*47c0*/  ISETP.GE.AND P1, PT, R16, RZ, PT ;  /* 0x000000ff1000720c */ /* 0x000fe20003f26270 */
[----:B------:R-:W-:-:S04]  /*47d0*/  IMAD.HI.U32 R10, R10, R8, RZ ;  /* 0x000000080a0a7227 */ /* 0x000fc800078e00ff */
[----:B------:R-:W-:-:S04]  /*47e0*/  IMAD.MOV R17, RZ, RZ, -R10 ;  /* 0x000000ffff117224 */ /* 0x000fc800078e0a0a */
[----:B------:R-:W-:-:S05]  /*47f0*/  IMAD R17, R12, R17, R8 ;  /* 0x000000110c117224 */ /* 0x000fca00078e0208 */
[----:B------:R-:W-:-:S13]  /*4800*/  ISETP.GT.U32.AND P0, PT, R12, R17, PT ;  /* 0x000000110c00720c */ /* 0x000fda0003f04070 */
[----:B------:R-:W-:Y:S01]  /*4810*/  @!P0 IMAD.IADD R17, R17, 0x1, -R12 ;  /* 0x0000000111118824 */ /* 0x000fe200078e0a0c */
[----:B------:R-:W-:Y:S02]  /*4820*/  @!P0 IADD3 R10, R10, 0x1, RZ ;  /* 0x000000010a0a8810 */ /* 0x000fe40007ffe0ff */
[----:B------:R-:W-:Y:S02]  /*4830*/  ISETP.NE.AND P0, PT, R13, RZ, PT ;  /* 0x000000ff0d00720c */ /* 0x000fe40003f05270 */
[----:B------:R-:W-:Y:S01]  /*4840*/  ISETP.GE.U32.AND P2, PT, R17, R12, PT ;  /* 0x0000000c1100720c */ /* 0x000fe20003f46070 */
[----:B------:R-:W-:Y:S01]  /*4850*/  IMAD.WIDE.U32 R16, R15, UR4, RZ ;  /* 0x000000040f107c25 */ /* 0x000fe2000f8e00ff */
[----:B------:R-:W-:-:S05]  /*4860*/  SHF.R.S32.HI R12, RZ, 0x1f, R15 ;  /* 0x0000001fff0c7819 */ /* 0x000fca000001140f */
[----:B------:R-:W-:-:S06]  /*4870*/  IMAD R12, R12, UR4, RZ ;  /* 0x000000040c0c7c24 */ /* 0x000fcc000f8e02ff */
[----:B------:R-:W-:-:S05]  /*4880*/  @P2 VIADD R10, R10, 0x1 ;  /* 0x000000010a0a2836 */ /* 0x000fca0000000000 */
[----:B------:R-:W-:Y:S01]  /*4890*/  MOV R8, R10 ;  /* 0x0000000a00087202 */ /* 0x000fe20000000f00 */
[----:B------:R-:W-:Y:S01]  /*48a0*/  IMAD R10, R15, UR5, R12 ;  /* 0x000000050f0a7c24 */ /* 0x000fe2000f8e020c */
[----:B------:R-:W-:-:S03]  /*48b0*/  ULDC.64 UR4, c[0x0][0x2a0] ;  /* 0x0000a80000047ab9 */ /* 0x000fc60000000a00 */
[----:B------:R-:W-:Y:S01]  /*48c0*/  @!P1 IMAD.MOV R8, RZ, RZ, -R8 ;  /* 0x000000ffff089224 */ /* 0x000fe200078e0a08 */
[----:B------:R-:W-:Y:S02]  /*48d0*/  ISETP.GE.AND P1, PT, R26, UR6, PT ;  /* 0x000000061a007c0c */ /* 0x000fe4000bf26270 */
[-C--:B------:R-:W-:Y:S02]  /*48e0*/  @!P0 LOP3.LUT R8, RZ, R13.reuse, RZ, 0x33, !PT ;  /* 0x0000000dff088212 */ /* 0x080fe400078e33ff */
[----:B------:R-:W-:Y:S02]  /*48f0*/  IADD3 R15, R17, R10, RZ ;  /* 0x0000000a110f7210 */ /* 0x000fe40007ffe0ff */
[----:B------:R-:W-:Y:S01]  /*4900*/  SHF.R.S32.HI R10, RZ, 0x1f, R8 ;  /* 0x0000001fff0a7819 */ /* 0x000fe20000011408 */
[----:B------:R-:W-:Y:S02]  /*4910*/  IMAD R12, R8, R13, R14 ;  /* 0x0000000d080c7224 */ /* 0x000fe400078e020e */
[----:B------:R-:W-:-:S02]  /*4920*/  IMAD.MOV.U32 R14, RZ, RZ, R16 ;  /* 0x000000ffff0e7224 */ /* 0x000fc400078e0010 */
[----:B------:R-:W-:Y:S01]  /*4930*/  IMAD R13, R10, UR4, RZ ;  /* 0x000000040a0d7c24 */ /* 0x000fe2000f8e02ff */
[----:B------:R-:W-:Y:S01]  /*4940*/  IADD3 R12, R11, -R12, RZ ;  /* 0x8000000c0b0c7210 */ /* 0x000fe20007ffe0ff */
[C---:B------:R-:W-:Y:S01]  /*4950*/  IMAD.WIDE.U32 R14, R8.reuse, UR4, R14 ;  /* 0x00000004080e7c25 */ /* 0x040fe2000f8e000e */
[----:B------:R-:W0:Y:S03]  /*4960*/  @!P1 LDC.64 R10, c[0x0][0x280] ;  /* 0x0000a000ff0a9b82 */ /* 0x000e260000000a00 */
[----:B------:R-:W-:Y:S01]  /*4970*/  IMAD R13, R8, UR5, R13 ;  /* 0x00000005080d7c24 */ /* 0x000fe2000f8e020d */
[----:B------:R-:W-:Y:S01]  /*4980*/  SHF.R.S32.HI R8, RZ, 0x1f, R12 ;  /* 0x0000001fff087819 */ /* 0x000fe2000001140c */
[----:B------:R-:W-:Y:S02]  /*4990*/  ULDC.64 UR4, c[0x0][0x298] ;  /* 0x0000a60000047ab9 */ /* 0x000fe40000000a00 */
[----:B------:R-:W-:-:S02]  /*49a0*/  IMAD.IADD R15, R15, 0x1, R13 ;  /* 0x000000010f0f7824 */ /* 0x000fc400078e020d */
[----:B------:R-:W-:Y:S02]  /*49b0*/  IMAD R13, R8, UR4, RZ ;  /* 0x00000004080d7c24 */ /* 0x000fe4000f8e02ff */
[----:B------:R-:W-:-:S04]  /*49c0*/  IMAD.WIDE.U32 R14, R12, UR4, R14 ;  /* 0x000000040c0e7c25 */ /* 0x000fc8000f8e000e */
[----:B------:R-:W-:Y:S01]  /*49d0*/  IMAD R13, R12, UR5, R13 ;  /* 0x000000050c0d7c24 */ /* 0x000fe2000f8e020d */
[----:B------:R-:W-:-:S04]  /*49e0*/  @!P1 IADD3 R8, P0, R26, R14, RZ ;  /* 0x0000000e1a089210 */ /* 0x000fc80007f1e0ff */
[----:B------:R-:W-:-:S04]  /*49f0*/  IADD3 R13, R15, R13, RZ ;  /* 0x0000000d0f0d7210 */ /* 0x000fc80007ffe0ff */
[----:B------:R-:W-:Y:S02]  /*4a00*/  @!P1 LEA.HI.X.SX32 R26, R26, R13, 0x1, P0 ;  /* 0x0000000d1a1a9211 */ /* 0x000fe400000f0eff */
[----:B------:R-:W-:Y:S02]  /*4a10*/  ISETP.GE.AND P0, PT, R25, UR6, PT ;  /* 0x0000000619007c0c */ /* 0x000fe4000bf06270 */
[----:B0-----:R-:W-:-:S04]  /*4a20*/  @!P1 LEA R10, P2, R8, R10, 0x1 ;  /* 0x0000000a080a9211 */ /* 0x001fc800078408ff */
[----:B------:R-:W-:-:S05]  /*4a30*/  @!P1 LEA.HI.X R11, R8, R11, R26, 0x1, P2 ;  /* 0x0000000b080b9211 */ /* 0x000fca00010f0c1a */
[----:B------:R0:W-:Y:S02]  /*4a40*/  @!P1 STG.E.64 desc[UR8][R10.64], R2 ;  /* 0x000000020a009986 */ /* 0x0001e4000c101b08 */
[----:B------:R-:W-:Y:S05]  /*4a50*/  @P0 EXIT ;  /* 0x000000000000094d */ /* 0x000fea0003800000 */
[C---:B------:R-:W-:Y:S01]  /*4a60*/  IADD3 R14, P0, R25.reuse, R14, RZ ;  /* 0x0000000e190e7210 */ /* 0x040fe20007f1e0ff */
[----:B------:R-:W-:Y:S01]  /*4a70*/  ULDC.64 UR4, c[0x0][0x280] ;  /* 0x0000a00000047ab9 */ /* 0x000fe20000000a00 */
[----:B------:R-:W-:Y:S02]  /*4a80*/  F2FP.BF16.F32.PACK_AB R4, R4, R7 ;  /* 0x000000070404723e */ /* 0x000fe400000010ff */
[----:B------:R-:W-:Y:S02]  /*4a90*/  LEA.HI.X.SX32 R13, R25, R13, 0x1, P0 ;  /* 0x0000000d190d7211 */ /* 0x000fe400000f0eff */
[----:B0-----:R-:W-:Y:S02]  /*4aa0*/  LEA R2, P0, R14, UR4, 0x1 ;  /* 0x000000040e027c11 */ /* 0x001fe4000f8008ff */
[----:B------:R-:W-:Y:S02]  /*4ab0*/  F2FP.BF16.F32.PACK_AB R5, R6, R9 ;  /* 0x000000090605723e */ /* 0x000fe400000010ff */
[----:B------:R-:W-:-:S05]  /*4ac0*/  LEA.HI.X R3, R14, UR5, R13, 0x1, P0 ;  /* 0x000000050e037c11 */ /* 0x000fca00080f0c0d */
[----:B------:R-:W-:Y:S01]  /*4ad0*/  STG.E.64 desc[UR8][R2.64], R4 ;  /* 0x0000000402007986 */ /* 0x000fe2000c101b08 */
[----:B------:R-:W-:Y:S05]  /*4ae0*/  EXIT ;  /* 0x000000000000794d */ /* 0x000fea0003800000 */
        .weak           $__internal_0_$__cuda_sm20_div_s64
        .type           $__internal_0_$__cuda_sm20_div_s64,@function
        .size           $__internal_0_$__cuda_sm20_div_s64,(.L_x_8986 - $__internal_0_$__cuda_sm20_div_s64)
$__internal_0_$__cuda_sm20_div_s64:
[----:B------:R-:W-:Y:S02]  /*4af0*/  IADD3 R45, P0, RZ, -R26, RZ ;  /* 0x8000001aff2d7210 */ /* 0x000fe40007f1e0ff */
[----:B------:R-:W-:-:S03]  /*4b00*/  ISETP.GE.AND P1, PT, R25, RZ, PT ;  /* 0x000000ff1900720c */ /* 0x000fc60003f26270 */
[----:B------:R-:W-:Y:S01]  /*4b10*/  IMAD.X R22, RZ, RZ, ~R25, P0 ;  /* 0x000000ffff167224 */ /* 0x000fe200000e0e19 */
[----:B------:R-:W-:-:S04]  /*4b20*/  SEL R44, R45, R26, !P1 ;  /* 0x0000001a2d2c7207 */ /* 0x000fc80004800000 */
[----:B------:R-:W-:-:S04]  /*4b30*/  SEL R45, R22, R25, !P1 ;  /* 0x00000019162d7207 */ /* 0x000fc80004800000 */
[----:B------:R-:W0:Y:S08]  /*4b40*/  I2F.U64.RP R19, R44 ;  /* 0x0000002c00137312 */ /* 0x000e300000309000 */
[----:B0-----:R-:W0:Y:S02]  /*4b50*/  MUFU.RCP R23, R19 ;  /* 0x0000001300177308 */ /* 0x001e240000001000 */
[----:B0-----:R-:W-:-:S06]  /*4b60*/  VIADD R23, R23, 0x1ffffffe ;  /* 0x1ffffffe17177836 */ /* 0x001fcc0000000000 */
[----:B------:R-:W0:Y:S02]  /*4b70*/  F2I.U64.TRUNC R56, R23 ;  /* 0x0000001700387311 */ /* 0x000e24000020d800 */
[----:B0-----:R-:W-:-:S04]  /*4b80*/  IMAD.WIDE.U32 R54, R56, R44, RZ ;  /* 0x0000002c38367225 */ /* 0x001fc800078e00ff */
[C---:B------:R-:W-:Y:S01]  /*4b90*/  IMAD R21, R56.reuse, R45, R55 ;  /* 0x0000002d38157224 */ /* 0x040fe200078e0237 */
[----:B------:R-:W-:Y:S01]  /*4ba0*/  IADD3 R22, P0, RZ, -R54, RZ ;  /* 0x80000036ff167210 */ /* 0x000fe20007f1e0ff */
[----:B------:R-:W-:Y:S02]  /*4bb0*/  IMAD.MOV.U32 R55, RZ, RZ, R56 ;  /* 0x000000ffff377224 */ /* 0x000fe400078e0038 */
[----:B------:R-:W-:Y:S02]  /*4bc0*/  IMAD R21, R57, R44, R21 ;  /* 0x0000002c39157224 */ /* 0x000fe400078e0215 */
[----:B------:R-:W-:-:S04]  /*4bd0*/  IMAD.HI.U32 R54, R56, R22, RZ ;  /* 0x0000001638367227 */ /* 0x000fc800078e00ff */
[----:B------:R-:W-:-:S04]  /*4be0*/  IMAD.X R21, RZ, RZ, ~R21, P0 ;  /* 0x000000ffff157224 */ /* 0x000fc800000e0e15 */
[----:B------:R-:W-:-:S04]  /*4bf0*/  IMAD.WIDE.U32 R54, P2, R56, R21, R54 ;  /* 0x0000001538367225 */ /* 0x000fc80007840036 */
[C---:B------:R-:W-:Y:S02]  /*4c00*/  IMAD R19, R57.reuse, R21, RZ ;  /* 0x0000001539137224 */ /* 0x040fe400078e02ff */
[----:B------:R-:W-:-:S04]  /*4c10*/  IMAD.HI.U32 R22, P1, R57, R22, R54 ;  /* 0x0000001639167227 */ /* 0x000fc80007820036 */
[----:B------:R-:W-:Y:S01]  /*4c20*/  IMAD.HI.U32 R21, R57, R21, RZ ;  /* 0x0000001539157227 */ /* 0x000fe200078e00ff */
[----:B------:R-:W-:-:S03]  /*4c30*/  IADD3 R55, P0, R19, R22, RZ ;  /* 0x0000001613377210 */ /* 0x000fc60007f1e0ff */
[----:B------:R-:W-:Y:S02]  /*4c40*/  IMAD.X R21, R21, 0x1, R57, P2 ;  /* 0x0000000115157824 */ /* 0x000fe400010e0639 */
[----:B------:R-:W-:-:S03]  /*4c50*/  IMAD.WIDE.U32 R56, R55, R44, RZ ;  /* 0x0000002c37387225 */ /* 0x000fc600078e00ff */
[----:B------:R-:W-:Y:S01]  /*4c60*/  IADD3.X R23, RZ, RZ, R21, P0, P1 ;  /* 0x000000ffff177210 */ /* 0x000fe200007e2415 */
[----:B------:R-:W-:Y:S01]  /*4c70*/  IMAD R22, R55, R45, R57 ;  /* 0x0000002d37167224 */ /* 0x000fe200078e0239 */
[----:B------:R-:W-:Y:S02]  /*4c80*/  IADD3 R28, P0, RZ, -R56, RZ ;  /* 0x80000038ff1c7210 */ /* 0x000fe40007f1e0ff */
[----:B------:R-:W-:Y:S01]  /*4c90*/  ISETP.GE.AND P1, PT, R17, RZ, PT ;  /* 0x000000ff1100720c */ /* 0x000fe20003f26270 */
[----:B------:R-:W-:Y:S02]  /*4ca0*/  IMAD R22, R23, R44, R22 ;  /* 0x0000002c17167224 */ /* 0x000fe400078e0216 */
[----:B------:R-:W-:-:S04]  /*4cb0*/  IMAD.HI.U32 R54, R55, R28, RZ ;  /* 0x0000001c37367227 */ /* 0x000fc800078e00ff */
[----:B------:R-:W-:Y:S01]  /*4cc0*/  IMAD.X R22, RZ, RZ, ~R22, P0 ;  /* 0x000000ffff167224 */ /* 0x000fe200000e0e16 */
[----:B------:R-:W-:-:S03]  /*4cd0*/  IADD3 R21, P0, RZ, -R18, RZ ;  /* 0x80000012ff157210 */ /* 0x000fc60007f1e0ff */
[----:B------:R-:W-:Y:S01]  /*4ce0*/  IMAD.WIDE.U32 R54, P5, R55, R22, R54 ;  /* 0x0000001637367225 */ /* 0x000fe200078a0036 */
[----:B------:R-:W-:Y:S02]  /*4cf0*/  SEL R21, R21, R18, !P1 ;  /* 0x0000001215157207 */ /* 0x000fe40004800000 */
[----:B------:R-:W-:Y:S01]  /*4d00*/  IADD3.X R30, RZ, ~R17, RZ, P0, !PT ;  /* 0x80000011ff1e7210 */ /* 0x000fe200007fe4ff */
[----:B------:R-:W-:-:S04]  /*4d10*/  IMAD.HI.U32 R19, P4, R23, R28, R54 ;  /* 0x0000001c17137227 */ /* 0x000fc80007880036 */
[CC--:B------:R-:W-:Y:S02]  /*4d20*/  IMAD R28, R23.reuse, R22.reuse, RZ ;  /* 0x00000016171c7224 */ /* 0x0c0fe400078e02ff */
[----:B------:R-:W-:-:S03]  /*4d30*/  IMAD.HI.U32 R22, R23, R22, RZ ;  /* 0x0000001617167227 */ /* 0x000fc600078e00ff */
[----:B------:R-:W-:Y:S01]  /*4d40*/  IADD3 R28, P2, R28, R19, RZ ;  /* 0x000000131c1c7210 */ /* 0x000fe20007f5e0ff */
[----:B------:R-:W-:Y:S01]  /*4d50*/  IMAD.X R22, R22, 0x1, R23, P5 ;  /* 0x0000000116167824 */ /* 0x000fe200028e0617 */
[----:B------:R-:W-:Y:S01]  /*4d60*/  SEL R19, R30, R17, !P1 ;  /* 0x000000111e137207 */ /* 0x000fe20004800000 */
[----:B------:R-:W-:Y:S02]  /*4d70*/  IMAD.MOV.U32 R55, RZ, RZ, RZ ;  /* 0x000000ffff377224 */ /* 0x000fe400078e00ff */
[----:B------:R-:W-:Y:S01]  /*4d80*/  IMAD.HI.U32 R54, R28, R21, RZ ;  /* 0x000000151c367227 */ /* 0x000fe200078e00ff */
[----:B------:R-:W-:-:S03]  /*4d90*/  IADD3.X R22, RZ, RZ, R22, P2, P4 ;  /* 0x000000ffff167210 */ /* 0x000fc600017e8416 */
[----:B------:R-:W-:-:S04]  /*4da0*/  IMAD.WIDE.U32 R54, R28, R19, R54 ;  /* 0x000000131c367225 */ /* 0x000fc800078e0036 */
[C---:B------:R-:W-:Y:S02]  /*4db0*/  IMAD R30, R22.reuse, R19, RZ ;  /* 0x00000013161e7224 */ /* 0x040fe400078e02ff */
[----:B------:R-:W-:-:S04]  /*4dc0*/  IMAD.HI.U32 R23, P1, R22, R21, R54 ;  /* 0x0000001516177227 */ /* 0x000fc80007820036 */
[----:B------:R-:W-:Y:S01]  /*4dd0*/  IMAD.HI.U32 R22, R22, R19, RZ ;  /* 0x0000001316167227 */ /* 0x000fe200078e00ff */
[----:B------:R-:W-:-:S03]  /*4de0*/  IADD3 R30, P0, R30, R23, RZ ;  /* 0x000000171e1e7210 */ /* 0x000fc60007f1e0ff */
[----:B------:R-:W-:Y:S02]  /*4df0*/  IMAD.X R22, RZ, RZ, R22, P1 ;  /* 0x000000ffff167224 */ /* 0x000fe400008e0616 */
[----:B------:R-:W-:-:S04]  /*4e00*/  IMAD.WIDE.U32 R54, R30, R44, RZ ;  /* 0x0000002c1e367225 */ /* 0x000fc800078e00ff */
[----:B------:R-:W-:Y:S01]  /*4e10*/  IMAD.X R28, RZ, RZ, R22, P0 ;  /* 0x000000ffff1c7224 */ /* 0x000fe200000e0616 */
[----:B------:R-:W-:Y:S01]  /*4e20*/  IADD3 R21, P0, -R54, R21, RZ ;  /* 0x0000001536157210 */ /* 0x000fe20007f1e1ff */
[----:B------:R-:W-:-:S03]  /*4e30*/  IMAD R23, R30, R45, R55 ;  /* 0x0000002d1e177224 */ /* 0x000fc600078e0237 */
[-C--:B------:R-:W-:Y:S01]  /*4e40*/  ISETP.GE.U32.AND P2, PT, R21, R44.reuse, PT ;  /* 0x0000002c1500720c */ /* 0x080fe20003f46070 */
[----:B------:R-:W-:-:S05]  /*4e50*/  IMAD R22, R28, R44, R23 ;  /* 0x0000002c1c167224 */ /* 0x000fca00078e0217 */
[----:B------:R-:W-:Y:S02]  /*4e60*/  IADD3.X R19, ~R22, R19, RZ, P0, !PT ;  /* 0x0000001316137210 */ /* 0x000fe400007fe5ff */
[----:B------:R-:W-:Y:S02]  /*4e70*/  IADD3 R22, P1, R21, -R44, RZ ;  /* 0x8000002c15167210 */ /* 0x000fe40007f3e0ff */
[C---:B------:R-:W-:Y:S02]  /*4e80*/  ISETP.GE.U32.AND.EX P2, PT, R19.reuse, R45, PT, P2 ;  /* 0x0000002d1300720c */ /* 0x040fe40003f46120 */
[----:B------:R-:W-:Y:S02]  /*4e90*/  IADD3 R23, P0, R30, 0x1, RZ ;  /* 0x000000011e177810 */ /* 0x000fe40007f1e0ff */
[----:B------:R-:W-:Y:S01]  /*4ea0*/  SEL R21, R22, R21, P2 ;  /* 0x0000001516157207 */ /* 0x000fe20001000000 */
[----:B------:R-:W-:Y:S01]  /*4eb0*/  IMAD.X R22, R19, 0x1, ~R45, P1 ;  /* 0x0000000113167824 */ /* 0x000fe200008e0e2d */
[----:B------:R-:W-:Y:S01]  /*4ec0*/  SEL R30, R23, R30, P2 ;  /* 0x0000001e171e7207 */ /* 0x000fe20001000000 */
[----:B------:R-:W-:Y:S01]  /*4ed0*/  IMAD.X R23, RZ, RZ, R28, P0 ;  /* 0x000000ffff177224 */ /* 0x000fe200000e061c */
[----:B------:R-:W-:Y:S01]  /*4ee0*/  ISETP.GE.U32.AND P0, PT, R21, R44, PT ;  /* 0x0000002c1500720c */ /* 0x000fe20003f06070 */
[----:B------:R-:W-:Y:S01]  /*4ef0*/  IMAD.MOV.U32 R44, RZ, RZ, R24 ;  /* 0x000000ffff2c7224 */ /* 0x000fe200078e0018 */
[----:B------:R-:W-:-:S02]  /*4f00*/  SEL R19, R22, R19, P2 ;  /* 0x0000001316137207 */ /* 0x000fc40001000000 */
[----:B------:R-:W-:Y:S02]  /*4f10*/  SEL R23, R23, R28, P2 ;  /* 0x0000001c17177207 */ /* 0x000fe40001000000 */
[----:B------:R-:W-:Y:S02]  /*4f20*/  IADD3 R21, P1, R30, 0x1, RZ ;  /* 0x000000011e157810 */ /* 0x000fe40007f3e0ff */
[----:B------:R-:W-:Y:S01]  /*4f30*/  ISETP.GE.U32.AND.EX P0, PT, R19, R45, PT, P0 ;  /* 0x0000002d1300720c */ /* 0x000fe20003f06100 */
[----:B------:R-:W-:Y:S01]  /*4f40*/  IMAD.MOV.U32 R45, RZ, RZ, 0x0 ;  /* 0x00000000ff2d7424 */ /* 0x000fe200078e00ff */
[----:B------:R-:W-:Y:S01]  /*4f50*/  LOP3.LUT R19, R25, R17, RZ, 0x3c, !PT ;  /* 0x0000001119137212 */ /* 0x000fe200078e3cff */
[----:B------:R-:W-:Y:S01]  /*4f60*/  IMAD.X R22, RZ, RZ, R23, P1 ;  /* 0x000000ffff167224 */ /* 0x000fe200008e0617 */
[----:B------:R-:W-:Y:S02]  /*4f70*/  SEL R21, R21, R30, P0 ;  /* 0x0000001e15157207 */ /* 0x000fe40000000000 */
[----:B------:R-:W-:-:S02]  /*4f80*/  ISETP.GE.AND P2, PT, R19, RZ, PT ;  /* 0x000000ff1300720c */ /* 0x000fc40003f46270 */
[----:B------:R-:W-:Y:S02]  /*4f90*/  SEL R23, R22, R23, P0 ;  /* 0x0000001716177207 */ /* 0x000fe40000000000 */
[----:B------:R-:W-:Y:S02]  /*4fa0*/  IADD3 R22, P1, RZ, -R21, RZ ;  /* 0x80000015ff167210 */ /* 0x000fe40007f3e0ff */
[----:B------:R-:W-:Y:S02]  /*4fb0*/  ISETP.NE.U32.AND P0, PT, R26, RZ, PT ;  /* 0x000000ff1a00720c */ /* 0x000fe40003f05070 */
[----:B------:R-:W-:Y:S02]  /*4fc0*/  IADD3.X R26, RZ, ~R23, RZ, P1, !PT ;  /* 0x80000017ff1a7210 */ /* 0x000fe40000ffe4ff */
[----:B------:R-:W-:Y:S02]  /*4fd0*/  ISETP.NE.AND.EX P0, PT, R25, RZ, PT, P0 ;  /* 0x000000ff1900720c */ /* 0x000fe40003f05300 */
[----:B------:R-:W-:-:S02]  /*4fe0*/  SEL R22, R22, R21, !P2 ;  /* 0x0000001516167207 */ /* 0x000fc40005000000 */
[----:B------:R-:W-:Y:S02]  /*4ff0*/  SEL R26, R26, R23, !P2 ;  /* 0x000000171a1a7207 */ /* 0x000fe40005000000 */
[----:B------:R-:W-:Y:S02]  /*5000*/  SEL R22, R22, 0xffffffff, P0 ;  /* 0xffffffff16167807 */ /* 0x000fe40000000000 */
[----:B------:R-:W-:Y:S01]  /*5010*/  SEL R23, R26, 0xffffffff, P0 ;  /* 0xffffffff1a177807 */ /* 0x000fe20000000000 */
[----:B------:R-:W-:Y:S06]  /*5020*/  RET.REL.NODEC R44 `(_ZN5flash32flash_fwd_splitkv_combine_kernelI23Flash_fwd_kernel_traitsILi256ELi64ELi64ELi4ELb0ELb0EN7cutlass10bfloat16_tE19Flash_kernel_traitsILi256ELi64ELi64ELi4ES3_EELi4ELi7ELb0EEEvNS_16Flash_fwd_paramsE) ;  /* 0xffffffac2cf47950 */ /* 0x000fec0003c3ffff */
.L_x_45:
[----:B------:R-:W-:-:S00]  /*5030*/  BRA `(.L_x_45) ;  /* 0xfffffffc00fc7947 */ /* 0x000fc0000383ffff */
[----:B------:R-:W-:-:S00]  /*5040*/  NOP ;  /* 0x0000000000007918 */ /* 0x000fc00000000000 */
        /* <DEDUP_REMOVED lines=11> */
.L_x_8986:


//--------------------- .text._ZN5flash32flash_fwd_splitkv_combine_kernelI23Flash_fwd_kernel_traitsILi256ELi64ELi64ELi4ELb0ELb0EN7cutlass10bfloat16_tE19Flash_kernel_traitsILi256ELi64ELi64ELi4ES3_EELi4ELi6ELb0EEEvNS_16Flash_fwd_paramsE --------------------------
	.section	.text._ZN5flash32flash_fwd_splitkv_combine_kernelI23Flash_fwd_kernel_traitsILi256ELi64ELi64ELi4ELb0ELb0EN7cutlass10bfloat16_tE19Flash_kernel_traitsILi256ELi64ELi64ELi4ES3_EELi4ELi6ELb0EEEvNS_16Flash_fwd_paramsE,"ax",@progbits
	.align	128
        .global         _ZN5flash32flash_fwd_splitkv_combine_kernelI23Flash_fwd_kernel_traitsILi256ELi64ELi64ELi4ELb0ELb0EN7cutlass10bfloat16_tE19Flash_kernel_traitsILi256ELi64ELi64ELi4ES3_EELi4ELi6ELb0EEEvNS_16Flash_fwd_paramsE
        .type           _ZN5flash32flash_fwd_splitkv_combine_kernelI23Flash_fwd_kernel_traitsILi256ELi64ELi64ELi4ELb0ELb0EN7cutlass10bfloat16_tE19Flash_kernel_traitsILi256ELi64ELi64ELi4ES3_EELi4ELi6ELb0EEEvNS_16Flash_fwd_paramsE,@function
        .size           _ZN5flash32flash_fwd_splitkv_combine_kernelI23Flash_fwd_kernel_traitsILi256ELi64ELi64ELi4ELb0ELb0EN7cutlass10bfloat16_tE19Flash_kernel_traitsILi256ELi64ELi64ELi4ES3_EELi4ELi6ELb0EEEvNS_16Flash_fwd_paramsE,(.L_x_8987 - _ZN5flash32flash_fwd_splitkv_combine_kernelI23Flash_fwd_kernel_traitsILi256ELi64ELi64ELi4ELb0ELb0EN7cutlass10bfloat16_tE19Flash_kernel_traitsILi256ELi64ELi64ELi4ES3_EELi4ELi6ELb0EEEvNS_16Flash_fwd_paramsE)
        .other          _ZN5flash32flash_fwd_splitkv_combine_kernelI23Flash_fwd_kernel_traitsILi256ELi64ELi64ELi4ELb0ELb0EN7cutlass10bfloat16_tE19Flash_kernel_traitsILi256ELi64ELi64ELi4ES3_EELi4ELi6ELb0EEEvNS_16Flash_fwd_paramsE,@"STO_CUDA_ENTRY STV_DEFAULT"
_ZN5flash32flash_fwd_splitkv_combine_kernelI23Flash_fwd_kernel_traitsILi256ELi64ELi64ELi4ELb0ELb0EN7cutlass10bfloat16_tE19Flash_kernel_traitsILi256ELi64ELi64ELi4ES3_EELi4ELi6ELb0EEEvNS_16Flash_fwd_paramsE:
.text._ZN5flash32flash_fwd_splitkv_combine_kernelI23Flash_fwd_kernel_traitsILi256ELi64ELi64ELi4ELb0ELb0EN7cutlass10bfloat16_tE19Flash_kernel_traitsILi256ELi64ELi64ELi4ES3_EELi4ELi6ELb0EEEvNS_16Flash_fwd_paramsE:
        /* <DEDUP_REMOVED lines=23> */
[----:B------:R-:W-:Y:S05]  /*0170*/  CALL.REL.NOINC `($__internal_1_$__cuda_sm20_div_s64) ;  /* 0x0000004400787944 */ /* 0x000fea0003c00000 */
[----:B------:R-:W-:Y:S05]  /*0180*/  BRA `(.L_x_47) ;  /* 0x00000000004c7947 */ /* 0x000fea0003800000 */
.L_x_46:
        /* <DEDUP_REMOVED lines=19> */
.L_x_47:
        /* <DEDUP_REMOVED lines=10> */
[----:B------:R-:W-:Y:S02]  /*0360*/  MOV R17, R23 ;  /* 0x0000001700117202 */ /* 0x000fe40000000f00 */
[----:B------:R-:W-:Y:S02]  /*0370*/  MOV R26, 0x390 ;  /* 0x00000390001a7802 */ /* 0x000fe40000000f00 */
[----:B------:R-:W-:Y:S05]  /*0380*/  CALL.REL.NOINC `($__internal_1_$__cuda_sm20_div_s64) ;  /* 0x0000004000f47944 */ /* 0x000fea0003c00000 */
[----:B------:R-:W-:Y:S02]  /*0390*/  MOV R8, R22 ;  /* 0x0000001600087202 */ /* 0x000fe40000000f00 */
[----:B------:R-:W-:Y:S01]  /*03a0*/  MOV R9, R23 ;  /* 0x0000001700097202 */ /* 0x000fe20000000f00 */
[----:B------:R-:W-:Y:S05]  /*03b0*/  BRA `(.L_x_50) ;  /* 0x00000000004c7947 */ /* 0x000fea0003800000 */
.L_x_49:
        /* <DEDUP_REMOVED lines=19> */
.L_x_50:
[----:B------:R-:W-:Y:S05]  /*04f0*/  BSYNC B0 ;  /* 0x0000000000007941 */ /* 0x000fea0003800000 */
.L_x_48:
[----:B------:R-:W0:Y:S01]  /*0500*/  LDC R4, c[0x0][0x2c4] ;  /* 0x0000b100ff047b82 */ /* 0x000e220000000800 */
[----:B------:R-:W-:Y:S01]  /*0510*/  IMAD.MOV.U32 R12, RZ, RZ, RZ ;  /* 0x000000ffff0c7224 */ /* 0x000fe200078e00ff */
[----:B------:R-:W-:Y:S01]  /*0520*/  BSSY B0, `(.L_x_51) ;  /* 0x000003b000007945 */ /* 0x000fe20003800000 */
[----:B0-----:R-:W-:Y:S01]  /*0530*/  IABS R11, R4 ;  /* 0x00000004000b7213 */ /* 0x001fe20000000000 */
[----:B------:R-:W-:-:S03]  /*0540*/  VIADD R6, R4, 0xffffffff ;  /* 0xffffffff04067836 */ /* 0x000fc60000000000 */
        /* <DEDUP_REMOVED lines=11> */
[----:B------:R-:W-:Y:S01]  /*0600*/  IMAD R10, R11, R10, R3 ;  /* 0x0000000a0b0a7224 */ /* 0x000fe200078e0203 */
[----:B------:R-:W-:-:S04]  /*0610*/  LOP3.LUT R3, R2, R11, RZ, 0x3c, !PT ;  /* 0x0000000b02037212 */ /* 0x000fc800078e3cff */
[----:B------:R-:W-:Y:S02]  /*0620*/  ISETP.GT.U32.AND P1, PT, R11, R10, PT ;  /* 0x0000000a0b00720c */ /* 0x000fe40003f24070 */
[----:B------:R-:W-:-:S11]  /*0630*/  ISETP.GE.AND P0, PT, R3, RZ, PT ;  /* 0x000000ff0300720c */ /* 0x000fd60003f06270 */
[----:B------:R-:W-:Y:S02]  /*0640*/  @!P1 IMAD.IADD R10, R10, 0x1, -R11 ;  /* 0x000000010a0a9824 */ /* 0x000fe400078e0a0b */
[----:B------:R-:W-:Y:S01]  /*0650*/  @!P1 VIADD R7, R7, 0x1 ;  /* 0x0000000107079836 */ /* 0x000fe20000000000 */
[----:B------:R-:W-:Y:S02]  /*0660*/  ISETP.NE.AND P1, PT, R4, RZ, PT ;  /* 0x000000ff0400720c */ /* 0x000fe40003f25270 */
[----:B------:R-:W-:-:S13]  /*0670*/  ISETP.GE.U32.AND P2, PT, R10, R11, PT ;  /* 0x0000000b0a00720c */ /* 0x000fda0003f46070 */
[----:B------:R-:W-:-:S04]  /*0680*/  @P2 VIADD R7, R7, 0x1 ;  /* 0x0000000107072836 */ /* 0x000fc80000000000 */
[----:B------:R-:W-:Y:S01]  /*0690*/  @!P0 IMAD.MOV R7, RZ, RZ, -R7 ;  /* 0x000000ffff078224 */ /* 0x000fe200078e0a07 */
[----:B------:R-:W-:-:S04]  /*06a0*/  @!P1 LOP3.LUT R7, RZ, R11, RZ, 0x33, !PT ;  /* 0x0000000bff079212 */ /* 0x000fc800078e33ff */
[----:B------:R-:W-:Y:S02]  /*06b0*/  ISETP.LT.U32.AND P0, PT, R28, R7, PT ;  /* 0x000000071c00720c */ /* 0x000fe40003f01070 */
[----:B------:R-:W-:-:S04]  /*06c0*/  SHF.R.S32.HI R4, RZ, 0x1f, R7 ;  /* 0x0000001fff047819 */ /* 0x000fc80000011407 */
        /* <DEDUP_REMOVED lines=13> */
.L_x_52:
        /* <DEDUP_REMOVED lines=19> */
.L_x_53:
[----:B------:R-:W-:Y:S05]  /*08d0*/  BSYNC B0 ;  /* 0x0000000000007941 */ /* 0x000fea0003800000 */
.L_x_51:
[----:B------:R-:W0:Y:S01]  /*08e0*/  LDC R7, c[0x0][0x2c4] ;  /* 0x0000b100ff077b82 */ /* 0x000e220000000800 */
[----:B------:R-:W-:Y:S01]  /*08f0*/  ULDC UR5, c[0x0][0x270] ;  /* 0x00009c0000057ab9 */ /* 0x000fe20000000800 */
[----:B------:R-:W-:Y:S01]  /*0900*/  BSSY B0, `(.L_x_54) ;  /* 0x000005d000007945 */ /* 0x000fe20003800000 */
[----:B------:R-:W-:Y:S01]  /*0910*/  UIADD3 UR4, UR5, -0x1, URZ ;  /* 0xffffffff05047890 */ /* 0x000fe2000fffe03f */
[----:B0-----:R-:W-:Y:S02]  /*0920*/  IABS R10, R7 ;  /* 0x00000007000a7213 */ /* 0x001fe40000000000 */
[----:B------:R-:W-:Y:S02]  /*0930*/  ISETP.GT.AND P3, PT, R7, RZ, PT ;  /* 0x000000ff0700720c */ /* 0x000fe40003f64270 */
[----:B------:R-:W0:Y:S08]  /*0940*/  I2F.RP R14, R10 ;  /* 0x0000000a000e7306 */ /* 0x000e300000209400 */
[----:B0-----:R-:W0:Y:S02]  /*0950*/  MUFU.RCP R12, R14 ;  /* 0x0000000e000c7308 */ /* 0x001e240000001000 */
[----:B0-----:R-:W-:-:S06]  /*0960*/  VIADD R12, R12, 0xffffffe ;  /* 0x0ffffffe0c0c7836 */ /* 0x001fcc0000000000 */
[----:B------:R-:W0:Y:S02]  /*0970*/  F2I.FTZ.U32.TRUNC.NTZ R13, R12 ;  /* 0x0000000c000d7305 */ /* 0x000e24000021f000 */
[--C-:B0-----:R-:W-:Y:S02]  /*0980*/  IMAD.MOV R3, RZ, RZ, -R13.reuse ;  /* 0x000000ffff037224 */ /* 0x101fe400078e0a0d */
[----:B------:R-:W-:Y:S02]  /*0990*/  IMAD.MOV.U32 R12, RZ, RZ, RZ ;  /* 0x000000ffff0c7224 */ /* 0x000fe400078e00ff */
[----:B------:R-:W-:Y:S01]  /*09a0*/  IMAD R4, R3, R10, RZ ;  /* 0x0000000a03047224 */ /* 0x000fe200078e02ff */
[----:B------:R-:W-:Y:S02]  /*09b0*/  IABS R3, R2 ;  /* 0x0000000200037213 */ /* 0x000fe40000000000 */
[----:B------:R-:W-:Y:S01]  /*09c0*/  LOP3.LUT R2, R2, R7, RZ, 0x3c, !PT ;  /* 0x0000000702027212 */ /* 0x000fe200078e3cff */
[----:B------:R-:W-:-:S03]  /*09d0*/  IMAD.HI.U32 R4, R13, R4, R12 ;  /* 0x000000040d047227 */ /* 0x000fc600078e000c */
[----:B------:R-:W-:Y:S01]  /*09e0*/  ISETP.GE.AND P1, PT, R2, RZ, PT ;  /* 0x000000ff0200720c */ /* 0x000fe20003f26270 */
[----:B------:R-:W-:Y:S01]  /*09f0*/  IMAD.MOV.U32 R11, RZ, RZ, R3 ;  /* 0x000000ffff0b7224 */ /* 0x000fe200078e0003 */
[----:B------:R-:W-:-:S03]  /*0a00*/  SHF.R.S32.HI R2, RZ, 0x1f, R7 ;  /* 0x0000001fff027819 */ /* 0x000fc60000011407 */
[----:B------:R-:W-:-:S04]  /*0a10*/  IMAD.HI.U32 R4, R4, R11, RZ ;  /* 0x0000000b04047227 */ /* 0x000fc800078e00ff */
[----:B------:R-:W-:-:S04]  /*0a20*/  IMAD.MOV R3, RZ, RZ, -R4 ;  /* 0x000000ffff037224 */ /* 0x000fc800078e0a04 */
[----:B------:R-:W-:-:S05]  /*0a30*/  IMAD R3, R10, R3, R11 ;  /* 0x000000030a037224 */ /* 0x000fca00078e020b */
[----:B------:R-:W-:-:S13]  /*0a40*/  ISETP.GT.U32.AND P2, PT, R10, R3, PT ;  /* 0x000000030a00720c */ /* 0x000fda0003f44070 */
[----:B------:R-:W-:Y:S02]  /*0a50*/  @!P2 IMAD.IADD R3, R3, 0x1, -R10 ;  /* 0x000000010303a824 */ /* 0x000fe400078e0a0a */
[----:B------:R-:W-:Y:S01]  /*0a60*/  @!P2 VIADD R4, R4, 0x1 ;  /* 0x000000010404a836 */ /* 0x000fe20000000000 */
[----:B------:R-:W-:Y:S02]  /*0a70*/  ISETP.NE.AND P2, PT, R7, RZ, PT ;  /* 0x000000ff0700720c */ /* 0x000fe40003f45270 */
[----:B------:R-:W-:Y:S02]  /*0a80*/  ISETP.GE.U32.AND P0, PT, R3, R10, PT ;  /* 0x0000000a0300720c */ /* 0x000fe40003f06070 */
[----:B------:R-:W-:Y:S02]  /*0a90*/  LEA.HI.SX32 R3, R7, 0x1, 0x1 ;  /* 0x0000000107037811 */ /* 0x000fe400078f0aff */
[----:B------:R-:W-:-:S09]  /*0aa0*/  @!P3 IADD3 R3, R2, RZ, RZ ;  /* 0x000000ff0203b210 */ /* 0x000fd20007ffe0ff */
[----:B------:R-:W-:-:S04]  /*0ab0*/  @P0 VIADD R4, R4, 0x1 ;  /* 0x0000000104040836 */ /* 0x000fc80000000000 */
[----:B------:R-:W-:Y:S01]  /*0ac0*/  @!P1 IMAD.MOV R4, RZ, RZ, -R4 ;  /* 0x000000ffff049224 */ /* 0x000fe200078e0a04 */
[----:B------:R-:W-:-:S05]  /*0ad0*/  @!P2 LOP3.LUT R4, RZ, R7, RZ, 0x33, !PT ;  /* 0x00000007ff04a212 */ /* 0x000fca00078e33ff */
[----:B------:R-:W-:-:S05]  /*0ae0*/  IMAD R3, R3, R4, RZ ;  /* 0x0000000403037224 */ /* 0x000fca00078e02ff */
[-C--:B------:R-:W-:Y:S02]  /*0af0*/  IABS R13, R3.reuse ;  /* 0x00000003000d7213 */ /* 0x080fe40000000000 */
[----:B------:R-:W-:Y:S02]  /*0b00*/  IABS R2, R3 ;  /* 0x0000000300027213 */ /* 0x000fe40000000000 */
[----:B------:R-:W0:Y:S01]  /*0b10*/  I2F.RP R12, R13 ;  /* 0x0000000d000c7306 */ /* 0x000e220000209400 */
[----:B------:R-:W-:Y:S02]  /*0b20*/  VIADD R4, R13, UR4 ;  /* 0x000000040d047c36 */ /* 0x000fe40008000000 */
[----:B------:R-:W-:-:S05]  /*0b30*/  IMAD.MOV R2, RZ, RZ, -R2 ;  /* 0x000000ffff027224 */ /* 0x000fca00078e0a02 */
[----:B0-----:R-:W0:Y:S02]  /*0b40*/  MUFU.RCP R18, R12 ;  /* 0x0000000c00127308 */ /* 0x001e240000001000 */
[----:B0-----:R-:W-:-:S06]  /*0b50*/  VIADD R18, R18, 0xffffffe ;  /* 0x0ffffffe12127836 */ /* 0x001fcc0000000000 */
[----:B------:R-:W0:Y:S02]  /*0b60*/  F2I.FTZ.U32.TRUNC.NTZ R19, R18 ;  /* 0x0000001200137305 */ /* 0x000e24000021f000 */
[----:B0-----:R-:W-:Y:S02]  /*0b70*/  IMAD.MOV R10, RZ, RZ, -R19 ;  /* 0x000000ffff0a7224 */ /* 0x001fe400078e0a13 */
[----:B------:R-:W-:Y:S02]  /*0b80*/  IMAD.MOV.U32 R18, RZ, RZ, RZ ;  /* 0x000000ffff127224 */ /* 0x000fe400078e00ff */
[----:B------:R-:W-:Y:S01]  /*0b90*/  IMAD R11, R10, R13, RZ ;  /* 0x0000000d0a0b7224 */ /* 0x000fe200078e02ff */
[----:B------:R-:W-:-:S03]  /*0ba0*/  IABS R10, R4 ;  /* 0x00000004000a7213 */ /* 0x000fc60000000000 */
[----:B------:R-:W-:-:S06]  /*0bb0*/  IMAD.HI.U32 R11, R19, R11, R18 ;  /* 0x0000000b130b7227 */ /* 0x000fcc00078e0012 */
[----:B------:R-:W-:-:S04]  /*0bc0*/  IMAD.HI.U32 R11, R11, R10, RZ ;  /* 0x0000000a0b0b7227 */ /* 0x000fc800078e00ff */
[----:B------:R-:W-:-:S05]  /*0bd0*/  IMAD R2, R11, R2, R10 ;  /* 0x000000020b027224 */ /* 0x000fca00078e020a */
[----:B------:R-:W-:-:S13]  /*0be0*/  ISETP.GT.U32.AND P1, PT, R13, R2, PT ;  /* 0x000000020d00720c */ /* 0x000fda0003f24070 */
[-C--:B------:R-:W-:Y:S01]  /*0bf0*/  @!P1 IADD3 R2, R2, -R13.reuse, RZ ;  /* 0x8000000d02029210 */ /* 0x080fe20007ffe0ff */
[----:B------:R-:W-:Y:S01]  /*0c00*/  @!P1 VIADD R11, R11, 0x1 ;  /* 0x000000010b0b9836 */ /* 0x000fe20000000000 */
[----:B------:R-:W-:Y:S02]  /*0c10*/  ISETP.NE.AND P1, PT, R3, RZ, PT ;  /* 0x000000ff0300720c */ /* 0x000fe40003f25270 */
[-C--:B------:R-:W-:Y:S02]  /*0c20*/  ISETP.GE.U32.AND P2, PT, R2, R13.reuse, PT ;  /* 0x0000000d0200720c */ /* 0x080fe40003f46070 */
[----:B------:R-:W-:-:S04]  /*0c30*/  LOP3.LUT R2, R4, R13, RZ, 0x3c, !PT ;  /* 0x0000000d04027212 */ /* 0x000fc800078e3cff */
[----:B------:R-:W-:-:S07]  /*0c40*/  ISETP.GE.AND P0, PT, R2, RZ, PT ;  /* 0x000000ff0200720c */ /* 0x000fce0003f06270 */
[----:B------:R-:W-:-:S06]  /*0c50*/  @P2 VIADD R11, R11, 0x1 ;  /* 0x000000010b0b2836 */ /* 0x000fcc0000000000 */
        /* <DEDUP_REMOVED lines=8> */
[----:B------:R-:W-:Y:S01]  /*0ce0*/  ISETP.NE.U32.AND P1, PT, R2, RZ, PT ;  /* 0x000000ff0200720c */ /* 0x000fe20003f25070 */
[----:B------:R-:W-:-:S12]  /*0cf0*/  IMAD R2, R7, UR5, RZ ;  /* 0x0000000507027c24 */ /* 0x000fd8000f8e02ff */
[----:B------:R-:W-:Y:S05]  /*0d00*/  @!P1 BRA `(.L_x_55) ;  /* 0x0000000000249947 */ /* 0x000fea0003800000 */
[----:B------:R-:W-:Y:S01]  /*0d10*/  IMAD.MOV.U32 R18, RZ, RZ, R22 ;  /* 0x000000ffff127224 */ /* 0x000fe200078e0016 */
[----:B------:R-:W-:Y:S01]  /*0d20*/  MOV R28, R14 ;  /* 0x0000000e001c7202 */ /* 0x000fe20000000f00 */
[----:B------:R-:W-:Y:S01]  /*0d30*/  IMAD.MOV.U32 R17, RZ, RZ, R23 ;  /* 0x000000ffff117224 */ /* 0x000fe200078e0017 */
[----:B------:R-:W-:Y:S02]  /*0d40*/  MOV R25, R13 ;  /* 0x0000000d00197202 */ /* 0x000fe40000000f00 */
[----:B------:R-:W-:Y:S02]  /*0d50*/  MOV R26, 0xd70 ;  /* 0x00000d70001a7802 */ /* 0x000fe40000000f00 */
[----:B------:R-:W-:Y:S05]  /*0d60*/  CALL.REL.NOINC `($__internal_1_$__cuda_sm20_div_s64) ;  /* 0x00000038007c7944 */ /* 0x000fea0003c00000 */
[----:B------:R-:W-:Y:S02]  /*0d70*/  MOV R38, R22 ;  /* 0x0000001600267202 */ /* 0x000fe40000000f00 */
[----:B------:R-:W-:Y:S01]  /*0d80*/  MOV R39, R23 ;  /* 0x0000001700277202 */ /* 0x000fe20000000f00 */
[----:B------:R-:W-:Y:S05]  /*0d90*/  BRA `(.L_x_56) ;  /* 0x00000000004c7947 */ /* 0x000fea0003800000 */
.L_x_55:
        /* <DEDUP_REMOVED lines=19> */
.L_x_56:
[----:B------:R-:W-:Y:S05]  /*0ed0*/  BSYNC B0 ;  /* 0x0000000000007941 */ /* 0x000fea0003800000 */
.L_x_54:
[-C--:B------:R-:W-:Y:S01]  /*0ee0*/  IABS R7, R2.reuse ;  /* 0x0000000200077213 */ /* 0x080fe20000000000 */
[----:B------:R-:W-:Y:S01]  /*0ef0*/  BSSY B0, `(.L_x_57) ;  /* 0x000003b000007945 */ /* 0x000fe20003800000 */
[----:B------:R-:W-:Y:S02]  /*0f00*/  IABS R10, R2 ;  /* 0x00000002000a7213 */ /* 0x000fe40000000000 */
[----:B------:R-:W0:Y:S01]  /*0f10*/  I2F.RP R17, R7 ;  /* 0x0000000700117306 */ /* 0x000e220000209400 */
[----:B------:R-:W-:Y:S02]  /*0f20*/  IMAD.IADD R6, R6, 0x1, R7 ;  /* 0x0000000106067824 */ /* 0x000fe400078e0207 */
[----:B------:R-:W-:-:S03]  /*0f30*/  IMAD.MOV R10, RZ, RZ, -R10 ;  /* 0x000000ffff0a7224 */ /* 0x000fc600078e0a0a */
[----:B------:R-:W-:Y:S02]  /*0f40*/  IABS R11, R6 ;  /* 0x00000006000b7213 */ /* 0x000fe40000000000 */
[----:B0-----:R-:W0:Y:S02]  /*0f50*/  MUFU.RCP R18, R17 ;  /* 0x0000001100127308 */ /* 0x001e240000001000 */
[----:B0-----:R-:W-:-:S06]  /*0f60*/  VIADD R18, R18, 0xffffffe ;  /* 0x0ffffffe12127836 */ /* 0x001fcc0000000000 */
[----:B------:R-:W0:Y:S02]  /*0f70*/  F2I.FTZ.U32.TRUNC.NTZ R19, R18 ;  /* 0x0000001200137305 */ /* 0x000e24000021f000 */
[----:B0-----:R-:W-:Y:S02]  /*0f80*/  IMAD.MOV R12, RZ, RZ, -R19 ;  /* 0x000000ffff0c7224 */ /* 0x001fe400078e0a13 */
[----:B------:R-:W-:Y:S02]  /*0f90*/  IMAD.MOV.U32 R18, RZ, RZ, RZ ;  /* 0x000000ffff127224 */ /* 0x000fe400078e00ff */
[----:B------:R-:W-:-:S04]  /*0fa0*/  IMAD R12, R12, R7, RZ ;  /* 0x000000070c0c7224 */ /* 0x000fc800078e02ff */
[----:B------:R-:W-:-:S06]  /*0fb0*/  IMAD.HI.U32 R12, R19, R12, R18 ;  /* 0x0000000c130c7227 */ /* 0x000fcc00078e0012 */
[----:B------:R-:W-:-:S04]  /*0fc0*/  IMAD.HI.U32 R12, R12, R11, RZ ;  /* 0x0000000b0c0c7227 */ /* 0x000fc800078e00ff */
[----:B------:R-:W-:-:S05]  /*0fd0*/  IMAD R10, R12, R10, R11 ;  /* 0x0000000a0c0a7224 */ /* 0x000fca00078e020b */
[----:B------:R-:W-:-:S13]  /*0fe0*/  ISETP.GT.U32.AND P1, PT, R7, R10, PT ;  /* 0x0000000a0700720c */ /* 0x000fda0003f24070 */
[----:B------:R-:W-:Y:S02]  /*0ff0*/  @!P1 IMAD.IADD R10, R10, 0x1, -R7 ;  /* 0x000000010a0a9824 */ /* 0x000fe400078e0a07 */
        /* <DEDUP_REMOVED lines=23> */
.L_x_58:
        /* <DEDUP_REMOVED lines=19> */
.L_x_59:
[----:B------:R-:W-:Y:S05]  /*12a0*/  BSYNC B0 ;  /* 0x0000000000007941 */ /* 0x000fea0003800000 */
.L_x_57:
[----:B------:R-:W0:Y:S01]  /*12b0*/  S2R R7, SR_TID.X ;  /* 0x0000000000077919 */ /* 0x000e220000002100 */
[----:B------:R-:W-:Y:S01]  /*12c0*/  IADD3 R18, P0, R20, -UR7, RZ ;  /* 0x8000000714127c10 */ /* 0x000fe2000ff1e0ff */
[----:B------:R-:W-:Y:S01]  /*12d0*/  ULDC UR5, c[0x0][0x3c4] ;  /* 0x0000f10000057ab9 */ /* 0x000fe20000000800 */
[----:B------:R-:W-:Y:S01]  /*12e0*/  ULDC.64 UR8, c[0x0][0x208] ;  /* 0x0000820000087ab9 */ /* 0x000fe20000000a00 */
[----:B0-----:R-:W-:-:S04]  /*12f0*/  SHF.R.S32.HI R26, RZ, 0x1f, R7 ;  /* 0x0000001fff1a7819 */ /* 0x001fc80000011407 */
[----:B------:R-:W-:-:S04]  /*1300*/  LEA.HI R11, R26, R7, RZ, 0x2 ;  /* 0x000000071a0b7211 */ /* 0x000fc800078f10ff */
[----:B------:R-:W-:Y:S02]  /*1310*/  LOP3.LUT R8, R11, 0xfffffffc, RZ, 0xc0, !PT ;  /* 0xfffffffc0b087812 */ /* 0x000fe400078ec0ff */
[----:B------:R-:W-:-:S03]  /*1320*/  SHF.R.S32.HI R11, RZ, 0x2, R11 ;  /* 0x00000002ff0b7819 */ /* 0x000fc6000001140b */
[----:B------:R-:W-:Y:S01]  /*1330*/  IMAD.IADD R17, R7, 0x1, -R8 ;  /* 0x0000000107117824 */ /* 0x000fe200078e0a08 */
[----:B------:R-:W-:Y:S01]  /*1340*/  IADD3.X R8, R5, ~UR6, RZ, P0, !PT ;  /* 0x8000000605087c10 */ /* 0x000fe200087fe4ff */
[----:B------:R-:W-:-:S03]  /*1350*/  VIADD R25, R11, 0x20 ;  /* 0x000000200b197836 */ /* 0x000fc60000000000 */
[----:B------:R-:W-:Y:S02]  /*1360*/  ISETP.GT.U32.AND P2, PT, R18, R17, PT ;  /* 0x000000111200720c */ /* 0x000fe40003f44070 */
[----:B------:R-:W-:Y:S02]  /*1370*/  SHF.R.S32.HI R21, RZ, 0x1f, R17 ;  /* 0x0000001fff157819 */ /* 0x000fe40000011411 */
[----:B------:R-:W-:Y:S02]  /*1380*/  IADD3 R32, P0, R17, UR7, RZ ;  /* 0x0000000711207c10 */ /* 0x000fe4000ff1e0ff */
[----:B------:R-:W-:Y:S02]  /*1390*/  ISETP.GT.AND.EX P2, PT, R8, R21, PT, P2 ;  /* 0x000000150800720c */ /* 0x000fe40003f44320 */
[----:B------:R-:W-:Y:S02]  /*13a0*/  IADD3.X R33, R21, UR6, RZ, P0, !PT ;  /* 0x0000000615217c10 */ /* 0x000fe400087fe4ff */
[----:B------:R-:W-:-:S02]  /*13b0*/  ISETP.GE.OR P3, PT, R11, UR5, !P2 ;  /* 0x000000050b007c0c */ /* 0x000fc4000d766670 */
[----:B------:R-:W-:-:S11]  /*13c0*/  ISETP.GE.OR P2, PT, R25, UR5, !P2 ;  /* 0x0000000519007c0c */ /* 0x000fd6000d746670 */
[----:B------:R-:W0:Y:S01]  /*13d0*/  @!P3 LDC.64 R18, c[0x0][0x2b8] ;  /* 0x0000ae00ff12bb82 */ /* 0x000e220000000a00 */
[----:B------:R-:W-:Y:S01]  /*13e0*/  @!P3 SHF.R.S32.HI R29, RZ, 0x1f, R11 ;  /* 0x0000001fff1db819 */ /* 0x000fe2000001140b */
[--C-:B------:R-:W-:Y:S01]  /*13f0*/  @!P2 IMAD.MOV.U32 R30, RZ, RZ, R32.reuse ;  /* 0x000000ffff1ea224 */ /* 0x100fe200078e0020 */
[----:B------:R-:W-:Y:S01]  /*1400*/  @!P2 SHF.R.S32.HI R21, RZ, 0x1f, R25 ;  /* 0x0000001fff15a819 */ /* 0x000fe20000011419 */
[--C-:B------:R-:W-:Y:S02]  /*1410*/  @!P2 IMAD.MOV.U32 R31, RZ, RZ, R33.reuse ;  /* 0x000000ffff1fa224 */ /* 0x100fe400078e0021 */
[-C--:B------:R-:W-:Y:S02]  /*1420*/  @!P3 IMAD R28, R29, R20.reuse, RZ ;  /* 0x000000141d1cb224 */ /* 0x080fe400078e02ff */
[----:B------:R-:W1:Y:S01]  /*1430*/  @!P2 LDC.64 R8, c[0x0][0x2b8] ;  /* 0x0000ae00ff08ab82 */ /* 0x000e620000000a00 */
[----:B------:R-:W-:Y:S02]  /*1440*/  @!P2 IMAD R24, R21, R20, RZ ;  /* 0x000000141518a224 */ /* 0x000fe400078e02ff */
[----:B------:R-:W-:-:S04]  /*1450*/  @!P3 IMAD.WIDE.U32 R32, R20, R11, R32 ;  /* 0x0000000b1420b225 */ /* 0x000fc800078e0020 */
[----:B------:R-:W-:Y:S02]  /*1460*/  @!P3 IMAD R21, R11, R5, R28 ;  /* 0x000000050b15b224 */ /* 0x000fe400078e021c */
[----:B------:R-:W-:-:S04]  /*1470*/  @!P2 IMAD.WIDE.U32 R30, R20, R25, R30 ;  /* 0x00000019141ea225 */ /* 0x000fc800078e001e */
[----:B------:R-:W-:Y:S02]  /*1480*/  @!P2 IMAD R24, R25, R5, R24 ;  /* 0x000000051918a224 */ /* 0x000fe400078e0218 */
[----:B------:R-:W-:Y:S01]  /*1490*/  @!P3 IMAD.IADD R21, R33, 0x1, R21 ;  /* 0x000000012115b824 */ /* 0x000fe200078e0215 */
[----:B0-----:R-:W-:Y:S01]  /*14a0*/  @!P3 LEA R18, P1, R32, R18, 0x2 ;  /* 0x000000122012b211 */ /* 0x001fe200078210ff */
[----:B------:R-:W-:-:S03]  /*14b0*/  @!P2 IMAD.IADD R24, R31, 0x1, R24 ;  /* 0x000000011f18a824 */ /* 0x000fc600078e0218 */
[----:B------:R-:W-:Y:S01]  /*14c0*/  @!P3 LEA.HI.X R19, R32, R19, R21, 0x2, P1 ;  /* 0x000000132013b211 */ /* 0x000fe200008f1415 */
[----:B------:R-:W-:Y:S01]  /*14d0*/  IMAD.MOV.U32 R21, RZ, RZ, -0x800000 ;  /* 0xff800000ff157424 */ /* 0x000fe200078e00ff */
[----:B-1----:R-:W-:Y:S01]  /*14e0*/  @!P2 LEA R28, P0, R30, R8, 0x2 ;  /* 0x000000081e1ca211 */ /* 0x002fe200078010ff */
[----:B------:R-:W-:-:S04]  /*14f0*/  IMAD.MOV.U32 R8, RZ, RZ, -0x800000 ;  /* 0xff800000ff087424 */ /* 0x000fc800078e00ff */
[----:B------:R-:W2:Y:S01]  /*1500*/  @!P3 LDG.E R21, desc[UR8][R18.64] ;  /* 0x000000081215b981 */ /* 0x000ea2000c1e1900 */
[----:B------:R-:W-:-:S05]  /*1510*/  @!P2 LEA.HI.X R29, R30, R9, R24, 0x2, P0 ;  /* 0x000000091e1da211 */ /* 0x000fca00000f1418 */
[----:B------:R-:W3:Y:S01]  /*1520*/  @!P2 LDG.E R8, desc[UR8][R28.64] ;  /* 0x000000081c08a981 */ /* 0x000ee2000c1e1900 */
[----:B------:R-:W0:Y:S01]  /*1530*/  S2R R34, SR_CgaCtaId ;  /* 0x0000000000227919 */ /* 0x000e220000008800 */
[----:B------:R-:W-:Y:S02]  /*1540*/  LEA.HI R26, R26, R7, RZ, 0x5 ;  /* 0x000000071a1a7211 */ /* 0x000fe400078f28ff */
[----:B------:R-:W-:Y:S02]  /*1550*/  MOV R9, 0x400 ;  /* 0x0000040000097802 */ /* 0x000fe40000000f00 */
[----:B------:R-:W-:Y:S02]  /*1560*/  LOP3.LUT R24, R26, 0xffffffe0, RZ, 0xc0, !PT ;  /* 0xffffffe01a187812 */ /* 0x000fe400078ec0ff */
[C---:B------:R-:W-:Y:S02]  /*1570*/  ISETP.GT.AND P0, PT, R7.reuse, 0xff, PT ;  /* 0x000000ff0700780c */ /* 0x040fe40003f04270 */
[C---:B------:R-:W-:Y:S01]  /*1580*/  ISETP.GT.AND P3, PT, R7.reuse, 0x7f, PT ;  /* 0x0000007f0700780c */ /* 0x040fe20003f64270 */
[----:B------:R-:W-:Y:S01]  /*1590*/  IMAD.IADD R35, R7, 0x1, -R24 ;  /* 0x0000000107237824 */ /* 0x000fe200078e0a18 */
[----:B0-----:R-:W-:Y:S01]  /*15a0*/  LEA R34, R34, R9, 0x18 ;  /* 0x0000000922227211 */ /* 0x001fe200078ec0ff */
[----:B------:R-:W-:Y:S01]  /*15b0*/  IMAD.MOV.U32 R32, RZ, RZ, -0x800000 ;  /* 0xff800000ff207424 */ /* 0x000fe200078e00ff */
[----:B------:R-:W0:Y:S03]  /*15c0*/  LDC R9, c[0x0][0x2c4] ;  /* 0x0000b100ff097b82 */ /* 0x000e260000000800 */
[----:B------:R-:W-:-:S04]  /*15d0*/  IMAD R24, R11, 0x14, R34 ;  /* 0x000000140b187824 */ /* 0x000fc800078e0222 */
[----:B------:R-:W-:Y:S01]  /*15e0*/  IMAD R24, R17, 0x4, R24 ;  /* 0x0000000411187824 */ /* 0x000fe200078e0218 */
[----:B------:R-:W-:Y:S01]  /*15f0*/  SHF.R.S32.HI R11, RZ, 0x5, R26 ;  /* 0x00000005ff0b7819 */ /* 0x000fe2000001141a */
[----:B------:R-:W-:Y:S02]  /*1600*/  IMAD R34, R35, 0x14, R34 ;  /* 0x0000001423227824 */ /* 0x000fe400078e0222 */
[----:B------:R-:W-:Y:S02]  /*1610*/  IMAD.MOV.U32 R33, RZ, RZ, -0x800000 ;  /* 0xff800000ff217424 */ /* 0x000fe400078e00ff */
[----:B------:R-:W-:Y:S01]  /*1620*/  IMAD R34, R11, 0x4, R34 ;  /* 0x000000040b227824 */ /* 0x000fe200078e0222 */
[----:B0-----:R-:W-:Y:S01]  /*1630*/  IABS R17, R9 ;  /* 0x0000000900117213 */ /* 0x001fe20000000000 */
[----:B--2---:R-:W-:Y:S04]  /*1640*/  @!P0 STS [R24], R21 ;  /* 0x0000001518008388 */ /* 0x004fe80000000800 */
[----:B---3--:R-:W-:Y:S01]  /*1650*/  @!P3 STS [R24+0x280], R8 ;  /* 0x000280081800b388 */ /* 0x008fe20000000800 */
[----:B------:R-:W-:Y:S06]  /*1660*/  BAR.SYNC.DEFER_BLOCKING 0x0 ;  /* 0x0000000000007b1d */ /* 0x000fec0000010000 */
[----:B------:R-:W-:Y:S04]  /*1670*/  @!P3 LDS R32, [R34] ;  /* 0x000000002220b984 */ /* 0x000fe80000000800 */
[----:B------:R-:W0:Y:S02]  /*1680*/  @!P3 LDS R33, [R34+0x280] ;  /* 0x000280002221b984 */ /* 0x000e240000000800 */
[----:B0-----:R-:W-:-:S05]  /*1690*/  FMNMX.FTZ R26, R32, R33, !PT ;  /* 0x00000021201a7209 */ /* 0x001fca0007810000 */
[----:B------:R-:W0:Y:S02]  /*16a0*/  SHFL.BFLY PT, R19, R26, 0x10, 0x1f ;  /* 0x0e001f001a137f89 */ /* 0x000e2400000e0000 */
[----:B0-----:R-:W-:-:S05]  /*16b0*/  FMNMX.FTZ R19, R26, R19, !PT ;  /* 0x000000131a137209 */ /* 0x001fca0007810000 */
[----:B------:R-:W0:Y:S01]  /*16c0*/  SHFL.BFLY PT, R18, R19, 0x8, 0x1f ;  /* 0x0d001f0013127f89 */ /* 0x000e2200000e0000 */
[----:B------:R-:W-:Y:S01]  /*16d0*/  IMAD.MOV.U32 R8, RZ, RZ, R17 ;  /* 0x000000ffff087224 */ /* 0x000fe200078e0011 */
[----:B0-----:R-:W-:-:S05]  /*16e0*/  FMNMX.FTZ R18, R19, R18, !PT ;  /* 0x0000001213127209 */ /* 0x001fca0007810000 */
[----:B------:R-:W0:Y:S01]  /*16f0*/  SHFL.BFLY PT, R21, R18, 0x4, 0x1f ;  /* 0x0c801f0012157f89 */ /* 0x000e2200000e0000 */
[----:B------:R-:W1:Y:S08]  /*1700*/  I2F.RP R25, R8 ;  /* 0x0000000800197306 */ /* 0x000e700000209400 */
[----:B-1----:R-:W1:Y:S01]  /*1710*/  MUFU.RCP R28, R25 ;  /* 0x00000019001c7308 */ /* 0x002e620000001000 */
[----:B0-----:R-:W-:-:S05]  /*1720*/  FMNMX.FTZ R21, R18, R21, !PT ;  /* 0x0000001512157209 */ /* 0x001fca0007810000 */
[----:B------:R-:W0:Y:S01]  /*1730*/  SHFL.BFLY PT, R24, R21, 0x2, 0x1f ;  /* 0x0c401f0015187f89 */ /* 0x000e2200000e0000 */
[----:B-1----:R-:W-:-:S04]  /*1740*/  VIADD R28, R28, 0xffffffe ;  /* 0x0ffffffe1c1c7836 */ /* 0x002fc80000000000 */
[----:B------:R1:W2:Y:S01]  /*1750*/  F2I.FTZ.U32.TRUNC.NTZ R29, R28 ;  /* 0x0000001c001d7305 */ /* 0x0002a2000021f000 */
[----:B0-----:R-:W-:-:S05]  /*1760*/  FMNMX.FTZ R24, R21, R24, !PT ;  /* 0x0000001815187209 */ /* 0x001fca0007810000 */
[----:B------:R-:W0:Y:S01]  /*1770*/  SHFL.BFLY PT, R19, R24, 0x1, 0x1f ;  /* 0x0c201f0018137f89 */ /* 0x000e2200000e0000 */
[----:B-1----:R-:W-:Y:S01]  /*1780*/  HFMA2.MMA R28, -RZ, RZ, 0, 0 ;  /* 0x00000000ff1c7435 */ /* 0x002fe200000001ff */
[----:B--2---:R-:W-:-:S04]  /*1790*/  IMAD.MOV R17, RZ, RZ, -R29 ;  /* 0x000000ffff117224 */ /* 0x004fc800078e0a1d */
[----:B------:R-:W-:Y:S01]  /*17a0*/  IMAD R18, R17, R8, RZ ;  /* 0x0000000811127224 */ /* 0x000fe200078e02ff */
[----:B------:R-:W-:-:S04]  /*17b0*/  IABS R17, R6 ;  /* 0x0000000600117213 */ /* 0x000fc80000000000 */
[----:B------:R-:W-:-:S04]  /*17c0*/  IMAD.HI.U32 R18, R29, R18, R28 ;  /* 0x000000121d127227 */ /* 0x000fc800078e001c */
[----:B------:R-:W-:-:S04]  /*17d0*/  IMAD.MOV.U32 R21, RZ, RZ, R17 ;  /* 0x000000ffff157224 */ /* 0x000fc800078e0011 */
[----:B------:R-:W-:Y:S01]  /*17e0*/  IMAD.HI.U32 R17, R18, R21, RZ ;  /* 0x0000001512117227 */ /* 0x000fe200078e00ff */
[----:B0-----:R-:W-:-:S03]  /*17f0*/  FMNMX.FTZ R19, R24, R19, !PT ;  /* 0x0000001318137209 */ /* 0x001fc60007810000 */
[----:B------:R-:W-:Y:S01]  /*1800*/  IMAD.MOV R18, RZ, RZ, -R17 ;  /* 0x000000ffff127224 */ /* 0x000fe200078e0a11 */
[----:B------:R-:W-:-:S03]  /*1810*/  FSETP.NEU.FTZ.AND P0, PT, R19, -INF , PT ;  /* 0xff8000001300780b */ /* 0x000fc60003f1d000 */
[----:B------:R-:W-:Y:S01]  /*1820*/  IMAD R21, R8, R18, R21 ;  /* 0x0000001208157224 */ /* 0x000fe200078e0215 */
[----:B------:R-:W-:-:S04]  /*1830*/  FSEL R18, R19, RZ, P0 ;  /* 0x000000ff13127208 */ /* 0x000fc80000000000 */
[----:B------:R-:W-:Y:S01]  /*1840*/  ISETP.GT.U32.AND P0, PT, R8, R21, PT ;  /* 0x000000150800720c */ /* 0x000fe20003f04070 */
[C---:B------:R-:W-:Y:S01]  /*1850*/  FADD.FTZ R24, -R18.reuse, R32 ;  /* 0x0000002012187221 */ /* 0x040fe20000010100 */
[----:B------:R-:W-:-:S03]  /*1860*/  FADD.FTZ R19, -R18, R33 ;  /* 0x0000002112137221 */ /* 0x000fc60000010100 */
[----:B------:R-:W-:Y:S01]  /*1870*/  FMUL.FTZ R24, R24, 1.4426950216293334961 ;  /* 0x3fb8aa3b18187820 */ /* 0x000fe20000410000 */
[----:B------:R-:W-:-:S05]  /*1880*/  FMUL.FTZ R19, R19, 1.4426950216293334961 ;  /* 0x3fb8aa3b13137820 */ /* 0x000fca0000410000 */
[----:B------:R-:W-:Y:S02]  /*1890*/  MUFU.EX2 R24, R24 ;  /* 0x0000001800187308 */ /* 0x000fe40000000800 */
[----:B------:R-:W-:-:S06]  /*18a0*/  @!P0 IMAD.IADD R21, R21, 0x1, -R8 ;  /* 0x0000000115158824 */ /* 0x000fcc00078e0a08 */
[----:B------:R-:W0:Y:S01]  /*18b0*/  MUFU.EX2 R19, R19 ;  /* 0x0000001300137308 */ /* 0x000e220000000800 */
[----:B------:R-:W-:Y:S02]  /*18c0*/  ISETP.GE.U32.AND P2, PT, R21, R8, PT ;  /* 0x000000081500720c */ /* 0x000fe40003f46070 */
[----:B------:R-:W-:Y:S01]  /*18d0*/  LOP3.LUT R6, R6, R9, RZ, 0x3c, !PT ;  /* 0x0000000906067212 */ /* 0x000fe200078e3cff */
[----:B------:R-:W-:-:S03]  /*18e0*/  @!P0 VIADD R17, R17, 0x1 ;  /* 0x0000000111118836 */ /* 0x000fc60000000000 */
[----:B------:R-:W-:Y:S02]  /*18f0*/  ISETP.GE.AND P1, PT, R6, RZ, PT ;  /* 0x000000ff0600720c */ /* 0x000fe40003f26270 */
[----:B------:R-:W-:Y:S01]  /*1900*/  ISETP.NE.AND P0, PT, R9, RZ, PT ;  /* 0x000000ff0900720c */ /* 0x000fe20003f05270 */
[----:B0-----:R-:W-:-:S04]  /*1910*/  FADD.FTZ R6, R24, R19 ;  /* 0x0000001318067221 */ /* 0x001fc80000010000 */
[----:B------:R-:W-:Y:S01]  /*1920*/  @P2 VIADD R17, R17, 0x1 ;  /* 0x0000000111112836 */ /* 0x000fe20000000000 */
[C---:B------:R-:W-:Y:S01]  /*1930*/  ISETP.GT.AND P4, PT, R2.reuse, RZ, PT ;  /* 0x000000ff0200720c */ /* 0x040fe20003f84270 */
[----:B------:R-:W0:Y:S02]  /*1940*/  SHFL.BFLY PT, R19, R6, 0x10, 0x1f ;  /* 0x0e001f0006137f89 */ /* 0x000e2400000e0000 */
[----:B------:R-:W-:Y:S02]  /*1950*/  IMAD.MOV.U32 R8, RZ, RZ, R17 ;  /* 0x000000ffff087224 */ /* 0x000fe400078e0011 */
[----:B------:R-:W1:Y:S01]  /*1960*/  LDC R17, c[0x0][0x270] ;  /* 0x00009c00ff117b82 */ /* 0x000e620000000800 */
[----:B------:R-:W-:Y:S01]  /*1970*/  SHF.R.S32.HI R21, RZ, 0x1f, R2 ;  /* 0x0000001fff157819 */ /* 0x000fe20000011402 */
[----:B------:R-:W-:Y:S01]  /*1980*/  @!P1 IMAD.MOV R8, RZ, RZ, -R8 ;  /* 0x000000ffff089224 */ /* 0x000fe200078e0a08 */
[----:B------:R-:W-:Y:S02]  /*1990*/  LEA.HI.SX32 R25, R2, 0x1, 0x1 ;  /* 0x0000000102197811 */ /* 0x000fe400078f0aff */
[----:B------:R-:W-:-:S03]  /*19a0*/  @!P0 LOP3.LUT R8, RZ, R9, RZ, 0x33, !PT ;  /* 0x00000009ff088212 */ /* 0x000fc600078e33ff */
[----:B------:R-:W-:-:S04]  /*19b0*/  @!P4 IMAD.MOV R25, RZ, RZ, R21 ;  /* 0x000000ffff19c224 */ /* 0x000fc800078e0215 */
[----:B------:R-:W-:-:S05]  /*19c0*/  IMAD R2, R25, R8, RZ ;  /* 0x0000000819027224 */ /* 0x000fca00078e02ff */
[----:B------:R-:W-:Y:S01]  /*19d0*/  IABS R29, R2 ;  /* 0x00000002001d7213 */ /* 0x000fe20000000000 */
[----:B0-----:R-:W-:-:S03]  /*19e0*/  FADD.FTZ R19, R6, R19 ;  /* 0x0000001306137221 */ /* 0x001fc60000010000 */
[----:B------:R-:W0:Y:S01]  /*19f0*/  I2F.RP R26, R29 ;  /* 0x0000001d001a7306 */ /* 0x000e220000209400 */
[----:B-1----:R-:W-:Y:S01]  /*1a00*/  IABS R21, R17 ;  /* 0x0000001100157213 */ /* 0x002fe20000000000 */
[----:B------:R-:W1:Y:S06]  /*1a10*/  SHFL.BFLY PT, R6, R19, 0x8, 0x1f ;  /* 0x0d001f0013067f89 */ /* 0x000e6c00000e0000 */
[----:B------:R-:W2:Y:S08]  /*1a20*/  I2F.U32.RP R25, R21 ;  /* 0x0000001500197306 */ /* 0x000eb00000209000 */
[----:B0-----:R-:W0:Y:S08]  /*1a30*/  MUFU.RCP R42, R26 ;  /* 0x0000001a002a7308 */ /* 0x001e300000001000 */
[----:B--2---:R-:W2:Y:S01]  /*1a40*/  MUFU.RCP R40, R25 ;  /* 0x0000001900287308 */ /* 0x004ea20000001000 */
[----:B-1----:R-:W-:-:S05]  /*1a50*/  FADD.FTZ R6, R19, R6 ;  /* 0x0000000613067221 */ /* 0x002fca0000010000 */
[----:B------:R-:W1:Y:S01]  /*1a60*/  SHFL.BFLY PT, R31, R6, 0x4, 0x1f ;  /* 0x0c801f00061f7f89 */ /* 0x000e6200000e0000 */
[----:B0-----:R-:W-:-:S04]  /*1a70*/  VIADD R42, R42, 0xffffffe ;  /* 0x0ffffffe2a2a7836 */ /* 0x001fc80000000000 */
[----:B------:R-:W0:Y:S01]  /*1a80*/  F2I.FTZ.U32.TRUNC.NTZ R43, R42 ;  /* 0x0000002a002b7305 */ /* 0x000e22000021f000 */
[----:B--2---:R-:W-:-:S07]  /*1a90*/  VIADD R40, R40, 0xffffffe ;  /* 0x0ffffffe28287836 */ /* 0x004fce0000000000 */
[----:B------:R-:W2:Y:S01]  /*1aa0*/  F2I.FTZ.U32.TRUNC.NTZ R41, R40 ;  /* 0x0000002800297305 */ /* 0x000ea2000021f000 */
[----:B0-----:R-:W-:Y:S02]  /*1ab0*/  IMAD.MOV R24, RZ, RZ, -R43 ;  /* 0x000000ffff187224 */ /* 0x001fe400078e0a2b */
[----:B-1----:R-:W-:Y:S02]  /*1ac0*/  FADD.FTZ R31, R6, R31 ;  /* 0x0000001f061f7221 */ /* 0x002fe40000010000 */
[----:B------:R-:W-:Y:S02]  /*1ad0*/  IMAD R37, R24, R29, RZ ;  /* 0x0000001d18257224 */ /* 0x000fe400078e02ff */
[----:B------:R-:W-:Y:S01]  /*1ae0*/  VIADD R24, R29, UR4 ;  /* 0x000000041d187c36 */ /* 0x000fe20008000000 */
[----:B--2---:R-:W-:Y:S01]  /*1af0*/  IADD3 R8, RZ, -R41, RZ ;  /* 0x80000029ff087210 */ /* 0x004fe20007ffe0ff */
[----:B------:R-:W-:Y:S01]  /*1b00*/  IMAD.MOV.U32 R42, RZ, RZ, RZ ;  /* 0x000000ffff2a7224 */ /* 0x000fe200078e00ff */
[----:B------:R-:W0:Y:S01]  /*1b10*/  SHFL.BFLY PT, R28, R31, 0x2, 0x1f ;  /* 0x0c401f001f1c7f89 */ /* 0x000e2200000e0000 */
[----:B------:R-:W-:-:S02]  /*1b20*/  IABS R25, R2 ;  /* 0x0000000200197213 */ /* 0x000fc40000000000 */
[----:B------:R-:W-:Y:S01]  /*1b30*/  IMAD.HI.U32 R37, R43, R37, R42 ;  /* 0x000000252b257227 */ /* 0x000fe200078e002a */
[----:B------:R-:W-:-:S03]  /*1b40*/  IABS R26, R24 ;  /* 0x00000018001a7213 */ /* 0x000fc60000000000 */
[----:B------:R-:W-:Y:S02]  /*1b50*/  IMAD R19, R8, R21, RZ ;  /* 0x0000001508137224 */ /* 0x000fe400078e02ff */
[----:B------:R-:W-:Y:S01]  /*1b60*/  IMAD.MOV.U32 R40, RZ, RZ, RZ ;  /* 0x000000ffff287224 */ /* 0x000fe200078e00ff */
[----:B------:R-:W-:Y:S01]  /*1b70*/  IABS R8, R17 ;  /* 0x0000001100087213 */ /* 0x000fe20000000000 */
[----:B------:R-:W-:Y:S01]  /*1b80*/  IMAD.MOV R25, RZ, RZ, -R25 ;  /* 0x000000ffff197224 */ /* 0x000fe200078e0a19 */
[----:B------:R-:W-:Y:S01]  /*1b90*/  IABS R6, R4 ;  /* 0x0000000400067213 */ /* 0x000fe20000000000 */
[----:B------:R-:W-:-:S04]  /*1ba0*/  IMAD.HI.U32 R30, R37, R26, RZ ;  /* 0x0000001a251e7227 */ /* 0x000fc800078e00ff */
[----:B------:R-:W-:-:S04]  /*1bb0*/  IMAD.HI.U32 R19, R41, R19, R40 ;  /* 0x0000001329137227 */ /* 0x000fc800078e0028 */
[----:B------:R-:W-:Y:S02]  /*1bc0*/  IMAD R36, R30, R25, R26 ;  /* 0x000000191e247224 */ /* 0x000fe400078e021a */
[----:B------:R-:W-:Y:S02]  /*1bd0*/  IMAD.MOV R25, RZ, RZ, -R8 ;  /* 0x000000ffff197224 */ /* 0x000fe400078e0a08 */
[----:B------:R-:W-:Y:S01]  /*1be0*/  IMAD.HI.U32 R8, R19, R6, RZ ;  /* 0x0000000613087227 */ /* 0x000fe200078e00ff */
[----:B------:R-:W-:-:S03]  /*1bf0*/  ISETP.GT.U32.AND P4, PT, R29, R36, PT ;  /* 0x000000241d00720c */ /* 0x000fc60003f84070 */
[----:B------:R-:W-:-:S04]  /*1c00*/  IMAD.HI.U32 R19, R19, R26, RZ ;  /* 0x0000001a13137227 */ /* 0x000fc800078e00ff */
[-C--:B------:R-:W-:Y:S02]  /*1c10*/  IMAD R26, R19, R25.reuse, R26 ;  /* 0x00000019131a7224 */ /* 0x080fe400078e021a */
[----:B------:R-:W-:Y:S02]  /*1c20*/  IMAD R6, R8, R25, R6 ;  /* 0x0000001908067224 */ /* 0x000fe400078e0206 */
[----:B0-----:R-:W-:Y:S01]  /*1c30*/  FADD.FTZ R28, R31, R28 ;  /* 0x0000001c1f1c7221 */ /* 0x001fe20000010000 */
[C---:B------:R-:W-:Y:S02]  /*1c40*/  ISETP.GT.U32.AND P5, PT, R21.reuse, R26, PT ;  /* 0x0000001a1500720c */ /* 0x040fe40003fa4070 */
[----:B------:R-:W-:Y:S02]  /*1c50*/  ISETP.GT.U32.AND P1, PT, R21, R6, PT ;  /* 0x000000061500720c */ /* 0x000fe40003f24070 */
[----:B------:R-:W0:Y:S01]  /*1c60*/  SHFL.BFLY PT, R25, R28, 0x1, 0x1f ;  /* 0x0c201f001c197f89 */ /* 0x000e2200000e0000 */
[----:B------:R-:W-:-:S05]  /*1c70*/  @!P4 IMAD.IADD R36, R36, 0x1, -R29 ;  /* 0x000000012424c824 */ /* 0x000fca00078e0a1d */
[----:B------:R-:W-:-:S03]  /*1c80*/  ISETP.GE.U32.AND P0, PT, R36, R29, PT ;  /* 0x0000001d2400720c */ /* 0x000fc60003f06070 */
[--C-:B------:R-:W-:Y:S02]  /*1c90*/  @!P5 IMAD.IADD R26, R26, 0x1, -R21.reuse ;  /* 0x000000011a1ad824 */ /* 0x100fe400078e0a15 */
[----:B------:R-:W-:Y:S02]  /*1ca0*/  @!P1 IMAD.IADD R6, R6, 0x1, -R21 ;  /* 0x0000000106069824 */ /* 0x000fe400078e0a15 */
[----:B------:R-:W-:Y:S01]  /*1cb0*/  @!P4 VIADD R30, R30, 0x1 ;  /* 0x000000011e1ec836 */ /* 0x000fe20000000000 */
[-C--:B------:R-:W-:Y:S02]  /*1cc0*/  ISETP.GE.U32.AND P6, PT, R26, R21.reuse, PT ;  /* 0x000000151a00720c */ /* 0x080fe40003fc6070 */
[----:B------:R-:W-:Y:S02]  /*1cd0*/  ISETP.GE.U32.AND P4, PT, R6, R21, PT ;  /* 0x000000150600720c */ /* 0x000fe40003f86070 */
[----:B------:R-:W-:Y:S02]  /*1ce0*/  LOP3.LUT R31, R24, R29, RZ, 0x3c, !PT ;  /* 0x0000001d181f7212 */ /* 0x000fe400078e3cff */
[----:B------:R-:W-:-:S02]  /*1cf0*/  LOP3.LUT R4, R4, R17, RZ, 0x3c, !PT ;  /* 0x0000001104047212 */ /* 0x000fc400078e3cff */
[----:B------:R-:W-:Y:S01]  /*1d00*/  LOP3.LUT R24, R24, R17, RZ, 0x3c, !PT ;  /* 0x0000001118187212 */ /* 0x000fe200078e3cff */
[----:B------:R-:W-:Y:S01]  /*1d10*/  @P0 VIADD R30, R30, 0x1 ;  /* 0x000000011e1e0836 */ /* 0x000fe20000000000 */
[----:B------:R-:W-:Y:S01]  /*1d20*/  ISETP.GE.AND P0, PT, R4, RZ, PT ;  /* 0x000000ff0400720c */ /* 0x000fe20003f06270 */
[----:B------:R-:W-:Y:S01]  /*1d30*/  @!P5 VIADD R19, R19, 0x1 ;  /* 0x000000011313d836 */ /* 0x000fe20000000000 */
[----:B------:R-:W-:Y:S02]  /*1d40*/  ISETP.GT.AND P5, PT, R3, RZ, PT ;  /* 0x000000ff0300720c */ /* 0x000fe40003fa4270 */
[----:B------:R-:W-:Y:S01]  /*1d50*/  @!P1 IADD3 R8, R8, 0x1, RZ ;  /* 0x0000000108089810 */ /* 0x000fe20007ffe0ff */
[----:B------:R-:W1:Y:S01]  /*1d60*/  LDC.U8 R6, c[0x0][0x3d9] ;  /* 0x0000f640ff067b82 */ /* 0x000e620000000000 */
[----:B------:R-:W-:Y:S01]  /*1d70*/  ISETP.GE.AND P1, PT, R24, RZ, PT ;  /* 0x000000ff1800720c */ /* 0x000fe20003f26270 */
[----:B0-----:R-:W-:Y:S01]  /*1d80*/  FADD.FTZ R25, R28, R25 ;  /* 0x000000191c197221 */ /* 0x001fe20000010000 */
[----:B------:R-:W-:Y:S01]  /*1d90*/  @P6 VIADD R19, R19, 0x1 ;  /* 0x0000000113136836 */ /* 0x000fe20000000000 */
[----:B------:R-:W-:Y:S01]  /*1da0*/  ISETP.GE.AND P2, PT, R31, RZ, PT ;  /* 0x000000ff1f00720c */ /* 0x000fe20003f46270 */
[----:B------:R-:W-:Y:S01]  /*1db0*/  @P4 VIADD R8, R8, 0x1 ;  /* 0x0000000108084836 */ /* 0x000fe20000000000 */
[----:B------:R-:W-:Y:S01]  /*1dc0*/  SHF.R.S32.HI R21, RZ, 0x1f, R3 ;  /* 0x0000001fff157819 */ /* 0x000fe20000011403 */
[----:B------:R-:W-:Y:S01]  /*1dd0*/  IMAD.MOV.U32 R24, RZ, RZ, R19 ;  /* 0x000000ffff187224 */ /* 0x000fe200078e0013 */
[----:B------:R-:W-:Y:S01]  /*1de0*/  FSETP.NE.FTZ.AND P4, PT, R25, RZ, PT ;  /* 0x000000ff1900720b */ /* 0x000fe20003f95000 */
[----:B------:R-:W-:Y:S01]  /*1df0*/  @!P0 IMAD.MOV R8, RZ, RZ, -R8 ;  /* 0x000000ffff088224 */ /* 0x000fe200078e0a08 */
[----:B------:R-:W-:Y:S01]  /*1e00*/  LEA.HI.SX32 R4, R3, 0x1, 0x1 ;  /* 0x0000000103047811 */ /* 0x000fe200078f0aff */
[----:B------:R-:W-:Y:S01]  /*1e10*/  @!P5 IMAD.MOV R4, RZ, RZ, R21 ;  /* 0x000000ffff04d224 */ /* 0x000fe200078e0215 */
[----:B------:R-:W-:-:S02]  /*1e20*/  ISETP.NE.AND P6, PT, R2, RZ, PT ;  /* 0x000000ff0200720c */ /* 0x000fc40003fc5270 */
[----:B------:R-:W-:Y:S01]  /*1e30*/  ISETP.NE.AND P5, PT, R17, RZ, PT ;  /* 0x000000ff1100720c */ /* 0x000fe20003fa5270 */
[----:B------:R-:W-:Y:S01]  /*1e40*/  @!P1 IMAD.MOV R24, RZ, RZ, -R24 ;  /* 0x000000ffff189224 */ /* 0x000fe200078e0a18 */
[----:B------:R-:W-:Y:S01]  /*1e50*/  LOP3.LUT R19, RZ, R17, RZ, 0x33, !PT ;  /* 0x00000011ff137212 */ /* 0x000fe200078e33ff */
[----:B------:R-:W-:-:S03]  /*1e60*/  @!P2 IMAD.MOV R30, RZ, RZ, -R30 ;  /* 0x000000ffff1ea224 */ /* 0x000fc600078e0a1e */
[C---:B------:R-:W-:Y:S02]  /*1e70*/  SEL R8, R19.reuse, R8, !P5 ;  /* 0x0000000813087207 */ /* 0x040fe40006800000 */
[----:B------:R-:W-:Y:S02]  /*1e80*/  SEL R19, R19, R24, !P5 ;  /* 0x0000001813137207 */ /* 0x000fe40006800000 */
[C---:B------:R-:W-:Y:S01]  /*1e90*/  LOP3.LUT P5, RZ, R7.reuse, 0x1f, RZ, 0xc0, !PT ;  /* 0x0000001f07ff7812 */ /* 0x040fe200078ac0ff */
[----:B------:R-:W0:Y:S01]  /*1ea0*/  @P4 MUFU.LG2 R25, R25 ;  /* 0x0000001900194308 */ /* 0x000e220000000c00 */
[----:B------:R-:W-:Y:S02]  /*1eb0*/  ISETP.GT.AND P2, PT, R2, RZ, PT ;  /* 0x000000ff0200720c */ /* 0x000fe40003f44270 */
[----:B------:R-:W-:Y:S02]  /*1ec0*/  ISETP.GT.OR P5, PT, R7, 0x7f, P5 ;  /* 0x0000007f0700780c */ /* 0x000fe40002fa4670 */
[----:B-1----:R-:W-:-:S02]  /*1ed0*/  ISETP.NE.AND P0, PT, R6, RZ, PT ;  /* 0x000000ff0600720c */ /* 0x002fc40003f05270 */
[----:B------:R-:W-:Y:S02]  /*1ee0*/  @!P6 LOP3.LUT R30, RZ, R29, RZ, 0x33, !PT ;  /* 0x0000001dff1ee212 */ /* 0x000fe400078e33ff */
[----:B------:R-:W-:Y:S02]  /*1ef0*/  SHF.R.S32.HI R24, RZ, 0x1f, R2 ;  /* 0x0000001fff187819 */ /* 0x000fe40000011402 */
[----:B------:R-:W-:Y:S02]  /*1f00*/  SEL R9, R9, 0x1, !P0 ;  /* 0x0000000109097807 */ /* 0x000fe40004000000 */
[-C--:B------:R-:W-:Y:S02]  /*1f10*/  ISETP.LT.U32.AND P1, PT, R22, R30.reuse, PT ;  /* 0x0000001e1600720c */ /* 0x080fe40003f21070 */
[----:B------:R-:W-:Y:S01]  /*1f20*/  SHF.R.S32.HI R21, RZ, 0x1f, R30 ;  /* 0x0000001fff157819 */ /* 0x000fe2000001141e */
[----:B------:R-:W-:Y:S01]  /*1f30*/  IMAD R7, R8, R9, RZ ;  /* 0x0000000908077224 */ /* 0x000fe200078e02ff */
[----:B------:R-:W-:Y:S01]  /*1f40*/  LEA.HI.SX32 R6, R2, 0x1, 0x1 ;  /* 0x0000000102067811 */ /* 0x000fe200078f0aff */
[----:B------:R-:W-:Y:S01]  /*1f50*/  @!P2 IMAD.MOV R6, RZ, RZ, R24 ;  /* 0x000000ffff06a224 */ /* 0x000fe200078e0218 */
[----:B------:R-:W-:Y:S01]  /*1f60*/  ISETP.LT.AND.EX P1, PT, R23, R21, PT, P1 ;  /* 0x000000151700720c */ /* 0x000fe20003f21310 */
[----:B------:R-:W-:Y:S01]  /*1f70*/  IMAD R19, R19, R9, RZ ;  /* 0x0000000913137224 */ /* 0x000fe200078e02ff */
[----:B------:R-:W-:Y:S01]  /*1f80*/  BSSY B1, `(.L_x_60) ;  /* 0x00001cd000017945 */ /* 0x000fe20003800000 */
[----:B------:R-:W-:Y:S01]  /*1f90*/  IMAD.MOV.U32 R31, RZ, RZ, 0x7f800000 ;  /* 0x7f800000ff1f7424 */ /* 0x000fe200078e00ff */
[----:B------:R-:W-:Y:S01]  /*1fa0*/  SEL R9, R22, R30, P1 ;  /* 0x0000001e16097207 */ /* 0x000fe20000800000 */
[----:B0-----:R-:W-:Y:S01]  /*1fb0*/  @P4 FFMA.FTZ R31, R25, 0.69314718246459960938, R18 ;  /* 0x3f317218191f4823 */ /* 0x001fe20000010012 */
[----:B------:R-:W-:Y:S01]  /*1fc0*/  SEL R8, R23, R21, P1 ;  /* 0x0000001517087207 */ /* 0x000fe20000800000 */
[----:B------:R-:W-:-:S02]  /*1fd0*/  IMAD R7, R4, R7, RZ ;  /* 0x0000000704077224 */ /* 0x000fc400078e02ff */
        /* <DEDUP_REMOVED lines=37> */
[----:B------:R-:W-:Y:S05]  /*2230*/  CALL.REL.NOINC `($__internal_1_$__cuda_sm20_div_s64) ;  /* 0x0000002400487944 */ /* 0x000fea0003c00000 */
        /* <DEDUP_REMOVED lines=10> */
.L_x_64:
        /* <DEDUP_REMOVED lines=22> */
.L_x_65:
[----:B------:R-:W-:Y:S05]  /*2440*/  BSYNC B0 ;  /* 0x0000000000007941 */ /* 0x000fea0003800000 */
.L_x_63:
[----:B------:R-:W-:Y:S01]  /*2450*/  LOP3.LUT R19, R17, R0, RZ, 0xfc, !PT ;  /* 0x0000000011137212 */ /* 0x000fe200078efcff */
[----:B------:R-:W-:Y:S03]  /*2460*/  BSSY B0, `(.L_x_66) ;  /* 0x0000028000007945 */ /* 0x000fe60003800000 */
[----:B------:R-:W-:-:S13]  /*2470*/  ISETP.NE.U32.AND P1, PT, R19, RZ, PT ;  /* 0x000000ff1300720c */ /* 0x000fda0003f25070 */
[----:B------:R-:W-:Y:S05]  /*2480*/  @!P1 BRA `(.L_x_67) ;  /* 0x00000000003c9947 */ /* 0x000fea0003800000 */
[----:B------:R-:W-:Y:S01]  /*2490*/  IMAD.MOV.U32 R28, RZ, RZ, R27 ;  /* 0x000000ffff1c7224 */ /* 0x000fe200078e001b */
[----:B------:R-:W-:Y:S02]  /*24a0*/  MOV R25, R0 ;  /* 0x0000000000197202 */ /* 0x000fe40000000f00 */
[----:B------:R-:W-:Y:S02]  /*24b0*/  MOV R26, 0x24d0 ;  /* 0x000024d0001a7802 */ /* 0x000fe40000000f00 */
[----:B------:R-:W-:Y:S05]  /*24c0*/  CALL.REL.NOINC `($__internal_1_$__cuda_sm20_div_s64) ;  /* 0x0000002000a47944 */ /* 0x000fea0003c00000 */
        /* <DEDUP_REMOVED lines=11> */
.L_x_67:
        /* <DEDUP_REMOVED lines=22> */
.L_x_68:
[----:B------:R-:W-:Y:S05]  /*26e0*/  BSYNC B0 ;  /* 0x0000000000007941 */ /* 0x000fea0003800000 */
.L_x_66:
        /* <DEDUP_REMOVED lines=11> */
[----:B------:R-:W-:Y:S05]  /*27a0*/  CALL.REL.NOINC `($__internal_1_$__cuda_sm20_div_s64) ;  /* 0x0000001c00ec7944 */ /* 0x000fea0003c00000 */
[----:B------:R-:W-:-:S04]  /*27b0*/  IADD3 R17, P0, RZ, -R22, RZ ;  /* 0x80000016ff117210 */ /* 0x000fc80007f1e0ff */
[----:B------:R-:W-:Y:S01]  /*27c0*/  IADD3.X R18, RZ, ~R23, RZ, P0, !PT ;  /* 0x80000017ff127210 */ /* 0x000fe200007fe4ff */
[----:B------:R-:W-:-:S04]  /*27d0*/  IMAD.WIDE.U32 R42, R5, R17, R42 ;  /* 0x00000011052a7225 */ /* 0x000fc800078e002a */
[----:B------:R-:W-:-:S04]  /*27e0*/  IMAD R18, R18, R5, RZ ;  /* 0x0000000512127224 */ /* 0x000fc800078e02ff */
[----:B------:R-:W-:-:S05]  /*27f0*/  IMAD R4, R4, R17, R18 ;  /* 0x0000001104047224 */ /* 0x000fca00078e0212 */
[----:B------:R-:W-:Y:S01]  /*2800*/  IADD3 R4, R43, R4, RZ ;  /* 0x000000042b047210 */ /* 0x000fe20007ffe0ff */
[----:B------:R-:W-:Y:S05]  /*2810*/  BRA `(.L_x_71) ;  /* 0x0000000000587947 */ /* 0x000fea0003800000 */
.L_x_70:
        /* <DEDUP_REMOVED lines=22> */
.L_x_71:
[----:B------:R-:W-:Y:S05]  /*2980*/  BSYNC B0 ;  /* 0x0000000000007941 */ /* 0x000fea0003800000 */
.L_x_69:
        /* <DEDUP_REMOVED lines=38> */
[----:B------:R-:W-:Y:S05]  /*2bf0*/  CALL.REL.NOINC `($__internal_1_$__cuda_sm20_div_s64) ;  /* 0x0000001800d87944 */ /* 0x000fea0003c00000 */
        /* <DEDUP_REMOVED lines=12> */
.L_x_73:
        /* <DEDUP_REMOVED lines=23> */
.L_x_74:
[----:B------:R-:W-:Y:S05]  /*2e30*/  BSYNC B0 ;  /* 0x0000000000007941 */ /* 0x000fea0003800000 */
.L_x_72:
        /* <DEDUP_REMOVED lines=18> */
.L_x_76:
        /* <DEDUP_REMOVED lines=22> */
.L_x_77:
[----:B------:R-:W-:Y:S05]  /*30c0*/  BSYNC B0 ;  /* 0x0000000000007941 */ /* 0x000fea0003800000 */
.L_x_75:
        /* <DEDUP_REMOVED lines=22> */
.L_x_79:
        /* <DEDUP_REMOVED lines=23> */
.L_x_80:
[----:B------:R-:W-:Y:S05]  /*33a0*/  BSYNC B0 ;  /* 0x0000000000007941 */ /* 0x000fea0003800000 */
.L_x_78:
[----:B------:R-:W-:Y:S01]  /*33b0*/  IMAD R19, R18, R3, RZ ;  /* 0x0000000312137224 */ /* 0x000fe200078e02ff */
[----:B------:R-:W-:Y:S01]  /*33c0*/  LOP3.LUT R18, R47, R10, RZ, 0xfc, !PT ;  /* 0x0000000a2f127212 */ /* 0x000fe200078efcff */
[----:B------:R-:W-:Y:S01]  /*33d0*/  ULDC UR4, c[0x0][0x2c4] ;  /* 0x0000b10000047ab9 */ /* 0x000fe20000000800 */
[----:B------:R-:W-:Y:S01]  /*33e0*/  SHF.R.S32.HI R22, RZ, 0x1f, R7 ;  /* 0x0000001fff167819 */ /* 0x000fe20000011407 */
[----:B------:R-:W-:Y:S01]  /*33f0*/  IMAD R52, R27, UR4, RZ ;  /* 0x000000041b347c24 */ /* 0x000fe2000f8e02ff */
[----:B------:R-:W-:Y:S01]  /*3400*/  ISETP.NE.U32.AND P0, PT, R18, RZ, PT ;  /* 0x000000ff1200720c */ /* 0x000fe20003f05070 */
[-C--:B------:R-:W-:Y:S01]  /*3410*/  IMAD R13, R25, R7.reuse, RZ ;  /* 0x00000007190d7224 */ /* 0x080fe200078e02ff */
[----:B------:R-:W-:Y:S01]  /*3420*/  BSSY B0, `(.L_x_81) ;  /* 0x0000036000007945 */ /* 0x000fe20003800000 */
[----:B------:R-:W-:Y:S01]  /*3430*/  IMAD.WIDE.U32 R48, R24, R7, RZ ;  /* 0x0000000718307225 */ /* 0x000fe200078e00ff */
[----:B------:R-:W-:Y:S02]  /*3440*/  SHF.R.S32.HI R7, RZ, 0x1f, R3 ;  /* 0x0000001fff077819 */ /* 0x000fe40000011403 */
[----:B------:R-:W-:Y:S01]  /*3450*/  SHF.R.S32.HI R17, RZ, 0x1f, R52 ;  /* 0x0000001fff117819 */ /* 0x000fe20000011434 */
[----:B------:R-:W-:-:S02]  /*3460*/  IMAD R15, R15, R52, RZ ;  /* 0x000000340f0f7224 */ /* 0x000fc400078e02ff */
[----:B------:R-:W-:-:S04]  /*3470*/  IMAD.WIDE.U32 R50, R14, R3, RZ ;  /* 0x000000030e327225 */ /* 0x000fc800078e00ff */
[----:B------:R-:W-:Y:S02]  /*3480*/  IMAD R13, R22, R24, R13 ;  /* 0x00000018160d7224 */ /* 0x000fe400078e020d */
[----:B------:R-:W-:Y:S02]  /*3490*/  IMAD R7, R7, R14, R19 ;  /* 0x0000000e07077224 */ /* 0x000fe400078e0213 */
[----:B------:R-:W-:Y:S01]  /*34a0*/  IMAD R3, R17, R16, R15 ;  /* 0x0000001011037224 */ /* 0x000fe200078e020f */
[----:B------:R-:W-:Y:S01]  /*34b0*/  IADD3 R14, R49, R13, RZ ;  /* 0x0000000d310e7210 */ /* 0x000fe20007ffe0ff */
        /* <DEDUP_REMOVED lines=9> */
[----:B------:R-:W-:Y:S05]  /*3550*/  CALL.REL.NOINC `($__internal_1_$__cuda_sm20_div_s64) ;  /* 0x0000001000807944 */ /* 0x000fea0003c00000 */
[----:B------:R-:W-:Y:S02]  /*3560*/  IADD3 R15, P0, RZ, -R22, RZ ;  /* 0x80000016ff0f7210 */ /* 0x000fe40007f1e0ff */
[----:B------:R-:W-:Y:S02]  /*3570*/  MOV R16, R46 ;  /* 0x0000002e00107202 */ /* 0x000fe40000000f00 */
[----:B------:R-:W-:Y:S02]  /*3580*/  IADD3.X R13, RZ, ~R23, RZ, P0, !PT ;  /* 0x80000017ff0d7210 */ /* 0x000fe400007fe4ff */
[----:B------:R-:W-:-:S03]  /*3590*/  MOV R17, R47 ;  /* 0x0000002f00117202 */ /* 0x000fc60000000f00 */
[----:B------:R-:W-:Y:S02]  /*35a0*/  IMAD R13, R13, R12, RZ ;  /* 0x0000000c0d0d7224 */ /* 0x000fe400078e02ff */
[----:B------:R-:W-:Y:S01]  /*35b0*/  IMAD.WIDE.U32 R16, R12, R15, R16 ;  /* 0x0000000f0c107225 */ /* 0x000fe200078e0010 */
[----:B------:R-:W-:-:S03]  /*35c0*/  MOV R12, R22 ;  /* 0x00000016000c7202 */ /* 0x000fc60000000f00 */
[----:B------:R-:W-:Y:S02]  /*35d0*/  IMAD R10, R10, R15, R13 ;  /* 0x0000000f0a0a7224 */ /* 0x000fe400078e020d */
[----:B------:R-:W-:Y:S02]  /*35e0*/  IMAD.MOV.U32 R13, RZ, RZ, R23 ;  /* 0x000000ffff0d7224 */ /* 0x000fe400078e0017 */
[----:B------:R-:W-:Y:S01]  /*35f0*/  IMAD.IADD R10, R17, 0x1, R10 ;  /* 0x00000001110a7824 */ /* 0x000fe200078e020a */
[----:B------:R-:W-:Y:S05]  /*3600*/  BRA `(.L_x_83) ;  /* 0x00000000005c7947 */ /* 0x000fea0003800000 */
.L_x_82:
        /* <DEDUP_REMOVED lines=21> */
[----:B------:R-:W-:Y:S01]  /*3760*/  MOV R12, R15 ;  /* 0x0000000f000c7202 */ /* 0x000fe20000000f00 */
[----:B------:R-:W-:Y:S02]  /*3770*/  IMAD.MOV.U32 R13, RZ, RZ, RZ ;  /* 0x000000ffff0d7224 */ /* 0x000fe400078e00ff */
.L_x_83:
[----:B------:R-:W-:Y:S05]  /*3780*/  BSYNC B0 ;  /* 0x0000000000007941 */ /* 0x000fea0003800000 */
.L_x_81:
        /* <DEDUP_REMOVED lines=23> */
[----:B------:R-:W-:Y:S01]  /*3900*/  IMAD R16, R8, R15, R16 ;  /* 0x0000000f08107224 */ /* 0x000fe200078e0210 */
[----:B------:R-:W-:-:S04]  /*3910*/  MOV R8, R12 ;  /* 0x0000000c00087202 */ /* 0x000fc80000000f00 */
[----:B------:R-:W-:Y:S01]  /*3920*/  IADD3 R13, R13, R16, RZ ;  /* 0x000000100d0d7210 */ /* 0x000fe20007ffe0ff */
[----:B------:R-:W-:Y:S05]  /*3930*/  BRA `(.L_x_86) ;  /* 0x00000000005c7947 */ /* 0x000fea0003800000 */
.L_x_85:
        /* <DEDUP_REMOVED lines=23> */
.L_x_86:
[----:B------:R-:W-:Y:S05]  /*3ab0*/  BSYNC B0 ;  /* 0x0000000000007941 */ /* 0x000fea0003800000 */
.L_x_84:
        /* <DEDUP_REMOVED lines=21> */
.L_x_62:
[----:B------:R-:W-:Y:S02]  /*3c10*/  ULDC.64 UR4, c[0x0][0x2b0] ;  /* 0x0000ac0000047ab9 */ /* 0x000fe40000000a00 */
[----:B------:R-:W-:-:S04]  /*3c20*/  LEA R2, P0, R36, UR4, 0x2 ;  /* 0x0000000424027c11 */ /* 0x000fc8000f8010ff */
[----:B------:R-:W-:-:S05]  /*3c30*/  LEA.HI.X R3, R36, UR5, R37, 0x2, P0 ;  /* 0x0000000524037c11 */ /* 0x000fca00080f1425 */
[----:B------:R0:W-:Y:S04]  /*3c40*/  STG.E desc[UR8][R2.64], R31 ;  /* 0x0000001f02007986 */ /* 0x0001e8000c101908 */
.L_x_61:
[----:B------:R-:W-:Y:S05]  /*3c50*/  BSYNC B1 ;  /* 0x0000000000017941 */ /* 0x000fea0003800000 */
.L_x_60:
[----:B------:R-:W2:Y:S01]  /*3c60*/  LDC R0, c[0x0][0x3c4] ;  /* 0x0000f100ff007b82 */ /* 0x000ea20000000800 */
[C---:B0-----:R-:W-:Y:S01]  /*3c70*/  VIADD R3, R35.reuse, 0x20 ;  /* 0x0000002023037836 */ /* 0x041fe20000000000 */
[C---:B------:R-:W-:Y:S02]  /*3c80*/  SHF.L.U32 R26, R35.reuse, 0x2, RZ ;  /* 0x00000002231a7819 */ /* 0x040fe400000006ff */
[----:B------:R-:W-:Y:S01]  /*3c90*/  CS2R R6, SRZ ;  /* 0x0000000000067805 */ /* 0x000fe2000001ff00 */
[----:B------:R-:W-:Y:S01]  /*3ca0*/  IMAD.MOV.U32 R9, RZ, RZ, RZ ;  /* 0x000000ffff097224 */ /* 0x000fe200078e00ff */
[----:B-1----:R-:W-:Y:S01]  /*3cb0*/  CS2R R4, SRZ ;  /* 0x0000000000047805 */ /* 0x002fe2000001ff00 */
[----:B------:R-:W-:Y:S01]  /*3cc0*/  VIADD R25, R26, 0x80 ;  /* 0x000000801a197836 */ /* 0x000fe20000000000 */
[-C--:B--2---:R-:W-:Y:S02]  /*3cd0*/  ISETP.GE.OR P0, PT, R35, R0.reuse, P3 ;  /* 0x000000002300720c */ /* 0x084fe40001f06670 */
[----:B------:R-:W-:-:S11]  /*3ce0*/  ISETP.GE.OR P3, PT, R3, R0, P3 ;  /* 0x000000000300720c */ /* 0x000fd60001f66670 */
[C---:B------:R-:W-:Y:S02]  /*3cf0*/  @!P0 FADD.FTZ R2, -R31.reuse, R32 ;  /* 0x000000201f028221 */ /* 0x040fe40000010100 */
[----:B------:R-:W-:Y:S02]  /*3d00*/  @!P3 FADD.FTZ R31, -R31, R33 ;  /* 0x000000211f1fb221 */ /* 0x000fe40000010100 */
[----:B------:R-:W-:Y:S02]  /*3d10*/  @!P0 FMUL.FTZ R2, R2, 1.4426950216293334961 ;  /* 0x3fb8aa3b02028820 */ /* 0x000fe40000410000 */
[----:B------:R-:W-:Y:S02]  /*3d20*/  @!P3 FMUL.FTZ R13, R31, 1.4426950216293334961 ;  /* 0x3fb8aa3b1f0db820 */ /* 0x000fe40000410000 */
[----:B------:R-:W0:Y:S08]  /*3d30*/  @!P0 MUFU.EX2 R3, R2 ;  /* 0x0000000200038308 */ /* 0x000e300000000800 */
[----:B------:R-:W1:Y:S01]  /*3d40*/  @!P3 MUFU.EX2 R13, R13 ;  /* 0x0000000d000db308 */ /* 0x000e620000000800 */
[----:B0-----:R0:W-:Y:S01]  /*3d50*/  @!P0 STS [R34], R3 ;  /* 0x0000000322008388 */ /* 0x0011e20000000800 */
[----:B------:R-:W-:Y:S01]  /*3d60*/  ISETP.GE.AND P0, PT, R0, 0x1, PT ;  /* 0x000000010000780c */ /* 0x000fe20003f06270 */
[----:B------:R-:W-:-:S02]  /*3d70*/  HFMA2.MMA R0, -RZ, RZ, 0, 0 ;  /* 0x00000000ff007435 */ /* 0x000fc400000001ff */
[----:B-1----:R1:W-:Y:S01]  /*3d80*/  @!P3 STS [R34+0x280], R13 ;  /* 0x0002800d2200b388 */ /* 0x0023e20000000800 */
[----:B0-----:R-:W-:Y:S01]  /*3d90*/  CS2R R2, SRZ ;  /* 0x0000000000027805 */ /* 0x001fe2000001ff00 */
[----:B------:R-:W-:Y:S08]  /*3da0*/  BAR.SYNC.DEFER_BLOCKING 0x0 ;  /* 0x0000000000007b1d */ /* 0x000ff00000010000 */
[----:B------:R-:W-:Y:S05]  /*3db0*/  @!P0 BRA `(.L_x_87) ;  /* 0x0000000000d88947 */ /* 0x000fea0003800000 */
[----:B------:R-:W0:Y:S01]  /*3dc0*/  S2UR UR6, SR_CgaCtaId ;  /* 0x00000000000679c3 */ /* 0x000e220000008800 */
[----:B------:R-:W-:Y:S01]  /*3dd0*/  ULDC UR10, c[0x0][0x2dc] ;  /* 0x0000b700000a7ab9 */ /* 0x000fe20000000800 */
[----:B------:R-:W-:Y:S01]  /*3de0*/  IMAD R23, R11, 0x100, R26 ;  /* 0x000001000b177824 */ /* 0x000fe200078e021a */
[----:B------:R-:W-:Y:S01]  /*3df0*/  UIMAD UR4, UR7, UR10, URZ ;  /* 0x0000000a070472a4 */ /* 0x000fe2000f8e023f */
[C---:B------:R-:W-:Y:S01]  /*3e00*/  VIADD R8, R20.reuse, -UR7 ;  /* 0x8000000714087c36 */ /* 0x040fe20008000000 */
[----:B-1----:R-:W-:Y:S01]  /*3e10*/  CS2R R12, SRZ ;  /* 0x00000000000c7805 */ /* 0x002fe2000001ff00 */
        /* <DEDUP_REMOVED lines=16> */
[----:B0-----:R-:W-:-:S03]  /*3f20*/  ULEA UR4, UR6, UR4, 0x18 ;  /* 0x0000000406047291 */ /* 0x001fc6000f8ec03f */
[----:B------:R-:W-:-:S03]  /*3f30*/  IMAD.X R23, RZ, RZ, R23, P0 ;  /* 0x000000ffff177224 */ /* 0x000fc600000e0617 */
[----:B------:R-:W-:Y:S01]  /*3f40*/  LEA R10, R11, UR4, 0x2 ;  /* 0x000000040b0a7c11 */ /* 0x000fe2000f8e10ff */
[----:B------:R-:W-:-:S06]  /*3f50*/  ULDC UR4, c[0x0][0x2d0] ;  /* 0x0000b40000047ab9 */ /* 0x000fcc0000000800 */
.L_x_90:
        /* <DEDUP_REMOVED lines=15> */
.L_x_89:
[----:B------:R-:W-:Y:S05]  /*4050*/  BSYNC B0 ;  /* 0x0000000000007941 */ /* 0x000fea0003800000 */
.L_x_88:
        /* <DEDUP_REMOVED lines=12> */
.L_x_87:
[----:B------:R-:W-:-:S04]  /*4120*/  IADD3 R11, R11, UR7, RZ ;  /* 0x000000070b0b7c10 */ /* 0x000fc8000fffe0ff */
[----:B------:R-:W-:-:S13]  /*4130*/  ISETP.GE.AND P0, PT, R11, R20, PT ;  /* 0x000000140b00720c */ /* 0x000fda0003f06270 */
[----:B------:R-:W-:Y:S05]  /*4140*/  @P0 EXIT ;  /* 0x000000000000094d */ /* 0x000fea0003800000 */
[----:B-1----:R-:W0:Y:S01]  /*4150*/  LDC R13, c[0x0][0x2c4] ;  /* 0x0000b100ff0d7b82 */ /* 0x002e220000000800 */
[----:B------:R-:W-:Y:S01]  /*4160*/  ULDC UR4, c[0x0][0x270] ;  /* 0x00009c0000047ab9 */ /* 0x000fe20000000800 */
[----:B------:R-:W-:Y:S01]  /*4170*/  IABS R17, R11 ;  /* 0x0000000b00117213 */ /* 0x000fe20000000000 */
[----:B------:R-:W-:Y:S01]  /*4180*/  ULDC UR6, c[0x0][0x2d0] ;  /* 0x0000b40000067ab9 */ /* 0x000fe20000000800 */
[----:B------:R-:W-:Y:S02]  /*4190*/  F2FP.BF16.F32.PACK_AB R0, R0, R3 ;  /* 0x000000030000723e */ /* 0x000fe400000010ff */
[----:B------:R-:W-:-:S03]  /*41a0*/  F2FP.BF16.F32.PACK_AB R5, R2, R5 ;  /* 0x000000050205723e */ /* 0x000fc600000010ff */
[----:B------:R-:W-:Y:S01]  /*41b0*/  IMAD.MOV.U32 R2, RZ, RZ, R0 ;  /* 0x000000ffff027224 */ /* 0x000fe200078e0000 */
[----:B------:R-:W-:Y:S01]  /*41c0*/  MOV R3, R5 ;  /* 0x0000000500037202 */ /* 0x000fe20000000f00 */
[----:B0-----:R-:W-:Y:S01]  /*41d0*/  IMAD R14, R13, UR4, RZ ;  /* 0x000000040d0e7c24 */ /* 0x001fe2000f8e02ff */
[----:B------:R-:W-:-:S04]  /*41e0*/  ULDC.64 UR4, c[0x0][0x290] ;  /* 0x0000a40000047ab9 */ /* 0x000fc80000000a00 */
[-C--:B------:R-:W-:Y:S02]  /*41f0*/  IABS R16, R14.reuse ;  /* 0x0000000e00107213 */ /* 0x080fe40000000000 */
[----:B------:R-:W-:Y:S02]  /*4200*/  IABS R10, R14 ;  /* 0x0000000e000a7213 */ /* 0x000fe40000000000 */
        /* <DEDUP_REMOVED lines=85> */
        .weak           $__internal_1_$__cuda_sm20_div_s64
        .type           $__internal_1_$__cuda_sm20_div_s64,@function
        .size           $__internal_1_$__cuda_sm20_div_s64,(.L_x_8987 - $__internal_1_$__cuda_sm20_div_s64)
$__internal_1_$__cuda_sm20_div_s64:
        /* <DEDUP_REMOVED lines=34> */
[C---:B------:R-:W-:Y:S02]  /*4980*/  IMAD R24, R22.reuse, R19, RZ ;  /* 0x0000001316187224 */ /* 0x040fe400078e02ff */
[----:B------:R-:W-:-:S04]  /*4990*/  IMAD.HI.U32 R23, P5, R22, R23, R40 ;  /* 0x0000001716177227 */ /* 0x000fc800078a0028 */
[----:B------:R-:W-:Y:S01]  /*49a0*/  IMAD.HI.U32 R19, R22, R19, RZ ;  /* 0x0000001316137227 */ /* 0x000fe200078e00ff */
[----:B------:R-:W-:-:S03]  /*49b0*/  IADD3 R24, P4, R24, R23, RZ ;  /* 0x0000001718187210 */ /* 0x000fc60007f9e0ff */
[----:B------:R-:W-:Y:S01]  /*49c0*/  IMAD.X R22, R19, 0x1, R22, P6 ;  /* 0x0000000113167824 */ /* 0x000fe200030e0616 */
[----:B------:R-:W-:Y:S01]  /*49d0*/  SEL R19, R30, R17, !P2 ;  /* 0x000000111e137207 */ /* 0x000fe20005000000 */
[----:B------:R-:W-:-:S03]  /*49e0*/  IMAD.HI.U32 R40, R24, R21, RZ ;  /* 0x0000001518287227 */ /* 0x000fc600078e00ff */
[----:B------:R-:W-:Y:S01]  /*49f0*/  IADD3.X R22, RZ, RZ, R22, P4, P5 ;  /* 0x000000ffff167210 */ /* 0x000fe200027ea416 */
[----:B------:R-:W-:Y:S02]  /*4a00*/  IMAD.MOV.U32 R41, RZ, RZ, RZ ;  /* 0x000000ffff297224 */ /* 0x000fe400078e00ff */
        /* <DEDUP_REMOVED lines=9> */
[----:B------:R-:W-:Y:S02]  /*4aa0*/  IMAD R22, R30, R45, R41 ;  /* 0x0000002d1e167224 */ /* 0x000fe400078e0229 */
[----:B------:R-:W-:Y:S01]  /*4ab0*/  IMAD.MOV.U32 R41, RZ, RZ, 0x0 ;  /* 0x00000000ff297424 */ /* 0x000fe200078e00ff */
[-C--:B------:R-:W-:Y:S01]  /*4ac0*/  ISETP.GE.U32.AND P4, PT, R21, R44.reuse, PT ;  /* 0x0000002c1500720c */ /* 0x080fe20003f86070 */
[-C--:B------:R-:W-:Y:S01]  /*4ad0*/  IMAD R22, R29, R44.reuse, R22 ;  /* 0x0000002c1d167224 */ /* 0x080fe200078e0216 */
[----:B------:R-:W-:-:S04]  /*4ae0*/  IADD3 R24, P2, R21, -R44, RZ ;  /* 0x8000002c15187210 */ /* 0x000fc80007f5e0ff */
[----:B------:R-:W-:Y:S02]  /*4af0*/  IADD3.X R19, ~R22, R19, RZ, P1, !PT ;  /* 0x0000001316137210 */ /* 0x000fe40000ffe5ff */
[----:B------:R-:W-:Y:S02]  /*4b00*/  IADD3 R23, P1, R30, 0x1, RZ ;  /* 0x000000011e177810 */ /* 0x000fe40007f3e0ff */
[C---:B------:R-:W-:Y:S01]  /*4b10*/  ISETP.GE.U32.AND.EX P4, PT, R19.reuse, R45, PT, P4 ;  /* 0x0000002d1300720c */ /* 0x040fe20003f86140 */
[----:B------:R-:W-:Y:S02]  /*4b20*/  IMAD.X R22, R19, 0x1, ~R45, P2 ;  /* 0x0000000113167824 */ /* 0x000fe400010e0e2d */
[----:B------:R-:W-:Y:S01]  /*4b30*/  IMAD.X R40, RZ, RZ, R29, P1 ;  /* 0x000000ffff287224 */ /* 0x000fe200008e061d */
[----:B------:R-:W-:Y:S02]  /*4b40*/  SEL R24, R24, R21, P4 ;  /* 0x0000001518187207 */ /* 0x000fe40002000000 */
[----:B------:R-:W-:-:S02]  /*4b50*/  SEL R23, R23, R30, P4 ;  /* 0x0000001e17177207 */ /* 0x000fc40002000000 */
[----:B------:R-:W-:Y:S02]  /*4b60*/  SEL R19, R22, R19, P4 ;  /* 0x0000001316137207 */ /* 0x000fe40002000000 */
[----:B------:R-:W-:Y:S02]  /*4b70*/  ISETP.GE.U32.AND P1, PT, R24, R44, PT ;  /* 0x0000002c1800720c */ /* 0x000fe40003f26070 */
[----:B------:R-:W-:Y:S02]  /*4b80*/  SEL R40, R40, R29, P4 ;  /* 0x0000001d28287207 */ /* 0x000fe40002000000 */
[----:B------:R-:W-:Y:S02]  /*4b90*/  IADD3 R22, P2, R23, 0x1, RZ ;  /* 0x0000000117167810 */ /* 0x000fe40007f5e0ff */
[----:B------:R-:W-:Y:S02]  /*4ba0*/  ISETP.GE.U32.AND.EX P1, PT, R19, R45, PT, P1 ;  /* 0x0000002d1300720c */ /* 0x000fe40003f26110 */
[----:B------:R-:W-:Y:S01]  /*4bb0*/  LOP3.LUT R21, R25, R17, RZ, 0x3c, !PT ;  /* 0x0000001119157212 */ /* 0x000fe200078e3cff */
[----:B------:R-:W-:Y:S01]  /*4bc0*/  IMAD.X R19, RZ, RZ, R40, P2 ;  /* 0x000000ffff137224 */ /* 0x000fe200010e0628 */
[----:B------:R-:W-:-:S02]  /*4bd0*/  SEL R22, R22, R23, P1 ;  /* 0x0000001716167207 */ /* 0x000fc40000800000 */
[----:B------:R-:W-:Y:S02]  /*4be0*/  ISETP.GE.AND P4, PT, R21, RZ, PT ;  /* 0x000000ff1500720c */ /* 0x000fe40003f86270 */
[----:B------:R-:W-:Y:S02]  /*4bf0*/  SEL R40, R19, R40, P1 ;  /* 0x0000002813287207 */ /* 0x000fe40000800000 */
[----:B------:R-:W-:Y:S02]  /*4c00*/  IADD3 R19, P2, RZ, -R22, RZ ;  /* 0x80000016ff137210 */ /* 0x000fe40007f5e0ff */
[----:B------:R-:W-:Y:S02]  /*4c10*/  ISETP.NE.U32.AND P1, PT, R28, RZ, PT ;  /* 0x000000ff1c00720c */ /* 0x000fe40003f25070 */
[----:B------:R-:W-:Y:S02]  /*4c20*/  IADD3.X R21, RZ, ~R40, RZ, P2, !PT ;  /* 0x80000028ff157210 */ /* 0x000fe400017fe4ff */
[----:B------:R-:W-:-:S02]  /*4c30*/  ISETP.NE.AND.EX P1, PT, R25, RZ, PT, P1 ;  /* 0x000000ff1900720c */ /* 0x000fc40003f25310 */
[----:B------:R-:W-:Y:S01]  /*4c40*/  SEL R21, R21, R40, !P4 ;  /* 0x0000002815157207 */ /* 0x000fe20006000000 */
[----:B------:R-:W-:Y:S01]  /*4c50*/  IMAD.MOV.U32 R40, RZ, RZ, R26 ;  /* 0x000000ffff287224 */ /* 0x000fe200078e001a */
[----:B------:R-:W-:Y:S02]  /*4c60*/  SEL R19, R19, R22, !P4 ;  /* 0x0000001613137207 */ /* 0x000fe40006000000 */
[----:B------:R-:W-:Y:S02]  /*4c70*/  SEL R23, R21, 0xffffffff, P1 ;  /* 0xffffffff15177807 */ /* 0x000fe40000800000 */
[----:B------:R-:W-:Y:S01]  /*4c80*/  SEL R22, R19, 0xffffffff, P1 ;  /* 0xffffffff13167807 */ /* 0x000fe20000800000 */
[----:B------:R-:W-:Y:S06]  /*4c90*/  RET.REL.NODEC R40 `(_ZN5flash32flash_fwd_splitkv_combine_kernelI23Flash_fwd_kernel_traitsILi256ELi64ELi64ELi4ELb0ELb0EN7cutlass10bfloat16_tE19Flash_kernel_traitsILi256ELi64ELi64ELi4ES3_EELi4ELi6ELb0EEEvNS_16Flash_fwd_paramsE) ;  /* 0xffffffb028d87950 */ /* 0x000fec0003c3ffff */
.L_x_91:
        /* <DEDUP_REMOVED lines=14> */
.L_x_8987:


//--------------------- .text._ZN5flash32flash_fwd_splitkv_combine_kernelI23Flash_fwd_kernel_traitsILi256ELi64ELi64ELi4ELb0ELb0EN7cutlass10bfloat16_tE19Flash_kernel_traitsILi256ELi64ELi64ELi4ES3_EELi4ELi5ELb0EEEvNS_16Flash_fwd_paramsE --------------------------
	.section	.text._ZN5flash32flash_fwd_splitkv_combine_kernelI23Flash_fwd_kernel_traitsILi256ELi64ELi64ELi4ELb0ELb0EN7cutlass10bfloat16_tE19Flash_kernel_traitsILi256ELi64ELi64ELi4ES3_EELi4ELi5ELb0EEEvNS_16Flash_fwd_paramsE,"ax",@progbits
	.align	128
        .global         _ZN5flash32flash_fwd_splitkv_combine_kernelI23Flash_fwd_kernel_traitsILi256ELi64ELi64ELi4ELb0ELb0EN7cutlass10bfloat16_tE19Flash_kernel_traitsILi256ELi64ELi64ELi4ES3_EELi4ELi5ELb0EEEvNS_16Flash_fwd_paramsE
        .type           _ZN5flash32flash_fwd_splitkv_combine_kernelI23Flash_fwd_kernel_traitsILi256ELi64ELi64ELi4ELb0ELb0EN7cutlass10bfloat16_tE19Flash_kernel_traitsILi256ELi64ELi64ELi4ES3_EELi4ELi5ELb0EEEvNS_16Flash_fwd_paramsE,@function
        .size           _ZN5flash32flash_fwd_splitkv_combine_kernelI23Flash_fwd_kernel_traitsILi256ELi64ELi64ELi4ELb0ELb0EN7cutlass10bfloat16_tE19Flash_kernel_traitsILi256ELi64ELi64ELi4ES3_EELi4ELi5ELb0EEEvNS_16Flash_fwd_paramsE,(.L_x_8988 - _ZN5flash32flash_fwd_splitkv_combine_kernelI23Flash_fwd_kernel_traitsILi256ELi64ELi64ELi4ELb0ELb0EN7cutlass10bfloat16_tE19Flash_kernel_traitsILi256ELi64ELi64ELi4ES3_EELi4ELi5ELb0EEEvNS_16Flash_fwd_paramsE)
        .other          _ZN5flash32flash_fwd_splitkv_combine_kernelI23Flash_fwd_kernel_traitsILi256ELi64ELi64ELi4ELb0ELb0EN7cutlass10bfloat16_tE19Flash_kernel_traitsILi256ELi64ELi64ELi4ES3_EELi4ELi5ELb0EEEvNS_16Flash_fwd_paramsE,@"STO_CUDA_ENTRY STV_DEFAULT"
_ZN5flash32flash_fwd_splitkv_combine_kernelI23Flash_fwd_kernel_traitsILi256ELi64ELi64ELi4ELb0ELb0EN7cutlass10bfloat16_tE19Flash_kernel_traitsILi256ELi64ELi64ELi4ES3_EELi4ELi5ELb0EEEvNS_16Flash_fwd_paramsE:
.text._ZN5flash32flash_fwd_splitkv_combine_kernelI23Flash_fwd_kernel_traitsILi256ELi64ELi64ELi4ELb0ELb0EN7cutlass10bfloat16_tE19Flash_kernel_traitsILi256ELi64ELi64ELi4ES3_EELi4ELi5ELb0EEEvNS_16Flash_fwd_paramsE:
        /* <DEDUP_REMOVED lines=23> */
[----:B------:R-:W-:Y:S05]  /*0170*/  CALL.REL.NOINC `($__internal_2_$__cuda_sm20_div_s64) ;  /* 0x0000004400707944 */ /* 0x000fea0003c00000 */
[----:B------:R-:W-:Y:S05]  /*0180*/  BRA `(.L_x_93) ;  /* 0x00000000004c7947 */ /* 0x000fea0003800000 */
.L_x_92:
        /* <DEDUP_REMOVED lines=19> */
.L_x_93:
        /* <DEDUP_REMOVED lines=12> */
[----:B------:R-:W-:Y:S05]  /*0380*/  CALL.REL.NOINC `($__internal_2_$__cuda_sm20_div_s64) ;  /* 0x0000004000ec7944 */ /* 0x000fea0003c00000 */
[----:B------:R-:W-:Y:S02]  /*0390*/  MOV R8, R18 ;  /* 0x0000001200087202 */ /* 0x000fe40000000f00 */
[----:B------:R-:W-:Y:S01]  /*03a0*/  MOV R9, R19 ;  /* 0x0000001300097202 */ /* 0x000fe20000000f00 */
[----:B------:R-:W-:Y:S05]  /*03b0*/  BRA `(.L_x_96) ;  /* 0x00000000004c7947 */ /* 0x000fea0003800000 */
.L_x_95:
        /* <DEDUP_REMOVED lines=19> */
.L_x_96:
[----:B------:R-:W-:Y:S05]  /*04f0*/  BSYNC B0 ;  /* 0x0000000000007941 */ /* 0x000fea0003800000 */
.L_x_94:
        /* <DEDUP_REMOVED lines=42> */
.L_x_98:
        /* <DEDUP_REMOVED lines=19> */
.L_x_99:
[----:B------:R-:W-:Y:S05]  /*08d0*/  BSYNC B0 ;  /* 0x0000000000007941 */ /* 0x000fea0003800000 */
.L_x_97:
[----:B------:R-:W0:Y:S01]  /*08e0*/  LDC R3, c[0x0][0x2c4] ;  /* 0x0000b100ff037b82 */ /* 0x000e220000000800 */
[----:B------:R-:W-:Y:S01]  /*08f0*/  IMAD.MOV.U32 R12, RZ, RZ, RZ ;  /* 0x000000ffff0c7224 */ /* 0x000fe200078e00ff */
        /* <DEDUP_REMOVED lines=9> */
[----:B0-----:R-:W-:-:S04]  /*0990*/  IMAD.MOV R4, RZ, RZ, -R13 ;  /* 0x000000ffff047224 */ /* 0x001fc800078e0a0d */
        /* <DEDUP_REMOVED lines=11> */
[----:B------:R-:W-:Y:S01]  /*0a50*/  @!P2 IMAD.IADD R7, R7, 0x1, -R10 ;  /* 0x000000010707a824 */ /* 0x000fe200078e0a0a */
[----:B------:R-:W-:Y:S02]  /*0a60*/  @!P2 IADD3 R4, R4, 0x1, RZ ;  /* 0x000000010404a810 */ /* 0x000fe40007ffe0ff */
[----:B------:R-:W-:Y:S02]  /*0a70*/  ISETP.NE.AND P2, PT, R3, RZ, PT ;  /* 0x000000ff0300720c */ /* 0x000fe40003f45270 */
[----:B------:R-:W-:Y:S02]  /*0a80*/  ISETP.GE.U32.AND P0, PT, R7, R10, PT ;  /* 0x0000000a0700720c */ /* 0x000fe40003f06070 */
[----:B------:R-:W-:Y:S01]  /*0a90*/  LEA.HI.SX32 R7, R3, 0x1, 0x1 ;  /* 0x0000000103077811 */ /* 0x000fe200078f0aff */
[----:B------:R-:W-:-:S10]  /*0aa0*/  @!P3 IMAD.MOV R7, RZ, RZ, R2 ;  /* 0x000000ffff07b224 */ /* 0x000fd400078e0202 */
[----:B------:R-:W-:-:S04]  /*0ab0*/  @P0 VIADD R4, R4, 0x1 ;  /* 0x0000000104040836 */ /* 0x000fc80000000000 */
[----:B------:R-:W-:Y:S01]  /*0ac0*/  @!P1 IMAD.MOV R4, RZ, RZ, -R4 ;  /* 0x000000ffff049224 */ /* 0x000fe200078e0a04 */
[----:B------:R-:W-:Y:S01]  /*0ad0*/  @!P2 LOP3.LUT R4, RZ, R3, RZ, 0x33, !PT ;  /* 0x00000003ff04a212 */ /* 0x000fe200078e33ff */
[----:B------:R-:W-:-:S04]  /*0ae0*/  IMAD R3, R3, UR5, RZ ;  /* 0x0000000503037c24 */ /* 0x000fc8000f8e02ff */
        /* <DEDUP_REMOVED lines=9> */
[----:B0-----:R-:W-:Y:S01]  /*0b80*/  IADD3 R10, RZ, -R17, RZ ;  /* 0x80000011ff0a7210 */ /* 0x001fe20007ffe0ff */
[----:B------:R-:W-:-:S04]  /*0b90*/  IMAD.MOV.U32 R16, RZ, RZ, RZ ;  /* 0x000000ffff107224 */ /* 0x000fc800078e00ff */
[----:B------:R-:W-:Y:S01]  /*0ba0*/  IMAD R11, R10, R13, RZ ;  /* 0x0000000d0a0b7224 */ /* 0x000fe200078e02ff */
[----:B------:R-:W-:-:S03]  /*0bb0*/  IABS R10, R4 ;  /* 0x00000004000a7213 */ /* 0x000fc60000000000 */
[----:B------:R-:W-:-:S06]  /*0bc0*/  IMAD.HI.U32 R11, R17, R11, R16 ;  /* 0x0000000b110b7227 */ /* 0x000fcc00078e0010 */
[----:B------:R-:W-:-:S04]  /*0bd0*/  IMAD.HI.U32 R11, R11, R10, RZ ;  /* 0x0000000a0b0b7227 */ /* 0x000fc800078e00ff */
[----:B------:R-:W-:Y:S01]  /*0be0*/  IMAD R10, R11, R7, R10 ;  /* 0x000000070b0a7224 */ /* 0x000fe200078e020a */
[----:B------:R-:W-:-:S04]  /*0bf0*/  LOP3.LUT R7, R4, R13, RZ, 0x3c, !PT ;  /* 0x0000000d04077212 */ /* 0x000fc800078e3cff */
[----:B------:R-:W-:Y:S02]  /*0c00*/  ISETP.GT.U32.AND P1, PT, R13, R10, PT ;  /* 0x0000000a0d00720c */ /* 0x000fe40003f24070 */
[----:B------:R-:W-:-:S11]  /*0c10*/  ISETP.GE.AND P0, PT, R7, RZ, PT ;  /* 0x000000ff0700720c */ /* 0x000fd60003f06270 */
[----:B------:R-:W-:Y:S01]  /*0c20*/  @!P1 IMAD.IADD R10, R10, 0x1, -R13 ;  /* 0x000000010a0a9824 */ /* 0x000fe200078e0a0d */
[----:B------:R-:W-:Y:S02]  /*0c30*/  @!P1 IADD3 R11, R11, 0x1, RZ ;  /* 0x000000010b0b9810 */ /* 0x000fe40007ffe0ff */
[----:B------:R-:W-:Y:S02]  /*0c40*/  ISETP.NE.AND P1, PT, R2, RZ, PT ;  /* 0x000000ff0200720c */ /* 0x000fe40003f25270 */
[----:B------:R-:W-:-:S13]  /*0c50*/  ISETP.GE.U32.AND P2, PT, R10, R13, PT ;  /* 0x0000000d0a00720c */ /* 0x000fda0003f46070 */
[----:B------:R-:W-:-:S04]  /*0c60*/  @P2 VIADD R11, R11, 0x1 ;  /* 0x000000010b0b2836 */ /* 0x000fc80000000000 */
[----:B------:R-:W-:-:S04]  /*0c70*/  IMAD.MOV.U32 R7, RZ, RZ, R11 ;  /* 0x000000ffff077224 */ /* 0x000fc800078e000b */
        /* <DEDUP_REMOVED lines=16> */
[----:B------:R-:W-:Y:S02]  /*0d80*/  MOV R32, R18 ;  /* 0x0000001200207202 */ /* 0x000fe40000000f00 */
[----:B------:R-:W-:Y:S01]  /*0d90*/  MOV R33, R19 ;  /* 0x0000001300217202 */ /* 0x000fe20000000f00 */
[----:B------:R-:W-:Y:S05]  /*0da0*/  BRA `(.L_x_102) ;  /* 0x00000000004c7947 */ /* 0x000fea0003800000 */
.L_x_101:
        /* <DEDUP_REMOVED lines=19> */
.L_x_102:
[----:B------:R-:W-:Y:S05]  /*0ee0*/  BSYNC B0 ;  /* 0x0000000000007941 */ /* 0x000fea0003800000 */
.L_x_100:
        /* <DEDUP_REMOVED lines=43> */
.L_x_104:
        /* <DEDUP_REMOVED lines=19> */
.L_x_105:
[----:B------:R-:W-:Y:S05]  /*12d0*/  BSYNC B0 ;  /* 0x0000000000007941 */ /* 0x000fea0003800000 */
.L_x_103:
[----:B------:R-:W0:Y:S01]  /*12e0*/  LDC R9, c[0x0][0x2c4] ;  /* 0x0000b100ff097b82 */ /* 0x000e220000000800 */
[----:B------:R-:W1:Y:S01]  /*12f0*/  S2R R16, SR_TID.X ;  /* 0x0000000000107919 */ /* 0x000e620000002100 */
[----:B------:R-:W-:Y:S01]  /*1300*/  ISETP.GT.AND P4, PT, R3, RZ, PT ;  /* 0x000000ff0300720c */ /* 0x000fe20003f84270 */
[----:B------:R-:W-:Y:S01]  /*1310*/  ULDC UR5, c[0x0][0x3c4] ;  /* 0x0000f10000057ab9 */ /* 0x000fe20000000800 */
[----:B------:R-:W-:Y:S01]  /*1320*/  ULDC.64 UR8, c[0x0][0x208] ;  /* 0x0000820000087ab9 */ /* 0x000fe20000000a00 */
[----:B------:R-:W-:Y:S01]  /*1330*/  BSSY B0, `(.L_x_106) ;  /* 0x000003e000007945 */ /* 0x000fe20003800000 */
[----:B------:R-:W-:Y:S01]  /*1340*/  IMAD.MOV.U32 R29, RZ, RZ, -0x800000 ;  /* 0xff800000ff1d7424 */ /* 0x000fe200078e00ff */
[----:B0-----:R-:W-:-:S04]  /*1350*/  IABS R8, R9 ;  /* 0x0000000900087213 */ /* 0x001fc80000000000 */
[----:B------:R-:W0:Y:S01]  /*1360*/  I2F.RP R17, R8 ;  /* 0x0000000800117306 */ /* 0x000e220000209400 */
[----:B-1----:R-:W-:-:S07]  /*1370*/  ISETP.GT.AND P1, PT, R16, 0x7f, PT ;  /* 0x0000007f1000780c */ /* 0x002fce0003f24270 */
        /* <DEDUP_REMOVED lines=9> */
[----:B------:R-:W-:Y:S02]  /*1410*/  ISETP.GE.AND P2, PT, R6, RZ, PT ;  /* 0x000000ff0600720c */ /* 0x000fe40003f46270 */
[----:B------:R-:W-:Y:S01]  /*1420*/  SHF.R.S32.HI R6, RZ, 0x1f, R3 ;  /* 0x0000001fff067819 */ /* 0x000fe20000011403 */
[----:B------:R-:W-:-:S04]  /*1430*/  IMAD.HI.U32 R17, R18, R7, RZ ;  /* 0x0000000712117227 */ /* 0x000fc800078e00ff */
[----:B------:R-:W-:-:S04]  /*1440*/  IMAD.MOV R18, RZ, RZ, -R17 ;  /* 0x000000ffff127224 */ /* 0x000fc800078e0a11 */
[C---:B------:R-:W-:Y:S01]  /*1450*/  IMAD R19, R8.reuse, R18, R7 ;  /* 0x0000001208137224 */ /* 0x040fe200078e0207 */
[----:B------:R-:W-:Y:S01]  /*1460*/  LEA.HI.SX32 R18, R3, 0x1, 0x1 ;  /* 0x0000000103127811 */ /* 0x000fe200078f0aff */
[----:B------:R-:W0:Y:S01]  /*1470*/  @!P1 S2R R7, SR_CgaCtaId ;  /* 0x0000000000079919 */ /* 0x000e220000008800 */
[----:B------:R-:W-:Y:S01]  /*1480*/  @!P4 IMAD.MOV R18, RZ, RZ, R6 ;  /* 0x000000ffff12c224 */ /* 0x000fe200078e0206 */
[----:B------:R-:W-:Y:S02]  /*1490*/  @!P1 MOV R6, 0x400 ;  /* 0x0000040000069802 */ /* 0x000fe40000000f00 */
[----:B------:R-:W-:-:S13]  /*14a0*/  ISETP.GT.U32.AND P0, PT, R8, R19, PT ;  /* 0x000000130800720c */ /* 0x000fda0003f04070 */
[----:B------:R-:W-:Y:S02]  /*14b0*/  @!P0 IMAD.IADD R19, R19, 0x1, -R8 ;  /* 0x0000000113138824 */ /* 0x000fe400078e0a08 */
[----:B------:R-:W-:Y:S01]  /*14c0*/  @!P0 VIADD R17, R17, 0x1 ;  /* 0x0000000111118836 */ /* 0x000fe20000000000 */
[----:B------:R-:W-:Y:S02]  /*14d0*/  ISETP.NE.AND P0, PT, R9, RZ, PT ;  /* 0x000000ff0900720c */ /* 0x000fe40003f05270 */
[----:B------:R-:W-:Y:S02]  /*14e0*/  ISETP.GE.U32.AND P3, PT, R19, R8, PT ;  /* 0x000000081300720c */ /* 0x000fe40003f66070 */
[----:B------:R-:W-:-:S04]  /*14f0*/  SHF.R.S32.HI R19, RZ, 0x1f, R16 ;  /* 0x0000001fff137819 */ /* 0x000fc80000011410 */
[----:B------:R-:W-:-:S04]  /*1500*/  LEA.HI R8, R19, R16, RZ, 0x2 ;  /* 0x0000001013087211 */ /* 0x000fc800078f10ff */
[----:B------:R-:W-:Y:S02]  /*1510*/  SHF.R.S32.HI R21, RZ, 0x2, R8 ;  /* 0x00000002ff157819 */ /* 0x000fe40000011408 */
[----:B0-----:R-:W-:Y:S01]  /*1520*/  @!P1 LEA R6, R7, R6, 0x18 ;  /* 0x0000000607069211 */ /* 0x001fe200078ec0ff */
[----:B------:R-:W-:Y:S01]  /*1530*/  @P3 VIADD R17, R17, 0x1 ;  /* 0x0000000111113836 */ /* 0x000fe20000000000 */
[----:B------:R-:W-:-:S03]  /*1540*/  LOP3.LUT R7, R8, 0xfffffffc, RZ, 0xc0, !PT ;  /* 0xfffffffc08077812 */ /* 0x000fc600078ec0ff */
[----:B------:R-:W-:Y:S01]  /*1550*/  @!P2 IMAD.MOV R17, RZ, RZ, -R17 ;  /* 0x000000ffff11a224 */ /* 0x000fe200078e0a11 */
[----:B------:R-:W-:Y:S01]  /*1560*/  @!P0 LOP3.LUT R17, RZ, R9, RZ, 0x33, !PT ;  /* 0x00000009ff118212 */ /* 0x000fe200078e33ff */
[----:B------:R-:W-:Y:S01]  /*1570*/  IMAD.IADD R8, R16, 0x1, -R7 ;  /* 0x0000000110087824 */ /* 0x000fe200078e0a07 */
[----:B------:R-:W-:-:S03]  /*1580*/  ISETP.GE.AND P0, PT, R21, UR5, PT ;  /* 0x0000000515007c0c */ /* 0x000fc6000bf06270 */
[----:B------:R-:W-:Y:S02]  /*1590*/  IMAD R3, R18, R17, RZ ;  /* 0x0000001112037224 */ /* 0x000fe400078e02ff */
[----:B------:R-:W-:Y:S02]  /*15a0*/  @!P1 IMAD R17, R21, 0x14, R6 ;  /* 0x0000001415119824 */ /* 0x000fe400078e0206 */
[----:B------:R-:W-:Y:S01]  /*15b0*/  IMAD.MOV.U32 R18, RZ, RZ, -0x800000 ;  /* 0xff800000ff127424 */ /* 0x000fe200078e00ff */
[----:B------:R-:W-:Y:S01]  /*15c0*/  IABS R31, R3 ;  /* 0x00000003001f7213 */ /* 0x000fe20000000000 */
[----:B------:R-:W-:-:S04]  /*15d0*/  @!P1 IMAD R17, R8, 0x4, R17 ;  /* 0x0000000408119824 */ /* 0x000fc800078e0211 */
[----:B------:R-:W-:Y:S01]  /*15e0*/  VIADD R22, R31, UR4 ;  /* 0x000000041f167c36 */ /* 0x000fe20008000000 */
[----:B------:R-:W-:Y:S06]  /*15f0*/  @P0 BRA `(.L_x_107) ;  /* 0x0000000000440947 */ /* 0x000fec0003800000 */
[----:B------:R-:W-:Y:S02]  /*1600*/  IADD3 R27, P2, R20, -UR7, RZ ;  /* 0x80000007141b7c10 */ /* 0x000fe4000ff5e0ff */
[----:B------:R-:W-:Y:S02]  /*1610*/  SHF.R.S32.HI R7, RZ, 0x1f, R8 ;  /* 0x0000001fff077819 */ /* 0x000fe40000011408 */
[----:B------:R-:W-:Y:S02]  /*1620*/  ISETP.GT.U32.AND P0, PT, R27, R8, PT ;  /* 0x000000081b00720c */ /* 0x000fe40003f04070 */
[----:B------:R-:W-:-:S04]  /*1630*/  IADD3.X R6, R5, ~UR6, RZ, P2, !PT ;  /* 0x8000000605067c10 */ /* 0x000fc800097fe4ff */
[----:B------:R-:W-:-:S13]  /*1640*/  ISETP.GT.AND.EX P0, PT, R6, R7, PT, P0 ;  /* 0x000000070600720c */ /* 0x000fda0003f04300 */
[----:B------:R-:W-:Y:S05]  /*1650*/  @!P0 BRA `(.L_x_107) ;  /* 0x00000000002c8947 */ /* 0x000fea0003800000 */
[----:B------:R-:W-:Y:S01]  /*1660*/  IADD3 R34, P0, R8, UR7, RZ ;  /* 0x0000000708227c10 */ /* 0x000fe2000ff1e0ff */
[----:B------:R-:W-:Y:S01]  /*1670*/  IMAD R27, R5, R21, RZ ;  /* 0x00000015051b7224 */ /* 0x000fe200078e02ff */
[----:B------:R-:W-:Y:S01]  /*1680*/  SHF.R.S32.HI R6, RZ, 0x1f, R21 ;  /* 0x0000001fff067819 */ /* 0x000fe20000011415 */
[----:B------:R-:W-:Y:S01]  /*1690*/  ULDC.64 UR4, c[0x0][0x2b8] ;  /* 0x0000ae0000047ab9 */ /* 0x000fe20000000a00 */
[----:B------:R-:W-:-:S03]  /*16a0*/  IADD3.X R35, R7, UR6, RZ, P0, !PT ;  /* 0x0000000607237c10 */ /* 0x000fc600087fe4ff */
[C---:B------:R-:W-:Y:S02]  /*16b0*/  IMAD R6, R20.reuse, R6, R27 ;  /* 0x0000000614067224 */ /* 0x040fe400078e021b */
[----:B------:R-:W-:-:S04]  /*16c0*/  IMAD.WIDE.U32 R34, R20, R21, R34 ;  /* 0x0000001514227225 */ /* 0x000fc800078e0022 */
[----:B------:R-:W-:Y:S01]  /*16d0*/  IMAD.IADD R6, R35, 0x1, R6 ;  /* 0x0000000123067824 */ /* 0x000fe200078e0206 */
[----:B------:R-:W-:-:S04]  /*16e0*/  LEA R26, P0, R34, UR4, 0x2 ;  /* 0x00000004221a7c11 */ /* 0x000fc8000f8010ff */
[----:B------:R-:W-:-:S05]  /*16f0*/  LEA.HI.X R27, R34, UR5, R6, 0x2, P0 ;  /* 0x00000005221b7c11 */ /* 0x000fca00080f1406 */
[----:B------:R0:W5:Y:S04]  /*1700*/  LDG.E R18, desc[UR8][R26.64] ;  /* 0x000000081a127981 */ /* 0x000168000c1e1900 */
.L_x_107:
[----:B------:R-:W-:Y:S05]  /*1710*/  BSYNC B0 ;  /* 0x0000000000007941 */ /* 0x000fea0003800000 */
.L_x_106:
[----:B-----5:R1:W-:Y:S01]  /*1720*/  @!P1 STS [R17], R18 ;  /* 0x0000001211009388 */ /* 0x0203e20000000800 */
[----:B------:R-:W-:Y:S01]  /*1730*/  BSSY B0, `(.L_x_108) ;  /* 0x000000d000007945 */ /* 0x000fe20003800000 */
[----:B------:R-:W-:Y:S06]  /*1740*/  BAR.SYNC.DEFER_BLOCKING 0x0 ;  /* 0x0000000000007b1d */ /* 0x000fec0000010000 */
[----:B------:R-:W-:Y:S05]  /*1750*/  @P1 BRA `(.L_x_109) ;  /* 0x0000000000281947 */ /* 0x000fea0003800000 */
[----:B------:R-:W2:Y:S01]  /*1760*/  S2R R6, SR_CgaCtaId ;  /* 0x0000000000067919 */ /* 0x000ea20000008800 */
[----:B------:R-:W-:Y:S02]  /*1770*/  LEA.HI R8, R19, R16, RZ, 0x5 ;  /* 0x0000001013087211 */ /* 0x000fe400078f28ff */
[----:B------:R-:W-:Y:S02]  /*1780*/  MOV R7, 0x400 ;  /* 0x0000040000077802 */ /* 0x000fe40000000f00 */
[----:B-1----:R-:W-:-:S05]  /*1790*/  LOP3.LUT R17, R8, 0xffffffe0, RZ, 0xc0, !PT ;  /* 0xffffffe008117812 */ /* 0x002fca00078ec0ff */
[----:B------:R-:W-:Y:S01]  /*17a0*/  IMAD.IADD R17, R16, 0x1, -R17 ;  /* 0x0000000110117824 */ /* 0x000fe200078e0a11 */
[----:B--2---:R-:W-:Y:S02]  /*17b0*/  LEA R6, R6, R7, 0x18 ;  /* 0x0000000706067211 */ /* 0x004fe400078ec0ff */
[----:B------:R-:W-:-:S03]  /*17c0*/  SHF.R.S32.HI R7, RZ, 0x5, R8 ;  /* 0x00000005ff077819 */ /* 0x000fc60000011408 */
[----:B------:R-:W-:-:S04]  /*17d0*/  IMAD R6, R17, 0x14, R6 ;  /* 0x0000001411067824 */ /* 0x000fc800078e0206 */
[----:B------:R-:W-:-:S05]  /*17e0*/  IMAD R6, R7, 0x4, R6 ;  /* 0x0000000407067824 */ /* 0x000fca00078e0206 */
[----:B------:R2:W3:Y:S02]  /*17f0*/  LDS R29, [R6] ;  /* 0x00000000061d7984 */ /* 0x0004e40000000800 */
.L_x_109:
[----:B------:R-:W-:Y:S05]  /*1800*/  BSYNC B0 ;  /* 0x0000000000007941 */ /* 0x000fea0003800000 */
.L_x_108:
[----:B0--3--:R-:W0:Y:S01]  /*1810*/  SHFL.BFLY PT, R26, R29, 0x10, 0x1f ;  /* 0x0e001f001d1a7f89 */ /* 0x009e2200000e0000 */
[----:B-1----:R-:W1:Y:S01]  /*1820*/  LDC R17, c[0x0][0x270] ;  /* 0x00009c00ff117b82 */ /* 0x002e620000000800 */
[----:B------:R-:W-:Y:S01]  /*1830*/  ISETP.GT.AND P5, PT, R3, RZ, PT ;  /* 0x000000ff0300720c */ /* 0x000fe20003fa4270 */
[----:B------:R-:W-:Y:S01]  /*1840*/  BSSY B1, `(.L_x_110) ;  /* 0x0000236000017945 */ /* 0x000fe20003800000 */
[----:B0-----:R-:W-:Y:S02]  /*1850*/  FMNMX.FTZ R26, R26, R29, !PT ;  /* 0x0000001d1a1a7209 */ /* 0x001fe40007810000 */
[----:B-1----:R-:W-:-:S03]  /*1860*/  IABS R36, R17 ;  /* 0x0000001100247213 */ /* 0x002fc60000000000 */
[----:B------:R-:W0:Y:S02]  /*1870*/  SHFL.BFLY PT, R7, R26, 0x8, 0x1f ;  /* 0x0d001f001a077f89 */ /* 0x000e2400000e0000 */
[----:B------:R-:W-:Y:S01]  /*1880*/  IMAD.MOV R36, RZ, RZ, -R36 ;  /* 0x000000ffff247224 */ /* 0x000fe200078e0a24 */
[----:B0-----:R-:W-:-:S05]  /*1890*/  FMNMX.FTZ R7, R26, R7, !PT ;  /* 0x000000071a077209 */ /* 0x001fca0007810000 */
[----:B------:R-:W0:Y:S02]  /*18a0*/  SHFL.BFLY PT, R8, R7, 0x4, 0x1f ;  /* 0x0c801f0007087f89 */ /* 0x000e2400000e0000 */
[----:B0-----:R-:W-:-:S05]  /*18b0*/  FMNMX.FTZ R8, R7, R8, !PT ;  /* 0x0000000807087209 */ /* 0x001fca0007810000 */
[----:B------:R-:W0:Y:S02]  /*18c0*/  SHFL.BFLY PT, R27, R8, 0x2, 0x1f ;  /* 0x0c401f00081b7f89 */ /* 0x000e2400000e0000 */
[----:B0-----:R-:W-:Y:S02]  /*18d0*/  FMNMX.FTZ R27, R8, R27, !PT ;  /* 0x0000001b081b7209 */ /* 0x001fe40007810000 */
[----:B------:R-:W0:Y:S03]  /*18e0*/  I2F.RP R8, R31 ;  /* 0x0000001f00087306 */ /* 0x000e260000209400 */
[----:B--2---:R-:W1:Y:S05]  /*18f0*/  SHFL.BFLY PT, R6, R27, 0x1, 0x1f ;  /* 0x0c201f001b067f89 */ /* 0x004e6a00000e0000 */
[----:B0-----:R-:W0:Y:S01]  /*1900*/  MUFU.RCP R8, R8 ;  /* 0x0000000800087308 */ /* 0x001e220000001000 */
[----:B-1----:R-:W-:-:S02]  /*1910*/  FMNMX.FTZ R6, R27, R6, !PT ;  /* 0x000000061b067209 */ /* 0x002fc40007810000 */
[----:B------:R-:W-:Y:S02]  /*1920*/  IABS R27, R17 ;  /* 0x00000011001b7213 */ /* 0x000fe40000000000 */
[----:B------:R-:W-:Y:S01]  /*1930*/  FSETP.NEU.FTZ.AND P0, PT, R6, -INF , PT ;  /* 0xff8000000600780b */ /* 0x000fe20003f1d000 */
[----:B0-----:R-:W-:Y:S02]  /*1940*/  VIADD R34, R8, 0xffffffe ;  /* 0x0ffffffe08227836 */ /* 0x001fe40000000000 */
[----:B------:R-:W0:Y:S01]  /*1950*/  I2F.U32.RP R26, R27 ;  /* 0x0000001b001a7306 */ /* 0x000e220000209000 */
[----:B------:R-:W-:Y:S02]  /*1960*/  FSEL R18, R6, RZ, P0 ;  /* 0x000000ff06127208 */ /* 0x000fe40000000000 */
[----:B------:R-:W-:-:S03]  /*1970*/  ISETP.GT.AND P0, PT, R2, RZ, PT ;  /* 0x000000ff0200720c */ /* 0x000fc60003f04270 */
[----:B------:R-:W-:Y:S02]  /*1980*/  FADD.FTZ R21, -R18, R29 ;  /* 0x0000001d12157221 */ /* 0x000fe40000010100 */
[----:B------:R1:W-:Y:S02]  /*1990*/  F2I.FTZ.U32.TRUNC.NTZ R35, R34 ;  /* 0x0000002200237305 */ /* 0x0003e4000021f000 */
[----:B------:R-:W-:-:S06]  /*19a0*/  FMUL.FTZ R21, R21, 1.4426950216293334961 ;  /* 0x3fb8aa3b15157820 */ /* 0x000fcc0000410000 */
[----:B0-----:R-:W0:Y:S01]  /*19b0*/  MUFU.RCP R6, R26 ;  /* 0x0000001a00067308 */ /* 0x001e220000001000 */
[----:B-1----:R-:W-:-:S07]  /*19c0*/  IMAD.MOV.U32 R34, RZ, RZ, RZ ;  /* 0x000000ffff227224 */ /* 0x002fce00078e00ff */
[----:B------:R-:W1:Y:S01]  /*19d0*/  MUFU.EX2 R21, R21 ;  /* 0x0000001500157308 */ /* 0x000e620000000800 */
[----:B0-----:R-:W-:Y:S01]  /*19e0*/  VIADD R38, R6, 0xffffffe ;  /* 0x0ffffffe06267836 */ /* 0x001fe20000000000 */
[----:B------:R-:W-:Y:S01]  /*19f0*/  IABS R26, R22 ;  /* 0x00000016001a7213 */ /* 0x000fe20000000000 */
[----:B------:R-:W-:-:S05]  /*1a00*/  IMAD.MOV R6, RZ, RZ, -R35 ;  /* 0x000000ffff067224 */ /* 0x000fca00078e0a23 */
[----:B------:R-:W0:Y:S01]  /*1a10*/  F2I.FTZ.U32.TRUNC.NTZ R39, R38 ;  /* 0x0000002600277305 */ /* 0x000e22000021f000 */
[----:B-1----:R-:W1:Y:S01]  /*1a20*/  SHFL.BFLY PT, R30, R21, 0x10, 0x1f ;  /* 0x0e001f00151e7f89 */ /* 0x002e6200000e0000 */
[----:B0-----:R-:W-:Y:S02]  /*1a30*/  IMAD.MOV R8, RZ, RZ, -R39 ;  /* 0x000000ffff087224 */ /* 0x001fe400078e0a27 */
[----:B------:R-:W-:Y:S02]  /*1a40*/  IMAD.MOV.U32 R38, RZ, RZ, RZ ;  /* 0x000000ffff267224 */ /* 0x000fe400078e00ff */
[----:B-1----:R-:W-:Y:S01]  /*1a50*/  FADD.FTZ R30, R21, R30 ;  /* 0x0000001e151e7221 */ /* 0x002fe20000010000 */
[----:B------:R-:W-:Y:S01]  /*1a60*/  IMAD R21, R6, R31, RZ ;  /* 0x0000001f06157224 */ /* 0x000fe200078e02ff */
[----:B------:R-:W-:-:S03]  /*1a70*/  IABS R6, R3 ;  /* 0x0000000300067213 */ /* 0x000fc60000000000 */
[----:B------:R-:W0:Y:S01]  /*1a80*/  SHFL.BFLY PT, R7, R30, 0x8, 0x1f ;  /* 0x0d001f001e077f89 */ /* 0x000e2200000e0000 */
[----:B------:R-:W-:-:S04]  /*1a90*/  IMAD.HI.U32 R21, R35, R21, R34 ;  /* 0x0000001523157227 */ /* 0x000fc800078e0022 */
[----:B------:R-:W-:Y:S02]  /*1aa0*/  IMAD.MOV R6, RZ, RZ, -R6 ;  /* 0x000000ffff067224 */ /* 0x000fe400078e0a06 */
[----:B------:R-:W-:-:S04]  /*1ab0*/  IMAD.HI.U32 R21, R21, R26, RZ ;  /* 0x0000001a15157227 */ /* 0x000fc800078e00ff */
[----:B------:R-:W-:Y:S02]  /*1ac0*/  IMAD R6, R21, R6, R26 ;  /* 0x0000000615067224 */ /* 0x000fe400078e021a */
[----:B------:R-:W-:-:S03]  /*1ad0*/  IMAD R35, R8, R27, RZ ;  /* 0x0000001b08237224 */ /* 0x000fc600078e02ff */
[----:B------:R-:W-:Y:S01]  /*1ae0*/  ISETP.GT.U32.AND P1, PT, R31, R6, PT ;  /* 0x000000061f00720c */ /* 0x000fe20003f24070 */
[----:B------:R-:W-:-:S04]  /*1af0*/  IMAD.HI.U32 R35, R39, R35, R38 ;  /* 0x0000002327237227 */ /* 0x000fc800078e0026 */
[----:B0-----:R-:W-:-:S05]  /*1b00*/  FADD.FTZ R7, R30, R7 ;  /* 0x000000071e077221 */ /* 0x001fca0000010000 */
[----:B------:R-:W0:Y:S03]  /*1b10*/  SHFL.BFLY PT, R28, R7, 0x4, 0x1f ;  /* 0x0c801f00071c7f89 */ /* 0x000e2600000e0000 */
[----:B------:R-:W-:Y:S02]  /*1b20*/  @!P1 IMAD.IADD R6, R6, 0x1, -R31 ;  /* 0x0000000106069824 */ /* 0x000fe400078e0a1f */
[----:B------:R-:W-:Y:S01]  /*1b30*/  @!P1 VIADD R21, R21, 0x1 ;  /* 0x0000000115159836 */ /* 0x000fe20000000000 */
[----:B------:R-:W-:Y:S02]  /*1b40*/  ISETP.NE.AND P1, PT, R3, RZ, PT ;  /* 0x000000ff0300720c */ /* 0x000fe40003f25270 */
[----:B------:R-:W-:Y:S02]  /*1b50*/  ISETP.GE.U32.AND P4, PT, R6, R31, PT ;  /* 0x0000001f0600720c */ /* 0x000fe40003f86070 */
[----:B------:R-:W-:-:S11]  /*1b60*/  SHF.R.S32.HI R6, RZ, 0x1f, R2 ;  /* 0x0000001fff067819 */ /* 0x000fd60000011402 */
[----:B------:R-:W-:Y:S02]  /*1b70*/  @P4 VIADD R21, R21, 0x1 ;  /* 0x0000000115154836 */ /* 0x000fe40000000000 */
[----:B0-----:R-:W-:Y:S01]  /*1b80*/  FADD.FTZ R28, R7, R28 ;  /* 0x0000001c071c7221 */ /* 0x001fe20000010000 */
[----:B------:R-:W-:Y:S02]  /*1b90*/  IABS R7, R4 ;  /* 0x0000000400077213 */ /* 0x000fe40000000000 */
[----:B------:R-:W-:Y:S02]  /*1ba0*/  LOP3.LUT R4, R4, R17, RZ, 0x3c, !PT ;  /* 0x0000001104047212 */ /* 0x000fe400078e3cff */
[----:B------:R-:W0:Y:S01]  /*1bb0*/  SHFL.BFLY PT, R37, R28, 0x2, 0x1f ;  /* 0x0c401f001c257f89 */ /* 0x000e2200000e0000 */
[----:B------:R-:W-:-:S04]  /*1bc0*/  IMAD.HI.U32 R34, R35, R7, RZ ;  /* 0x0000000723227227 */ /* 0x000fc800078e00ff */
[----:B------:R-:W-:-:S04]  /*1bd0*/  IMAD.HI.U32 R35, R35, R26, RZ ;  /* 0x0000001a23237227 */ /* 0x000fc800078e00ff */
[-C--:B------:R-:W-:Y:S01]  /*1be0*/  IMAD R30, R34, R36.reuse, R7 ;  /* 0x00000024221e7224 */ /* 0x080fe200078e0207 */
[----:B------:R-:W-:Y:S01]  /*1bf0*/  LEA.HI.SX32 R7, R2, 0x1, 0x1 ;  /* 0x0000000102077811 */ /* 0x000fe200078f0aff */
[----:B------:R-:W-:Y:S02]  /*1c00*/  IMAD R36, R35, R36, R26 ;  /* 0x0000002423247224 */ /* 0x000fe400078e021a */
[----:B------:R-:W-:Y:S01]  /*1c10*/  @!P0 IMAD.MOV R7, RZ, RZ, R6 ;  /* 0x000000ffff078224 */ /* 0x000fe200078e0206 */
[C---:B------:R-:W-:Y:S01]  /*1c20*/  ISETP.GT.U32.AND P3, PT, R27.reuse, R30, PT ;  /* 0x0000001e1b00720c */ /* 0x040fe20003f64070 */
[----:B------:R-:W1:Y:S01]  /*1c30*/  LDC.U8 R26, c[0x0][0x3d9] ;  /* 0x0000f640ff1a7b82 */ /* 0x000e620000000000 */
[----:B------:R-:W-:Y:S02]  /*1c40*/  ISETP.GT.U32.AND P2, PT, R27, R36, PT ;  /* 0x000000241b00720c */ /* 0x000fe40003f44070 */
[----:B------:R-:W-:Y:S01]  /*1c50*/  LEA.HI.SX32 R6, R3, 0x1, 0x1 ;  /* 0x0000000103067811 */ /* 0x000fe200078f0aff */
[----:B0-----:R-:W-:Y:S01]  /*1c60*/  FADD.FTZ R37, R28, R37 ;  /* 0x000000251c257221 */ /* 0x001fe20000010000 */
[----:B------:R-:W-:-:S07]  /*1c70*/  LOP3.LUT R28, R22, R31, RZ, 0x3c, !PT ;  /* 0x0000001f161c7212 */ /* 0x000fce00078e3cff */
[--C-:B------:R-:W-:Y:S01]  /*1c80*/  @!P3 IMAD.IADD R30, R30, 0x1, -R27.reuse ;  /* 0x000000011e1eb824 */ /* 0x100fe200078e0a1b */
[----:B------:R-:W-:Y:S01]  /*1c90*/  LOP3.LUT R22, R22, R17, RZ, 0x3c, !PT ;  /* 0x0000001116167212 */ /* 0x000fe200078e3cff */
[----:B------:R-:W0:Y:S01]  /*1ca0*/  SHFL.BFLY PT, R8, R37, 0x1, 0x1f ;  /* 0x0c201f0025087f89 */ /* 0x000e2200000e0000 */
[----:B------:R-:W-:Y:S01]  /*1cb0*/  ISETP.GE.AND P0, PT, R28, RZ, PT ;  /* 0x000000ff1c00720c */ /* 0x000fe20003f06270 */
[----:B------:R-:W-:Y:S01]  /*1cc0*/  @!P2 IMAD.IADD R36, R36, 0x1, -R27 ;  /* 0x000000012424a824 */ /* 0x000fe200078e0a1b */
[----:B------:R-:W-:Y:S01]  /*1cd0*/  SHF.R.S32.HI R28, RZ, 0x1f, R3 ;  /* 0x0000001fff1c7819 */ /* 0x000fe20000011403 */
[----:B------:R-:W-:Y:S01]  /*1ce0*/  @!P3 VIADD R34, R34, 0x1 ;  /* 0x000000012222b836 */ /* 0x000fe20000000000 */
[-C--:B------:R-:W-:Y:S01]  /*1cf0*/  ISETP.GE.U32.AND P4, PT, R30, R27.reuse, PT ;  /* 0x0000001b1e00720c */ /* 0x080fe20003f86070 */
[----:B------:R-:W-:Y:S01]  /*1d00*/  @!P2 VIADD R35, R35, 0x1 ;  /* 0x000000012323a836 */ /* 0x000fe20000000000 */
[----:B------:R-:W-:Y:S01]  /*1d10*/  ISETP.GE.AND P3, PT, R22, RZ, PT ;  /* 0x000000ff1600720c */ /* 0x000fe20003f66270 */
[----:B------:R-:W-:Y:S01]  /*1d20*/  @!P5 IMAD.MOV R6, RZ, RZ, R28 ;  /* 0x000000ffff06d224 */ /* 0x000fe200078e021c */
[----:B------:R-:W-:Y:S01]  /*1d30*/  ISETP.GE.U32.AND P5, PT, R36, R27, PT ;  /* 0x0000001b2400720c */ /* 0x000fe20003fa6070 */
[----:B------:R-:W-:Y:S01]  /*1d40*/  IMAD.MOV.U32 R28, RZ, RZ, 0x7f800000 ;  /* 0x7f800000ff1c7424 */ /* 0x000fe200078e00ff */
[----:B-1----:R-:W-:-:S03]  /*1d50*/  ISETP.NE.AND P2, PT, R26, RZ, PT ;  /* 0x000000ff1a00720c */ /* 0x002fc60003f45270 */
[----:B------:R-:W-:Y:S01]  /*1d60*/  @!P0 IMAD.MOV R21, RZ, RZ, -R21 ;  /* 0x000000ffff158224 */ /* 0x000fe200078e0a15 */
[----:B------:R-:W-:Y:S02]  /*1d70*/  @!P1 LOP3.LUT R21, RZ, R31, RZ, 0x33, !PT ;  /* 0x0000001fff159212 */ /* 0x000fe400078e33ff */
[----:B------:R-:W-:Y:S01]  /*1d80*/  ISETP.GE.AND P1, PT, R4, RZ, PT ;  /* 0x000000ff0400720c */ /* 0x000fe20003f26270 */
[----:B------:R-:W-:Y:S01]  /*1d90*/  @P4 VIADD R34, R34, 0x1 ;  /* 0x0000000122224836 */ /* 0x000fe20000000000 */
[C---:B------:R-:W-:Y:S02]  /*1da0*/  LOP3.LUT P4, RZ, R16.reuse, 0x1f, RZ, 0xc0, !PT ;  /* 0x0000001f10ff7812 */ /* 0x040fe4000788c0ff */
[----:B------:R-:W-:Y:S01]  /*1db0*/  LOP3.LUT R31, RZ, R17, RZ, 0x33, !PT ;  /* 0x00000011ff1f7212 */ /* 0x000fe200078e33ff */
[----:B------:R-:W-:Y:S01]  /*1dc0*/  @P5 VIADD R35, R35, 0x1 ;  /* 0x0000000123235836 */ /* 0x000fe20000000000 */
[----:B------:R-:W-:Y:S01]  /*1dd0*/  ISETP.GT.OR P4, PT, R16, 0x7f, P4 ;  /* 0x0000007f1000780c */ /* 0x000fe20002784670 */
[----:B0-----:R-:W-:Y:S01]  /*1de0*/  FADD.FTZ R8, R37, R8 ;  /* 0x0000000825087221 */ /* 0x001fe20000010000 */
[----:B------:R-:W-:Y:S01]  /*1df0*/  ISETP.NE.AND P5, PT, R17, RZ, PT ;  /* 0x000000ff1100720c */ /* 0x000fe20003fa5270 */
[----:B------:R-:W-:Y:S01]  /*1e00*/  IMAD.MOV.U32 R4, RZ, RZ, R35 ;  /* 0x000000ffff047224 */ /* 0x000fe200078e0023 */
[----:B------:R-:W-:-:S02]  /*1e10*/  SEL R9, R9, 0x1, !P2 ;  /* 0x0000000109097807 */ /* 0x000fc40005000000 */
[----:B------:R-:W-:Y:S01]  /*1e20*/  FSETP.NE.FTZ.AND P0, PT, R8, RZ, PT ;  /* 0x000000ff0800720b */ /* 0x000fe20003f15000 */
[----:B------:R-:W-:Y:S01]  /*1e30*/  @!P1 IMAD.MOV R34, RZ, RZ, -R34 ;  /* 0x000000ffff229224 */ /* 0x000fe200078e0a22 */
[----:B------:R-:W-:Y:S01]  /*1e40*/  ISETP.LT.U32.AND P1, PT, R24, R21, PT ;  /* 0x000000151800720c */ /* 0x000fe20003f21070 */
[----:B------:R-:W-:Y:S01]  /*1e50*/  @!P3 IMAD.MOV R4, RZ, RZ, -R4 ;  /* 0x000000ffff04b224 */ /* 0x000fe200078e0a04 */
[----:B------:R-:W-:Y:S02]  /*1e60*/  SHF.R.S32.HI R35, RZ, 0x1f, R21 ;  /* 0x0000001fff237819 */ /* 0x000fe40000011415 */
[C---:B------:R-:W-:Y:S02]  /*1e70*/  SEL R34, R31.reuse, R34, !P5 ;  /* 0x000000221f227207 */ /* 0x040fe40006800000 */
[----:B------:R-:W-:Y:S02]  /*1e80*/  SEL R22, R31, R4, !P5 ;  /* 0x000000041f167207 */ /* 0x000fe40006800000 */
[----:B------:R-:W-:Y:S01]  /*1e90*/  ISETP.LT.AND.EX P1, PT, R25, R35, PT, P1 ;  /* 0x000000231900720c */ /* 0x000fe20003f21310 */
[----:B------:R-:W-:-:S02]  /*1ea0*/  IMAD R4, R34, R9, RZ ;  /* 0x0000000922047224 */ /* 0x000fc400078e02ff */
[----:B------:R0:W1:Y:S01]  /*1eb0*/  @P0 MUFU.LG2 R27, R8 ;  /* 0x00000008001b0308 */ /* 0x0000620000000c00 */
[----:B------:R-:W-:Y:S01]  /*1ec0*/  IMAD R31, R22, R9, RZ ;  /* 0x00000009161f7224 */ /* 0x000fe200078e02ff */
[----:B------:R-:W-:Y:S01]  /*1ed0*/  SEL R9, R24, R21, P1 ;  /* 0x0000001518097207 */ /* 0x000fe20000800000 */
[----:B------:R-:W-:Y:S02]  /*1ee0*/  IMAD R7, R7, R4, RZ ;  /* 0x0000000407077224 */ /* 0x000fe400078e02ff */
[----:B------:R-:W-:Y:S01]  /*1ef0*/  IMAD R6, R31, R6, RZ ;  /* 0x000000061f067224 */ /* 0x000fe200078e02ff */
[----:B0-----:R-:W-:Y:S01]  /*1f00*/  SEL R8, R25, R35, P1 ;  /* 0x0000002319087207 */ /* 0x001fe20000800000 */
[----:B-1----:R-:W-:Y:S01]  /*1f10*/  @P0 FFMA.FTZ R28, R27, 0.69314718246459960938, R18 ;  /* 0x3f3172181b1c0823 */ /* 0x002fe20000010012 */
[----:B------:R-:W-:Y:S06]  /*1f20*/  @P4 BRA `(.L_x_111) ;  /* 0x0000001c001c4947 */ /* 0x000fec0003800000 */
[----:B------:R-:W-:Y:S01]  /*1f30*/  ULDC.U8 UR4, c[0x0][0x3d8] ;  /* 0x0000f60000047ab9 */ /* 0x000fe20000000000 */
[----:B------:R-:W-:Y:S02]  /*1f40*/  LEA.HI R4, R19, R16, RZ, 0x5 ;  /* 0x0000001013047211 */ /* 0x000fe400078f28ff */
[----:B------:R-:W-:Y:S02]  /*1f50*/  ISETP.NE.AND P1, PT, RZ, UR4, PT ;  /* 0x00000004ff007c0c */ /* 0x000fe4000bf25270 */
[----:B------:R-:W-:-:S04]  /*1f60*/  SHF.R.S32.HI R4, RZ, 0x5, R4 ;  /* 0x00000005ff047819 */ /* 0x000fc80000011404 */
[----:B------:R-:W-:-:S04]  /*1f70*/  IADD3 R30, P0, R4, UR7, RZ ;  /* 0x00000007041e7c10 */ /* 0x000fc8000ff1e0ff */
[----:B------:R-:W-:-:S03]  /*1f80*/  LEA.HI.X.SX32 R31, R4, UR6, 0x1, P0 ;  /* 0x00000006041f7c11 */ /* 0x000fc600080f0eff */
[----:B------:R-:W-:Y:S06]  /*1f90*/  @!P1 BRA `(.L_x_112) ;  /* 0x0000001800f09947 */ /* 0x000fec0003800000 */
        /* <DEDUP_REMOVED lines=30> */
[----:B------:R-:W-:Y:S05]  /*2180*/  CALL.REL.NOINC `($__internal_2_$__cuda_sm20_div_s64) ;  /* 0x00000024006c7944 */ /* 0x000fea0003c00000 */
[-C--:B------:R-:W-:Y:S02]  /*2190*/  IADD3 R25, P0, RZ, -R18.reuse, RZ ;  /* 0x80000012ff197210 */ /* 0x080fe40007f1e0ff */
[----:B------:R-:W-:Y:S02]  /*21a0*/  MOV R40, R18 ;  /* 0x0000001200287202 */ /* 0x000fe40000000f00 */
[----:B------:R-:W-:Y:S01]  /*21b0*/  IADD3.X R17, RZ, ~R19, RZ, P0, !PT ;  /* 0x80000013ff117210 */ /* 0x000fe200007fe4ff */
[----:B------:R-:W-:Y:S01]  /*21c0*/  IMAD.WIDE.U32 R30, R34, R25, R30 ;  /* 0x00000019221e7225 */ /* 0x000fe200078e001e */
[----:B------:R-:W-:-:S03]  /*21d0*/  MOV R41, R19 ;  /* 0x0000001300297202 */ /* 0x000fc60000000f00 */
[----:B------:R-:W-:-:S04]  /*21e0*/  IMAD R16, R17, R34, RZ ;  /* 0x0000002211107224 */ /* 0x000fc800078e02ff */
[----:B------:R-:W-:-:S05]  /*21f0*/  IMAD R17, R21, R25, R16 ;  /* 0x0000001915117224 */ /* 0x000fca00078e0210 */
[----:B------:R-:W-:Y:S01]  /*2200*/  IADD3 R17, R31, R17, RZ ;  /* 0x000000111f117210 */ /* 0x000fe20007ffe0ff */
[----:B------:R-:W-:Y:S05]  /*2210*/  BRA `(.L_x_115) ;  /* 0x0000000000587947 */ /* 0x000fea0003800000 */
.L_x_114:
        /* <DEDUP_REMOVED lines=22> */
.L_x_115:
[----:B------:R-:W-:Y:S05]  /*2380*/  BSYNC B0 ;  /* 0x0000000000007941 */ /* 0x000fea0003800000 */
.L_x_113:
[----:B------:R-:W-:Y:S01]  /*2390*/  LOP3.LUT R16, R17, R0, RZ, 0xfc, !PT ;  /* 0x0000000011107212 */ /* 0x000fe200078efcff */
[----:B------:R-:W-:Y:S03]  /*23a0*/  BSSY B0, `(.L_x_116) ;  /* 0x0000028000007945 */ /* 0x000fe60003800000 */
        /* <DEDUP_REMOVED lines=9> */
[----:B------:R-:W-:Y:S02]  /*2440*/  IADD3.X R16, RZ, ~R19, RZ, P0, !PT ;  /* 0x80000013ff107210 */ /* 0x000fe400007fe4ff */
[----:B------:R-:W-:Y:S01]  /*2450*/  MOV R34, R18 ;  /* 0x0000001200227202 */ /* 0x000fe20000000f00 */
[----:B------:R-:W-:Y:S01]  /*2460*/  IMAD.WIDE.U32 R30, R23, R21, R30 ;  /* 0x00000015171e7225 */ /* 0x000fe200078e001e */
[----:B------:R-:W-:-:S03]  /*2470*/  MOV R35, R19 ;  /* 0x0000001300237202 */ /* 0x000fc60000000f00 */
[----:B------:R-:W-:-:S04]  /*2480*/  IMAD R16, R16, R23, RZ ;  /* 0x0000001710107224 */ /* 0x000fc800078e02ff */
[----:B------:R-:W-:-:S05]  /*2490*/  IMAD R0, R0, R21, R16 ;  /* 0x0000001500007224 */ /* 0x000fca00078e0210 */
[----:B------:R-:W-:Y:S01]  /*24a0*/  IADD3 R0, R31, R0, RZ ;  /* 0x000000001f007210 */ /* 0x000fe20007ffe0ff */
[----:B------:R-:W-:Y:S05]  /*24b0*/  BRA `(.L_x_118) ;  /* 0x0000000000587947 */ /* 0x000fea0003800000 */
.L_x_117:
        /* <DEDUP_REMOVED lines=22> */
.L_x_118:
[----:B------:R-:W-:Y:S05]  /*2620*/  BSYNC B0 ;  /* 0x0000000000007941 */ /* 0x000fea0003800000 */
.L_x_116:
        /* <DEDUP_REMOVED lines=11> */
[----:B------:R-:W-:Y:S05]  /*26e0*/  CALL.REL.NOINC `($__internal_2_$__cuda_sm20_div_s64) ;  /* 0x0000002000147944 */ /* 0x000fea0003c00000 */
[----:B------:R-:W-:-:S04]  /*26f0*/  IADD3 R17, P0, RZ, -R18, RZ ;  /* 0x80000012ff117210 */ /* 0x000fc80007f1e0ff */
[----:B------:R-:W-:Y:S01]  /*2700*/  IADD3.X R16, RZ, ~R19, RZ, P0, !PT ;  /* 0x80000013ff107210 */ /* 0x000fe200007fe4ff */
[----:B------:R-:W-:-:S04]  /*2710*/  IMAD.WIDE.U32 R34, R5, R17, R34 ;  /* 0x0000001105227225 */ /* 0x000fc800078e0022 */
[----:B------:R-:W-:-:S04]  /*2720*/  IMAD R16, R16, R5, RZ ;  /* 0x0000000510107224 */ /* 0x000fc800078e02ff */
[----:B------:R-:W-:-:S05]  /*2730*/  IMAD R4, R4, R17, R16 ;  /* 0x0000001104047224 */ /* 0x000fca00078e0210 */
[----:B------:R-:W-:Y:S01]  /*2740*/  IADD3 R4, R35, R4, RZ ;  /* 0x0000000423047210 */ /* 0x000fe20007ffe0ff */
[----:B------:R-:W-:Y:S05]  /*2750*/  BRA `(.L_x_121) ;  /* 0x0000000000587947 */ /* 0x000fea0003800000 */
.L_x_120:
[----:B------:R-:W0:Y:S01]  /*2760*/  I2F.U32.RP R19, R5 ;  /* 0x0000000500137306 */ /* 0x000e220000209000 */
[----:B------:R-:W-:-:S07]  /*2770*/  ISETP.NE.U32.AND P0, PT, R5, RZ, PT ;  /* 0x000000ff0500720c */ /* 0x000fce0003f05070 */
[----:B0-----:R-:W0:Y:S02]  /*2780*/  MUFU.RCP R16, R19 ;  /* 0x0000001300107308 */ /* 0x001e240000001000 */
[----:B0-----:R-:W-:Y:S01]  /*2790*/  IADD3 R16, R16, 0xffffffe, RZ ;  /* 0x0ffffffe10107810 */ /* 0x001fe20007ffe0ff */
[----:B------:R-:W-:-:S05]  /*27a0*/  HFMA2.MMA R19, -RZ, RZ, 0, 0 ;  /* 0x00000000ff137435 */ /* 0x000fca00000001ff */
        /* <DEDUP_REMOVED lines=17> */
.L_x_121:
[----:B------:R-:W-:Y:S05]  /*28c0*/  BSYNC B0 ;  /* 0x0000000000007941 */ /* 0x000fea0003800000 */
.L_x_119:
        /* <DEDUP_REMOVED lines=38> */
[----:B------:R-:W-:Y:S05]  /*2b30*/  CALL.REL.NOINC `($__internal_2_$__cuda_sm20_div_s64) ;  /* 0x0000001c00007944 */ /* 0x000fea0003c00000 */
        /* <DEDUP_REMOVED lines=12> */
.L_x_123:
        /* <DEDUP_REMOVED lines=23> */
.L_x_124:
[----:B------:R-:W-:Y:S05]  /*2d70*/  BSYNC B0 ;  /* 0x0000000000007941 */ /* 0x000fea0003800000 */
.L_x_122:
        /* <DEDUP_REMOVED lines=18> */
.L_x_126:
        /* <DEDUP_REMOVED lines=22> */
.L_x_127:
[----:B------:R-:W-:Y:S05]  /*3000*/  BSYNC B0 ;  /* 0x0000000000007941 */ /* 0x000fea0003800000 */
.L_x_125:
        /* <DEDUP_REMOVED lines=20> */
.L_x_129:
[----:B------:R-:W0:Y:S01]  /*3150*/  I2F.U32.RP R19, R13 ;  /* 0x0000000d00137306 */ /* 0x000e220000209000 */
[----:B------:R-:W-:Y:S01]  /*3160*/  IMAD.MOV.U32 R24, RZ, RZ, RZ ;  /* 0x000000ffff187224 */ /* 0x000fe200078e00ff */
[----:B------:R-:W-:-:S06]  /*3170*/  ISETP.NE.U32.AND P0, PT, R13, RZ, PT ;  /* 0x000000ff0d00720c */ /* 0x000fcc0003f05070 */
        /* <DEDUP_REMOVED lines=9> */
[----:B------:R-:W-:Y:S02]  /*3210*/  IMAD R18, R13, R15, R40 ;  /* 0x0000000f0d127224 */ /* 0x000fe400078e0228 */
[----:B------:R-:W-:-:S03]  /*3220*/  IMAD.MOV.U32 R15, RZ, RZ, RZ ;  /* 0x000000ffff0f7224 */ /* 0x000fc600078e00ff */
        /* <DEDUP_REMOVED lines=9> */
.L_x_130:
[----:B------:R-:W-:Y:S05]  /*32c0*/  BSYNC B0 ;  /* 0x0000000000007941 */ /* 0x000fea0003800000 */
.L_x_128:
[----:B------:R-:W-:Y:S01]  /*32d0*/  SHF.R.S32.HI R17, RZ, 0x1f, R7 ;  /* 0x0000001fff117819 */ /* 0x000fe20000011407 */
[-C--:B------:R-:W-:Y:S01]  /*32e0*/  IMAD R12, R19, R7.reuse, RZ ;  /* 0x00000007130c7224 */ /* 0x080fe200078e02ff */
[----:B------:R-:W-:Y:S01]  /*32f0*/  ULDC UR4, c[0x0][0x2c4] ;  /* 0x0000b10000047ab9 */ /* 0x000fe20000000800 */
[----:B------:R-:W-:Y:S01]  /*3300*/  IMAD.WIDE.U32 R40, R18, R7, RZ ;  /* 0x0000000712287225 */ /* 0x000fe200078e00ff */
[----:B------:R-:W-:Y:S03]  /*3310*/  BSSY B0, `(.L_x_131) ;  /* 0x000003a000007945 */ /* 0x000fe60003800000 */
[----:B------:R-:W-:Y:S01]  /*3320*/  IMAD R7, R17, R18, R12 ;  /* 0x0000001211077224 */ /* 0x000fe200078e020c */
[----:B------:R-:W-:Y:S01]  /*3330*/  SHF.R.S32.HI R18, RZ, 0x1f, R2 ;  /* 0x0000001fff127819 */ /* 0x000fe20000011402 */
[----:B------:R-:W-:Y:S01]  /*3340*/  IMAD R17, R15, R2, RZ ;  /* 0x000000020f117224 */ /* 0x000fe200078e02ff */
[----:B------:R-:W-:Y:S01]  /*3350*/  LOP3.LUT R15, R39, R10, RZ, 0xfc, !PT ;  /* 0x0000000a270f7212 */ /* 0x000fe200078efcff */
[----:B------:R-:W-:Y:S01]  /*3360*/  IMAD R45, R23, UR4, RZ ;  /* 0x00000004172d7c24 */ /* 0x000fe2000f8e02ff */
[----:B------:R-:W-:Y:S01]  /*3370*/  IADD3 R7, R41, R7, RZ ;  /* 0x0000000729077210 */ /* 0x000fe20007ffe0ff */
[----:B------:R-:W-:Y:S01]  /*3380*/  IMAD R17, R18, R13, R17 ;  /* 0x0000000d12117224 */ /* 0x000fe200078e0211 */
[----:B------:R-:W-:Y:S01]  /*3390*/  ISETP.NE.U32.AND P0, PT, R15, RZ, PT ;  /* 0x000000ff0f00720c */ /* 0x000fe20003f05070 */
[----:B------:R-:W-:Y:S01]  /*33a0*/  IMAD R12, R14, R45, RZ ;  /* 0x0000002d0e0c7224 */ /* 0x000fe200078e02ff */
[----:B------:R-:W-:Y:S01]  /*33b0*/  SHF.R.S32.HI R19, RZ, 0x1f, R45 ;  /* 0x0000001fff137819 */ /* 0x000fe2000001142d */
[----:B------:R-:W-:-:S04]  /*33c0*/  IMAD.WIDE.U32 R14, R13, R2, RZ ;  /* 0x000000020d0e7225 */ /* 0x000fc800078e00ff */
[----:B------:R-:W-:Y:S01]  /*33d0*/  IMAD R13, R19, R16, R12 ;  /* 0x00000010130d7224 */ /* 0x000fe200078e020c */
[----:B------:R-:W-:Y:S01]  /*33e0*/  IADD3 R12, R15, R17, RZ ;  /* 0x000000110f0c7210 */ /* 0x000fe20007ffe0ff */
[----:B------:R-:W-:-:S05]  /*33f0*/  IMAD.WIDE.U32 R44, R16, R45, RZ ;  /* 0x0000002d102c7225 */ /* 0x000fca00078e00ff */
[----:B------:R-:W-:Y:S01]  /*3400*/  IADD3 R2, R45, R13, RZ ;  /* 0x0000000d2d027210 */ /* 0x000fe20007ffe0ff */
[----:B------:R-:W-:Y:S06]  /*3410*/  @!P0 BRA `(.L_x_132) ;  /* 0x0000000000488947 */ /* 0x000fec0003800000 */
[----:B------:R-:W-:Y:S01]  /*3420*/  IMAD.MOV.U32 R42, RZ, RZ, R38 ;  /* 0x000000ffff2a7224 */ /* 0x000fe200078e0026 */
[----:B------:R-:W-:Y:S01]  /*3430*/  MOV R26, R11 ;  /* 0x0000000b001a7202 */ /* 0x000fe20000000f00 */
[----:B------:R-:W-:Y:S01]  /*3440*/  IMAD.MOV.U32 R17, RZ, RZ, R39 ;  /* 0x000000ffff117224 */ /* 0x000fe200078e0027 */
[----:B------:R-:W-:Y:S02]  /*3450*/  MOV R21, R10 ;  /* 0x0000000a00157202 */ /* 0x000fe40000000f00 */
[----:B------:R-:W-:Y:S02]  /*3460*/  MOV R24, 0x3480 ;  /* 0x0000348000187802 */ /* 0x000fe40000000f00 */
[----:B------:R-:W-:Y:S05]  /*3470*/  CALL.REL.NOINC `($__internal_2_$__cuda_sm20_div_s64) ;  /* 0x0000001000b07944 */ /* 0x000fea0003c00000 */
[----:B------:R-:W-:Y:S01]  /*3480*/  IADD3 R13, P0, RZ, -R18, RZ ;  /* 0x80000012ff0d7210 */ /* 0x000fe20007f1e0ff */
[----:B------:R-:W-:Y:S01]  /*3490*/  IMAD.MOV.U32 R25, RZ, RZ, R39 ;  /* 0x000000ffff197224 */ /* 0x000fe200078e0027 */
[----:B------:R-:W-:Y:S02]  /*34a0*/  MOV R24, R38 ;  /* 0x0000002600187202 */ /* 0x000fe40000000f00 */
[----:B------:R-:W-:Y:S02]  /*34b0*/  IADD3.X R16, RZ, ~R19, RZ, P0, !PT ;  /* 0x80000013ff107210 */ /* 0x000fe400007fe4ff */
[----:B------:R-:W-:Y:S01]  /*34c0*/  MOV R38, R18 ;  /* 0x0000001200267202 */ /* 0x000fe20000000f00 */
[----:B------:R-:W-:Y:S01]  /*34d0*/  IMAD.WIDE.U32 R24, R11, R13, R24 ;  /* 0x0000000d0b187225 */ /* 0x000fe200078e0018 */
[----:B------:R-:W-:-:S03]  /*34e0*/  MOV R39, R19 ;  /* 0x0000001300277202 */ /* 0x000fc60000000f00 */
[----:B------:R-:W-:-:S04]  /*34f0*/  IMAD R16, R16, R11, RZ ;  /* 0x0000000b10107224 */ /* 0x000fc800078e02ff */
[----:B------:R-:W-:Y:S01]  /*3500*/  IMAD R10, R10, R13, R16 ;  /* 0x0000000d0a0a7224 */ /* 0x000fe200078e0210 */
[----:B------:R-:W-:-:S03]  /*3510*/  MOV R16, R24 ;  /* 0x0000001800107202 */ /* 0x000fc60000000f00 */
[----:B------:R-:W-:Y:S01]  /*3520*/  IMAD.IADD R10, R25, 0x1, R10 ;  /* 0x00000001190a7824 */ /* 0x000fe200078e020a */
[----:B------:R-:W-:Y:S05]  /*3530*/  BRA `(.L_x_133) ;  /* 0x00000000005c7947 */ /* 0x000fea0003800000 */
.L_x_132:
        /* <DEDUP_REMOVED lines=23> */
.L_x_133:
[----:B------:R-:W-:Y:S05]  /*36b0*/  BSYNC B0 ;  /* 0x0000000000007941 */ /* 0x000fea0003800000 */
.L_x_131:
        /* <DEDUP_REMOVED lines=29> */
.L_x_135:
        /* <DEDUP_REMOVED lines=20> */
[----:B------:R-:W-:Y:S02]  /*39d0*/  IADD3 R10, -R16, RZ, RZ ;  /* 0x000000ff100a7210 */ /* 0x000fe40007ffe1ff */
[----:B------:R-:W-:-:S03]  /*39e0*/  MOV R18, R16 ;  /* 0x0000001000127202 */ /* 0x000fc60000000f00 */
[----:B------:R-:W-:Y:S02]  /*39f0*/  IMAD R10, R9, R10, R38 ;  /* 0x0000000a090a7224 */ /* 0x000fe400078e0226 */
.L_x_136:
[----:B------:R-:W-:Y:S05]  /*3a00*/  BSYNC B0 ;  /* 0x0000000000007941 */ /* 0x000fea0003800000 */
.L_x_134:
[----:B------:R-:W-:Y:S01]  /*3a10*/  IADD3 R31, P1, P0, R34, R32, R30 ;  /* 0x00000020221f7210 */ /* 0x000fe2000783e01e */
[----:B------:R-:W-:-:S03]  /*3a20*/  ULDC.64 UR4, c[0x0][0x2b0] ;  /* 0x0000ac0000047ab9 */ /* 0x000fc60000000a00 */
[----:B------:R-:W-:Y:S02]  /*3a30*/  IADD3 R31, P3, P2, R40, R31, R44 ;  /* 0x0000001f281f7210 */ /* 0x000fe40007a7e02c */
[----:B------:R-:W-:Y:S01]  /*3a40*/  IADD3.X R0, R4, R5, R0, P1, P0 ;  /* 0x0000000504007210 */ /* 0x000fe20000fe0400 */
[----:B------:R-:W-:Y:S01]  /*3a50*/  IMAD R5, R19, R6, RZ ;  /* 0x0000000613057224 */ /* 0x000fe200078e02ff */
[----:B------:R-:W-:Y:S02]  /*3a60*/  IADD3 R14, P1, P0, R46, R31, R14 ;  /* 0x0000001f2e0e7210 */ /* 0x000fe4000783e00e */
[----:B------:R-:W-:Y:S02]  /*3a70*/  IADD3.X R0, R7, R0, R2, P3, P2 ;  /* 0x0000000007007210 */ /* 0x000fe40001fe4402 */
[----:B------:R-:W-:Y:S02]  /*3a80*/  SHF.R.S32.HI R2, RZ, 0x1f, R6 ;  /* 0x0000001fff027819 */ /* 0x000fe40000011406 */
[----:B------:R-:W-:-:S02]  /*3a90*/  IADD3.X R15, R11, R0, R12, P1, P0 ;  /* 0x000000000b0f7210 */ /* 0x000fc40000fe040c */
[----:B------:R-:W-:Y:S01]  /*3aa0*/  SHF.R.S32.HI R0, RZ, 0x1f, R3 ;  /* 0x0000001fff007819 */ /* 0x000fe20000011403 */
[-C--:B------:R-:W-:Y:S02]  /*3ab0*/  IMAD R2, R2, R18.reuse, R5 ;  /* 0x0000001202027224 */ /* 0x080fe400078e0205 */
[----:B------:R-:W-:-:S04]  /*3ac0*/  IMAD.WIDE.U32 R14, R6, R18, R14 ;  /* 0x00000012060e7225 */ /* 0x000fc800078e000e */
[----:B------:R-:W-:Y:S02]  /*3ad0*/  IMAD R5, R8, R3, RZ ;  /* 0x0000000308057224 */ /* 0x000fe400078e02ff */
        /* <DEDUP_REMOVED lines=8> */
.L_x_112:
[----:B------:R-:W-:Y:S02]  /*3b60*/  ULDC.64 UR4, c[0x0][0x2b0] ;  /* 0x0000ac0000047ab9 */ /* 0x000fe40000000a00 */
[----:B------:R-:W-:-:S04]  /*3b70*/  LEA R2, P0, R30, UR4, 0x2 ;  /* 0x000000041e027c11 */ /* 0x000fc8000f8010ff */
[----:B------:R-:W-:-:S05]  /*3b80*/  LEA.HI.X R3, R30, UR5, R31, 0x2, P0 ;  /* 0x000000051e037c11 */ /* 0x000fca00080f141f */
[----:B------:R0:W-:Y:S04]  /*3b90*/  STG.E desc[UR8][R2.64], R28 ;  /* 0x0000001c02007986 */ /* 0x0001e8000c101908 */
.L_x_111:
[----:B------:R-:W-:Y:S05]  /*3ba0*/  BSYNC B1 ;  /* 0x0000000000017941 */ /* 0x000fea0003800000 */
.L_x_110:
[----:B------:R-:W2:Y:S01]  /*3bb0*/  S2R R0, SR_TID.X ;  /* 0x0000000000007919 */ /* 0x000ea20000002100 */
[----:B01----:R-:W0:Y:S01]  /*3bc0*/  LDC R3, c[0x0][0x3c4] ;  /* 0x0000f100ff037b82 */ /* 0x003e220000000800 */
[----:B------:R-:W-:Y:S01]  /*3bd0*/  BSSY B0, `(.L_x_137) ;  /* 0x0000012000007945 */ /* 0x000fe20003800000 */
[----:B--2---:R-:W-:-:S04]  /*3be0*/  SHF.R.S32.HI R21, RZ, 0x1f, R0 ;  /* 0x0000001fff157819 */ /* 0x004fc80000011400 */
[----:B------:R-:W-:-:S04]  /*3bf0*/  LEA.HI R21, R21, R0, RZ, 0x5 ;  /* 0x0000000015157211 */ /* 0x000fc800078f28ff */
[----:B------:R-:W-:-:S05]  /*3c00*/  LOP3.LUT R5, R21, 0xffffffe0, RZ, 0xc0, !PT ;  /* 0xffffffe015057812 */ /* 0x000fca00078ec0ff */
[----:B------:R-:W-:-:S05]  /*3c10*/  IMAD.IADD R26, R0, 0x1, -R5 ;  /* 0x00000001001a7824 */ /* 0x000fca00078e0a05 */
[----:B0-----:R-:W-:-:S04]  /*3c20*/  ISETP.GE.AND P0, PT, R26, R3, PT ;  /* 0x000000031a00720c */ /* 0x001fc80003f06270 */
[----:B------:R-:W-:-:S13]  /*3c30*/  ISETP.LT.AND P0, PT, R0, 0x80, !P0 ;  /* 0x000000800000780c */ /* 0x000fda0004701270 */
[----:B------:R-:W-:Y:S05]  /*3c40*/  @!P0 BRA `(.L_x_138) ;  /* 0x0000000000288947 */ /* 0x000fea0003800000 */
[----:B------:R-:W0:Y:S01]  /*3c50*/  S2R R0, SR_CgaCtaId ;  /* 0x0000000000007919 */ /* 0x000e220000008800 */
[----:B------:R-:W-:Y:S01]  /*3c60*/  FADD.FTZ R2, -R28, R29 ;  /* 0x0000001d1c027221 */ /* 0x000fe20000010100 */
[----:B------:R-:W-:-:S03]  /*3c70*/  MOV R5, 0x400 ;  /* 0x0000040000057802 */ /* 0x000fc60000000f00 */
[----:B------:R-:W-:-:S06]  /*3c80*/  FMUL.FTZ R2, R2, 1.4426950216293334961 ;  /* 0x3fb8aa3b02027820 */ /* 0x000fcc0000410000 */
[----:B------:R-:W1:Y:S01]  /*3c90*/  MUFU.EX2 R2, R2 ;  /* 0x0000000200027308 */ /* 0x000e620000000800 */
[----:B0-----:R-:W-:-:S05]  /*3ca0*/  LEA R5, R0, R5, 0x18 ;  /* 0x0000000500057211 */ /* 0x001fca00078ec0ff */
[----:B------:R-:W-:Y:S01]  /*3cb0*/  IMAD R0, R26, 0x14, R5 ;  /* 0x000000141a007824 */ /* 0x000fe200078e0205 */
[----:B------:R-:W-:-:S04]  /*3cc0*/  SHF.R.S32.HI R5, RZ, 0x5, R21 ;  /* 0x00000005ff057819 */ /* 0x000fc80000011415 */
[----:B------:R-:W-:-:S05]  /*3cd0*/  LEA R5, R5, R0, 0x2 ;  /* 0x0000000005057211 */ /* 0x000fca00078e10ff */
[----:B-1----:R0:W-:Y:S02]  /*3ce0*/  STS [R5], R2 ;  /* 0x0000000205007388 */ /* 0x0021e40000000800 */
.L_x_138:
[----:B------:R-:W-:Y:S05]  /*3cf0*/  BSYNC B0 ;  /* 0x0000000000007941 */ /* 0x000fea0003800000 */
.L_x_137:
[----:B------:R-:W-:Y:S01]  /*3d00*/  BAR.SYNC.DEFER_BLOCKING 0x0 ;  /* 0x0000000000007b1d */ /* 0x000fe20000010000 */
[----:B------:R-:W-:Y:S01]  /*3d10*/  ISETP.GE.AND P0, PT, R3, 0x1, PT ;  /* 0x000000010300780c */ /* 0x000fe20003f06270 */
[----:B------:R-:W-:Y:S01]  /*3d20*/  IMAD.SHL.U32 R26, R26, 0x4, RZ ;  /* 0x000000041a1a7824 */ /* 0x000fe200078e00ff */
[----:B------:R-:W-:Y:S01]  /*3d30*/  CS2R R6, SRZ ;  /* 0x0000000000067805 */ /* 0x000fe2000001ff00 */
[----:B------:R-:W-:Y:S01]  /*3d40*/  IMAD.MOV.U32 R9, RZ, RZ, RZ ;  /* 0x000000ffff097224 */ /* 0x000fe200078e00ff */
[----:B0-----:R-:W-:Y:S02]  /*3d50*/  CS2R R4, SRZ ;  /* 0x0000000000047805 */ /* 0x001fe4000001ff00 */
[----:B------:R-:W-:Y:S01]  /*3d60*/  CS2R R2, SRZ ;  /* 0x0000000000027805 */ /* 0x000fe2000001ff00 */
[----:B------:R-:W-:Y:S01]  /*3d70*/  IMAD.MOV.U32 R0, RZ, RZ, RZ ;  /* 0x000000ffff007224 */ /* 0x000fe200078e00ff */
[----:B------:R-:W-:Y:S01]  /*3d80*/  SHF.R.S32.HI R21, RZ, 0x5, R21 ;  /* 0x00000005ff157819 */ /* 0x000fe20000011415 */
[----:B------:R-:W-:-:S04]  /*3d90*/  VIADD R25, R26, 0x80 ;  /* 0x000000801a197836 */ /* 0x000fc80000000000 */
[----:B------:R-:W-:Y:S05]  /*3da0*/  @!P0 BRA `(.L_x_139) ;  /* 0x0000000000d88947 */ /* 0x000fea0003800000 */
[----:B------:R-:W0:Y:S01]  /*3db0*/  S2UR UR6, SR_CgaCtaId ;  /* 0x00000000000679c3 */ /* 0x000e220000008800 */
[----:B------:R-:W-:Y:S01]  /*3dc0*/  ULDC UR10, c[0x0][0x2dc] ;  /* 0x0000b700000a7ab9 */ /* 0x000fe20000000800 */
[----:B------:R-:W-:Y:S01]  /*3dd0*/  IMAD R23, R21, 0x100, R26 ;  /* 0x0000010015177824 */ /* 0x000fe200078e021a */
[----:B------:R-:W-:Y:S01]  /*3de0*/  UIMAD UR4, UR7, UR10, URZ ;  /* 0x0000000a070472a4 */ /* 0x000fe2000f8e023f */
[C---:B------:R-:W-:Y:S01]  /*3df0*/  VIADD R8, R20.reuse, -UR7 ;  /* 0x8000000714087c36 */ /* 0x040fe20008000000 */
        /* <DEDUP_REMOVED lines=21> */
.L_x_142:
        /* <DEDUP_REMOVED lines=15> */
.L_x_141:
[----:B------:R-:W-:Y:S05]  /*4040*/  BSYNC B0 ;  /* 0x0000000000007941 */ /* 0x000fea0003800000 */
.L_x_140:
        /* <DEDUP_REMOVED lines=12> */
.L_x_139:
[----:B------:R-:W-:-:S04]  /*4110*/  IADD3 R21, R21, UR7, RZ ;  /* 0x0000000715157c10 */ /* 0x000fc8000fffe0ff */
[----:B------:R-:W-:-:S13]  /*4120*/  ISETP.GE.AND P0, PT, R21, R20, PT ;  /* 0x000000141500720c */ /* 0x000fda0003f06270 */
[----:B------:R-:W-:Y:S05]  /*4130*/  @P0 EXIT ;  /* 0x000000000000094d */ /* 0x000fea0003800000 */
[----:B------:R-:W0:Y:S01]  /*4140*/  LDC R12, c[0x0][0x2c4] ;  /* 0x0000b100ff0c7b82 */ /* 0x000e220000000800 */
        /* <DEDUP_REMOVED lines=8> */
[----:B------:R-:W-:Y:S01]  /*41d0*/  IABS R11, R12 ;  /* 0x0000000c000b7213 */ /* 0x000fe20000000000 */
[----:B------:R-:W-:-:S03]  /*41e0*/  ULDC.64 UR4, c[0x0][0x290] ;  /* 0x0000a40000047ab9 */ /* 0x000fc60000000a00 */
[-C--:B------:R-:W-:Y:S02]  /*41f0*/  IABS R10, R13.reuse ;  /* 0x0000000d000a7213 */ /* 0x080fe40000000000 */
[----:B------:R-:W-:Y:S02]  /*4200*/  IABS R15, R13 ;  /* 0x0000000d000f7213 */ /* 0x000fe40000000000 */
[----:B------:R-:W0:Y:S03]  /*4210*/  I2F.RP R8, R10 ;  /* 0x0000000a00087306 */ /* 0x000e260000209400 */
[----:B------:R-:W-:-:S05]  /*4220*/  IMAD.MOV R15, RZ, RZ, -R15 ;  /* 0x000000ffff0f7224 */ /* 0x000fca00078e0a0f */
[----:B0-----:R-:W0:Y:S08]  /*4230*/  MUFU.RCP R18, R8 ;  /* 0x0000000800127308 */ /* 0x001e300000001000 */
[----:B------:R-:W1:Y:S01]  /*4240*/  I2F.RP R8, R11 ;  /* 0x0000000b00087306 */ /* 0x000e620000209400 */
[----:B0-----:R-:W-:-:S07]  /*4250*/  VIADD R18, R18, 0xffffffe ;  /* 0x0ffffffe12127836 */ /* 0x001fce0000000000 */
[----:B------:R0:W2:Y:S08]  /*4260*/  F2I.FTZ.U32.TRUNC.NTZ R19, R18 ;  /* 0x0000001200137305 */ /* 0x0000b0000021f000 */
[----:B-1----:R-:W1:Y:S01]  /*4270*/  MUFU.RCP R8, R8 ;  /* 0x0000000800087308 */ /* 0x002e620000001000 */
[----:B0-----:R-:W-:Y:S01]  /*4280*/  HFMA2.MMA R18, -RZ, RZ, 0, 0 ;  /* 0x00000000ff127435 */ /* 0x001fe200000001ff */
[----:B--2---:R-:W-:-:S04]  /*4290*/  IMAD.MOV R17, RZ, RZ, -R19 ;  /* 0x000000ffff117224 */ /* 0x004fc800078e0a13 */
[----:B------:R-:W-:-:S05]  /*42a0*/  IMAD R17, R17, R10, RZ ;  /* 0x0000000a11117224 */ /* 0x000fca00078e02ff */
[----:B------:R-:W-:-:S06]  /*42b0*/  IMAD.HI.U32 R17, R19, R17, R18 ;  /* 0x0000001113117227 */ /* 0x000fcc00078e0012 */
[----:B------:R-:W-:-:S04]  /*42c0*/  IMAD.HI.U32 R14, R17, R16, RZ ;  /* 0x00000010110e7227 */ /* 0x000fc800078e00ff */
[----:B------:R-:W-:Y:S02]  /*42d0*/  IMAD R15, R14, R15, R16 ;  /* 0x0000000f0e0f7224 */ /* 0x000fe400078e0210 */
[----:B-1----:R-:W-:-:S03]  /*42e0*/  VIADD R16, R8, 0xffffffe ;  /* 0x0ffffffe08107836 */ /* 0x002fc60000000000 */
[----:B------:R-:W-:Y:S01]  /*42f0*/  ISETP.GT.U32.AND P1, PT, R10, R15, PT ;  /* 0x0000000f0a00720c */ /* 0x000fe20003f24070 */
[----:B------:R0:W1:-:S12]  /*4300*/  F2I.FTZ.U32.TRUNC.NTZ R17, R16 ;  /* 0x0000001000117305 */ /* 0x000058000021f000 */
[----:B------:R-:W-:Y:S01]  /*4310*/  @!P1 IMAD.IADD R15, R15, 0x1, -R10 ;  /* 0x000000010f0f9824 */ /* 0x000fe200078e0a0a */
[----:B------:R-:W-:Y:S02]  /*4320*/  @!P1 IADD3 R14, R14, 0x1, RZ ;  /* 0x000000010e0e9810 */ /* 0x000fe40007ffe0ff */
[----:B------:R-:W-:Y:S02]  /*4330*/  ISETP.NE.AND P1, PT, R13, RZ, PT ;  /* 0x000000ff0d00720c */ /* 0x000fe40003f25270 */
[----:B------:R-:W-:Y:S02]  /*4340*/  ISETP.GE.U32.AND P2, PT, R15, R10, PT ;  /* 0x0000000a0f00720c */ /* 0x000fe40003f46070 */
[----:B------:R-:W-:Y:S02]  /*4350*/  LOP3.LUT R10, R21, R13, RZ, 0x3c, !PT ;  /* 0x0000000d150a7212 */ /* 0x000fe400078e3cff */
[----:B0-----:R-:W-:Y:S02]  /*4360*/  MOV R16, RZ ;  /* 0x000000ff00107202 */ /* 0x001fe40000000f00 */
[----:B------:R-:W-:Y:S01]  /*4370*/  ISETP.GE.AND P0, PT, R10, RZ, PT ;  /* 0x000000ff0a00720c */ /* 0x000fe20003f06270 */
[----:B-1----:R-:W-:-:S04]  /*4380*/  IMAD.MOV R10, RZ, RZ, -R17 ;  /* 0x000000ffff0a7224 */ /* 0x002fc800078e0a11 */
[----:B------:R-:W-:Y:S02]  /*4390*/  IMAD R10, R10, R11, RZ ;  /* 0x0000000b0a0a7224 */ /* 0x000fe400078e02ff */
[----:B------:R-:W-:Y:S02]  /*43a0*/  @P2 VIADD R14, R14, 0x1 ;  /* 0x000000010e0e2836 */ /* 0x000fe40000000000 */
[----:B------:R-:W-:-:S04]  /*43b0*/  IMAD.HI.U32 R10, R17, R10, R16 ;  /* 0x0000000a110a7227 */ /* 0x000fc800078e0010 */
[----:B------:R-:W-:Y:S02]  /*43c0*/  @!P0 IADD3 R14, -R14, RZ, RZ ;  /* 0x000000ff0e0e8210 */ /* 0x000fe40007ffe1ff */
[----:B------:R-:W-:-:S05]  /*43d0*/  @!P1 LOP3.LUT R14, RZ, R13, RZ, 0x33, !PT ;  /* 0x0000000dff0e9212 */ /* 0x000fca00078e33ff */
[----:B------:R-:W-:-:S04]  /*43e0*/  IMAD R13, R14, R13, RZ ;  /* 0x0000000d0e0d7224 */ /* 0x000fc800078e02ff */
[----:B------:R-:W-:-:S05]  /*43f0*/  IMAD.IADD R15, R21, 0x1, -R13 ;  /* 0x00000001150f7824 */ /* 0x000fca00078e0a0d */
[----:B------:R-:W-:Y:S02]  /*4400*/  IABS R8, R15 ;  /* 0x0000000f00087213 */ /* 0x000fe40000000000 */
[----:B------:R-:W-:-:S03]  /*4410*/  LOP3.LUT R15, R15, R12, RZ, 0x3c, !PT ;  /* 0x0000000c0f0f7212 */ /* 0x000fc600078e3cff */
[----:B------:R-:W-:Y:S01]  /*4420*/  IMAD.HI.U32 R16, R10, R8, RZ ;  /* 0x000000080a107227 */ /* 0x000fe200078e00ff */
[----:B------:R-:W-:Y:S02]  /*4430*/  ISETP.GE.AND P1, PT, R15, RZ, PT ;  /* 0x000000ff0f00720c */ /* 0x000fe40003f26270 */
[----:B------:R-:W-:Y:S01]  /*4440*/  SHF.R.S32.HI R15, RZ, 0x1f, R14 ;  /* 0x0000001fff0f7819 */ /* 0x000fe2000001140e */
[----:B------:R-:W-:-:S04]  /*4450*/  IMAD.MOV R10, RZ, RZ, -R16 ;  /* 0x000000ffff0a7224 */ /* 0x000fc800078e0a10 */
[----:B------:R-:W-:Y:S02]  /*4460*/  IMAD R8, R11, R10, R8 ;  /* 0x0000000a0b087224 */ /* 0x000fe400078e0208 */
[----:B------:R-:W-:-:S03]  /*4470*/  IMAD R15, R15, UR4, RZ ;  /* 0x000000040f0f7c24 */ /* 0x000fc6000f8e02ff */
[----:B------:R-:W-:Y:S01]  /*4480*/  ISETP.GT.U32.AND P0, PT, R11, R8, PT ;  /* 0x000000080b00720c */ /* 0x000fe20003f04070 */
[----:B------:R-:W-:-:S12]  /*4490*/  IMAD R15, R14, UR5, R15 ;  /* 0x000000050e0f7c24 */ /* 0x000fd8000f8e020f */
[----:B------:R-:W-:Y:S01]  /*44a0*/  @!P0 IMAD.IADD R8, R8, 0x1, -R11 ;  /* 0x0000000108088824 */ /* 0x000fe200078e0a0b */
[----:B------:R-:W-:Y:S02]  /*44b0*/  @!P0 IADD3 R16, R16, 0x1, RZ ;  /* 0x0000000110108810 */ /* 0x000fe40007ffe0ff */
[----:B------:R-:W-:Y:S02]  /*44c0*/  ISETP.NE.AND P0, PT, R12, RZ, PT ;  /* 0x000000ff0c00720c */ /* 0x000fe40003f05270 */
[----:B------:R-:W-:Y:S01]  /*44d0*/  ISETP.GE.U32.AND P2, PT, R8, R11, PT ;  /* 0x0000000b0800720c */ /* 0x000fe20003f46070 */
[----:B------:R-:W-:Y:S01]  /*44e0*/  IMAD.WIDE.U32 R10, R14, UR4, RZ ;  /* 0x000000040e0a7c25 */ /* 0x000fe2000f8e00ff */
[----:B------:R-:W-:-:S03]  /*44f0*/  ULDC.64 UR4, c[0x0][0x2a0] ;  /* 0x0000a80000047ab9 */ /* 0x000fc60000000a00 */
[----:B------:R-:W-:Y:S01]  /*4500*/  IMAD.MOV.U32 R14, RZ, RZ, R10 ;  /* 0x000000ffff0e7224 */ /* 0x000fe200078e000a */
[----:B------:R-:W-:-:S07]  /*4510*/  IADD3 R15, R11, R15, RZ ;  /* 0x0000000f0b0f7210 */ /* 0x000fce0007ffe0ff */
[----:B------:R-:W-:-:S04]  /*4520*/  @P2 VIADD R16, R16, 0x1 ;  /* 0x0000000110102836 */ /* 0x000fc80000000000 */
[----:B------:R-:W-:Y:S01]  /*4530*/  @!P1 IMAD.MOV R16, RZ, RZ, -R16 ;  /* 0x000000ffff109224 */ /* 0x000fe200078e0a10 */
[----:B------:R-:W-:Y:S02]  /*4540*/  ISETP.GE.AND P1, PT, R26, UR6, PT ;  /* 0x000000061a007c0c */ /* 0x000fe4000bf26270 */
[----:B------:R-:W-:-:S04]  /*4550*/  @!P0 LOP3.LUT R16, RZ, R12, RZ, 0x33, !PT ;  /* 0x0000000cff108212 */ /* 0x000fc800078e33ff */
[----:B------:R-:W-:Y:S01]  /*4560*/  SHF.R.S32.HI R8, RZ, 0x1f, R16 ;  /* 0x0000001fff087819 */ /* 0x000fe20000011410 */
[C---:B------:R-:W-:Y:S02]  /*4570*/  IMAD R12, R16.reuse, R12, R13 ;  /* 0x0000000c100c7224 */ /* 0x040fe400078e020d */
[----:B------:R-:W-:-:S03]  /*4580*/  IMAD.WIDE.U32 R14, R16, UR4, R14 ;  /* 0x00000004100e7c25 */ /* 0x000fc6000f8e000e */
[----:B------:R-:W-:Y:S01]  /*4590*/  IADD3 R12, R21, -R12, RZ ;  /* 0x8000000c150c7210 */ /* 0x000fe20007ffe0ff */
[----:B------:R-:W-:Y:S01]  /*45a0*/  IMAD R13, R8, UR4, RZ ;  /* 0x00000004080d7c24 */ /* 0x000fe2000f8e02ff */
[----:B------:R-:W0:Y:S02]  /*45b0*/  @!P1 LDC.64 R10, c[0x0][0x280] ;  /* 0x0000a000ff0a9b82 */ /* 0x000e240000000a00 */
[----:B------:R-:W-:Y:S01]  /*45c0*/  SHF.R.S32.HI R8, RZ, 0x1f, R12 ;  /* 0x0000001fff087819 */ /* 0x000fe2000001140c */
[----:B------:R-:W-:Y:S01]  /*45d0*/  IMAD R13, R16, UR5, R13 ;  /* 0x00000005100d7c24 */ /* 0x000fe2000f8e020d */
[----:B------:R-:W-:-:S03]  /*45e0*/  ULDC.64 UR4, c[0x0][0x298] ;  /* 0x0000a60000047ab9 */ /* 0x000fc60000000a00 */
[----:B------:R-:W-:Y:S02]  /*45f0*/  IMAD.IADD R15, R15, 0x1, R13 ;  /* 0x000000010f0f7824 */ /* 0x000fe400078e020d */
        /* <DEDUP_REMOVED lines=20> */
        .weak           $__internal_2_$__cuda_sm20_div_s64
        .type           $__internal_2_$__cuda_sm20_div_s64,@function
        .size           $__internal_2_$__cuda_sm20_div_s64,(.L_x_8988 - $__internal_2_$__cuda_sm20_div_s64)
$__internal_2_$__cuda_sm20_div_s64:
        /* <DEDUP_REMOVED lines=28> */
[----:B------:R-:W-:-:S03]  /*4900*/  IMAD.HI.U32 R48, R49, R22, RZ ;  /* 0x0000001631307227 */ /* 0x000fc600078e00ff */
[----:B------:R-:W-:-:S05]  /*4910*/  IADD3.X R18, RZ, ~R18, RZ, P0, !PT ;  /* 0x80000012ff127210 */ /* 0x000fca00007fe4ff */
[----:B------:R-:W-:-:S04]  /*4920*/  IMAD.WIDE.U32 R48, P5, R49, R18, R48 ;  /* 0x0000001231307225 */ /* 0x000fc800078a0030 */
[----:B------:R-:W-:-:S04]  /*4930*/  IMAD.HI.U32 R19, P4, R25, R22, R48 ;  /* 0x0000001619137227 */ /* 0x000fc80007880030 */
[CC--:B------:R-:W-:Y:S02]  /*4940*/  IMAD R22, R25.reuse, R18.reuse, RZ ;  /* 0x0000001219167224 */ /* 0x0c0fe400078e02ff */
[----:B------:R-:W-:-:S03]  /*4950*/  IMAD.HI.U32 R18, R25, R18, RZ ;  /* 0x0000001219127227 */ /* 0x000fc600078e00ff */
[----:B------:R-:W-:Y:S01]  /*4960*/  IADD3 R22, P3, R22, R19, RZ ;  /* 0x0000001316167210 */ /* 0x000fe20007f7e0ff */
[----:B------:R-:W-:Y:S01]  /*4970*/  IMAD.X R25, R18, 0x1, R25, P5 ;  /* 0x0000000112197824 */ /* 0x000fe200028e0619 */
[----:B------:R-:W-:Y:S01]  /*4980*/  IADD3 R19, P0, RZ, -R42, RZ ;  /* 0x8000002aff137210 */ /* 0x000fe20007f1e0ff */
[----:B------:R-:W-:-:S03]  /*4990*/  IMAD.MOV.U32 R49, RZ, RZ, RZ ;  /* 0x000000ffff317224 */ /* 0x000fc600078e00ff */
[----:B------:R-:W-:Y:S01]  /*49a0*/  SEL R19, R19, R42, !P1 ;  /* 0x0000002a13137207 */ /* 0x000fe20004800000 */
[----:B------:R-:W-:Y:S01]  /*49b0*/  IMAD.X R42, RZ, RZ, ~R17, P0 ;  /* 0x000000ffff2a7224 */ /* 0x000fe200000e0e11 */
[----:B------:R-:W-:-:S03]  /*49c0*/  IADD3.X R25, RZ, RZ, R25, P3, P4 ;  /* 0x000000ffff197210 */ /* 0x000fc60001fe8419 */
[----:B------:R-:W-:Y:S01]  /*49d0*/  IMAD.HI.U32 R48, R22, R19, RZ ;  /* 0x0000001316307227 */ /* 0x000fe200078e00ff */
[----:B------:R-:W-:-:S05]  /*49e0*/  SEL R18, R42, R17, !P1 ;  /* 0x000000112a127207 */ /* 0x000fca0004800000 */
[----:B------:R-:W-:-:S04]  /*49f0*/  IMAD.WIDE.U32 R48, R22, R18, R48 ;  /* 0x0000001216307225 */ /* 0x000fc800078e0030 */
[C---:B------:R-:W-:Y:S02]  /*4a00*/  IMAD R27, R25.reuse, R18, RZ ;  /* 0x00000012191b7224 */ /* 0x040fe400078e02ff */
[----:B------:R-:W-:-:S04]  /*4a10*/  IMAD.HI.U32 R22, P0, R25, R19, R48 ;  /* 0x0000001319167227 */ /* 0x000fc80007800030 */
[----:B------:R-:W-:Y:S01]  /*4a20*/  IMAD.HI.U32 R25, R25, R18, RZ ;  /* 0x0000001219197227 */ /* 0x000fe200078e00ff */
[----:B------:R-:W-:-:S03]  /*4a30*/  IADD3 R27, P1, R27, R22, RZ ;  /* 0x000000161b1b7210 */ /* 0x000fc60007f3e0ff */
[----:B------:R-:W-:Y:S02]  /*4a40*/  IMAD.X R25, RZ, RZ, R25, P0 ;  /* 0x000000ffff197224 */ /* 0x000fe400000e0619 */
[----:B------:R-:W-:-:S03]  /*4a50*/  IMAD.WIDE.U32 R42, R27, R36, RZ ;  /* 0x000000241b2a7225 */ /* 0x000fc600078e00ff */
[----:B------:R-:W-:Y:S01]  /*4a60*/  IADD3.X R25, RZ, R25, RZ, P1, !PT ;  /* 0x00000019ff197210 */ /* 0x000fe20000ffe4ff */
[----:B------:R-:W-:Y:S01]  /*4a70*/  IMAD R22, R27, R37, R43 ;  /* 0x000000251b167224 */ /* 0x000fe200078e022b */
[----:B------:R-:W-:-:S03]  /*4a80*/  IADD3 R19, P0, -R42, R19, RZ ;  /* 0x000000132a137210 */ /* 0x000fc60007f1e1ff */
[-C--:B------:R-:W-:Y:S01]  /*4a90*/  IMAD R43, R25, R36.reuse, R22 ;  /* 0x00000024192b7224 */ /* 0x080fe200078e0216 */
[CC--:B------:R-:W-:Y:S02]  /*4aa0*/  ISETP.GE.U32.AND P4, PT, R19.reuse, R36.reuse, PT ;  /* 0x000000241300720c */ /* 0x0c0fe40003f86070 */
[----:B------:R-:W-:Y:S01]  /*4ab0*/  IADD3 R22, P3, R19, -R36, RZ ;  /* 0x8000002413167210 */ /* 0x000fe20007f7e0ff */
[----:B------:R-:W-:-:S05]  /*4ac0*/  IMAD.X R18, R18, 0x1, ~R43, P0 ;  /* 0x0000000112127824 */ /* 0x000fca00000e0e2b */
[----:B------:R-:W-:-:S04]  /*4ad0*/  ISETP.GE.U32.AND.EX P4, PT, R18, R37, PT, P4 ;  /* 0x000000251200720c */ /* 0x000fc80003f86140 */
[----:B------:R-:W-:Y:S02]  /*4ae0*/  SEL R19, R22, R19, P4 ;  /* 0x0000001316137207 */ /* 0x000fe40002000000 */
[----:B------:R-:W-:Y:S02]  /*4af0*/  IADD3 R22, P1, R27, 0x1, RZ ;  /* 0x000000011b167810 */ /* 0x000fe40007f3e0ff */
[----:B------:R-:W-:Y:S01]  /*4b00*/  ISETP.GE.U32.AND P0, PT, R19, R36, PT ;  /* 0x000000241300720c */ /* 0x000fe20003f06070 */
[----:B------:R-:W-:Y:S01]  /*4b10*/  IMAD.X R19, R18, 0x1, ~R37, P3 ;  /* 0x0000000112137824 */ /* 0x000fe200018e0e25 */
[----:B------:R-:W-:Y:S01]  /*4b20*/  SEL R27, R22, R27, P4 ;  /* 0x0000001b161b7207 */ /* 0x000fe20002000000 */
[----:B------:R-:W-:-:S03]  /*4b30*/  IMAD.X R22, RZ, RZ, R25, P1 ;  /* 0x000000ffff167224 */ /* 0x000fc600008e0619 */
[----:B------:R-:W-:Y:S02]  /*4b40*/  SEL R19, R19, R18, P4 ;  /* 0x0000001213137207 */ /* 0x000fe40002000000 */
[----:B------:R-:W-:Y:S02]  /*4b50*/  SEL R22, R22, R25, P4 ;  /* 0x0000001916167207 */ /* 0x000fe40002000000 */
[----:B------:R-:W-:Y:S02]  /*4b60*/  IADD3 R18, P1, R27, 0x1, RZ ;  /* 0x000000011b127810 */ /* 0x000fe40007f3e0ff */
[----:B------:R-:W-:Y:S02]  /*4b70*/  ISETP.GE.U32.AND.EX P0, PT, R19, R37, PT, P0 ;  /* 0x000000251300720c */ /* 0x000fe40003f06100 */
[----:B------:R-:W-:Y:S02]  /*4b80*/  IADD3.X R19, RZ, R22, RZ, P1, !PT ;  /* 0x00000016ff137210 */ /* 0x000fe40000ffe4ff */
[----:B------:R-:W-:-:S02]  /*4b90*/  SEL R18, R18, R27, P0 ;  /* 0x0000001b12127207 */ /* 0x000fc40000000000 */
[----:B------:R-:W-:Y:S02]  /*4ba0*/  SEL R22, R19, R22, P0 ;  /* 0x0000001613167207 */ /* 0x000fe40000000000 */
[----:B------:R-:W-:Y:S02]  /*4bb0*/  LOP3.LUT R25, R21, R17, RZ, 0x3c, !PT ;  /* 0x0000001115197212 */ /* 0x000fe400078e3cff */
[-C--:B------:R-:W-:Y:S02]  /*4bc0*/  IADD3 R19, P1, RZ, -R18.reuse, RZ ;  /* 0x80000012ff137210 */ /* 0x080fe40007f3e0ff */
[----:B------:R-:W-:Y:S02]  /*4bd0*/  ISETP.GE.AND P3, PT, R25, RZ, PT ;  /* 0x000000ff1900720c */ /* 0x000fe40003f66270 */
[----:B------:R-:W-:Y:S01]  /*4be0*/  ISETP.NE.U32.AND P0, PT, R26, RZ, PT ;  /* 0x000000ff1a00720c */ /* 0x000fe20003f05070 */
[----:B------:R-:W-:Y:S01]  /*4bf0*/  IMAD.X R25, RZ, RZ, ~R22, P1 ;  /* 0x000000ffff197224 */ /* 0x000fe200008e0e16 */
[----:B------:R-:W-:-:S02]  /*4c00*/  SEL R19, R19, R18, !P3 ;  /* 0x0000001213137207 */ /* 0x000fc40005800000 */
[----:B------:R-:W-:Y:S02]  /*4c10*/  ISETP.NE.AND.EX P0, PT, R21, RZ, PT, P0 ;  /* 0x000000ff1500720c */ /* 0x000fe40003f05300 */
[----:B------:R-:W-:Y:S02]  /*4c20*/  SEL R25, R25, R22, !P3 ;  /* 0x0000001619197207 */ /* 0x000fe40005800000 */
[----:B------:R-:W-:Y:S02]  /*4c30*/  SEL R18, R19, 0xffffffff, P0 ;  /* 0xffffffff13127807 */ /* 0x000fe40000000000 */
[----:B------:R-:W-:Y:S01]  /*4c40*/  SEL R19, R25, 0xffffffff, P0 ;  /* 0xffffffff19137807 */ /* 0x000fe20000000000 */
[----:B------:R-:W-:-:S04]  /*4c50*/  IMAD.MOV.U32 R25, RZ, RZ, 0x0 ;  /* 0x00000000ff197424 */ /* 0x000fc800078e00ff */
[----:B------:R-:W-:Y:S05]  /*4c60*/  RET.REL.NODEC R24 `(_ZN5flash32flash_fwd_splitkv_combine_kernelI23Flash_fwd_kernel_traitsILi256ELi64ELi64ELi4ELb0ELb0EN7cutlass10bfloat16_tE19Flash_kernel_traitsILi256ELi64ELi64ELi4ES3_EELi4ELi5ELb0EEEvNS_16Flash_fwd_paramsE) ;  /* 0xffffffb018e47950 */ /* 0x000fea0003c3ffff */
.L_x_143:
        /* <DEDUP_REMOVED lines=9> */
.L_x_8988:


//--------------------- .text._ZN5flash32flash_fwd_splitkv_combine_kernelI23Flash_fwd_kernel_traitsILi256ELi64ELi64ELi4ELb0ELb0EN7cutlass10bfloat16_tE19Flash_kernel_traitsILi256ELi64ELi64ELi4ES3_EELi4ELi4ELb0EEEvNS_16Flash_fwd_paramsE --------------------------
	.section	.text._ZN5flash32flash_fwd_splitkv_combine_kernelI23Flash_fwd_kernel_traitsILi256ELi64ELi64ELi4ELb0ELb0EN7cutlass10bfloat16_tE19Flash_kernel_traitsILi256ELi64ELi64ELi4ES3_EELi4ELi4ELb0EEEvNS_16Flash_fwd_paramsE,"ax",@progbits
	.align	128
        .global         _ZN5flash32flash_fwd_splitkv_combine_kernelI23Flash_fwd_kernel_traitsILi256ELi64ELi64ELi4ELb0ELb0EN7cutlass10bfloat16_tE19Flash_kernel_traitsILi256ELi64ELi64ELi4ES3_EELi4ELi4ELb0EEEvNS_16Flash_fwd_paramsE
        .type           _ZN5flash32flash_fwd_splitkv_combine_kernelI23Flash_fwd_kernel_traitsILi256ELi64ELi64ELi4ELb0ELb0EN7cutlass10bfloat16_tE19Flash_kernel_traitsILi256ELi64ELi64ELi4ES3_EELi4ELi4ELb0EEEvNS_16Flash_fwd_paramsE,@function
        .size           _ZN5flash32flash_fwd_splitkv_combine_kernelI23Flash_fwd_kernel_traitsILi256ELi64ELi64ELi4ELb0ELb0EN7cutlass10bfloat16_tE19Flash_kernel_traitsILi256ELi64ELi64ELi4ES3_EELi4ELi4ELb0EEEvNS_16Flash_fwd_paramsE,(.L_x_8989 - _ZN5flash32flash_fwd_splitkv_combine_kernelI23Flash_fwd_kernel_traitsILi256ELi64ELi64ELi4ELb0ELb0EN7cutlass10bfloat16_tE19Flash_kernel_traitsILi256ELi64ELi64ELi4ES3_EELi4ELi4ELb0EEEvNS_16Flash_fwd_paramsE)
        .other          _ZN5flash32flash_fwd_splitkv_combine_kernelI23Flash_fwd_kernel_traitsILi256ELi64ELi64ELi4ELb0ELb0EN7cutlass10bfloat16_tE19Flash_kernel_traitsILi256ELi64ELi64ELi4ES3_EELi4ELi4ELb0EEEvNS_16Flash_fwd_paramsE,@"STO_CUDA_ENTRY STV_DEFAULT"
_ZN5flash32flash_fwd_splitkv_combine_kernelI23Flash_fwd_kernel_traitsILi256ELi64ELi64ELi4ELb0ELb0EN7cutlass10bfloat16_tE19Flash_kernel_traitsILi256ELi64ELi64ELi4ES3_EELi4ELi4ELb0EEEvNS_16Flash_fwd_paramsE:
.text._ZN5flash32flash_fwd_splitkv_combine_kernelI23Flash_fwd_kernel_traitsILi256ELi64ELi64ELi4ELb0ELb0EN7cutlass10bfloat16_tE19Flash_kernel_traitsILi256ELi64ELi64ELi4ES3_EELi4ELi4ELb0EEEvNS_16Flash_fwd_paramsE:
        /* <DEDUP_REMOVED lines=23> */
[----:B------:R-:W-:Y:S05]  /*0170*/  CALL.REL.NOINC `($__internal_3_$__cuda_sm20_div_s64) ;  /* 0x0000004400787944 */ /* 0x000fea0003c00000 */
[----:B------:R-:W-:Y:S05]  /*0180*/  BRA `(.L_x_145) ;  /* 0x00000000004c7947 */ /* 0x000fea0003800000 */
.L_x_144:
        /* <DEDUP_REMOVED lines=19> */
.L_x_145:
        /* <DEDUP_REMOVED lines=12> */
[----:B------:R-:W-:Y:S05]  /*0380*/  CALL.REL.NOINC `($__internal_3_$__cuda_sm20_div_s64) ;  /* 0x0000004000f47944 */ /* 0x000fea0003c00000 */
[----:B------:R-:W-:Y:S02]  /*0390*/  MOV R8, R18 ;  /* 0x0000001200087202 */ /* 0x000fe40000000f00 */
[----:B------:R-:W-:Y:S01]  /*03a0*/  MOV R9, R19 ;  /* 0x0000001300097202 */ /* 0x000fe20000000f00 */
[----:B------:R-:W-:Y:S05]  /*03b0*/  BRA `(.L_x_148) ;  /* 0x00000000004c7947 */ /* 0x000fea0003800000 */
.L_x_147:
        /* <DEDUP_REMOVED lines=19> */
.L_x_148:
[----:B------:R-:W-:Y:S05]  /*04f0*/  BSYNC B0 ;  /* 0x0000000000007941 */ /* 0x000fea0003800000 */
.L_x_146:
        /* <DEDUP_REMOVED lines=42> */
.L_x_150:
        /* <DEDUP_REMOVED lines=19> */
.L_x_151:
[----:B------:R-:W-:Y:S05]  /*08d0*/  BSYNC B0 ;  /* 0x0000000000007941 */ /* 0x000fea0003800000 */
.L_x_149:
        /* <DEDUP_REMOVED lines=74> */
[----:B------:R-:W-:Y:S02]  /*0d80*/  MOV R32, R18 ;  /* 0x0000001200207202 */ /* 0x000fe40000000f00 */
[----:B------:R-:W-:Y:S01]  /*0d90*/  MOV R33, R19 ;  /* 0x0000001300217202 */ /* 0x000fe20000000f00 */
[----:B------:R-:W-:Y:S05]  /*0da0*/  BRA `(.L_x_154) ;  /* 0x00000000004c7947 */ /* 0x000fea0003800000 */
.L_x_153:
        /* <DEDUP_REMOVED lines=19> */
.L_x_154:
[----:B------:R-:W-:Y:S05]  /*0ee0*/  BSYNC B0 ;  /* 0x0000000000007941 */ /* 0x000fea0003800000 */
.L_x_152:
        /* <DEDUP_REMOVED lines=43> */
.L_x_156:
        /* <DEDUP_REMOVED lines=19> */
.L_x_157:
[----:B------:R-:W-:Y:S05]  /*12d0*/  BSYNC B0 ;  /* 0x0000000000007941 */ /* 0x000fea0003800000 */
.L_x_155:
        /* <DEDUP_REMOVED lines=67> */
.L_x_159:
[----:B------:R-:W-:Y:S05]  /*1710*/  BSYNC B0 ;  /* 0x0000000000007941 */ /* 0x000fea0003800000 */
.L_x_158:
        /* <DEDUP_REMOVED lines=14> */
.L_x_161:
[----:B------:R-:W-:Y:S05]  /*1800*/  BSYNC B0 ;  /* 0x0000000000007941 */ /* 0x000fea0003800000 */
.L_x_160:
[----:B--23--:R-:W2:Y:S01]  /*1810*/  SHFL.BFLY PT, R6, R29, 0x8, 0x1f ;  /* 0x0d001f001d067f89 */ /* 0x00cea200000e0000 */
[----:B-1----:R-:W0:Y:S01]  /*1820*/  LDC R17, c[0x0][0x270] ;  /* 0x00009c00ff117b82 */ /* 0x002e220000000800 */
[----:B------:R-:W-:Y:S01]  /*1830*/  ISETP.GT.AND P5, PT, R3, RZ, PT ;  /* 0x000000ff0300720c */ /* 0x000fe20003fa4270 */
[----:B------:R-:W-:Y:S01]  /*1840*/  BSSY B1, `(.L_x_162) ;  /* 0x0000232000017945 */ /* 0x000fe20003800000 */
[----:B--2---:R-:W-:Y:S02]  /*1850*/  FMNMX.FTZ R7, R6, R29, !PT ;  /* 0x0000001d06077209 */ /* 0x004fe40007810000 */
[-C--:B0-----:R-:W-:Y:S02]  /*1860*/  IABS R27, R17.reuse ;  /* 0x00000011001b7213 */ /* 0x081fe40000000000 */
[----:B------:R-:W-:Y:S01]  /*1870*/  IABS R36, R17 ;  /* 0x0000001100247213 */ /* 0x000fe20000000000 */
[----:B------:R-:W0:Y:S01]  /*1880*/  SHFL.BFLY PT, R8, R7, 0x4, 0x1f ;  /* 0x0c801f0007087f89 */ /* 0x000e2200000e0000 */
[----:B------:R-:W-:Y:S03]  /*1890*/  I2F.U32.RP R26, R27 ;  /* 0x0000001b001a7306 */ /* 0x000fe60000209000 */
[----:B------:R-:W-:Y:S01]  /*18a0*/  IMAD.MOV R36, RZ, RZ, -R36 ;  /* 0x000000ffff247224 */ /* 0x000fe200078e0a24 */
[----:B0-----:R-:W-:-:S05]  /*18b0*/  FMNMX.FTZ R8, R7, R8, !PT ;  /* 0x0000000807087209 */ /* 0x001fca0007810000 */
[----:B------:R-:W0:Y:S02]  /*18c0*/  SHFL.BFLY PT, R21, R8, 0x2, 0x1f ;  /* 0x0c401f0008157f89 */ /* 0x000e2400000e0000 */
[----:B0-----:R-:W-:Y:S02]  /*18d0*/  FMNMX.FTZ R21, R8, R21, !PT ;  /* 0x0000001508157209 */ /* 0x001fe40007810000 */
[----:B------:R-:W0:Y:S03]  /*18e0*/  I2F.RP R8, R31 ;  /* 0x0000001f00087306 */ /* 0x000e260000209400 */
[----:B------:R-:W1:Y:S05]  /*18f0*/  SHFL.BFLY PT, R6, R21, 0x1, 0x1f ;  /* 0x0c201f0015067f89 */ /* 0x000e6a00000e0000 */
[----:B0-----:R-:W0:Y:S01]  /*1900*/  MUFU.RCP R8, R8 ;  /* 0x0000000800087308 */ /* 0x001e220000001000 */
[----:B-1----:R-:W-:-:S04]  /*1910*/  FMNMX.FTZ R6, R21, R6, !PT ;  /* 0x0000000615067209 */ /* 0x002fc80007810000 */
[----:B------:R-:W-:Y:S01]  /*1920*/  FSETP.NEU.FTZ.AND P0, PT, R6, -INF , PT ;  /* 0xff8000000600780b */ /* 0x000fe20003f1d000 */
[----:B0-----:R-:W-:-:S03]  /*1930*/  VIADD R34, R8, 0xffffffe ;  /* 0x0ffffffe08227836 */ /* 0x001fc60000000000 */
[----:B------:R-:W-:Y:S01]  /*1940*/  FSEL R18, R6, RZ, P0 ;  /* 0x000000ff06127208 */ /* 0x000fe20000000000 */
[----:B------:R0:W-:Y:S01]  /*1950*/  F2I.FTZ.U32.TRUNC.NTZ R35, R34 ;  /* 0x0000002200237305 */ /* 0x0001e2000021f000 */
[----:B------:R-:W-:-:S03]  /*1960*/  ISETP.GT.AND P0, PT, R2, RZ, PT ;  /* 0x000000ff0200720c */ /* 0x000fc60003f04270 */
[----:B------:R-:W-:-:S04]  /*1970*/  FADD.FTZ R30, -R18, R29 ;  /* 0x0000001d121e7221 */ /* 0x000fc80000010100 */
[----:B------:R-:W-:Y:S01]  /*1980*/  FMUL.FTZ R30, R30, 1.4426950216293334961 ;  /* 0x3fb8aa3b1e1e7820 */ /* 0x000fe20000410000 */
[----:B------:R-:W1:Y:S01]  /*1990*/  MUFU.RCP R6, R26 ;  /* 0x0000001a00067308 */ /* 0x000e620000001000 */
[----:B0-----:R-:W-:-:S07]  /*19a0*/  IMAD.MOV.U32 R34, RZ, RZ, RZ ;  /* 0x000000ffff227224 */ /* 0x001fce00078e00ff */
[----:B------:R-:W0:Y:S01]  /*19b0*/  MUFU.EX2 R30, R30 ;  /* 0x0000001e001e7308 */ /* 0x000e220000000800 */
[----:B-1----:R-:W-:Y:S01]  /*19c0*/  VIADD R38, R6, 0xffffffe ;  /* 0x0ffffffe06267836 */ /* 0x002fe20000000000 */
[----:B------:R-:W-:Y:S01]  /*19d0*/  IABS R26, R22 ;  /* 0x00000016001a7213 */ /* 0x000fe20000000000 */
[----:B------:R-:W-:-:S05]  /*19e0*/  IMAD.MOV R6, RZ, RZ, -R35 ;  /* 0x000000ffff067224 */ /* 0x000fca00078e0a23 */
[----:B------:R-:W1:Y:S01]  /*19f0*/  F2I.FTZ.U32.TRUNC.NTZ R39, R38 ;  /* 0x0000002600277305 */ /* 0x000e62000021f000 */
[----:B------:R-:W-:Y:S01]  /*1a00*/  IMAD R21, R6, R31, RZ ;  /* 0x0000001f06157224 */ /* 0x000fe200078e02ff */
[----:B------:R-:W-:Y:S01]  /*1a10*/  IABS R6, R3 ;  /* 0x0000000300067213 */ /* 0x000fe20000000000 */
[----:B0-----:R-:W0:Y:S02]  /*1a20*/  SHFL.BFLY PT, R7, R30, 0x8, 0x1f ;  /* 0x0d001f001e077f89 */ /* 0x001e2400000e0000 */
[----:B------:R-:W-:-:S04]  /*1a30*/  IMAD.HI.U32 R21, R35, R21, R34 ;  /* 0x0000001523157227 */ /* 0x000fc800078e0022 */
[----:B------:R-:W-:Y:S02]  /*1a40*/  IMAD.MOV R6, RZ, RZ, -R6 ;  /* 0x000000ffff067224 */ /* 0x000fe400078e0a06 */
[----:B------:R-:W-:-:S04]  /*1a50*/  IMAD.HI.U32 R21, R21, R26, RZ ;  /* 0x0000001a15157227 */ /* 0x000fc800078e00ff */
[----:B-1----:R-:W-:Y:S02]  /*1a60*/  IMAD.MOV R8, RZ, RZ, -R39 ;  /* 0x000000ffff087224 */ /* 0x002fe400078e0a27 */
[----:B------:R-:W-:Y:S02]  /*1a70*/  IMAD R6, R21, R6, R26 ;  /* 0x0000000615067224 */ /* 0x000fe400078e021a */
[----:B------:R-:W-:Y:S02]  /*1a80*/  IMAD R35, R8, R27, RZ ;  /* 0x0000001b08237224 */ /* 0x000fe400078e02ff */
[----:B------:R-:W-:Y:S01]  /*1a90*/  IMAD.MOV.U32 R38, RZ, RZ, RZ ;  /* 0x000000ffff267224 */ /* 0x000fe200078e00ff */
[----:B------:R-:W-:-:S03]  /*1aa0*/  ISETP.GT.U32.AND P1, PT, R31, R6, PT ;  /* 0x000000061f00720c */ /* 0x000fc60003f24070 */
[----:B------:R-:W-:-:S04]  /*1ab0*/  IMAD.HI.U32 R35, R39, R35, R38 ;  /* 0x0000002327237227 */ /* 0x000fc800078e0026 */
[----:B0-----:R-:W-:-:S05]  /*1ac0*/  FADD.FTZ R7, R30, R7 ;  /* 0x000000071e077221 */ /* 0x001fca0000010000 */
[----:B------:R-:W0:Y:S01]  /*1ad0*/  SHFL.BFLY PT, R28, R7, 0x4, 0x1f ;  /* 0x0c801f00071c7f89 */ /* 0x000e2200000e0000 */
        /* <DEDUP_REMOVED lines=102> */
[----:B------:R-:W-:Y:S05]  /*2140*/  CALL.REL.NOINC `($__internal_3_$__cuda_sm20_div_s64) ;  /* 0x0000002400847944 */ /* 0x000fea0003c00000 */
        /* <DEDUP_REMOVED lines=9> */
.L_x_166:
        /* <DEDUP_REMOVED lines=22> */
.L_x_167:
[----:B------:R-:W-:Y:S05]  /*2340*/  BSYNC B0 ;  /* 0x0000000000007941 */ /* 0x000fea0003800000 */
.L_x_165:
        /* <DEDUP_REMOVED lines=19> */
.L_x_169:
        /* <DEDUP_REMOVED lines=22> */
.L_x_170:
[----:B------:R-:W-:Y:S05]  /*25e0*/  BSYNC B0 ;  /* 0x0000000000007941 */ /* 0x000fea0003800000 */
.L_x_168:
        /* <DEDUP_REMOVED lines=11> */
[----:B------:R-:W-:Y:S05]  /*26a0*/  CALL.REL.NOINC `($__internal_3_$__cuda_sm20_div_s64) ;  /* 0x00000020002c7944 */ /* 0x000fea0003c00000 */
[----:B------:R-:W-:-:S04]  /*26b0*/  IADD3 R17, P0, RZ, -R18, RZ ;  /* 0x80000012ff117210 */ /* 0x000fc80007f1e0ff */
[----:B------:R-:W-:Y:S01]  /*26c0*/  IADD3.X R16, RZ, ~R19, RZ, P0, !PT ;  /* 0x80000013ff107210 */ /* 0x000fe200007fe4ff */
[----:B------:R-:W-:-:S04]  /*26d0*/  IMAD.WIDE.U32 R34, R5, R17, R34 ;  /* 0x0000001105227225 */ /* 0x000fc800078e0022 */
[----:B------:R-:W-:-:S04]  /*26e0*/  IMAD R16, R16, R5, RZ ;  /* 0x0000000510107224 */ /* 0x000fc800078e02ff */
[----:B------:R-:W-:-:S05]  /*26f0*/  IMAD R4, R4, R17, R16 ;  /* 0x0000001104047224 */ /* 0x000fca00078e0210 */
[----:B------:R-:W-:Y:S01]  /*2700*/  IADD3 R4, R35, R4, RZ ;  /* 0x0000000423047210 */ /* 0x000fe20007ffe0ff */
[----:B------:R-:W-:Y:S05]  /*2710*/  BRA `(.L_x_173) ;  /* 0x0000000000587947 */ /* 0x000fea0003800000 */
.L_x_172:
        /* <DEDUP_REMOVED lines=22> */
.L_x_173:
[----:B------:R-:W-:Y:S05]  /*2880*/  BSYNC B0 ;  /* 0x0000000000007941 */ /* 0x000fea0003800000 */
.L_x_171:
        /* <DEDUP_REMOVED lines=38> */
[----:B------:R-:W-:Y:S05]  /*2af0*/  CALL.REL.NOINC `($__internal_3_$__cuda_sm20_div_s64) ;  /* 0x0000001c00187944 */ /* 0x000fea0003c00000 */
        /* <DEDUP_REMOVED lines=12> */
.L_x_175:
        /* <DEDUP_REMOVED lines=23> */
.L_x_176:
[----:B------:R-:W-:Y:S05]  /*2d30*/  BSYNC B0 ;  /* 0x0000000000007941 */ /* 0x000fea0003800000 */
.L_x_174:
        /* <DEDUP_REMOVED lines=18> */
.L_x_178:
        /* <DEDUP_REMOVED lines=22> */
.L_x_179:
[----:B------:R-:W-:Y:S05]  /*2fc0*/  BSYNC B0 ;  /* 0x0000000000007941 */ /* 0x000fea0003800000 */
.L_x_177:
        /* <DEDUP_REMOVED lines=20> */
.L_x_181:
        /* <DEDUP_REMOVED lines=23> */
.L_x_182:
[----:B------:R-:W-:Y:S05]  /*3280*/  BSYNC B0 ;  /* 0x0000000000007941 */ /* 0x000fea0003800000 */
.L_x_180:
        /* <DEDUP_REMOVED lines=26> */
[----:B------:R-:W-:Y:S05]  /*3430*/  CALL.REL.NOINC `($__internal_3_$__cuda_sm20_div_s64) ;  /* 0x0000001000c87944 */ /* 0x000fea0003c00000 */
        /* <DEDUP_REMOVED lines=12> */
.L_x_184:
        /* <DEDUP_REMOVED lines=23> */
.L_x_185:
[----:B------:R-:W-:Y:S05]  /*3670*/  BSYNC B0 ;  /* 0x0000000000007941 */ /* 0x000fea0003800000 */
.L_x_183:
        /* <DEDUP_REMOVED lines=29> */
.L_x_187:
        /* <DEDUP_REMOVED lines=23> */
.L_x_188:
[----:B------:R-:W-:Y:S05]  /*39c0*/  BSYNC B0 ;  /* 0x0000000000007941 */ /* 0x000fea0003800000 */
.L_x_186:
        /* <DEDUP_REMOVED lines=21> */
.L_x_164:
[----:B------:R-:W-:Y:S02]  /*3b20*/  ULDC.64 UR4, c[0x0][0x2b0] ;  /* 0x0000ac0000047ab9 */ /* 0x000fe40000000a00 */
[----:B------:R-:W-:-:S04]  /*3b30*/  LEA R2, P0, R30, UR4, 0x2 ;  /* 0x000000041e027c11 */ /* 0x000fc8000f8010ff */
[----:B------:R-:W-:-:S05]  /*3b40*/  LEA.HI.X R3, R30, UR5, R31, 0x2, P0 ;  /* 0x000000051e037c11 */ /* 0x000fca00080f141f */
[----:B------:R0:W-:Y:S04]  /*3b50*/  STG.E desc[UR8][R2.64], R28 ;  /* 0x0000001c02007986 */ /* 0x0001e8000c101908 */
.L_x_163:
[----:B------:R-:W-:Y:S05]  /*3b60*/  BSYNC B1 ;  /* 0x0000000000017941 */ /* 0x000fea0003800000 */
.L_x_162:
[----:B------:R-:W2:Y:S01]  /*3b70*/  S2R R5, SR_TID.X ;  /* 0x0000000000057919 */ /* 0x000ea20000002100 */
[----:B01----:R-:W0:Y:S01]  /*3b80*/  LDC R2, c[0x0][0x3c4] ;  /* 0x0000f100ff027b82 */ /* 0x003e220000000800 */
[----:B------:R-:W-:Y:S01]  /*3b90*/  BSSY B0, `(.L_x_189) ;  /* 0x0000013000007945 */ /* 0x000fe20003800000 */
[----:B--2---:R-:W-:-:S04]  /*3ba0*/  SHF.R.S32.HI R24, RZ, 0x1f, R5 ;  /* 0x0000001fff187819 */ /* 0x004fc80000011405 */
[CC--:B------:R-:W-:Y:S02]  /*3bb0*/  LEA.HI R4, R24.reuse, R5.reuse, RZ, 0x4 ;  /* 0x0000000518047211 */ /* 0x0c0fe400078f20ff */
[----:B------:R-:W-:Y:S02]  /*3bc0*/  LEA.HI R24, R24, R5, RZ, 0x5 ;  /* 0x0000000518187211 */ /* 0x000fe400078f28ff */
[----:B------:R-:W-:-:S05]  /*3bd0*/  LOP3.LUT R0, R4, 0xfffffff0, RZ, 0xc0, !PT ;  /* 0xfffffff004007812 */ /* 0x000fca00078ec0ff */
[----:B------:R-:W-:-:S05]  /*3be0*/  IMAD.IADD R3, R5, 0x1, -R0 ;  /* 0x0000000105037824 */ /* 0x000fca00078e0a00 */
[----:B0-----:R-:W-:-:S04]  /*3bf0*/  ISETP.GE.AND P0, PT, R3, R2, PT ;  /* 0x000000020300720c */ /* 0x001fc80003f06270 */
[----:B------:R-:W-:-:S13]  /*3c00*/  ISETP.GT.OR P0, PT, R5, 0x3f, P0 ;  /* 0x0000003f0500780c */ /* 0x000fda0000704670 */
[----:B------:R-:W-:Y:S05]  /*3c10*/  @P0 BRA `(.L_x_190) ;  /* 0x0000000000280947 */ /* 0x000fea0003800000 */
        /* <DEDUP_REMOVED lines=10> */
.L_x_190:
[----:B------:R-:W-:Y:S05]  /*3cc0*/  BSYNC B0 ;  /* 0x0000000000007941 */ /* 0x000fea0003800000 */
.L_x_189:
[----:B------:R-:W-:Y:S01]  /*3cd0*/  BAR.SYNC.DEFER_BLOCKING 0x0 ;  /* 0x0000000000007b1d */ /* 0x000fe20000010000 */
[----:B------:R-:W-:Y:S02]  /*3ce0*/  ISETP.GE.AND P0, PT, R2, 0x1, PT ;  /* 0x000000010200780c */ /* 0x000fe40003f06270 */
[----:B0-----:R-:W-:Y:S02]  /*3cf0*/  CS2R R6, SRZ ;  /* 0x0000000000067805 */ /* 0x001fe4000001ff00 */
[----:B------:R-:W-:Y:S01]  /*3d00*/  LOP3.LUT R0, R24, 0x3fffffe0, RZ, 0xc0, !PT ;  /* 0x3fffffe018007812 */ /* 0x000fe200078ec0ff */
[----:B------:R-:W-:Y:S01]  /*3d10*/  IMAD.MOV.U32 R9, RZ, RZ, RZ ;  /* 0x000000ffff097224 */ /* 0x000fe200078e00ff */
[----:B------:R-:W-:Y:S02]  /*3d20*/  CS2R R2, SRZ ;  /* 0x0000000000027805 */ /* 0x000fe4000001ff00 */
[----:B------:R-:W-:Y:S01]  /*3d30*/  SHF.R.S32.HI R24, RZ, 0x5, R24 ;  /* 0x00000005ff187819 */ /* 0x000fe20000011418 */
[----:B------:R-:W-:Y:S01]  /*3d40*/  IMAD.IADD R25, R5, 0x1, -R0 ;  /* 0x0000000105197824 */ /* 0x000fe200078e0a00 */
[----:B------:R-:W-:Y:S01]  /*3d50*/  CS2R R4, SRZ ;  /* 0x0000000000047805 */ /* 0x000fe2000001ff00 */
[----:B------:R-:W-:-:S02]  /*3d60*/  IMAD.MOV.U32 R0, RZ, RZ, RZ ;  /* 0x000000ffff007224 */ /* 0x000fc400078e00ff */
[----:B------:R-:W-:-:S04]  /*3d70*/  IMAD.SHL.U32 R25, R25, 0x4, RZ ;  /* 0x0000000419197824 */ /* 0x000fc800078e00ff */
[----:B------:R-:W-:Y:S01]  /*3d80*/  VIADD R23, R25, 0x80 ;  /* 0x0000008019177836 */ /* 0x000fe20000000000 */
[----:B------:R-:W-:Y:S06]  /*3d90*/  @!P0 BRA `(.L_x_191) ;  /* 0x0000000000e08947 */ /* 0x000fec0003800000 */
        /* <DEDUP_REMOVED lines=26> */
.L_x_194:
[----:B---3--:R-:W-:Y:S01]  /*3f40*/  MOV R29, R21 ;  /* 0x00000015001d7202 */ /* 0x008fe20000000f00 */
[----:B------:R-:W0:Y:S01]  /*3f50*/  LDC R11, c[0x0][0x3c4] ;  /* 0x0000f100ff0b7b82 */ /* 0x000e220000000800 */
[----:B------:R1:W2:Y:S01]  /*3f60*/  LDS R8, [R10] ;  /* 0x000000000a087984 */ /* 0x0002a20000000800 */
[----:B------:R-:W-:Y:S01]  /*3f70*/  UIADD3 UR5, UR5, 0x1, URZ ;  /* 0x0000000105057890 */ /* 0x000fe2000fffe03f */
[----:B------:R-:W-:Y:S01]  /*3f80*/  IMAD.MOV.U32 R28, RZ, RZ, R22 ;  /* 0x000000ffff1c7224 */ /* 0x000fe200078e0016 */
[----:B------:R-:W-:Y:S04]  /*3f90*/  BSSY B0, `(.L_x_192) ;  /* 0x000000c000007945 */ /* 0x000fe80003800000 */
[----:B------:R-:W-:Y:S01]  /*3fa0*/  IADD3 R22, P0, R26, R28, RZ ;  /* 0x0000001c1a167210 */ /* 0x000fe20007f1e0ff */
[----:B------:R-:W-:Y:S01]  /*3fb0*/  @!UPT UIADD3 URZ, URZ, URZ, URZ ;  /* 0x0000003f3f3ff290 */ /* 0x000fe2000fffe03f */
[----:B------:R-:W-:Y:S11]  /*3fc0*/  @P3 BRA `(.L_x_193) ;  /* 0x0000000000203947 */ /* 0x000ff60003800000 */
        /* <DEDUP_REMOVED lines=8> */
.L_x_193:
[----:B------:R-:W-:Y:S05]  /*4050*/  BSYNC B0 ;  /* 0x0000000000007941 */ /* 0x000fea0003800000 */
.L_x_192:
[----:B------:R-:W-:Y:S01]  /*4060*/  IADD3.X R21, R27, R29, RZ, P0, !PT ;  /* 0x0000001d1b157210 */ /* 0x000fe200007fe4ff */
        /* <DEDUP_REMOVED lines=11> */
.L_x_191:
        /* <DEDUP_REMOVED lines=100> */
        .weak           $__internal_3_$__cuda_sm20_div_s64
        .type           $__internal_3_$__cuda_sm20_div_s64,@function
        .size           $__internal_3_$__cuda_sm20_div_s64,(.L_x_8989 - $__internal_3_$__cuda_sm20_div_s64)
$__internal_3_$__cuda_sm20_div_s64:
        /* <DEDUP_REMOVED lines=82> */
[----:B------:R-:W-:Y:S05]  /*4c80*/  RET.REL.NODEC R24 `(_ZN5flash32flash_fwd_splitkv_combine_kernelI23Flash_fwd_kernel_traitsILi256ELi64ELi64ELi4ELb0ELb0EN7cutlass10bfloat16_tE19Flash_kernel_traitsILi256ELi64ELi64ELi4ES3_EELi4ELi4ELb0EEEvNS_16Flash_fwd_paramsE) ;  /* 0xffffffb018dc7950 */ /* 0x000fea0003c3ffff */
.L_x_195:
        /* <DEDUP_REMOVED lines=15> */
.L_x_8989:


//--------------------- .text._ZN5flash32flash_fwd_splitkv_combine_kernelI23Flash_fwd_kernel_traitsILi256ELi64ELi64ELi4ELb0ELb0EN7cutlass10bfloat16_tE19Flash_kernel_traitsILi256ELi64ELi64ELi4ES3_EELi4ELi3ELb0EEEvNS_16Flash_fwd_paramsE --------------------------
	.section	.text._ZN5flash32flash_fwd_splitkv_combine_kernelI23Flash_fwd_kernel_traitsILi256ELi64ELi64ELi4ELb0ELb0EN7cutlass10bfloat16_tE19Flash_kernel_traitsILi256ELi64ELi64ELi4ES3_EELi4ELi3ELb0EEEvNS_16Flash_fwd_paramsE,"ax",@progbits
	.align	128
        .global         _ZN5flash32flash_fwd_splitkv_combine_kernelI23Flash_fwd_kernel_traitsILi256ELi64ELi64ELi4ELb0ELb0EN7cutlass10bfloat16_tE19Flash_kernel_traitsILi256ELi64ELi64ELi4ES3_EELi4ELi3ELb0EEEvNS_16Flash_fwd_paramsE
        .type           _ZN5flash32flash_fwd_splitkv_combine_kernelI23Flash_fwd_kernel_traitsILi256ELi64ELi64ELi4ELb0ELb0EN7cutlass10bfloat16_tE19Flash_kernel_traitsILi256ELi64ELi64ELi4ES3_EELi4ELi3ELb0EEEvNS_16Flash_fwd_paramsE,@function
        .size           _ZN5flash32flash_fwd_splitkv_combine_kernelI23Flash_fwd_kernel_traitsILi256ELi64ELi64ELi4ELb0ELb0EN7cutlass10bfloat16_tE19Flash_kernel_traitsILi256ELi64ELi64ELi4ES3_EELi4ELi3ELb0EEEvNS_16Flash_fwd_paramsE,(.L_x_8990 - _ZN5flash32flash_fwd_splitkv_combine_kernelI23Flash_fwd_kernel_traitsILi256ELi64ELi64ELi4ELb0ELb0EN7cutlass10bfloat16_tE19Flash_kernel_traitsILi256ELi64ELi64ELi4ES3_EELi4ELi3ELb0EEEvNS_16Flash_fwd_paramsE)
        .other          _ZN5flash32flash_fwd_splitkv_combine_kernelI23Flash_fwd_kernel_traitsILi256ELi64ELi64ELi4ELb0ELb0EN7cutlass10bfloat16_tE19Flash_kernel_traitsILi256ELi64ELi64ELi4ES3_EELi4ELi3ELb0EEEvNS_16Flash_fwd_paramsE,@"STO_CUDA_ENTRY STV_DEFAULT"
_ZN5flash32flash_fwd_splitkv_combine_kernelI23Flash_fwd_kernel_traitsILi256ELi64ELi64ELi4ELb0ELb0EN7cutlass10bfloat16_tE19Flash_kernel_traitsILi256ELi64ELi64ELi4ES3_EELi4ELi3ELb0EEEvNS_16Flash_fwd_paramsE:
.text._ZN5flash32flash_fwd_splitkv_combine_kernelI23Flash_fwd_kernel_traitsILi256ELi64ELi64ELi4ELb0ELb0EN7cutlass10bfloat16_tE19Flash_kernel_traitsILi256ELi64ELi64ELi4ES3_EELi4ELi3ELb0EEEvNS_16Flash_fwd_paramsE:
        /* <DEDUP_REMOVED lines=23> */
[----:B------:R-:W-:Y:S05]  /*0170*/  CALL.REL.NOINC `($__internal_4_$__cuda_sm20_div_s64) ;  /* 0x0000004400687944 */ /* 0x000fea0003c00000 */
[----:B------:R-:W-:Y:S05]  /*0180*/  BRA `(.L_x_197) ;  /* 0x00000000004c7947 */ /* 0x000fea0003800000 */
.L_x_196:
        /* <DEDUP_REMOVED lines=19> */
.L_x_197:
        /* <DEDUP_REMOVED lines=12> */
[----:B------:R-:W-:Y:S05]  /*0380*/  CALL.REL.NOINC `($__internal_4_$__cuda_sm20_div_s64) ;  /* 0x0000004000e47944 */ /* 0x000fea0003c00000 */
[----:B------:R-:W-:Y:S02]  /*0390*/  MOV R8, R18 ;  /* 0x0000001200087202 */ /* 0x000fe40000000f00 */
[----:B------:R-:W-:Y:S01]  /*03a0*/  MOV R9, R19 ;  /* 0x0000001300097202 */ /* 0x000fe20000000f00 */
[----:B------:R-:W-:Y:S05]  /*03b0*/  BRA `(.L_x_200) ;  /* 0x00000000004c7947 */ /* 0x000fea0003800000 */
.L_x_199:
        /* <DEDUP_REMOVED lines=19> */
.L_x_200:
[----:B------:R-:W-:Y:S05]  /*04f0*/  BSYNC B0 ;  /* 0x0000000000007941 */ /* 0x000fea0003800000 */
.L_x_198:
        /* <DEDUP_REMOVED lines=42> */
.L_x_202:
        /* <DEDUP_REMOVED lines=19> */
.L_x_203:
[----:B------:R-:W-:Y:S05]  /*08d0*/  BSYNC B0 ;  /* 0x0000000000007941 */ /* 0x000fea0003800000 */
.L_x_201:
        /* <DEDUP_REMOVED lines=74> */
[----:B------:R-:W-:Y:S02]  /*0d80*/  MOV R32, R18 ;  /* 0x0000001200207202 */ /* 0x000fe40000000f00 */
[----:B------:R-:W-:Y:S01]  /*0d90*/  MOV R33, R19 ;  /* 0x0000001300217202 */ /* 0x000fe20000000f00 */
[----:B------:R-:W-:Y:S05]  /*0da0*/  BRA `(.L_x_206) ;  /* 0x00000000004c7947 */ /* 0x000fea0003800000 */
.L_x_205:
        /* <DEDUP_REMOVED lines=19> */
.L_x_206:
[----:B------:R-:W-:Y:S05]  /*0ee0*/  BSYNC B0 ;  /* 0x0000000000007941 */ /* 0x000fea0003800000 */
.L_x_204:
        /* <DEDUP_REMOVED lines=43> */
.L_x_208:
        /* <DEDUP_REMOVED lines=19> */
.L_x_209:
[----:B------:R-:W-:Y:S05]  /*12d0*/  BSYNC B0 ;  /* 0x0000000000007941 */ /* 0x000fea0003800000 */
.L_x_207:
        /* <DEDUP_REMOVED lines=67> */
.L_x_211:
[----:B------:R-:W-:Y:S05]  /*1710*/  BSYNC B0 ;  /* 0x0000000000007941 */ /* 0x000fea0003800000 */
.L_x_210:
        /* <DEDUP_REMOVED lines=14> */
.L_x_213:
[----:B------:R-:W-:Y:S05]  /*1800*/  BSYNC B0 ;  /* 0x0000000000007941 */ /* 0x000fea0003800000 */
.L_x_212:
[----:B--23--:R-:W2:Y:S01]  /*1810*/  SHFL.BFLY PT, R6, R29, 0x4, 0x1f ;  /* 0x0c801f001d067f89 */ /* 0x00cea200000e0000 */
[----:B-1----:R-:W0:Y:S01]  /*1820*/  LDC R17, c[0x0][0x270] ;  /* 0x00009c00ff117b82 */ /* 0x002e220000000800 */
[----:B------:R-:W1:Y:S01]  /*1830*/  I2F.RP R21, R31 ;  /* 0x0000001f00157306 */ /* 0x000e620000209400 */
[----:B------:R-:W-:Y:S01]  /*1840*/  IMAD.MOV.U32 R34, RZ, RZ, RZ ;  /* 0x000000ffff227224 */ /* 0x000fe200078e00ff */
[----:B------:R-:W-:Y:S01]  /*1850*/  ISETP.GT.AND P5, PT, R3, RZ, PT ;  /* 0x000000ff0300720c */ /* 0x000fe20003fa4270 */
[----:B------:R-:W-:Y:S05]  /*1860*/  BSSY B1, `(.L_x_214) ;  /* 0x000022c000017945 */ /* 0x000fea0003800000 */
[----:B-1----:R-:W1:Y:S01]  /*1870*/  MUFU.RCP R8, R21 ;  /* 0x0000001500087308 */ /* 0x002e620000001000 */
[----:B--2---:R-:W-:-:S02]  /*1880*/  FMNMX.FTZ R6, R6, R29, !PT ;  /* 0x0000001d06067209 */ /* 0x004fc40007810000 */
[-C--:B0-----:R-:W-:Y:S02]  /*1890*/  IABS R27, R17.reuse ;  /* 0x00000011001b7213 */ /* 0x081fe40000000000 */
[----:B------:R-:W-:Y:S01]  /*18a0*/  IABS R36, R17 ;  /* 0x0000001100247213 */ /* 0x000fe20000000000 */
[----:B------:R-:W0:Y:S02]  /*18b0*/  SHFL.BFLY PT, R35, R6, 0x2, 0x1f ;  /* 0x0c401f0006237f89 */ /* 0x000e2400000e0000 */
[----:B------:R-:W2:Y:S02]  /*18c0*/  I2F.U32.RP R26, R27 ;  /* 0x0000001b001a7306 */ /* 0x000ea40000209000 */
[----:B------:R-:W-:Y:S02]  /*18d0*/  IMAD.MOV R36, RZ, RZ, -R36 ;  /* 0x000000ffff247224 */ /* 0x000fe400078e0a24 */
[----:B-1----:R-:W-:Y:S01]  /*18e0*/  VIADD R8, R8, 0xffffffe ;  /* 0x0ffffffe08087836 */ /* 0x002fe20000000000 */
[----:B0-----:R-:W-:-:S03]  /*18f0*/  FMNMX.FTZ R35, R6, R35, !PT ;  /* 0x0000002306237209 */ /* 0x001fc60007810000 */
[----:B--2---:R-:W0:Y:S02]  /*1900*/  MUFU.RCP R6, R26 ;  /* 0x0000001a00067308 */ /* 0x004e240000001000 */
[----:B------:R-:W1:Y:S01]  /*1910*/  SHFL.BFLY PT, R18, R35, 0x1, 0x1f ;  /* 0x0c201f0023127f89 */ /* 0x000e6200000e0000 */
[----:B0-----:R-:W-:Y:S01]  /*1920*/  VIADD R38, R6, 0xffffffe ;  /* 0x0ffffffe06267836 */ /* 0x001fe20000000000 */
[----:B------:R-:W-:-:S04]  /*1930*/  IABS R26, R22 ;  /* 0x00000016001a7213 */ /* 0x000fc80000000000 */
[----:B------:R0:W-:Y:S01]  /*1940*/  F2I.FTZ.U32.TRUNC.NTZ R39, R38 ;  /* 0x0000002600277305 */ /* 0x0001e2000021f000 */
[----:B-1----:R-:W-:-:S07]  /*1950*/  FMNMX.FTZ R18, R35, R18, !PT ;  /* 0x0000001223127209 */ /* 0x002fce0007810000 */
[----:B------:R-:W1:Y:S01]  /*1960*/  F2I.FTZ.U32.TRUNC.NTZ R35, R8 ;  /* 0x0000000800237305 */ /* 0x000e62000021f000 */
[----:B------:R-:W-:-:S04]  /*1970*/  FSETP.NEU.FTZ.AND P0, PT, R18, -INF , PT ;  /* 0xff8000001200780b */ /* 0x000fc80003f1d000 */
[----:B------:R-:W-:Y:S01]  /*1980*/  FSEL R18, R18, RZ, P0 ;  /* 0x000000ff12127208 */ /* 0x000fe20000000000 */
[----:B0-----:R-:W-:Y:S01]  /*1990*/  IMAD.MOV.U32 R38, RZ, RZ, RZ ;  /* 0x000000ffff267224 */ /* 0x001fe200078e00ff */
[----:B------:R-:W-:-:S03]  /*19a0*/  ISETP.GT.AND P0, PT, R2, RZ, PT ;  /* 0x000000ff0200720c */ /* 0x000fc60003f04270 */
[----:B------:R-:W-:-:S04]  /*19b0*/  FADD.FTZ R7, -R18, R29 ;  /* 0x0000001d12077221 */ /* 0x000fc80000010100 */
[----:B------:R-:W-:Y:S01]  /*19c0*/  FMUL.FTZ R7, R7, 1.4426950216293334961 ;  /* 0x3fb8aa3b07077820 */ /* 0x000fe20000410000 */
[----:B-1----:R-:W-:Y:S02]  /*19d0*/  IMAD.MOV R6, RZ, RZ, -R35 ;  /* 0x000000ffff067224 */ /* 0x002fe400078e0a23 */
[----:B------:R-:W-:Y:S02]  /*19e0*/  IMAD.MOV R8, RZ, RZ, -R39 ;  /* 0x000000ffff087224 */ /* 0x000fe400078e0a27 */
[----:B------:R-:W-:Y:S01]  /*19f0*/  IMAD R21, R6, R31, RZ ;  /* 0x0000001f06157224 */ /* 0x000fe200078e02ff */
[----:B------:R-:W0:Y:S01]  /*1a00*/  MUFU.EX2 R7, R7 ;  /* 0x0000000700077308 */ /* 0x000e220000000800 */
[----:B------:R-:W-:Y:S02]  /*1a10*/  IABS R6, R3 ;  /* 0x0000000300067213 */ /* 0x000fe40000000000 */
[----:B------:R-:W-:-:S04]  /*1a20*/  IMAD.HI.U32 R21, R35, R21, R34 ;  /* 0x0000001523157227 */ /* 0x000fc800078e0022 */
[----:B------:R-:W-:Y:S02]  /*1a30*/  IMAD.MOV R6, RZ, RZ, -R6 ;  /* 0x000000ffff067224 */ /* 0x000fe400078e0a06 */
[----:B------:R-:W-:-:S04]  /*1a40*/  IMAD.HI.U32 R21, R21, R26, RZ ;  /* 0x0000001a15157227 */ /* 0x000fc800078e00ff */
[----:B------:R-:W-:Y:S02]  /*1a50*/  IMAD R6, R21, R6, R26 ;  /* 0x0000000615067224 */ /* 0x000fe400078e021a */
[----:B------:R-:W-:Y:S01]  /*1a60*/  IMAD R35, R8, R27, RZ ;  /* 0x0000001b08237224 */ /* 0x000fe200078e02ff */
[----:B0-----:R-:W0:Y:S02]  /*1a70*/  SHFL.BFLY PT, R28, R7, 0x4, 0x1f ;  /* 0x0c801f00071c7f89 */ /* 0x001e2400000e0000 */
[----:B------:R-:W-:Y:S01]  /*1a80*/  ISETP.GT.U32.AND P1, PT, R31, R6, PT ;  /* 0x000000061f00720c */ /* 0x000fe20003f24070 */
[----:B------:R-:W-:-:S12]  /*1a90*/  IMAD.HI.U32 R35, R39, R35, R38 ;  /* 0x0000002327237227 */ /* 0x000fd800078e0026 */
[----:B------:R-:W-:Y:S02]  /*1aa0*/  @!P1 IMAD.IADD R6, R6, 0x1, -R31 ;  /* 0x0000000106069824 */ /* 0x000fe400078e0a1f */
[----:B------:R-:W-:Y:S01]  /*1ab0*/  @!P1 VIADD R21, R21, 0x1 ;  /* 0x0000000115159836 */ /* 0x000fe20000000000 */
[----:B------:R-:W-:Y:S02]  /*1ac0*/  ISETP.NE.AND P1, PT, R3, RZ, PT ;  /* 0x000000ff0300720c */ /* 0x000fe40003f25270 */
[----:B------:R-:W-:Y:S02]  /*1ad0*/  ISETP.GE.U32.AND P4, PT, R6, R31, PT ;  /* 0x0000001f0600720c */ /* 0x000fe40003f86070 */
[----:B------:R-:W-:Y:S01]  /*1ae0*/  SHF.R.S32.HI R6, RZ, 0x1f, R2 ;  /* 0x0000001fff067819 */ /* 0x000fe20000011402 */
[----:B0-----:R-:W-:Y:S01]  /*1af0*/  FADD.FTZ R28, R7, R28 ;  /* 0x0000001c071c7221 */ /* 0x001fe20000010000 */
[----:B------:R-:W-:Y:S02]  /*1b00*/  IABS R7, R4 ;  /* 0x0000000400077213 */ /* 0x000fe40000000000 */
[----:B------:R-:W-:-:S02]  /*1b10*/  LOP3.LUT R4, R4, R17, RZ, 0x3c, !PT ;  /* 0x0000001104047212 */ /* 0x000fc400078e3cff */
        /* <DEDUP_REMOVED lines=9> */
[----:B------:R-:W-:Y:S01]  /*1bb0*/  ISETP.GT.U32.AND P2, PT, R27, R36, PT ;  /* 0x000000241b00720c */ /* 0x000fe20003f44070 */
[----:B------:R-:W-:Y:S01]  /*1bc0*/  @P4 VIADD R21, R21, 0x1 ;  /* 0x0000000115154836 */ /* 0x000fe20000000000 */
        /* <DEDUP_REMOVED lines=83> */
[----:B------:R-:W-:Y:S05]  /*2100*/  CALL.REL.NOINC `($__internal_4_$__cuda_sm20_div_s64) ;  /* 0x0000002400847944 */ /* 0x000fea0003c00000 */
        /* <DEDUP_REMOVED lines=9> */
.L_x_218:
        /* <DEDUP_REMOVED lines=22> */
.L_x_219:
[----:B------:R-:W-:Y:S05]  /*2300*/  BSYNC B0 ;  /* 0x0000000000007941 */ /* 0x000fea0003800000 */
.L_x_217:
        /* <DEDUP_REMOVED lines=19> */
.L_x_221:
        /* <DEDUP_REMOVED lines=22> */
.L_x_222:
[----:B------:R-:W-:Y:S05]  /*25a0*/  BSYNC B0 ;  /* 0x0000000000007941 */ /* 0x000fea0003800000 */
.L_x_220:
        /* <DEDUP_REMOVED lines=11> */
[----:B------:R-:W-:Y:S05]  /*2660*/  CALL.REL.NOINC `($__internal_4_$__cuda_sm20_div_s64) ;  /* 0x00000020002c7944 */ /* 0x000fea0003c00000 */
[----:B------:R-:W-:-:S04]  /*2670*/  IADD3 R17, P0, RZ, -R18, RZ ;  /* 0x80000012ff117210 */ /* 0x000fc80007f1e0ff */
[----:B------:R-:W-:Y:S01]  /*2680*/  IADD3.X R16, RZ, ~R19, RZ, P0, !PT ;  /* 0x80000013ff107210 */ /* 0x000fe200007fe4ff */
[----:B------:R-:W-:-:S04]  /*2690*/  IMAD.WIDE.U32 R34, R5, R17, R34 ;  /* 0x0000001105227225 */ /* 0x000fc800078e0022 */
[----:B------:R-:W-:-:S04]  /*26a0*/  IMAD R16, R16, R5, RZ ;  /* 0x0000000510107224 */ /* 0x000fc800078e02ff */
[----:B------:R-:W-:-:S05]  /*26b0*/  IMAD R4, R4, R17, R16 ;  /* 0x0000001104047224 */ /* 0x000fca00078e0210 */
[----:B------:R-:W-:Y:S01]  /*26c0*/  IADD3 R4, R35, R4, RZ ;  /* 0x0000000423047210 */ /* 0x000fe20007ffe0ff */
[----:B------:R-:W-:Y:S05]  /*26d0*/  BRA `(.L_x_225) ;  /* 0x0000000000587947 */ /* 0x000fea0003800000 */
.L_x_224:
        /* <DEDUP_REMOVED lines=22> */
.L_x_225:
[----:B------:R-:W-:Y:S05]  /*2840*/  BSYNC B0 ;  /* 0x0000000000007941 */ /* 0x000fea0003800000 */
.L_x_223:
        /* <DEDUP_REMOVED lines=38> */
[----:B------:R-:W-:Y:S05]  /*2ab0*/  CALL.REL.NOINC `($__internal_4_$__cuda_sm20_div_s64) ;  /* 0x0000001c00187944 */ /* 0x000fea0003c00000 */
        /* <DEDUP_REMOVED lines=12> */
.L_x_227:
        /* <DEDUP_REMOVED lines=23> */
.L_x_228:
[----:B------:R-:W-:Y:S05]  /*2cf0*/  BSYNC B0 ;  /* 0x0000000000007941 */ /* 0x000fea0003800000 */
.L_x_226:
        /* <DEDUP_REMOVED lines=18> */
.L_x_230:
        /* <DEDUP_REMOVED lines=22> */
.L_x_231:
[----:B------:R-:W-:Y:S05]  /*2f80*/  BSYNC B0 ;  /* 0x0000000000007941 */ /* 0x000fea0003800000 */
.L_x_229:
        /* <DEDUP_REMOVED lines=20> */
.L_x_233:
        /* <DEDUP_REMOVED lines=23> */
.L_x_234:
[----:B------:R-:W-:Y:S05]  /*3240*/  BSYNC B0 ;  /* 0x0000000000007941 */ /* 0x000fea0003800000 */
.L_x_232:
        /* <DEDUP_REMOVED lines=26> */
[----:B------:R-:W-:Y:S05]  /*33f0*/  CALL.REL.NOINC `($__internal_4_$__cuda_sm20_div_s64) ;  /* 0x0000001000c87944 */ /* 0x000fea0003c00000 */
        /* <DEDUP_REMOVED lines=12> */
.L_x_236:
        /* <DEDUP_REMOVED lines=23> */
.L_x_237:
[----:B------:R-:W-:Y:S05]  /*3630*/  BSYNC B0 ;  /* 0x0000000000007941 */ /* 0x000fea0003800000 */
.L_x_235:
        /* <DEDUP_REMOVED lines=29> */
.L_x_239:
        /* <DEDUP_REMOVED lines=23> */
.L_x_240:
[----:B------:R-:W-:Y:S05]  /*3980*/  BSYNC B0 ;  /* 0x0000000000007941 */ /* 0x000fea0003800000 */
.L_x_238:
        /* <DEDUP_REMOVED lines=21> */
.L_x_216:
[----:B------:R-:W-:Y:S02]  /*3ae0*/  ULDC.64 UR4, c[0x0][0x2b0] ;  /* 0x0000ac0000047ab9 */ /* 0x000fe40000000a00 */
[----:B------:R-:W-:-:S04]  /*3af0*/  LEA R2, P0, R30, UR4, 0x2 ;  /* 0x000000041e027c11 */ /* 0x000fc8000f8010ff */
[----:B------:R-:W-:-:S05]  /*3b00*/  LEA.HI.X R3, R30, UR5, R31, 0x2, P0 ;  /* 0x000000051e037c11 */ /* 0x000fca00080f141f */
[----:B------:R0:W-:Y:S04]  /*3b10*/  STG.E desc[UR8][R2.64], R28 ;  /* 0x0000001c02007986 */ /* 0x0001e8000c101908 */
.L_x_215:
[----:B------:R-:W-:Y:S05]  /*3b20*/  BSYNC B1 ;  /* 0x0000000000017941 */ /* 0x000fea0003800000 */
.L_x_214:
        /* <DEDUP_REMOVED lines=21> */
.L_x_242:
[----:B------:R-:W-:Y:S05]  /*3c80*/  BSYNC B0 ;  /* 0x0000000000007941 */ /* 0x000fea0003800000 */
.L_x_241:
        /* <DEDUP_REMOVED lines=39> */
.L_x_246:
        /* <DEDUP_REMOVED lines=17> */
.L_x_245:
[----:B------:R-:W-:Y:S05]  /*4010*/  BSYNC B0 ;  /* 0x0000000000007941 */ /* 0x000fea0003800000 */
.L_x_244:
        /* <DEDUP_REMOVED lines=12> */
.L_x_243:
        /* <DEDUP_REMOVED lines=100> */
        .weak           $__internal_4_$__cuda_sm20_div_s64
        .type           $__internal_4_$__cuda_sm20_div_s64,@function
        .size           $__internal_4_$__cuda_sm20_div_s64,(.L_x_8990 - $__internal_4_$__cuda_sm20_div_s64)
$__internal_4_$__cuda_sm20_div_s64:
        /* <DEDUP_REMOVED lines=82> */
[----:B------:R-:W-:Y:S05]  /*4c40*/  RET.REL.NODEC R24 `(_ZN5flash32flash_fwd_splitkv_combine_kernelI23Flash_fwd_kernel_traitsILi256ELi64ELi64ELi4ELb0ELb0EN7cutlass10bfloat16_tE19Flash_kernel_traitsILi256ELi64ELi64ELi4ES3_EELi4ELi3ELb0EEEvNS_16Flash_fwd_paramsE) ;  /* 0xffffffb018ec7950 */ /* 0x000fea0003c3ffff */
.L_x_247:
        /* <DEDUP_REMOVED lines=11> */
.L_x_8990:


//--------------------- .text._ZN5flash32flash_fwd_splitkv_combine_kernelI23Flash_fwd_kernel_traitsILi256ELi64ELi64ELi4ELb0ELb0EN7cutlass10bfloat16_tE19Flash_kernel_traitsILi256ELi64ELi64ELi4ES3_EELi4ELi2ELb0EEEvNS_16Flash_fwd_paramsE --------------------------
	.section	.text._ZN5flash32flash_fwd_splitkv_combine_kernelI23Flash_fwd_kernel_traitsILi256ELi64ELi64ELi4ELb0ELb0EN7cutlass10bfloat16_tE19Flash_kernel_traitsILi256ELi64ELi64ELi4ES3_EELi4ELi2ELb0EEEvNS_16Flash_fwd_paramsE,"ax",@progbits
	.align	128
        .global         _ZN5flash32flash_fwd_splitkv_combine_kernelI23Flash_fwd_kernel_traitsILi256ELi64ELi64ELi4ELb0ELb0EN7cutlass10bfloat16_tE19Flash_kernel_traitsILi256ELi64ELi64ELi4ES3_EELi4ELi2ELb0EEEvNS_16Flash_fwd_paramsE
        .type           _ZN5flash32flash_fwd_splitkv_combine_kernelI23Flash_fwd_kernel_traitsILi256ELi64ELi64ELi4ELb0ELb0EN7cutlass10bfloat16_tE19Flash_kernel_traitsILi256ELi64ELi64ELi4ES3_EELi4ELi2ELb0EEEvNS_16Flash_fwd_paramsE,@function
        .size           _ZN5flash32flash_fwd_splitkv_combine_kernelI23Flash_fwd_kernel_traitsILi256ELi64ELi64ELi4ELb0ELb0EN7cutlass10bfloat16_tE19Flash_kernel_traitsILi256ELi64ELi64ELi4ES3_EELi4ELi2ELb0EEEvNS_16Flash_fwd_paramsE,(.L_x_8991 - _ZN5flash32flash_fwd_splitkv_combine_kernelI23Flash_fwd_kernel_traitsILi256ELi64ELi64ELi4ELb0ELb0EN7cutlass10bfloat16_tE19Flash_kernel_traitsILi256ELi64ELi64ELi4ES3_EELi4ELi2ELb0EEEvNS_16Flash_fwd_paramsE)
        .other          _ZN5flash32flash_fwd_splitkv_combine_kernelI23Flash_fwd_kernel_traitsILi256ELi64ELi64ELi4ELb0ELb0EN7cutlass10bfloat16_tE19Flash_kernel_traitsILi256ELi64ELi64ELi4ES3_EELi4ELi2ELb0EEEvNS_16Flash_fwd_paramsE,@"STO_CUDA_ENTRY STV_DEFAULT"
_ZN5flash32flash_fwd_splitkv_combine_kernelI23Flash_fwd_kernel_traitsILi256ELi64ELi64ELi4ELb0ELb0EN7cutlass10bfloat16_tE19Flash_kernel_traitsILi256ELi64ELi64ELi4ES3_EELi4ELi2ELb0EEEvNS_16Flash_fwd_paramsE:
.text._ZN5flash32flash_fwd_splitkv_combine_kernelI23Flash_fwd_kernel_traitsILi256ELi64ELi64ELi4ELb0ELb0EN7cutlass10bfloat16_tE19Flash_kernel_traitsILi256ELi64ELi64ELi4ES3_EELi4ELi2ELb0EEEvNS_16Flash_fwd_paramsE:
        /* <DEDUP_REMOVED lines=23> */
[----:B------:R-:W-:Y:S05]  /*0170*/  CALL.REL.NOINC `($__internal_5_$__cuda_sm20_div_s64) ;  /* 0x0000004400347944 */ /* 0x000fea0003c00000 */
[----:B------:R-:W-:Y:S02]  /*0180*/  MOV R18, R0 ;  /* 0x0000000000127202 */ /* 0x000fe40000000f00 */
[----:B------:R-:W-:Y:S01]  /*0190*/  MOV R19, R21 ;  /* 0x0000001500137202 */ /* 0x000fe20000000f00 */
[----:B------:R-:W-:Y:S06]  /*01a0*/  BRA `(.L_x_249) ;  /* 0x00000000004c7947 */ /* 0x000fec0003800000 */
.L_x_248:
        /* <DEDUP_REMOVED lines=19> */
.L_x_249:
        /* <DEDUP_REMOVED lines=9> */
[----:B------:R-:W-:Y:S02]  /*0370*/  MOV R26, R18 ;  /* 0x00000012001a7202 */ /* 0x000fe40000000f00 */
[----:B------:R-:W-:Y:S02]  /*0380*/  MOV R22, 0x3a0 ;  /* 0x000003a000167802 */ /* 0x000fe40000000f00 */
[----:B------:R-:W-:Y:S05]  /*0390*/  CALL.REL.NOINC `($__internal_5_$__cuda_sm20_div_s64) ;  /* 0x0000004000ac7944 */ /* 0x000fea0003c00000 */
[----:B------:R-:W-:Y:S02]  /*03a0*/  MOV R10, R0 ;  /* 0x00000000000a7202 */ /* 0x000fe40000000f00 */
[----:B------:R-:W-:Y:S01]  /*03b0*/  MOV R11, R21 ;  /* 0x00000015000b7202 */ /* 0x000fe20000000f00 */
[----:B------:R-:W-:Y:S05]  /*03c0*/  BRA `(.L_x_252) ;  /* 0x00000000004c7947 */ /* 0x000fea0003800000 */
.L_x_251:
        /* <DEDUP_REMOVED lines=19> */
.L_x_252:
[----:B------:R-:W-:Y:S05]  /*0500*/  BSYNC B0 ;  /* 0x0000000000007941 */ /* 0x000fea0003800000 */
.L_x_250:
[----:B------:R-:W0:Y:S01]  /*0510*/  LDC R2, c[0x0][0x2c4] ;  /* 0x0000b100ff027b82 */ /* 0x000e220000000800 */
[----:B------:R-:W-:Y:S01]  /*0520*/  IMAD.MOV.U32 R12, RZ, RZ, RZ ;  /* 0x000000ffff0c7224 */ /* 0x000fe200078e00ff */
[----:B------:R-:W-:Y:S01]  /*0530*/  BSSY B0, `(.L_x_253) ;  /* 0x000003e000007945 */ /* 0x000fe20003800000 */
[----:B0-----:R-:W-:Y:S01]  /*0540*/  IABS R7, R2 ;  /* 0x0000000200077213 */ /* 0x001fe20000000000 */
[----:B------:R-:W-:-:S03]  /*0550*/  VIADD R9, R2, 0xffffffff ;  /* 0xffffffff02097836 */ /* 0x000fc60000000000 */
[----:B------:R-:W0:Y:S01]  /*0560*/  I2F.RP R14, R7 ;  /* 0x00000007000e7306 */ /* 0x000e220000209400 */
[----:B------:R-:W-:-:S07]  /*0570*/  IMAD.IADD R4, R9, 0x1, R7 ;  /* 0x0000000109047824 */ /* 0x000fce00078e0207 */
[----:B0-----:R-:W0:Y:S02]  /*0580*/  MUFU.RCP R13, R14 ;  /* 0x0000000e000d7308 */ /* 0x001e240000001000 */
[----:B0-----:R-:W-:-:S06]  /*0590*/  VIADD R13, R13, 0xffffffe ;  /* 0x0ffffffe0d0d7836 */ /* 0x001fcc0000000000 */
[----:B------:R-:W0:Y:S02]  /*05a0*/  F2I.FTZ.U32.TRUNC.NTZ R13, R13 ;  /* 0x0000000d000d7305 */ /* 0x000e24000021f000 */
[----:B0-----:R-:W-:-:S04]  /*05b0*/  IMAD.MOV R0, RZ, RZ, -R13 ;  /* 0x000000ffff007224 */ /* 0x001fc800078e0a0d */
[----:B------:R-:W-:Y:S01]  /*05c0*/  IMAD R5, R0, R7, RZ ;  /* 0x0000000700057224 */ /* 0x000fe200078e02ff */
[----:B------:R-:W-:-:S03]  /*05d0*/  IABS R0, R4 ;  /* 0x0000000400007213 */ /* 0x000fc60000000000 */
        /* <DEDUP_REMOVED lines=18> */
[----:B------:R-:W-:Y:S02]  /*0700*/  SEL R17, R6, R17, P0 ;  /* 0x0000001106117207 */ /* 0x000fe40000000000 */
        /* <DEDUP_REMOVED lines=12> */
[----:B------:R-:W-:Y:S05]  /*07d0*/  BRA `(.L_x_255) ;  /* 0x00000000004c7947 */ /* 0x000fea0003800000 */
.L_x_254:
        /* <DEDUP_REMOVED lines=19> */
.L_x_255:
[----:B------:R-:W-:Y:S05]  /*0910*/  BSYNC B0 ;  /* 0x0000000000007941 */ /* 0x000fea0003800000 */
.L_x_253:
        /* <DEDUP_REMOVED lines=17> */
[----:B------:R-:W-:-:S04]  /*0a30*/  IMAD.MOV.U32 R2, RZ, RZ, R0 ;  /* 0x000000ffff027224 */ /* 0x000fc800078e0000 */
[----:B------:R-:W-:-:S04]  /*0a40*/  IMAD.HI.U32 R0, R13, R2, RZ ;  /* 0x000000020d007227 */ /* 0x000fc800078e00ff */
[----:B------:R-:W-:-:S04]  /*0a50*/  IMAD.MOV R7, RZ, RZ, -R0 ;  /* 0x000000ffff077224 */ /* 0x000fc800078e0a00 */
[----:B------:R-:W-:Y:S01]  /*0a60*/  IMAD R7, R6, R7, R2 ;  /* 0x0000000706077224 */ /* 0x000fe200078e0202 */
[----:B------:R-:W-:-:S04]  /*0a70*/  SHF.R.S32.HI R2, RZ, 0x1f, R5 ;  /* 0x0000001fff027819 */ /* 0x000fc80000011405 */
        /* <DEDUP_REMOVED lines=26> */
[----:B------:R-:W-:Y:S01]  /*0c20*/  IMAD R15, R13, R0, R2 ;  /* 0x000000000d0f7224 */ /* 0x000fe200078e0202 */
[----:B------:R-:W-:-:S04]  /*0c30*/  LOP3.LUT R0, R7, R12, RZ, 0x3c, !PT ;  /* 0x0000000c07007212 */ /* 0x000fc800078e3cff */
[----:B------:R-:W-:Y:S02]  /*0c40*/  ISETP.GT.U32.AND P1, PT, R12, R15, PT ;  /* 0x0000000f0c00720c */ /* 0x000fe40003f24070 */
[----:B------:R-:W-:-:S11]  /*0c50*/  ISETP.GE.AND P0, PT, R0, RZ, PT ;  /* 0x000000ff0000720c */ /* 0x000fd60003f06270 */
[-C--:B------:R-:W-:Y:S01]  /*0c60*/  @!P1 IADD3 R15, R15, -R12.reuse, RZ ;  /* 0x8000000c0f0f9210 */ /* 0x080fe20007ffe0ff */
        /* <DEDUP_REMOVED lines=17> */
[----:B------:R-:W-:Y:S02]  /*0d80*/  MOV R22, 0xda0 ;  /* 0x00000da000167802 */ /* 0x000fe40000000f00 */
[----:B------:R-:W-:Y:S05]  /*0d90*/  CALL.REL.NOINC `($__internal_5_$__cuda_sm20_div_s64) ;  /* 0x00000038002c7944 */ /* 0x000fea0003c00000 */
[----:B------:R-:W-:Y:S02]  /*0da0*/  MOV R32, R0 ;  /* 0x0000000000207202 */ /* 0x000fe40000000f00 */
[----:B------:R-:W-:Y:S01]  /*0db0*/  MOV R33, R21 ;  /* 0x0000001500217202 */ /* 0x000fe20000000f00 */
[----:B------:R-:W-:Y:S05]  /*0dc0*/  BRA `(.L_x_258) ;  /* 0x00000000004c7947 */ /* 0x000fea0003800000 */
.L_x_257:
        /* <DEDUP_REMOVED lines=19> */
.L_x_258:
[----:B------:R-:W-:Y:S05]  /*0f00*/  BSYNC B0 ;  /* 0x0000000000007941 */ /* 0x000fea0003800000 */
.L_x_256:
        /* <DEDUP_REMOVED lines=44> */
.L_x_260:
[----:B------:R-:W0:Y:S01]  /*11d0*/  I2F.U32.RP R6, R14 ;  /* 0x0000000e00067306 */ /* 0x000e220000209000 */
[----:B------:R-:W-:Y:S01]  /*11e0*/  HFMA2.MMA R24, -RZ, RZ, 0, 0 ;  /* 0x00000000ff187435 */ /* 0x000fe200000001ff */
[----:B------:R-:W-:-:S06]  /*11f0*/  ISETP.NE.U32.AND P0, PT, R14, RZ, PT ;  /* 0x000000ff0e00720c */ /* 0x000fcc0003f05070 */
[----:B0-----:R-:W0:Y:S02]  /*1200*/  MUFU.RCP R2, R6 ;  /* 0x0000000600027308 */ /* 0x001e240000001000 */
[----:B0-----:R-:W-:-:S06]  /*1210*/  VIADD R2, R2, 0xffffffe ;  /* 0x0ffffffe02027836 */ /* 0x001fcc0000000000 */
[----:B------:R-:W0:Y:S02]  /*1220*/  F2I.FTZ.U32.TRUNC.NTZ R25, R2 ;  /* 0x0000000200197305 */ /* 0x000e24000021f000 */
[----:B0-----:R-:W-:-:S04]  /*1230*/  IMAD.MOV R0, RZ, RZ, -R25 ;  /* 0x000000ffff007224 */ /* 0x001fc800078e0a19 */
[----:B------:R-:W-:-:S04]  /*1240*/  IMAD R0, R0, R14, RZ ;  /* 0x0000000e00007224 */ /* 0x000fc800078e02ff */
        /* <DEDUP_REMOVED lines=11> */
.L_x_261:
[----:B------:R-:W-:Y:S05]  /*1300*/  BSYNC B0 ;  /* 0x0000000000007941 */ /* 0x000fea0003800000 */
.L_x_259:
[----:B------:R-:W0:Y:S01]  /*1310*/  LDC R6, c[0x0][0x2c4] ;  /* 0x0000b100ff067b82 */ /* 0x000e220000000800 */
[----:B------:R-:W1:Y:S01]  /*1320*/  S2R R29, SR_CgaCtaId ;  /* 0x00000000001d7919 */ /* 0x000e620000008800 */
[----:B------:R-:W-:Y:S01]  /*1330*/  ISETP.GT.AND P3, PT, R5, RZ, PT ;  /* 0x000000ff0500720c */ /* 0x000fe20003f64270 */
[----:B------:R-:W-:Y:S01]  /*1340*/  ULDC UR4, c[0x0][0x3c4] ;  /* 0x0000f10000047ab9 */ /* 0x000fe20000000800 */
[----:B------:R-:W-:Y:S01]  /*1350*/  ULDC.64 UR8, c[0x0][0x208] ;  /* 0x0000820000087ab9 */ /* 0x000fe20000000a00 */
[----:B------:R-:W-:Y:S01]  /*1360*/  BSSY B0, `(.L_x_262) ;  /* 0x0000042000007945 */ /* 0x000fe20003800000 */
[----:B------:R-:W-:Y:S01]  /*1370*/  IMAD.MOV.U32 R28, RZ, RZ, -0x800000 ;  /* 0xff800000ff1c7424 */ /* 0x000fe200078e00ff */
[----:B0-----:R-:W-:-:S04]  /*1380*/  IABS R0, R6 ;  /* 0x0000000600007213 */ /* 0x001fc80000000000 */
[----:B------:R-:W0:Y:S08]  /*1390*/  I2F.RP R12, R0 ;  /* 0x00000000000c7306 */ /* 0x000e300000209400 */
[----:B0-----:R-:W0:Y:S02]  /*13a0*/  MUFU.RCP R26, R12 ;  /* 0x0000000c001a7308 */ /* 0x001e240000001000 */
[----:B0-----:R-:W-:Y:S01]  /*13b0*/  VIADD R26, R26, 0xffffffe ;  /* 0x0ffffffe1a1a7836 */ /* 0x001fe20000000000 */
[----:B------:R-:W-:-:S05]  /*13c0*/  MOV R12, 0x400 ;  /* 0x00000400000c7802 */ /* 0x000fca0000000f00 */
[----:B------:R-:W0:Y:S01]  /*13d0*/  F2I.FTZ.U32.TRUNC.NTZ R27, R26 ;  /* 0x0000001a001b7305 */ /* 0x000e22000021f000 */
[----:B-1----:R-:W-:Y:S01]  /*13e0*/  LEA R29, R29, R12, 0x18 ;  /* 0x0000000c1d1d7211 */ /* 0x002fe200078ec0ff */
        /* <DEDUP_REMOVED lines=8> */
[----:B------:R-:W-:Y:S01]  /*1470*/  SHF.R.S32.HI R9, RZ, 0x1f, R5 ;  /* 0x0000001fff097819 */ /* 0x000fe20000011405 */
[----:B------:R-:W-:Y:S02]  /*1480*/  IMAD.MOV.U32 R27, RZ, RZ, -0x800000 ;  /* 0xff800000ff1b7424 */ /* 0x000fe400078e00ff */
[----:B------:R-:W-:-:S04]  /*1490*/  IMAD.HI.U32 R2, R10, R11, RZ ;  /* 0x0000000b0a027227 */ /* 0x000fc800078e00ff */
[----:B------:R-:W-:-:S04]  /*14a0*/  IMAD.MOV R10, RZ, RZ, -R2 ;  /* 0x000000ffff0a7224 */ /* 0x000fc800078e0a02 */
[C---:B------:R-:W-:Y:S02]  /*14b0*/  IMAD R11, R0.reuse, R10, R11 ;  /* 0x0000000a000b7224 */ /* 0x040fe400078e020b */
[----:B------:R-:W0:Y:S03]  /*14c0*/  S2R R10, SR_TID.X ;  /* 0x00000000000a7919 */ /* 0x000e260000002100 */
[----:B------:R-:W-:-:S13]  /*14d0*/  ISETP.GT.U32.AND P0, PT, R0, R11, PT ;  /* 0x0000000b0000720c */ /* 0x000fda0003f04070 */
[-C--:B------:R-:W-:Y:S01]  /*14e0*/  @!P0 IADD3 R11, R11, -R0.reuse, RZ ;  /* 0x800000000b0b8210 */ /* 0x080fe20007ffe0ff */
[----:B------:R-:W-:Y:S01]  /*14f0*/  @!P0 VIADD R2, R2, 0x1 ;  /* 0x0000000102028836 */ /* 0x000fe20000000000 */
[----:B------:R-:W-:Y:S02]  /*1500*/  ISETP.NE.AND P0, PT, R6, RZ, PT ;  /* 0x000000ff0600720c */ /* 0x000fe40003f05270 */
[----:B------:R-:W-:Y:S02]  /*1510*/  ISETP.GE.U32.AND P2, PT, R11, R0, PT ;  /* 0x000000000b00720c */ /* 0x000fe40003f46070 */
[----:B------:R-:W-:Y:S01]  /*1520*/  LEA.HI.SX32 R0, R5, 0x1, 0x1 ;  /* 0x0000000105007811 */ /* 0x000fe200078f0aff */
[----:B------:R-:W-:Y:S01]  /*1530*/  @!P3 IMAD.MOV R0, RZ, RZ, R9 ;  /* 0x000000ffff00b224 */ /* 0x000fe200078e0209 */
[----:B0-----:R-:W-:-:S09]  /*1540*/  SHF.R.S32.HI R9, RZ, 0x1f, R10 ;  /* 0x0000001fff097819 */ /* 0x001fd2000001140a */
[----:B------:R-:W-:-:S04]  /*1550*/  @P2 VIADD R2, R2, 0x1 ;  /* 0x0000000102022836 */ /* 0x000fc80000000000 */
[----:B------:R-:W-:Y:S01]  /*1560*/  IMAD.MOV.U32 R5, RZ, RZ, R2 ;  /* 0x000000ffff057224 */ /* 0x000fe200078e0002 */
[----:B------:R-:W-:-:S04]  /*1570*/  LEA.HI R2, R9, R10, RZ, 0x2 ;  /* 0x0000000a09027211 */ /* 0x000fc800078f10ff */
[----:B------:R-:W-:Y:S02]  /*1580*/  LOP3.LUT R11, R2, 0xfffffffc, RZ, 0xc0, !PT ;  /* 0xfffffffc020b7812 */ /* 0x000fe400078ec0ff */
[----:B------:R-:W-:Y:S02]  /*1590*/  @!P1 IADD3 R5, -R5, RZ, RZ ;  /* 0x000000ff05059210 */ /* 0x000fe40007ffe1ff */
[----:B------:R-:W-:Y:S01]  /*15a0*/  SHF.R.S32.HI R2, RZ, 0x2, R2 ;  /* 0x00000002ff027819 */ /* 0x000fe20000011402 */
[C---:B------:R-:W-:Y:S01]  /*15b0*/  IMAD.IADD R11, R10.reuse, 0x1, -R11 ;  /* 0x000000010a0b7824 */ /* 0x040fe200078e0a0b */
[----:B------:R-:W-:Y:S02]  /*15c0*/  ISETP.GT.AND P1, PT, R10, 0xf, PT ;  /* 0x0000000f0a00780c */ /* 0x000fe40003f24270 */
[----:B------:R-:W-:Y:S02]  /*15d0*/  @!P0 LOP3.LUT R5, RZ, R6, RZ, 0x33, !PT ;  /* 0x00000006ff058212 */ /* 0x000fe400078e33ff */
[----:B------:R-:W-:-:S03]  /*15e0*/  ISETP.GE.AND P0, PT, R2, UR4, PT ;  /* 0x0000000402007c0c */ /* 0x000fc6000bf06270 */
[----:B------:R-:W-:-:S05]  /*15f0*/  IMAD R5, R0, R5, RZ ;  /* 0x0000000500057224 */ /* 0x000fca00078e02ff */
[----:B------:R-:W-:Y:S01]  /*1600*/  IABS R30, R5 ;  /* 0x00000005001e7213 */ /* 0x000fe20000000000 */
[--C-:B------:R-:W-:Y:S02]  /*1610*/  @!P1 IMAD R26, R2, 0x14, R29.reuse ;  /* 0x00000014021a9824 */ /* 0x100fe400078e021d */
[C---:B------:R-:W-:Y:S02]  /*1620*/  IMAD R29, R11.reuse, 0x14, R29 ;  /* 0x000000140b1d7824 */ /* 0x040fe400078e021d */
[----:B------:R-:W-:Y:S01]  /*1630*/  VIADD R21, R30, UR5 ;  /* 0x000000051e157c36 */ /* 0x000fe20008000000 */
[----:B------:R-:W-:Y:S01]  /*1640*/  @!P1 LEA R26, R11, R26, 0x2 ;  /* 0x0000001a0b1a9211 */ /* 0x000fe200078e10ff */
[----:B------:R-:W-:Y:S01]  /*1650*/  IMAD R29, R2, 0x4, R29 ;  /* 0x00000004021d7824 */ /* 0x000fe200078e021d */
        /* <DEDUP_REMOVED lines=18> */
.L_x_263:
[----:B------:R-:W-:Y:S05]  /*1780*/  BSYNC B0 ;  /* 0x0000000000007941 */ /* 0x000fea0003800000 */
.L_x_262:
[----:B-----5:R1:W-:Y:S01]  /*1790*/  @!P1 STS [R26], R27 ;  /* 0x0000001b1a009388 */ /* 0x0203e20000000800 */
[----:B------:R-:W2:Y:S01]  /*17a0*/  LDC R0, c[0x0][0x270] ;  /* 0x00009c00ff007b82 */ /* 0x000ea20000000800 */
[----:B------:R-:W0:Y:S07]  /*17b0*/  I2F.RP R9, R30 ;  /* 0x0000001e00097306 */ /* 0x000e2e0000209400 */
[----:B------:R-:W-:Y:S01]  /*17c0*/  BAR.SYNC.DEFER_BLOCKING 0x0 ;  /* 0x0000000000007b1d */ /* 0x000fe20000010000 */
[----:B------:R-:W-:-:S02]  /*17d0*/  ISETP.GT.AND P5, PT, R4, RZ, PT ;  /* 0x000000ff0400720c */ /* 0x000fc40003fa4270 */
[----:B------:R-:W-:-:S03]  /*17e0*/  ISETP.NE.AND P6, PT, R5, RZ, PT ;  /* 0x000000ff0500720c */ /* 0x000fc60003fc5270 */
[----:B------:R-:W-:Y:S01]  /*17f0*/  BSSY B1, `(.L_x_264) ;  /* 0x000022f000017945 */ /* 0x000fe20003800000 */
[----:B0-----:R-:W0:Y:S01]  /*1800*/  MUFU.RCP R36, R9 ;  /* 0x0000000900247308 */ /* 0x001e220000001000 */
[----:B--2---:R-:W-:Y:S02]  /*1810*/  IABS R22, R0 ;  /* 0x0000000000167213 */ /* 0x004fe40000000000 */
[----:B-1----:R-:W-:Y:S01]  /*1820*/  IABS R27, R21 ;  /* 0x00000015001b7213 */ /* 0x002fe20000000000 */
[----:B------:R-:W1:Y:S01]  /*1830*/  @!P1 LDS R28, [R29] ;  /* 0x000000001d1c9984 */ /* 0x000e620000000800 */
[----:B------:R-:W-:Y:S01]  /*1840*/  IABS R26, R5 ;  /* 0x00000005001a7213 */ /* 0x000fe20000000000 */
[----:B0-----:R-:W-:-:S04]  /*1850*/  VIADD R36, R36, 0xffffffe ;  /* 0x0ffffffe24247836 */ /* 0x001fc80000000000 */
[----:B------:R-:W-:Y:S01]  /*1860*/  IMAD.MOV R26, RZ, RZ, -R26 ;  /* 0x000000ffff1a7224 */ /* 0x000fe200078e0a1a */
[----:B------:R-:W0:Y:S02]  /*1870*/  F2I.FTZ.U32.TRUNC.NTZ R37, R36 ;  /* 0x0000002400257305 */ /* 0x000e24000021f000 */
[----:B0-----:R-:W-:Y:S02]  /*1880*/  IMAD.MOV R9, RZ, RZ, -R37 ;  /* 0x000000ffff097224 */ /* 0x001fe400078e0a25 */
[----:B------:R-:W-:Y:S01]  /*1890*/  IMAD.MOV.U32 R36, RZ, RZ, RZ ;  /* 0x000000ffff247224 */ /* 0x000fe200078e00ff */
[----:B-1----:R-:W0:Y:S02]  /*18a0*/  SHFL.BFLY PT, R11, R28, 0x2, 0x1f ;  /* 0x0c401f001c0b7f89 */ /* 0x002e2400000e0000 */
[----:B0-----:R-:W-:Y:S02]  /*18b0*/  FMNMX.FTZ R12, R11, R28, !PT ;  /* 0x0000001c0b0c7209 */ /* 0x001fe40007810000 */
[----:B------:R-:W0:Y:S03]  /*18c0*/  I2F.U32.RP R11, R22 ;  /* 0x00000016000b7306 */ /* 0x000e260000209000 */
[----:B------:R-:W1:Y:S05]  /*18d0*/  SHFL.BFLY PT, R19, R12, 0x1, 0x1f ;  /* 0x0c201f000c137f89 */ /* 0x000e6a00000e0000 */
[----:B0-----:R-:W0:Y:S01]  /*18e0*/  MUFU.RCP R38, R11 ;  /* 0x0000000b00267308 */ /* 0x001e220000001000 */
[----:B-1----:R-:W-:Y:S01]  /*18f0*/  FMNMX.FTZ R19, R12, R19, !PT ;  /* 0x000000130c137209 */ /* 0x002fe20007810000 */
[----:B------:R-:W-:Y:S01]  /*1900*/  IMAD R12, R9, R30, RZ ;  /* 0x0000001e090c7224 */ /* 0x000fe200078e02ff */
[----:B------:R-:W-:-:S02]  /*1910*/  IABS R9, R7 ;  /* 0x0000000700097213 */ /* 0x000fc40000000000 */
[----:B------:R-:W-:Y:S01]  /*1920*/  FSETP.NEU.FTZ.AND P0, PT, R19, -INF , PT ;  /* 0xff8000001300780b */ /* 0x000fe20003f1d000 */
[----:B0-----:R-:W-:Y:S01]  /*1930*/  VIADD R38, R38, 0xffffffe ;  /* 0x0ffffffe26267836 */ /* 0x001fe20000000000 */
[----:B------:R-:W-:Y:S01]  /*1940*/  LOP3.LUT R7, R7, R0, RZ, 0x3c, !PT ;  /* 0x0000000007077212 */ /* 0x000fe200078e3cff */
[----:B------:R-:W-:Y:S01]  /*1950*/  IMAD.HI.U32 R12, R37, R12, R36 ;  /* 0x0000000c250c7227 */ /* 0x000fe200078e0024 */
[----:B------:R-:W-:Y:S01]  /*1960*/  FSEL R19, R19, RZ, P0 ;  /* 0x000000ff13137208 */ /* 0x000fe20000000000 */
[----:B------:R-:W0:Y:S04]  /*1970*/  F2I.FTZ.U32.TRUNC.NTZ R39, R38 ;  /* 0x0000002600277305 */ /* 0x000e28000021f000 */
[----:B------:R-:W-:Y:S01]  /*1980*/  FADD.FTZ R34, -R19, R28 ;  /* 0x0000001c13227221 */ /* 0x000fe20000010100 */
[----:B------:R-:W-:-:S04]  /*1990*/  IMAD.HI.U32 R35, R12, R27, RZ ;  /* 0x0000001b0c237227 */ /* 0x000fc800078e00ff */
[----:B------:R-:W-:Y:S01]  /*19a0*/  FMUL.FTZ R34, R34, 1.4426950216293334961 ;  /* 0x3fb8aa3b22227820 */ /* 0x000fe20000410000 */
[----:B------:R-:W-:-:S05]  /*19b0*/  IMAD R37, R35, R26, R27 ;  /* 0x0000001a23257224 */ /* 0x000fca00078e021b */
[----:B------:R-:W1:Y:S01]  /*19c0*/  MUFU.EX2 R34, R34 ;  /* 0x0000002200227308 */ /* 0x000e620000000800 */
[----:B0-----:R-:W-:Y:S01]  /*19d0*/  IMAD.MOV R11, RZ, RZ, -R39 ;  /* 0x000000ffff0b7224 */ /* 0x001fe200078e0a27 */
[----:B------:R-:W-:Y:S01]  /*19e0*/  ISETP.GT.U32.AND P4, PT, R30, R37, PT ;  /* 0x000000251e00720c */ /* 0x000fe20003f84070 */
[----:B------:R-:W-:Y:S02]  /*19f0*/  IMAD.MOV.U32 R38, RZ, RZ, RZ ;  /* 0x000000ffff267224 */ /* 0x000fe400078e00ff */
[----:B------:R-:W-:Y:S01]  /*1a00*/  IMAD R12, R11, R22, RZ ;  /* 0x000000160b0c7224 */ /* 0x000fe200078e02ff */
[----:B------:R-:W-:-:S03]  /*1a10*/  IABS R11, R0 ;  /* 0x00000000000b7213 */ /* 0x000fc60000000000 */
[----:B------:R-:W-:-:S04]  /*1a20*/  IMAD.HI.U32 R12, R39, R12, R38 ;  /* 0x0000000c270c7227 */ /* 0x000fc800078e0026 */
[----:B------:R-:W-:Y:S02]  /*1a30*/  IMAD.MOV R26, RZ, RZ, -R11 ;  /* 0x000000ffff1a7224 */ /* 0x000fe400078e0a0b */
[C---:B------:R-:W-:Y:S01]  /*1a40*/  IMAD.HI.U32 R11, R12.reuse, R9, RZ ;  /* 0x000000090c0b7227 */ /* 0x040fe200078e00ff */
[----:B-1----:R-:W0:Y:S03]  /*1a50*/  SHFL.BFLY PT, R31, R34, 0x2, 0x1f ;  /* 0x0c401f00221f7f89 */ /* 0x002e2600000e0000 */
[----:B------:R-:W-:Y:S02]  /*1a60*/  IMAD R9, R11, R26, R9 ;  /* 0x0000001a0b097224 */ /* 0x000fe400078e0209 */
[----:B------:R-:W-:-:S03]  /*1a70*/  IMAD.HI.U32 R12, R12, R27, RZ ;  /* 0x0000001b0c0c7227 */ /* 0x000fc600078e00ff */
[----:B------:R-:W-:Y:S01]  /*1a80*/  ISETP.GT.U32.AND P1, PT, R22, R9, PT ;  /* 0x000000091600720c */ /* 0x000fe20003f24070 */
[----:B------:R-:W-:Y:S02]  /*1a90*/  @!P4 IMAD.IADD R37, R37, 0x1, -R30 ;  /* 0x000000012525c824 */ /* 0x000fe400078e0a1e */
[----:B------:R-:W-:Y:S01]  /*1aa0*/  IMAD R27, R12, R26, R27 ;  /* 0x0000001a0c1b7224 */ /* 0x000fe200078e021b */
[-C--:B------:R-:W-:Y:S01]  /*1ab0*/  LOP3.LUT R26, R21, R30.reuse, RZ, 0x3c, !PT ;  /* 0x0000001e151a7212 */ /* 0x080fe200078e3cff */
[----:B------:R-:W-:Y:S01]  /*1ac0*/  @!P4 VIADD R35, R35, 0x1 ;  /* 0x000000012323c836 */ /* 0x000fe20000000000 */
[----:B------:R-:W-:Y:S02]  /*1ad0*/  ISETP.GE.U32.AND P0, PT, R37, R30, PT ;  /* 0x0000001e2500720c */ /* 0x000fe40003f06070 */
[----:B------:R-:W-:Y:S02]  /*1ae0*/  ISETP.GT.U32.AND P2, PT, R22, R27, PT ;  /* 0x0000001b1600720c */ /* 0x000fe40003f44070 */
[----:B------:R-:W-:-:S02]  /*1af0*/  ISETP.GE.AND P3, PT, R26, RZ, PT ;  /* 0x000000ff1a00720c */ /* 0x000fc40003f66270 */
[----:B------:R-:W1:Y:S01]  /*1b00*/  LDC.U8 R26, c[0x0][0x3d9] ;  /* 0x0000f640ff1a7b82 */ /* 0x000e620000000000 */
[--C-:B------:R-:W-:Y:S01]  /*1b10*/  @!P1 IMAD.IADD R9, R9, 0x1, -R22.reuse ;  /* 0x0000000109099824 */ /* 0x100fe200078e0a16 */
[----:B------:R-:W-:Y:S01]  /*1b20*/  LOP3.LUT R21, R21, R0, RZ, 0x3c, !PT ;  /* 0x0000000015157212 */ /* 0x000fe200078e3cff */
[----:B------:R-:W-:Y:S02]  /*1b30*/  @!P1 VIADD R11, R11, 0x1 ;  /* 0x000000010b0b9836 */ /* 0x000fe40000000000 */
[----:B0-----:R-:W-:Y:S01]  /*1b40*/  FADD.FTZ R31, R34, R31 ;  /* 0x0000001f221f7221 */ /* 0x001fe20000010000 */
[-C--:B------:R-:W-:Y:S01]  /*1b50*/  ISETP.GE.U32.AND P4, PT, R9, R22.reuse, PT ;  /* 0x000000160900720c */ /* 0x080fe20003f86070 */
[----:B------:R-:W-:Y:S01]  /*1b60*/  @P0 VIADD R35, R35, 0x1 ;  /* 0x0000000123230836 */ /* 0x000fe20000000000 */
[----:B------:R-:W-:Y:S01]  /*1b70*/  ISETP.GE.AND P0, PT, R7, RZ, PT ;  /* 0x000000ff0700720c */ /* 0x000fe20003f06270 */
[----:B------:R-:W-:Y:S01]  /*1b80*/  @!P2 IMAD.IADD R27, R27, 0x1, -R22 ;  /* 0x000000011b1ba824 */ /* 0x000fe200078e0a16 */
[----:B------:R-:W0:Y:S01]  /*1b90*/  SHFL.BFLY PT, R34, R31, 0x1, 0x1f ;  /* 0x0c201f001f227f89 */ /* 0x000e2200000e0000 */
[----:B------:R-:W-:Y:S01]  /*1ba0*/  SHF.R.S32.HI R9, RZ, 0x1f, R4 ;  /* 0x0000001fff097819 */ /* 0x000fe20000011404 */
[----:B------:R-:W-:Y:S01]  /*1bb0*/  @!P3 IMAD.MOV R35, RZ, RZ, -R35 ;  /* 0x000000ffff23b224 */ /* 0x000fe200078e0a23 */
[----:B------:R-:W-:Y:S01]  /*1bc0*/  LEA.HI.SX32 R7, R4, 0x1, 0x1 ;  /* 0x0000000104077811 */ /* 0x000fe200078f0aff */
[----:B------:R-:W-:Y:S01]  /*1bd0*/  @!P2 VIADD R12, R12, 0x1 ;  /* 0x000000010c0ca836 */ /* 0x000fe20000000000 */
[----:B------:R-:W-:Y:S01]  /*1be0*/  ISETP.GE.U32.AND P3, PT, R27, R22, PT ;  /* 0x000000161b00720c */ /* 0x000fe20003f66070 */
[----:B------:R-:W-:Y:S01]  /*1bf0*/  @!P5 IMAD.MOV R7, RZ, RZ, R9 ;  /* 0x000000ffff07d224 */ /* 0x000fe200078e0209 */
[----:B------:R-:W-:-:S02]  /*1c00*/  ISETP.GE.AND P5, PT, R21, RZ, PT ;  /* 0x000000ff1500720c */ /* 0x000fc40003fa6270 */
[----:B------:R-:W-:Y:S01]  /*1c10*/  @P4 VIADD R11, R11, 0x1 ;  /* 0x000000010b0b4836 */ /* 0x000fe20000000000 */
[----:B------:R-:W-:Y:S02]  /*1c20*/  ISETP.NE.AND P2, PT, R0, RZ, PT ;  /* 0x000000ff0000720c */ /* 0x000fe40003f45270 */
[----:B------:R-:W-:Y:S01]  /*1c30*/  @!P6 LOP3.LUT R35, RZ, R30, RZ, 0x33, !PT ;  /* 0x0000001eff23e212 */ /* 0x000fe200078e33ff */
[----:B------:R-:W-:Y:S01]  /*1c40*/  IMAD.MOV.U32 R22, RZ, RZ, R11 ;  /* 0x000000ffff167224 */ /* 0x000fe200078e000b */
[----:B-1----:R-:W-:Y:S02]  /*1c50*/  ISETP.NE.AND P4, PT, R26, RZ, PT ;  /* 0x000000ff1a00720c */ /* 0x002fe40003f85270 */
[----:B------:R-:W-:Y:S01]  /*1c60*/  LOP3.LUT R11, RZ, R0, RZ, 0x33, !PT ;  /* 0x00000000ff0b7212 */ /* 0x000fe200078e33ff */
[----:B------:R-:W-:Y:S01]  /*1c70*/  @!P0 IMAD.MOV R22, RZ, RZ, -R22 ;  /* 0x000000ffff168224 */ /* 0x000fe200078e0a16 */
[----:B------:R-:W-:Y:S01]  /*1c80*/  LOP3.LUT P0, RZ, R10, 0x3, RZ, 0xc0, !PT ;  /* 0x000000030aff7812 */ /* 0x000fe2000780c0ff */
[----:B------:R-:W-:Y:S01]  /*1c90*/  @P3 VIADD R12, R12, 0x1 ;  /* 0x000000010c0c3836 */ /* 0x000fe20000000000 */
[----:B------:R-:W-:-:S02]  /*1ca0*/  ISETP.GT.AND P3, PT, R5, RZ, PT ;  /* 0x000000ff0500720c */ /* 0x000fc40003f64270 */
[----:B------:R-:W-:Y:S01]  /*1cb0*/  ISETP.GT.OR P0, PT, R10, 0xf, P0 ;  /* 0x0000000f0a00780c */ /* 0x000fe20000704670 */
[----:B------:R-:W-:Y:S02]  /*1cc0*/  @!P5 IMAD.MOV R12, RZ, RZ, -R12 ;  /* 0x000000ffff0cd224 */ /* 0x000fe400078e0a0c */
[----:B0-----:R-:W-:Y:S01]  /*1cd0*/  FADD.FTZ R34, R31, R34 ;  /* 0x000000221f227221 */ /* 0x001fe20000010000 */
[----:B------:R-:W-:Y:S02]  /*1ce0*/  SEL R6, R6, 0x1, !P4 ;  /* 0x0000000106067807 */ /* 0x000fe40006000000 */
[----:B------:R-:W-:Y:S02]  /*1cf0*/  SEL R27, R11, R22, !P2 ;  /* 0x000000160b1b7207 */ /* 0x000fe40005000000 */
[----:B------:R-:W-:Y:S02]  /*1d00*/  FSETP.NE.FTZ.AND P1, PT, R34, RZ, PT ;  /* 0x000000ff2200720b */ /* 0x000fe40003f35000 */
[----:B------:R-:W-:Y:S01]  /*1d10*/  SHF.R.S32.HI R22, RZ, 0x1f, R5 ;  /* 0x0000001fff167819 */ /* 0x000fe20000011405 */
[----:B------:R-:W-:Y:S01]  /*1d20*/  IMAD R10, R27, R6, RZ ;  /* 0x000000061b0a7224 */ /* 0x000fe200078e02ff */
[----:B------:R-:W-:Y:S01]  /*1d30*/  SEL R11, R11, R12, !P2 ;  /* 0x0000000c0b0b7207 */ /* 0x000fe20005000000 */
[----:B------:R-:W-:Y:S01]  /*1d40*/  IMAD.MOV.U32 R27, RZ, RZ, 0x7f800000 ;  /* 0x7f800000ff1b7424 */ /* 0x000fe200078e00ff */
[----:B------:R-:W-:Y:S01]  /*1d50*/  ISETP.LT.U32.AND P5, PT, R24, R35, PT ;  /* 0x000000231800720c */ /* 0x000fe20003fa1070 */
[----:B------:R-:W-:Y:S01]  /*1d60*/  IMAD R10, R7, R10, RZ ;  /* 0x0000000a070a7224 */ /* 0x000fe200078e02ff */
[----:B------:R-:W-:Y:S01]  /*1d70*/  SHF.R.S32.HI R21, RZ, 0x1f, R35 ;  /* 0x0000001fff157819 */ /* 0x000fe20000011423 */
[----:B------:R-:W-:Y:S01]  /*1d80*/  IMAD R6, R11, R6, RZ ;  /* 0x000000060b067224 */ /* 0x000fe200078e02ff */
[----:B------:R-:W-:Y:S01]  /*1d90*/  LEA.HI.SX32 R9, R5, 0x1, 0x1 ;  /* 0x0000000105097811 */ /* 0x000fe200078f0aff */
[----:B------:R-:W-:Y:S01]  /*1da0*/  @!P3 IMAD.MOV R9, RZ, RZ, R22 ;  /* 0x000000ffff09b224 */ /* 0x000fe200078e0216 */
[----:B------:R-:W-:Y:S01]  /*1db0*/  ISETP.LT.AND.EX P5, PT, R25, R21, PT, P5 ;  /* 0x000000151900720c */ /* 0x000fe20003fa1350 */
[----:B------:R-:W0:Y:S02]  /*1dc0*/  @P1 MUFU.LG2 R34, R34 ;  /* 0x0000002200221308 */ /* 0x000e240000000c00 */
[----:B------:R-:W-:Y:S01]  /*1dd0*/  IMAD R9, R6, R9, RZ ;  /* 0x0000000906097224 */ /* 0x000fe200078e02ff */
[----:B------:R-:W-:-:S02]  /*1de0*/  SEL R12, R24, R35, P5 ;  /* 0x00000023180c7207 */ /* 0x000fc40002800000 */
[----:B------:R-:W-:Y:S01]  /*1df0*/  SEL R11, R25, R21, P5 ;  /* 0x00000015190b7207 */ /* 0x000fe20002800000 */
[----:B0-----:R-:W-:Y:S01]  /*1e00*/  @P1 FFMA.FTZ R27, R34, 0.69314718246459960938, R19 ;  /* 0x3f317218221b1823 */ /* 0x001fe20000010013 */
        /* <DEDUP_REMOVED lines=37> */
[-C--:B------:R-:W-:Y:S02]  /*2060*/  IADD3 R25, P0, RZ, -R0.reuse, RZ ;  /* 0x80000000ff197210 */ /* 0x080fe40007f1e0ff */
[----:B------:R-:W-:Y:S02]  /*2070*/  MOV R40, R0 ;  /* 0x0000000000287202 */ /* 0x000fe40000000f00 */
[----:B------:R-:W-:Y:S01]  /*2080*/  IADD3.X R19, RZ, ~R21, RZ, P0, !PT ;  /* 0x80000015ff137210 */ /* 0x000fe200007fe4ff */
[----:B------:R-:W-:Y:S01]  /*2090*/  IMAD.WIDE.U32 R30, R34, R25, R30 ;  /* 0x00000019221e7225 */ /* 0x000fe200078e001e */
[----:B------:R-:W-:-:S03]  /*20a0*/  MOV R41, R21 ;  /* 0x0000001500297202 */ /* 0x000fc60000000f00 */
[----:B------:R-:W-:Y:S01]  /*20b0*/  IMAD R19, R19, R34, RZ ;  /* 0x0000002213137224 */ /* 0x000fe200078e02ff */
[----:B------:R-:W-:-:S03]  /*20c0*/  MOV R26, R30 ;  /* 0x0000001e001a7202 */ /* 0x000fc60000000f00 */
[----:B------:R-:W-:-:S05]  /*20d0*/  IMAD R19, R6, R25, R19 ;  /* 0x0000001906137224 */ /* 0x000fca00078e0213 */
[----:B------:R-:W-:Y:S01]  /*20e0*/  IADD3 R19, R31, R19, RZ ;  /* 0x000000131f137210 */ /* 0x000fe20007ffe0ff */
[----:B------:R-:W-:Y:S05]  /*20f0*/  BRA `(.L_x_269) ;  /* 0x0000000000587947 */ /* 0x000fea0003800000 */
.L_x_268:
        /* <DEDUP_REMOVED lines=22> */
.L_x_269:
[----:B------:R-:W-:Y:S05]  /*2260*/  BSYNC B0 ;  /* 0x0000000000007941 */ /* 0x000fea0003800000 */
.L_x_267:
[----:B------:R-:W-:Y:S01]  /*2270*/  LOP3.LUT R0, R19, R8, RZ, 0xfc, !PT ;  /* 0x0000000813007212 */ /* 0x000fe200078efcff */
[----:B------:R-:W-:Y:S03]  /*2280*/  BSSY B0, `(.L_x_270) ;  /* 0x0000028000007945 */ /* 0x000fe60003800000 */
[----:B------:R-:W-:-:S13]  /*2290*/  ISETP.NE.U32.AND P0, PT, R0, RZ, PT ;  /* 0x000000ff0000720c */ /* 0x000fda0003f05070 */
[----:B------:R-:W-:Y:S05]  /*22a0*/  @!P0 BRA `(.L_x_271) ;  /* 0x00000000003c8947 */ /* 0x000fea0003800000 */
[----:B------:R-:W-:Y:S01]  /*22b0*/  IMAD.MOV.U32 R24, RZ, RZ, R23 ;  /* 0x000000ffff187224 */ /* 0x000fe200078e0017 */
[----:B------:R-:W-:Y:S02]  /*22c0*/  MOV R6, R8 ;  /* 0x0000000800067202 */ /* 0x000fe40000000f00 */
[----:B------:R-:W-:Y:S02]  /*22d0*/  MOV R22, 0x22f0 ;  /* 0x000022f000167802 */ /* 0x000fe40000000f00 */
[----:B------:R-:W-:Y:S05]  /*22e0*/  CALL.REL.NOINC `($__internal_5_$__cuda_sm20_div_s64) ;  /* 0x0000002000d87944 */ /* 0x000fea0003c00000 */
        /* <DEDUP_REMOVED lines=11> */
.L_x_271:
[----:B------:R-:W0:Y:S01]  /*23a0*/  I2F.U32.RP R2, R23 ;  /* 0x0000001700027306 */ /* 0x000e220000209000 */
[----:B------:R-:W-:Y:S01]  /*23b0*/  ISETP.NE.U32.AND P0, PT, R23, RZ, PT ;  /* 0x000000ff1700720c */ /* 0x000fe20003f05070 */
[----:B------:R-:W-:Y:S01]  /*23c0*/  HFMA2.MMA R35, -RZ, RZ, 0, 0 ;  /* 0x00000000ff237435 */ /* 0x000fe200000001ff */
[----:B------:R-:W-:-:S05]  /*23d0*/  MOV R8, RZ ;  /* 0x000000ff00087202 */ /* 0x000fca0000000f00 */
        /* <DEDUP_REMOVED lines=15> */
[----:B------:R-:W-:-:S05]  /*24d0*/  @!P0 LOP3.LUT R34, RZ, R23, RZ, 0x33, !PT ;  /* 0x00000017ff228212 */ /* 0x000fca00078e33ff */
[----:B------:R-:W-:-:S04]  /*24e0*/  IMAD.MOV R30, RZ, RZ, -R34 ;  /* 0x000000ffff1e7224 */ /* 0x000fc800078e0a22 */
[----:B------:R-:W-:Y:S02]  /*24f0*/  IMAD R30, R23, R30, R26 ;  /* 0x0000001e171e7224 */ /* 0x000fe400078e021a */
.L_x_272:
[----:B------:R-:W-:Y:S05]  /*2500*/  BSYNC B0 ;  /* 0x0000000000007941 */ /* 0x000fea0003800000 */
.L_x_270:
        /* <DEDUP_REMOVED lines=11> */
[----:B------:R-:W-:Y:S05]  /*25c0*/  CALL.REL.NOINC `($__internal_5_$__cuda_sm20_div_s64) ;  /* 0x0000002000207944 */ /* 0x000fea0003c00000 */
[-C--:B------:R-:W-:Y:S02]  /*25d0*/  IADD3 R6, P0, RZ, -R0.reuse, RZ ;  /* 0x80000000ff067210 */ /* 0x080fe40007f1e0ff */
[----:B------:R-:W-:Y:S02]  /*25e0*/  MOV R24, R0 ;  /* 0x0000000000187202 */ /* 0x000fe40000000f00 */
[-C--:B------:R-:W-:Y:S01]  /*25f0*/  IADD3.X R2, RZ, ~R21.reuse, RZ, P0, !PT ;  /* 0x80000015ff027210 */ /* 0x080fe200007fe4ff */
[----:B------:R-:W-:Y:S01]  /*2600*/  IMAD.WIDE.U32 R34, R7, R6, R34 ;  /* 0x0000000607227225 */ /* 0x000fe200078e0022 */
[----:B------:R-:W-:-:S03]  /*2610*/  MOV R25, R21 ;  /* 0x0000001500197202 */ /* 0x000fc60000000f00 */
[----:B------:R-:W-:-:S04]  /*2620*/  IMAD R2, R2, R7, RZ ;  /* 0x0000000702027224 */ /* 0x000fc800078e02ff */
[----:B------:R-:W-:-:S05]  /*2630*/  IMAD R2, R3, R6, R2 ;  /* 0x0000000603027224 */ /* 0x000fca00078e0202 */
[----:B------:R-:W-:Y:S01]  /*2640*/  IADD3 R2, R35, R2, RZ ;  /* 0x0000000223027210 */ /* 0x000fe20007ffe0ff */
[----:B------:R-:W-:Y:S05]  /*2650*/  BRA `(.L_x_275) ;  /* 0x0000000000547947 */ /* 0x000fea0003800000 */
.L_x_274:
        /* <DEDUP_REMOVED lines=20> */
[----:B------:R-:W-:Y:S02]  /*27a0*/  IMAD R34, R7, R0, R34 ;  /* 0x0000000007227224 */ /* 0x000fe400078e0222 */
.L_x_275:
[----:B------:R-:W-:Y:S05]  /*27b0*/  BSYNC B0 ;  /* 0x0000000000007941 */ /* 0x000fea0003800000 */
.L_x_273:
[-C--:B------:R-:W-:Y:S01]  /*27c0*/  IMAD R0, R33, R18.reuse, RZ ;  /* 0x0000001221007224 */ /* 0x080fe200078e02ff */
[----:B------:R-:W-:Y:S01]  /*27d0*/  ULDC.U8 UR10, c[0x0][0x3d9] ;  /* 0x0000f640000a7ab9 */ /* 0x000fe20000000000 */
[C---:B------:R-:W-:Y:S01]  /*27e0*/  IMAD.WIDE.U32 R6, R32.reuse, R18, RZ ;  /* 0x0000001220067225 */ /* 0x040fe200078e00ff */
[----:B------:R-:W-:Y:S01]  /*27f0*/  UISETP.NE.AND UP0, UPT, UR10, URZ, UPT ;  /* 0x0000003f0a00728c */ /* 0x000fe2000bf05270 */
[----:B------:R-:W-:Y:S01]  /*2800*/  SHF.R.S32.HI R3, RZ, 0x1f, R23 ;  /* 0x0000001fff037819 */ /* 0x000fe20000011417 */
[----:B------:R-:W-:Y:S01]  /*2810*/  ULDC.64 UR4, c[0x0][0x2c0] ;  /* 0x0000b00000047ab9 */ /* 0x000fe20000000a00 */
[----:B------:R-:W-:Y:S01]  /*2820*/  IMAD R33, R32, R17, R0 ;  /* 0x0000001120217224 */ /* 0x000fe200078e0200 */
[----:B------:R-:W-:Y:S01]  /*2830*/  UIMAD UR4, UR4, UR5, URZ ;  /* 0x00000005040472a4 */ /* 0x000fe2000f8e023f */
[----:B------:R-:W-:Y:S01]  /*2840*/  IMAD R8, R8, R23, RZ ;  /* 0x0000001708087224 */ /* 0x000fe200078e02ff */
[----:B------:R-:W-:Y:S01]  /*2850*/  USEL UR5, UR5, 0x1, !UP0 ;  /* 0x0000000105057887 */ /* 0x000fe2000c000000 */
[----:B------:R-:W-:Y:S01]  /*2860*/  BSSY B0, `(.L_x_276) ;  /* 0x0000040000007945 */ /* 0x000fe20003800000 */
[----:B------:R-:W-:Y:S01]  /*2870*/  IADD3 R33, R7, R33, RZ ;  /* 0x0000002107217210 */ /* 0x000fe20007ffe0ff */
[----:B------:R-:W-:Y:S01]  /*2880*/  USHF.R.S32.HI UR11, URZ, 0x1f, UR4 ;  /* 0x0000001f3f0b7899 */ /* 0x000fe20008011404 */
[----:B------:R-:W-:Y:S01]  /*2890*/  IMAD R3, R3, R30, R8 ;  /* 0x0000001e03037224 */ /* 0x000fe200078e0208 */
[----:B------:R-:W-:Y:S01]  /*28a0*/  USHF.R.S32.HI UR10, URZ, 0x1f, UR5 ;  /* 0x0000001f3f0a7899 */ /* 0x000fe20008011405 */
[----:B------:R-:W-:-:S02]  /*28b0*/  IMAD R19, R25, UR5, RZ ;  /* 0x0000000519137c24 */ /* 0x000fc4000f8e02ff */
[-C--:B------:R-:W-:Y:S02]  /*28c0*/  IMAD R0, R33, R16.reuse, RZ ;  /* 0x0000001021007224 */ /* 0x080fe400078e02ff */
[----:B------:R-:W-:-:S04]  /*28d0*/  IMAD.WIDE.U32 R32, R6, R16, RZ ;  /* 0x0000001006207225 */ /* 0x000fc800078e00ff */
[----:B------:R-:W-:Y:S02]  /*28e0*/  IMAD R7, R15, R6, R0 ;  /* 0x000000060f077224 */ /* 0x000fe400078e0200 */
[----:B------:R-:W-:-:S03]  /*28f0*/  IMAD.WIDE.U32 R36, R34, UR4, RZ ;  /* 0x0000000422247c25 */ /* 0x000fc6000f8e00ff */
[----:B------:R-:W-:Y:S01]  /*2900*/  IADD3 R6, R33, R7, RZ ;  /* 0x0000000721067210 */ /* 0x000fe20007ffe0ff */
[----:B------:R-:W-:Y:S02]  /*2910*/  IMAD R7, R2, UR4, RZ ;  /* 0x0000000402077c24 */ /* 0x000fe4000f8e02ff */
[----:B------:R-:W-:Y:S01]  /*2920*/  IMAD.WIDE.U32 R30, R30, R23, RZ ;  /* 0x000000171e1e7225 */ /* 0x000fe200078e00ff */
[----:B------:R-:W-:-:S03]  /*2930*/  LOP3.LUT R0, R41, R6, RZ, 0xfc, !PT ;  /* 0x0000000629007212 */ /* 0x000fc600078efcff */
[----:B------:R-:W-:Y:S01]  /*2940*/  IMAD R7, R34, UR11, R7 ;  /* 0x0000000b22077c24 */ /* 0x000fe2000f8e0207 */
        /* <DEDUP_REMOVED lines=13> */
[----:B------:R-:W-:Y:S05]  /*2a20*/  CALL.REL.NOINC `($__internal_5_$__cuda_sm20_div_s64) ;  /* 0x0000001c00087944 */ /* 0x000fea0003c00000 */
        /* <DEDUP_REMOVED lines=12> */
.L_x_277:
        /* <DEDUP_REMOVED lines=23> */
.L_x_278:
[----:B------:R-:W-:Y:S05]  /*2c60*/  BSYNC B0 ;  /* 0x0000000000007941 */ /* 0x000fea0003800000 */
.L_x_276:
        /* <DEDUP_REMOVED lines=19> */
.L_x_280:
        /* <DEDUP_REMOVED lines=22> */
.L_x_281:
[----:B------:R-:W-:Y:S05]  /*2f00*/  BSYNC B0 ;  /* 0x0000000000007941 */ /* 0x000fea0003800000 */
.L_x_279:
        /* <DEDUP_REMOVED lines=22> */
.L_x_283:
        /* <DEDUP_REMOVED lines=23> */
.L_x_284:
[----:B------:R-:W-:Y:S05]  /*31e0*/  BSYNC B0 ;  /* 0x0000000000007941 */ /* 0x000fea0003800000 */
.L_x_282:
[----:B------:R-:W-:Y:S01]  /*31f0*/  LOP3.LUT R2, R33, R13, RZ, 0xfc, !PT ;  /* 0x0000000d21027212 */ /* 0x000fe200078efcff */
[----:B------:R-:W-:Y:S01]  /*3200*/  ULDC UR4, c[0x0][0x2c4] ;  /* 0x0000b10000047ab9 */ /* 0x000fe20000000800 */
[----:B------:R-:W-:Y:S01]  /*3210*/  SHF.R.S32.HI R0, RZ, 0x1f, R10 ;  /* 0x0000001fff007819 */ /* 0x000fe2000001140a */
[----:B------:R-:W-:Y:S01]  /*3220*/  IMAD R44, R23, UR4, RZ ;  /* 0x00000004172c7c24 */ /* 0x000fe2000f8e02ff */
[----:B------:R-:W-:Y:S01]  /*3230*/  ISETP.NE.U32.AND P0, PT, R2, RZ, PT ;  /* 0x000000ff0200720c */ /* 0x000fe20003f05070 */
[----:B------:R-:W-:Y:S01]  /*3240*/  IMAD R19, R25, R10, RZ ;  /* 0x0000000a19137224 */ /* 0x000fe200078e02ff */
[----:B------:R-:W-:Y:S01]  /*3250*/  SHF.R.S32.HI R25, RZ, 0x1f, R4 ;  /* 0x0000001fff197819 */ /* 0x000fe20000011404 */
[----:B------:R-:W-:Y:S01]  /*3260*/  IMAD R15, R15, R4, RZ ;  /* 0x000000040f0f7224 */ /* 0x000fe200078e02ff */
[----:B------:R-:W-:Y:S01]  /*3270*/  SHF.R.S32.HI R21, RZ, 0x1f, R44 ;  /* 0x0000001fff157819 */ /* 0x000fe2000001142c */
[----:B------:R-:W-:Y:S01]  /*3280*/  IMAD R19, R0, R24, R19 ;  /* 0x0000001800137224 */ /* 0x000fe200078e0213 */
[----:B------:R-:W-:Y:S01]  /*3290*/  BSSY B0, `(.L_x_285) ;  /* 0x0000034000007945 */ /* 0x000fe20003800000 */
[----:B------:R-:W-:-:S02]  /*32a0*/  IMAD R0, R17, R44, RZ ;  /* 0x0000002c11007224 */ /* 0x000fc400078e02ff */
[----:B------:R-:W-:Y:S02]  /*32b0*/  IMAD R15, R25, R16, R15 ;  /* 0x00000010190f7224 */ /* 0x000fe400078e020f */
[----:B------:R-:W-:-:S04]  /*32c0*/  IMAD.WIDE.U32 R16, R16, R4, RZ ;  /* 0x0000000410107225 */ /* 0x000fc800078e00ff */
[----:B------:R-:W-:Y:S01]  /*32d0*/  IMAD.WIDE.U32 R40, R24, R10, RZ ;  /* 0x0000000a18287225 */ /* 0x000fe200078e00ff */
[----:B------:R-:W-:-:S03]  /*32e0*/  IADD3 R10, R17, R15, RZ ;  /* 0x0000000f110a7210 */ /* 0x000fc60007ffe0ff */
        /* <DEDUP_REMOVED lines=14> */
[-C--:B------:R-:W-:Y:S02]  /*33d0*/  IADD3.X R19, RZ, ~R21.reuse, RZ, P0, !PT ;  /* 0x80000015ff137210 */ /* 0x080fe400007fe4ff */
        /* <DEDUP_REMOVED lines=8> */
.L_x_286:
[----:B------:R-:W0:Y:S01]  /*3460*/  I2F.U32.RP R6, R14 ;  /* 0x0000000e00067306 */ /* 0x000e220000209000 */
[----:B------:R-:W-:Y:S01]  /*3470*/  IMAD.MOV.U32 R18, RZ, RZ, RZ ;  /* 0x000000ffff127224 */ /* 0x000fe200078e00ff */
[----:B------:R-:W-:Y:S01]  /*3480*/  ISETP.NE.U32.AND P0, PT, R14, RZ, PT ;  /* 0x000000ff0e00720c */ /* 0x000fe20003f05070 */
[----:B------:R-:W-:-:S05]  /*3490*/  IMAD.MOV.U32 R33, RZ, RZ, RZ ;  /* 0x000000ffff217224 */ /* 0x000fca00078e00ff */
        /* <DEDUP_REMOVED lines=19> */
.L_x_287:
[----:B------:R-:W-:Y:S05]  /*35d0*/  BSYNC B0 ;  /* 0x0000000000007941 */ /* 0x000fea0003800000 */
.L_x_285:
        /* <DEDUP_REMOVED lines=23> */
[----:B------:R-:W-:Y:S01]  /*3750*/  MOV R18, R0 ;  /* 0x0000000000127202 */ /* 0x000fe20000000f00 */
[----:B------:R-:W-:-:S04]  /*3760*/  IMAD.WIDE.U32 R22, R12, R2, R22 ;  /* 0x000000020c167225 */ /* 0x000fc800078e0016 */
[----:B------:R-:W-:Y:S01]  /*3770*/  IMAD R19, R19, R12, RZ ;  /* 0x0000000c13137224 */ /* 0x000fe200078e02ff */
[----:B------:R-:W-:-:S03]  /*3780*/  MOV R12, R22 ;  /* 0x00000016000c7202 */ /* 0x000fc60000000f00 */
[----:B------:R-:W-:Y:S01]  /*3790*/  IMAD R2, R11, R2, R19 ;  /* 0x000000020b027224 */ /* 0x000fe200078e0213 */
[----:B------:R-:W-:-:S03]  /*37a0*/  MOV R19, R21 ;  /* 0x0000001500137202 */ /* 0x000fc60000000f00 */
[----:B------:R-:W-:Y:S01]  /*37b0*/  IMAD.IADD R2, R23, 0x1, R2 ;  /* 0x0000000117027824 */ /* 0x000fe200078e0202 */
[----:B------:R-:W-:Y:S05]  /*37c0*/  BRA `(.L_x_290) ;  /* 0x00000000005c7947 */ /* 0x000fea0003800000 */
.L_x_289:
[----:B------:R-:W0:Y:S01]  /*37d0*/  I2F.U32.RP R6, R12 ;  /* 0x0000000c00067306 */ /* 0x000e220000209000 */
[----:B------:R-:W-:Y:S01]  /*37e0*/  IMAD.MOV.U32 R18, RZ, RZ, RZ ;  /* 0x000000ffff127224 */ /* 0x000fe200078e00ff */
[----:B------:R-:W-:-:S06]  /*37f0*/  ISETP.NE.U32.AND P0, PT, R12, RZ, PT ;  /* 0x000000ff0c00720c */ /* 0x000fcc0003f05070 */
[----:B0-----:R-:W0:Y:S02]  /*3800*/  MUFU.RCP R2, R6 ;  /* 0x0000000600027308 */ /* 0x001e240000001000 */
[----:B0-----:R-:W-:-:S06]  /*3810*/  IADD3 R2, R2, 0xffffffe, RZ ;  /* 0x0ffffffe02027810 */ /* 0x001fcc0007ffe0ff */
[----:B------:R-:W0:Y:S02]  /*3820*/  F2I.FTZ.U32.TRUNC.NTZ R19, R2 ;  /* 0x0000000200137305 */ /* 0x000e24000021f000 */
[----:B0-----:R-:W-:Y:S01]  /*3830*/  IADD3 R0, RZ, -R19, RZ ;  /* 0x80000013ff007210 */ /* 0x001fe20007ffe0ff */
[----:B------:R-:W-:-:S04]  /*3840*/  IMAD.MOV.U32 R2, RZ, RZ, RZ ;  /* 0x000000ffff027224 */ /* 0x000fc800078e00ff */
        /* <DEDUP_REMOVED lines=15> */
.L_x_290:
[----:B------:R-:W-:Y:S05]  /*3940*/  BSYNC B0 ;  /* 0x0000000000007941 */ /* 0x000fea0003800000 */
.L_x_288:
[----:B------:R-:W-:Y:S01]  /*3950*/  IADD3 R31, P1, P0, R36, R34, R30 ;  /* 0x00000022241f7210 */ /* 0x000fe2000783e01e */
[----:B------:R-:W-:Y:S01]  /*3960*/  ULDC.64 UR4, c[0x0][0x2b0] ;  /* 0x0000ac0000047ab9 */ /* 0x000fe20000000a00 */
[----:B------:R-:W-:Y:S02]  /*3970*/  SHF.R.S32.HI R0, RZ, 0x1f, R9 ;  /* 0x0000001fff007819 */ /* 0x000fe40000011409 */
[----:B------:R-:W-:Y:S02]  /*3980*/  IADD3 R31, P3, P2, R40, R31, R44 ;  /* 0x0000001f281f7210 */ /* 0x000fe40007a7e02c */
[----:B------:R-:W-:Y:S02]  /*3990*/  IADD3.X R3, R7, R8, R3, P1, P0 ;  /* 0x0000000807037210 */ /* 0x000fe40000fe0403 */
[----:B------:R-:W-:Y:S02]  /*39a0*/  IADD3 R16, P1, P0, R46, R31, R16 ;  /* 0x0000001f2e107210 */ /* 0x000fe4000783e010 */
[----:B------:R-:W-:Y:S01]  /*39b0*/  IADD3.X R4, R15, R3, R4, P3, P2 ;  /* 0x000000030f047210 */ /* 0x000fe20001fe4404 */
[----:B------:R-:W-:-:S03]  /*39c0*/  IMAD R3, R19, R9, RZ ;  /* 0x0000000913037224 */ /* 0x000fc600078e02ff */
[----:B------:R-:W-:Y:S01]  /*39d0*/  IADD3.X R17, R13, R4, R10, P1, P0 ;  /* 0x000000040d117210 */ /* 0x000fe20000fe040a */
[-C--:B------:R-:W-:Y:S02]  /*39e0*/  IMAD R0, R0, R18.reuse, R3 ;  /* 0x0000001200007224 */ /* 0x080fe400078e0203 */
[----:B------:R-:W-:Y:S01]  /*39f0*/  IMAD R3, R2, R5, RZ ;  /* 0x0000000502037224 */ /* 0x000fe200078e02ff */
[----:B------:R-:W-:Y:S01]  /*3a00*/  SHF.R.S32.HI R2, RZ, 0x1f, R5 ;  /* 0x0000001fff027819 */ /* 0x000fe20000011405 */
        /* <DEDUP_REMOVED lines=9> */
.L_x_266:
[----:B------:R-:W-:Y:S02]  /*3aa0*/  ULDC.64 UR4, c[0x0][0x2b0] ;  /* 0x0000ac0000047ab9 */ /* 0x000fe40000000a00 */
[----:B------:R-:W-:-:S04]  /*3ab0*/  LEA R2, P0, R30, UR4, 0x2 ;  /* 0x000000041e027c11 */ /* 0x000fc8000f8010ff */
[----:B------:R-:W-:-:S05]  /*3ac0*/  LEA.HI.X R3, R30, UR5, R31, 0x2, P0 ;  /* 0x000000051e037c11 */ /* 0x000fca00080f141f */
[----:B------:R1:W-:Y:S04]  /*3ad0*/  STG.E desc[UR8][R2.64], R27 ;  /* 0x0000001b02007986 */ /* 0x0003e8000c101908 */
.L_x_265:
[----:B------:R-:W-:Y:S05]  /*3ae0*/  BSYNC B1 ;  /* 0x0000000000017941 */ /* 0x000fea0003800000 */
.L_x_264:
[----:B------:R-:W2:Y:S01]  /*3af0*/  S2R R25, SR_TID.X ;  /* 0x0000000000197919 */ /* 0x000ea20000002100 */
[----:B------:R-:W3:Y:S01]  /*3b00*/  LDC R0, c[0x0][0x3c4] ;  /* 0x0000f100ff007b82 */ /* 0x000ee20000000800 */
[----:B------:R-:W-:Y:S01]  /*3b10*/  CS2R R6, SRZ ;  /* 0x0000000000067805 */ /* 0x000fe2000001ff00 */
[----:B------:R-:W-:Y:S01]  /*3b20*/  IMAD.MOV.U32 R9, RZ, RZ, RZ ;  /* 0x000000ffff097224 */ /* 0x000fe200078e00ff */
[----:B------:R-:W-:Y:S02]  /*3b30*/  CS2R R4, SRZ ;  /* 0x0000000000047805 */ /* 0x000fe4000001ff00 */
[----:B--2---:R-:W-:-:S04]  /*3b40*/  SHF.R.S32.HI R24, RZ, 0x1f, R25 ;  /* 0x0000001fff187819 */ /* 0x004fc80000011419 */
[CC--:B01----:R-:W-:Y:S02]  /*3b50*/  LEA.HI R2, R24.reuse, R25.reuse, RZ, 0x2 ;  /* 0x0000001918027211 */ /* 0x0c3fe400078f10ff */
[----:B------:R-:W-:Y:S02]  /*3b60*/  LEA.HI R24, R24, R25, RZ, 0x5 ;  /* 0x0000001918187211 */ /* 0x000fe400078f28ff */
[----:B------:R-:W-:-:S05]  /*3b70*/  LOP3.LUT R2, R2, 0xfffffffc, RZ, 0xc0, !PT ;  /* 0xfffffffc02027812 */ /* 0x000fca00078ec0ff */
[----:B------:R-:W-:Y:S01]  /*3b80*/  IMAD.IADD R3, R25, 0x1, -R2 ;  /* 0x0000000119037824 */ /* 0x000fe200078e0a02 */
[----:B------:R-:W-:Y:S02]  /*3b90*/  LOP3.LUT R2, R24, 0x3fffffe0, RZ, 0xc0, !PT ;  /* 0x3fffffe018027812 */ /* 0x000fe400078ec0ff */
[----:B------:R-:W-:Y:S02]  /*3ba0*/  SHF.R.S32.HI R24, RZ, 0x5, R24 ;  /* 0x00000005ff187819 */ /* 0x000fe40000011418 */
[----:B---3--:R-:W-:-:S04]  /*3bb0*/  ISETP.GE.AND P0, PT, R3, R0, PT ;  /* 0x000000000300720c */ /* 0x008fc80003f06270 */
[C---:B------:R-:W-:Y:S01]  /*3bc0*/  ISETP.GT.OR P0, PT, R25.reuse, 0xf, P0 ;  /* 0x0000000f1900780c */ /* 0x040fe20000704670 */
[----:B------:R-:W-:Y:S01]  /*3bd0*/  IMAD.IADD R25, R25, 0x1, -R2 ;  /* 0x0000000119197824 */ /* 0x000fe200078e0a02 */
[----:B------:R-:W-:-:S03]  /*3be0*/  CS2R R2, SRZ ;  /* 0x0000000000027805 */ /* 0x000fc6000001ff00 */
[----:B------:R-:W-:-:S04]  /*3bf0*/  IMAD.SHL.U32 R25, R25, 0x4, RZ ;  /* 0x0000000419197824 */ /* 0x000fc800078e00ff */
[----:B------:R-:W-:-:S04]  /*3c00*/  VIADD R23, R25, 0x80 ;  /* 0x0000008019177836 */ /* 0x000fc80000000000 */
[----:B------:R-:W-:-:S04]  /*3c10*/  @!P0 FADD.FTZ R8, -R27, R28 ;  /* 0x0000001c1b088221 */ /* 0x000fc80000010100 */
[----:B------:R-:W-:-:S06]  /*3c20*/  @!P0 FMUL.FTZ R8, R8, 1.4426950216293334961 ;  /* 0x3fb8aa3b08088820 */ /* 0x000fcc0000410000 */
[----:B------:R-:W0:Y:S02]  /*3c30*/  @!P0 MUFU.EX2 R8, R8 ;  /* 0x0000000800088308 */ /* 0x000e240000000800 */
[----:B0-----:R0:W-:Y:S01]  /*3c40*/  @!P0 STS [R29], R8 ;  /* 0x000000081d008388 */ /* 0x0011e20000000800 */
[----:B------:R-:W-:Y:S01]  /*3c50*/  BAR.SYNC.DEFER_BLOCKING 0x0 ;  /* 0x0000000000007b1d */ /* 0x000fe20000010000 */
[----:B------:R-:W-:Y:S01]  /*3c60*/  ISETP.GE.AND P0, PT, R0, 0x1, PT ;  /* 0x000000010000780c */ /* 0x000fe20003f06270 */
[----:B------:R-:W-:-:S12]  /*3c70*/  IMAD.MOV.U32 R0, RZ, RZ, RZ ;  /* 0x000000ffff007224 */ /* 0x000fd800078e00ff */
[----:B------:R-:W-:Y:S05]  /*3c80*/  @!P0 BRA `(.L_x_291) ;  /* 0x0000000000e08947 */ /* 0x000fea0003800000 */
[----:B------:R-:W1:Y:S01]  /*3c90*/  S2UR UR6, SR_CgaCtaId ;  /* 0x00000000000679c3 */ /* 0x000e620000008800 */
        /* <DEDUP_REMOVED lines=25> */
.L_x_294:
[----:B0--3--:R-:W-:Y:S01]  /*3e30*/  MOV R29, R21 ;  /* 0x00000015001d7202 */ /* 0x009fe20000000f00 */
        /* <DEDUP_REMOVED lines=16> */
.L_x_293:
[----:B------:R-:W-:Y:S05]  /*3f40*/  BSYNC B0 ;  /* 0x0000000000007941 */ /* 0x000fea0003800000 */
.L_x_292:
        /* <DEDUP_REMOVED lines=12> */
.L_x_291:
        /* <DEDUP_REMOVED lines=14> */
[----:B------:R-:W-:Y:S02]  /*40f0*/  IABS R10, R14 ;  /* 0x0000000e000a7213 */ /* 0x000fe40000000000 */
[----:B------:R-:W1:Y:S03]  /*4100*/  I2F.RP R12, R16 ;  /* 0x00000010000c7306 */ /* 0x000e660000209400 */
[----:B------:R-:W-:-:S05]  /*4110*/  IMAD.MOV R10, RZ, RZ, -R10 ;  /* 0x000000ffff0a7224 */ /* 0x000fca00078e0a0a */
[----:B-1----:R-:W1:Y:S02]  /*4120*/  MUFU.RCP R18, R12 ;  /* 0x0000000c00127308 */ /* 0x002e640000001000 */
[----:B-1----:R-:W-:Y:S01]  /*4130*/  VIADD R18, R18, 0xffffffe ;  /* 0x0ffffffe12127836 */ /* 0x002fe20000000000 */
[----:B------:R-:W-:-:S05]  /*4140*/  IABS R12, R13 ;  /* 0x0000000d000c7213 */ /* 0x000fca0000000000 */
[----:B------:R1:W2:Y:S02]  /*4150*/  F2I.FTZ.U32.TRUNC.NTZ R19, R18 ;  /* 0x0000001200137305 */ /* 0x0002a4000021f000 */
[----:B-1----:R-:W-:Y:S01]  /*4160*/  HFMA2.MMA R18, -RZ, RZ, 0, 0 ;  /* 0x00000000ff127435 */ /* 0x002fe200000001ff */
[----:B--2---:R-:W-:-:S04]  /*4170*/  IMAD.MOV R15, RZ, RZ, -R19 ;  /* 0x000000ffff0f7224 */ /* 0x004fc800078e0a13 */
[----:B0-----:R-:W-:-:S05]  /*4180*/  IMAD R8, R15, R16, RZ ;  /* 0x000000100f087224 */ /* 0x001fca00078e02ff */
        /* <DEDUP_REMOVED lines=76> */
        .weak           $__internal_5_$__cuda_sm20_div_s64
        .type           $__internal_5_$__cuda_sm20_div_s64,@function
        .size           $__internal_5_$__cuda_sm20_div_s64,(.L_x_8991 - $__internal_5_$__cuda_sm20_div_s64)
$__internal_5_$__cuda_sm20_div_s64:
        /* <DEDUP_REMOVED lines=25> */
[----:B------:R-:W-:Y:S01]  /*47e0*/  IADD3 R2, P0, RZ, -R48, RZ ;  /* 0x80000030ff027210 */ /* 0x000fe20007f1e0ff */
[----:B------:R-:W-:Y:S01]  /*47f0*/  IMAD.MOV.U32 R49, RZ, RZ, RZ ;  /* 0x000000ffff317224 */ /* 0x000fe200078e00ff */
[----:B------:R-:W-:Y:S01]  /*4800*/  ISETP.GE.AND P1, PT, R19, RZ, PT ;  /* 0x000000ff1300720c */ /* 0x000fe20003f26270 */
[----:B------:R-:W-:Y:S02]  /*4810*/  IMAD R0, R25, R38, R0 ;  /* 0x0000002619007224 */ /* 0x000fe400078e0200 */
[----:B------:R-:W-:-:S04]  /*4820*/  IMAD.HI.U32 R42, R43, R2, RZ ;  /* 0x000000022b2a7227 */ /* 0x000fc800078e00ff */
[----:B------:R-:W-:-:S04]  /*4830*/  IMAD.X R0, RZ, RZ, ~R0, P0 ;  /* 0x000000ffff007224 */ /* 0x000fc800000e0e00 */
[----:B------:R-:W-:-:S04]  /*4840*/  IMAD.WIDE.U32 R42, P0, R43, R0, R42 ;  /* 0x000000002b2a7225 */ /* 0x000fc8000780002a */
[----:B------:R-:W-:-:S04]  /*4850*/  IMAD.HI.U32 R21, P3, R25, R2, R42 ;  /* 0x0000000219157227 */ /* 0x000fc8000786002a */
[----:B------:R-:W-:-:S04]  /*4860*/  IMAD.HI.U32 R2, R25, R0, RZ ;  /* 0x0000000019027227 */ /* 0x000fc800078e00ff */
[----:B------:R-:W-:Y:S01]  /*4870*/  IMAD R0, R25, R0, RZ ;  /* 0x0000000019007224 */ /* 0x000fe200078e02ff */
[----:B------:R-:W-:-:S04]  /*4880*/  IADD3.X R2, R2, R25, RZ, P0, !PT ;  /* 0x0000001902027210 */ /* 0x000fc800007fe4ff */
[----:B------:R-:W-:Y:S02]  /*4890*/  IADD3 R25, P2, R0, R21, RZ ;  /* 0x0000001500197210 */ /* 0x000fe40007f5e0ff */
[-C--:B------:R-:W-:Y:S02]  /*48a0*/  IADD3 R21, P0, RZ, -R26.reuse, RZ ;  /* 0x8000001aff157210 */ /* 0x080fe40007f1e0ff */
[----:B------:R-:W-:Y:S02]  /*48b0*/  IADD3.X R43, RZ, RZ, R2, P2, P3 ;  /* 0x000000ffff2b7210 */ /* 0x000fe400017e6402 */
[----:B------:R-:W-:Y:S01]  /*48c0*/  SEL R21, R21, R26, !P1 ;  /* 0x0000001a15157207 */ /* 0x000fe20004800000 */
[----:B------:R-:W-:-:S04]  /*48d0*/  IMAD.X R0, RZ, RZ, ~R19, P0 ;  /* 0x000000ffff007224 */ /* 0x000fc800000e0e13 */
[----:B------:R-:W-:Y:S01]  /*48e0*/  IMAD.HI.U32 R48, R25, R21, RZ ;  /* 0x0000001519307227 */ /* 0x000fe200078e00ff */
[----:B------:R-:W-:-:S05]  /*48f0*/  SEL R0, R0, R19, !P1 ;  /* 0x0000001300007207 */ /* 0x000fca0004800000 */
[----:B------:R-:W-:-:S04]  /*4900*/  IMAD.WIDE.U32 R48, R25, R0, R48 ;  /* 0x0000000019307225 */ /* 0x000fc800078e0030 */
[C---:B------:R-:W-:Y:S02]  /*4910*/  IMAD R25, R43.reuse, R0, RZ ;  /* 0x000000002b197224 */ /* 0x040fe400078e02ff */
[----:B------:R-:W-:-:S05]  /*4920*/  IMAD.HI.U32 R2, P0, R43, R21, R48 ;  /* 0x000000152b027227 */ /* 0x000fca0007800030 */
[----:B------:R-:W-:Y:S01]  /*4930*/  IADD3 R25, P1, R25, R2, RZ ;  /* 0x0000000219197210 */ /* 0x000fe20007f3e0ff */
[----:B------:R-:W-:-:S04]  /*4940*/  IMAD.HI.U32 R2, R43, R0, RZ ;  /* 0x000000002b027227 */ /* 0x000fc800078e00ff */
[----:B------:R-:W-:Y:S02]  /*4950*/  IMAD.X R2, RZ, RZ, R2, P0 ;  /* 0x000000ffff027224 */ /* 0x000fe400000e0602 */
[----:B------:R-:W-:-:S04]  /*4960*/  IMAD.WIDE.U32 R42, R25, R38, RZ ;  /* 0x00000026192a7225 */ /* 0x000fc800078e00ff */
[----:B------:R-:W-:Y:S01]  /*4970*/  IMAD R43, R25, R39, R43 ;  /* 0x00000027192b7224 */ /* 0x000fe200078e022b */
[----:B------:R-:W-:Y:S01]  /*4980*/  IADD3 R21, P0, -R42, R21, RZ ;  /* 0x000000152a157210 */ /* 0x000fe20007f1e1ff */
[----:B------:R-:W-:-:S03]  /*4990*/  IMAD.X R2, RZ, RZ, R2, P1 ;  /* 0x000000ffff027224 */ /* 0x000fc600008e0602 */
[-C--:B------:R-:W-:Y:S01]  /*49a0*/  ISETP.GE.U32.AND P3, PT, R21, R38.reuse, PT ;  /* 0x000000261500720c */ /* 0x080fe20003f66070 */
[----:B------:R-:W-:-:S05]  /*49b0*/  IMAD R43, R2, R38, R43 ;  /* 0x00000026022b7224 */ /* 0x000fca00078e022b */
[----:B------:R-:W-:Y:S02]  /*49c0*/  IADD3.X R43, ~R43, R0, RZ, P0, !PT ;  /* 0x000000002b2b7210 */ /* 0x000fe400007fe5ff */
[----:B------:R-:W-:Y:S02]  /*49d0*/  IADD3 R0, P2, R21, -R38, RZ ;  /* 0x8000002615007210 */ /* 0x000fe40007f5e0ff */
[----:B------:R-:W-:-:S04]  /*49e0*/  ISETP.GE.U32.AND.EX P3, PT, R43, R39, PT, P3 ;  /* 0x000000272b00720c */ /* 0x000fc80003f66130 */
[----:B------:R-:W-:Y:S01]  /*49f0*/  SEL R21, R0, R21, P3 ;  /* 0x0000001500157207 */ /* 0x000fe20001800000 */
[----:B------:R-:W-:-:S03]  /*4a00*/  IMAD.X R0, R43, 0x1, ~R39, P2 ;  /* 0x000000012b007824 */ /* 0x000fc600010e0e27 */
[----:B------:R-:W-:Y:S02]  /*4a10*/  ISETP.GE.U32.AND P0, PT, R21, R38, PT ;  /* 0x000000261500720c */ /* 0x000fe40003f06070 */
[----:B------:R-:W-:Y:S02]  /*4a20*/  IADD3 R38, P1, R25, 0x1, RZ ;  /* 0x0000000119267810 */ /* 0x000fe40007f3e0ff */
[----:B------:R-:W-:Y:S02]  /*4a30*/  SEL R43, R0, R43, P3 ;  /* 0x0000002b002b7207 */ /* 0x000fe40001800000 */
[----:B------:R-:W-:Y:S01]  /*4a40*/  SEL R38, R38, R25, P3 ;  /* 0x0000001926267207 */ /* 0x000fe20001800000 */
[----:B------:R-:W-:Y:S01]  /*4a50*/  IMAD.X R21, RZ, RZ, R2, P1 ;  /* 0x000000ffff157224 */ /* 0x000fe200008e0602 */
[----:B------:R-:W-:Y:S01]  /*4a60*/  ISETP.GE.U32.AND.EX P0, PT, R43, R39, PT, P0 ;  /* 0x000000272b00720c */ /* 0x000fe20003f06100 */
[----:B------:R-:W-:Y:S01]  /*4a70*/  IMAD.MOV.U32 R39, RZ, RZ, 0x0 ;  /* 0x00000000ff277424 */ /* 0x000fe200078e00ff */
[----:B------:R-:W-:-:S02]  /*4a80*/  IADD3 R25, P1, R38, 0x1, RZ ;  /* 0x0000000126197810 */ /* 0x000fc40007f3e0ff */
[----:B------:R-:W-:Y:S02]  /*4a90*/  SEL R21, R21, R2, P3 ;  /* 0x0000000215157207 */ /* 0x000fe40001800000 */
[----:B------:R-:W-:Y:S01]  /*4aa0*/  SEL R25, R25, R38, P0 ;  /* 0x0000002619197207 */ /* 0x000fe20000000000 */
[----:B------:R-:W-:Y:S01]  /*4ab0*/  IMAD.MOV.U32 R38, RZ, RZ, R22 ;  /* 0x000000ffff267224 */ /* 0x000fe200078e0016 */
[----:B------:R-:W-:Y:S01]  /*4ac0*/  LOP3.LUT R2, R6, R19, RZ, 0x3c, !PT ;  /* 0x0000001306027212 */ /* 0x000fe200078e3cff */
[----:B------:R-:W-:-:S03]  /*4ad0*/  IMAD.X R0, RZ, RZ, R21, P1 ;  /* 0x000000ffff007224 */ /* 0x000fc600008e0615 */
[----:B------:R-:W-:Y:S02]  /*4ae0*/  ISETP.GE.AND P2, PT, R2, RZ, PT ;  /* 0x000000ff0200720c */ /* 0x000fe40003f46270 */
[----:B------:R-:W-:Y:S02]  /*4af0*/  SEL R21, R0, R21, P0 ;  /* 0x0000001500157207 */ /* 0x000fe40000000000 */
[----:B------:R-:W-:Y:S02]  /*4b00*/  IADD3 R0, P1, RZ, -R25, RZ ;  /* 0x80000019ff007210 */ /* 0x000fe40007f3e0ff */
[----:B------:R-:W-:Y:S02]  /*4b10*/  ISETP.NE.U32.AND P0, PT, R24, RZ, PT ;  /* 0x000000ff1800720c */ /* 0x000fe40003f05070 */
[----:B------:R-:W-:Y:S02]  /*4b20*/  IADD3.X R2, RZ, ~R21, RZ, P1, !PT ;  /* 0x80000015ff027210 */ /* 0x000fe40000ffe4ff */
[----:B------:R-:W-:-:S02]  /*4b30*/  ISETP.NE.AND.EX P0, PT, R6, RZ, PT, P0 ;  /* 0x000000ff0600720c */ /* 0x000fc40003f05300 */
[----:B------:R-:W-:Y:S02]  /*4b40*/  SEL R0, R0, R25, !P2 ;  /* 0x0000001900007207 */ /* 0x000fe40005000000 */
[----:B------:R-:W-:Y:S02]  /*4b50*/  SEL R2, R2, R21, !P2 ;  /* 0x0000001502027207 */ /* 0x000fe40005000000 */
[----:B------:R-:W-:Y:S02]  /*4b60*/  SEL R0, R0, 0xffffffff, P0 ;  /* 0xffffffff00007807 */ /* 0x000fe40000000000 */
[----:B------:R-:W-:Y:S01]  /*4b70*/  SEL R21, R2, 0xffffffff, P0 ;  /* 0xffffffff02157807 */ /* 0x000fe20000000000 */
[----:B------:R-:W-:Y:S06]  /*4b80*/  RET.REL.NODEC R38 `(_ZN5flash32flash_fwd_splitkv_combine_kernelI23Flash_fwd_kernel_traitsILi256ELi64ELi64ELi4ELb0ELb0EN7cutlass10bfloat16_tE19Flash_kernel_traitsILi256ELi64ELi64ELi4ES3_EELi4ELi2ELb0EEEvNS_16Flash_fwd_paramsE) ;  /* 0xffffffb4261c7950 */ /* 0x000fec0003c3ffff */
.L_x_295:
        /* <DEDUP_REMOVED lines=15> */
.L_x_8991:


//--------------------- .text._ZN5flash32flash_fwd_splitkv_combine_kernelI23Flash_fwd_kernel_traitsILi256ELi64ELi64ELi4ELb0ELb0EN7cutlass10bfloat16_tE19Flash_kernel_traitsILi256ELi64ELi64ELi4ES3_EELi4ELi1ELb0EEEvNS_16Flash_fwd_paramsE --------------------------
	.section	.text._ZN5flash32flash_fwd_splitkv_combine_kernelI23Flash_fwd_kernel_traitsILi256ELi64ELi64ELi4ELb0ELb0EN7cutlass10bfloat16_tE19Flash_kernel_traitsILi256ELi64ELi64ELi4ES3_EELi4ELi1ELb0EEEvNS_16Flash_fwd_paramsE,"ax",@progbits
	.align	128
        .global         _ZN5flash32flash_fwd_splitkv_combine_kernelI23Flash_fwd_kernel_traitsILi256ELi64ELi64ELi4ELb0ELb0EN7cutlass10bfloat16_tE19Flash_kernel_traitsILi256ELi64ELi64ELi4ES3_EELi4ELi1ELb0EEEvNS_16Flash_fwd_paramsE
        .type           _ZN5flash32flash_fwd_splitkv_combine_kernelI23Flash_fwd_kernel_traitsILi256ELi64ELi64ELi4ELb0ELb0EN7cutlass10bfloat16_tE19Flash_kernel_traitsILi256ELi64ELi64ELi4ES3_EELi4ELi1ELb0EEEvNS_16Flash_fwd_paramsE,@function
        .size           _ZN5flash32flash_fwd_splitkv_combine_kernelI23Flash_fwd_kernel_traitsILi256ELi64ELi64ELi4ELb0ELb0EN7cutlass10bfloat16_tE19Flash_kernel_traitsILi256ELi64ELi64ELi4ES3_EELi4ELi1ELb0EEEvNS_16Flash_fwd_paramsE,(.L_x_8992 - _ZN5flash32flash_fwd_splitkv_combine_kernelI23Flash_fwd_kernel_traitsILi256ELi64ELi64ELi4ELb0ELb0EN7cutlass10bfloat16_tE19Flash_kernel_traitsILi256ELi64ELi64ELi4ES3_EELi4ELi1ELb0EEEvNS_16Flash_fwd_paramsE)
        .other          _ZN5flash32flash_fwd_splitkv_combine_kernelI23Flash_fwd_kernel_traitsILi256ELi64ELi64ELi4ELb0ELb0EN7cutlass10bfloat16_tE19Flash_kernel_traitsILi256ELi64ELi64ELi4ES3_EELi4ELi1ELb0EEEvNS_16Flash_fwd_paramsE,@"STO_CUDA_ENTRY STV_DEFAULT"
_ZN5flash32flash_fwd_splitkv_combine_kernelI23Flash_fwd_kernel_traitsILi256ELi64ELi64ELi4ELb0ELb0EN7cutlass10bfloat16_tE19Flash_kernel_traitsILi256ELi64ELi64ELi4ES3_EELi4ELi1ELb0EEEvNS_16Flash_fwd_paramsE:
.text._ZN5flash32flash_fwd_splitkv_combine_kernelI23Flash_fwd_kernel_traitsILi256ELi64ELi64ELi4ELb0ELb0EN7cutlass10bfloat16_tE19Flash_kernel_traitsILi256ELi64ELi64ELi4ES3_EELi4ELi1ELb0EEEvNS_16Flash_fwd_paramsE:
        /* <DEDUP_REMOVED lines=23> */
[----:B------:R-:W-:Y:S05]  /*0170*/  CALL.REL.NOINC `($__internal_6_$__cuda_sm20_div_s64) ;  /* 0x00000044003c7944 */ /* 0x000fea0003c00000 */
[----:B------:R-:W-:Y:S01]  /*0180*/  MOV R22, R0 ;  /* 0x0000000000167202 */ /* 0x000fe20000000f00 */
[----:B------:R-:W-:Y:S06]  /*0190*/  BRA `(.L_x_297) ;  /* 0x00000000004c7947 */ /* 0x000fec0003800000 */
.L_x_296:
        /* <DEDUP_REMOVED lines=19> */
.L_x_297:
        /* <DEDUP_REMOVED lines=12> */
[----:B------:R-:W-:Y:S05]  /*0390*/  CALL.REL.NOINC `($__internal_6_$__cuda_sm20_div_s64) ;  /* 0x0000004000b47944 */ /* 0x000fea0003c00000 */
[----:B------:R-:W-:Y:S02]  /*03a0*/  MOV R12, R0 ;  /* 0x00000000000c7202 */ /* 0x000fe40000000f00 */
[----:B------:R-:W-:Y:S01]  /*03b0*/  MOV R13, R23 ;  /* 0x00000017000d7202 */ /* 0x000fe20000000f00 */
[----:B------:R-:W-:Y:S05]  /*03c0*/  BRA `(.L_x_300) ;  /* 0x00000000004c7947 */ /* 0x000fea0003800000 */
.L_x_299:
        /* <DEDUP_REMOVED lines=19> */
.L_x_300:
[----:B------:R-:W-:Y:S05]  /*0500*/  BSYNC B0 ;  /* 0x0000000000007941 */ /* 0x000fea0003800000 */
.L_x_298:
[----:B------:R-:W0:Y:S01]  /*0510*/  LDC R2, c[0x0][0x2c4] ;  /* 0x0000b100ff027b82 */ /* 0x000e220000000800 */
        /* <DEDUP_REMOVED lines=8> */
[----:B0-----:R-:W-:Y:S02]  /*05a0*/  IMAD.MOV R0, RZ, RZ, -R15 ;  /* 0x000000ffff007224 */ /* 0x001fe400078e0a0f */
[----:B------:R-:W-:Y:S02]  /*05b0*/  IMAD.MOV.U32 R14, RZ, RZ, RZ ;  /* 0x000000ffff0e7224 */ /* 0x000fe400078e00ff */
        /* <DEDUP_REMOVED lines=32> */
[----:B------:R-:W-:Y:S05]  /*07c0*/  BRA `(.L_x_303) ;  /* 0x00000000004c7947 */ /* 0x000fea0003800000 */
.L_x_302:
        /* <DEDUP_REMOVED lines=19> */
.L_x_303:
[----:B------:R-:W-:Y:S05]  /*0900*/  BSYNC B0 ;  /* 0x0000000000007941 */ /* 0x000fea0003800000 */
.L_x_301:
        /* <DEDUP_REMOVED lines=73> */
[----:B------:R-:W-:Y:S02]  /*0da0*/  MOV R34, R0 ;  /* 0x0000000000227202 */ /* 0x000fe40000000f00 */
[----:B------:R-:W-:Y:S01]  /*0db0*/  MOV R35, R23 ;  /* 0x0000001700237202 */ /* 0x000fe20000000f00 */
[----:B------:R-:W-:Y:S05]  /*0dc0*/  BRA `(.L_x_306) ;  /* 0x00000000004c7947 */ /* 0x000fea0003800000 */
.L_x_305:
        /* <DEDUP_REMOVED lines=19> */
.L_x_306:
[----:B------:R-:W-:Y:S05]  /*0f00*/  BSYNC B0 ;  /* 0x0000000000007941 */ /* 0x000fea0003800000 */
.L_x_304:
        /* <DEDUP_REMOVED lines=42> */
.L_x_308:
        /* <DEDUP_REMOVED lines=19> */
.L_x_309:
[----:B------:R-:W-:Y:S05]  /*12e0*/  BSYNC B0 ;  /* 0x0000000000007941 */ /* 0x000fea0003800000 */
.L_x_307:
[----:B------:R-:W0:Y:S01]  /*12f0*/  LDC R13, c[0x0][0x2c4] ;  /* 0x0000b100ff0d7b82 */ /* 0x000e220000000800 */
        /* <DEDUP_REMOVED lines=16> */
[----:B------:R-:W-:-:S03]  /*1400*/  ISETP.GE.AND P1, PT, R8, RZ, PT ;  /* 0x000000ff0800720c */ /* 0x000fc60003f26270 */
[----:B------:R-:W-:-:S04]  /*1410*/  IMAD.HI.U32 R6, R6, R2, RZ ;  /* 0x0000000206067227 */ /* 0x000fc800078e00ff */
[----:B------:R-:W-:-:S04]  /*1420*/  IMAD.MOV R21, RZ, RZ, -R6 ;  /* 0x000000ffff157224 */ /* 0x000fc800078e0a06 */
[C---:B------:R-:W-:Y:S02]  /*1430*/  IMAD R21, R0.reuse, R21, R2 ;  /* 0x0000001500157224 */ /* 0x040fe400078e0202 */
[----:B------:R-:W0:Y:S03]  /*1440*/  S2R R2, SR_TID.X ;  /* 0x0000000000027919 */ /* 0x000e260000002100 */
[----:B------:R-:W-:-:S13]  /*1450*/  ISETP.GT.U32.AND P0, PT, R0, R21, PT ;  /* 0x000000150000720c */ /* 0x000fda0003f04070 */
[----:B------:R-:W-:Y:S02]  /*1460*/  @!P0 IMAD.IADD R21, R21, 0x1, -R0 ;  /* 0x0000000115158824 */ /* 0x000fe400078e0a00 */
[----:B------:R-:W-:Y:S01]  /*1470*/  @!P0 VIADD R6, R6, 0x1 ;  /* 0x0000000106068836 */ /* 0x000fe20000000000 */
[----:B------:R-:W-:Y:S02]  /*1480*/  ISETP.NE.AND P0, PT, R13, RZ, PT ;  /* 0x000000ff0d00720c */ /* 0x000fe40003f05270 */
[----:B------:R-:W-:Y:S02]  /*1490*/  ISETP.GE.U32.AND P2, PT, R21, R0, PT ;  /* 0x000000001500720c */ /* 0x000fe40003f46070 */
[----:B------:R-:W-:Y:S02]  /*14a0*/  SHF.R.S32.HI R0, RZ, 0x1f, R11 ;  /* 0x0000001fff007819 */ /* 0x000fe4000001140b */
[----:B------:R-:W-:-:S03]  /*14b0*/  LEA.HI.SX32 R21, R11, 0x1, 0x1 ;  /* 0x000000010b157811 */ /* 0x000fc600078f0aff */
[----:B------:R-:W-:Y:S02]  /*14c0*/  @!P3 IMAD.MOV R21, RZ, RZ, R0 ;  /* 0x000000ffff15b224 */ /* 0x000fe400078e0200 */
[----:B------:R-:W1:Y:S04]  /*14d0*/  LDC R0, c[0x0][0x270] ;  /* 0x00009c00ff007b82 */ /* 0x000e680000000800 */
[----:B------:R-:W-:Y:S01]  /*14e0*/  @P2 VIADD R6, R6, 0x1 ;  /* 0x0000000106062836 */ /* 0x000fe20000000000 */
[----:B0-----:R-:W-:-:S03]  /*14f0*/  ISETP.GT.AND P2, PT, R2, 0x7, PT ;  /* 0x000000070200780c */ /* 0x001fc60003f44270 */
[----:B------:R-:W-:Y:S01]  /*1500*/  @!P1 IMAD.MOV R6, RZ, RZ, -R6 ;  /* 0x000000ffff069224 */ /* 0x000fe200078e0a06 */
[----:B------:R-:W-:-:S05]  /*1510*/  @!P0 LOP3.LUT R6, RZ, R13, RZ, 0x33, !PT ;  /* 0x0000000dff068212 */ /* 0x000fca00078e33ff */
[----:B------:R-:W-:Y:S01]  /*1520*/  IMAD R8, R21, R6, RZ ;  /* 0x0000000615087224 */ /* 0x000fe200078e02ff */
[----:B------:R-:W-:-:S03]  /*1530*/  SHF.R.S32.HI R21, RZ, 0x1f, R2 ;  /* 0x0000001fff157819 */ /* 0x000fc60000011402 */
[----:B------:R-:W0:Y:S01]  /*1540*/  @!P2 S2R R10, SR_CgaCtaId ;  /* 0x00000000000aa919 */ /* 0x000e220000008800 */
[----:B------:R-:W-:Y:S02]  /*1550*/  IABS R26, R8 ;  /* 0x00000008001a7213 */ /* 0x000fe40000000000 */
[----:B------:R-:W-:Y:S02]  /*1560*/  LEA.HI R21, R21, R2, RZ, 0x2 ;  /* 0x0000000215157211 */ /* 0x000fe400078f10ff */
[----:B------:R-:W2:Y:S01]  /*1570*/  I2F.RP R12, R26 ;  /* 0x0000001a000c7306 */ /* 0x000ea20000209400 */
[----:B-1----:R-:W-:Y:S02]  /*1580*/  IABS R24, R0 ;  /* 0x0000000000187213 */ /* 0x002fe40000000000 */
[----:B------:R-:W-:Y:S02]  /*1590*/  SHF.R.S32.HI R29, RZ, 0x2, R21 ;  /* 0x00000002ff1d7819 */ /* 0x000fe40000011415 */
[----:B------:R-:W-:-:S02]  /*15a0*/  @!P2 MOV R25, 0x400 ;  /* 0x000004000019a802 */ /* 0x000fc40000000f00 */
[----:B------:R-:W-:Y:S01]  /*15b0*/  ISETP.GE.AND P0, PT, R29, UR5, PT ;  /* 0x000000051d007c0c */ /* 0x000fe2000bf06270 */
[----:B------:R-:W-:Y:S01]  /*15c0*/  I2F.U32.RP R6, R24 ;  /* 0x0000001800067306 */ /* 0x000fe20000209000 */
[----:B------:R-:W-:-:S07]  /*15d0*/  LOP3.LUT R21, R21, 0xfffffffc, RZ, 0xc0, !PT ;  /* 0xfffffffc15157812 */ /* 0x000fce00078ec0ff */
[----:B--2---:R-:W1:Y:S01]  /*15e0*/  MUFU.RCP R32, R12 ;  /* 0x0000000c00207308 */ /* 0x004e620000001000 */
[----:B0-----:R-:W-:Y:S01]  /*15f0*/  @!P2 LEA R10, R10, R25, 0x18 ;  /* 0x000000190a0aa211 */ /* 0x001fe200078ec0ff */
[----:B------:R-:W-:-:S04]  /*1600*/  VIADD R25, R26, UR4 ;  /* 0x000000041a197c36 */ /* 0x000fc80008000000 */
[----:B------:R-:W-:Y:S02]  /*1610*/  @!P2 IMAD R27, R29, 0x14, R10 ;  /* 0x000000141d1ba824 */ /* 0x000fe400078e020a */
[----:B-1----:R-:W-:Y:S02]  /*1620*/  VIADD R32, R32, 0xffffffe ;  /* 0x0ffffffe20207836 */ /* 0x002fe40000000000 */
[----:B------:R-:W-:Y:S02]  /*1630*/  IMAD.IADD R12, R2, 0x1, -R21 ;  /* 0x00000001020c7824 */ /* 0x000fe400078e0a15 */
[----:B------:R0:W1:Y:S02]  /*1640*/  F2I.FTZ.U32.TRUNC.NTZ R33, R32 ;  /* 0x0000002000217305 */ /* 0x000064000021f000 */
[----:B------:R-:W-:Y:S01]  /*1650*/  @!P2 IMAD R27, R12, 0x4, R27 ;  /* 0x000000040c1ba824 */ /* 0x000fe200078e021b */
        /* <DEDUP_REMOVED lines=18> */
.L_x_311:
[----:B------:R-:W-:Y:S05]  /*1780*/  BSYNC B0 ;  /* 0x0000000000007941 */ /* 0x000fea0003800000 */
.L_x_310:
[----:B-----5:R3:W-:Y:S01]  /*1790*/  @!P2 STS [R27], R28 ;  /* 0x0000001c1b00a388 */ /* 0x0207e20000000800 */
[----:B------:R-:W-:Y:S01]  /*17a0*/  BSSY B0, `(.L_x_312) ;  /* 0x000000f000007945 */ /* 0x000fe20003800000 */
[----:B------:R-:W-:Y:S01]  /*17b0*/  MOV R30, 0xff800000 ;  /* 0xff800000001e7802 */ /* 0x000fe20000000f00 */
[----:B------:R-:W-:Y:S06]  /*17c0*/  BAR.SYNC.DEFER_BLOCKING 0x0 ;  /* 0x0000000000007b1d */ /* 0x000fec0000010000 */
[----:B------:R-:W-:Y:S05]  /*17d0*/  @P2 BRA `(.L_x_313) ;  /* 0x00000000002c2947 */ /* 0x000fea0003800000 */
[----:B------:R-:W4:Y:S01]  /*17e0*/  S2R R10, SR_CgaCtaId ;  /* 0x00000000000a7919 */ /* 0x000f220000008800 */
[----:B------:R-:W-:Y:S02]  /*17f0*/  LEA.HI R12, R2, R2, RZ, 0x1 ;  /* 0x00000002020c7211 */ /* 0x000fe400078f08ff */
[----:B------:R-:W-:Y:S02]  /*1800*/  MOV R21, 0x400 ;  /* 0x0000040000157802 */ /* 0x000fe40000000f00 */
[C---:B---3--:R-:W-:Y:S01]  /*1810*/  LOP3.LUT R27, R12.reuse, 0xfffffffe, RZ, 0xc0, !PT ;  /* 0xfffffffe0c1b7812 */ /* 0x048fe200078ec0ff */
[----:B------:R-:W-:-:S04]  /*1820*/  IMAD.SHL.U32 R12, R12, 0x2, RZ ;  /* 0x000000020c0c7824 */ /* 0x000fc800078e00ff */
[----:B------:R-:W-:Y:S01]  /*1830*/  IMAD.IADD R27, R2, 0x1, -R27 ;  /* 0x00000001021b7824 */ /* 0x000fe200078e0a1b */
[----:B----4-:R-:W-:Y:S02]  /*1840*/  LEA R10, R10, R21, 0x18 ;  /* 0x000000150a0a7211 */ /* 0x010fe400078ec0ff */
[----:B------:R-:W-:-:S03]  /*1850*/  LOP3.LUT R21, R12, 0xfffffffc, RZ, 0xc0, !PT ;  /* 0xfffffffc0c157812 */ /* 0x000fc600078ec0ff */
[----:B------:R-:W-:-:S04]  /*1860*/  IMAD R10, R27, 0x14, R10 ;  /* 0x000000141b0a7824 */ /* 0x000fc800078e020a */
[----:B------:R-:W-:-:S05]  /*1870*/  IMAD.IADD R10, R10, 0x1, R21 ;  /* 0x000000010a0a7824 */ /* 0x000fca00078e0215 */
[----:B------:R4:W3:Y:S02]  /*1880*/  LDS R30, [R10] ;  /* 0x000000000a1e7984 */ /* 0x0008e40000000800 */
.L_x_313:
[----:B------:R-:W-:Y:S05]  /*1890*/  BSYNC B0 ;  /* 0x0000000000007941 */ /* 0x000fea0003800000 */
.L_x_312:
[----:B---3--:R-:W3:Y:S01]  /*18a0*/  SHFL.BFLY PT, R21, R30, 0x1, 0x1f ;  /* 0x0c201f001e157f89 */ /* 0x008ee200000e0000 */
[----:B------:R-:W5:Y:S01]  /*18b0*/  MUFU.RCP R6, R6 ;  /* 0x0000000600067308 */ /* 0x000f620000001000 */
[--C-:B-1--4-:R-:W-:Y:S01]  /*18c0*/  IMAD.MOV R10, RZ, RZ, -R33.reuse ;  /* 0x000000ffff0a7224 */ /* 0x112fe200078e0a21 */
[----:B------:R-:W-:Y:S01]  /*18d0*/  IABS R37, R25 ;  /* 0x0000001900257213 */ /* 0x000fe20000000000 */
[----:B0-----:R-:W-:Y:S01]  /*18e0*/  IMAD.MOV.U32 R32, RZ, RZ, RZ ;  /* 0x000000ffff207224 */ /* 0x001fe200078e00ff */
[-C--:B------:R-:W-:Y:S01]  /*18f0*/  LOP3.LUT R12, R25, R26.reuse, RZ, 0x3c, !PT ;  /* 0x0000001a190c7212 */ /* 0x080fe200078e3cff */
[----:B------:R-:W-:Y:S01]  /*1900*/  IMAD R27, R10, R26, RZ ;  /* 0x0000001a0a1b7224 */ /* 0x000fe200078e02ff */
[----:B------:R-:W-:Y:S01]  /*1910*/  IABS R10, R9 ;  /* 0x00000009000a7213 */ /* 0x000fe20000000000 */
[----:B------:R-:W-:Y:S01]  /*1920*/  BSSY B1, `(.L_x_314) ;  /* 0x0000219000017945 */ /* 0x000fe20003800000 */
[----:B------:R-:W-:Y:S01]  /*1930*/  ISETP.GE.AND P2, PT, R12, RZ, PT ;  /* 0x000000ff0c00720c */ /* 0x000fe20003f46270 */
[----:B------:R-:W-:Y:S01]  /*1940*/  IMAD.HI.U32 R32, R33, R27, R32 ;  /* 0x0000001b21207227 */ /* 0x000fe200078e0020 */
[----:B------:R-:W-:Y:S01]  /*1950*/  IABS R27, R8 ;  /* 0x00000008001b7213 */ /* 0x000fe20000000000 */
[----:B------:R-:W0:Y:S01]  /*1960*/  LDC.U8 R12, c[0x0][0x3d9] ;  /* 0x0000f640ff0c7b82 */ /* 0x000e220000000000 */
[----:B------:R-:W-:-:S02]  /*1970*/  IABS R33, R0 ;  /* 0x0000000000217213 */ /* 0x000fc40000000000 */
[----:B------:R-:W-:Y:S01]  /*1980*/  ISETP.NE.AND P4, PT, R8, RZ, PT ;  /* 0x000000ff0800720c */ /* 0x000fe20003f85270 */
[----:B------:R-:W-:Y:S01]  /*1990*/  IMAD.MOV R27, RZ, RZ, -R27 ;  /* 0x000000ffff1b7224 */ /* 0x000fe200078e0a1b */
[----:B------:R-:W-:Y:S01]  /*19a0*/  ISETP.GT.AND P3, PT, R4, RZ, PT ;  /* 0x000000ff0400720c */ /* 0x000fe20003f64270 */
[----:B-----5:R-:W-:Y:S01]  /*19b0*/  VIADD R38, R6, 0xffffffe ;  /* 0x0ffffffe06267836 */ /* 0x020fe20000000000 */
[----:B------:R-:W-:Y:S01]  /*19c0*/  LOP3.LUT R9, R9, R0, RZ, 0x3c, !PT ;  /* 0x0000000009097212 */ /* 0x000fe200078e3cff */
[----:B------:R-:W-:Y:S01]  /*19d0*/  IMAD.HI.U32 R6, R32, R37, RZ ;  /* 0x0000002520067227 */ /* 0x000fe200078e00ff */
[----:B------:R-:W-:Y:S01]  /*19e0*/  SHF.R.S32.HI R32, RZ, 0x1f, R4 ;  /* 0x0000001fff207819 */ /* 0x000fe20000011404 */
[----:B------:R-:W2:Y:S01]  /*19f0*/  F2I.FTZ.U32.TRUNC.NTZ R39, R38 ;  /* 0x0000002600277305 */ /* 0x000ea2000021f000 */
[----:B---3--:R-:W-:Y:S01]  /*1a00*/  FMNMX.FTZ R21, R21, R30, !PT ;  /* 0x0000001e15157209 */ /* 0x008fe20007810000 */
[----:B------:R-:W-:Y:S02]  /*1a10*/  IMAD R27, R6, R27, R37 ;  /* 0x0000001b061b7224 */ /* 0x000fe400078e0225 */
[----:B------:R-:W-:Y:S01]  /*1a20*/  IMAD.MOV R33, RZ, RZ, -R33 ;  /* 0x000000ffff217224 */ /* 0x000fe200078e0a21 */
[----:B------:R-:W-:-:S02]  /*1a30*/  FSETP.NEU.FTZ.AND P0, PT, R21, -INF , PT ;  /* 0xff8000001500780b */ /* 0x000fc40003f1d000 */
[----:B------:R-:W-:Y:S02]  /*1a40*/  ISETP.GT.U32.AND P1, PT, R26, R27, PT ;  /* 0x0000001b1a00720c */ /* 0x000fe40003f24070 */
[----:B------:R-:W-:-:S05]  /*1a50*/  FSEL R21, R21, RZ, P0 ;  /* 0x000000ff15157208 */ /* 0x000fca0000000000 */
[----:B------:R-:W-:Y:S01]  /*1a60*/  FADD.FTZ R28, -R21, R30 ;  /* 0x0000001e151c7221 */ /* 0x000fe20000010100 */
[--C-:B--2---:R-:W-:Y:S02]  /*1a70*/  IMAD.MOV R29, RZ, RZ, -R39.reuse ;  /* 0x000000ffff1d7224 */ /* 0x104fe400078e0a27 */
[----:B------:R-:W-:Y:S02]  /*1a80*/  IMAD.MOV.U32 R38, RZ, RZ, RZ ;  /* 0x000000ffff267224 */ /* 0x000fe400078e00ff */
[----:B------:R-:W-:Y:S01]  /*1a90*/  FMUL.FTZ R28, R28, 1.4426950216293334961 ;  /* 0x3fb8aa3b1c1c7820 */ /* 0x000fe20000410000 */
[----:B------:R-:W-:Y:S02]  /*1aa0*/  IMAD R36, R29, R24, RZ ;  /* 0x000000181d247224 */ /* 0x000fe400078e02ff */
[----:B------:R-:W-:Y:S02]  /*1ab0*/  @!P1 IMAD.IADD R27, R27, 0x1, -R26 ;  /* 0x000000011b1b9824 */ /* 0x000fe400078e0a1a */
[----:B------:R-:W-:Y:S01]  /*1ac0*/  IMAD.HI.U32 R36, R39, R36, R38 ;  /* 0x0000002427247227 */ /* 0x000fe200078e0026 */
[----:B------:R-:W1:Y:S02]  /*1ad0*/  MUFU.EX2 R28, R28 ;  /* 0x0000001c001c7308 */ /* 0x000e640000000800 */
[----:B------:R-:W-:Y:S01]  /*1ae0*/  ISETP.GE.U32.AND P0, PT, R27, R26, PT ;  /* 0x0000001a1b00720c */ /* 0x000fe20003f06070 */
[----:B------:R-:W-:-:S02]  /*1af0*/  @!P1 VIADD R6, R6, 0x1 ;  /* 0x0000000106069836 */ /* 0x000fc40000000000 */
[----:B------:R-:W-:-:S04]  /*1b00*/  IMAD.HI.U32 R31, R36, R10, RZ ;  /* 0x0000000a241f7227 */ /* 0x000fc800078e00ff */
[----:B------:R-:W-:-:S04]  /*1b10*/  IMAD.HI.U32 R36, R36, R37, RZ ;  /* 0x0000002524247227 */ /* 0x000fc800078e00ff */
[-C--:B------:R-:W-:Y:S01]  /*1b20*/  IMAD R29, R31, R33.reuse, R10 ;  /* 0x000000211f1d7224 */ /* 0x080fe200078e020a */
[----:B------:R-:W-:Y:S01]  /*1b30*/  LEA.HI.SX32 R10, R4, 0x1, 0x1 ;  /* 0x00000001040a7811 */ /* 0x000fe200078f0aff */
[----:B------:R-:W-:Y:S01]  /*1b40*/  IMAD R33, R36, R33, R37 ;  /* 0x0000002124217224 */ /* 0x000fe200078e0225 */
[----:B-1----:R-:W1:Y:S01]  /*1b50*/  SHFL.BFLY PT, R27, R28, 0x1, 0x1f ;  /* 0x0c201f001c1b7f89 */ /* 0x002e6200000e0000 */
[----:B------:R-:W-:Y:S01]  /*1b60*/  @P0 VIADD R6, R6, 0x1 ;  /* 0x0000000106060836 */ /* 0x000fe20000000000 */
[C---:B------:R-:W-:Y:S01]  /*1b70*/  ISETP.GT.U32.AND P1, PT, R24.reuse, R29, PT ;  /* 0x0000001d1800720c */ /* 0x040fe20003f24070 */
[----:B------:R-:W-:Y:S01]  /*1b80*/  @!P3 IMAD.MOV R10, RZ, RZ, R32 ;  /* 0x000000ffff0ab224 */ /* 0x000fe200078e0220 */
[----:B------:R-:W-:Y:S01]  /*1b90*/  ISETP.GT.U32.AND P0, PT, R24, R33, PT ;  /* 0x000000211800720c */ /* 0x000fe20003f04070 */
[----:B------:R-:W-:Y:S01]  /*1ba0*/  @!P2 IMAD.MOV R6, RZ, RZ, -R6 ;  /* 0x000000ffff06a224 */ /* 0x000fe200078e0a06 */
[----:B------:R-:W-:Y:S02]  /*1bb0*/  @!P4 LOP3.LUT R6, RZ, R26, RZ, 0x33, !PT ;  /* 0x0000001aff06c212 */ /* 0x000fe400078e33ff */
[----:B------:R-:W-:-:S02]  /*1bc0*/  LOP3.LUT R26, R25, R0, RZ, 0x3c, !PT ;  /* 0x00000000191a7212 */ /* 0x000fc400078e3cff */
[----:B------:R-:W-:Y:S02]  /*1bd0*/  ISETP.GT.AND P4, PT, R8, RZ, PT ;  /* 0x000000ff0800720c */ /* 0x000fe40003f84270 */
[----:B------:R-:W-:Y:S02]  /*1be0*/  ISETP.GE.AND P2, PT, R9, RZ, PT ;  /* 0x000000ff0900720c */ /* 0x000fe40003f46270 */
[----:B------:R-:W-:Y:S01]  /*1bf0*/  ISETP.GE.AND P3, PT, R26, RZ, PT ;  /* 0x000000ff1a00720c */ /* 0x000fe20003f66270 */
[----:B------:R-:W-:Y:S01]  /*1c00*/  @!P1 IMAD.IADD R29, R29, 0x1, -R24 ;  /* 0x000000011d1d9824 */ /* 0x000fe200078e0a18 */
[----:B------:R-:W-:Y:S01]  /*1c10*/  SHF.R.S32.HI R25, RZ, 0x1f, R8 ;  /* 0x0000001fff197819 */ /* 0x000fe20000011408 */
[----:B------:R-:W-:Y:S01]  /*1c20*/  @!P0 IMAD.IADD R33, R33, 0x1, -R24 ;  /* 0x0000000121218824 */ /* 0x000fe200078e0a18 */
[----:B------:R-:W-:Y:S01]  /*1c30*/  LEA.HI.SX32 R9, R8, 0x1, 0x1 ;  /* 0x0000000108097811 */ /* 0x000fe200078f0aff */
[----:B------:R-:W-:Y:S01]  /*1c40*/  @!P1 VIADD R31, R31, 0x1 ;  /* 0x000000011f1f9836 */ /* 0x000fe20000000000 */
[-C--:B------:R-:W-:Y:S01]  /*1c50*/  ISETP.GE.U32.AND P5, PT, R29, R24.reuse, PT ;  /* 0x000000181d00720c */ /* 0x080fe20003fa6070 */
[----:B------:R-:W-:Y:S01]  /*1c60*/  @!P0 VIADD R36, R36, 0x1 ;  /* 0x0000000124248836 */ /* 0x000fe20000000000 */
[----:B------:R-:W-:Y:S01]  /*1c70*/  ISETP.GE.U32.AND P6, PT, R33, R24, PT ;  /* 0x000000182100720c */ /* 0x000fe20003fc6070 */
[----:B------:R-:W-:-:S02]  /*1c80*/  @!P4 IMAD.MOV R9, RZ, RZ, R25 ;  /* 0x000000ffff09c224 */ /* 0x000fc400078e0219 */
[----:B-1----:R-:W-:Y:S01]  /*1c90*/  FADD.FTZ R28, R28, R27 ;  /* 0x0000001b1c1c7221 */ /* 0x002fe20000010000 */
[----:B------:R-:W-:Y:S01]  /*1ca0*/  LOP3.LUT R24, R2, 0x1, RZ, 0xc0, !PT ;  /* 0x0000000102187812 */ /* 0x000fe200078ec0ff */
[----:B------:R-:W-:Y:S01]  /*1cb0*/  IMAD.MOV.U32 R27, RZ, RZ, 0x7f800000 ;  /* 0x7f800000ff1b7424 */ /* 0x000fe200078e00ff */
[----:B0-----:R-:W-:Y:S02]  /*1cc0*/  ISETP.NE.AND P4, PT, R12, RZ, PT ;  /* 0x000000ff0c00720c */ /* 0x001fe40003f85270 */
[----:B------:R-:W-:Y:S02]  /*1cd0*/  FSETP.NE.FTZ.AND P1, PT, R28, RZ, PT ;  /* 0x000000ff1c00720b */ /* 0x000fe40003f35000 */
[----:B------:R-:W-:Y:S01]  /*1ce0*/  ISETP.NE.U32.AND P0, PT, R24, 0x1, PT ;  /* 0x000000011800780c */ /* 0x000fe20003f05070 */
[----:B------:R-:W-:Y:S01]  /*1cf0*/  @P5 VIADD R31, R31, 0x1 ;  /* 0x000000011f1f5836 */ /* 0x000fe20000000000 */
[----:B------:R-:W-:Y:S01]  /*1d00*/  ISETP.NE.AND P5, PT, R0, RZ, PT ;  /* 0x000000ff0000720c */ /* 0x000fe20003fa5270 */
[----:B------:R-:W-:Y:S01]  /*1d10*/  @P6 VIADD R36, R36, 0x1 ;  /* 0x0000000124246836 */ /* 0x000fe20000000000 */
[----:B------:R-:W-:Y:S01]  /*1d20*/  ISETP.GT.OR P0, PT, R2, 0x7, !P0 ;  /* 0x000000070200780c */ /* 0x000fe20004704670 */
[----:B------:R-:W-:Y:S01]  /*1d30*/  @!P2 IMAD.MOV R31, RZ, RZ, -R31 ;  /* 0x000000ffff1fa224 */ /* 0x000fe200078e0a1f */
[----:B------:R-:W-:Y:S01]  /*1d40*/  LOP3.LUT R12, RZ, R0, RZ, 0x33, !PT ;  /* 0x00000000ff0c7212 */ /* 0x000fe200078e33ff */
[----:B------:R-:W-:Y:S01]  /*1d50*/  @!P3 IMAD.MOV R36, RZ, RZ, -R36 ;  /* 0x000000ffff24b224 */ /* 0x000fe200078e0a24 */
[----:B------:R-:W-:-:S03]  /*1d60*/  SEL R13, R13, 0x1, !P4 ;  /* 0x000000010d0d7807 */ /* 0x000fc60006000000 */
[----:B------:R-:W0:Y:S01]  /*1d70*/  @P1 MUFU.LG2 R28, R28 ;  /* 0x0000001c001c1308 */ /* 0x000e220000000c00 */
[C---:B------:R-:W-:Y:S02]  /*1d80*/  SEL R24, R12.reuse, R31, !P5 ;  /* 0x0000001f0c187207 */ /* 0x040fe40006800000 */
[----:B------:R-:W-:Y:S02]  /*1d90*/  SEL R12, R12, R36, !P5 ;  /* 0x000000240c0c7207 */ /* 0x000fe40006800000 */
[----:B------:R-:W-:Y:S01]  /*1da0*/  ISETP.LT.U32.AND P2, PT, R22, R6, PT ;  /* 0x000000061600720c */ /* 0x000fe20003f41070 */
[-C--:B------:R-:W-:Y:S01]  /*1db0*/  IMAD R25, R24, R13.reuse, RZ ;  /* 0x0000000d18197224 */ /* 0x080fe200078e02ff */
[----:B------:R-:W-:Y:S01]  /*1dc0*/  SHF.R.S32.HI R29, RZ, 0x1f, R6 ;  /* 0x0000001fff1d7819 */ /* 0x000fe20000011406 */
[----:B------:R-:W-:Y:S02]  /*1dd0*/  IMAD R24, R12, R13, RZ ;  /* 0x0000000d0c187224 */ /* 0x000fe400078e02ff */
[----:B------:R-:W-:Y:S01]  /*1de0*/  IMAD R10, R10, R25, RZ ;  /* 0x000000190a0a7224 */ /* 0x000fe200078e02ff */
[----:B------:R-:W-:Y:S01]  /*1df0*/  ISETP.LT.AND.EX P2, PT, R23, R29, PT, P2 ;  /* 0x0000001d1700720c */ /* 0x000fe20003f41320 */
[----:B------:R-:W-:-:S03]  /*1e00*/  IMAD R9, R24, R9, RZ ;  /* 0x0000000918097224 */ /* 0x000fc600078e02ff */
[----:B------:R-:W-:Y:S02]  /*1e10*/  SEL R13, R22, R6, P2 ;  /* 0x00000006160d7207 */ /* 0x000fe40001000000 */
[----:B------:R-:W-:Y:S01]  /*1e20*/  SEL R12, R23, R29, P2 ;  /* 0x0000001d170c7207 */ /* 0x000fe20001000000 */
[----:B0-----:R-:W-:Y:S01]  /*1e30*/  @P1 FFMA.FTZ R27, R28, 0.69314718246459960938, R21 ;  /* 0x3f3172181c1b1823 */ /* 0x001fe20000010015 */
        /* <DEDUP_REMOVED lines=38> */
[----:B------:R-:W-:Y:S05]  /*20a0*/  CALL.REL.NOINC `($__internal_6_$__cuda_sm20_div_s64) ;  /* 0x0000002400707944 */ /* 0x000fea0003c00000 */
        /* <DEDUP_REMOVED lines=10> */
.L_x_318:
        /* <DEDUP_REMOVED lines=22> */
.L_x_319:
[----:B------:R-:W-:Y:S05]  /*22b0*/  BSYNC B0 ;  /* 0x0000000000007941 */ /* 0x000fea0003800000 */
.L_x_317:
[----:B------:R-:W-:Y:S01]  /*22c0*/  LOP3.LUT R0, R21, R5, RZ, 0xfc, !PT ;  /* 0x0000000515007212 */ /* 0x000fe200078efcff */
[----:B------:R-:W-:Y:S03]  /*22d0*/  BSSY B0, `(.L_x_320) ;  /* 0x0000028000007945 */ /* 0x000fe60003800000 */
[----:B------:R-:W-:-:S13]  /*22e0*/  ISETP.NE.U32.AND P0, PT, R0, RZ, PT ;  /* 0x000000ff0000720c */ /* 0x000fda0003f05070 */
[----:B------:R-:W-:Y:S05]  /*22f0*/  @!P0 BRA `(.L_x_321) ;  /* 0x00000000003c8947 */ /* 0x000fea0003800000 */
[----:B------:R-:W-:Y:S01]  /*2300*/  IMAD.MOV.U32 R24, RZ, RZ, R3 ;  /* 0x000000ffff187224 */ /* 0x000fe200078e0003 */
[----:B------:R-:W-:Y:S02]  /*2310*/  MOV R6, R5 ;  /* 0x0000000500067202 */ /* 0x000fe40000000f00 */
[----:B------:R-:W-:Y:S02]  /*2320*/  MOV R22, 0x2340 ;  /* 0x0000234000167802 */ /* 0x000fe40000000f00 */
[----:B------:R-:W-:Y:S05]  /*2330*/  CALL.REL.NOINC `($__internal_6_$__cuda_sm20_div_s64) ;  /* 0x0000002000cc7944 */ /* 0x000fea0003c00000 */
        /* <DEDUP_REMOVED lines=11> */
.L_x_321:
        /* <DEDUP_REMOVED lines=22> */
.L_x_322:
[----:B------:R-:W-:Y:S05]  /*2550*/  BSYNC B0 ;  /* 0x0000000000007941 */ /* 0x000fea0003800000 */
.L_x_320:
[----:B------:R-:W0:Y:S01]  /*2560*/  LDC.64 R2, c[0x0][0x2c0] ;  /* 0x0000b000ff027b82 */ /* 0x000e220000000a00 */
[----:B------:R-:W-:Y:S01]  /*2570*/  LOP3.LUT R0, R37, R7, RZ, 0xfc, !PT ;  /* 0x0000000725007212 */ /* 0x000fe200078efcff */
[----:B------:R-:W-:Y:S03]  /*2580*/  BSSY B0, `(.L_x_323) ;  /* 0x0000029000007945 */ /* 0x000fe60003800000 */
[----:B------:R-:W-:Y:S01]  /*2590*/  ISETP.NE.U32.AND P0, PT, R0, RZ, PT ;  /* 0x000000ff0000720c */ /* 0x000fe20003f05070 */
[C---:B0-----:R-:W-:Y:S01]  /*25a0*/  IMAD R3, R2.reuse, R3, RZ ;  /* 0x0000000302037224 */ /* 0x041fe200078e02ff */
[----:B------:R-:W-:-:S11]  /*25b0*/  SEL R28, R2, 0x1, P4 ;  /* 0x00000001021c7807 */ /* 0x000fd60002000000 */
[----:B------:R-:W-:Y:S05]  /*25c0*/  @!P0 BRA `(.L_x_324) ;  /* 0x0000000000388947 */ /* 0x000fea0003800000 */
[----:B------:R-:W-:Y:S01]  /*25d0*/  IMAD.MOV.U32 R26, RZ, RZ, R36 ;  /* 0x000000ffff1a7224 */ /* 0x000fe200078e0024 */
[----:B------:R-:W-:Y:S01]  /*25e0*/  MOV R24, R31 ;  /* 0x0000001f00187202 */ /* 0x000fe20000000f00 */
[----:B------:R-:W-:Y:S01]  /*25f0*/  IMAD.MOV.U32 R21, RZ, RZ, R37 ;  /* 0x000000ffff157224 */ /* 0x000fe200078e0025 */
[----:B------:R-:W-:Y:S02]  /*2600*/  MOV R6, R7 ;  /* 0x0000000700067202 */ /* 0x000fe40000000f00 */
[----:B------:R-:W-:Y:S02]  /*2610*/  MOV R22, 0x2630 ;  /* 0x0000263000167802 */ /* 0x000fe40000000f00 */
[----:B------:R-:W-:Y:S05]  /*2620*/  CALL.REL.NOINC `($__internal_6_$__cuda_sm20_div_s64) ;  /* 0x0000002000107944 */ /* 0x000fea0003c00000 */
[-C--:B------:R-:W-:Y:S02]  /*2630*/  IADD3 R6, P0, RZ, -R0.reuse, RZ ;  /* 0x80000000ff067210 */ /* 0x080fe40007f1e0ff */
[----:B------:R-:W-:Y:S02]  /*2640*/  MOV R22, R0 ;  /* 0x0000000000167202 */ /* 0x000fe40000000f00 */
[----:B------:R-:W-:Y:S01]  /*2650*/  IADD3.X R2, RZ, ~R23, RZ, P0, !PT ;  /* 0x80000017ff027210 */ /* 0x000fe200007fe4ff */
[----:B------:R-:W-:-:S04]  /*2660*/  IMAD.WIDE.U32 R36, R31, R6, R36 ;  /* 0x000000061f247225 */ /* 0x000fc800078e0024 */
[----:B------:R-:W-:-:S04]  /*2670*/  IMAD R2, R2, R31, RZ ;  /* 0x0000001f02027224 */ /* 0x000fc800078e02ff */
[----:B------:R-:W-:-:S05]  /*2680*/  IMAD R2, R7, R6, R2 ;  /* 0x0000000607027224 */ /* 0x000fca00078e0202 */
[----:B------:R-:W-:Y:S01]  /*2690*/  IADD3 R2, R37, R2, RZ ;  /* 0x0000000225027210 */ /* 0x000fe20007ffe0ff */
[----:B------:R-:W-:Y:S05]  /*26a0*/  BRA `(.L_x_325) ;  /* 0x0000000000587947 */ /* 0x000fea0003800000 */
.L_x_324:
[----:B------:R-:W0:Y:S01]  /*26b0*/  I2F.U32.RP R2, R31 ;  /* 0x0000001f00027306 */ /* 0x000e220000209000 */
[----:B------:R-:W-:Y:S01]  /*26c0*/  ISETP.NE.U32.AND P0, PT, R31, RZ, PT ;  /* 0x000000ff1f00720c */ /* 0x000fe20003f05070 */
[----:B------:R-:W-:-:S06]  /*26d0*/  HFMA2.MMA R23, -RZ, RZ, 0, 0 ;  /* 0x00000000ff177435 */ /* 0x000fcc00000001ff */
[----:B0-----:R-:W0:Y:S02]  /*26e0*/  MUFU.RCP R6, R2 ;  /* 0x0000000200067308 */ /* 0x001e240000001000 */
[----:B0-----:R-:W-:Y:S02]  /*26f0*/  IADD3 R6, R6, 0xffffffe, RZ ;  /* 0x0ffffffe06067810 */ /* 0x001fe40007ffe0ff */
[----:B------:R-:W-:-:S04]  /*2700*/  MOV R2, RZ ;  /* 0x000000ff00027202 */ /* 0x000fc80000000f00 */
        /* <DEDUP_REMOVED lines=16> */
.L_x_325:
[----:B------:R-:W-:Y:S05]  /*2810*/  BSYNC B0 ;  /* 0x0000000000007941 */ /* 0x000fea0003800000 */
.L_x_323:
[-C--:B------:R-:W-:Y:S01]  /*2820*/  IMAD R7, R35, R19.reuse, RZ ;  /* 0x0000001323077224 */ /* 0x080fe200078e02ff */
[----:B------:R-:W-:Y:S01]  /*2830*/  ULDC.U8 UR5, c[0x0][0x3d9] ;  /* 0x0000f64000057ab9 */ /* 0x000fe20000000000 */
[C---:B------:R-:W-:Y:S01]  /*2840*/  IMAD.WIDE.U32 R24, R34.reuse, R19, RZ ;  /* 0x0000001322187225 */ /* 0x040fe200078e00ff */
[----:B------:R-:W-:Y:S01]  /*2850*/  UISETP.NE.AND UP0, UPT, UR5, URZ, UPT ;  /* 0x0000003f0500728c */ /* 0x000fe2000bf05270 */
[----:B------:R-:W-:Y:S01]  /*2860*/  SHF.R.S32.HI R21, RZ, 0x1f, R28 ;  /* 0x0000001fff157819 */ /* 0x000fe2000001141c */
[----:B------:R-:W-:Y:S01]  /*2870*/  ULDC UR4, c[0x0][0x2c4] ;  /* 0x0000b10000047ab9 */ /* 0x000fe20000000800 */
[----:B------:R-:W-:Y:S01]  /*2880*/  IMAD R7, R34, R18, R7 ;  /* 0x0000001222077224 */ /* 0x000fe200078e0207 */
[----:B------:R-:W-:Y:S01]  /*2890*/  USEL UR4, UR4, 0x1, !UP0 ;  /* 0x0000000104047887 */ /* 0x000fe2000c000000 */
[----:B------:R-:W-:Y:S01]  /*28a0*/  IMAD.WIDE.U32 R34, R24, R17, RZ ;  /* 0x0000001118227225 */ /* 0x000fe200078e00ff */
[----:B------:R-:W-:Y:S02]  /*28b0*/  BSSY B0, `(.L_x_326) ;  /* 0x0000040000007945 */ /* 0x000fe40003800000 */
[----:B------:R-:W-:Y:S01]  /*28c0*/  IADD3 R0, R25, R7, RZ ;  /* 0x0000000719007210 */ /* 0x000fe20007ffe0ff */
[----:B------:R-:W-:Y:S01]  /*28d0*/  IMAD R7, R2, R3, RZ ;  /* 0x0000000302077224 */ /* 0x000fe200078e02ff */
[----:B------:R-:W-:Y:S01]  /*28e0*/  USHF.R.S32.HI UR5, URZ, 0x1f, UR4 ;  /* 0x0000001f3f057899 */ /* 0x000fe20008011404 */
[----:B------:R-:W-:-:S02]  /*28f0*/  IMAD R5, R5, R28, RZ ;  /* 0x0000001c05057224 */ /* 0x000fc400078e02ff */
[----:B------:R-:W-:Y:S01]  /*2900*/  IMAD R25, R0, R17, RZ ;  /* 0x0000001100197224 */ /* 0x000fe200078e02ff */
[----:B------:R-:W-:Y:S01]  /*2910*/  SHF.R.S32.HI R0, RZ, 0x1f, R3 ;  /* 0x0000001fff007819 */ /* 0x000fe20000011403 */
[----:B------:R-:W-:Y:S02]  /*2920*/  IMAD R23, R23, UR4, RZ ;  /* 0x0000000417177c24 */ /* 0x000fe4000f8e02ff */
[----:B------:R-:W-:Y:S02]  /*2930*/  IMAD R25, R16, R24, R25 ;  /* 0x0000001810197224 */ /* 0x000fe400078e0219 */
[----:B------:R-:W-:Y:S02]  /*2940*/  IMAD R7, R0, R36, R7 ;  /* 0x0000002400077224 */ /* 0x000fe400078e0207 */
[----:B------:R-:W-:Y:S01]  /*2950*/  IMAD R21, R21, R32, R5 ;  /* 0x0000002015157224 */ /* 0x000fe200078e0205 */
[----:B------:R-:W-:Y:S01]  /*2960*/  IADD3 R6, R35, R25, RZ ;  /* 0x0000001923067210 */ /* 0x000fe20007ffe0ff */
[----:B------:R-:W-:-:S03]  /*2970*/  IMAD.WIDE.U32 R38, R36, R3, RZ ;  /* 0x0000000324267225 */ /* 0x000fc600078e00ff */
[----:B------:R-:W-:Y:S01]  /*2980*/  LOP3.LUT R0, R43, R6, RZ, 0xfc, !PT ;  /* 0x000000062b007212 */ /* 0x000fe200078efcff */
[----:B------:R-:W-:Y:S01]  /*2990*/  IMAD.WIDE.U32 R32, R32, R28, RZ ;  /* 0x0000001c20207225 */ /* 0x000fe200078e00ff */
[----:B------:R-:W-:Y:S02]  /*29a0*/  IADD3 R7, R39, R7, RZ ;  /* 0x0000000727077210 */ /* 0x000fe40007ffe0ff */
[----:B------:R-:W-:Y:S01]  /*29b0*/  ISETP.NE.U32.AND P0, PT, R0, RZ, PT ;  /* 0x000000ff0000720c */ /* 0x000fe20003f05070 */
[C---:B------:R-:W-:Y:S02]  /*29c0*/  IMAD R23, R22.reuse, UR5, R23 ;  /* 0x0000000516177c24 */ /* 0x040fe4000f8e0217 */
[----:B------:R-:W-:-:S04]  /*29d0*/  IMAD.WIDE.U32 R36, R22, UR4, RZ ;  /* 0x0000000416247c25 */ /* 0x000fc8000f8e00ff */
[----:B------:R-:W-:Y:S01]  /*29e0*/  IMAD R5, R8, R3, RZ ;  /* 0x0000000308057224 */ /* 0x000fe200078e02ff */
[----:B------:R-:W-:Y:S01]  /*29f0*/  IADD3 R8, R37, R23, RZ ;  /* 0x0000001725087210 */ /* 0x000fe20007ffe0ff */
[----:B------:R-:W-:Y:S01]  /*2a00*/  IMAD R4, R4, R3, RZ ;  /* 0x0000000304047224 */ /* 0x000fe200078e02ff */
[----:B------:R-:W-:-:S03]  /*2a10*/  IADD3 R3, R33, R21, RZ ;  /* 0x0000001521037210 */ /* 0x000fc60007ffe0ff */
[----:B------:R-:W-:Y:S05]  /*2a20*/  @!P0 BRA `(.L_x_327) ;  /* 0x0000000000448947 */ /* 0x000fea0003800000 */
[----:B------:R-:W-:Y:S01]  /*2a30*/  IMAD.MOV.U32 R26, RZ, RZ, R42 ;  /* 0x000000ffff1a7224 */ /* 0x000fe200078e002a */
[----:B------:R-:W-:Y:S01]  /*2a40*/  MOV R21, R43 ;  /* 0x0000002b00157202 */ /* 0x000fe20000000f00 */
[----:B------:R-:W-:Y:S01]  /*2a50*/  IMAD.MOV.U32 R24, RZ, RZ, R34 ;  /* 0x000000ffff187224 */ /* 0x000fe200078e0022 */
[----:B------:R-:W-:Y:S02]  /*2a60*/  MOV R22, 0x2a80 ;  /* 0x00002a8000167802 */ /* 0x000fe40000000f00 */
[----:B------:R-:W-:Y:S05]  /*2a70*/  CALL.REL.NOINC `($__internal_6_$__cuda_sm20_div_s64) ;  /* 0x0000001800fc7944 */ /* 0x000fea0003c00000 */
[----:B------:R-:W-:Y:S01]  /*2a80*/  IADD3 R25, P0, RZ, -R0, RZ ;  /* 0x80000000ff197210 */ /* 0x000fe20007f1e0ff */
[----:B------:R-:W-:Y:S01]  /*2a90*/  IMAD.MOV.U32 R41, RZ, RZ, R43 ;  /* 0x000000ffff297224 */ /* 0x000fe200078e002b */
[----:B------:R-:W-:Y:S02]  /*2aa0*/  MOV R40, R42 ;  /* 0x0000002a00287202 */ /* 0x000fe40000000f00 */
[-C--:B------:R-:W-:Y:S02]  /*2ab0*/  IADD3.X R21, RZ, ~R23.reuse, RZ, P0, !PT ;  /* 0x80000017ff157210 */ /* 0x080fe400007fe4ff */
[----:B------:R-:W-:Y:S02]  /*2ac0*/  MOV R42, R0 ;  /* 0x00000000002a7202 */ /* 0x000fe40000000f00 */
[----:B------:R-:W-:Y:S01]  /*2ad0*/  MOV R43, R23 ;  /* 0x00000017002b7202 */ /* 0x000fe20000000f00 */
[-C--:B------:R-:W-:Y:S02]  /*2ae0*/  IMAD R21, R21, R34.reuse, RZ ;  /* 0x0000002215157224 */ /* 0x080fe400078e02ff */
[----:B------:R-:W-:-:S04]  /*2af0*/  IMAD.WIDE.U32 R34, R25, R34, R40 ;  /* 0x0000002219227225 */ /* 0x000fc800078e0028 */
[----:B------:R-:W-:Y:S01]  /*2b00*/  IMAD R21, R6, R25, R21 ;  /* 0x0000001906157224 */ /* 0x000fe200078e0215 */
[----:B------:R-:W-:-:S03]  /*2b10*/  MOV R26, R34 ;  /* 0x00000022001a7202 */ /* 0x000fc60000000f00 */
[----:B------:R-:W-:Y:S01]  /*2b20*/  IMAD.IADD R21, R35, 0x1, R21 ;  /* 0x0000000123157824 */ /* 0x000fe200078e0215 */
[----:B------:R-:W-:Y:S05]  /*2b30*/  BRA `(.L_x_328) ;  /* 0x00000000005c7947 */ /* 0x000fea0003800000 */
.L_x_327:
        /* <DEDUP_REMOVED lines=23> */
.L_x_328:
[----:B------:R-:W-:Y:S05]  /*2cb0*/  BSYNC B0 ;  /* 0x0000000000007941 */ /* 0x000fea0003800000 */
.L_x_326:
        /* <DEDUP_REMOVED lines=19> */
.L_x_330:
[----:B------:R-:W0:Y:S01]  /*2df0*/  I2F.U32.RP R6, R19 ;  /* 0x0000001300067306 */ /* 0x000e220000209000 */
[----:B------:R-:W-:Y:S01]  /*2e00*/  HFMA2.MMA R22, -RZ, RZ, 0, 0 ;  /* 0x00000000ff167435 */ /* 0x000fe200000001ff */
[----:B------:R-:W-:Y:S01]  /*2e10*/  ISETP.NE.U32.AND P0, PT, R19, RZ, PT ;  /* 0x000000ff1300720c */ /* 0x000fe20003f05070 */
[----:B------:R-:W-:Y:S01]  /*2e20*/  HFMA2.MMA R45, -RZ, RZ, 0, 0 ;  /* 0x00000000ff2d7435 */ /* 0x000fe200000001ff */
[----:B------:R-:W-:-:S04]  /*2e30*/  MOV R18, RZ ;  /* 0x000000ff00127202 */ /* 0x000fc80000000f00 */
        /* <DEDUP_REMOVED lines=17> */
.L_x_331:
[----:B------:R-:W-:Y:S05]  /*2f50*/  BSYNC B0 ;  /* 0x0000000000007941 */ /* 0x000fea0003800000 */
.L_x_329:
        /* <DEDUP_REMOVED lines=14> */
[----:B------:R-:W-:-:S03]  /*3040*/  MOV R25, R45 ;  /* 0x0000002d00197202 */ /* 0x000fc60000000f00 */
[----:B------:R-:W-:Y:S02]  /*3050*/  IMAD R19, R2, R17, RZ ;  /* 0x0000001102137224 */ /* 0x000fe400078e02ff */
[----:B------:R-:W-:-:S04]  /*3060*/  IMAD.WIDE.U32 R24, R17, R6, R24 ;  /* 0x0000000611187225 */ /* 0x000fc800078e0018 */
[----:B------:R-:W-:Y:S02]  /*3070*/  IMAD R19, R16, R6, R19 ;  /* 0x0000000610137224 */ /* 0x000fe400078e0213 */
[----:B------:R-:W-:-:S03]  /*3080*/  IMAD.MOV.U32 R2, RZ, RZ, R24 ;  /* 0x000000ffff027224 */ /* 0x000fc600078e0018 */
[----:B------:R-:W-:Y:S01]  /*3090*/  IADD3 R19, R25, R19, RZ ;  /* 0x0000001319137210 */ /* 0x000fe20007ffe0ff */
[----:B------:R-:W-:Y:S05]  /*30a0*/  BRA `(.L_x_334) ;  /* 0x00000000005c7947 */ /* 0x000fea0003800000 */
.L_x_333:
        /* <DEDUP_REMOVED lines=23> */
.L_x_334:
[----:B------:R-:W-:Y:S05]  /*3220*/  BSYNC B0 ;  /* 0x0000000000007941 */ /* 0x000fea0003800000 */
.L_x_332:
        /* <DEDUP_REMOVED lines=13> */
[----:B------:R-:W-:Y:S02]  /*3300*/  IMAD R21, R21, R34, R0 ;  /* 0x0000002215157224 */ /* 0x000fe400078e0200 */
[----:B------:R-:W-:-:S04]  /*3310*/  IMAD.WIDE.U32 R44, R22, R10, RZ ;  /* 0x0000000a162c7225 */ /* 0x000fc800078e00ff */
[----:B------:R-:W-:Y:S01]  /*3320*/  IMAD.WIDE.U32 R18, R2, R4, RZ ;  /* 0x0000000402127225 */ /* 0x000fe200078e00ff */
[----:B------:R-:W-:-:S03]  /*3330*/  IADD3 R17, R45, R17, RZ ;  /* 0x000000112d117210 */ /* 0x000fc60007ffe0ff */
        /* <DEDUP_REMOVED lines=13> */
[-C--:B------:R-:W-:Y:S02]  /*3410*/  IADD3.X R2, RZ, ~R23.reuse, RZ, P0, !PT ;  /* 0x80000017ff027210 */ /* 0x080fe400007fe4ff */
        /* <DEDUP_REMOVED lines=8> */
.L_x_336:
        /* <DEDUP_REMOVED lines=23> */
.L_x_337:
[----:B------:R-:W-:Y:S05]  /*3610*/  BSYNC B0 ;  /* 0x0000000000007941 */ /* 0x000fea0003800000 */
.L_x_335:
[----:B------:R-:W-:Y:S01]  /*3620*/  LOP3.LUT R0, R43, R12, RZ, 0xfc, !PT ;  /* 0x0000000c2b007212 */ /* 0x000fe200078efcff */
[----:B------:R-:W-:Y:S01]  /*3630*/  IMAD R47, R11, R28, RZ ;  /* 0x0000001c0b2f7224 */ /* 0x000fe200078e02ff */
[----:B------:R-:W-:Y:S02]  /*3640*/  BSSY B0, `(.L_x_338) ;  /* 0x000002d000007945 */ /* 0x000fe40003800000 */
[----:B------:R-:W-:Y:S01]  /*3650*/  ISETP.NE.U32.AND P0, PT, R0, RZ, PT ;  /* 0x000000ff0000720c */ /* 0x000fe20003f05070 */
        /* <DEDUP_REMOVED lines=20> */
.L_x_339:
        /* <DEDUP_REMOVED lines=23> */
.L_x_340:
[----:B------:R-:W-:Y:S05]  /*3910*/  BSYNC B0 ;  /* 0x0000000000007941 */ /* 0x000fea0003800000 */
.L_x_338:
        /* <DEDUP_REMOVED lines=21> */
.L_x_316:
[----:B------:R-:W-:Y:S02]  /*3a70*/  ULDC.64 UR4, c[0x0][0x2b0] ;  /* 0x0000ac0000047ab9 */ /* 0x000fe40000000a00 */
[----:B------:R-:W-:-:S04]  /*3a80*/  LEA R2, P0, R32, UR4, 0x2 ;  /* 0x0000000420027c11 */ /* 0x000fc8000f8010ff */
[----:B------:R-:W-:-:S05]  /*3a90*/  LEA.HI.X R3, R32, UR5, R33, 0x2, P0 ;  /* 0x0000000520037c11 */ /* 0x000fca00080f1421 */
[----:B------:R0:W-:Y:S04]  /*3aa0*/  STG.E desc[UR8][R2.64], R27 ;  /* 0x0000001b02007986 */ /* 0x0001e8000c101908 */
.L_x_315:
[----:B------:R-:W-:Y:S05]  /*3ab0*/  BSYNC B1 ;  /* 0x0000000000017941 */ /* 0x000fea0003800000 */
.L_x_314:
[----:B------:R-:W2:Y:S01]  /*3ac0*/  S2R R5, SR_TID.X ;  /* 0x0000000000057919 */ /* 0x000ea20000002100 */
[----:B01----:R-:W0:Y:S01]  /*3ad0*/  LDC R2, c[0x0][0x3c4] ;  /* 0x0000f100ff027b82 */ /* 0x003e220000000800 */
[----:B------:R-:W-:Y:S01]  /*3ae0*/  BSSY B0, `(.L_x_341) ;  /* 0x0000014000007945 */ /* 0x000fe20003800000 */
[-C--:B--2---:R-:W-:Y:S02]  /*3af0*/  LEA.HI R4, R5, R5.reuse, RZ, 0x1 ;  /* 0x0000000505047211 */ /* 0x084fe400078f08ff */
[----:B------:R-:W-:Y:S02]  /*3b00*/  SHF.R.S32.HI R26, RZ, 0x1f, R5 ;  /* 0x0000001fff1a7819 */ /* 0x000fe40000011405 */
[----:B------:R-:W-:Y:S02]  /*3b10*/  LOP3.LUT R0, R4, 0xfffffffe, RZ, 0xc0, !PT ;  /* 0xfffffffe04007812 */ /* 0x000fe400078ec0ff */
[----:B------:R-:W-:-:S03]  /*3b20*/  LEA.HI R26, R26, R5, RZ, 0x5 ;  /* 0x000000051a1a7211 */ /* 0x000fc600078f28ff */
[----:B------:R-:W-:-:S05]  /*3b30*/  IMAD.IADD R3, R5, 0x1, -R0 ;  /* 0x0000000105037824 */ /* 0x000fca00078e0a00 */
[----:B0-----:R-:W-:-:S04]  /*3b40*/  ISETP.GE.AND P0, PT, R3, R2, PT ;  /* 0x000000020300720c */ /* 0x001fc80003f06270 */
[----:B------:R-:W-:-:S13]  /*3b50*/  ISETP.GT.OR P0, PT, R5, 0x7, P0 ;  /* 0x000000070500780c */ /* 0x000fda0000704670 */
[----:B------:R-:W-:Y:S05]  /*3b60*/  @P0 BRA `(.L_x_342) ;  /* 0x00000000002c0947 */ /* 0x000fea0003800000 */
[----:B------:R-:W0:Y:S01]  /*3b70*/  S2R R0, SR_CgaCtaId ;  /* 0x0000000000007919 */ /* 0x000e220000008800 */
[----:B------:R-:W-:Y:S01]  /*3b80*/  FADD.FTZ R6, -R27, R30 ;  /* 0x0000001e1b067221 */ /* 0x000fe20000010100 */
[----:B------:R-:W-:Y:S02]  /*3b90*/  MOV R7, 0x400 ;  /* 0x0000040000077802 */ /* 0x000fe40000000f00 */
[----:B------:R-:W-:Y:S01]  /*3ba0*/  SHF.L.U32 R4, R4, 0x1, RZ ;  /* 0x0000000104047819 */ /* 0x000fe200000006ff */
[----:B------:R-:W-:-:S06]  /*3bb0*/  FMUL.FTZ R6, R6, 1.4426950216293334961 ;  /* 0x3fb8aa3b06067820 */ /* 0x000fcc0000410000 */
[----:B------:R-:W1:Y:S01]  /*3bc0*/  MUFU.EX2 R6, R6 ;  /* 0x0000000600067308 */ /* 0x000e620000000800 */
[----:B0-----:R-:W-:-:S05]  /*3bd0*/  LEA R0, R0, R7, 0x18 ;  /* 0x0000000700007211 */ /* 0x001fca00078ec0ff */
[----:B------:R-:W-:Y:S01]  /*3be0*/  IMAD R0, R3, 0x14, R0 ;  /* 0x0000001403007824 */ /* 0x000fe200078e0200 */
[----:B------:R-:W-:-:S04]  /*3bf0*/  LOP3.LUT R3, R4, 0xfffffffc, RZ, 0xc0, !PT ;  /* 0xfffffffc04037812 */ /* 0x000fc800078ec0ff */
[----:B------:R-:W-:-:S05]  /*3c00*/  IADD3 R3, R0, R3, RZ ;  /* 0x0000000300037210 */ /* 0x000fca0007ffe0ff */
[----:B-1----:R0:W-:Y:S02]  /*3c10*/  STS [R3], R6 ;  /* 0x0000000603007388 */ /* 0x0021e40000000800 */
.L_x_342:
[----:B------:R-:W-:Y:S05]  /*3c20*/  BSYNC B0 ;  /* 0x0000000000007941 */ /* 0x000fea0003800000 */
.L_x_341:
        /* <DEDUP_REMOVED lines=39> */
.L_x_346:
        /* <DEDUP_REMOVED lines=15> */
.L_x_345:
[----:B------:R-:W-:Y:S05]  /*3f90*/  BSYNC B0 ;  /* 0x0000000000007941 */ /* 0x000fea0003800000 */
.L_x_344:
        /* <DEDUP_REMOVED lines=12> */
.L_x_343:
[----:B------:R-:W-:-:S04]  /*4060*/  IADD3 R26, R26, UR7, RZ ;  /* 0x000000071a1a7c10 */ /* 0x000fc8000fffe0ff */
[----:B------:R-:W-:-:S13]  /*4070*/  ISETP.GE.AND P0, PT, R26, R20, PT ;  /* 0x000000141a00720c */ /* 0x000fda0003f06270 */
[----:B------:R-:W-:Y:S05]  /*4080*/  @P0 EXIT ;  /* 0x000000000000094d */ /* 0x000fea0003800000 */
[-C--:B------:R-:W-:Y:S01]  /*4090*/  IABS R14, R11.reuse ;  /* 0x0000000b000e7213 */ /* 0x080fe20000000000 */
[----:B------:R-:W0:Y:S01]  /*40a0*/  LDC R10, c[0x0][0x2c4] ;  /* 0x0000b100ff0a7b82 */ /* 0x000e220000000800 */
[----:B------:R-:W-:Y:S01]  /*40b0*/  IABS R16, R26 ;  /* 0x0000001a00107213 */ /* 0x000fe20000000000 */
[----:B------:R-:W-:Y:S01]  /*40c0*/  ULDC UR6, c[0x0][0x2d0] ;  /* 0x0000b40000067ab9 */ /* 0x000fe20000000800 */
[----:B------:R-:W1:Y:S01]  /*40d0*/  I2F.RP R12, R14 ;  /* 0x0000000e000c7306 */ /* 0x000e620000209400 */
[----:B------:R-:W-:Y:S01]  /*40e0*/  IABS R15, R11 ;  /* 0x0000000b000f7213 */ /* 0x000fe20000000000 */
[----:B------:R-:W-:Y:S01]  /*40f0*/  ULDC.64 UR4, c[0x0][0x290] ;  /* 0x0000a40000047ab9 */ /* 0x000fe20000000a00 */
[----:B------:R-:W-:Y:S02]  /*4100*/  F2FP.BF16.F32.PACK_AB R0, R0, R3 ;  /* 0x000000030000723e */ /* 0x000fe400000010ff */
[----:B------:R-:W-:Y:S01]  /*4110*/  F2FP.BF16.F32.PACK_AB R5, R2, R5 ;  /* 0x000000050205723e */ /* 0x000fe200000010ff */
[----:B------:R-:W-:-:S02]  /*4120*/  IMAD.MOV R15, RZ, RZ, -R15 ;  /* 0x000000ffff0f7224 */ /* 0x000fc400078e0a0f */
[----:B------:R-:W-:Y:S01]  /*4130*/  IMAD.MOV.U32 R2, RZ, RZ, R0 ;  /* 0x000000ffff027224 */ /* 0x000fe200078e0000 */
[----:B------:R-:W-:Y:S01]  /*4140*/  MOV R3, R5 ;  /* 0x0000000500037202 */ /* 0x000fe20000000f00 */
[----:B-1----:R-:W1:Y:S02]  /*4150*/  MUFU.RCP R18, R12 ;  /* 0x0000000c00127308 */ /* 0x002e640000001000 */
[----:B-1----:R-:W-:-:S06]  /*4160*/  VIADD R18, R18, 0xffffffe ;  /* 0x0ffffffe12127836 */ /* 0x002fcc0000000000 */
[----:B------:R1:W2:Y:S02]  /*4170*/  F2I.FTZ.U32.TRUNC.NTZ R19, R18 ;  /* 0x0000001200137305 */ /* 0x0002a4000021f000 */
[----:B-1----:R-:W-:Y:S01]  /*4180*/  HFMA2.MMA R18, -RZ, RZ, 0, 0 ;  /* 0x00000000ff127435 */ /* 0x002fe200000001ff */
[----:B--2---:R-:W-:-:S04]  /*4190*/  IMAD.MOV R8, RZ, RZ, -R19 ;  /* 0x000000ffff087224 */ /* 0x004fc800078e0a13 */
[----:B------:R-:W-:Y:S01]  /*41a0*/  IMAD R13, R8, R14, RZ ;  /* 0x0000000e080d7224 */ /* 0x000fe200078e02ff */
[----:B0-----:R-:W-:-:S04]  /*41b0*/  IABS R8, R10 ;  /* 0x0000000a00087213 */ /* 0x001fc80000000000 */
[----:B------:R-:W-:-:S06]  /*41c0*/  IMAD.HI.U32 R13, R19, R13, R18 ;  /* 0x0000000d130d7227 */ /* 0x000fcc00078e0012 */
[----:B------:R-:W-:Y:S02]  /*41d0*/  IMAD.HI.U32 R12, R13, R16, RZ ;  /* 0x000000100d0c7227 */ /* 0x000fe400078e00ff */
[----:B------:R-:W0:Y:S02]  /*41e0*/  I2F.RP R13, R8 ;  /* 0x00000008000d7306 */ /* 0x000e240000209400 */
[----:B------:R-:W-:-:S05]  /*41f0*/  IMAD R15, R12, R15, R16 ;  /* 0x0000000f0c0f7224 */ /* 0x000fca00078e0210 */
[----:B------:R-:W-:Y:S01]  /*4200*/  ISETP.GT.U32.AND P1, PT, R14, R15, PT ;  /* 0x0000000f0e00720c */ /* 0x000fe20003f24070 */
[----:B0-----:R-:W0:-:S12]  /*4210*/  MUFU.RCP R13, R13 ;  /* 0x0000000d000d7308 */ /* 0x001e180000001000 */
[----:B------:R-:W-:Y:S01]  /*4220*/  @!P1 IMAD.IADD R15, R15, 0x1, -R14 ;  /* 0x000000010f0f9824 */ /* 0x000fe200078e0a0e */
[----:B------:R-:W-:Y:S02]  /*4230*/  @!P1 IADD3 R12, R12, 0x1, RZ ;  /* 0x000000010c0c9810 */ /* 0x000fe40007ffe0ff */
[----:B------:R-:W-:Y:S02]  /*4240*/  ISETP.NE.AND P1, PT, R11, RZ, PT ;  /* 0x000000ff0b00720c */ /* 0x000fe40003f25270 */
[----:B------:R-:W-:Y:S02]  /*4250*/  ISETP.GE.U32.AND P2, PT, R15, R14, PT ;  /* 0x0000000e0f00720c */ /* 0x000fe40003f46070 */
[----:B------:R-:W-:-:S04]  /*4260*/  LOP3.LUT R14, R26, R11, RZ, 0x3c, !PT ;  /* 0x0000000b1a0e7212 */ /* 0x000fc800078e3cff */
[----:B------:R-:W-:Y:S01]  /*4270*/  ISETP.GE.AND P0, PT, R14, RZ, PT ;  /* 0x000000ff0e00720c */ /* 0x000fe20003f06270 */
[----:B0-----:R-:W-:-:S04]  /*4280*/  VIADD R14, R13, 0xffffffe ;  /* 0x0ffffffe0d0e7836 */ /* 0x001fc80000000000 */
[----:B------:R-:W0:Y:S02]  /*4290*/  F2I.FTZ.U32.TRUNC.NTZ R15, R14 ;  /* 0x0000000e000f7305 */ /* 0x000e24000021f000 */
[----:B------:R-:W-:-:S06]  /*42a0*/  @P2 VIADD R12, R12, 0x1 ;  /* 0x000000010c0c2836 */ /* 0x000fcc0000000000 */
[----:B------:R-:W-:Y:S02]  /*42b0*/  @!P0 IADD3 R12, -R12, RZ, RZ ;  /* 0x000000ff0c0c8210 */ /* 0x000fe40007ffe1ff */
[----:B------:R-:W-:Y:S01]  /*42c0*/  @!P1 LOP3.LUT R12, RZ, R11, RZ, 0x33, !PT ;  /* 0x0000000bff0c9212 */ /* 0x000fe200078e33ff */
[----:B0-----:R-:W-:Y:S01]  /*42d0*/  IMAD.MOV R13, RZ, RZ, -R15 ;  /* 0x000000ffff0d7224 */ /* 0x001fe200078e0a0f */
[----:B------:R-:W-:-:S03]  /*42e0*/  MOV R14, RZ ;  /* 0x000000ff000e7202 */ /* 0x000fc60000000f00 */
[----:B------:R-:W-:Y:S02]  /*42f0*/  IMAD R17, R12, R11, RZ ;  /* 0x0000000b0c117224 */ /* 0x000fe400078e02ff */
[----:B------:R-:W-:Y:S02]  /*4300*/  IMAD R13, R13, R8, RZ ;  /* 0x000000080d0d7224 */ /* 0x000fe400078e02ff */
[----:B------:R-:W-:Y:S02]  /*4310*/  IMAD.IADD R19, R26, 0x1, -R17 ;  /* 0x000000011a137824 */ /* 0x000fe400078e0a11 */
[----:B------:R-:W-:-:S03]  /*4320*/  IMAD.HI.U32 R13, R15, R13, R14 ;  /* 0x0000000d0f0d7227 */ /* 0x000fc600078e000e */
[----:B------:R-:W-:Y:S02]  /*4330*/  IABS R11, R19 ;  /* 0x00000013000b7213 */ /* 0x000fe40000000000 */
[----:B------:R-:W-:-:S03]  /*4340*/  LOP3.LUT R19, R19, R10, RZ, 0x3c, !PT ;  /* 0x0000000a13137212 */ /* 0x000fc600078e3cff */
[----:B------:R-:W-:Y:S01]  /*4350*/  IMAD.HI.U32 R14, R13, R11, RZ ;  /* 0x0000000b0d0e7227 */ /* 0x000fe200078e00ff */
[----:B------:R-:W-:-:S03]  /*4360*/  ISETP.GE.AND P1, PT, R19, RZ, PT ;  /* 0x000000ff1300720c */ /* 0x000fc60003f26270 */
[----:B------:R-:W-:Y:S02]  /*4370*/  IMAD.MOV R13, RZ, RZ, -R14 ;  /* 0x000000ffff0d7224 */ /* 0x000fe400078e0a0e */
[----:B------:R-:W-:-:S04]  /*4380*/  IMAD.WIDE.U32 R18, R12, UR4, RZ ;  /* 0x000000040c127c25 */ /* 0x000fc8000f8e00ff */
[----:B------:R-:W-:Y:S01]  /*4390*/  IMAD R11, R8, R13, R11 ;  /* 0x0000000d080b7224 */ /* 0x000fe200078e020b */
[----:B------:R-:W-:-:S04]  /*43a0*/  SHF.R.S32.HI R13, RZ, 0x1f, R12 ;  /* 0x0000001fff0d7819 */ /* 0x000fc8000001140c */
[----:B------:R-:W-:Y:S01]  /*43b0*/  ISETP.GT.U32.AND P0, PT, R8, R11, PT ;  /* 0x0000000b0800720c */ /* 0x000fe20003f04070 */
[----:B------:R-:W-:-:S04]  /*43c0*/  IMAD R13, R13, UR4, RZ ;  /* 0x000000040d0d7c24 */ /* 0x000fc8000f8e02ff */
[----:B------:R-:W-:Y:S01]  /*43d0*/  IMAD R13, R12, UR5, R13 ;  /* 0x000000050c0d7c24 */ /* 0x000fe2000f8e020d */
[----:B------:R-:W-:Y:S01]  /*43e0*/  ULDC.64 UR4, c[0x0][0x2a0] ;  /* 0x0000a80000047ab9 */ /* 0x000fe20000000a00 */
[----:B------:R-:W-:-:S03]  /*43f0*/  IMAD.MOV.U32 R12, RZ, RZ, R18 ;  /* 0x000000ffff0c7224 */ /* 0x000fc600078e0012 */
[----:B------:R-:W-:-:S03]  /*4400*/  IADD3 R13, R19, R13, RZ ;  /* 0x0000000d130d7210 */ /* 0x000fc60007ffe0ff */
[----:B------:R-:W-:Y:S01]  /*4410*/  @!P0 IMAD.IADD R11, R11, 0x1, -R8 ;  /* 0x000000010b0b8824 */ /* 0x000fe200078e0a08 */
[----:B------:R-:W-:Y:S02]  /*4420*/  @!P0 IADD3 R14, R14, 0x1, RZ ;  /* 0x000000010e0e8810 */ /* 0x000fe40007ffe0ff */
[----:B------:R-:W-:Y:S02]  /*4430*/  ISETP.NE.AND P0, PT, R10, RZ, PT ;  /* 0x000000ff0a00720c */ /* 0x000fe40003f05270 */
[----:B------:R-:W-:-:S13]  /*4440*/  ISETP.GE.U32.AND P2, PT, R11, R8, PT ;  /* 0x000000080b00720c */ /* 0x000fda0003f46070 */
        /* <DEDUP_REMOVED lines=34> */
        .weak           $__internal_6_$__cuda_sm20_div_s64
        .type           $__internal_6_$__cuda_sm20_div_s64,@function
        .size           $__internal_6_$__cuda_sm20_div_s64,(.L_x_8992 - $__internal_6_$__cuda_sm20_div_s64)
$__internal_6_$__cuda_sm20_div_s64:
        /* <DEDUP_REMOVED lines=34> */
[----:B------:R-:W-:Y:S01]  /*4890*/  IADD3.X R2, R2, R25, RZ, P0, !PT ;  /* 0x0000001902027210 */ /* 0x000fe200007fe4ff */
[----:B------:R-:W-:-:S03]  /*48a0*/  IMAD.MOV.U32 R49, RZ, RZ, RZ ;  /* 0x000000ffff317224 */ /* 0x000fc600078e00ff */
        /* <DEDUP_REMOVED lines=47> */
[----:B------:R-:W-:Y:S06]  /*4ba0*/  RET.REL.NODEC R40 `(_ZN5flash32flash_fwd_splitkv_combine_kernelI23Flash_fwd_kernel_traitsILi256ELi64ELi64ELi4ELb0ELb0EN7cutlass10bfloat16_tE19Flash_kernel_traitsILi256ELi64ELi64ELi4ES3_EELi4ELi1ELb0EEEvNS_16Flash_fwd_paramsE) ;  /* 0xffffffb428147950 */ /* 0x000fec0003c3ffff */
.L_x_347:
        /* <DEDUP_REMOVED lines=13> */
.L_x_8992:


//--------------------- .text._ZN5flash32flash_fwd_splitkv_combine_kernelI23Flash_fwd_kernel_traitsILi256ELi64ELi64ELi4ELb0ELb0EN7cutlass10bfloat16_tE19Flash_kernel_traitsILi256ELi64ELi64ELi4ES3_EELi4ELi7ELb1EEEvNS_16Flash_fwd_paramsE --------------------------
	.section	.text._ZN5flash32flash_fwd_splitkv_combine_kernelI23Flash_fwd_kernel_traitsILi256ELi64ELi64ELi4ELb0ELb0EN7cutlass10bfloat16_tE19Flash_kernel_traitsILi256ELi64ELi64ELi4ES3_EELi4ELi7ELb1EEEvNS_16Flash_fwd_paramsE,"ax",@progbits
	.align	128
        .global         _ZN5flash32flash_fwd_splitkv_combine_kernelI23Flash_fwd_kernel_traitsILi256ELi64ELi64ELi4ELb0ELb0EN7cutlass10bfloat16_tE19Flash_kernel_traitsILi256ELi64ELi64ELi4ES3_EELi4ELi7ELb1EEEvNS_16Flash_fwd_paramsE
        .type           _ZN5flash32flash_fwd_splitkv_combine_kernelI23Flash_fwd_kernel_traitsILi256ELi64ELi64ELi4ELb0ELb0EN7cutlass10bfloat16_tE19Flash_kernel_traitsILi256ELi64ELi64ELi4ES3_EELi4ELi7ELb1EEEvNS_16Flash_fwd_paramsE,@function
        .size           _ZN5flash32flash_fwd_splitkv_combine_kernelI23Flash_fwd_kernel_traitsILi256ELi64ELi64ELi4ELb0ELb0EN7cutlass10bfloat16_tE19Flash_kernel_traitsILi256ELi64ELi64ELi4ES3_EELi4ELi7ELb1EEEvNS_16Flash_fwd_paramsE,(.L_x_8993 - _ZN5flash32flash_fwd_splitkv_combine_kernelI23Flash_fwd_kernel_traitsILi256ELi64ELi64ELi4ELb0ELb0EN7cutlass10bfloat16_tE19Flash_kernel_traitsILi256ELi64ELi64ELi4ES3_EELi4ELi7ELb1EEEvNS_16Flash_fwd_paramsE)
        .other          _ZN5flash32flash_fwd_splitkv_combine_kernelI23Flash_fwd_kernel_traitsILi256ELi64ELi64ELi4ELb0ELb0EN7cutlass10bfloat16_tE19Flash_kernel_traitsILi256ELi64ELi64ELi4ES3_EELi4ELi7ELb1EEEvNS_16Flash_fwd_paramsE,@"STO_CUDA_ENTRY STV_DEFAULT"
_ZN5flash32flash_fwd_splitkv_combine_kernelI23Flash_fwd_kernel_traitsILi256ELi64ELi64ELi4ELb0ELb0EN7cutlass10bfloat16_tE19Flash_kernel_traitsILi256ELi64ELi64ELi4ES3_EELi4ELi7ELb1EEEvNS_16Flash_fwd_paramsE:
.text._ZN5flash32flash_fwd_splitkv_combine_kernelI23Flash_fwd_kernel_traitsILi256ELi64ELi64ELi4ELb0ELb0EN7cutlass10bfloat16_tE19Flash_kernel_traitsILi256ELi64ELi64ELi4ES3_EELi4ELi7ELb1EEEvNS_16Flash_fwd_paramsE:
        /* <DEDUP_REMOVED lines=23> */
[----:B------:R-:W-:Y:S05]  /*0170*/  CALL.REL.NOINC `($__internal_7_$__cuda_sm20_div_s64) ;  /* 0x0000004c00947944 */ /* 0x000fea0003c00000 */
[----:B------:R-:W-:Y:S05]  /*0180*/  BRA `(.L_x_349) ;  /* 0x00000000004c7947 */ /* 0x000fea0003800000 */
.L_x_348:
        /* <DEDUP_REMOVED lines=19> */
.L_x_349:
        /* <DEDUP_REMOVED lines=13> */
[----:B------:R-:W-:Y:S05]  /*0390*/  CALL.REL.NOINC `($__internal_7_$__cuda_sm20_div_s64) ;  /* 0x0000004c000c7944 */ /* 0x000fea0003c00000 */
[----:B------:R-:W-:Y:S02]  /*03a0*/  MOV R6, R22 ;  /* 0x0000001600067202 */ /* 0x000fe40000000f00 */
[----:B------:R-:W-:Y:S01]  /*03b0*/  MOV R7, R23 ;  /* 0x0000001700077202 */ /* 0x000fe20000000f00 */
[----:B------:R-:W-:Y:S05]  /*03c0*/  BRA `(.L_x_352) ;  /* 0x00000000004c7947 */ /* 0x000fea0003800000 */
.L_x_351:
        /* <DEDUP_REMOVED lines=19> */
.L_x_352:
[----:B------:R-:W-:Y:S05]  /*0500*/  BSYNC B0 ;  /* 0x0000000000007941 */ /* 0x000fea0003800000 */
.L_x_350:
        /* <DEDUP_REMOVED lines=54> */
[----:B------:R-:W-:Y:S02]  /*0870*/  MOV R36, R22 ;  /* 0x0000001600247202 */ /* 0x000fe40000000f00 */
[----:B------:R-:W-:Y:S01]  /*0880*/  MOV R37, R23 ;  /* 0x0000001700257202 */ /* 0x000fe20000000f00 */
[----:B------:R-:W-:Y:S05]  /*0890*/  BRA `(.L_x_355) ;  /* 0x00000000004c7947 */ /* 0x000fea0003800000 */
.L_x_354:
        /* <DEDUP_REMOVED lines=19> */
.L_x_355:
[----:B------:R-:W-:Y:S05]  /*09d0*/  BSYNC B0 ;  /* 0x0000000000007941 */ /* 0x000fea0003800000 */
.L_x_353:
        /* <DEDUP_REMOVED lines=105> */
.L_x_357:
        /* <DEDUP_REMOVED lines=20> */
.L_x_358:
[----:B------:R-:W-:Y:S05]  /*11b0*/  BSYNC B0 ;  /* 0x0000000000007941 */ /* 0x000fea0003800000 */
.L_x_356:
        /* <DEDUP_REMOVED lines=115> */
.L_x_360:
        /* <DEDUP_REMOVED lines=19> */
.L_x_361:
[----:B------:R-:W-:Y:S05]  /*1a20*/  BSYNC B0 ;  /* 0x0000000000007941 */ /* 0x000fea0003800000 */
.L_x_359:
        /* <DEDUP_REMOVED lines=181> */
.L_x_366:
        /* <DEDUP_REMOVED lines=22> */
.L_x_367:
[----:B------:R-:W-:Y:S05]  /*26e0*/  BSYNC B0 ;  /* 0x0000000000007941 */ /* 0x000fea0003800000 */
.L_x_365:
[----:B------:R-:W-:Y:S01]  /*26f0*/  LOP3.LUT R19, R17, R0, RZ, 0xfc, !PT ;  /* 0x0000000011137212 */ /* 0x000fe200078efcff */
[----:B------:R-:W-:Y:S03]  /*2700*/  BSSY B0, `(.L_x_368) ;  /* 0x0000028000007945 */ /* 0x000fe60003800000 */
[----:B------:R-:W-:-:S13]  /*2710*/  ISETP.NE.U32.AND P0, PT, R19, RZ, PT ;  /* 0x000000ff1300720c */ /* 0x000fda0003f05070 */
[----:B------:R-:W-:Y:S05]  /*2720*/  @!P0 BRA `(.L_x_369) ;  /* 0x00000000003c8947 */ /* 0x000fea0003800000 */
[----:B------:R-:W-:Y:S01]  /*2730*/  IMAD.MOV.U32 R26, RZ, RZ, R27 ;  /* 0x000000ffff1a7224 */ /* 0x000fe200078e001b */
[----:B------:R-:W-:Y:S02]  /*2740*/  MOV R25, R0 ;  /* 0x0000000000197202 */ /* 0x000fe40000000f00 */
[----:B------:R-:W-:Y:S02]  /*2750*/  MOV R24, 0x2770 ;  /* 0x0000277000187802 */ /* 0x000fe40000000f00 */
[----:B------:R-:W-:Y:S05]  /*2760*/  CALL.REL.NOINC `($__internal_7_$__cuda_sm20_div_s64) ;  /* 0x0000002800187944 */ /* 0x000fea0003c00000 */
        /* <DEDUP_REMOVED lines=11> */
.L_x_369:
        /* <DEDUP_REMOVED lines=22> */
.L_x_370:
[----:B------:R-:W-:Y:S05]  /*2980*/  BSYNC B0 ;  /* 0x0000000000007941 */ /* 0x000fea0003800000 */
.L_x_368:
        /* <DEDUP_REMOVED lines=11> */
[----:B------:R-:W-:Y:S05]  /*2a40*/  CALL.REL.NOINC `($__internal_7_$__cuda_sm20_div_s64) ;  /* 0x0000002400607944 */ /* 0x000fea0003c00000 */
[----:B------:R-:W-:-:S04]  /*2a50*/  IADD3 R17, P0, RZ, -R22, RZ ;  /* 0x80000016ff117210 */ /* 0x000fc80007f1e0ff */
[----:B------:R-:W-:Y:S01]  /*2a60*/  IADD3.X R18, RZ, ~R23, RZ, P0, !PT ;  /* 0x80000017ff127210 */ /* 0x000fe200007fe4ff */
[----:B------:R-:W-:-:S04]  /*2a70*/  IMAD.WIDE.U32 R42, R5, R17, R42 ;  /* 0x00000011052a7225 */ /* 0x000fc800078e002a */
[----:B------:R-:W-:-:S04]  /*2a80*/  IMAD R18, R18, R5, RZ ;  /* 0x0000000512127224 */ /* 0x000fc800078e02ff */
[----:B------:R-:W-:-:S05]  /*2a90*/  IMAD R4, R4, R17, R18 ;  /* 0x0000001104047224 */ /* 0x000fca00078e0212 */
[----:B------:R-:W-:Y:S01]  /*2aa0*/  IADD3 R4, R43, R4, RZ ;  /* 0x000000042b047210 */ /* 0x000fe20007ffe0ff */
[----:B------:R-:W-:Y:S05]  /*2ab0*/  BRA `(.L_x_373) ;  /* 0x0000000000587947 */ /* 0x000fea0003800000 */
.L_x_372:
        /* <DEDUP_REMOVED lines=22> */
.L_x_373:
[----:B------:R-:W-:Y:S05]  /*2c20*/  BSYNC B0 ;  /* 0x0000000000007941 */ /* 0x000fea0003800000 */
.L_x_371:
        /* <DEDUP_REMOVED lines=38> */
[----:B------:R-:W-:Y:S05]  /*2e90*/  CALL.REL.NOINC `($__internal_7_$__cuda_sm20_div_s64) ;  /* 0x00000020004c7944 */ /* 0x000fea0003c00000 */
        /* <DEDUP_REMOVED lines=12> */
.L_x_375:
        /* <DEDUP_REMOVED lines=23> */
.L_x_376:
[----:B------:R-:W-:Y:S05]  /*30d0*/  BSYNC B0 ;  /* 0x0000000000007941 */ /* 0x000fea0003800000 */
.L_x_374:
        /* <DEDUP_REMOVED lines=18> */
.L_x_378:
        /* <DEDUP_REMOVED lines=22> */
.L_x_379:
[----:B------:R-:W-:Y:S05]  /*3360*/  BSYNC B0 ;  /* 0x0000000000007941 */ /* 0x000fea0003800000 */
.L_x_377:
        /* <DEDUP_REMOVED lines=22> */
.L_x_381:
        /* <DEDUP_REMOVED lines=23> */
.L_x_382:
[----:B------:R-:W-:Y:S05]  /*3640*/  BSYNC B0 ;  /* 0x0000000000007941 */ /* 0x000fea0003800000 */
.L_x_380:
        /* <DEDUP_REMOVED lines=39> */
.L_x_384:
        /* <DEDUP_REMOVED lines=23> */
.L_x_385:
[----:B------:R-:W-:Y:S05]  /*3a30*/  BSYNC B0 ;  /* 0x0000000000007941 */ /* 0x000fea0003800000 */
.L_x_383:
        /* <DEDUP_REMOVED lines=29> */
.L_x_387:
        /* <DEDUP_REMOVED lines=23> */
.L_x_388:
[----:B------:R-:W-:Y:S05]  /*3d80*/  BSYNC B0 ;  /* 0x0000000000007941 */ /* 0x000fea0003800000 */
.L_x_386:
        /* <DEDUP_REMOVED lines=21> */
.L_x_364:
[----:B------:R-:W-:Y:S02]  /*3ee0*/  ULDC.64 UR4, c[0x0][0x2b0] ;  /* 0x0000ac0000047ab9 */ /* 0x000fe40000000a00 */
[----:B------:R-:W-:-:S04]  /*3ef0*/  LEA R2, P0, R38, UR4, 0x2 ;  /* 0x0000000426027c11 */ /* 0x000fc8000f8010ff */
[----:B------:R-:W-:-:S05]  /*3f00*/  LEA.HI.X R3, R38, UR5, R39, 0x2, P0 ;  /* 0x0000000526037c11 */ /* 0x000fca00080f1427 */
[----:B------:R0:W-:Y:S04]  /*3f10*/  STG.E desc[UR8][R2.64], R29 ;  /* 0x0000001d02007986 */ /* 0x0001e8000c101908 */
.L_x_363:
[----:B------:R-:W-:Y:S05]  /*3f20*/  BSYNC B1 ;  /* 0x0000000000017941 */ /* 0x000fea0003800000 */
.L_x_362:
[----:B------:R-:W2:Y:S01]  /*3f30*/  LDC R22, c[0x0][0x3c4] ;  /* 0x0000f100ff167b82 */ /* 0x000ea20000000800 */
[C---:B0-----:R-:W-:Y:S01]  /*3f40*/  VIADD R3, R35.reuse, 0x20 ;  /* 0x0000002023037836 */ /* 0x041fe20000000000 */
[----:B------:R-:W-:Y:S01]  /*3f50*/  HFMA2.MMA R0, -RZ, RZ, 0, 0 ;  /* 0x00000000ff007435 */ /* 0x000fe200000001ff */
[----:B------:R-:W-:Y:S01]  /*3f60*/  IMAD.SHL.U32 R26, R35, 0x4, RZ ;  /* 0x00000004231a7824 */ /* 0x000fe200078e00ff */
[----:B-1----:R-:W-:Y:S02]  /*3f70*/  CS2R R4, SRZ ;  /* 0x0000000000047805 */ /* 0x002fe4000001ff00 */
[----:B------:R-:W-:Y:S02]  /*3f80*/  MOV R9, RZ ;  /* 0x000000ff00097202 */ /* 0x000fe40000000f00 */
[-C--:B--2---:R-:W-:Y:S01]  /*3f90*/  ISETP.GE.OR P1, PT, R3, R22.reuse, P6 ;  /* 0x000000160300720c */ /* 0x084fe20003726670 */
[C---:B------:R-:W-:Y:S01]  /*3fa0*/  VIADD R3, R35.reuse, 0x40 ;  /* 0x0000004023037836 */ /* 0x040fe20000000000 */
[----:B------:R-:W-:-:S04]  /*3fb0*/  ISETP.GE.OR P2, PT, R35, R22, P6 ;  /* 0x000000162300720c */ /* 0x000fc80003746670 */
[----:B------:R-:W-:Y:S02]  /*3fc0*/  ISETP.GE.OR P0, PT, R3, R22, P6 ;  /* 0x000000160300720c */ /* 0x000fe40003706670 */
[----:B------:R-:W-:-:S04]  /*3fd0*/  IADD3 R3, R35, 0x60, RZ ;  /* 0x0000006023037810 */ /* 0x000fc80007ffe0ff */
[----:B------:R-:W-:Y:S01]  /*3fe0*/  ISETP.GE.OR P6, PT, R3, R22, P6 ;  /* 0x000000160300720c */ /* 0x000fe200037c6670 */
[C---:B------:R-:W-:Y:S01]  /*3ff0*/  @!P1 FADD.FTZ R31, -R29.reuse, R31 ;  /* 0x0000001f1d1f9221 */ /* 0x040fe20000010100 */
[----:B------:R-:W-:Y:S01]  /*4000*/  CS2R R2, SRZ ;  /* 0x0000000000027805 */ /* 0x000fe2000001ff00 */
[----:B------:R-:W-:Y:S02]  /*4010*/  @!P2 FADD.FTZ R36, -R29, R36 ;  /* 0x000000241d24a221 */ /* 0x000fe40000010100 */
[----:B------:R-:W-:Y:S02]  /*4020*/  @!P1 FMUL.FTZ R31, R31, 1.4426950216293334961 ;  /* 0x3fb8aa3b1f1f9820 */ /* 0x000fe40000410000 */
[----:B------:R-:W-:Y:S01]  /*4030*/  @!P0 FADD.FTZ R32, -R29, R32 ;  /* 0x000000201d208221 */ /* 0x000fe20000010100 */
[----:B------:R-:W-:Y:S01]  /*4040*/  @!P2 FMUL.FTZ R36, R36, 1.4426950216293334961 ;  /* 0x3fb8aa3b2424a820 */ /* 0x000fe20000410000 */
[----:B------:R-:W0:Y:S02]  /*4050*/  @!P1 MUFU.EX2 R6, R31 ;  /* 0x0000001f00069308 */ /* 0x000e240000000800 */
[----:B------:R-:W-:-:S02]  /*4060*/  @!P0 FMUL.FTZ R32, R32, 1.4426950216293334961 ;  /* 0x3fb8aa3b20208820 */ /* 0x000fc40000410000 */
[----:B------:R-:W-:-:S04]  /*4070*/  @!P6 FADD.FTZ R29, -R29, R34 ;  /* 0x000000221d1de221 */ /* 0x000fc80000010100 */
[----:B------:R-:W1:Y:S01]  /*4080*/  @!P0 MUFU.EX2 R32, R32 ;  /* 0x0000002000208308 */ /* 0x000e620000000800 */
[----:B------:R-:W-:-:S07]  /*4090*/  @!P6 FMUL.FTZ R8, R29, 1.4426950216293334961 ;  /* 0x3fb8aa3b1d08e820 */ /* 0x000fce0000410000 */
[----:B------:R-:W2:Y:S01]  /*40a0*/  @!P2 MUFU.EX2 R36, R36 ;  /* 0x000000240024a308 */ /* 0x000ea20000000800 */
[----:B0-----:R0:W-:Y:S07]  /*40b0*/  @!P1 STS [R33+0x280], R6 ;  /* 0x0002800621009388 */ /* 0x0011ee0000000800 */
[----:B------:R-:W3:Y:S01]  /*40c0*/  @!P6 MUFU.EX2 R8, R8 ;  /* 0x000000080008e308 */ /* 0x000ee20000000800 */
[----:B-1----:R1:W-:Y:S01]  /*40d0*/  @!P0 STS [R33+0x500], R32 ;  /* 0x0005002021008388 */ /* 0x0023e20000000800 */
[----:B------:R-:W-:-:S03]  /*40e0*/  ISETP.GE.AND P0, PT, R22, 0x1, PT ;  /* 0x000000011600780c */ /* 0x000fc60003f06270 */
[----:B--2---:R1:W-:Y:S04]  /*40f0*/  @!P2 STS [R33], R36 ;  /* 0x000000242100a388 */ /* 0x0043e80000000800 */
[----:B---3--:R1:W-:Y:S01]  /*4100*/  @!P6 STS [R33+0x780], R8 ;  /* 0x000780082100e388 */ /* 0x0083e20000000800 */
[----:B0-----:R-:W-:Y:S01]  /*4110*/  CS2R R6, SRZ ;  /* 0x0000000000067805 */ /* 0x001fe2000001ff00 */
[----:B------:R-:W-:Y:S06]  /*4120*/  BAR.SYNC.DEFER_BLOCKING 0x0 ;  /* 0x0000000000007b1d */ /* 0x000fec0000010000 */
[----:B------:R-:W-:Y:S05]  /*4130*/  @!P0 BRA `(.L_x_389) ;  /* 0x0000000800348947 */ /* 0x000fea0003800000 */
[----:B------:R-:W0:Y:S01]  /*4140*/  S2UR UR6, SR_CgaCtaId ;  /* 0x00000000000679c3 */ /* 0x000e220000008800 */
[----:B------:R-:W-:Y:S01]  /*4150*/  ULDC UR10, c[0x0][0x2dc] ;  /* 0x0000b700000a7ab9 */ /* 0x000fe20000000800 */
[----:B-1----:R-:W-:Y:S01]  /*4160*/  IMAD R33, R11, 0x100, R26 ;  /* 0x000001000b217824 */ /* 0x002fe200078e021a */
[----:B------:R-:W-:Y:S01]  /*4170*/  UIMAD UR4, UR7, UR10, URZ ;  /* 0x0000000a070472a4 */ /* 0x000fe2000f8e023f */
[----:B------:R-:W-:Y:S01]  /*4180*/  ISETP.GT.AND P1, PT, R22, 0x3, PT ;  /* 0x000000031600780c */ /* 0x000fe20003f24270 */
[C---:B------:R-:W-:Y:S01]  /*4190*/  IMAD R28, R20.reuse, UR10, RZ ;  /* 0x0000000a141c7c24 */ /* 0x040fe2000f8e02ff */
[----:B------:R-:W-:Y:S01]  /*41a0*/  PLOP3.LUT P4, PT, PT, PT, PT, 0x80, 0x0 ;  /* 0x000000000000781c */ /* 0x000fe20003f8f070 */
[----:B------:R-:W-:Y:S01]  /*41b0*/  USHF.R.S32.HI UR11, URZ, 0x1f, UR4 ;  /* 0x0000001f3f0b7899 */ /* 0x000fe20008011404 */
[----:B------:R-:W1:Y:S01]  /*41c0*/  LDC R21, c[0x0][0x3c4] ;  /* 0x0000f100ff157b82 */ /* 0x000e620000000800 */
[----:B------:R-:W-:Y:S01]  /*41d0*/  IADD3 R0, P0, R33, UR4, RZ ;  /* 0x0000000421007c10 */ /* 0x000fe2000ff1e0ff */
[----:B------:R-:W-:Y:S01]  /*41e0*/  ULDC.64 UR4, c[0x0][0x288] ;  /* 0x0000a20000047ab9 */ /* 0x000fe20000000a00 */
[----:B------:R-:W-:Y:S01]  /*41f0*/  VIADD R24, R20, -UR7 ;  /* 0x8000000714187c36 */ /* 0x000fe20008000000 */
[----:B------:R-:W-:-:S02]  /*4200*/  CS2R R12, SRZ ;  /* 0x00000000000c7805 */ /* 0x000fc4000001ff00 */
[----:B------:R-:W-:Y:S02]  /*4210*/  LEA.HI.X.SX32 R33, R33, UR11, 0x1, P0 ;  /* 0x0000000b21217c11 */ /* 0x000fe400080f0eff */
[----:B------:R-:W-:Y:S02]  /*4220*/  CS2R R14, SRZ ;  /* 0x00000000000e7805 */ /* 0x000fe4000001ff00 */
[C---:B------:R-:W-:Y:S01]  /*4230*/  LEA R32, P0, R0.reuse, UR4, 0x2 ;  /* 0x0000000400207c11 */ /* 0x040fe2000f8010ff */
[----:B------:R-:W-:Y:S01]  /*4240*/  UMOV UR4, 0x400 ;  /* 0x0000040000047882 */ /* 0x000fe20000000000 */
[----:B------:R-:W-:Y:S02]  /*4250*/  CS2R R16, SRZ ;  /* 0x0000000000107805 */ /* 0x000fe4000001ff00 */
[----:B------:R-:W-:Y:S02]  /*4260*/  CS2R R18, SRZ ;  /* 0x0000000000127805 */ /* 0x000fe4000001ff00 */
[----:B------:R-:W-:Y:S01]  /*4270*/  LEA.HI.X R33, R0, UR5, R33, 0x2, P0 ;  /* 0x0000000500217c11 */ /* 0x000fe200080f1421 */
[----:B------:R-:W-:Y:S01]  /*4280*/  UMOV UR5, URZ ;  /* 0x0000003f00057c82 */ /* 0x000fe20008000000 */
[----:B------:R-:W-:Y:S01]  /*4290*/  IADD3 R32, P0, R32, 0x200, RZ ;  /* 0x0000020020207810 */ /* 0x000fe20007f1e0ff */
[----:B------:R-:W-:Y:S01]  /*42a0*/  IMAD.MOV.U32 R0, RZ, RZ, RZ ;  /* 0x000000ffff007224 */ /* 0x000fe200078e00ff */
[----:B0-----:R-:W-:Y:S01]  /*42b0*/  ULEA UR4, UR6, UR4, 0x18 ;  /* 0x0000000406047291 */ /* 0x001fe2000f8ec03f */
[----:B------:R-:W-:-:S04]  /*42c0*/  IMAD.WIDE R28, R28, 0x4, RZ ;  /* 0x000000041c1c7825 */ /* 0x000fc800078e02ff */
[----:B------:R-:W-:Y:S01]  /*42d0*/  IMAD.X R33, RZ, RZ, R33, P0 ;  /* 0x000000ffff217224 */ /* 0x000fe200000e0621 */
[----:B------:R-:W-:Y:S01]  /*42e0*/  LEA R10, R11, UR4, 0x2 ;  /* 0x000000040b0a7c11 */ /* 0x000fe2000f8e10ff */
[----:B------:R-:W-:Y:S06]  /*42f0*/  @!P1 BRA `(.L_x_390) ;  /* 0x0000000000f49947 */ /* 0x000fec0003800000 */
[----:B------:R-:W-:Y:S01]  /*4300*/  PLOP3.LUT P4, PT, PT, PT, PT, 0x8, 0x0 ;  /* 0x000000000000781c */ /* 0x000fe20003f8e170 */
[----:B------:R-:W-:Y:S01]  /*4310*/  VIADD R22, R22, 0xfffffffd ;  /* 0xfffffffd16167836 */ /* 0x000fe20000000000 */
[CC--:B------:R-:W-:Y:S02]  /*4320*/  ISETP.GE.AND P3, PT, R11.reuse, R24.reuse, PT ;  /* 0x000000180b00720c */ /* 0x0c0fe40003f66270 */
[----:B------:R-:W-:-:S13]  /*4330*/  ISETP.GE.AND P0, PT, R11, R24, PT ;  /* 0x000000180b00720c */ /* 0x000fda0003f06270 */
.L_x_391:
[----:B------:R-:W2:Y:S01]  /*4340*/  @!P3 LDG.E.128 R12, desc[UR8][R32.64+-0x200] ;  /* 0xfffe0008200cb981 */ /* 0x000ea2000c1e1d00 */
[----:B------:R-:W-:Y:S01]  /*4350*/  IADD3 R30, P1, R28, R32, RZ ;  /* 0x000000201c1e7210 */ /* 0x000fe20007f3e0ff */
[----:B------:R-:W-:Y:S02]  /*4360*/  UIADD3 UR5, UR5, 0x4, URZ ;  /* 0x0000000405057890 */ /* 0x000fe4000fffe03f */
[----:B------:R-:W2:Y:S01]  /*4370*/  LDS R8, [R10] ;  /* 0x000000000a087984 */ /* 0x000ea20000000800 */
[C---:B------:R-:W-:Y:S03]  /*4380*/  IADD3.X R31, R29.reuse, R33, RZ, P1, !PT ;  /* 0x000000211d1f7210 */ /* 0x040fe60000ffe4ff */
[----:B------:R0:W3:Y:S01]  /*4390*/  @!P3 LDG.E.128 R16, desc[UR8][R32.64] ;  /* 0x000000082010b981 */ /* 0x0000e2000c1e1d00 */
[----:B------:R-:W-:Y:S02]  /*43a0*/  PLOP3.LUT P3, PT, P0, PT, PT, 0x80, 0x0 ;  /* 0x000000000000781c */ /* 0x000fe4000076f070 */
[----:B------:R-:W-:Y:S02]  /*43b0*/  ISETP.LE.AND P2, PT, R22, UR5, PT ;  /* 0x0000000516007c0c */ /* 0x000fe4000bf43270 */
[----:B0-----:R-:W-:Y:S04]  /*43c0*/  IADD3 R32, P1, R28, R30, RZ ;  /* 0x0000001e1c207210 */ /* 0x001fe80007f3e0ff */
[C---:B------:R-:W-:Y:S01]  /*43d0*/  IADD3.X R33, R29.reuse, R31, RZ, P1, !PT ;  /* 0x0000001f1d217210 */ /* 0x040fe20000ffe4ff */
[C---:B--2---:R-:W-:Y:S01]  /*43e0*/  FFMA.FTZ R9, R8.reuse, R12, R9 ;  /* 0x0000000c08097223 */ /* 0x044fe20000010009 */
[C---:B------:R-:W-:Y:S01]  /*43f0*/  FFMA.FTZ R6, R8.reuse, R13, R6 ;  /* 0x0000000d08067223 */ /* 0x040fe20000010006 */
[C---:B------:R-:W-:Y:S01]  /*4400*/  FFMA.FTZ R7, R8.reuse, R14, R7 ;  /* 0x0000000e08077223 */ /* 0x040fe20000010007 */
[C---:B------:R-:W-:Y:S02]  /*4410*/  FFMA.FTZ R4, R8.reuse, R15, R4 ;  /* 0x0000000f08047223 */ /* 0x040fe40000010004 */
[----:B------:R-:W2:Y:S01]  /*4420*/  @!P3 LDG.E.128 R12, desc[UR8][R30.64+-0x200] ;  /* 0xfffe00081e0cb981 */ /* 0x000ea2000c1e1d00 */
[C---:B---3--:R-:W-:Y:S01]  /*4430*/  FFMA.FTZ R5, R8.reuse, R16, R5 ;  /* 0x0000001008057223 */ /* 0x048fe20000010005 */
[C---:B------:R-:W-:Y:S01]  /*4440*/  FFMA.FTZ R2, R8.reuse, R17, R2 ;  /* 0x0000001108027223 */ /* 0x040fe20000010002 */
[C---:B------:R-:W-:Y:S01]  /*4450*/  FFMA.FTZ R3, R8.reuse, R18, R3 ;  /* 0x0000001208037223 */ /* 0x040fe20000010003 */
[----:B------:R-:W-:Y:S02]  /*4460*/  FFMA.FTZ R0, R8, R19, R0 ;  /* 0x0000001308007223 */ /* 0x000fe40000010000 */
[----:B------:R-:W2:Y:S04]  /*4470*/  LDS R8, [R10+0x14] ;  /* 0x000014000a087984 */ /* 0x000ea80000000800 */
[----:B------:R0:W3:Y:S02]  /*4480*/  @!P3 LDG.E.128 R16, desc[UR8][R30.64] ;  /* 0x000000081e10b981 */ /* 0x0000e4000c1e1d00 */
        /* <DEDUP_REMOVED lines=14> */
[----:B------:R-:W-:Y:S01]  /*4570*/  IADD3.X R33, R29, R31, RZ, P1, !PT ;  /* 0x0000001f1d217210 */ /* 0x000fe20000ffe4ff */
        /* <DEDUP_REMOVED lines=9> */
[----:B------:R-:W3:Y:S04]  /*4610*/  @!P3 LDG.E.128 R16, desc[UR8][R30.64] ;  /* 0x000000081e10b981 */ /* 0x000ee8000c1e1d00 */
[----:B------:R0:W2:Y:S02]  /*4620*/  LDS R8, [R10+0x3c] ;  /* 0x00003c000a087984 */ /* 0x0000a40000000800 */
[----:B0-----:R-:W-:Y:S01]  /*4630*/  IADD3 R10, R10, 0x50, RZ ;  /* 0x000000500a0a7810 */ /* 0x001fe20007ffe0ff */
[C---:B--2---:R-:W-:Y:S01]  /*4640*/  FFMA.FTZ R9, R8.reuse, R12, R9 ;  /* 0x0000000c08097223 */ /* 0x044fe20000010009 */
[C---:B------:R-:W-:Y:S01]  /*4650*/  FFMA.FTZ R6, R8.reuse, R13, R6 ;  /* 0x0000000d08067223 */ /* 0x040fe20000010006 */
[C---:B------:R-:W-:Y:S01]  /*4660*/  FFMA.FTZ R7, R8.reuse, R14, R7 ;  /* 0x0000000e08077223 */ /* 0x040fe20000010007 */
[C---:B------:R-:W-:Y:S01]  /*4670*/  FFMA.FTZ R4, R8.reuse, R15, R4 ;  /* 0x0000000f08047223 */ /* 0x040fe20000010004 */
[C---:B---3--:R-:W-:Y:S01]  /*4680*/  FFMA.FTZ R5, R8.reuse, R16, R5 ;  /* 0x0000001008057223 */ /* 0x048fe20000010005 */
[C---:B------:R-:W-:Y:S01]  /*4690*/  FFMA.FTZ R2, R8.reuse, R17, R2 ;  /* 0x0000001108027223 */ /* 0x040fe20000010002 */
[C---:B------:R-:W-:Y:S01]  /*46a0*/  FFMA.FTZ R3, R8.reuse, R18, R3 ;  /* 0x0000001208037223 */ /* 0x040fe20000010003 */
[----:B------:R-:W-:Y:S01]  /*46b0*/  FFMA.FTZ R0, R8, R19, R0 ;  /* 0x0000001308007223 */ /* 0x000fe20000010000 */
[----:B------:R-:W-:Y:S09]  /*46c0*/  @!P2 BRA `(.L_x_391) ;  /* 0xfffffffc001ca947 */ /* 0x000ff2000383ffff */
.L_x_390:
[----:B-1----:R-:W-:-:S04]  /*46d0*/  IADD3 R8, R21, -UR5, RZ ;  /* 0x8000000515087c10 */ /* 0x002fc8000fffe0ff */
[----:B------:R-:W-:-:S13]  /*46e0*/  ISETP.GT.AND P0, PT, R8, 0x1, PT ;  /* 0x000000010800780c */ /* 0x000fda0003f04270 */
[----:B------:R-:W-:Y:S05]  /*46f0*/  @!P0 BRA `(.L_x_392) ;  /* 0x0000000000808947 */ /* 0x000fea0003800000 */
[----:B------:R-:W-:Y:S01]  /*4700*/  ISETP.GE.AND P0, PT, R11, R24, PT ;  /* 0x000000180b00720c */ /* 0x000fe20003f06270 */
[----:B------:R-:W0:-:S12]  /*4710*/  LDS R8, [R10] ;  /* 0x000000000a087984 */ /* 0x000e180000000800 */
[----:B------:R-:W0:Y:S04]  /*4720*/  @!P0 LDG.E.128 R12, desc[UR8][R32.64+-0x200] ;  /* 0xfffe0008200c8981 */ /* 0x000e28000c1e1d00 */
[----:B------:R-:W2:Y:S01]  /*4730*/  @!P0 LDG.E.128 R16, desc[UR8][R32.64] ;  /* 0x0000000820108981 */ /* 0x000ea2000c1e1d00 */
[----:B------:R-:W-:-:S04]  /*4740*/  IADD3 R22, P1, R28, R32, RZ ;  /* 0x000000201c167210 */ /* 0x000fc80007f3e0ff */
[----:B------:R-:W-:Y:S01]  /*4750*/  IADD3.X R23, R29, R33, RZ, P1, !PT ;  /* 0x000000211d177210 */ /* 0x000fe20000ffe4ff */
[-C--:B0-----:R-:W-:Y:S01]  /*4760*/  FFMA.FTZ R9, R12, R8.reuse, R9 ;  /* 0x000000080c097223 */ /* 0x081fe20000010009 */
[-C--:B------:R-:W-:Y:S01]  /*4770*/  FFMA.FTZ R6, R13, R8.reuse, R6 ;  /* 0x000000080d067223 */ /* 0x080fe20000010006 */
[-C--:B------:R-:W-:Y:S01]  /*4780*/  FFMA.FTZ R7, R14, R8.reuse, R7 ;  /* 0x000000080e077223 */ /* 0x080fe20000010007 */
[-C--:B------:R-:W-:Y:S01]  /*4790*/  FFMA.FTZ R4, R15, R8.reuse, R4 ;  /* 0x000000080f047223 */ /* 0x080fe20000010004 */
[-C--:B--2---:R-:W-:Y:S01]  /*47a0*/  FFMA.FTZ R5, R16, R8.reuse, R5 ;  /* 0x0000000810057223 */ /* 0x084fe20000010005 */
[-C--:B------:R-:W-:Y:S01]  /*47b0*/  FFMA.FTZ R2, R17, R8.reuse, R2 ;  /* 0x0000000811027223 */ /* 0x080fe20000010002 */
[-C--:B------:R-:W-:Y:S01]  /*47c0*/  FFMA.FTZ R3, R18, R8.reuse, R3 ;  /* 0x0000000812037223 */ /* 0x080fe20000010003 */
[----:B------:R-:W-:Y:S01]  /*47d0*/  FFMA.FTZ R0, R19, R8, R0 ;  /* 0x0000000813007223 */ /* 0x000fe20000010000 */
[----:B------:R-:W2:Y:S04]  /*47e0*/  @!P0 LDG.E.128 R12, desc[UR8][R22.64+-0x200] ;  /* 0xfffe0008160c8981 */ /* 0x000ea8000c1e1d00 */
[----:B------:R-:W3:Y:S01]  /*47f0*/  @!P0 LDG.E.128 R16, desc[UR8][R22.64] ;  /* 0x0000000816108981 */ /* 0x000ee2000c1e1d00 */
[----:B------:R-:W-:Y:S01]  /*4800*/  IADD3 R32, P0, R28, R22, RZ ;  /* 0x000000161c207210 */ /* 0x000fe20007f1e0ff */
[----:B------:R-:W-:Y:S01]  /*4810*/  UIADD3 UR5, UR5, 0x1, URZ ;  /* 0x0000000105057890 */ /* 0x000fe2000fffe03f */
[----:B------:R-:W-:Y:S01]  /*4820*/  IADD3 R25, R10, 0x14, RZ ;  /* 0x000000140a197810 */ /* 0x000fe20007ffe0ff */
[----:B------:R0:W2:Y:S01]  /*4830*/  LDS R8, [R10+0x14] ;  /* 0x000014000a087984 */ /* 0x0000a20000000800 */
[----:B------:R-:W-:Y:S01]  /*4840*/  IADD3.X R33, R29, R23, RZ, P0, !PT ;  /* 0x000000171d217210 */ /* 0x000fe200007fe4ff */
[----:B------:R-:W-:Y:S01]  /*4850*/  UIADD3 UR5, UR5, 0x1, URZ ;  /* 0x0000000105057890 */ /* 0x000fe2000fffe03f */
[----:B------:R-:W-:-:S02]  /*4860*/  PLOP3.LUT P4, PT, PT, PT, PT, 0x8, 0x0 ;  /* 0x000000000000781c */ /* 0x000fc40003f8e170 */
[----:B0-----:R-:W-:Y:S01]  /*4870*/  IADD3 R10, R25, 0x14, RZ ;  /* 0x00000014190a7810 */ /* 0x001fe20007ffe0ff */
[-C--:B--2---:R-:W-:Y:S01]  /*4880*/  FFMA.FTZ R9, R12, R8.reuse, R9 ;  /* 0x000000080c097223 */ /* 0x084fe20000010009 */
[-C--:B------:R-:W-:Y:S01]  /*4890*/  FFMA.FTZ R6, R13, R8.reuse, R6 ;  /* 0x000000080d067223 */ /* 0x080fe20000010006 */
[-C--:B------:R-:W-:Y:S01]  /*48a0*/  FFMA.FTZ R7, R14, R8.reuse, R7 ;  /* 0x000000080e077223 */ /* 0x080fe20000010007 */
[-C--:B------:R-:W-:Y:S01]  /*48b0*/  FFMA.FTZ R4, R15, R8.reuse, R4 ;  /* 0x000000080f047223 */ /* 0x080fe20000010004 */
[-C--:B---3--:R-:W-:Y:S01]  /*48c0*/  FFMA.FTZ R5, R16, R8.reuse, R5 ;  /* 0x0000000810057223 */ /* 0x088fe20000010005 */
[-C--:B------:R-:W-:Y:S01]  /*48d0*/  FFMA.FTZ R2, R17, R8.reuse, R2 ;  /* 0x0000000811027223 */ /* 0x080fe20000010002 */
[-C--:B------:R-:W-:Y:S01]  /*48e0*/  FFMA.FTZ R3, R18, R8.reuse, R3 ;  /* 0x0000000812037223 */ /* 0x080fe20000010003 */
[----:B------:R-:W-:-:S07]  /*48f0*/  FFMA.FTZ R0, R19, R8, R0 ;  /* 0x0000000813007223 */ /* 0x000fce0000010000 */
.L_x_392:
[----:B------:R-:W-:-:S13]  /*4900*/  ISETP.GT.OR P4, PT, R21, UR5, P4 ;  /* 0x0000000515007c0c */ /* 0x000fda000a784670 */
[----:B------:R-:W-:Y:S05]  /*4910*/  @!P4 BRA `(.L_x_389) ;  /* 0x00000000003cc947 */ /* 0x000fea0003800000 */
[----:B------:R-:W0:Y:S01]  /*4920*/  LDS R10, [R10] ;  /* 0x000000000a0a7984 */ /* 0x000e220000000800 */
[----:B------:R-:W-:Y:S01]  /*4930*/  ISETP.GE.AND P0, PT, R11, R24, PT ;  /* 0x000000180b00720c */ /* 0x000fe20003f06270 */
[----:B------:R-:W-:-:S12]  /*4940*/  BSSY B0, `(.L_x_393) ;  /* 0x0000004000007945 */ /* 0x000fd80003800000 */
[----:B------:R-:W-:Y:S05]  /*4950*/  @P0 BRA `(.L_x_394) ;  /* 0x0000000000080947 */ /* 0x000fea0003800000 */
[----:B------:R1:W5:Y:S04]  /*4960*/  LDG.E.128 R12, desc[UR8][R32.64+-0x200] ;  /* 0xfffe0008200c7981 */ /* 0x000368000c1e1d00 */
[----:B------:R1:W5:Y:S02]  /*4970*/  LDG.E.128 R16, desc[UR8][R32.64] ;  /* 0x0000000820107981 */ /* 0x000364000c1e1d00 */
.L_x_394:
[----:B------:R-:W-:Y:S05]  /*4980*/  BSYNC B0 ;  /* 0x0000000000007941 */ /* 0x000fea0003800000 */
.L_x_393:
[C---:B0----5:R-:W-:Y:S01]  /*4990*/  FFMA.FTZ R9, R10.reuse, R12, R9 ;  /* 0x0000000c0a097223 */ /* 0x061fe20000010009 */
[C---:B------:R-:W-:Y:S01]  /*49a0*/  FFMA.FTZ R6, R10.reuse, R13, R6 ;  /* 0x0000000d0a067223 */ /* 0x040fe20000010006 */
[C---:B------:R-:W-:Y:S01]  /*49b0*/  FFMA.FTZ R7, R10.reuse, R14, R7 ;  /* 0x0000000e0a077223 */ /* 0x040fe20000010007 */
[C---:B------:R-:W-:Y:S01]  /*49c0*/  FFMA.FTZ R4, R10.reuse, R15, R4 ;  /* 0x0000000f0a047223 */ /* 0x040fe20000010004 */
[C---:B------:R-:W-:Y:S01]  /*49d0*/  FFMA.FTZ R5, R10.reuse, R16, R5 ;  /* 0x000000100a057223 */ /* 0x040fe20000010005 */
[C---:B------:R-:W-:Y:S01]  /*49e0*/  FFMA.FTZ R2, R10.reuse, R17, R2 ;  /* 0x000000110a027223 */ /* 0x040fe20000010002 */
[C---:B------:R-:W-:Y:S01]  /*49f0*/  FFMA.FTZ R3, R10.reuse, R18, R3 ;  /* 0x000000120a037223 */ /* 0x040fe20000010003 */
[----:B------:R-:W-:Y:S01]  /*4a00*/  FFMA.FTZ R0, R10, R19, R0 ;  /* 0x000000130a007223 */ /* 0x000fe20000010000 */
.L_x_389:
[----:B------:R-:W-:-:S04]  /*4a10*/  IADD3 R11, R11, UR7, RZ ;  /* 0x000000070b0b7c10 */ /* 0x000fc8000fffe0ff */
[----:B------:R-:W-:-:S13]  /*4a20*/  ISETP.GE.AND P0, PT, R11, R20, PT ;  /* 0x000000140b00720c */ /* 0x000fda0003f06270 */
[----:B------:R-:W-:Y:S05]  /*4a30*/  @P0 EXIT ;  /* 0x000000000000094d */ /* 0x000fea0003800000 */
[----:B------:R-:W0:Y:S01]  /*4a40*/  LDC R13, c[0x0][0x2c4] ;  /* 0x0000b100ff0d7b82 */ /* 0x000e220000000800 */
[----:B------:R-:W-:Y:S01]  /*4a50*/  ULDC UR4, c[0x0][0x270] ;  /* 0x00009c0000047ab9 */ /* 0x000fe20000000800 */
[----:B------:R-:W-:Y:S02]  /*4a60*/  IABS R17, R11 ;  /* 0x0000000b00117213 */ /* 0x000fe40000000000 */
[----:B------:R-:W-:Y:S02]  /*4a70*/  F2FP.BF16.F32.PACK_AB R6, R6, R9 ;  /* 0x000000090606723e */ /* 0x000fe400000010ff */
[----:B------:R-:W-:Y:S02]  /*4a80*/  F2FP.BF16.F32.PACK_AB R7, R4, R7 ;  /* 0x000000070407723e */ /* 0x000fe400000010ff */
[----:B------:R-:W-:Y:S02]  /*4a90*/  F2FP.BF16.F32.PACK_AB R2, R2, R5 ;  /* 0x000000050202723e */ /* 0x000fe400000010ff */
[----:B------:R-:W-:Y:S01]  /*4aa0*/  F2FP.BF16.F32.PACK_AB R3, R0, R3 ;  /* 0x000000030003723e */ /* 0x000fe200000010ff */
[----:B0-----:R-:W-:Y:S01]  /*4ab0*/  IMAD R14, R13, UR4, RZ ;  /* 0x000000040d0e7c24 */ /* 0x001fe2000f8e02ff */
[----:B------:R-:W-:-:S04]  /*4ac0*/  ULDC.64 UR4, c[0x0][0x290] ;  /* 0x0000a40000047ab9 */ /* 0x000fc80000000a00 */
[-C--:B------:R-:W-:Y:S02]  /*4ad0*/  IABS R16, R14.reuse ;  /* 0x0000000e00107213 */ /* 0x080fe40000000000 */
[----:B------:R-:W-:Y:S02]  /*4ae0*/  IABS R10, R14 ;  /* 0x0000000e000a7213 */ /* 0x000fe40000000000 */
[----:B------:R-:W0:Y:S02]  /*4af0*/  I2F.RP R12, R16 ;  /* 0x00000010000c7306 */ /* 0x000e240000209400 */
[----:B------:R-:W-:-:S06]  /*4b00*/  IADD3 R10, RZ, -R10, RZ ;  /* 0x8000000aff0a7210 */ /* 0x000fcc0007ffe0ff */
[----:B0-----:R-:W0:Y:S02]  /*4b10*/  MUFU.RCP R18, R12 ;  /* 0x0000000c00127308 */ /* 0x001e240000001000 */
[----:B0-----:R-:W-:Y:S01]  /*4b20*/  VIADD R18, R18, 0xffffffe ;  /* 0x0ffffffe12127836 */ /* 0x001fe20000000000 */
[----:B------:R-:W-:-:S05]  /*4b30*/  IABS R12, R13 ;  /* 0x0000000d000c7213 */ /* 0x000fca0000000000 */
[----:B------:R-:W0:Y:S02]  /*4b40*/  F2I.FTZ.U32.TRUNC.NTZ R19, R18 ;  /* 0x0000001200137305 */ /* 0x000e24000021f000 */
[----:B0-----:R-:W-:Y:S02]  /*4b50*/  IMAD.MOV R15, RZ, RZ, -R19 ;  /* 0x000000ffff0f7224 */ /* 0x001fe400078e0a13 */
[----:B------:R-:W-:Y:S02]  /*4b60*/  IMAD.MOV.U32 R18, RZ, RZ, RZ ;  /* 0x000000ffff127224 */ /* 0x000fe400078e00ff */
[----:B-1----:R-:W-:-:S04]  /*4b70*/  IMAD R8, R15, R16, RZ ;  /* 0x000000100f087224 */ /* 0x002fc800078e02ff */
        /* <DEDUP_REMOVED lines=8> */
[----:B------:R-:W-:-:S02]  /*4c00*/  @!P1 IMAD.IADD R17, R17, 0x1, -R16 ;  /* 0x0000000111119824 */ /* 0x000fc400078e0a10 */
[----:B------:R-:W-:Y:S01]  /*4c10*/  @!P1 VIADD R15, R15, 0x1 ;  /* 0x000000010f0f9836 */ /* 0x000fe20000000000 */
[----:B------:R-:W-:Y:S02]  /*4c20*/  ISETP.NE.AND P1, PT, R14, RZ, PT ;  /* 0x000000ff0e00720c */ /* 0x000fe40003f25270 */
[----:B------:R-:W-:Y:S01]  /*4c30*/  ISETP.GE.U32.AND P2, PT, R17, R16, PT ;  /* 0x000000101100720c */ /* 0x000fe20003f46070 */
[----:B0-----:R-:W-:-:S04]  /*4c40*/  VIADD R18, R8, 0xffffffe ;  /* 0x0ffffffe08127836 */ /* 0x001fc80000000000 */
[----:B------:R0:W1:Y:S08]  /*4c50*/  F2I.FTZ.U32.TRUNC.NTZ R19, R18 ;  /* 0x0000001200137305 */ /* 0x000070000021f000 */
[----:B------:R-:W-:-:S05]  /*4c60*/  @P2 IADD3 R15, R15, 0x1, RZ ;  /* 0x000000010f0f2810 */ /* 0x000fca0007ffe0ff */
[----:B------:R-:W-:Y:S01]  /*4c70*/  @!P0 IMAD.MOV R15, RZ, RZ, -R15 ;  /* 0x000000ffff0f8224 */ /* 0x000fe200078e0a0f */
[----:B------:R-:W-:-:S05]  /*4c80*/  @!P1 LOP3.LUT R15, RZ, R14, RZ, 0x33, !PT ;  /* 0x0000000eff0f9212 */ /* 0x000fca00078e33ff */
[----:B------:R-:W-:Y:S01]  /*4c90*/  IMAD R14, R15, R14, RZ ;  /* 0x0000000e0f0e7224 */ /* 0x000fe200078e02ff */
[----:B0-----:R-:W-:Y:S01]  /*4ca0*/  HFMA2.MMA R18, -RZ, RZ, 0, 0 ;  /* 0x00000000ff127435 */ /* 0x001fe200000001ff */
[----:B-1----:R-:W-:Y:S02]  /*4cb0*/  IMAD.MOV R17, RZ, RZ, -R19 ;  /* 0x000000ffff117224 */ /* 0x002fe400078e0a13 */
[----:B------:R-:W-:Y:S02]  /*4cc0*/  IMAD.IADD R16, R11, 0x1, -R14 ;  /* 0x000000010b107824 */ /* 0x000fe400078e0a0e */
[----:B------:R-:W-:-:S03]  /*4cd0*/  IMAD R10, R17, R12, RZ ;  /* 0x0000000c110a7224 */ /* 0x000fc600078e02ff */
[----:B------:R-:W-:Y:S02]  /*4ce0*/  IABS R8, R16 ;  /* 0x0000001000087213 */ /* 0x000fe40000000000 */
[----:B------:R-:W-:Y:S01]  /*4cf0*/  IMAD.HI.U32 R10, R19, R10, R18 ;  /* 0x0000000a130a7227 */ /* 0x000fe200078e0012 */
[----:B------:R-:W-:-:S04]  /*4d00*/  LOP3.LUT R16, R16, R13, RZ, 0x3c, !PT ;  /* 0x0000000d10107212 */ /* 0x000fc800078e3cff */
[----:B------:R-:W-:Y:S01]  /*4d10*/  ISETP.GE.AND P1, PT, R16, RZ, PT ;  /* 0x000000ff1000720c */ /* 0x000fe20003f26270 */
[----:B------:R-:W-:-:S04]  /*4d20*/  IMAD.HI.U32 R10, R10, R8, RZ ;  /* 0x000000080a0a7227 */ /* 0x000fc800078e00ff */
[----:B------:R-:W-:-:S04]  /*4d30*/  IMAD.MOV R17, RZ, RZ, -R10 ;  /* 0x000000ffff117224 */ /* 0x000fc800078e0a0a */
[----:B------:R-:W-:Y:S01]  /*4d40*/  IMAD R17, R12, R17, R8 ;  /* 0x000000110c117224 */ /* 0x000fe200078e0208 */
[----:B------:R-:W-:-:S04]  /*4d50*/  SHF.R.S32.HI R8, RZ, 0x1f, R15 ;  /* 0x0000001fff087819 */ /* 0x000fc8000001140f */
[----:B------:R-:W-:Y:S01]  /*4d60*/  ISETP.GT.U32.AND P0, PT, R12, R17, PT ;  /* 0x000000110c00720c */ /* 0x000fe20003f04070 */
[----:B------:R-:W-:-:S04]  /*4d70*/  IMAD R8, R8, UR4, RZ ;  /* 0x0000000408087c24 */ /* 0x000fc8000f8e02ff */
[----:B------:R-:W-:-:S08]  /*4d80*/  IMAD R8, R15, UR5, R8 ;  /* 0x000000050f087c24 */ /* 0x000fd0000f8e0208 */
[----:B------:R-:W-:Y:S01]  /*4d90*/  @!P0 IMAD.IADD R17, R17, 0x1, -R12 ;  /* 0x0000000111118824 */ /* 0x000fe200078e0a0c */
[----:B------:R-:W-:Y:S02]  /*4da0*/  @!P0 IADD3 R10, R10, 0x1, RZ ;  /* 0x000000010a0a8810 */ /* 0x000fe40007ffe0ff */
[----:B------:R-:W-:Y:S02]  /*4db0*/  ISETP.NE.AND P0, PT, R13, RZ, PT ;  /* 0x000000ff0d00720c */ /* 0x000fe40003f05270 */
[----:B------:R-:W-:Y:S01]  /*4dc0*/  ISETP.GE.U32.AND P2, PT, R17, R12, PT ;  /* 0x0000000c1100720c */ /* 0x000fe20003f46070 */
[----:B------:R-:W-:Y:S01]  /*4dd0*/  IMAD.WIDE.U32 R16, R15, UR4, RZ ;  /* 0x000000040f107c25 */ /* 0x000fe2000f8e00ff */
[----:B------:R-:W-:-:S04]  /*4de0*/  ULDC.64 UR4, c[0x0][0x2a0] ;  /* 0x0000a80000047ab9 */ /* 0x000fc80000000a00 */
[----:B------:R-:W-:Y:S02]  /*4df0*/  IADD3 R17, R17, R8, RZ ;  /* 0x0000000811117210 */ /* 0x000fe40007ffe0ff */
[----:B------:R-:W-:-:S05]  /*4e00*/  IADD3 R8, R26, 0x80, RZ ;  /* 0x000000801a087810 */ /* 0x000fca0007ffe0ff */
[----:B------:R-:W-:-:S04]  /*4e10*/  @P2 VIADD R10, R10, 0x1 ;  /* 0x000000010a0a2836 */ /* 0x000fc80000000000 */
[----:B------:R-:W-:Y:S01]  /*4e20*/  @!P1 IMAD.MOV R10, RZ, RZ, -R10 ;  /* 0x000000ffff0a9224 */ /* 0x000fe200078e0a0a */
[----:B------:R-:W-:-:S04]  /*4e30*/  @!P0 LOP3.LUT R10, RZ, R13, RZ, 0x33, !PT ;  /* 0x0000000dff0a8212 */ /* 0x000fc800078e33ff */
[----:B------:R-:W-:Y:S01]  /*4e40*/  SHF.R.S32.HI R12, RZ, 0x1f, R10 ;  /* 0x0000001fff0c7819 */ /* 0x000fe2000001140a */
[C---:B------:R-:W-:Y:S02]  /*4e50*/  IMAD R14, R10.reuse, R13, R14 ;  /* 0x0000000d0a0e7224 */ /* 0x040fe400078e020e */
[----:B------:R-:W-:-:S04]  /*4e60*/  IMAD.WIDE.U32 R16, R10, UR4, R16 ;  /* 0x000000040a107c25 */ /* 0x000fc8000f8e0010 */
[----:B------:R-:W-:Y:S02]  /*4e70*/  IMAD.IADD R14, R11, 0x1, -R14 ;  /* 0x000000010b0e7824 */ /* 0x000fe400078e0a0e */
[----:B------:R-:W-:-:S03]  /*4e80*/  IMAD R13, R12, UR4, RZ ;  /* 0x000000040c0d7c24 */ /* 0x000fc6000f8e02ff */
[----:B------:R-:W-:Y:S01]  /*4e90*/  SHF.R.S32.HI R11, RZ, 0x1f, R14 ;  /* 0x0000001fff0b7819 */ /* 0x000fe2000001140e */
[----:B------:R-:W-:Y:S01]  /*4ea0*/  IMAD R13, R10, UR5, R13 ;  /* 0x000000050a0d7c24 */ /* 0x000fe2000f8e020d */
[----:B------:R-:W-:-:S03]  /*4eb0*/  ULDC.64 UR4, c[0x0][0x298] ;  /* 0x0000a60000047ab9 */ /* 0x000fc60000000a00 */
[----:B------:R-:W-:Y:S02]  /*4ec0*/  IMAD.IADD R17, R17, 0x1, R13 ;  /* 0x0000000111117824 */ /* 0x000fe400078e020d */
[----:B------:R-:W-:Y:S02]  /*4ed0*/  IMAD R11, R11, UR4, RZ ;  /* 0x000000040b0b7c24 */ /* 0x000fe4000f8e02ff */
[----:B------:R-:W-:-:S04]  /*4ee0*/  IMAD.WIDE.U32 R12, R14, UR4, R16 ;  /* 0x000000040e0c7c25 */ /* 0x000fc8000f8e0010 */
[----:B------:R-:W-:Y:S01]  /*4ef0*/  IMAD R11, R14, UR5, R11 ;  /* 0x000000050e0b7c24 */ /* 0x000fe2000f8e020b */
[----:B------:R-:W-:-:S03]  /*4f00*/  ULDC.64 UR4, c[0x0][0x280] ;  /* 0x0000a00000047ab9 */ /* 0x000fc60000000a00 */
[----:B------:R-:W-:Y:S01]  /*4f10*/  IMAD.IADD R13, R13, 0x1, R11 ;  /* 0x000000010d0d7824 */ /* 0x000fe200078e020b */
[-C--:B------:R-:W-:Y:S02]  /*4f20*/  IADD3 R11, P1, R26, R12.reuse, RZ ;  /* 0x0000000c1a0b7210 */ /* 0x080fe40007f3e0ff */
[----:B------:R-:W-:Y:S02]  /*4f30*/  IADD3 R12, P0, R8, R12, RZ ;  /* 0x0000000c080c7210 */ /* 0x000fe40007f1e0ff */
[-C--:B------:R-:W-:Y:S02]  /*4f40*/  LEA.HI.X.SX32 R26, R26, R13.reuse, 0x1, P1 ;  /* 0x0000000d1a1a7211 */ /* 0x080fe400008f0eff */
[----:B------:R-:W-:Y:S02]  /*4f50*/  LEA R10, P1, R11, UR4, 0x1 ;  /* 0x000000040b0a7c11 */ /* 0x000fe4000f8208ff */
[----:B------:R-:W-:Y:S02]  /*4f60*/  LEA.HI.X.SX32 R13, R8, R13, 0x1, P0 ;  /* 0x0000000d080d7211 */ /* 0x000fe400000f0eff */
[----:B------:R-:W-:-:S02]  /*4f70*/  LEA R8, P0, R12, UR4, 0x1 ;  /* 0x000000040c087c11 */ /* 0x000fc4000f8008ff */
[----:B------:R-:W-:Y:S02]  /*4f80*/  LEA.HI.X R11, R11, UR5, R26, 0x1, P1 ;  /* 0x000000050b0b7c11 */ /* 0x000fe400088f0c1a */
[----:B------:R-:W-:-:S03]  /*4f90*/  LEA.HI.X R9, R12, UR5, R13, 0x1, P0 ;  /* 0x000000050c097c11 */ /* 0x000fc600080f0c0d */
[----:B------:R-:W-:Y:S04]  /*4fa0*/  STG.E.64 desc[UR8][R10.64], R6 ;  /* 0x000000060a007986 */ /* 0x000fe8000c101b08 */
[----:B------:R-:W-:Y:S01]  /*4fb0*/  STG.E.64 desc[UR8][R8.64], R2 ;  /* 0x0000000208007986 */ /* 0x000fe2000c101b08 */
[----:B------:R-:W-:Y:S05]  /*4fc0*/  EXIT ;  /* 0x000000000000794d */ /* 0x000fea0003800000 */
        .weak           $__internal_7_$__cuda_sm20_div_s64
        .type           $__internal_7_$__cuda_sm20_div_s64,@function
        .size           $__internal_7_$__cuda_sm20_div_s64,(.L_x_8993 - $__internal_7_$__cuda_sm20_div_s64)
$__internal_7_$__cuda_sm20_div_s64:
        /* <DEDUP_REMOVED lines=83> */
[----:B------:R-:W-:Y:S06]  /*5500*/  RET.REL.NODEC R44 `(_ZN5flash32flash_fwd_splitkv_combine_kernelI23Flash_fwd_kernel_traitsILi256ELi64ELi64ELi4ELb0ELb0EN7cutlass10bfloat16_tE19Flash_kernel_traitsILi256ELi64ELi64ELi4ES3_EELi4ELi7ELb1EEEvNS_16Flash_fwd_paramsE) ;  /* 0xffffffa82cbc7950 */ /* 0x000fec0003c3ffff */
.L_x_395:
        /* <DEDUP_REMOVED lines=15> */
.L_x_8993:


//--------------------- .text._ZN5flash32flash_fwd_splitkv_combine_kernelI23Flash_fwd_kernel_traitsILi256ELi64ELi64ELi4ELb0ELb0EN7cutlass10bfloat16_tE19Flash_kernel_traitsILi256ELi64ELi64ELi4ES3_EELi4ELi6ELb1EEEvNS_16Flash_fwd_paramsE --------------------------
	.section	.text._ZN5flash32flash_fwd_splitkv_combine_kernelI23Flash_fwd_kernel_traitsILi256ELi64ELi64ELi4ELb0ELb0EN7cutlass10bfloat16_tE19Flash_kernel_traitsILi256ELi64ELi64ELi4ES3_EELi4ELi6ELb1EEEvNS_16Flash_fwd_paramsE,"ax",@progbits
	.align	128
        .global         _ZN5flash32flash_fwd_splitkv_combine_kernelI23Flash_fwd_kernel_traitsILi256ELi64ELi64ELi4ELb0ELb0EN7cutlass10bfloat16_tE19Flash_kernel_traitsILi256ELi64ELi64ELi4ES3_EELi4ELi6ELb1EEEvNS_16Flash_fwd_paramsE
        .type           _ZN5flash32flash_fwd_splitkv_combine_kernelI23Flash_fwd_kernel_traitsILi256ELi64ELi64ELi4ELb0ELb0EN7cutlass10bfloat16_tE19Flash_kernel_traitsILi256ELi64ELi64ELi4ES3_EELi4ELi6ELb1EEEvNS_16Flash_fwd_paramsE,@function
        .size           _ZN5flash32flash_fwd_splitkv_combine_kernelI23Flash_fwd_kernel_traitsILi256ELi64ELi64ELi4ELb0ELb0EN7cutlass10bfloat16_tE19Flash_kernel_traitsILi256ELi64ELi64ELi4ES3_EELi4ELi6ELb1EEEvNS_16Flash_fwd_paramsE,(.L_x_8994 - _ZN5flash32flash_fwd_splitkv_combine_kernelI23Flash_fwd_kernel_traitsILi256ELi64ELi64ELi4ELb0ELb0EN7cutlass10bfloat16_tE19Flash_kernel_traitsILi256ELi64ELi64ELi4ES3_EELi4ELi6ELb1EEEvNS_16Flash_fwd_paramsE)
        .other          _ZN5flash32flash_fwd_splitkv_combine_kernelI23Flash_fwd_kernel_traitsILi256ELi64ELi64ELi4ELb0ELb0EN7cutlass10bfloat16_tE19Flash_kernel_traitsILi256ELi64ELi64ELi4ES3_EELi4ELi6ELb1EEEvNS_16Flash_fwd_paramsE,@"STO_CUDA_ENTRY STV_DEFAULT"
_ZN5flash32flash_fwd_splitkv_combine_kernelI23Flash_fwd_kernel_traitsILi256ELi64ELi64ELi4ELb0ELb0EN7cutlass10bfloat16_tE19Flash_kernel_traitsILi256ELi64ELi64ELi4ES3_EELi4ELi6ELb1EEEvNS_16Flash_fwd_paramsE:
.text._ZN5flash32flash_fwd_splitkv_combine_kernelI23Flash_fwd_kernel_traitsILi256ELi64ELi64ELi4ELb0ELb0EN7cutlass10bfloat16_tE19Flash_kernel_traitsILi256ELi64ELi64ELi4ES3_EELi4ELi6ELb1EEEvNS_16Flash_fwd_paramsE:
        /* <DEDUP_REMOVED lines=23> */
[----:B------:R-:W-:Y:S05]  /*0170*/  CALL.REL.NOINC `($__internal_8_$__cuda_sm20_div_s64) ;  /* 0x0000004800b07944 */ /* 0x000fea0003c00000 */
[----:B------:R-:W-:Y:S05]  /*0180*/  BRA `(.L_x_397) ;  /* 0x00000000004c7947 */ /* 0x000fea0003800000 */
.L_x_396:
        /* <DEDUP_REMOVED lines=19> */
.L_x_397:
        /* <DEDUP_REMOVED lines=12> */
[----:B------:R-:W-:Y:S05]  /*0380*/  CALL.REL.NOINC `($__internal_8_$__cuda_sm20_div_s64) ;  /* 0x00000048002c7944 */ /* 0x000fea0003c00000 */
[----:B------:R-:W-:Y:S02]  /*0390*/  MOV R8, R22 ;  /* 0x0000001600087202 */ /* 0x000fe40000000f00 */
[----:B------:R-:W-:Y:S01]  /*03a0*/  MOV R9, R23 ;  /* 0x0000001700097202 */ /* 0x000fe20000000f00 */
[----:B------:R-:W-:Y:S05]  /*03b0*/  BRA `(.L_x_400) ;  /* 0x00000000004c7947 */ /* 0x000fea0003800000 */
.L_x_399:
        /* <DEDUP_REMOVED lines=19> */
.L_x_400:
[----:B------:R-:W-:Y:S05]  /*04f0*/  BSYNC B0 ;  /* 0x0000000000007941 */ /* 0x000fea0003800000 */
.L_x_398:
        /* <DEDUP_REMOVED lines=42> */
.L_x_402:
        /* <DEDUP_REMOVED lines=19> */
.L_x_403:
[----:B------:R-:W-:Y:S05]  /*08d0*/  BSYNC B0 ;  /* 0x0000000000007941 */ /* 0x000fea0003800000 */
.L_x_401:
        /* <DEDUP_REMOVED lines=72> */
[----:B------:R-:W-:Y:S05]  /*0d60*/  CALL.REL.NOINC `($__internal_8_$__cuda_sm20_div_s64) ;  /* 0x0000003c00b47944 */ /* 0x000fea0003c00000 */
[----:B------:R-:W-:Y:S02]  /*0d70*/  MOV R38, R22 ;  /* 0x0000001600267202 */ /* 0x000fe40000000f00 */
[----:B------:R-:W-:Y:S01]  /*0d80*/  MOV R39, R23 ;  /* 0x0000001700277202 */ /* 0x000fe20000000f00 */
[----:B------:R-:W-:Y:S05]  /*0d90*/  BRA `(.L_x_406) ;  /* 0x00000000004c7947 */ /* 0x000fea0003800000 */
.L_x_405:
        /* <DEDUP_REMOVED lines=19> */
.L_x_406:
[----:B------:R-:W-:Y:S05]  /*0ed0*/  BSYNC B0 ;  /* 0x0000000000007941 */ /* 0x000fea0003800000 */
.L_x_404:
        /* <DEDUP_REMOVED lines=41> */
.L_x_408:
        /* <DEDUP_REMOVED lines=19> */
.L_x_409:
[----:B------:R-:W-:Y:S05]  /*12a0*/  BSYNC B0 ;  /* 0x0000000000007941 */ /* 0x000fea0003800000 */
.L_x_407:
        /* <DEDUP_REMOVED lines=248> */
[----:B------:R-:W-:Y:S05]  /*2230*/  CALL.REL.NOINC `($__internal_8_$__cuda_sm20_div_s64) ;  /* 0x0000002800807944 */ /* 0x000fea0003c00000 */
        /* <DEDUP_REMOVED lines=10> */
.L_x_414:
        /* <DEDUP_REMOVED lines=22> */
.L_x_415:
[----:B------:R-:W-:Y:S05]  /*2440*/  BSYNC B0 ;  /* 0x0000000000007941 */ /* 0x000fea0003800000 */
.L_x_413:
[----:B------:R-:W-:Y:S01]  /*2450*/  LOP3.LUT R19, R17, R0, RZ, 0xfc, !PT ;  /* 0x0000000011137212 */ /* 0x000fe200078efcff */
[----:B------:R-:W-:Y:S03]  /*2460*/  BSSY B0, `(.L_x_416) ;  /* 0x0000028000007945 */ /* 0x000fe60003800000 */
[----:B------:R-:W-:-:S13]  /*2470*/  ISETP.NE.U32.AND P1, PT, R19, RZ, PT ;  /* 0x000000ff1300720c */ /* 0x000fda0003f25070 */
[----:B------:R-:W-:Y:S05]  /*2480*/  @!P1 BRA `(.L_x_417) ;  /* 0x00000000003c9947 */ /* 0x000fea0003800000 */
[----:B------:R-:W-:Y:S01]  /*2490*/  IMAD.MOV.U32 R28, RZ, RZ, R27 ;  /* 0x000000ffff1c7224 */ /* 0x000fe200078e001b */
[----:B------:R-:W-:Y:S02]  /*24a0*/  MOV R25, R0 ;  /* 0x0000000000197202 */ /* 0x000fe40000000f00 */
[----:B------:R-:W-:Y:S02]  /*24b0*/  MOV R26, 0x24d0 ;  /* 0x000024d0001a7802 */ /* 0x000fe40000000f00 */
[----:B------:R-:W-:Y:S05]  /*24c0*/  CALL.REL.NOINC `($__internal_8_$__cuda_sm20_div_s64) ;  /* 0x0000002400dc7944 */ /* 0x000fea0003c00000 */
        /* <DEDUP_REMOVED lines=11> */
.L_x_417:
        /* <DEDUP_REMOVED lines=22> */
.L_x_418:
[----:B------:R-:W-:Y:S05]  /*26e0*/  BSYNC B0 ;  /* 0x0000000000007941 */ /* 0x000fea0003800000 */
.L_x_416:
        /* <DEDUP_REMOVED lines=11> */
[----:B------:R-:W-:Y:S05]  /*27a0*/  CALL.REL.NOINC `($__internal_8_$__cuda_sm20_div_s64) ;  /* 0x0000002400247944 */ /* 0x000fea0003c00000 */
[----:B------:R-:W-:-:S04]  /*27b0*/  IADD3 R17, P0, RZ, -R22, RZ ;  /* 0x80000016ff117210 */ /* 0x000fc80007f1e0ff */
[----:B------:R-:W-:Y:S01]  /*27c0*/  IADD3.X R18, RZ, ~R23, RZ, P0, !PT ;  /* 0x80000017ff127210 */ /* 0x000fe200007fe4ff */
[----:B------:R-:W-:-:S04]  /*27d0*/  IMAD.WIDE.U32 R42, R5, R17, R42 ;  /* 0x00000011052a7225 */ /* 0x000fc800078e002a */
[----:B------:R-:W-:-:S04]  /*27e0*/  IMAD R18, R18, R5, RZ ;  /* 0x0000000512127224 */ /* 0x000fc800078e02ff */
[----:B------:R-:W-:-:S05]  /*27f0*/  IMAD R4, R4, R17, R18 ;  /* 0x0000001104047224 */ /* 0x000fca00078e0212 */
[----:B------:R-:W-:Y:S01]  /*2800*/  IADD3 R4, R43, R4, RZ ;  /* 0x000000042b047210 */ /* 0x000fe20007ffe0ff */
[----:B------:R-:W-:Y:S05]  /*2810*/  BRA `(.L_x_421) ;  /* 0x0000000000587947 */ /* 0x000fea0003800000 */
.L_x_420:
        /* <DEDUP_REMOVED lines=22> */
.L_x_421:
[----:B------:R-:W-:Y:S05]  /*2980*/  BSYNC B0 ;  /* 0x0000000000007941 */ /* 0x000fea0003800000 */
.L_x_419:
        /* <DEDUP_REMOVED lines=38> */
[----:B------:R-:W-:Y:S05]  /*2bf0*/  CALL.REL.NOINC `($__internal_8_$__cuda_sm20_div_s64) ;  /* 0x0000002000107944 */ /* 0x000fea0003c00000 */
        /* <DEDUP_REMOVED lines=12> */
.L_x_423:
        /* <DEDUP_REMOVED lines=23> */
.L_x_424:
[----:B------:R-:W-:Y:S05]  /*2e30*/  BSYNC B0 ;  /* 0x0000000000007941 */ /* 0x000fea0003800000 */
.L_x_422:
        /* <DEDUP_REMOVED lines=18> */
.L_x_426:
        /* <DEDUP_REMOVED lines=22> */
.L_x_427:
[----:B------:R-:W-:Y:S05]  /*30c0*/  BSYNC B0 ;  /* 0x0000000000007941 */ /* 0x000fea0003800000 */
.L_x_425:
        /* <DEDUP_REMOVED lines=22> */
.L_x_429:
        /* <DEDUP_REMOVED lines=23> */
.L_x_430:
[----:B------:R-:W-:Y:S05]  /*33a0*/  BSYNC B0 ;  /* 0x0000000000007941 */ /* 0x000fea0003800000 */
.L_x_428:
        /* <DEDUP_REMOVED lines=26> */
[----:B------:R-:W-:Y:S05]  /*3550*/  CALL.REL.NOINC `($__internal_8_$__cuda_sm20_div_s64) ;  /* 0x0000001400b87944 */ /* 0x000fea0003c00000 */
        /* <DEDUP_REMOVED lines=11> */
.L_x_432:
        /* <DEDUP_REMOVED lines=23> */
.L_x_433:
[----:B------:R-:W-:Y:S05]  /*3780*/  BSYNC B0 ;  /* 0x0000000000007941 */ /* 0x000fea0003800000 */
.L_x_431:
        /* <DEDUP_REMOVED lines=27> */
.L_x_435:
        /* <DEDUP_REMOVED lines=23> */
.L_x_436:
[----:B------:R-:W-:Y:S05]  /*3ab0*/  BSYNC B0 ;  /* 0x0000000000007941 */ /* 0x000fea0003800000 */
.L_x_434:
        /* <DEDUP_REMOVED lines=21> */
.L_x_412:
[----:B------:R-:W-:Y:S02]  /*3c10*/  ULDC.64 UR4, c[0x0][0x2b0] ;  /* 0x0000ac0000047ab9 */ /* 0x000fe40000000a00 */
[----:B------:R-:W-:-:S04]  /*3c20*/  LEA R2, P0, R36, UR4, 0x2 ;  /* 0x0000000424027c11 */ /* 0x000fc8000f8010ff */
[----:B------:R-:W-:-:S05]  /*3c30*/  LEA.HI.X R3, R36, UR5, R37, 0x2, P0 ;  /* 0x0000000524037c11 */ /* 0x000fca00080f1425 */
[----:B------:R0:W-:Y:S04]  /*3c40*/  STG.E desc[UR8][R2.64], R31 ;  /* 0x0000001f02007986 */ /* 0x0001e8000c101908 */
.L_x_411:
[----:B------:R-:W-:Y:S05]  /*3c50*/  BSYNC B1 ;  /* 0x0000000000017941 */ /* 0x000fea0003800000 */
.L_x_410:
[----:B------:R-:W2:Y:S01]  /*3c60*/  LDC R22, c[0x0][0x3c4] ;  /* 0x0000f100ff167b82 */ /* 0x000ea20000000800 */
[C---:B0-----:R-:W-:Y:S01]  /*3c70*/  VIADD R3, R35.reuse, 0x20 ;  /* 0x0000002023037836 */ /* 0x041fe20000000000 */
[----:B------:R-:W-:Y:S01]  /*3c80*/  HFMA2.MMA R0, -RZ, RZ, 0, 0 ;  /* 0x00000000ff007435 */ /* 0x000fe200000001ff */
[C---:B------:R-:W-:Y:S01]  /*3c90*/  IMAD.SHL.U32 R26, R35.reuse, 0x4, RZ ;  /* 0x00000004231a7824 */ /* 0x040fe200078e00ff */
[----:B------:R-:W-:Y:S02]  /*3ca0*/  CS2R R6, SRZ ;  /* 0x0000000000067805 */ /* 0x000fe4000001ff00 */
[-C--:B--2---:R-:W-:Y:S02]  /*3cb0*/  ISETP.GE.OR P0, PT, R35, R22.reuse, P3 ;  /* 0x000000162300720c */ /* 0x084fe40001f06670 */
[----:B------:R-:W-:Y:S02]  /*3cc0*/  ISETP.GE.OR P3, PT, R3, R22, P3 ;  /* 0x000000160300720c */ /* 0x000fe40001f66670 */
[----:B------:R-:W-:-:S09]  /*3cd0*/  CS2R R2, SRZ ;  /* 0x0000000000027805 */ /* 0x000fd2000001ff00 */
[C---:B-1----:R-:W-:Y:S02]  /*3ce0*/  @!P0 FADD.FTZ R4, -R31.reuse, R32 ;  /* 0x000000201f048221 */ /* 0x042fe40000010100 */
[----:B------:R-:W-:Y:S02]  /*3cf0*/  @!P3 FADD.FTZ R31, -R31, R33 ;  /* 0x000000211f1fb221 */ /* 0x000fe40000010100 */
[----:B------:R-:W-:Y:S02]  /*3d00*/  @!P0 FMUL.FTZ R4, R4, 1.4426950216293334961 ;  /* 0x3fb8aa3b04048820 */ /* 0x000fe40000410000 */
[----:B------:R-:W-:Y:S02]  /*3d10*/  @!P3 FMUL.FTZ R13, R31, 1.4426950216293334961 ;  /* 0x3fb8aa3b1f0db820 */ /* 0x000fe40000410000 */
[----:B------:R-:W0:Y:S08]  /*3d20*/  @!P0 MUFU.EX2 R9, R4 ;  /* 0x0000000400098308 */ /* 0x000e300000000800 */
[----:B------:R-:W1:Y:S01]  /*3d30*/  @!P3 MUFU.EX2 R13, R13 ;  /* 0x0000000d000db308 */ /* 0x000e620000000800 */
[----:B0-----:R0:W-:Y:S01]  /*3d40*/  @!P0 STS [R34], R9 ;  /* 0x0000000922008388 */ /* 0x0011e20000000800 */
[----:B------:R-:W-:-:S02]  /*3d50*/  ISETP.GE.AND P0, PT, R22, 0x1, PT ;  /* 0x000000011600780c */ /* 0x000fc40003f06270 */
[----:B------:R-:W-:Y:S01]  /*3d60*/  CS2R R4, SRZ ;  /* 0x0000000000047805 */ /* 0x000fe2000001ff00 */
[----:B-1----:R1:W-:Y:S01]  /*3d70*/  @!P3 STS [R34+0x280], R13 ;  /* 0x0002800d2200b388 */ /* 0x0023e20000000800 */
[----:B0-----:R-:W-:Y:S01]  /*3d80*/  IMAD.MOV.U32 R9, RZ, RZ, RZ ;  /* 0x000000ffff097224 */ /* 0x001fe200078e00ff */
[----:B------:R-:W-:Y:S08]  /*3d90*/  BAR.SYNC.DEFER_BLOCKING 0x0 ;  /* 0x0000000000007b1d */ /* 0x000ff00000010000 */
[----:B------:R-:W-:Y:S05]  /*3da0*/  @!P0 BRA `(.L_x_437) ;  /* 0x0000000800348947 */ /* 0x000fea0003800000 */
[----:B------:R-:W0:Y:S01]  /*3db0*/  S2UR UR6, SR_CgaCtaId ;  /* 0x00000000000679c3 */ /* 0x000e220000008800 */
[----:B------:R-:W-:Y:S01]  /*3dc0*/  ULDC UR10, c[0x0][0x2dc] ;  /* 0x0000b700000a7ab9 */ /* 0x000fe20000000800 */
[----:B------:R-:W-:Y:S01]  /*3dd0*/  IMAD R33, R11, 0x100, R26 ;  /* 0x000001000b217824 */ /* 0x000fe200078e021a */
[----:B------:R-:W-:Y:S01]  /*3de0*/  UIMAD UR4, UR7, UR10, URZ ;  /* 0x0000000a070472a4 */ /* 0x000fe2000f8e023f */
[----:B------:R-:W-:Y:S01]  /*3df0*/  ISETP.GT.AND P1, PT, R22, 0x3, PT ;  /* 0x000000031600780c */ /* 0x000fe20003f24270 */
[C---:B------:R-:W-:Y:S01]  /*3e00*/  IMAD R28, R20.reuse, UR10, RZ ;  /* 0x0000000a141c7c24 */ /* 0x040fe2000f8e02ff */
[----:B------:R-:W-:Y:S01]  /*3e10*/  PLOP3.LUT P4, PT, PT, PT, PT, 0x80, 0x0 ;  /* 0x000000000000781c */ /* 0x000fe20003f8f070 */
[----:B------:R-:W-:Y:S01]  /*3e20*/  USHF.R.S32.HI UR11, URZ, 0x1f, UR4 ;  /* 0x0000001f3f0b7899 */ /* 0x000fe20008011404 */
[----:B------:R-:W2:Y:S01]  /*3e30*/  LDC R21, c[0x0][0x3c4] ;  /* 0x0000f100ff157b82 */ /* 0x000ea20000000800 */
[----:B------:R-:W-:Y:S01]  /*3e40*/  IADD3 R0, P0, R33, UR4, RZ ;  /* 0x0000000421007c10 */ /* 0x000fe2000ff1e0ff */
[----:B------:R-:W-:Y:S01]  /*3e50*/  ULDC.64 UR4, c[0x0][0x288] ;  /* 0x0000a20000047ab9 */ /* 0x000fe20000000a00 */
[----:B------:R-:W-:Y:S01]  /*3e60*/  VIADD R24, R20, -UR7 ;  /* 0x8000000714187c36 */ /* 0x000fe20008000000 */
[----:B-1----:R-:W-:-:S02]  /*3e70*/  CS2R R12, SRZ ;  /* 0x00000000000c7805 */ /* 0x002fc4000001ff00 */
        /* <DEDUP_REMOVED lines=19> */
.L_x_439:
[----:B------:R-:W3:Y:S01]  /*3fb0*/  @!P3 LDG.E.128 R12, desc[UR8][R32.64+-0x200] ;  /* 0xfffe0008200cb981 */ /* 0x000ee2000c1e1d00 */
[----:B------:R-:W-:Y:S01]  /*3fc0*/  IADD3 R30, P1, R28, R32, RZ ;  /* 0x000000201c1e7210 */ /* 0x000fe20007f3e0ff */
[----:B------:R-:W-:Y:S02]  /*3fd0*/  UIADD3 UR5, UR5, 0x4, URZ ;  /* 0x0000000405057890 */ /* 0x000fe4000fffe03f */
[----:B------:R-:W3:Y:S01]  /*3fe0*/  LDS R8, [R10] ;  /* 0x000000000a087984 */ /* 0x000ee20000000800 */
[C---:B------:R-:W-:Y:S03]  /*3ff0*/  IADD3.X R31, R29.reuse, R33, RZ, P1, !PT ;  /* 0x000000211d1f7210 */ /* 0x040fe60000ffe4ff */
[----:B------:R0:W4:Y:S01]  /*4000*/  @!P3 LDG.E.128 R16, desc[UR8][R32.64] ;  /* 0x000000082010b981 */ /* 0x000122000c1e1d00 */
[----:B------:R-:W-:Y:S02]  /*4010*/  PLOP3.LUT P3, PT, P0, PT, PT, 0x80, 0x0 ;  /* 0x000000000000781c */ /* 0x000fe4000076f070 */
[----:B------:R-:W-:Y:S02]  /*4020*/  ISETP.LE.AND P2, PT, R22, UR5, PT ;  /* 0x0000000516007c0c */ /* 0x000fe4000bf43270 */
[----:B0-----:R-:W-:Y:S04]  /*4030*/  IADD3 R32, P1, R28, R30, RZ ;  /* 0x0000001e1c207210 */ /* 0x001fe80007f3e0ff */
[C---:B------:R-:W-:Y:S01]  /*4040*/  IADD3.X R33, R29.reuse, R31, RZ, P1, !PT ;  /* 0x0000001f1d217210 */ /* 0x040fe20000ffe4ff */
[C---:B---3--:R-:W-:Y:S01]  /*4050*/  FFMA.FTZ R9, R8.reuse, R12, R9 ;  /* 0x0000000c08097223 */ /* 0x048fe20000010009 */
[C---:B------:R-:W-:Y:S01]  /*4060*/  FFMA.FTZ R6, R8.reuse, R13, R6 ;  /* 0x0000000d08067223 */ /* 0x040fe20000010006 */
[C---:B------:R-:W-:Y:S01]  /*4070*/  FFMA.FTZ R7, R8.reuse, R14, R7 ;  /* 0x0000000e08077223 */ /* 0x040fe20000010007 */
[C---:B------:R-:W-:Y:S02]  /*4080*/  FFMA.FTZ R4, R8.reuse, R15, R4 ;  /* 0x0000000f08047223 */ /* 0x040fe40000010004 */
[----:B------:R-:W3:Y:S01]  /*4090*/  @!P3 LDG.E.128 R12, desc[UR8][R30.64+-0x200] ;  /* 0xfffe00081e0cb981 */ /* 0x000ee2000c1e1d00 */
[C---:B----4-:R-:W-:Y:S01]  /*40a0*/  FFMA.FTZ R5, R8.reuse, R16, R5 ;  /* 0x0000001008057223 */ /* 0x050fe20000010005 */
[C---:B------:R-:W-:Y:S01]  /*40b0*/  FFMA.FTZ R2, R8.reuse, R17, R2 ;  /* 0x0000001108027223 */ /* 0x040fe20000010002 */
[C---:B------:R-:W-:Y:S01]  /*40c0*/  FFMA.FTZ R3, R8.reuse, R18, R3 ;  /* 0x0000001208037223 */ /* 0x040fe20000010003 */
[----:B------:R-:W-:Y:S02]  /*40d0*/  FFMA.FTZ R0, R8, R19, R0 ;  /* 0x0000001308007223 */ /* 0x000fe40000010000 */
[----:B------:R-:W3:Y:S04]  /*40e0*/  LDS R8, [R10+0x14] ;  /* 0x000014000a087984 */ /* 0x000ee80000000800 */
[----:B------:R0:W4:Y:S02]  /*40f0*/  @!P3 LDG.E.128 R16, desc[UR8][R30.64] ;  /* 0x000000081e10b981 */ /* 0x000124000c1e1d00 */
        /* <DEDUP_REMOVED lines=14> */
[----:B------:R-:W-:Y:S01]  /*41e0*/  IADD3.X R33, R29, R31, RZ, P1, !PT ;  /* 0x0000001f1d217210 */ /* 0x000fe20000ffe4ff */
        /* <DEDUP_REMOVED lines=9> */
[----:B------:R-:W4:Y:S04]  /*4280*/  @!P3 LDG.E.128 R16, desc[UR8][R30.64] ;  /* 0x000000081e10b981 */ /* 0x000f28000c1e1d00 */
[----:B------:R0:W3:Y:S02]  /*4290*/  LDS R8, [R10+0x3c] ;  /* 0x00003c000a087984 */ /* 0x0000e40000000800 */
[----:B0-----:R-:W-:Y:S01]  /*42a0*/  IADD3 R10, R10, 0x50, RZ ;  /* 0x000000500a0a7810 */ /* 0x001fe20007ffe0ff */
[C---:B---3--:R-:W-:Y:S01]  /*42b0*/  FFMA.FTZ R9, R8.reuse, R12, R9 ;  /* 0x0000000c08097223 */ /* 0x048fe20000010009 */
[C---:B------:R-:W-:Y:S01]  /*42c0*/  FFMA.FTZ R6, R8.reuse, R13, R6 ;  /* 0x0000000d08067223 */ /* 0x040fe20000010006 */
[C---:B------:R-:W-:Y:S01]  /*42d0*/  FFMA.FTZ R7, R8.reuse, R14, R7 ;  /* 0x0000000e08077223 */ /* 0x040fe20000010007 */
[C---:B------:R-:W-:Y:S01]  /*42e0*/  FFMA.FTZ R4, R8.reuse, R15, R4 ;  /* 0x0000000f08047223 */ /* 0x040fe20000010004 */
[C---:B----4-:R-:W-:Y:S01]  /*42f0*/  FFMA.FTZ R5, R8.reuse, R16, R5 ;  /* 0x0000001008057223 */ /* 0x050fe20000010005 */
[C---:B------:R-:W-:Y:S01]  /*4300*/  FFMA.FTZ R2, R8.reuse, R17, R2 ;  /* 0x0000001108027223 */ /* 0x040fe20000010002 */
[C---:B------:R-:W-:Y:S01]  /*4310*/  FFMA.FTZ R3, R8.reuse, R18, R3 ;  /* 0x0000001208037223 */ /* 0x040fe20000010003 */
[----:B------:R-:W-:Y:S01]  /*4320*/  FFMA.FTZ R0, R8, R19, R0 ;  /* 0x0000001308007223 */ /* 0x000fe20000010000 */
[----:B------:R-:W-:Y:S09]  /*4330*/  @!P2 BRA `(.L_x_439) ;  /* 0xfffffffc001ca947 */ /* 0x000ff2000383ffff */
.L_x_438:
[----:B--2---:R-:W-:-:S04]  /*4340*/  IADD3 R8, R21, -UR5, RZ ;  /* 0x8000000515087c10 */ /* 0x004fc8000fffe0ff */
        /* <DEDUP_REMOVED lines=34> */
.L_x_440:
        /* <DEDUP_REMOVED lines=8> */
.L_x_442:
[----:B------:R-:W-:Y:S05]  /*45f0*/  BSYNC B0 ;  /* 0x0000000000007941 */ /* 0x000fea0003800000 */
.L_x_441:
        /* <DEDUP_REMOVED lines=8> */
.L_x_437:
[----:B------:R-:W-:-:S04]  /*4680*/  IADD3 R11, R11, UR7, RZ ;  /* 0x000000070b0b7c10 */ /* 0x000fc8000fffe0ff */
[----:B------:R-:W-:-:S13]  /*4690*/  ISETP.GE.AND P0, PT, R11, R20, PT ;  /* 0x000000140b00720c */ /* 0x000fda0003f06270 */
[----:B------:R-:W-:Y:S05]  /*46a0*/  @P0 EXIT ;  /* 0x000000000000094d */ /* 0x000fea0003800000 */
[----:B-1----:R-:W0:Y:S01]  /*46b0*/  LDC R13, c[0x0][0x2c4] ;  /* 0x0000b100ff0d7b82 */ /* 0x002e220000000800 */
        /* <DEDUP_REMOVED lines=18> */
[----:B------:R-:W-:-:S04]  /*47e0*/  IMAD R8, R15, R16, RZ ;  /* 0x000000100f087224 */ /* 0x000fc800078e02ff */
        /* <DEDUP_REMOVED lines=69> */
        .weak           $__internal_8_$__cuda_sm20_div_s64
        .type           $__internal_8_$__cuda_sm20_div_s64,@function
        .size           $__internal_8_$__cuda_sm20_div_s64,(.L_x_8994 - $__internal_8_$__cuda_sm20_div_s64)
$__internal_8_$__cuda_sm20_div_s64:
        /* <DEDUP_REMOVED lines=83> */
[----:B------:R-:W-:Y:S06]  /*5170*/  RET.REL.NODEC R40 `(_ZN5flash32flash_fwd_splitkv_combine_kernelI23Flash_fwd_kernel_traitsILi256ELi64ELi64ELi4ELb0ELb0EN7cutlass10bfloat16_tE19Flash_kernel_traitsILi256ELi64ELi64ELi4ES3_EELi4ELi6ELb1EEEvNS_16Flash_fwd_paramsE) ;  /* 0xffffffac28a07950 */ /* 0x000fec0003c3ffff */
.L_x_443:
        /* <DEDUP_REMOVED lines=16> */
.L_x_8994:


//--------------------- .text._ZN5flash32flash_fwd_splitkv_combine_kernelI23Flash_fwd_kernel_traitsILi256ELi64ELi64ELi4ELb0ELb0EN7cutlass10bfloat16_tE19Flash_kernel_traitsILi256ELi64ELi64ELi4ES3_EELi4ELi5ELb1EEEvNS_16Flash_fwd_paramsE --------------------------
	.section	.text._ZN5flash32flash_fwd_splitkv_combine_kernelI23Flash_fwd_kernel_traitsILi256ELi64ELi64ELi4ELb0ELb0EN7cutlass10bfloat16_tE19Flash_kernel_traitsILi256ELi64ELi64ELi4ES3_EELi4ELi5ELb1EEEvNS_16Flash_fwd_paramsE,"ax",@progbits
	.align	128
        .global         _ZN5flash32flash_fwd_splitkv_combine_kernelI23Flash_fwd_kernel_traitsILi256ELi64ELi64ELi4ELb0ELb0EN7cutlass10bfloat16_tE19Flash_kernel_traitsILi256ELi64ELi64ELi4ES3_EELi4ELi5ELb1EEEvNS_16Flash_fwd_paramsE
        .type           _ZN5flash32flash_fwd_splitkv_combine_kernelI23Flash_fwd_kernel_traitsILi256ELi64ELi64ELi4ELb0ELb0EN7cutlass10bfloat16_tE19Flash_kernel_traitsILi256ELi64ELi64ELi4ES3_EELi4ELi5ELb1EEEvNS_16Flash_fwd_paramsE,@function
        .size           _ZN5flash32flash_fwd_splitkv_combine_kernelI23Flash_fwd_kernel_traitsILi256ELi64ELi64ELi4ELb0ELb0EN7cutlass10bfloat16_tE19Flash_kernel_traitsILi256ELi64ELi64ELi4ES3_EELi4ELi5ELb1EEEvNS_16Flash_fwd_paramsE,(.L_x_8995 - _ZN5flash32flash_fwd_splitkv_combine_kernelI23Flash_fwd_kernel_traitsILi256ELi64ELi64ELi4ELb0ELb0EN7cutlass10bfloat16_tE19Flash_kernel_traitsILi256ELi64ELi64ELi4ES3_EELi4ELi5ELb1EEEvNS_16Flash_fwd_paramsE)
        .other          _ZN5flash32flash_fwd_splitkv_combine_kernelI23Flash_fwd_kernel_traitsILi256ELi64ELi64ELi4ELb0ELb0EN7cutlass10bfloat16_tE19Flash_kernel_traitsILi256ELi64ELi64ELi4ES3_EELi4ELi5ELb1EEEvNS_16Flash_fwd_paramsE,@"STO_CUDA_ENTRY STV_DEFAULT"
_ZN5flash32flash_fwd_splitkv_combine_kernelI23Flash_fwd_kernel_traitsILi256ELi64ELi64ELi4ELb0ELb0EN7cutlass10bfloat16_tE19Flash_kernel_traitsILi256ELi64ELi64ELi4ES3_EELi4ELi5ELb1EEEvNS_16Flash_fwd_paramsE:
.text._ZN5flash32flash_fwd_splitkv_combine_kernelI23Flash_fwd_kernel_traitsILi256ELi64ELi64ELi4ELb0ELb0EN7cutlass10bfloat16_tE19Flash_kernel_traitsILi256ELi64ELi64ELi4ES3_EELi4ELi5ELb1EEEvNS_16Flash_fwd_paramsE:
        /* <DEDUP_REMOVED lines=23> */
[----:B------:R-:W-:Y:S05]  /*0170*/  CALL.REL.NOINC `($__internal_9_$__cuda_sm20_div_s64) ;  /* 0x0000004800ac7944 */ /* 0x000fea0003c00000 */
[----:B------:R-:W-:Y:S05]  /*0180*/  BRA `(.L_x_445) ;  /* 0x00000000004c7947 */ /* 0x000fea0003800000 */
.L_x_444:
        /* <DEDUP_REMOVED lines=19> */
.L_x_445:
        /* <DEDUP_REMOVED lines=12> */
[----:B------:R-:W-:Y:S05]  /*0380*/  CALL.REL.NOINC `($__internal_9_$__cuda_sm20_div_s64) ;  /* 0x0000004800287944 */ /* 0x000fea0003c00000 */
[----:B------:R-:W-:Y:S02]  /*0390*/  MOV R8, R18 ;  /* 0x0000001200087202 */ /* 0x000fe40000000f00 */
[----:B------:R-:W-:Y:S01]  /*03a0*/  MOV R9, R19 ;  /* 0x0000001300097202 */ /* 0x000fe20000000f00 */
[----:B------:R-:W-:Y:S05]  /*03b0*/  BRA `(.L_x_448) ;  /* 0x00000000004c7947 */ /* 0x000fea0003800000 */
.L_x_447:
        /* <DEDUP_REMOVED lines=19> */
.L_x_448:
[----:B------:R-:W-:Y:S05]  /*04f0*/  BSYNC B0 ;  /* 0x0000000000007941 */ /* 0x000fea0003800000 */
.L_x_446:
        /* <DEDUP_REMOVED lines=42> */
.L_x_450:
        /* <DEDUP_REMOVED lines=19> */
.L_x_451:
[----:B------:R-:W-:Y:S05]  /*08d0*/  BSYNC B0 ;  /* 0x0000000000007941 */ /* 0x000fea0003800000 */
.L_x_449:
        /* <DEDUP_REMOVED lines=74> */
[----:B------:R-:W-:Y:S02]  /*0d80*/  MOV R32, R18 ;  /* 0x0000001200207202 */ /* 0x000fe40000000f00 */
[----:B------:R-:W-:Y:S01]  /*0d90*/  MOV R33, R19 ;  /* 0x0000001300217202 */ /* 0x000fe20000000f00 */
[----:B------:R-:W-:Y:S05]  /*0da0*/  BRA `(.L_x_454) ;  /* 0x00000000004c7947 */ /* 0x000fea0003800000 */
.L_x_453:
        /* <DEDUP_REMOVED lines=19> */
.L_x_454:
[----:B------:R-:W-:Y:S05]  /*0ee0*/  BSYNC B0 ;  /* 0x0000000000007941 */ /* 0x000fea0003800000 */
.L_x_452:
        /* <DEDUP_REMOVED lines=43> */
.L_x_456:
        /* <DEDUP_REMOVED lines=19> */
.L_x_457:
[----:B------:R-:W-:Y:S05]  /*12d0*/  BSYNC B0 ;  /* 0x0000000000007941 */ /* 0x000fea0003800000 */
.L_x_455:
        /* <DEDUP_REMOVED lines=67> */
.L_x_459:
[----:B------:R-:W-:Y:S05]  /*1710*/  BSYNC B0 ;  /* 0x0000000000007941 */ /* 0x000fea0003800000 */
.L_x_458:
        /* <DEDUP_REMOVED lines=14> */
.L_x_461:
[----:B------:R-:W-:Y:S05]  /*1800*/  BSYNC B0 ;  /* 0x0000000000007941 */ /* 0x000fea0003800000 */
.L_x_460:
        /* <DEDUP_REMOVED lines=151> */
[----:B------:R-:W-:Y:S05]  /*2180*/  CALL.REL.NOINC `($__internal_9_$__cuda_sm20_div_s64) ;  /* 0x0000002800a87944 */ /* 0x000fea0003c00000 */
        /* <DEDUP_REMOVED lines=9> */
.L_x_466:
        /* <DEDUP_REMOVED lines=22> */
.L_x_467:
[----:B------:R-:W-:Y:S05]  /*2380*/  BSYNC B0 ;  /* 0x0000000000007941 */ /* 0x000fea0003800000 */
.L_x_465:
        /* <DEDUP_REMOVED lines=19> */
.L_x_469:
        /* <DEDUP_REMOVED lines=22> */
.L_x_470:
[----:B------:R-:W-:Y:S05]  /*2620*/  BSYNC B0 ;  /* 0x0000000000007941 */ /* 0x000fea0003800000 */
.L_x_468:
        /* <DEDUP_REMOVED lines=11> */
[----:B------:R-:W-:Y:S05]  /*26e0*/  CALL.REL.NOINC `($__internal_9_$__cuda_sm20_div_s64) ;  /* 0x0000002400507944 */ /* 0x000fea0003c00000 */
[----:B------:R-:W-:-:S04]  /*26f0*/  IADD3 R17, P0, RZ, -R18, RZ ;  /* 0x80000012ff117210 */ /* 0x000fc80007f1e0ff */
[----:B------:R-:W-:Y:S01]  /*2700*/  IADD3.X R16, RZ, ~R19, RZ, P0, !PT ;  /* 0x80000013ff107210 */ /* 0x000fe200007fe4ff */
[----:B------:R-:W-:-:S04]  /*2710*/  IMAD.WIDE.U32 R34, R5, R17, R34 ;  /* 0x0000001105227225 */ /* 0x000fc800078e0022 */
[----:B------:R-:W-:-:S04]  /*2720*/  IMAD R16, R16, R5, RZ ;  /* 0x0000000510107224 */ /* 0x000fc800078e02ff */
[----:B------:R-:W-:-:S05]  /*2730*/  IMAD R4, R4, R17, R16 ;  /* 0x0000001104047224 */ /* 0x000fca00078e0210 */
[----:B------:R-:W-:Y:S01]  /*2740*/  IADD3 R4, R35, R4, RZ ;  /* 0x0000000423047210 */ /* 0x000fe20007ffe0ff */
[----:B------:R-:W-:Y:S05]  /*2750*/  BRA `(.L_x_473) ;  /* 0x0000000000587947 */ /* 0x000fea0003800000 */
.L_x_472:
        /* <DEDUP_REMOVED lines=22> */
.L_x_473:
[----:B------:R-:W-:Y:S05]  /*28c0*/  BSYNC B0 ;  /* 0x0000000000007941 */ /* 0x000fea0003800000 */
.L_x_471:
        /* <DEDUP_REMOVED lines=38> */
[----:B------:R-:W-:Y:S05]  /*2b30*/  CALL.REL.NOINC `($__internal_9_$__cuda_sm20_div_s64) ;  /* 0x00000020003c7944 */ /* 0x000fea0003c00000 */
        /* <DEDUP_REMOVED lines=12> */
.L_x_475:
        /* <DEDUP_REMOVED lines=23> */
.L_x_476:
[----:B------:R-:W-:Y:S05]  /*2d70*/  BSYNC B0 ;  /* 0x0000000000007941 */ /* 0x000fea0003800000 */
.L_x_474:
        /* <DEDUP_REMOVED lines=18> */
.L_x_478:
        /* <DEDUP_REMOVED lines=22> */
.L_x_479:
[----:B------:R-:W-:Y:S05]  /*3000*/  BSYNC B0 ;  /* 0x0000000000007941 */ /* 0x000fea0003800000 */
.L_x_477:
        /* <DEDUP_REMOVED lines=20> */
.L_x_481:
        /* <DEDUP_REMOVED lines=23> */
.L_x_482:
[----:B------:R-:W-:Y:S05]  /*32c0*/  BSYNC B0 ;  /* 0x0000000000007941 */ /* 0x000fea0003800000 */
.L_x_480:
        /* <DEDUP_REMOVED lines=26> */
[----:B------:R-:W-:Y:S05]  /*3470*/  CALL.REL.NOINC `($__internal_9_$__cuda_sm20_div_s64) ;  /* 0x0000001400ec7944 */ /* 0x000fea0003c00000 */
        /* <DEDUP_REMOVED lines=12> */
.L_x_484:
        /* <DEDUP_REMOVED lines=23> */
.L_x_485:
[----:B------:R-:W-:Y:S05]  /*36b0*/  BSYNC B0 ;  /* 0x0000000000007941 */ /* 0x000fea0003800000 */
.L_x_483:
        /* <DEDUP_REMOVED lines=29> */
.L_x_487:
        /* <DEDUP_REMOVED lines=23> */
.L_x_488:
[----:B------:R-:W-:Y:S05]  /*3a00*/  BSYNC B0 ;  /* 0x0000000000007941 */ /* 0x000fea0003800000 */
.L_x_486:
        /* <DEDUP_REMOVED lines=21> */
.L_x_464:
[----:B------:R-:W-:Y:S02]  /*3b60*/  ULDC.64 UR4, c[0x0][0x2b0] ;  /* 0x0000ac0000047ab9 */ /* 0x000fe40000000a00 */
[----:B------:R-:W-:-:S04]  /*3b70*/  LEA R2, P0, R30, UR4, 0x2 ;  /* 0x000000041e027c11 */ /* 0x000fc8000f8010ff */
[----:B------:R-:W-:-:S05]  /*3b80*/  LEA.HI.X R3, R30, UR5, R31, 0x2, P0 ;  /* 0x000000051e037c11 */ /* 0x000fca00080f141f */
[----:B------:R0:W-:Y:S04]  /*3b90*/  STG.E desc[UR8][R2.64], R28 ;  /* 0x0000001c02007986 */ /* 0x0001e8000c101908 */
.L_x_463:
[----:B------:R-:W-:Y:S05]  /*3ba0*/  BSYNC B1 ;  /* 0x0000000000017941 */ /* 0x000fea0003800000 */
.L_x_462:
[----:B------:R-:W2:Y:S01]  /*3bb0*/  S2R R0, SR_TID.X ;  /* 0x0000000000007919 */ /* 0x000ea20000002100 */
[----:B------:R-:W3:Y:S01]  /*3bc0*/  LDC R21, c[0x0][0x3c4] ;  /* 0x0000f100ff157b82 */ /* 0x000ee20000000800 */
[----:B------:R-:W-:Y:S01]  /*3bd0*/  BSSY B0, `(.L_x_489) ;  /* 0x0000012000007945 */ /* 0x000fe20003800000 */
[----:B--2---:R-:W-:-:S04]  /*3be0*/  SHF.R.S32.HI R11, RZ, 0x1f, R0 ;  /* 0x0000001fff0b7819 */ /* 0x004fc80000011400 */
[----:B------:R-:W-:-:S04]  /*3bf0*/  LEA.HI R11, R11, R0, RZ, 0x5 ;  /* 0x000000000b0b7211 */ /* 0x000fc800078f28ff */
[----:B01----:R-:W-:-:S05]  /*3c00*/  LOP3.LUT R3, R11, 0xffffffe0, RZ, 0xc0, !PT ;  /* 0xffffffe00b037812 */ /* 0x003fca00078ec0ff */
[----:B------:R-:W-:-:S05]  /*3c10*/  IMAD.IADD R24, R0, 0x1, -R3 ;  /* 0x0000000100187824 */ /* 0x000fca00078e0a03 */
[----:B---3--:R-:W-:-:S04]  /*3c20*/  ISETP.GE.AND P0, PT, R24, R21, PT ;  /* 0x000000151800720c */ /* 0x008fc80003f06270 */
        /* <DEDUP_REMOVED lines=12> */
.L_x_490:
[----:B------:R-:W-:Y:S05]  /*3cf0*/  BSYNC B0 ;  /* 0x0000000000007941 */ /* 0x000fea0003800000 */
.L_x_489:
[----:B------:R-:W-:Y:S01]  /*3d00*/  ISETP.GE.AND P0, PT, R21, 0x1, PT ;  /* 0x000000011500780c */ /* 0x000fe20003f06270 */
[----:B------:R-:W-:Y:S01]  /*3d10*/  BAR.SYNC.DEFER_BLOCKING 0x0 ;  /* 0x0000000000007b1d */ /* 0x000fe20000010000 */
[----:B------:R-:W-:Y:S01]  /*3d20*/  IMAD.MOV.U32 R0, RZ, RZ, RZ ;  /* 0x000000ffff007224 */ /* 0x000fe200078e00ff */
[----:B0-----:R-:W-:Y:S02]  /*3d30*/  CS2R R2, SRZ ;  /* 0x0000000000027805 */ /* 0x001fe4000001ff00 */
[----:B------:R-:W-:Y:S02]  /*3d40*/  CS2R R4, SRZ ;  /* 0x0000000000047805 */ /* 0x000fe4000001ff00 */
[----:B------:R-:W-:Y:S01]  /*3d50*/  CS2R R6, SRZ ;  /* 0x0000000000067805 */ /* 0x000fe2000001ff00 */
[----:B------:R-:W-:Y:S01]  /*3d60*/  IMAD.MOV.U32 R9, RZ, RZ, RZ ;  /* 0x000000ffff097224 */ /* 0x000fe200078e00ff */
[----:B------:R-:W-:Y:S01]  /*3d70*/  SHF.R.S32.HI R11, RZ, 0x5, R11 ;  /* 0x00000005ff0b7819 */ /* 0x000fe2000001140b */
[----:B------:R-:W-:-:S03]  /*3d80*/  IMAD.SHL.U32 R24, R24, 0x4, RZ ;  /* 0x0000000418187824 */ /* 0x000fc600078e00ff */
        /* <DEDUP_REMOVED lines=9> */
[----:B------:R-:W-:Y:S01]  /*3e20*/  VIADD R22, R20, -UR7 ;  /* 0x8000000714167c36 */ /* 0x000fe20008000000 */
[----:B------:R-:W-:Y:S01]  /*3e30*/  IADD3 R0, P0, R31, UR4, RZ ;  /* 0x000000041f007c10 */ /* 0x000fe2000ff1e0ff */
[----:B------:R-:W-:Y:S01]  /*3e40*/  ULDC.64 UR4, c[0x0][0x288] ;  /* 0x0000a20000047ab9 */ /* 0x000fe20000000a00 */
[----:B------:R-:W-:-:S02]  /*3e50*/  CS2R R12, SRZ ;  /* 0x00000000000c7805 */ /* 0x000fc4000001ff00 */
[----:B------:R-:W-:Y:S02]  /*3e60*/  CS2R R14, SRZ ;  /* 0x00000000000e7805 */ /* 0x000fe4000001ff00 */
[----:B------:R-:W-:Y:S02]  /*3e70*/  LEA.HI.X.SX32 R31, R31, UR11, 0x1, P0 ;  /* 0x0000000b1f1f7c11 */ /* 0x000fe400080f0eff */
[----:B------:R-:W-:Y:S02]  /*3e80*/  CS2R R16, SRZ ;  /* 0x0000000000107805 */ /* 0x000fe4000001ff00 */
[----:B------:R-:W-:Y:S01]  /*3e90*/  LEA R30, P0, R0, UR4, 0x2 ;  /* 0x00000004001e7c11 */ /* 0x000fe2000f8010ff */
[----:B------:R-:W-:Y:S01]  /*3ea0*/  UMOV UR4, 0x400 ;  /* 0x0000040000047882 */ /* 0x000fe20000000000 */
[----:B------:R-:W-:Y:S01]  /*3eb0*/  CS2R R18, SRZ ;  /* 0x0000000000127805 */ /* 0x000fe2000001ff00 */
[----:B------:R-:W-:Y:S01]  /*3ec0*/  IMAD.WIDE R26, R26, 0x4, RZ ;  /* 0x000000041a1a7825 */ /* 0x000fe200078e02ff */
[----:B------:R-:W-:Y:S01]  /*3ed0*/  LEA.HI.X R31, R0, UR5, R31, 0x2, P0 ;  /* 0x00000005001f7c11 */ /* 0x000fe200080f141f */
[----:B------:R-:W-:Y:S01]  /*3ee0*/  UMOV UR5, URZ ;  /* 0x0000003f00057c82 */ /* 0x000fe20008000000 */
[----:B------:R-:W-:Y:S01]  /*3ef0*/  IADD3 R30, P0, R30, 0x200, RZ ;  /* 0x000002001e1e7810 */ /* 0x000fe20007f1e0ff */
[----:B------:R-:W-:Y:S01]  /*3f00*/  IMAD.MOV.U32 R0, RZ, RZ, RZ ;  /* 0x000000ffff007224 */ /* 0x000fe200078e00ff */
[----:B0-----:R-:W-:-:S03]  /*3f10*/  ULEA UR4, UR6, UR4, 0x18 ;  /* 0x0000000406047291 */ /* 0x001fc6000f8ec03f */
[----:B------:R-:W-:-:S03]  /*3f20*/  IMAD.X R31, RZ, RZ, R31, P0 ;  /* 0x000000ffff1f7224 */ /* 0x000fc600000e061f */
[----:B------:R-:W-:Y:S01]  /*3f30*/  LEA R10, R11, UR4, 0x2 ;  /* 0x000000040b0a7c11 */ /* 0x000fe2000f8e10ff */
[----:B------:R-:W-:Y:S06]  /*3f40*/  @!P1 BRA `(.L_x_492) ;  /* 0x0000000000f49947 */ /* 0x000fec0003800000 */
[----:B------:R-:W-:Y:S01]  /*3f50*/  PLOP3.LUT P4, PT, PT, PT, PT, 0x8, 0x0 ;  /* 0x000000000000781c */ /* 0x000fe20003f8e170 */
[----:B------:R-:W-:Y:S01]  /*3f60*/  VIADD R21, R21, 0xfffffffd ;  /* 0xfffffffd15157836 */ /* 0x000fe20000000000 */
[CC--:B------:R-:W-:Y:S02]  /*3f70*/  ISETP.GE.AND P3, PT, R11.reuse, R22.reuse, PT ;  /* 0x000000160b00720c */ /* 0x0c0fe40003f66270 */
[----:B------:R-:W-:-:S13]  /*3f80*/  ISETP.GE.AND P0, PT, R11, R22, PT ;  /* 0x000000160b00720c */ /* 0x000fda0003f06270 */
.L_x_493:
[----:B------:R-:W2:Y:S01]  /*3f90*/  @!P3 LDG.E.128 R12, desc[UR8][R30.64+-0x200] ;  /* 0xfffe00081e0cb981 */ /* 0x000ea2000c1e1d00 */
[C---:B------:R-:W-:Y:S01]  /*3fa0*/  IADD3 R28, P1, R26.reuse, R30, RZ ;  /* 0x0000001e1a1c7210 */ /* 0x040fe20007f3e0ff */
[----:B------:R-:W-:Y:S02]  /*3fb0*/  UIADD3 UR5, UR5, 0x4, URZ ;  /* 0x0000000405057890 */ /* 0x000fe4000fffe03f */
[----:B------:R-:W2:Y:S01]  /*3fc0*/  LDS R8, [R10] ;  /* 0x000000000a087984 */ /* 0x000ea20000000800 */
[----:B------:R-:W-:Y:S03]  /*3fd0*/  IADD3.X R29, R27, R31, RZ, P1, !PT ;  /* 0x0000001f1b1d7210 */ /* 0x000fe60000ffe4ff */
        /* <DEDUP_REMOVED lines=52> */
.L_x_492:
[----:B------:R-:W0:Y:S02]  /*4320*/  LDC R8, c[0x0][0x3c4] ;  /* 0x0000f100ff087b82 */ /* 0x000e240000000800 */
[----:B0-----:R-:W-:-:S04]  /*4330*/  IADD3 R21, R8, -UR5, RZ ;  /* 0x8000000508157c10 */ /* 0x001fc8000fffe0ff */
        /* <DEDUP_REMOVED lines=34> */
.L_x_494:
        /* <DEDUP_REMOVED lines=8> */
.L_x_496:
[----:B------:R-:W-:Y:S05]  /*45e0*/  BSYNC B0 ;  /* 0x0000000000007941 */ /* 0x000fea0003800000 */
.L_x_495:
        /* <DEDUP_REMOVED lines=8> */
.L_x_491:
        /* <DEDUP_REMOVED lines=36> */
[----:B------:R0:W2:Y:S08]  /*48b0*/  F2I.FTZ.U32.TRUNC.NTZ R19, R18 ;  /* 0x0000001200137305 */ /* 0x0000b0000021f000 */
[----:B------:R-:W-:-:S05]  /*48c0*/  @P2 IADD3 R15, R15, 0x1, RZ ;  /* 0x000000010f0f2810 */ /* 0x000fca0007ffe0ff */
[----:B------:R-:W-:Y:S01]  /*48d0*/  @!P0 IMAD.MOV R15, RZ, RZ, -R15 ;  /* 0x000000ffff0f8224 */ /* 0x000fe200078e0a0f */
[----:B------:R-:W-:-:S05]  /*48e0*/  @!P1 LOP3.LUT R15, RZ, R14, RZ, 0x33, !PT ;  /* 0x0000000eff0f9212 */ /* 0x000fca00078e33ff */
[----:B------:R-:W-:Y:S01]  /*48f0*/  IMAD R14, R15, R14, RZ ;  /* 0x0000000e0f0e7224 */ /* 0x000fe200078e02ff */
[----:B0-----:R-:W-:Y:S01]  /*4900*/  HFMA2.MMA R18, -RZ, RZ, 0, 0 ;  /* 0x00000000ff127435 */ /* 0x001fe200000001ff */
[----:B--2---:R-:W-:Y:S02]  /*4910*/  IMAD.MOV R17, RZ, RZ, -R19 ;  /* 0x000000ffff117224 */ /* 0x004fe400078e0a13 */
        /* <DEDUP_REMOVED lines=49> */
        .weak           $__internal_9_$__cuda_sm20_div_s64
        .type           $__internal_9_$__cuda_sm20_div_s64,@function
        .size           $__internal_9_$__cuda_sm20_div_s64,(.L_x_8995 - $__internal_9_$__cuda_sm20_div_s64)
$__internal_9_$__cuda_sm20_div_s64:
        /* <DEDUP_REMOVED lines=82> */
[----:B------:R-:W-:Y:S05]  /*5150*/  RET.REL.NODEC R24 `(_ZN5flash32flash_fwd_splitkv_combine_kernelI23Flash_fwd_kernel_traitsILi256ELi64ELi64ELi4ELb0ELb0EN7cutlass10bfloat16_tE19Flash_kernel_traitsILi256ELi64ELi64ELi4ES3_EELi4ELi5ELb1EEEvNS_16Flash_fwd_paramsE) ;  /* 0xffffffac18a87950 */ /* 0x000fea0003c3ffff */
.L_x_497:
        /* <DEDUP_REMOVED lines=10> */
.L_x_8995:


//--------------------- .text._ZN5flash32flash_fwd_splitkv_combine_kernelI23Flash_fwd_kernel_traitsILi256ELi64ELi64ELi4ELb0ELb0EN7cutlass10bfloat16_tE19Flash_kernel_traitsILi256ELi64ELi64ELi4ES3_EELi4ELi4ELb1EEEvNS_16Flash_fwd_paramsE --------------------------
	.section	.text._ZN5flash32flash_fwd_splitkv_combine_kernelI23Flash_fwd_kernel_traitsILi256ELi64ELi64ELi4ELb0ELb0EN7cutlass10bfloat16_tE19Flash_kernel_traitsILi256ELi64ELi64ELi4ES3_EELi4ELi4ELb1EEEvNS_16Flash_fwd_paramsE,"ax",@progbits
	.align	128
        .global         _ZN5flash32flash_fwd_splitkv_combine_kernelI23Flash_fwd_kernel_traitsILi256ELi64ELi64ELi4ELb0ELb0EN7cutlass10bfloat16_tE19Flash_kernel_traitsILi256ELi64ELi64ELi4ES3_EELi4ELi4ELb1EEEvNS_16Flash_fwd_paramsE
        .type           _ZN5flash32flash_fwd_splitkv_combine_kernelI23Flash_fwd_kernel_traitsILi256ELi64ELi64ELi4ELb0ELb0EN7cutlass10bfloat16_tE19Flash_kernel_traitsILi256ELi64ELi64ELi4ES3_EELi4ELi4ELb1EEEvNS_16Flash_fwd_paramsE,@function
        .size           _ZN5flash32flash_fwd_splitkv_combine_kernelI23Flash_fwd_kernel_traitsILi256ELi64ELi64ELi4ELb0ELb0EN7cutlass10bfloat16_tE19Flash_kernel_traitsILi256ELi64ELi64ELi4ES3_EELi4ELi4ELb1EEEvNS_16Flash_fwd_paramsE,(.L_x_8996 - _ZN5flash32flash_fwd_splitkv_combine_kernelI23Flash_fwd_kernel_traitsILi256ELi64ELi64ELi4ELb0ELb0EN7cutlass10bfloat16_tE19Flash_kernel_traitsILi256ELi64ELi64ELi4ES3_EELi4ELi4ELb1EEEvNS_16Flash_fwd_paramsE)
        .other          _ZN5flash32flash_fwd_splitkv_combine_kernelI23Flash_fwd_kernel_traitsILi256ELi64ELi64ELi4ELb0ELb0EN7cutlass10bfloat16_tE19Flash_kernel_traitsILi256ELi64ELi64ELi4ES3_EELi4ELi4ELb1EEEvNS_16Flash_fwd_paramsE,@"STO_CUDA_ENTRY STV_DEFAULT"
_ZN5flash32flash_fwd_splitkv_combine_kernelI23Flash_fwd_kernel_traitsILi256ELi64ELi64ELi4ELb0ELb0EN7cutlass10bfloat16_tE19Flash_kernel_traitsILi256ELi64ELi64ELi4ES3_EELi4ELi4ELb1EEEvNS_16Flash_fwd_paramsE:
.text._ZN5flash32flash_fwd_splitkv_combine_kernelI23Flash_fwd_kernel_traitsILi256ELi64ELi64ELi4ELb0ELb0EN7cutlass10bfloat16_tE19Flash_kernel_traitsILi256ELi64ELi64ELi4ES3_EELi4ELi4ELb1EEEvNS_16Flash_fwd_paramsE:
        /* <DEDUP_REMOVED lines=23> */
[----:B------:R-:W-:Y:S05]  /*0170*/  CALL.REL.NOINC `($__internal_10_$__cuda_sm20_div_s64) ;  /* 0x0000004800a87944 */ /* 0x000fea0003c00000 */
[----:B------:R-:W-:Y:S05]  /*0180*/  BRA `(.L_x_499) ;  /* 0x00000000004c7947 */ /* 0x000fea0003800000 */
.L_x_498:
        /* <DEDUP_REMOVED lines=19> */
.L_x_499:
        /* <DEDUP_REMOVED lines=12> */
[----:B------:R-:W-:Y:S05]  /*0380*/  CALL.REL.NOINC `($__internal_10_$__cuda_sm20_div_s64) ;  /* 0x0000004800247944 */ /* 0x000fea0003c00000 */
[----:B------:R-:W-:Y:S02]  /*0390*/  MOV R8, R18 ;  /* 0x0000001200087202 */ /* 0x000fe40000000f00 */
[----:B------:R-:W-:Y:S01]  /*03a0*/  MOV R9, R19 ;  /* 0x0000001300097202 */ /* 0x000fe20000000f00 */
[----:B------:R-:W-:Y:S05]  /*03b0*/  BRA `(.L_x_502) ;  /* 0x00000000004c7947 */ /* 0x000fea0003800000 */
.L_x_501:
        /* <DEDUP_REMOVED lines=19> */
.L_x_502:
[----:B------:R-:W-:Y:S05]  /*04f0*/  BSYNC B0 ;  /* 0x0000000000007941 */ /* 0x000fea0003800000 */
.L_x_500:
        /* <DEDUP_REMOVED lines=42> */
.L_x_504:
        /* <DEDUP_REMOVED lines=19> */
.L_x_505:
[----:B------:R-:W-:Y:S05]  /*08d0*/  BSYNC B0 ;  /* 0x0000000000007941 */ /* 0x000fea0003800000 */
.L_x_503:
        /* <DEDUP_REMOVED lines=74> */
[----:B------:R-:W-:Y:S02]  /*0d80*/  MOV R32, R18 ;  /* 0x0000001200207202 */ /* 0x000fe40000000f00 */
[----:B------:R-:W-:Y:S01]  /*0d90*/  MOV R33, R19 ;  /* 0x0000001300217202 */ /* 0x000fe20000000f00 */
[----:B------:R-:W-:Y:S05]  /*0da0*/  BRA `(.L_x_508) ;  /* 0x00000000004c7947 */ /* 0x000fea0003800000 */
.L_x_507:
        /* <DEDUP_REMOVED lines=19> */
.L_x_508:
[----:B------:R-:W-:Y:S05]  /*0ee0*/  BSYNC B0 ;  /* 0x0000000000007941 */ /* 0x000fea0003800000 */
.L_x_506:
        /* <DEDUP_REMOVED lines=43> */
.L_x_510:
        /* <DEDUP_REMOVED lines=19> */
.L_x_511:
[----:B------:R-:W-:Y:S05]  /*12d0*/  BSYNC B0 ;  /* 0x0000000000007941 */ /* 0x000fea0003800000 */
.L_x_509:
        /* <DEDUP_REMOVED lines=67> */
.L_x_513:
[----:B------:R-:W-:Y:S05]  /*1710*/  BSYNC B0 ;  /* 0x0000000000007941 */ /* 0x000fea0003800000 */
.L_x_512:
        /* <DEDUP_REMOVED lines=14> */
.L_x_515:
[----:B------:R-:W-:Y:S05]  /*1800*/  BSYNC B0 ;  /* 0x0000000000007941 */ /* 0x000fea0003800000 */
.L_x_514:
        /* <DEDUP_REMOVED lines=147> */
[----:B------:R-:W-:Y:S05]  /*2140*/  CALL.REL.NOINC `($__internal_10_$__cuda_sm20_div_s64) ;  /* 0x0000002800b47944 */ /* 0x000fea0003c00000 */
        /* <DEDUP_REMOVED lines=9> */
.L_x_520:
        /* <DEDUP_REMOVED lines=22> */
.L_x_521:
[----:B------:R-:W-:Y:S05]  /*2340*/  BSYNC B0 ;  /* 0x0000000000007941 */ /* 0x000fea0003800000 */
.L_x_519:
        /* <DEDUP_REMOVED lines=19> */
.L_x_523:
        /* <DEDUP_REMOVED lines=22> */
.L_x_524:
[----:B------:R-:W-:Y:S05]  /*25e0*/  BSYNC B0 ;  /* 0x0000000000007941 */ /* 0x000fea0003800000 */
.L_x_522:
        /* <DEDUP_REMOVED lines=11> */
[----:B------:R-:W-:Y:S05]  /*26a0*/  CALL.REL.NOINC `($__internal_10_$__cuda_sm20_div_s64) ;  /* 0x00000024005c7944 */ /* 0x000fea0003c00000 */
[----:B------:R-:W-:-:S04]  /*26b0*/  IADD3 R17, P0, RZ, -R18, RZ ;  /* 0x80000012ff117210 */ /* 0x000fc80007f1e0ff */
[----:B------:R-:W-:Y:S01]  /*26c0*/  IADD3.X R16, RZ, ~R19, RZ, P0, !PT ;  /* 0x80000013ff107210 */ /* 0x000fe200007fe4ff */
[----:B------:R-:W-:-:S04]  /*26d0*/  IMAD.WIDE.U32 R34, R5, R17, R34 ;  /* 0x0000001105227225 */ /* 0x000fc800078e0022 */
[----:B------:R-:W-:-:S04]  /*26e0*/  IMAD R16, R16, R5, RZ ;  /* 0x0000000510107224 */ /* 0x000fc800078e02ff */
[----:B------:R-:W-:-:S05]  /*26f0*/  IMAD R4, R4, R17, R16 ;  /* 0x0000001104047224 */ /* 0x000fca00078e0210 */
[----:B------:R-:W-:Y:S01]  /*2700*/  IADD3 R4, R35, R4, RZ ;  /* 0x0000000423047210 */ /* 0x000fe20007ffe0ff */
[----:B------:R-:W-:Y:S05]  /*2710*/  BRA `(.L_x_527) ;  /* 0x0000000000587947 */ /* 0x000fea0003800000 */
.L_x_526:
        /* <DEDUP_REMOVED lines=22> */
.L_x_527:
[----:B------:R-:W-:Y:S05]  /*2880*/  BSYNC B0 ;  /* 0x0000000000007941 */ /* 0x000fea0003800000 */
.L_x_525:
        /* <DEDUP_REMOVED lines=38> */
[----:B------:R-:W-:Y:S05]  /*2af0*/  CALL.REL.NOINC `($__internal_10_$__cuda_sm20_div_s64) ;  /* 0x0000002000487944 */ /* 0x000fea0003c00000 */
        /* <DEDUP_REMOVED lines=12> */
.L_x_529:
        /* <DEDUP_REMOVED lines=23> */
.L_x_530:
[----:B------:R-:W-:Y:S05]  /*2d30*/  BSYNC B0 ;  /* 0x0000000000007941 */ /* 0x000fea0003800000 */
.L_x_528:
        /* <DEDUP_REMOVED lines=18> */
.L_x_532:
        /* <DEDUP_REMOVED lines=22> */
.L_x_533:
[----:B------:R-:W-:Y:S05]  /*2fc0*/  BSYNC B0 ;  /* 0x0000000000007941 */ /* 0x000fea0003800000 */
.L_x_531:
        /* <DEDUP_REMOVED lines=20> */
.L_x_535:
        /* <DEDUP_REMOVED lines=23> */
.L_x_536:
[----:B------:R-:W-:Y:S05]  /*3280*/  BSYNC B0 ;  /* 0x0000000000007941 */ /* 0x000fea0003800000 */
.L_x_534:
        /* <DEDUP_REMOVED lines=26> */
[----:B------:R-:W-:Y:S05]  /*3430*/  CALL.REL.NOINC `($__internal_10_$__cuda_sm20_div_s64) ;  /* 0x0000001400f87944 */ /* 0x000fea0003c00000 */
        /* <DEDUP_REMOVED lines=12> */
.L_x_538:
        /* <DEDUP_REMOVED lines=23> */
.L_x_539:
[----:B------:R-:W-:Y:S05]  /*3670*/  BSYNC B0 ;  /* 0x0000000000007941 */ /* 0x000fea0003800000 */
.L_x_537:
        /* <DEDUP_REMOVED lines=29> */
.L_x_541:
        /* <DEDUP_REMOVED lines=23> */
.L_x_542:
[----:B------:R-:W-:Y:S05]  /*39c0*/  BSYNC B0 ;  /* 0x0000000000007941 */ /* 0x000fea0003800000 */
.L_x_540:
        /* <DEDUP_REMOVED lines=21> */
.L_x_518:
[----:B------:R-:W-:Y:S02]  /*3b20*/  ULDC.64 UR4, c[0x0][0x2b0] ;  /* 0x0000ac0000047ab9 */ /* 0x000fe40000000a00 */
[----:B------:R-:W-:-:S04]  /*3b30*/  LEA R2, P0, R30, UR4, 0x2 ;  /* 0x000000041e027c11 */ /* 0x000fc8000f8010ff */
[----:B------:R-:W-:-:S05]  /*3b40*/  LEA.HI.X R3, R30, UR5, R31, 0x2, P0 ;  /* 0x000000051e037c11 */ /* 0x000fca00080f141f */
[----:B------:R0:W-:Y:S04]  /*3b50*/  STG.E desc[UR8][R2.64], R28 ;  /* 0x0000001c02007986 */ /* 0x0001e8000c101908 */
.L_x_517:
[----:B------:R-:W-:Y:S05]  /*3b60*/  BSYNC B1 ;  /* 0x0000000000017941 */ /* 0x000fea0003800000 */
.L_x_516:
[----:B------:R-:W2:Y:S01]  /*3b70*/  S2R R23, SR_TID.X ;  /* 0x0000000000177919 */ /* 0x000ea20000002100 */
[----:B------:R-:W3:Y:S01]  /*3b80*/  LDC R11, c[0x0][0x3c4] ;  /* 0x0000f100ff0b7b82 */ /* 0x000ee20000000800 */
[----:B------:R-:W-:Y:S01]  /*3b90*/  BSSY B0, `(.L_x_543) ;  /* 0x0000013000007945 */ /* 0x000fe20003800000 */
[----:B--2---:R-:W-:-:S04]  /*3ba0*/  SHF.R.S32.HI R22, RZ, 0x1f, R23 ;  /* 0x0000001fff167819 */ /* 0x004fc80000011417 */
[CC--:B01----:R-:W-:Y:S02]  /*3bb0*/  LEA.HI R3, R22.reuse, R23.reuse, RZ, 0x4 ;  /* 0x0000001716037211 */ /* 0x0c3fe400078f20ff */
[----:B------:R-:W-:Y:S02]  /*3bc0*/  LEA.HI R22, R22, R23, RZ, 0x5 ;  /* 0x0000001716167211 */ /* 0x000fe400078f28ff */
[----:B------:R-:W-:-:S05]  /*3bd0*/  LOP3.LUT R2, R3, 0xfffffff0, RZ, 0xc0, !PT ;  /* 0xfffffff003027812 */ /* 0x000fca00078ec0ff */
[----:B------:R-:W-:-:S05]  /*3be0*/  IMAD.IADD R2, R23, 0x1, -R2 ;  /* 0x0000000117027824 */ /* 0x000fca00078e0a02 */
[----:B---3--:R-:W-:-:S04]  /*3bf0*/  ISETP.GE.AND P0, PT, R2, R11, PT ;  /* 0x0000000b0200720c */ /* 0x008fc80003f06270 */
[----:B------:R-:W-:-:S13]  /*3c00*/  ISETP.GT.OR P0, PT, R23, 0x3f, P0 ;  /* 0x0000003f1700780c */ /* 0x000fda0000704670 */
[----:B------:R-:W-:Y:S05]  /*3c10*/  @P0 BRA `(.L_x_544) ;  /* 0x0000000000280947 */ /* 0x000fea0003800000 */
[----:B------:R-:W0:Y:S01]  /*3c20*/  S2R R0, SR_CgaCtaId ;  /* 0x0000000000007919 */ /* 0x000e220000008800 */
[----:B------:R-:W-:Y:S01]  /*3c30*/  FADD.FTZ R4, -R28, R29 ;  /* 0x0000001d1c047221 */ /* 0x000fe20000010100 */
[----:B------:R-:W-:-:S03]  /*3c40*/  MOV R5, 0x400 ;  /* 0x0000040000057802 */ /* 0x000fc60000000f00 */
[----:B------:R-:W-:-:S06]  /*3c50*/  FMUL.FTZ R4, R4, 1.4426950216293334961 ;  /* 0x3fb8aa3b04047820 */ /* 0x000fcc0000410000 */
[----:B------:R-:W1:Y:S01]  /*3c60*/  MUFU.EX2 R4, R4 ;  /* 0x0000000400047308 */ /* 0x000e620000000800 */
[----:B0-----:R-:W-:Y:S02]  /*3c70*/  LEA R5, R0, R5, 0x18 ;  /* 0x0000000500057211 */ /* 0x001fe400078ec0ff */
[----:B------:R-:W-:-:S03]  /*3c80*/  SHF.R.S32.HI R0, RZ, 0x4, R3 ;  /* 0x00000004ff007819 */ /* 0x000fc60000011403 */
[----:B------:R-:W-:-:S05]  /*3c90*/  IMAD R5, R2, 0x14, R5 ;  /* 0x0000001402057824 */ /* 0x000fca00078e0205 */
[----:B------:R-:W-:-:S05]  /*3ca0*/  LEA R5, R0, R5, 0x2 ;  /* 0x0000000500057211 */ /* 0x000fca00078e10ff */
[----:B-1----:R0:W-:Y:S02]  /*3cb0*/  STS [R5], R4 ;  /* 0x0000000405007388 */ /* 0x0021e40000000800 */
.L_x_544:
[----:B------:R-:W-:Y:S05]  /*3cc0*/  BSYNC B0 ;  /* 0x0000000000007941 */ /* 0x000fea0003800000 */
.L_x_543:
[----:B------:R-:W-:Y:S01]  /*3cd0*/  BAR.SYNC.DEFER_BLOCKING 0x0 ;  /* 0x0000000000007b1d */ /* 0x000fe20000010000 */
[----:B------:R-:W-:Y:S01]  /*3ce0*/  ISETP.GE.AND P0, PT, R11, 0x1, PT ;  /* 0x000000010b00780c */ /* 0x000fe20003f06270 */
[----:B------:R-:W-:Y:S01]  /*3cf0*/  IMAD.MOV.U32 R0, RZ, RZ, RZ ;  /* 0x000000ffff007224 */ /* 0x000fe200078e00ff */
[----:B------:R-:W-:Y:S02]  /*3d00*/  LOP3.LUT R2, R22, 0x3fffffe0, RZ, 0xc0, !PT ;  /* 0x3fffffe016027812 */ /* 0x000fe400078ec0ff */
[----:B0-----:R-:W-:Y:S02]  /*3d10*/  CS2R R4, SRZ ;  /* 0x0000000000047805 */ /* 0x001fe4000001ff00 */
[----:B------:R-:W-:Y:S01]  /*3d20*/  CS2R R6, SRZ ;  /* 0x0000000000067805 */ /* 0x000fe2000001ff00 */
[----:B------:R-:W-:Y:S01]  /*3d30*/  IMAD.MOV.U32 R9, RZ, RZ, RZ ;  /* 0x000000ffff097224 */ /* 0x000fe200078e00ff */
[----:B------:R-:W-:Y:S01]  /*3d40*/  SHF.R.S32.HI R22, RZ, 0x5, R22 ;  /* 0x00000005ff167819 */ /* 0x000fe20000011416 */
[----:B------:R-:W-:Y:S01]  /*3d50*/  IMAD.IADD R23, R23, 0x1, -R2 ;  /* 0x0000000117177824 */ /* 0x000fe200078e0a02 */
[----:B------:R-:W-:-:S03]  /*3d60*/  CS2R R2, SRZ ;  /* 0x0000000000027805 */ /* 0x000fc6000001ff00 */
[----:B------:R-:W-:Y:S01]  /*3d70*/  IMAD.SHL.U32 R23, R23, 0x4, RZ ;  /* 0x0000000417177824 */ /* 0x000fe200078e00ff */
[----:B------:R-:W-:Y:S06]  /*3d80*/  @!P0 BRA `(.L_x_545) ;  /* 0x0000000800348947 */ /* 0x000fec0003800000 */
        /* <DEDUP_REMOVED lines=31> */
.L_x_547:
        /* <DEDUP_REMOVED lines=57> */
.L_x_546:
        /* <DEDUP_REMOVED lines=36> */
.L_x_548:
        /* <DEDUP_REMOVED lines=8> */
.L_x_550:
[----:B------:R-:W-:Y:S05]  /*45d0*/  BSYNC B0 ;  /* 0x0000000000007941 */ /* 0x000fea0003800000 */
.L_x_549:
        /* <DEDUP_REMOVED lines=8> */
.L_x_545:
        /* <DEDUP_REMOVED lines=62> */
[----:B------:R-:W-:-:S07]  /*4a40*/  IADD3 R17, R17, R8, RZ ;  /* 0x0000000811117210 */ /* 0x000fce0007ffe0ff */
        /* <DEDUP_REMOVED lines=11> */
[----:B------:R-:W-:Y:S02]  /*4b00*/  IMAD R11, R11, UR4, RZ ;  /* 0x000000040b0b7c24 */ /* 0x000fe4000f8e02ff */
[----:B------:R-:W-:Y:S01]  /*4b10*/  IMAD.IADD R17, R17, 0x1, R13 ;  /* 0x0000000111117824 */ /* 0x000fe200078e020d */
[----:B------:R-:W-:Y:S01]  /*4b20*/  IADD3 R13, R23, 0x80, RZ ;  /* 0x00000080170d7810 */ /* 0x000fe20007ffe0ff */
[C---:B------:R-:W-:Y:S02]  /*4b30*/  IMAD R8, R14.reuse, UR5, R11 ;  /* 0x000000050e087c24 */ /* 0x040fe4000f8e020b */
[----:B------:R-:W-:Y:S01]  /*4b40*/  IMAD.WIDE.U32 R14, R14, UR4, R16 ;  /* 0x000000040e0e7c25 */ /* 0x000fe2000f8e0010 */
        /* <DEDUP_REMOVED lines=13> */
        .weak           $__internal_10_$__cuda_sm20_div_s64
        .type           $__internal_10_$__cuda_sm20_div_s64,@function
        .size           $__internal_10_$__cuda_sm20_div_s64,(.L_x_8996 - $__internal_10_$__cuda_sm20_div_s64)
$__internal_10_$__cuda_sm20_div_s64:
        /* <DEDUP_REMOVED lines=82> */
[----:B------:R-:W-:Y:S05]  /*5140*/  RET.REL.NODEC R24 `(_ZN5flash32flash_fwd_splitkv_combine_kernelI23Flash_fwd_kernel_traitsILi256ELi64ELi64ELi4ELb0ELb0EN7cutlass10bfloat16_tE19Flash_kernel_traitsILi256ELi64ELi64ELi4ES3_EELi4ELi4ELb1EEEvNS_16Flash_fwd_paramsE) ;  /* 0xffffffac18ac7950 */ /* 0x000fea0003c3ffff */
.L_x_551:
        /* <DEDUP_REMOVED lines=11> */
.L_x_8996:


//--------------------- .text._ZN5flash32flash_fwd_splitkv_combine_kernelI23Flash_fwd_kernel_traitsILi256ELi64ELi64ELi4ELb0ELb0EN7cutlass10bfloat16_tE19Flash_kernel_traitsILi256ELi64ELi64ELi4ES3_EELi4ELi3ELb1EEEvNS_16Flash_fwd_paramsE --------------------------
	.section	.text._ZN5flash32flash_fwd_splitkv_combine_kernelI23Flash_fwd_kernel_traitsILi256ELi64ELi64ELi4ELb0ELb0EN7cutlass10bfloat16_tE19Flash_kernel_traitsILi256ELi64ELi64ELi4ES3_EELi4ELi3ELb1EEEvNS_16Flash_fwd_paramsE,"ax",@progbits
	.align	128
        .global         _ZN5flash32flash_fwd_splitkv_combine_kernelI23Flash_fwd_kernel_traitsILi256ELi64ELi64ELi4ELb0ELb0EN7cutlass10bfloat16_tE19Flash_kernel_traitsILi256ELi64ELi64ELi4ES3_EELi4ELi3ELb1EEEvNS_16Flash_fwd_paramsE
        .type           _ZN5flash32flash_fwd_splitkv_combine_kernelI23Flash_fwd_kernel_traitsILi256ELi64ELi64ELi4ELb0ELb0EN7cutlass10bfloat16_tE19Flash_kernel_traitsILi256ELi64ELi64ELi4ES3_EELi4ELi3ELb1EEEvNS_16Flash_fwd_paramsE,@function
        .size           _ZN5flash32flash_fwd_splitkv_combine_kernelI23Flash_fwd_kernel_traitsILi256ELi64ELi64ELi4ELb0ELb0EN7cutlass10bfloat16_tE19Flash_kernel_traitsILi256ELi64ELi64ELi4ES3_EELi4ELi3ELb1EEEvNS_16Flash_fwd_paramsE,(.L_x_8997 - _ZN5flash32flash_fwd_splitkv_combine_kernelI23Flash_fwd_kernel_traitsILi256ELi64ELi64ELi4ELb0ELb0EN7cutlass10bfloat16_tE19Flash_kernel_traitsILi256ELi64ELi64ELi4ES3_EELi4ELi3ELb1EEEvNS_16Flash_fwd_paramsE)
        .other          _ZN5flash32flash_fwd_splitkv_combine_kernelI23Flash_fwd_kernel_traitsILi256ELi64ELi64ELi4ELb0ELb0EN7cutlass10bfloat16_tE19Flash_kernel_traitsILi256ELi64ELi64ELi4ES3_EELi4ELi3ELb1EEEvNS_16Flash_fwd_paramsE,@"STO_CUDA_ENTRY STV_DEFAULT"
_ZN5flash32flash_fwd_splitkv_combine_kernelI23Flash_fwd_kernel_traitsILi256ELi64ELi64ELi4ELb0ELb0EN7cutlass10bfloat16_tE19Flash_kernel_traitsILi256ELi64ELi64ELi4ES3_EELi4ELi3ELb1EEEvNS_16Flash_fwd_paramsE:
.text._ZN5flash32flash_fwd_splitkv_combine_kernelI23Flash_fwd_kernel_traitsILi256ELi64ELi64ELi4ELb0ELb0EN7cutlass10bfloat16_tE19Flash_kernel_traitsILi256ELi64ELi64ELi4ES3_EELi4ELi3ELb1EEEvNS_16Flash_fwd_paramsE:
        /* <DEDUP_REMOVED lines=23> */
[----:B------:R-:W-:Y:S05]  /*0170*/  CALL.REL.NOINC `($__internal_11_$__cuda_sm20_div_s64) ;  /* 0x0000004800987944 */ /* 0x000fea0003c00000 */
[----:B------:R-:W-:Y:S05]  /*0180*/  BRA `(.L_x_553) ;  /* 0x00000000004c7947 */ /* 0x000fea0003800000 */
.L_x_552:
        /* <DEDUP_REMOVED lines=19> */
.L_x_553:
        /* <DEDUP_REMOVED lines=12> */
[----:B------:R-:W-:Y:S05]  /*0380*/  CALL.REL.NOINC `($__internal_11_$__cuda_sm20_div_s64) ;  /* 0x0000004800147944 */ /* 0x000fea0003c00000 */
[----:B------:R-:W-:Y:S02]  /*0390*/  MOV R8, R18 ;  /* 0x0000001200087202 */ /* 0x000fe40000000f00 */
[----:B------:R-:W-:Y:S01]  /*03a0*/  MOV R9, R19 ;  /* 0x0000001300097202 */ /* 0x000fe20000000f00 */
[----:B------:R-:W-:Y:S05]  /*03b0*/  BRA `(.L_x_556) ;  /* 0x00000000004c7947 */ /* 0x000fea0003800000 */
.L_x_555:
        /* <DEDUP_REMOVED lines=19> */
.L_x_556:
[----:B------:R-:W-:Y:S05]  /*04f0*/  BSYNC B0 ;  /* 0x0000000000007941 */ /* 0x000fea0003800000 */
.L_x_554:
        /* <DEDUP_REMOVED lines=42> */
.L_x_558:
        /* <DEDUP_REMOVED lines=19> */
.L_x_559:
[----:B------:R-:W-:Y:S05]  /*08d0*/  BSYNC B0 ;  /* 0x0000000000007941 */ /* 0x000fea0003800000 */
.L_x_557:
        /* <DEDUP_REMOVED lines=74> */
[----:B------:R-:W-:Y:S02]  /*0d80*/  MOV R32, R18 ;  /* 0x0000001200207202 */ /* 0x000fe40000000f00 */
[----:B------:R-:W-:Y:S01]  /*0d90*/  MOV R33, R19 ;  /* 0x0000001300217202 */ /* 0x000fe20000000f00 */
[----:B------:R-:W-:Y:S05]  /*0da0*/  BRA `(.L_x_562) ;  /* 0x00000000004c7947 */ /* 0x000fea0003800000 */
.L_x_561:
        /* <DEDUP_REMOVED lines=19> */
.L_x_562:
[----:B------:R-:W-:Y:S05]  /*0ee0*/  BSYNC B0 ;  /* 0x0000000000007941 */ /* 0x000fea0003800000 */
.L_x_560:
        /* <DEDUP_REMOVED lines=43> */
.L_x_564:
        /* <DEDUP_REMOVED lines=19> */
.L_x_565:
[----:B------:R-:W-:Y:S05]  /*12d0*/  BSYNC B0 ;  /* 0x0000000000007941 */ /* 0x000fea0003800000 */
.L_x_563:
        /* <DEDUP_REMOVED lines=67> */
.L_x_567:
[----:B------:R-:W-:Y:S05]  /*1710*/  BSYNC B0 ;  /* 0x0000000000007941 */ /* 0x000fea0003800000 */
.L_x_566:
        /* <DEDUP_REMOVED lines=14> */
.L_x_569:
[----:B------:R-:W-:Y:S05]  /*1800*/  BSYNC B0 ;  /* 0x0000000000007941 */ /* 0x000fea0003800000 */
.L_x_568:
        /* <DEDUP_REMOVED lines=143> */
[----:B------:R-:W-:Y:S05]  /*2100*/  CALL.REL.NOINC `($__internal_11_$__cuda_sm20_div_s64) ;  /* 0x0000002800b47944 */ /* 0x000fea0003c00000 */
        /* <DEDUP_REMOVED lines=9> */
.L_x_574:
        /* <DEDUP_REMOVED lines=22> */
.L_x_575:
[----:B------:R-:W-:Y:S05]  /*2300*/  BSYNC B0 ;  /* 0x0000000000007941 */ /* 0x000fea0003800000 */
.L_x_573:
        /* <DEDUP_REMOVED lines=19> */
.L_x_577:
        /* <DEDUP_REMOVED lines=22> */
.L_x_578:
[----:B------:R-:W-:Y:S05]  /*25a0*/  BSYNC B0 ;  /* 0x0000000000007941 */ /* 0x000fea0003800000 */
.L_x_576:
        /* <DEDUP_REMOVED lines=11> */
[----:B------:R-:W-:Y:S05]  /*2660*/  CALL.REL.NOINC `($__internal_11_$__cuda_sm20_div_s64) ;  /* 0x00000024005c7944 */ /* 0x000fea0003c00000 */
[----:B------:R-:W-:-:S04]  /*2670*/  IADD3 R17, P0, RZ, -R18, RZ ;  /* 0x80000012ff117210 */ /* 0x000fc80007f1e0ff */
[----:B------:R-:W-:Y:S01]  /*2680*/  IADD3.X R16, RZ, ~R19, RZ, P0, !PT ;  /* 0x80000013ff107210 */ /* 0x000fe200007fe4ff */
[----:B------:R-:W-:-:S04]  /*2690*/  IMAD.WIDE.U32 R34, R5, R17, R34 ;  /* 0x0000001105227225 */ /* 0x000fc800078e0022 */
[----:B------:R-:W-:-:S04]  /*26a0*/  IMAD R16, R16, R5, RZ ;  /* 0x0000000510107224 */ /* 0x000fc800078e02ff */
[----:B------:R-:W-:-:S05]  /*26b0*/  IMAD R4, R4, R17, R16 ;  /* 0x0000001104047224 */ /* 0x000fca00078e0210 */
[----:B------:R-:W-:Y:S01]  /*26c0*/  IADD3 R4, R35, R4, RZ ;  /* 0x0000000423047210 */ /* 0x000fe20007ffe0ff */
[----:B------:R-:W-:Y:S05]  /*26d0*/  BRA `(.L_x_581) ;  /* 0x0000000000587947 */ /* 0x000fea0003800000 */
.L_x_580:
        /* <DEDUP_REMOVED lines=22> */
.L_x_581:
[----:B------:R-:W-:Y:S05]  /*2840*/  BSYNC B0 ;  /* 0x0000000000007941 */ /* 0x000fea0003800000 */
.L_x_579:
        /* <DEDUP_REMOVED lines=38> */
[----:B------:R-:W-:Y:S05]  /*2ab0*/  CALL.REL.NOINC `($__internal_11_$__cuda_sm20_div_s64) ;  /* 0x0000002000487944 */ /* 0x000fea0003c00000 */
        /* <DEDUP_REMOVED lines=12> */
.L_x_583:
        /* <DEDUP_REMOVED lines=23> */
.L_x_584:
[----:B------:R-:W-:Y:S05]  /*2cf0*/  BSYNC B0 ;  /* 0x0000000000007941 */ /* 0x000fea0003800000 */
.L_x_582:
        /* <DEDUP_REMOVED lines=18> */
.L_x_586:
        /* <DEDUP_REMOVED lines=22> */
.L_x_587:
[----:B------:R-:W-:Y:S05]  /*2f80*/  BSYNC B0 ;  /* 0x0000000000007941 */ /* 0x000fea0003800000 */
.L_x_585:
        /* <DEDUP_REMOVED lines=20> */
.L_x_589:
        /* <DEDUP_REMOVED lines=23> */
.L_x_590:
[----:B------:R-:W-:Y:S05]  /*3240*/  BSYNC B0 ;  /* 0x0000000000007941 */ /* 0x000fea0003800000 */
.L_x_588:
        /* <DEDUP_REMOVED lines=26> */
[----:B------:R-:W-:Y:S05]  /*33f0*/  CALL.REL.NOINC `($__internal_11_$__cuda_sm20_div_s64) ;  /* 0x0000001400f87944 */ /* 0x000fea0003c00000 */
        /* <DEDUP_REMOVED lines=12> */
.L_x_592:
        /* <DEDUP_REMOVED lines=23> */
.L_x_593:
[----:B------:R-:W-:Y:S05]  /*3630*/  BSYNC B0 ;  /* 0x0000000000007941 */ /* 0x000fea0003800000 */
.L_x_591:
        /* <DEDUP_REMOVED lines=29> */
.L_x_595:
        /* <DEDUP_REMOVED lines=23> */
.L_x_596:
[----:B------:R-:W-:Y:S05]  /*3980*/  BSYNC B0 ;  /* 0x0000000000007941 */ /* 0x000fea0003800000 */
.L_x_594:
        /* <DEDUP_REMOVED lines=21> */
.L_x_572:
[----:B------:R-:W-:Y:S02]  /*3ae0*/  ULDC.64 UR4, c[0x0][0x2b0] ;  /* 0x0000ac0000047ab9 */ /* 0x000fe40000000a00 */
[----:B------:R-:W-:-:S04]  /*3af0*/  LEA R2, P0, R30, UR4, 0x2 ;  /* 0x000000041e027c11 */ /* 0x000fc8000f8010ff */
[----:B------:R-:W-:-:S05]  /*3b00*/  LEA.HI.X R3, R30, UR5, R31, 0x2, P0 ;  /* 0x000000051e037c11 */ /* 0x000fca00080f141f */
[----:B------:R0:W-:Y:S04]  /*3b10*/  STG.E desc[UR8][R2.64], R28 ;  /* 0x0000001c02007986 */ /* 0x0001e8000c101908 */
.L_x_571:
[----:B------:R-:W-:Y:S05]  /*3b20*/  BSYNC B1 ;  /* 0x0000000000017941 */ /* 0x000fea0003800000 */
.L_x_570:
        /* <DEDUP_REMOVED lines=21> */
.L_x_598:
[----:B------:R-:W-:Y:S05]  /*3c80*/  BSYNC B0 ;  /* 0x0000000000007941 */ /* 0x000fea0003800000 */
.L_x_597:
        /* <DEDUP_REMOVED lines=43> */
.L_x_601:
        /* <DEDUP_REMOVED lines=57> */
.L_x_600:
        /* <DEDUP_REMOVED lines=36> */
.L_x_602:
        /* <DEDUP_REMOVED lines=8> */
.L_x_604:
[----:B------:R-:W-:Y:S05]  /*4590*/  BSYNC B0 ;  /* 0x0000000000007941 */ /* 0x000fea0003800000 */
.L_x_603:
        /* <DEDUP_REMOVED lines=8> */
.L_x_599:
        /* <DEDUP_REMOVED lines=92> */
        .weak           $__internal_11_$__cuda_sm20_div_s64
        .type           $__internal_11_$__cuda_sm20_div_s64,@function
        .size           $__internal_11_$__cuda_sm20_div_s64,(.L_x_8997 - $__internal_11_$__cuda_sm20_div_s64)
$__internal_11_$__cuda_sm20_div_s64:
        /* <DEDUP_REMOVED lines=82> */
[----:B------:R-:W-:Y:S05]  /*5100*/  RET.REL.NODEC R24 `(_ZN5flash32flash_fwd_splitkv_combine_kernelI23Flash_fwd_kernel_traitsILi256ELi64ELi64ELi4ELb0ELb0EN7cutlass10bfloat16_tE19Flash_kernel_traitsILi256ELi64ELi64ELi4ES3_EELi4ELi3ELb1EEEvNS_16Flash_fwd_paramsE) ;  /* 0xffffffac18bc7950 */ /* 0x000fea0003c3ffff */
.L_x_605:
        /* <DEDUP_REMOVED lines=15> */
.L_x_8997:


//--------------------- .text._ZN5flash32flash_fwd_splitkv_combine_kernelI23Flash_fwd_kernel_traitsILi256ELi64ELi64ELi4ELb0ELb0EN7cutlass10bfloat16_tE19Flash_kernel_traitsILi256ELi64ELi64ELi4ES3_EELi4ELi2ELb1EEEvNS_16Flash_fwd_paramsE --------------------------
	.section	.text._ZN5flash32flash_fwd_splitkv_combine_kernelI23Flash_fwd_kernel_traitsILi256ELi64ELi64ELi4ELb0ELb0EN7cutlass10bfloat16_tE19Flash_kernel_traitsILi256ELi64ELi64ELi4ES3_EELi4ELi2ELb1EEEvNS_16Flash_fwd_paramsE,"ax",@progbits
	.align	128
        .global         _ZN5flash32flash_fwd_splitkv_combine_kernelI23Flash_fwd_kernel_traitsILi256ELi64ELi64ELi4ELb0ELb0EN7cutlass10bfloat16_tE19Flash_kernel_traitsILi256ELi64ELi64ELi4ES3_EELi4ELi2ELb1EEEvNS_16Flash_fwd_paramsE
        .type           _ZN5flash32flash_fwd_splitkv_combine_kernelI23Flash_fwd_kernel_traitsILi256ELi64ELi64ELi4ELb0ELb0EN7cutlass10bfloat16_tE19Flash_kernel_traitsILi256ELi64ELi64ELi4ES3_EELi4ELi2ELb1EEEvNS_16Flash_fwd_paramsE,@function
        .size           _ZN5flash32flash_fwd_splitkv_combine_kernelI23Flash_fwd_kernel_traitsILi256ELi64ELi64ELi4ELb0ELb0EN7cutlass10bfloat16_tE19Flash_kernel_traitsILi256ELi64ELi64ELi4ES3_EELi4ELi2ELb1EEEvNS_16Flash_fwd_paramsE,(.L_x_8998 - _ZN5flash32flash_fwd_splitkv_combine_kernelI23Flash_fwd_kernel_traitsILi256ELi64ELi64ELi4ELb0ELb0EN7cutlass10bfloat16_tE19Flash_kernel_traitsILi256ELi64ELi64ELi4ES3_EELi4ELi2ELb1EEEvNS_16Flash_fwd_paramsE)
        .other          _ZN5flash32flash_fwd_splitkv_combine_kernelI23Flash_fwd_kernel_traitsILi256ELi64ELi64ELi4ELb0ELb0EN7cutlass10bfloat16_tE19Flash_kernel_traitsILi256ELi64ELi64ELi4ES3_EELi4ELi2ELb1EEEvNS_16Flash_fwd_paramsE,@"STO_CUDA_ENTRY STV_DEFAULT"
_ZN5flash32flash_fwd_splitkv_combine_kernelI23Flash_fwd_kernel_traitsILi256ELi64ELi64ELi4ELb0ELb0EN7cutlass10bfloat16_tE19Flash_kernel_traitsILi256ELi64ELi64ELi4ES3_EELi4ELi2ELb1EEEvNS_16Flash_fwd_paramsE:
.text._ZN5flash32flash_fwd_splitkv_combine_kernelI23Flash_fwd_kernel_traitsILi256ELi64ELi64ELi4ELb0ELb0EN7cutlass10bfloat16_tE19Flash_kernel_traitsILi256ELi64ELi64ELi4ES3_EELi4ELi2ELb1EEEvNS_16Flash_fwd_paramsE:
        /* <DEDUP_REMOVED lines=23> */
[----:B------:R-:W-:Y:S05]  /*0170*/  CALL.REL.NOINC `($__internal_12_$__cuda_sm20_div_s64) ;  /* 0x0000004800647944 */ /* 0x000fea0003c00000 */
[----:B------:R-:W-:Y:S02]  /*0180*/  MOV R18, R0 ;  /* 0x0000000000127202 */ /* 0x000fe40000000f00 */
[----:B------:R-:W-:Y:S01]  /*0190*/  MOV R19, R21 ;  /* 0x0000001500137202 */ /* 0x000fe20000000f00 */
[----:B------:R-:W-:Y:S06]  /*01a0*/  BRA `(.L_x_607) ;  /* 0x00000000004c7947 */ /* 0x000fec0003800000 */
.L_x_606:
        /* <DEDUP_REMOVED lines=19> */
.L_x_607:
        /* <DEDUP_REMOVED lines=11> */
[----:B------:R-:W-:Y:S05]  /*0390*/  CALL.REL.NOINC `($__internal_12_$__cuda_sm20_div_s64) ;  /* 0x0000004400dc7944 */ /* 0x000fea0003c00000 */
[----:B------:R-:W-:Y:S02]  /*03a0*/  MOV R10, R0 ;  /* 0x00000000000a7202 */ /* 0x000fe40000000f00 */
[----:B------:R-:W-:Y:S01]  /*03b0*/  MOV R11, R21 ;  /* 0x00000015000b7202 */ /* 0x000fe20000000f00 */
[----:B------:R-:W-:Y:S05]  /*03c0*/  BRA `(.L_x_610) ;  /* 0x00000000004c7947 */ /* 0x000fea0003800000 */
.L_x_609:
        /* <DEDUP_REMOVED lines=19> */
.L_x_610:
[----:B------:R-:W-:Y:S05]  /*0500*/  BSYNC B0 ;  /* 0x0000000000007941 */ /* 0x000fea0003800000 */
.L_x_608:
        /* <DEDUP_REMOVED lines=44> */
[----:B------:R-:W-:Y:S05]  /*07d0*/  BRA `(.L_x_613) ;  /* 0x00000000004c7947 */ /* 0x000fea0003800000 */
.L_x_612:
        /* <DEDUP_REMOVED lines=19> */
.L_x_613:
[----:B------:R-:W-:Y:S05]  /*0910*/  BSYNC B0 ;  /* 0x0000000000007941 */ /* 0x000fea0003800000 */
.L_x_611:
        /* <DEDUP_REMOVED lines=71> */
[----:B------:R-:W-:Y:S05]  /*0d90*/  CALL.REL.NOINC `($__internal_12_$__cuda_sm20_div_s64) ;  /* 0x0000003c005c7944 */ /* 0x000fea0003c00000 */
[----:B------:R-:W-:Y:S02]  /*0da0*/  MOV R32, R0 ;  /* 0x0000000000207202 */ /* 0x000fe40000000f00 */
[----:B------:R-:W-:Y:S01]  /*0db0*/  MOV R33, R21 ;  /* 0x0000001500217202 */ /* 0x000fe20000000f00 */
[----:B------:R-:W-:Y:S05]  /*0dc0*/  BRA `(.L_x_616) ;  /* 0x00000000004c7947 */ /* 0x000fea0003800000 */
.L_x_615:
        /* <DEDUP_REMOVED lines=19> */
.L_x_616:
[----:B------:R-:W-:Y:S05]  /*0f00*/  BSYNC B0 ;  /* 0x0000000000007941 */ /* 0x000fea0003800000 */
.L_x_614:
        /* <DEDUP_REMOVED lines=44> */
.L_x_618:
        /* <DEDUP_REMOVED lines=19> */
.L_x_619:
[----:B------:R-:W-:Y:S05]  /*1300*/  BSYNC B0 ;  /* 0x0000000000007941 */ /* 0x000fea0003800000 */
.L_x_617:
        /* <DEDUP_REMOVED lines=71> */
.L_x_621:
[----:B------:R-:W-:Y:S05]  /*1780*/  BSYNC B0 ;  /* 0x0000000000007941 */ /* 0x000fea0003800000 */
.L_x_620:
        /* <DEDUP_REMOVED lines=151> */
.L_x_626:
        /* <DEDUP_REMOVED lines=22> */
.L_x_627:
[----:B------:R-:W-:Y:S05]  /*2260*/  BSYNC B0 ;  /* 0x0000000000007941 */ /* 0x000fea0003800000 */
.L_x_625:
[----:B------:R-:W-:Y:S01]  /*2270*/  LOP3.LUT R0, R19, R8, RZ, 0xfc, !PT ;  /* 0x0000000813007212 */ /* 0x000fe200078efcff */
[----:B------:R-:W-:Y:S03]  /*2280*/  BSSY B0, `(.L_x_628) ;  /* 0x0000028000007945 */ /* 0x000fe60003800000 */
[----:B------:R-:W-:-:S13]  /*2290*/  ISETP.NE.U32.AND P0, PT, R0, RZ, PT ;  /* 0x000000ff0000720c */ /* 0x000fda0003f05070 */
[----:B------:R-:W-:Y:S05]  /*22a0*/  @!P0 BRA `(.L_x_629) ;  /* 0x00000000003c8947 */ /* 0x000fea0003800000 */
[----:B------:R-:W-:Y:S01]  /*22b0*/  IMAD.MOV.U32 R24, RZ, RZ, R23 ;  /* 0x000000ffff187224 */ /* 0x000fe200078e0017 */
[----:B------:R-:W-:Y:S02]  /*22c0*/  MOV R6, R8 ;  /* 0x0000000800067202 */ /* 0x000fe40000000f00 */
[----:B------:R-:W-:Y:S02]  /*22d0*/  MOV R22, 0x22f0 ;  /* 0x000022f000167802 */ /* 0x000fe40000000f00 */
[----:B------:R-:W-:Y:S05]  /*22e0*/  CALL.REL.NOINC `($__internal_12_$__cuda_sm20_div_s64) ;  /* 0x0000002800087944 */ /* 0x000fea0003c00000 */
        /* <DEDUP_REMOVED lines=11> */
.L_x_629:
        /* <DEDUP_REMOVED lines=22> */
.L_x_630:
[----:B------:R-:W-:Y:S05]  /*2500*/  BSYNC B0 ;  /* 0x0000000000007941 */ /* 0x000fea0003800000 */
.L_x_628:
        /* <DEDUP_REMOVED lines=11> */
[----:B------:R-:W-:Y:S05]  /*25c0*/  CALL.REL.NOINC `($__internal_12_$__cuda_sm20_div_s64) ;  /* 0x0000002400507944 */ /* 0x000fea0003c00000 */
        /* <DEDUP_REMOVED lines=9> */
.L_x_632:
        /* <DEDUP_REMOVED lines=21> */
.L_x_633:
[----:B------:R-:W-:Y:S05]  /*27b0*/  BSYNC B0 ;  /* 0x0000000000007941 */ /* 0x000fea0003800000 */
.L_x_631:
        /* <DEDUP_REMOVED lines=38> */
[----:B------:R-:W-:Y:S05]  /*2a20*/  CALL.REL.NOINC `($__internal_12_$__cuda_sm20_div_s64) ;  /* 0x0000002000387944 */ /* 0x000fea0003c00000 */
        /* <DEDUP_REMOVED lines=12> */
.L_x_635:
        /* <DEDUP_REMOVED lines=23> */
.L_x_636:
[----:B------:R-:W-:Y:S05]  /*2c60*/  BSYNC B0 ;  /* 0x0000000000007941 */ /* 0x000fea0003800000 */
.L_x_634:
        /* <DEDUP_REMOVED lines=19> */
.L_x_638:
        /* <DEDUP_REMOVED lines=22> */
.L_x_639:
[----:B------:R-:W-:Y:S05]  /*2f00*/  BSYNC B0 ;  /* 0x0000000000007941 */ /* 0x000fea0003800000 */
.L_x_637:
        /* <DEDUP_REMOVED lines=22> */
.L_x_641:
        /* <DEDUP_REMOVED lines=23> */
.L_x_642:
[----:B------:R-:W-:Y:S05]  /*31e0*/  BSYNC B0 ;  /* 0x0000000000007941 */ /* 0x000fea0003800000 */
.L_x_640:
        /* <DEDUP_REMOVED lines=39> */
.L_x_644:
        /* <DEDUP_REMOVED lines=23> */
.L_x_645:
[----:B------:R-:W-:Y:S05]  /*35d0*/  BSYNC B0 ;  /* 0x0000000000007941 */ /* 0x000fea0003800000 */
.L_x_643:
        /* <DEDUP_REMOVED lines=31> */
.L_x_647:
        /* <DEDUP_REMOVED lines=23> */
.L_x_648:
[----:B------:R-:W-:Y:S05]  /*3940*/  BSYNC B0 ;  /* 0x0000000000007941 */ /* 0x000fea0003800000 */
.L_x_646:
        /* <DEDUP_REMOVED lines=21> */
.L_x_624:
[----:B------:R-:W-:Y:S02]  /*3aa0*/  ULDC.64 UR4, c[0x0][0x2b0] ;  /* 0x0000ac0000047ab9 */ /* 0x000fe40000000a00 */
[----:B------:R-:W-:-:S04]  /*3ab0*/  LEA R2, P0, R30, UR4, 0x2 ;  /* 0x000000041e027c11 */ /* 0x000fc8000f8010ff */
[----:B------:R-:W-:-:S05]  /*3ac0*/  LEA.HI.X R3, R30, UR5, R31, 0x2, P0 ;  /* 0x000000051e037c11 */ /* 0x000fca00080f141f */
[----:B------:R1:W-:Y:S04]  /*3ad0*/  STG.E desc[UR8][R2.64], R27 ;  /* 0x0000001b02007986 */ /* 0x0003e8000c101908 */
.L_x_623:
[----:B------:R-:W-:Y:S05]  /*3ae0*/  BSYNC B1 ;  /* 0x0000000000017941 */ /* 0x000fea0003800000 */
.L_x_622:
[----:B------:R-:W2:Y:S01]  /*3af0*/  S2R R23, SR_TID.X ;  /* 0x0000000000177919 */ /* 0x000ea20000002100 */
[----:B------:R-:W3:Y:S01]  /*3b00*/  LDC R11, c[0x0][0x3c4] ;  /* 0x0000f100ff0b7b82 */ /* 0x000ee20000000800 */
[----:B------:R-:W-:Y:S01]  /*3b10*/  CS2R R4, SRZ ;  /* 0x0000000000047805 */ /* 0x000fe2000001ff00 */
[----:B------:R-:W-:Y:S01]  /*3b20*/  IMAD.MOV.U32 R9, RZ, RZ, RZ ;  /* 0x000000ffff097224 */ /* 0x000fe200078e00ff */
[----:B--2---:R-:W-:-:S04]  /*3b30*/  SHF.R.S32.HI R22, RZ, 0x1f, R23 ;  /* 0x0000001fff167819 */ /* 0x004fc80000011417 */
[CC--:B------:R-:W-:Y:S02]  /*3b40*/  LEA.HI R0, R22.reuse, R23.reuse, RZ, 0x2 ;  /* 0x0000001716007211 */ /* 0x0c0fe400078f10ff */
[----:B------:R-:W-:Y:S02]  /*3b50*/  LEA.HI R22, R22, R23, RZ, 0x5 ;  /* 0x0000001716167211 */ /* 0x000fe400078f28ff */
[----:B------:R-:W-:Y:S02]  /*3b60*/  LOP3.LUT R0, R0, 0xfffffffc, RZ, 0xc0, !PT ;  /* 0xfffffffc00007812 */ /* 0x000fe400078ec0ff */
[----:B01----:R-:W-:Y:S02]  /*3b70*/  LOP3.LUT R2, R22, 0x3fffffe0, RZ, 0xc0, !PT ;  /* 0x3fffffe016027812 */ /* 0x003fe400078ec0ff */
[----:B------:R-:W-:Y:S01]  /*3b80*/  SHF.R.S32.HI R22, RZ, 0x5, R22 ;  /* 0x00000005ff167819 */ /* 0x000fe20000011416 */
[----:B------:R-:W-:-:S05]  /*3b90*/  IMAD.IADD R0, R23, 0x1, -R0 ;  /* 0x0000000117007824 */ /* 0x000fca00078e0a00 */
[----:B---3--:R-:W-:Y:S01]  /*3ba0*/  ISETP.GE.AND P0, PT, R0, R11, PT ;  /* 0x0000000b0000720c */ /* 0x008fe20003f06270 */
[----:B------:R-:W-:-:S03]  /*3bb0*/  IMAD.MOV.U32 R0, RZ, RZ, RZ ;  /* 0x000000ffff007224 */ /* 0x000fc600078e00ff */
[C---:B------:R-:W-:Y:S01]  /*3bc0*/  ISETP.GT.OR P0, PT, R23.reuse, 0xf, P0 ;  /* 0x0000000f1700780c */ /* 0x040fe20000704670 */
[----:B------:R-:W-:Y:S01]  /*3bd0*/  IMAD.IADD R23, R23, 0x1, -R2 ;  /* 0x0000000117177824 */ /* 0x000fe200078e0a02 */
[----:B------:R-:W-:-:S03]  /*3be0*/  CS2R R2, SRZ ;  /* 0x0000000000027805 */ /* 0x000fc6000001ff00 */
[----:B------:R-:W-:-:S08]  /*3bf0*/  IMAD.SHL.U32 R23, R23, 0x4, RZ ;  /* 0x0000000417177824 */ /* 0x000fd000078e00ff */
[----:B------:R-:W-:-:S04]  /*3c00*/  @!P0 FADD.FTZ R6, -R27, R28 ;  /* 0x0000001c1b068221 */ /* 0x000fc80000010100 */
[----:B------:R-:W-:-:S06]  /*3c10*/  @!P0 FMUL.FTZ R6, R6, 1.4426950216293334961 ;  /* 0x3fb8aa3b06068820 */ /* 0x000fcc0000410000 */
[----:B------:R-:W0:Y:S02]  /*3c20*/  @!P0 MUFU.EX2 R6, R6 ;  /* 0x0000000600068308 */ /* 0x000e240000000800 */
[----:B0-----:R0:W-:Y:S01]  /*3c30*/  @!P0 STS [R29], R6 ;  /* 0x000000061d008388 */ /* 0x0011e20000000800 */
[----:B------:R-:W-:Y:S01]  /*3c40*/  BAR.SYNC.DEFER_BLOCKING 0x0 ;  /* 0x0000000000007b1d */ /* 0x000fe20000010000 */
[----:B------:R-:W-:Y:S02]  /*3c50*/  ISETP.GE.AND P0, PT, R11, 0x1, PT ;  /* 0x000000010b00780c */ /* 0x000fe40003f06270 */
[----:B0-----:R-:W-:-:S11]  /*3c60*/  CS2R R6, SRZ ;  /* 0x0000000000067805 */ /* 0x001fd6000001ff00 */
        /* <DEDUP_REMOVED lines=32> */
.L_x_651:
        /* <DEDUP_REMOVED lines=57> */
.L_x_650:
        /* <DEDUP_REMOVED lines=36> */
.L_x_652:
        /* <DEDUP_REMOVED lines=8> */
.L_x_654:
[----:B------:R-:W-:Y:S05]  /*44c0*/  BSYNC B0 ;  /* 0x0000000000007941 */ /* 0x000fea0003800000 */
.L_x_653:
        /* <DEDUP_REMOVED lines=8> */
.L_x_649:
        /* <DEDUP_REMOVED lines=92> */
        .weak           $__internal_12_$__cuda_sm20_div_s64
        .type           $__internal_12_$__cuda_sm20_div_s64,@function
        .size           $__internal_12_$__cuda_sm20_div_s64,(.L_x_8998 - $__internal_12_$__cuda_sm20_div_s64)
$__internal_12_$__cuda_sm20_div_s64:
        /* <DEDUP_REMOVED lines=83> */
[----:B------:R-:W-:Y:S06]  /*5040*/  RET.REL.NODEC R38 `(_ZN5flash32flash_fwd_splitkv_combine_kernelI23Flash_fwd_kernel_traitsILi256ELi64ELi64ELi4ELb0ELb0EN7cutlass10bfloat16_tE19Flash_kernel_traitsILi256ELi64ELi64ELi4ES3_EELi4ELi2ELb1EEEvNS_16Flash_fwd_paramsE) ;  /* 0xffffffac26ec7950 */ /* 0x000fec0003c3ffff */
.L_x_655:
        /* <DEDUP_REMOVED lines=11> */
.L_x_8998:


//--------------------- .text._ZN5flash32flash_fwd_splitkv_combine_kernelI23Flash_fwd_kernel_traitsILi256ELi64ELi64ELi4ELb0ELb0EN7cutlass10bfloat16_tE19Flash_kernel_traitsILi256ELi64ELi64ELi4ES3_EELi4ELi1ELb1EEEvNS_16Flash_fwd_paramsE --------------------------
	.section	.text._ZN5flash32flash_fwd_splitkv_combine_kernelI23Flash_fwd_kernel_traitsILi256ELi64ELi64ELi4ELb0ELb0EN7cutlass10bfloat16_tE19Flash_kernel_traitsILi256ELi64ELi64ELi4ES3_EELi4ELi1ELb1EEEvNS_16Flash_fwd_paramsE,"ax",@progbits
	.align	128
        .global         _ZN5flash32flash_fwd_splitkv_combine_kernelI23Flash_fwd_kernel_traitsILi256ELi64ELi64ELi4ELb0ELb0EN7cutlass10bfloat16_tE19Flash_kernel_traitsILi256ELi64ELi64ELi4ES3_EELi4ELi1ELb1EEEvNS_16Flash_fwd_paramsE
        .type           _ZN5flash32flash_fwd_splitkv_combine_kernelI23Flash_fwd_kernel_traitsILi256ELi64ELi64ELi4ELb0ELb0EN7cutlass10bfloat16_tE19Flash_kernel_traitsILi256ELi64ELi64ELi4ES3_EELi4ELi1ELb1EEEvNS_16Flash_fwd_paramsE,@function
        .size           _ZN5flash32flash_fwd_splitkv_combine_kernelI23Flash_fwd_kernel_traitsILi256ELi64ELi64ELi4ELb0ELb0EN7cutlass10bfloat16_tE19Flash_kernel_traitsILi256ELi64ELi64ELi4ES3_EELi4ELi1ELb1EEEvNS_16Flash_fwd_paramsE,(.L_x_8999 - _ZN5flash32flash_fwd_splitkv_combine_kernelI23Flash_fwd_kernel_traitsILi256ELi64ELi64ELi4ELb0ELb0EN7cutlass10bfloat16_tE19Flash_kernel_traitsILi256ELi64ELi64ELi4ES3_EELi4ELi1ELb1EEEvNS_16Flash_fwd_paramsE)
        .other          _ZN5flash32flash_fwd_splitkv_combine_kernelI23Flash_fwd_kernel_traitsILi256ELi64ELi64ELi4ELb0ELb0EN7cutlass10bfloat16_tE19Flash_kernel_traitsILi256ELi64ELi64ELi4ES3_EELi4ELi1ELb1EEEvNS_16Flash_fwd_paramsE,@"STO_CUDA_ENTRY STV_DEFAULT"
_ZN5flash32flash_fwd_splitkv_combine_kernelI23Flash_fwd_kernel_traitsILi256ELi64ELi64ELi4ELb0ELb0EN7cutlass10bfloat16_tE19Flash_kernel_traitsILi256ELi64ELi64ELi4ES3_EELi4ELi1ELb1EEEvNS_16Flash_fwd_paramsE:
.text._ZN5flash32flash_fwd_splitkv_combine_kernelI23Flash_fwd_kernel_traitsILi256ELi64ELi64ELi4ELb0ELb0EN7cutlass10bfloat16_tE19Flash_kernel_traitsILi256ELi64ELi64ELi4ES3_EELi4ELi1ELb1EEEvNS_16Flash_fwd_paramsE:
        /* <DEDUP_REMOVED lines=23> */
[----:B------:R-:W-:Y:S05]  /*0170*/  CALL.REL.NOINC `($__internal_13_$__cuda_sm20_div_s64) ;  /* 0x0000004800887944 */ /* 0x000fea0003c00000 */
[----:B------:R-:W-:Y:S02]  /*0180*/  MOV R22, R0 ;  /* 0x0000000000167202 */ /* 0x000fe40000000f00 */
[----:B------:R-:W-:Y:S01]  /*0190*/  MOV R23, R21 ;  /* 0x0000001500177202 */ /* 0x000fe20000000f00 */
[----:B------:R-:W-:Y:S06]  /*01a0*/  BRA `(.L_x_657) ;  /* 0x00000000004c7947 */ /* 0x000fec0003800000 */
.L_x_656:
        /* <DEDUP_REMOVED lines=19> */
.L_x_657:
        /* <DEDUP_REMOVED lines=11> */
[----:B------:R-:W-:Y:S05]  /*0390*/  CALL.REL.NOINC `($__internal_13_$__cuda_sm20_div_s64) ;  /* 0x0000004800007944 */ /* 0x000fea0003c00000 */
[----:B------:R-:W-:Y:S02]  /*03a0*/  MOV R8, R0 ;  /* 0x0000000000087202 */ /* 0x000fe40000000f00 */
[----:B------:R-:W-:Y:S01]  /*03b0*/  MOV R9, R21 ;  /* 0x0000001500097202 */ /* 0x000fe20000000f00 */
[----:B------:R-:W-:Y:S05]  /*03c0*/  BRA `(.L_x_660) ;  /* 0x00000000004c7947 */ /* 0x000fea0003800000 */
.L_x_659:
        /* <DEDUP_REMOVED lines=19> */
.L_x_660:
[----:B------:R-:W-:Y:S05]  /*0500*/  BSYNC B0 ;  /* 0x0000000000007941 */ /* 0x000fea0003800000 */
.L_x_658:
[----:B------:R-:W0:Y:S01]  /*0510*/  LDC R4, c[0x0][0x2c4] ;  /* 0x0000b100ff047b82 */ /* 0x000e220000000800 */
        /* <DEDUP_REMOVED lines=42> */
[----:B------:R-:W-:Y:S05]  /*07c0*/  BRA `(.L_x_663) ;  /* 0x00000000004c7947 */ /* 0x000fea0003800000 */
.L_x_662:
        /* <DEDUP_REMOVED lines=19> */
.L_x_663:
[----:B------:R-:W-:Y:S05]  /*0900*/  BSYNC B0 ;  /* 0x0000000000007941 */ /* 0x000fea0003800000 */
.L_x_661:
        /* <DEDUP_REMOVED lines=42> */
[----:B0-----:R-:W-:Y:S01]  /*0bb0*/  IADD3 R10, RZ, -R13, RZ ;  /* 0x8000000dff0a7210 */ /* 0x001fe20007ffe0ff */
[----:B------:R-:W-:-:S04]  /*0bc0*/  IMAD.MOV.U32 R12, RZ, RZ, RZ ;  /* 0x000000ffff0c7224 */ /* 0x000fc800078e00ff */
[----:B------:R-:W-:-:S04]  /*0bd0*/  IMAD R10, R10, R11, RZ ;  /* 0x0000000b0a0a7224 */ /* 0x000fc800078e02ff */
        /* <DEDUP_REMOVED lines=13> */
[----:B------:R-:W-:Y:S01]  /*0cb0*/  @!P1 LOP3.LUT R5, RZ, R11, RZ, 0x33, !PT ;  /* 0x0000000bff059212 */ /* 0x000fe200078e33ff */
[----:B------:R-:W-:-:S03]  /*0cc0*/  IMAD R11, R0, UR5, RZ ;  /* 0x00000005000b7c24 */ /* 0x000fc6000f8e02ff */
        /* <DEDUP_REMOVED lines=12> */
[----:B------:R-:W-:Y:S05]  /*0d90*/  CALL.REL.NOINC `($__internal_13_$__cuda_sm20_div_s64) ;  /* 0x0000003c00807944 */ /* 0x000fea0003c00000 */
[----:B------:R-:W-:Y:S02]  /*0da0*/  MOV R34, R0 ;  /* 0x0000000000227202 */ /* 0x000fe40000000f00 */
[----:B------:R-:W-:Y:S01]  /*0db0*/  MOV R35, R21 ;  /* 0x0000001500237202 */ /* 0x000fe20000000f00 */
[----:B------:R-:W-:Y:S05]  /*0dc0*/  BRA `(.L_x_666) ;  /* 0x00000000004c7947 */ /* 0x000fea0003800000 */
.L_x_665:
        /* <DEDUP_REMOVED lines=19> */
.L_x_666:
[----:B------:R-:W-:Y:S05]  /*0f00*/  BSYNC B0 ;  /* 0x0000000000007941 */ /* 0x000fea0003800000 */
.L_x_664:
        /* <DEDUP_REMOVED lines=43> */
.L_x_668:
        /* <DEDUP_REMOVED lines=19> */
.L_x_669:
[----:B------:R-:W-:Y:S05]  /*12f0*/  BSYNC B0 ;  /* 0x0000000000007941 */ /* 0x000fea0003800000 */
.L_x_667:
[----:B------:R-:W0:Y:S01]  /*1300*/  LDC R19, c[0x0][0x2c4] ;  /* 0x0000b100ff137b82 */ /* 0x000e220000000800 */
[----:B------:R-:W-:Y:S01]  /*1310*/  IMAD.MOV.U32 R8, RZ, RZ, RZ ;  /* 0x000000ffff087224 */ /* 0x000fe200078e00ff */
[----:B------:R-:W1:Y:S01]  /*1320*/  S2R R25, SR_TID.X ;  /* 0x0000000000197919 */ /* 0x000e620000002100 */
        /* <DEDUP_REMOVED lines=9> */
[----:B-1----:R-:W-:-:S04]  /*13c0*/  SHF.R.S32.HI R10, RZ, 0x1f, R25 ;  /* 0x0000001fff0a7819 */ /* 0x002fc80000011419 */
[----:B------:R-:W-:Y:S01]  /*13d0*/  LEA.HI R10, R10, R25, RZ, 0x2 ;  /* 0x000000190a0a7211 */ /* 0x000fe200078f10ff */
[----:B------:R-:W0:Y:S03]  /*13e0*/  F2I.FTZ.U32.TRUNC.NTZ R9, R9 ;  /* 0x0000000900097305 */ /* 0x000e26000021f000 */
[----:B------:R-:W-:Y:S02]  /*13f0*/  SHF.R.S32.HI R26, RZ, 0x2, R10 ;  /* 0x00000002ff1a7819 */ /* 0x000fe4000001140a */
[----:B------:R-:W-:-:S05]  /*1400*/  LOP3.LUT R10, R10, 0xfffffffc, RZ, 0xc0, !PT ;  /* 0xfffffffc0a0a7812 */ /* 0x000fca00078ec0ff */
[----:B------:R-:W-:Y:S02]  /*1410*/  IMAD.IADD R10, R25, 0x1, -R10 ;  /* 0x00000001190a7824 */ /* 0x000fe400078e0a0a */
[----:B0-----:R-:W-:-:S04]  /*1420*/  IMAD.MOV R5, RZ, RZ, -R9 ;  /* 0x000000ffff057224 */ /* 0x001fc800078e0a09 */
[----:B------:R-:W-:Y:S01]  /*1430*/  IMAD R7, R5, R0, RZ ;  /* 0x0000000005077224 */ /* 0x000fe200078e02ff */
[----:B------:R-:W-:Y:S02]  /*1440*/  IABS R5, R6 ;  /* 0x0000000600057213 */ /* 0x000fe40000000000 */
[----:B------:R-:W-:Y:S01]  /*1450*/  LOP3.LUT R6, R6, R19, RZ, 0x3c, !PT ;  /* 0x0000001306067212 */ /* 0x000fe200078e3cff */
[----:B------:R-:W-:-:S03]  /*1460*/  IMAD.HI.U32 R7, R9, R7, R8 ;  /* 0x0000000709077227 */ /* 0x000fc600078e0008 */
[----:B------:R-:W-:-:S03]  /*1470*/  ISETP.GE.AND P1, PT, R6, RZ, PT ;  /* 0x000000ff0600720c */ /* 0x000fc60003f26270 */
        /* <DEDUP_REMOVED lines=11> */
[----:B------:R-:W0:Y:S04]  /*1530*/  LDC R5, c[0x0][0x270] ;  /* 0x00009c00ff057b82 */ /* 0x000e280000000800 */
[----:B------:R-:W-:Y:S01]  /*1540*/  @P3 VIADD R7, R7, 0x1 ;  /* 0x0000000107073836 */ /* 0x000fe20000000000 */
[----:B------:R-:W-:-:S03]  /*1550*/  ISETP.GT.AND P3, PT, R25, 0x7, PT ;  /* 0x000000071900780c */ /* 0x000fc60003f64270 */
[----:B------:R-:W-:Y:S01]  /*1560*/  @!P1 IMAD.MOV R7, RZ, RZ, -R7 ;  /* 0x000000ffff079224 */ /* 0x000fe200078e0a07 */
[----:B------:R-:W-:Y:S02]  /*1570*/  @!P0 LOP3.LUT R7, RZ, R19, RZ, 0x33, !PT ;  /* 0x00000013ff078212 */ /* 0x000fe400078e33ff */
[----:B------:R-:W-:-:S03]  /*1580*/  ISETP.GE.AND P0, PT, R26, UR5, PT ;  /* 0x000000051a007c0c */ /* 0x000fc6000bf06270 */
[----:B------:R-:W-:-:S04]  /*1590*/  IMAD R7, R0, R7, RZ ;  /* 0x0000000700077224 */ /* 0x000fc800078e02ff */
[----:B------:R-:W1:Y:S01]  /*15a0*/  @!P3 S2R R9, SR_CgaCtaId ;  /* 0x000000000009b919 */ /* 0x000e620000008800 */
[----:B------:R-:W-:Y:S02]  /*15b0*/  IABS R27, R7 ;  /* 0x00000007001b7213 */ /* 0x000fe40000000000 */
[----:B------:R-:W-:Y:S02]  /*15c0*/  @!P3 MOV R0, 0x400 ;  /* 0x000004000000b802 */ /* 0x000fe40000000f00 */
[----:B------:R-:W2:Y:S01]  /*15d0*/  I2F.RP R6, R27 ;  /* 0x0000001b00067306 */ /* 0x000ea20000209400 */
[----:B0-----:R-:W-:Y:S01]  /*15e0*/  IABS R21, R5 ;  /* 0x0000000500157213 */ /* 0x001fe20000000000 */
[----:B------:R-:W-:-:S06]  /*15f0*/  VIADD R12, R27, UR4 ;  /* 0x000000041b0c7c36 */ /* 0x000fcc0008000000 */
[----:B--2---:R-:W0:Y:S01]  /*1600*/  MUFU.RCP R6, R6 ;  /* 0x0000000600067308 */ /* 0x004e220000001000 */
[----:B-1----:R-:W-:-:S07]  /*1610*/  @!P3 LEA R9, R9, R0, 0x18 ;  /* 0x000000000909b211 */ /* 0x002fce00078ec0ff */
[----:B------:R1:W2:Y:S01]  /*1620*/  I2F.U32.RP R0, R21 ;  /* 0x0000001500007306 */ /* 0x0002a20000209000 */
[----:B------:R-:W-:-:S04]  /*1630*/  @!P3 IMAD R9, R26, 0x14, R9 ;  /* 0x000000141a09b824 */ /* 0x000fc800078e0209 */
        /* <DEDUP_REMOVED lines=17> */
[----:B------:R-:W-:-:S06]  /*1750*/  LEA.HI.X R29, R36, UR5, R8, 0x2, P0 ;  /* 0x00000005241d7c11 */ /* 0x000fcc00080f1408 */
[----:B------:R3:W5:Y:S03]  /*1760*/  LDG.E R29, desc[UR8][R28.64] ;  /* 0x000000081c1d7981 */ /* 0x000766000c1e1900 */
.L_x_671:
[----:B------:R-:W-:Y:S05]  /*1770*/  BSYNC B0 ;  /* 0x0000000000007941 */ /* 0x000fea0003800000 */
.L_x_670:
[----:B-----5:R4:W-:Y:S01]  /*1780*/  @!P3 STS [R24], R29 ;  /* 0x0000001d1800b388 */ /* 0x0209e20000000800 */
[----:B------:R-:W-:Y:S01]  /*1790*/  BSSY B0, `(.L_x_672) ;  /* 0x000000f000007945 */ /* 0x000fe20003800000 */
[----:B------:R-:W-:Y:S01]  /*17a0*/  MOV R30, 0xff800000 ;  /* 0xff800000001e7802 */ /* 0x000fe20000000f00 */
[----:B------:R-:W-:Y:S06]  /*17b0*/  BAR.SYNC.DEFER_BLOCKING 0x0 ;  /* 0x0000000000007b1d */ /* 0x000fec0000010000 */
[----:B------:R-:W-:Y:S05]  /*17c0*/  @P3 BRA `(.L_x_673) ;  /* 0x00000000002c3947 */ /* 0x000fea0003800000 */
[----:B------:R-:W5:Y:S01]  /*17d0*/  S2R R8, SR_CgaCtaId ;  /* 0x0000000000087919 */ /* 0x000f620000008800 */
[----:B----4-:R-:W-:Y:S02]  /*17e0*/  LEA.HI R24, R25, R25, RZ, 0x1 ;  /* 0x0000001919187211 */ /* 0x010fe400078f08ff */
[----:B------:R-:W-:Y:S02]  /*17f0*/  MOV R9, 0x400 ;  /* 0x0000040000097802 */ /* 0x000fe40000000f00 */
[C---:B------:R-:W-:Y:S01]  /*1800*/  LOP3.LUT R10, R24.reuse, 0xfffffffe, RZ, 0xc0, !PT ;  /* 0xfffffffe180a7812 */ /* 0x040fe200078ec0ff */
[----:B------:R-:W-:Y:S01]  /*1810*/  IMAD.SHL.U32 R24, R24, 0x2, RZ ;  /* 0x0000000218187824 */ /* 0x000fe200078e00ff */
[----:B-----5:R-:W-:-:S03]  /*1820*/  LEA R8, R8, R9, 0x18 ;  /* 0x0000000908087211 */ /* 0x020fc600078ec0ff */
[----:B------:R-:W-:-:S04]  /*1830*/  IMAD.IADD R9, R25, 0x1, -R10 ;  /* 0x0000000119097824 */ /* 0x000fc800078e0a0a */
[----:B------:R-:W-:Y:S01]  /*1840*/  IMAD R8, R9, 0x14, R8 ;  /* 0x0000001409087824 */ /* 0x000fe200078e0208 */
[----:B------:R-:W-:-:S05]  /*1850*/  LOP3.LUT R9, R24, 0xfffffffc, RZ, 0xc0, !PT ;  /* 0xfffffffc18097812 */ /* 0x000fca00078ec0ff */
[----:B------:R-:W-:-:S05]  /*1860*/  IMAD.IADD R8, R8, 0x1, R9 ;  /* 0x0000000108087824 */ /* 0x000fca00078e0209 */
[----:B------:R4:W0:Y:S02]  /*1870*/  LDS R30, [R8] ;  /* 0x00000000081e7984 */ /* 0x0008240000000800 */
.L_x_673:
[----:B------:R-:W-:Y:S05]  /*1880*/  BSYNC B0 ;  /* 0x0000000000007941 */ /* 0x000fea0003800000 */
.L_x_672:
[----:B--2---:R-:W2:Y:S01]  /*1890*/  MUFU.RCP R0, R0 ;  /* 0x0000000000007308 */ /* 0x004ea20000001000 */
[----:B0-----:R-:W0:Y:S01]  /*18a0*/  SHFL.BFLY PT, R9, R30, 0x1, 0x1f ;  /* 0x0c201f001e097f89 */ /* 0x001e2200000e0000 */
[----:B------:R-:W-:Y:S01]  /*18b0*/  VIADD R38, R6, 0xffffffe ;  /* 0x0ffffffe06267836 */ /* 0x000fe20000000000 */
[----:B------:R-:W-:Y:S01]  /*18c0*/  IABS R10, R7 ;  /* 0x00000007000a7213 */ /* 0x000fe20000000000 */
[----:B------:R-:W-:Y:S01]  /*18d0*/  BSSY B1, `(.L_x_674) ;  /* 0x0000223000017945 */ /* 0x000fe20003800000 */
[----:B----4-:R-:W-:-:S03]  /*18e0*/  IABS R24, R12 ;  /* 0x0000000c00187213 */ /* 0x010fc60000000000 */
[----:B------:R-:W4:Y:S01]  /*18f0*/  F2I.FTZ.U32.TRUNC.NTZ R39, R38 ;  /* 0x0000002600277305 */ /* 0x000f22000021f000 */
[----:B------:R-:W-:Y:S02]  /*1900*/  IMAD.MOV R10, RZ, RZ, -R10 ;  /* 0x000000ffff0a7224 */ /* 0x000fe400078e0a0a */
[----:B--2---:R-:W-:Y:S01]  /*1910*/  VIADD R36, R0, 0xffffffe ;  /* 0x0ffffffe00247836 */ /* 0x004fe20000000000 */
[----:B------:R-:W-:Y:S02]  /*1920*/  IABS R0, R4 ;  /* 0x0000000400007213 */ /* 0x000fe40000000000 */
[----:B------:R-:W-:Y:S02]  /*1930*/  LOP3.LUT R4, R4, R5, RZ, 0x3c, !PT ;  /* 0x0000000504047212 */ /* 0x000fe400078e3cff */
[----:B------:R-:W2:Y:S01]  /*1940*/  F2I.FTZ.U32.TRUNC.NTZ R37, R36 ;  /* 0x0000002400257305 */ /* 0x000ea2000021f000 */
[----:B----4-:R-:W-:Y:S01]  /*1950*/  IMAD.MOV R6, RZ, RZ, -R39 ;  /* 0x000000ffff067224 */ /* 0x010fe200078e0a27 */
[----:B0-----:R-:W-:Y:S01]  /*1960*/  FMNMX.FTZ R9, R9, R30, !PT ;  /* 0x0000001e09097209 */ /* 0x001fe20007810000 */
[----:B------:R-:W-:-:S02]  /*1970*/  IMAD.MOV.U32 R38, RZ, RZ, RZ ;  /* 0x000000ffff267224 */ /* 0x000fc400078e00ff */
[----:B------:R-:W-:Y:S01]  /*1980*/  IMAD R29, R6, R27, RZ ;  /* 0x0000001b061d7224 */ /* 0x000fe200078e02ff */
[----:B------:R-:W-:Y:S02]  /*1990*/  FSETP.NEU.FTZ.AND P0, PT, R9, -INF , PT ;  /* 0xff8000000900780b */ /* 0x000fe40003f1d000 */
[----:B------:R-:W-:Y:S01]  /*19a0*/  IABS R6, R5 ;  /* 0x0000000500067213 */ /* 0x000fe20000000000 */
[----:B------:R-:W-:Y:S01]  /*19b0*/  IMAD.HI.U32 R29, R39, R29, R38 ;  /* 0x0000001d271d7227 */ /* 0x000fe200078e0026 */
[----:B------:R-:W-:-:S03]  /*19c0*/  FSEL R9, R9, RZ, P0 ;  /* 0x000000ff09097208 */ /* 0x000fc60000000000 */
[----:B--2---:R-:W-:Y:S02]  /*19d0*/  IMAD.MOV R8, RZ, RZ, -R37 ;  /* 0x000000ffff087224 */ /* 0x004fe400078e0a25 */
[----:B------:R-:W-:Y:S01]  /*19e0*/  FADD.FTZ R26, -R9, R30 ;  /* 0x0000001e091a7221 */ /* 0x000fe20000010100 */
[----:B------:R-:W-:Y:S02]  /*19f0*/  IMAD.MOV.U32 R36, RZ, RZ, RZ ;  /* 0x000000ffff247224 */ /* 0x000fe400078e00ff */
[----:B------:R-:W-:Y:S02]  /*1a00*/  IMAD R8, R8, R21, RZ ;  /* 0x0000001508087224 */ /* 0x000fe400078e02ff */
[----:B------:R-:W-:Y:S01]  /*1a10*/  FMUL.FTZ R26, R26, 1.4426950216293334961 ;  /* 0x3fb8aa3b1a1a7820 */ /* 0x000fe20000410000 */
[----:B------:R-:W-:-:S04]  /*1a20*/  IMAD.HI.U32 R29, R29, R24, RZ ;  /* 0x000000181d1d7227 */ /* 0x000fc800078e00ff */
[----:B------:R-:W-:Y:S01]  /*1a30*/  IMAD.HI.U32 R37, R37, R8, R36 ;  /* 0x0000000825257227 */ /* 0x000fe200078e0024 */
[----:B------:R-:W0:Y:S01]  /*1a40*/  MUFU.EX2 R26, R26 ;  /* 0x0000001a001a7308 */ /* 0x000e220000000800 */
[C---:B------:R-:W-:Y:S02]  /*1a50*/  LOP3.LUT R8, R12.reuse, R27, RZ, 0x3c, !PT ;  /* 0x0000001b0c087212 */ /* 0x040fe400078e3cff */
[----:B------:R-:W-:Y:S01]  /*1a60*/  IMAD R10, R29, R10, R24 ;  /* 0x0000000a1d0a7224 */ /* 0x000fe200078e0218 */
[----:B------:R-:W-:Y:S01]  /*1a70*/  LOP3.LUT R12, R12, R5, RZ, 0x3c, !PT ;  /* 0x000000050c0c7212 */ /* 0x000fe200078e3cff */
[----:B------:R-:W-:Y:S01]  /*1a80*/  IMAD.MOV R39, RZ, RZ, -R6 ;  /* 0x000000ffff277224 */ /* 0x000fe200078e0a06 */
[----:B------:R-:W-:Y:S01]  /*1a90*/  ISETP.GE.AND P2, PT, R8, RZ, PT ;  /* 0x000000ff0800720c */ /* 0x000fe20003f46270 */
[----:B------:R-:W-:Y:S01]  /*1aa0*/  IMAD.HI.U32 R6, R37, R0, RZ ;  /* 0x0000000025067227 */ /* 0x000fe200078e00ff */
[----:B------:R-:W-:Y:S01]  /*1ab0*/  ISETP.GT.U32.AND P4, PT, R27, R10, PT ;  /* 0x0000000a1b00720c */ /* 0x000fe20003f84070 */
[----:B------:R-:W2:Y:S02]  /*1ac0*/  LDC.U8 R8, c[0x0][0x3d9] ;  /* 0x0000f640ff087b82 */ /* 0x000ea40000000000 */
[----:B------:R-:W-:-:S04]  /*1ad0*/  IMAD.HI.U32 R37, R37, R24, RZ ;  /* 0x0000001825257227 */ /* 0x000fc800078e00ff */
[-C--:B------:R-:W-:Y:S02]  /*1ae0*/  IMAD R0, R6, R39.reuse, R0 ;  /* 0x0000002706007224 */ /* 0x080fe400078e0200 */
[----:B------:R-:W-:Y:S01]  /*1af0*/  IMAD R24, R37, R39, R24 ;  /* 0x0000002725187224 */ /* 0x000fe200078e0218 */
[----:B0-----:R-:W0:Y:S01]  /*1b00*/  SHFL.BFLY PT, R41, R26, 0x1, 0x1f ;  /* 0x0c201f001a297f89 */ /* 0x001e2200000e0000 */
[----:B------:R-:W-:Y:S02]  /*1b10*/  LOP3.LUT R39, RZ, R5, RZ, 0x33, !PT ;  /* 0x00000005ff277212 */ /* 0x000fe400078e33ff */
[----:B------:R-:W-:Y:S01]  /*1b20*/  ISETP.GT.U32.AND P1, PT, R21, R0, PT ;  /* 0x000000001500720c */ /* 0x000fe20003f24070 */
[----:B------:R-:W-:Y:S01]  /*1b30*/  @!P4 VIADD R29, R29, 0x1 ;  /* 0x000000011d1dc836 */ /* 0x000fe20000000000 */
[----:B------:R-:W-:Y:S02]  /*1b40*/  ISETP.GT.U32.AND P0, PT, R21, R24, PT ;  /* 0x000000181500720c */ /* 0x000fe40003f04070 */
[----:B------:R-:W-:-:S04]  /*1b50*/  @!P4 IADD3 R10, R10, -R27, RZ ;  /* 0x8000001b0a0ac210 */ /* 0x000fc80007ffe0ff */
[----:B------:R-:W-:Y:S02]  /*1b60*/  ISETP.GE.U32.AND P5, PT, R10, R27, PT ;  /* 0x0000001b0a00720c */ /* 0x000fe40003fa6070 */
[----:B------:R-:W-:-:S03]  /*1b70*/  SHF.R.S32.HI R10, RZ, 0x1f, R7 ;  /* 0x0000001fff0a7819 */ /* 0x000fc60000011407 */
[--C-:B------:R-:W-:Y:S02]  /*1b80*/  @!P1 IMAD.IADD R0, R0, 0x1, -R21.reuse ;  /* 0x0000000100009824 */ /* 0x100fe400078e0a15 */
[----:B------:R-:W-:Y:S02]  /*1b90*/  @!P0 IMAD.IADD R24, R24, 0x1, -R21 ;  /* 0x0000000118188824 */ /* 0x000fe400078e0a15 */
[----:B------:R-:W-:Y:S01]  /*1ba0*/  @!P1 VIADD R6, R6, 0x1 ;  /* 0x0000000106069836 */ /* 0x000fe20000000000 */
[-C--:B------:R-:W-:Y:S01]  /*1bb0*/  ISETP.GE.U32.AND P4, PT, R0, R21.reuse, PT ;  /* 0x000000150000720c */ /* 0x080fe20003f86070 */
[----:B------:R-:W-:Y:S01]  /*1bc0*/  @!P0 VIADD R37, R37, 0x1 ;  /* 0x0000000125258836 */ /* 0x000fe20000000000 */
[----:B------:R-:W-:Y:S01]  /*1bd0*/  ISETP.GE.U32.AND P6, PT, R24, R21, PT ;  /* 0x000000151800720c */ /* 0x000fe20003fc6070 */
[----:B------:R-:W-:Y:S01]  /*1be0*/  @P5 VIADD R29, R29, 0x1 ;  /* 0x000000011d1d5836 */ /* 0x000fe20000000000 */
[C---:B------:R-:W-:Y:S01]  /*1bf0*/  ISETP.GT.AND P5, PT, R3.reuse, RZ, PT ;  /* 0x000000ff0300720c */ /* 0x040fe20003fa4270 */
[----:B0-----:R-:W-:Y:S01]  /*1c00*/  FADD.FTZ R41, R26, R41 ;  /* 0x000000291a297221 */ /* 0x001fe20000010000 */
[----:B------:R-:W-:Y:S01]  /*1c10*/  ISETP.GE.AND P0, PT, R4, RZ, PT ;  /* 0x000000ff0400720c */ /* 0x000fe20003f06270 */
[----:B-1----:R-:W-:Y:S01]  /*1c20*/  IMAD.MOV.U32 R21, RZ, RZ, R29 ;  /* 0x000000ffff157224 */ /* 0x002fe200078e001d */
[----:B------:R-:W-:Y:S01]  /*1c30*/  ISETP.GE.AND P1, PT, R12, RZ, PT ;  /* 0x000000ff0c00720c */ /* 0x000fe20003f26270 */
[----:B------:R-:W-:Y:S01]  /*1c40*/  IMAD.MOV.U32 R29, RZ, RZ, 0x7f800000 ;  /* 0x7f800000ff1d7424 */ /* 0x000fe200078e00ff */
[----:B------:R-:W-:Y:S01]  /*1c50*/  SHF.R.S32.HI R4, RZ, 0x1f, R3 ;  /* 0x0000001fff047819 */ /* 0x000fe20000011403 */
[----:B------:R-:W-:Y:S01]  /*1c60*/  @!P2 IMAD.MOV R21, RZ, RZ, -R21 ;  /* 0x000000ffff15a224 */ /* 0x000fe200078e0a15 */
[----:B------:R-:W-:-:S02]  /*1c70*/  LEA.HI.SX32 R0, R3, 0x1, 0x1 ;  /* 0x0000000103007811 */ /* 0x000fc400078f0aff */
[----:B------:R-:W-:Y:S01]  /*1c80*/  @P4 IADD3 R6, R6, 0x1, RZ ;  /* 0x0000000106064810 */ /* 0x000fe20007ffe0ff */
[----:B------:R-:W-:Y:S01]  /*1c90*/  @P6 VIADD R37, R37, 0x1 ;  /* 0x0000000125256836 */ /* 0x000fe20000000000 */
[----:B------:R-:W-:Y:S01]  /*1ca0*/  FSETP.NE.FTZ.AND P4, PT, R41, RZ, PT ;  /* 0x000000ff2900720b */ /* 0x000fe20003f95000 */
[----:B------:R-:W-:Y:S01]  /*1cb0*/  @!P5 IMAD.MOV R0, RZ, RZ, R4 ;  /* 0x000000ffff00d224 */ /* 0x000fe200078e0204 */
[----:B------:R-:W-:Y:S01]  /*1cc0*/  ISETP.NE.AND P6, PT, R7, RZ, PT ;  /* 0x000000ff0700720c */ /* 0x000fe20003fc5270 */
[----:B------:R-:W-:Y:S01]  /*1cd0*/  IMAD.MOV.U32 R4, RZ, RZ, R6 ;  /* 0x000000ffff047224 */ /* 0x000fe200078e0006 */
[----:B------:R-:W-:Y:S02]  /*1ce0*/  MOV R6, R37 ;  /* 0x0000002500067202 */ /* 0x000fe40000000f00 */
[----:B------:R-:W-:Y:S01]  /*1cf0*/  ISETP.NE.AND P2, PT, R5, RZ, PT ;  /* 0x000000ff0500720c */ /* 0x000fe20003f45270 */
[----:B------:R-:W-:Y:S01]  /*1d00*/  @!P0 IMAD.MOV R4, RZ, RZ, -R4 ;  /* 0x000000ffff048224 */ /* 0x000fe200078e0a04 */
[----:B------:R-:W-:Y:S01]  /*1d10*/  ISETP.GT.AND P0, PT, R7, RZ, PT ;  /* 0x000000ff0700720c */ /* 0x000fe20003f04270 */
[----:B------:R-:W-:Y:S01]  /*1d20*/  @!P1 IMAD.MOV R6, RZ, RZ, -R6 ;  /* 0x000000ffff069224 */ /* 0x000fe200078e0a06 */
[----:B--2---:R-:W-:-:S02]  /*1d30*/  ISETP.NE.AND P1, PT, R8, RZ, PT ;  /* 0x000000ff0800720c */ /* 0x004fc40003f25270 */
[C---:B------:R-:W-:Y:S02]  /*1d40*/  SEL R37, R39.reuse, R4, !P2 ;  /* 0x0000000427257207 */ /* 0x040fe40005000000 */
[----:B------:R-:W-:Y:S01]  /*1d50*/  SEL R39, R39, R6, !P2 ;  /* 0x0000000627277207 */ /* 0x000fe20005000000 */
[----:B------:R-:W0:Y:S01]  /*1d60*/  @P4 MUFU.LG2 R4, R41 ;  /* 0x0000002900044308 */ /* 0x000e220000000c00 */
[----:B------:R-:W-:Y:S02]  /*1d70*/  LOP3.LUT R6, R25, 0x1, RZ, 0xc0, !PT ;  /* 0x0000000119067812 */ /* 0x000fe400078ec0ff */
[----:B------:R-:W-:Y:S02]  /*1d80*/  @!P6 LOP3.LUT R21, RZ, R27, RZ, 0x33, !PT ;  /* 0x0000001bff15e212 */ /* 0x000fe400078e33ff */
[----:B------:R-:W-:Y:S02]  /*1d90*/  ISETP.EQ.U32.OR P5, PT, R6, 0x1, P3 ;  /* 0x000000010600780c */ /* 0x000fe40001fa2470 */
[----:B------:R-:W-:-:S02]  /*1da0*/  SEL R36, R19, 0x1, !P1 ;  /* 0x0000000113247807 */ /* 0x000fc40004800000 */
[----:B------:R-:W-:Y:S02]  /*1db0*/  ISETP.LT.U32.AND P2, PT, R22, R21, PT ;  /* 0x000000151600720c */ /* 0x000fe40003f41070 */
[----:B------:R-:W-:Y:S01]  /*1dc0*/  SHF.R.S32.HI R27, RZ, 0x1f, R21 ;  /* 0x0000001fff1b7819 */ /* 0x000fe20000011415 */
[-C--:B------:R-:W-:Y:S01]  /*1dd0*/  IMAD R37, R37, R36.reuse, RZ ;  /* 0x0000002425257224 */ /* 0x080fe200078e02ff */
[----:B------:R-:W-:Y:S01]  /*1de0*/  LEA.HI.SX32 R8, R7, 0x1, 0x1 ;  /* 0x0000000107087811 */ /* 0x000fe200078f0aff */
[----:B------:R-:W-:Y:S01]  /*1df0*/  @!P0 IMAD.MOV R8, RZ, RZ, R10 ;  /* 0x000000ffff088224 */ /* 0x000fe200078e020a */
[----:B------:R-:W-:Y:S01]  /*1e00*/  ISETP.LT.AND.EX P2, PT, R23, R27, PT, P2 ;  /* 0x0000001b1700720c */ /* 0x000fe20003f41320 */
[----:B------:R-:W-:Y:S02]  /*1e10*/  IMAD R19, R39, R36, RZ ;  /* 0x0000002427137224 */ /* 0x000fe400078e02ff */
[----:B0-----:R-:W-:Y:S01]  /*1e20*/  @P4 FFMA.FTZ R29, R4, 0.69314718246459960938, R9 ;  /* 0x3f317218041d4823 */ /* 0x001fe20000010009 */
[----:B------:R-:W-:Y:S01]  /*1e30*/  IMAD R9, R0, R37, RZ ;  /* 0x0000002500097224 */ /* 0x000fe200078e02ff */
[----:B------:R-:W-:Y:S01]  /*1e40*/  SEL R12, R22, R21, P2 ;  /* 0x00000015160c7207 */ /* 0x000fe20001000000 */
[----:B------:R-:W-:Y:S01]  /*1e50*/  IMAD R8, R19, R8, RZ ;  /* 0x0000000813087224 */ /* 0x000fe200078e02ff */
[----:B------:R-:W-:Y:S01]  /*1e60*/  SEL R10, R23, R27, P2 ;  /* 0x0000001b170a7207 */ /* 0x000fe20001000000 */
        /* <DEDUP_REMOVED lines=34> */
[----:B---3--:R-:W-:Y:S01]  /*2090*/  IMAD.MOV.U32 R28, RZ, RZ, R38 ;  /* 0x000000ffff1c7224 */ /* 0x008fe200078e0026 */
[----:B------:R-:W-:Y:S01]  /*20a0*/  MOV R23, R39 ;  /* 0x0000002700177202 */ /* 0x000fe20000000f00 */
[----:B------:R-:W-:Y:S01]  /*20b0*/  IMAD.MOV.U32 R24, RZ, RZ, R42 ;  /* 0x000000ffff187224 */ /* 0x000fe200078e002a */
[----:B------:R-:W-:Y:S02]  /*20c0*/  MOV R22, 0x20e0 ;  /* 0x000020e000167802 */ /* 0x000fe40000000f00 */
[----:B------:R-:W-:Y:S05]  /*20d0*/  CALL.REL.NOINC `($__internal_13_$__cuda_sm20_div_s64) ;  /* 0x0000002800b07944 */ /* 0x000fea0003c00000 */
[----:B------:R-:W-:Y:S02]  /*20e0*/  IADD3 R23, P0, RZ, -R0, RZ ;  /* 0x80000000ff177210 */ /* 0x000fe40007f1e0ff */
[-C--:B------:R-:W-:Y:S02]  /*20f0*/  MOV R43, R21.reuse ;  /* 0x00000015002b7202 */ /* 0x080fe40000000f00 */
[----:B------:R-:W-:Y:S01]  /*2100*/  IADD3.X R19, RZ, ~R21, RZ, P0, !PT ;  /* 0x80000015ff137210 */ /* 0x000fe200007fe4ff */
[----:B------:R-:W-:-:S04]  /*2110*/  IMAD.WIDE.U32 R38, R42, R23, R38 ;  /* 0x000000172a267225 */ /* 0x000fc800078e0026 */
[----:B------:R-:W-:Y:S01]  /*2120*/  IMAD R22, R19, R42, RZ ;  /* 0x0000002a13167224 */ /* 0x000fe200078e02ff */
[----:B------:R-:W-:Y:S02]  /*2130*/  MOV R32, R38 ;  /* 0x0000002600207202 */ /* 0x000fe40000000f00 */
[----:B------:R-:W-:Y:S01]  /*2140*/  MOV R42, R0 ;  /* 0x00000000002a7202 */ /* 0x000fe20000000f00 */
[----:B------:R-:W-:-:S05]  /*2150*/  IMAD R23, R5, R23, R22 ;  /* 0x0000001705177224 */ /* 0x000fca00078e0216 */
[----:B------:R-:W-:Y:S01]  /*2160*/  IADD3 R23, R39, R23, RZ ;  /* 0x0000001727177210 */ /* 0x000fe20007ffe0ff */
[----:B------:R-:W-:Y:S05]  /*2170*/  BRA `(.L_x_679) ;  /* 0x00000000005c7947 */ /* 0x000fea0003800000 */
.L_x_678:
        /* <DEDUP_REMOVED lines=23> */
.L_x_679:
[----:B------:R-:W-:Y:S05]  /*22f0*/  BSYNC B0 ;  /* 0x0000000000007941 */ /* 0x000fea0003800000 */
.L_x_677:
[----:B------:R-:W-:Y:S01]  /*2300*/  LOP3.LUT R0, R23, R2, RZ, 0xfc, !PT ;  /* 0x0000000217007212 */ /* 0x000fe200078efcff */
[----:B------:R-:W-:Y:S03]  /*2310*/  BSSY B0, `(.L_x_680) ;  /* 0x0000029000007945 */ /* 0x000fe60003800000 */
[----:B------:R-:W-:-:S13]  /*2320*/  ISETP.NE.U32.AND P0, PT, R0, RZ, PT ;  /* 0x000000ff0000720c */ /* 0x000fda0003f05070 */
[----:B------:R-:W-:Y:S05]  /*2330*/  @!P0 BRA `(.L_x_681) ;  /* 0x0000000000408947 */ /* 0x000fea0003800000 */
[----:B---3--:R-:W-:Y:S01]  /*2340*/  IMAD.MOV.U32 R28, RZ, RZ, R32 ;  /* 0x000000ffff1c7224 */ /* 0x008fe200078e0020 */
[----:B------:R-:W-:Y:S01]  /*2350*/  MOV R24, R33 ;  /* 0x0000002100187202 */ /* 0x000fe20000000f00 */
[----:B------:R-:W-:Y:S01]  /*2360*/  IMAD.MOV.U32 R5, RZ, RZ, R2 ;  /* 0x000000ffff057224 */ /* 0x000fe200078e0002 */
[----:B------:R-:W-:Y:S02]  /*2370*/  MOV R22, 0x2390 ;  /* 0x0000239000167802 */ /* 0x000fe40000000f00 */
[----:B------:R-:W-:Y:S05]  /*2380*/  CALL.REL.NOINC `($__internal_13_$__cuda_sm20_div_s64) ;  /* 0x0000002800047944 */ /* 0x000fea0003c00000 */
        /* <DEDUP_REMOVED lines=11> */
.L_x_681:
        /* <DEDUP_REMOVED lines=22> */
.L_x_682:
[----:B------:R-:W-:Y:S05]  /*25a0*/  BSYNC B0 ;  /* 0x0000000000007941 */ /* 0x000fea0003800000 */
.L_x_680:
[----:B------:R-:W0:Y:S01]  /*25b0*/  LDC.64 R26, c[0x0][0x2c0] ;  /* 0x0000b000ff1a7b82 */ /* 0x000e220000000a00 */
[----:B------:R-:W-:Y:S01]  /*25c0*/  LOP3.LUT R0, R39, R4, RZ, 0xfc, !PT ;  /* 0x0000000427007212 */ /* 0x000fe200078efcff */
[----:B------:R-:W-:Y:S03]  /*25d0*/  BSSY B0, `(.L_x_683) ;  /* 0x000002a000007945 */ /* 0x000fe60003800000 */
[----:B------:R-:W-:Y:S01]  /*25e0*/  ISETP.NE.U32.AND P0, PT, R0, RZ, PT ;  /* 0x000000ff0000720c */ /* 0x000fe20003f05070 */
[C---:B0-----:R-:W-:Y:S01]  /*25f0*/  IMAD R2, R26.reuse, R27, RZ ;  /* 0x0000001b1a027224 */ /* 0x041fe200078e02ff */
[----:B------:R-:W-:-:S11]  /*2600*/  SEL R26, R26, 0x1, P1 ;  /* 0x000000011a1a7807 */ /* 0x000fd60000800000 */
[----:B------:R-:W-:Y:S05]  /*2610*/  @!P0 BRA `(.L_x_684) ;  /* 0x00000000003c8947 */ /* 0x000fea0003800000 */
[----:B---3--:R-:W-:Y:S01]  /*2620*/  IMAD.MOV.U32 R28, RZ, RZ, R38 ;  /* 0x000000ffff1c7224 */ /* 0x008fe200078e0026 */
[----:B------:R-:W-:Y:S01]  /*2630*/  MOV R24, R6 ;  /* 0x0000000600187202 */ /* 0x000fe20000000f00 */
[----:B------:R-:W-:Y:S01]  /*2640*/  IMAD.MOV.U32 R23, RZ, RZ, R39 ;  /* 0x000000ffff177224 */ /* 0x000fe200078e0027 */
[----:B------:R-:W-:Y:S02]  /*2650*/  MOV R5, R4 ;  /* 0x0000000400057202 */ /* 0x000fe40000000f00 */
[----:B------:R-:W-:Y:S02]  /*2660*/  MOV R22, 0x2680 ;  /* 0x0000268000167802 */ /* 0x000fe40000000f00 */
[----:B------:R-:W-:Y:S05]  /*2670*/  CALL.REL.NOINC `($__internal_13_$__cuda_sm20_div_s64) ;  /* 0x0000002400487944 */ /* 0x000fea0003c00000 */
        /* <DEDUP_REMOVED lines=9> */
.L_x_684:
        /* <DEDUP_REMOVED lines=22> */
.L_x_685:
[----:B------:R-:W-:Y:S05]  /*2870*/  BSYNC B0 ;  /* 0x0000000000007941 */ /* 0x000fea0003800000 */
.L_x_683:
[-C--:B------:R-:W-:Y:S01]  /*2880*/  IMAD R0, R35, R18.reuse, RZ ;  /* 0x0000001223007224 */ /* 0x080fe200078e02ff */
[----:B------:R-:W-:Y:S01]  /*2890*/  SHF.R.S32.HI R6, RZ, 0x1f, R2 ;  /* 0x0000001fff067819 */ /* 0x000fe20000011402 */
[C---:B------:R-:W-:Y:S01]  /*28a0*/  IMAD.WIDE.U32 R22, R34.reuse, R18, RZ ;  /* 0x0000001222167225 */ /* 0x040fe200078e00ff */
[----:B------:R-:W-:Y:S01]  /*28b0*/  SHF.R.S32.HI R4, RZ, 0x1f, R26 ;  /* 0x0000001fff047819 */ /* 0x000fe2000001141a */
[----:B------:R-:W-:Y:S02]  /*28c0*/  BSSY B0, `(.L_x_686) ;  /* 0x0000040000007945 */ /* 0x000fe40003800000 */
[----:B------:R-:W-:Y:S02]  /*28d0*/  IMAD R35, R34, R17, R0 ;  /* 0x0000001122237224 */ /* 0x000fe400078e0200 */
[----:B------:R-:W-:Y:S02]  /*28e0*/  IMAD R21, R5, R2, RZ ;  /* 0x0000000205157224 */ /* 0x000fe400078e02ff */
[----:B------:R-:W-:Y:S01]  /*28f0*/  IMAD R19, R31, R26, RZ ;  /* 0x0000001a1f137224 */ /* 0x000fe200078e02ff */
[----:B------:R-:W-:Y:S01]  /*2900*/  IADD3 R35, R23, R35, RZ ;  /* 0x0000002317237210 */ /* 0x000fe20007ffe0ff */
[----:B------:R-:W-:-:S02]  /*2910*/  IMAD R21, R6, R38, R21 ;  /* 0x0000002606157224 */ /* 0x000fc400078e0215 */
[----:B------:R-:W-:Y:S02]  /*2920*/  IMAD R19, R4, R32, R19 ;  /* 0x0000002004137224 */ /* 0x000fe400078e0213 */
[-C--:B------:R-:W-:Y:S02]  /*2930*/  IMAD R0, R35, R16.reuse, RZ ;  /* 0x0000001023007224 */ /* 0x080fe400078e02ff */
[----:B------:R-:W-:-:S04]  /*2940*/  IMAD.WIDE.U32 R34, R22, R16, RZ ;  /* 0x0000001016227225 */ /* 0x000fc800078e00ff */
[----:B------:R-:W-:Y:S01]  /*2950*/  IMAD R23, R15, R22, R0 ;  /* 0x000000160f177224 */ /* 0x000fe200078e0200 */
[----:B------:R-:W-:Y:S01]  /*2960*/  SHF.R.S32.HI R22, RZ, 0x1f, R36 ;  /* 0x0000001fff167819 */ /* 0x000fe20000011424 */
[----:B------:R-:W-:-:S03]  /*2970*/  IMAD.WIDE.U32 R38, R38, R2, RZ ;  /* 0x0000000226267225 */ /* 0x000fc600078e00ff */
[----:B------:R-:W-:Y:S01]  /*2980*/  IADD3 R5, R35, R23, RZ ;  /* 0x0000001723057210 */ /* 0x000fe20007ffe0ff */
[-C--:B------:R-:W-:Y:S01]  /*2990*/  IMAD R23, R41, R36.reuse, RZ ;  /* 0x0000002429177224 */ /* 0x080fe200078e02ff */
[----:B------:R-:W-:Y:S01]  /*29a0*/  IADD3 R6, R39, R21, RZ ;  /* 0x0000001527067210 */ /* 0x000fe20007ffe0ff */
[----:B------:R-:W-:Y:S01]  /*29b0*/  IMAD.WIDE.U32 R36, R40, R36, RZ ;  /* 0x0000002428247225 */ /* 0x000fe200078e00ff */
[----:B------:R-:W-:-:S03]  /*29c0*/  LOP3.LUT R0, R43, R5, RZ, 0xfc, !PT ;  /* 0x000000052b007212 */ /* 0x000fc600078efcff */
[----:B------:R-:W-:Y:S01]  /*29d0*/  IMAD R23, R22, R40, R23 ;  /* 0x0000002816177224 */ /* 0x000fe200078e0217 */
[----:B------:R-:W-:Y:S01]  /*29e0*/  ISETP.NE.U32.AND P0, PT, R0, RZ, PT ;  /* 0x000000ff0000720c */ /* 0x000fe20003f05070 */
[----:B------:R-:W-:-:S04]  /*29f0*/  IMAD.WIDE.U32 R32, R32, R26, RZ ;  /* 0x0000001a20207225 */ /* 0x000fc800078e00ff */
[-C--:B------:R-:W-:Y:S01]  /*2a00*/  IMAD R4, R7, R2.reuse, RZ ;  /* 0x0000000207047224 */ /* 0x080fe200078e02ff */
[----:B------:R-:W-:Y:S01]  /*2a10*/  IADD3 R7, R37, R23, RZ ;  /* 0x0000001725077210 */ /* 0x000fe20007ffe0ff */
[----:B------:R-:W-:Y:S01]  /*2a20*/  IMAD R3, R3, R2, RZ ;  /* 0x0000000203037224 */ /* 0x000fe200078e02ff */
[----:B------:R-:W-:-:S05]  /*2a30*/  IADD3 R2, R33, R19, RZ ;  /* 0x0000001321027210 */ /* 0x000fca0007ffe0ff */
[----:B------:R-:W-:Y:S05]  /*2a40*/  @!P0 BRA `(.L_x_687) ;  /* 0x0000000000408947 */ /* 0x000fea0003800000 */
[----:B---3--:R-:W-:Y:S01]  /*2a50*/  IMAD.MOV.U32 R28, RZ, RZ, R42 ;  /* 0x000000ffff1c7224 */ /* 0x008fe200078e002a */
[----:B------:R-:W-:Y:S01]  /*2a60*/  MOV R23, R43 ;  /* 0x0000002b00177202 */ /* 0x000fe20000000f00 */
[----:B------:R-:W-:Y:S01]  /*2a70*/  IMAD.MOV.U32 R24, RZ, RZ, R34 ;  /* 0x000000ffff187224 */ /* 0x000fe200078e0022 */
[----:B------:R-:W-:Y:S02]  /*2a80*/  MOV R22, 0x2aa0 ;  /* 0x00002aa000167802 */ /* 0x000fe40000000f00 */
[----:B------:R-:W-:Y:S05]  /*2a90*/  CALL.REL.NOINC `($__internal_13_$__cuda_sm20_div_s64) ;  /* 0x0000002000407944 */ /* 0x000fea0003c00000 */
[----:B------:R-:W-:Y:S02]  /*2aa0*/  IADD3 R22, P0, RZ, -R0, RZ ;  /* 0x80000000ff167210 */ /* 0x000fe40007f1e0ff */
[----:B------:R-:W-:Y:S02]  /*2ab0*/  MOV R40, R42 ;  /* 0x0000002a00287202 */ /* 0x000fe40000000f00 */
[----:B------:R-:W-:Y:S02]  /*2ac0*/  IADD3.X R19, RZ, ~R21, RZ, P0, !PT ;  /* 0x80000015ff137210 */ /* 0x000fe400007fe4ff */
[----:B------:R-:W-:Y:S01]  /*2ad0*/  MOV R41, R43 ;  /* 0x0000002b00297202 */ /* 0x000fe20000000f00 */
[----:B------:R-:W-:Y:S01]  /*2ae0*/  IMAD.MOV.U32 R43, RZ, RZ, R21 ;  /* 0x000000ffff2b7224 */ /* 0x000fe200078e0015 */
[----:B------:R-:W-:Y:S01]  /*2af0*/  MOV R42, R0 ;  /* 0x00000000002a7202 */ /* 0x000fe20000000f00 */
[-C--:B------:R-:W-:Y:S02]  /*2b00*/  IMAD R19, R19, R34.reuse, RZ ;  /* 0x0000002213137224 */ /* 0x080fe400078e02ff */
[----:B------:R-:W-:-:S04]  /*2b10*/  IMAD.WIDE.U32 R34, R22, R34, R40 ;  /* 0x0000002216227225 */ /* 0x000fc800078e0028 */
[----:B------:R-:W-:-:S04]  /*2b20*/  IMAD R19, R5, R22, R19 ;  /* 0x0000001605137224 */ /* 0x000fc800078e0213 */
[----:B------:R-:W-:Y:S01]  /*2b30*/  IMAD.IADD R23, R35, 0x1, R19 ;  /* 0x0000000123177824 */ /* 0x000fe200078e0213 */
[----:B------:R-:W-:Y:S05]  /*2b40*/  BRA `(.L_x_688) ;  /* 0x00000000005c7947 */ /* 0x000fea0003800000 */
.L_x_687:
        /* <DEDUP_REMOVED lines=23> */
.L_x_688:
[----:B------:R-:W-:Y:S05]  /*2cc0*/  BSYNC B0 ;  /* 0x0000000000007941 */ /* 0x000fea0003800000 */
.L_x_686:
        /* <DEDUP_REMOVED lines=11> */
[----:B------:R-:W-:Y:S01]  /*2d80*/  IADD3.X R5, RZ, ~R21, RZ, P0, !PT ;  /* 0x80000015ff057210 */ /* 0x000fe200007fe4ff */
[----:B------:R-:W-:-:S04]  /*2d90*/  IMAD.WIDE.U32 R34, R18, R19, R34 ;  /* 0x0000001312227225 */ /* 0x000fc800078e0022 */
[----:B------:R-:W-:Y:S01]  /*2da0*/  IMAD R22, R5, R18, RZ ;  /* 0x0000001205167224 */ /* 0x000fe200078e02ff */
[----:B------:R-:W-:Y:S02]  /*2db0*/  MOV R18, R34 ;  /* 0x0000002200127202 */ /* 0x000fe40000000f00 */
[----:B------:R-:W-:Y:S01]  /*2dc0*/  MOV R34, R0 ;  /* 0x0000000000227202 */ /* 0x000fe20000000f00 */
[----:B------:R-:W-:-:S04]  /*2dd0*/  IMAD R17, R17, R19, R22 ;  /* 0x0000001311117224 */ /* 0x000fc800078e0216 */
[----:B------:R-:W-:Y:S02]  /*2de0*/  IMAD.IADD R17, R35, 0x1, R17 ;  /* 0x0000000123117824 */ /* 0x000fe400078e0211 */
[----:B------:R-:W-:Y:S01]  /*2df0*/  IMAD.MOV.U32 R35, RZ, RZ, R21 ;  /* 0x000000ffff237224 */ /* 0x000fe200078e0015 */
[----:B------:R-:W-:Y:S05]  /*2e00*/  BRA `(.L_x_691) ;  /* 0x00000000005c7947 */ /* 0x000fea0003800000 */
.L_x_690:
        /* <DEDUP_REMOVED lines=23> */
.L_x_691:
[----:B------:R-:W-:Y:S05]  /*2f80*/  BSYNC B0 ;  /* 0x0000000000007941 */ /* 0x000fea0003800000 */
.L_x_689:
[----:B------:R-:W-:Y:S01]  /*2f90*/  LOP3.LUT R0, R35, R15, RZ, 0xfc, !PT ;  /* 0x0000000f23007212 */ /* 0x000fe200078efcff */
[----:B------:R-:W-:Y:S03]  /*2fa0*/  BSSY B0, `(.L_x_692) ;  /* 0x0000029000007945 */ /* 0x000fe60003800000 */
[----:B------:R-:W-:-:S13]  /*2fb0*/  ISETP.NE.U32.AND P0, PT, R0, RZ, PT ;  /* 0x000000ff0000720c */ /* 0x000fda0003f05070 */
        /* <DEDUP_REMOVED lines=17> */
.L_x_693:
        /* <DEDUP_REMOVED lines=18> */
[----:B------:R-:W-:-:S04]  /*31f0*/  @!P0 LOP3.LUT R0, RZ, R16, RZ, 0x33, !PT ;  /* 0x00000010ff008212 */ /* 0x000fc800078e33ff */
[----:B------:R-:W-:Y:S01]  /*3200*/  MOV R40, R0 ;  /* 0x0000000000287202 */ /* 0x000fe20000000f00 */
[----:B------:R-:W-:-:S04]  /*3210*/  IMAD.MOV R5, RZ, RZ, -R0 ;  /* 0x000000ffff057224 */ /* 0x000fc800078e0a00 */
[----:B------:R-:W-:Y:S02]  /*3220*/  IMAD R16, R16, R5, R34 ;  /* 0x0000000510107224 */ /* 0x000fe400078e0222 */
.L_x_694:
[----:B------:R-:W-:Y:S05]  /*3230*/  BSYNC B0 ;  /* 0x0000000000007941 */ /* 0x000fea0003800000 */
.L_x_692:
[----:B------:R-:W-:Y:S01]  /*3240*/  SHF.R.S32.HI R0, RZ, 0x1f, R9 ;  /* 0x0000001fff007819 */ /* 0x000fe20000011409 */
[-C--:B------:R-:W-:Y:S01]  /*3250*/  IMAD R5, R41, R9.reuse, RZ ;  /* 0x0000000929057224 */ /* 0x080fe200078e02ff */
[----:B------:R-:W-:Y:S01]  /*3260*/  ULDC UR4, c[0x0][0x2c4] ;  /* 0x0000b10000047ab9 */ /* 0x000fe20000000800 */
[----:B------:R-:W-:Y:S01]  /*3270*/  IMAD.WIDE.U32 R34, R40, R9, RZ ;  /* 0x0000000928227225 */ /* 0x000fe200078e00ff */
[----:B------:R-:W-:Y:S01]  /*3280*/  SHF.R.S32.HI R9, RZ, 0x1f, R3 ;  /* 0x0000001fff097819 */ /* 0x000fe20000011403 */
[----:B------:R-:W-:Y:S02]  /*3290*/  BSSY B0, `(.L_x_695) ;  /* 0x0000039000007945 */ /* 0x000fe40003800000 */
[----:B------:R-:W-:Y:S01]  /*32a0*/  IMAD R5, R0, R40, R5 ;  /* 0x0000002800057224 */ /* 0x000fe200078e0205 */
[----:B------:R-:W-:Y:S01]  /*32b0*/  LOP3.LUT R0, R43, R13, RZ, 0xfc, !PT ;  /* 0x0000000d2b007212 */ /* 0x000fe200078efcff */
[----:B------:R-:W-:Y:S02]  /*32c0*/  IMAD R48, R26, UR4, RZ ;  /* 0x000000041a307c24 */ /* 0x000fe4000f8e02ff */
[-C--:B------:R-:W-:Y:S01]  /*32d0*/  IMAD R22, R22, R3.reuse, RZ ;  /* 0x0000000316167224 */ /* 0x080fe200078e02ff */
[----:B------:R-:W-:Y:S01]  /*32e0*/  ISETP.NE.U32.AND P0, PT, R0, RZ, PT ;  /* 0x000000ff0000720c */ /* 0x000fe20003f05070 */
[----:B------:R-:W-:Y:S01]  /*32f0*/  IMAD R17, R17, R48, RZ ;  /* 0x0000003011117224 */ /* 0x000fe200078e02ff */
[----:B------:R-:W-:Y:S01]  /*3300*/  SHF.R.S32.HI R15, RZ, 0x1f, R48 ;  /* 0x0000001fff0f7819 */ /* 0x000fe20000011430 */
        /* <DEDUP_REMOVED lines=8> */
[----:B---3--:R-:W-:Y:S01]  /*3390*/  IMAD.MOV.U32 R28, RZ, RZ, R42 ;  /* 0x000000ffff1c7224 */ /* 0x008fe200078e002a */
[----:B------:R-:W-:Y:S01]  /*33a0*/  MOV R24, R14 ;  /* 0x0000000e00187202 */ /* 0x000fe20000000f00 */
[----:B------:R-:W-:Y:S01]  /*33b0*/  IMAD.MOV.U32 R23, RZ, RZ, R43 ;  /* 0x000000ffff177224 */ /* 0x000fe200078e002b */
[----:B------:R-:W-:Y:S02]  /*33c0*/  MOV R5, R13 ;  /* 0x0000000d00057202 */ /* 0x000fe40000000f00 */
[----:B------:R-:W-:Y:S02]  /*33d0*/  MOV R22, 0x33f0 ;  /* 0x000033f000167802 */ /* 0x000fe40000000f00 */
[----:B------:R-:W-:Y:S05]  /*33e0*/  CALL.REL.NOINC `($__internal_13_$__cuda_sm20_div_s64) ;  /* 0x0000001400ec7944 */ /* 0x000fea0003c00000 */
        /* <DEDUP_REMOVED lines=12> */
.L_x_696:
        /* <DEDUP_REMOVED lines=23> */
.L_x_697:
[----:B------:R-:W-:Y:S05]  /*3620*/  BSYNC B0 ;  /* 0x0000000000007941 */ /* 0x000fea0003800000 */
.L_x_695:
        /* <DEDUP_REMOVED lines=28> */
.L_x_699:
        /* <DEDUP_REMOVED lines=23> */
.L_x_700:
[----:B------:R-:W-:Y:S05]  /*3960*/  BSYNC B0 ;  /* 0x0000000000007941 */ /* 0x000fea0003800000 */
.L_x_698:
[----:B------:R-:W-:Y:S01]  /*3970*/  IADD3 R33, P1, P0, R38, R36, R32 ;  /* 0x0000002426217210 */ /* 0x000fe2000783e020 */
[----:B------:R-:W-:Y:S01]  /*3980*/  IMAD R5, R5, R4, RZ ;  /* 0x0000000405057224 */ /* 0x000fe200078e02ff */
[----:B------:R-:W-:Y:S01]  /*3990*/  SHF.R.S32.HI R0, RZ, 0x1f, R8 ;  /* 0x0000001fff007819 */ /* 0x000fe20000011408 */
[----:B------:R-:W-:Y:S01]  /*39a0*/  ULDC.64 UR4, c[0x0][0x2b0] ;  /* 0x0000ac0000047ab9 */ /* 0x000fe20000000a00 */
[----:B------:R-:W-:Y:S02]  /*39b0*/  IADD3 R33, P4, P2, R34, R33, R48 ;  /* 0x0000002122217210 */ /* 0x000fe40007a9e030 */
[----:B------:R-:W-:Y:S02]  /*39c0*/  IADD3.X R2, R6, R7, R2, P1, P0 ;  /* 0x0000000706027210 */ /* 0x000fe40000fe0402 */
[----:B------:R-:W-:Y:S02]  /*39d0*/  IADD3 R46, P1, P0, R50, R33, R46 ;  /* 0x00000021322e7210 */ /* 0x000fe4000783e02e */
[----:B------:R-:W-:Y:S01]  /*39e0*/  IADD3.X R2, R16, R2, R3, P4, P2 ;  /* 0x0000000210027210 */ /* 0x000fe200027e4403 */
[----:B------:R-:W-:-:S03]  /*39f0*/  IMAD R3, R19, R8, RZ ;  /* 0x0000000813037224 */ /* 0x000fc600078e02ff */
[----:B------:R-:W-:Y:S01]  /*3a00*/  IADD3.X R47, R14, R2, R9, P1, P0 ;  /* 0x000000020e2f7210 */ /* 0x000fe20000fe0409 */
[-C--:B------:R-:W-:Y:S01]  /*3a10*/  IMAD R0, R0, R18.reuse, R3 ;  /* 0x0000001200007224 */ /* 0x080fe200078e0203 */
        /* <DEDUP_REMOVED lines=10> */
.L_x_676:
[----:B------:R-:W-:Y:S02]  /*3ac0*/  ULDC.64 UR4, c[0x0][0x2b0] ;  /* 0x0000ac0000047ab9 */ /* 0x000fe40000000a00 */
[----:B------:R-:W-:-:S04]  /*3ad0*/  LEA R2, P0, R38, UR4, 0x2 ;  /* 0x0000000426027c11 */ /* 0x000fc8000f8010ff */
[----:B------:R-:W-:-:S05]  /*3ae0*/  LEA.HI.X R3, R38, UR5, R39, 0x2, P0 ;  /* 0x0000000526037c11 */ /* 0x000fca00080f1427 */
[----:B------:R0:W-:Y:S04]  /*3af0*/  STG.E desc[UR8][R2.64], R29 ;  /* 0x0000001d02007986 */ /* 0x0001e8000c101908 */
.L_x_675:
[----:B------:R-:W-:Y:S05]  /*3b00*/  BSYNC B1 ;  /* 0x0000000000017941 */ /* 0x000fea0003800000 */
.L_x_674:
[----:B------:R-:W2:Y:S01]  /*3b10*/  LDC R21, c[0x0][0x3c4] ;  /* 0x0000f100ff157b82 */ /* 0x000ea20000000800 */
[----:B------:R-:W4:Y:S01]  /*3b20*/  S2R R24, SR_TID.X ;  /* 0x0000000000187919 */ /* 0x000f220000002100 */
[----:B------:R-:W-:Y:S01]  /*3b30*/  LEA.HI R0, R25, R25, RZ, 0x1 ;  /* 0x0000001919007211 */ /* 0x000fe200078f08ff */
[----:B------:R-:W-:Y:S03]  /*3b40*/  BSSY B0, `(.L_x_701) ;  /* 0x0000012000007945 */ /* 0x000fe60003800000 */
[----:B------:R-:W-:-:S05]  /*3b50*/  LOP3.LUT R4, R0, 0xfffffffe, RZ, 0xc0, !PT ;  /* 0xfffffffe00047812 */ /* 0x000fca00078ec0ff */
[----:B------:R-:W-:-:S05]  /*3b60*/  IMAD.IADD R4, R25, 0x1, -R4 ;  /* 0x0000000119047824 */ /* 0x000fca00078e0a04 */
[----:B--2---:R-:W-:Y:S02]  /*3b70*/  ISETP.GE.OR P3, PT, R4, R21, P3 ;  /* 0x000000150400720c */ /* 0x004fe40001f66670 */
[----:B----4-:R-:W-:-:S04]  /*3b80*/  SHF.R.S32.HI R23, RZ, 0x1f, R24 ;  /* 0x0000001fff177819 */ /* 0x010fc80000011418 */
[----:B------:R-:W-:-:S07]  /*3b90*/  LEA.HI R23, R23, R24, RZ, 0x5 ;  /* 0x0000001817177211 */ /* 0x000fce00078f28ff */
[----:B------:R-:W-:Y:S05]  /*3ba0*/  @P3 BRA `(.L_x_702) ;  /* 0x00000000002c3947 */ /* 0x000fea0003800000 */
[----:B01----:R-:W0:Y:S01]  /*3bb0*/  S2R R2, SR_CgaCtaId ;  /* 0x0000000000027919 */ /* 0x003e220000008800 */
[----:B------:R-:W-:Y:S01]  /*3bc0*/  FADD.FTZ R5, -R29, R30 ;  /* 0x0000001e1d057221 */ /* 0x000fe20000010100 */
[----:B------:R-:W-:Y:S02]  /*3bd0*/  MOV R3, 0x400 ;  /* 0x0000040000037802 */ /* 0x000fe40000000f00 */
[----:B------:R-:W-:Y:S01]  /*3be0*/  SHF.L.U32 R0, R0, 0x1, RZ ;  /* 0x0000000100007819 */ /* 0x000fe200000006ff */
[----:B------:R-:W-:-:S03]  /*3bf0*/  FMUL.FTZ R5, R5, 1.4426950216293334961 ;  /* 0x3fb8aa3b05057820 */ /* 0x000fc60000410000 */
[----:B------:R-:W-:-:S03]  /*3c00*/  LOP3.LUT R0, R0, 0xfffffffc, RZ, 0xc0, !PT ;  /* 0xfffffffc00007812 */ /* 0x000fc600078ec0ff */
[----:B------:R-:W1:Y:S01]  /*3c10*/  MUFU.EX2 R5, R5 ;  /* 0x0000000500057308 */ /* 0x000e620000000800 */
[----:B0-----:R-:W-:-:S05]  /*3c20*/  LEA R3, R2, R3, 0x18 ;  /* 0x0000000302037211 */ /* 0x001fca00078ec0ff */
[----:B------:R-:W-:-:S05]  /*3c30*/  IMAD R3, R4, 0x14, R3 ;  /* 0x0000001404037824 */ /* 0x000fca00078e0203 */
[----:B------:R-:W-:-:S05]  /*3c40*/  IADD3 R0, R3, R0, RZ ;  /* 0x0000000003007210 */ /* 0x000fca0007ffe0ff */
[----:B-1----:R2:W-:Y:S02]  /*3c50*/  STS [R0], R5 ;  /* 0x0000000500007388 */ /* 0x0025e40000000800 */
.L_x_702:
[----:B------:R-:W-:Y:S05]  /*3c60*/  BSYNC B0 ;  /* 0x0000000000007941 */ /* 0x000fea0003800000 */
.L_x_701:
[----:B------:R-:W-:Y:S01]  /*3c70*/  BAR.SYNC.DEFER_BLOCKING 0x0 ;  /* 0x0000000000007b1d */ /* 0x000fe20000010000 */
[----:B------:R-:W-:Y:S01]  /*3c80*/  ISETP.GE.AND P0, PT, R21, 0x1, PT ;  /* 0x000000011500780c */ /* 0x000fe20003f06270 */
[----:B--2---:R-:W-:Y:S01]  /*3c90*/  IMAD.MOV.U32 R0, RZ, RZ, RZ ;  /* 0x000000ffff007224 */ /* 0x004fe200078e00ff */
[----:B01----:R-:W-:Y:S02]  /*3ca0*/  LOP3.LUT R3, R23, 0x3fffffe0, RZ, 0xc0, !PT ;  /* 0x3fffffe017037812 */ /* 0x003fe400078ec0ff */
[----:B------:R-:W-:Y:S02]  /*3cb0*/  CS2R R4, SRZ ;  /* 0x0000000000047805 */ /* 0x000fe4000001ff00 */
        /* <DEDUP_REMOVED lines=38> */
.L_x_705:
[----:B------:R-:W2:Y:S01]  /*3f20*/  @!P3 LDG.E.128 R12, desc[UR8][R30.64+-0x200] ;  /* 0xfffe00081e0cb981 */ /* 0x000ea2000c1e1d00 */
[C---:B---3--:R-:W-:Y:S01]  /*3f30*/  IADD3 R28, P1, R26.reuse, R30, RZ ;  /* 0x0000001e1a1c7210 */ /* 0x048fe20007f3e0ff */
        /* <DEDUP_REMOVED lines=55> */
.L_x_704:
        /* <DEDUP_REMOVED lines=8> */
[----:B---3--:R-:W-:-:S04]  /*4330*/  IADD3 R28, P1, R26, R30, RZ ;  /* 0x0000001e1a1c7210 */ /* 0x008fc80007f3e0ff */
        /* <DEDUP_REMOVED lines=27> */
.L_x_706:
        /* <DEDUP_REMOVED lines=8> */
.L_x_708:
[----:B------:R-:W-:Y:S05]  /*4570*/  BSYNC B0 ;  /* 0x0000000000007941 */ /* 0x000fea0003800000 */
.L_x_707:
        /* <DEDUP_REMOVED lines=8> */
.L_x_703:
[----:B------:R-:W-:-:S04]  /*4600*/  IADD3 R23, R23, UR7, RZ ;  /* 0x0000000717177c10 */ /* 0x000fc8000fffe0ff */
[----:B------:R-:W-:-:S13]  /*4610*/  ISETP.GE.AND P0, PT, R23, R20, PT ;  /* 0x000000141700720c */ /* 0x000fda0003f06270 */
[----:B------:R-:W-:Y:S05]  /*4620*/  @P0 EXIT ;  /* 0x000000000000094d */ /* 0x000fea0003800000 */
[----:B------:R-:W-:Y:S01]  /*4630*/  IABS R14, R11 ;  /* 0x0000000b000e7213 */ /* 0x000fe20000000000 */
[----:B------:R-:W0:Y:S01]  /*4640*/  LDC R10, c[0x0][0x2c4] ;  /* 0x0000b100ff0a7b82 */ /* 0x000e220000000800 */
[----:B------:R-:W-:Y:S01]  /*4650*/  IABS R16, R23 ;  /* 0x0000001700107213 */ /* 0x000fe20000000000 */
[----:B------:R-:W-:Y:S01]  /*4660*/  ULDC.64 UR4, c[0x0][0x290] ;  /* 0x0000a40000047ab9 */ /* 0x000fe20000000a00 */
[----:B------:R-:W2:Y:S01]  /*4670*/  I2F.RP R12, R14 ;  /* 0x0000000e000c7306 */ /* 0x000ea20000209400 */
[----:B------:R-:W-:Y:S02]  /*4680*/  IABS R15, R11 ;  /* 0x0000000b000f7213 */ /* 0x000fe40000000000 */
[----:B------:R-:W-:Y:S02]  /*4690*/  F2FP.BF16.F32.PACK_AB R6, R6, R9 ;  /* 0x000000090606723e */ /* 0x000fe400000010ff */
[----:B------:R-:W-:Y:S02]  /*46a0*/  IADD3 R15, RZ, -R15, RZ ;  /* 0x8000000fff0f7210 */ /* 0x000fe40007ffe0ff */
[----:B------:R-:W-:-:S02]  /*46b0*/  F2FP.BF16.F32.PACK_AB R7, R4, R7 ;  /* 0x000000070407723e */ /* 0x000fc400000010ff */
[----:B------:R-:W-:Y:S02]  /*46c0*/  F2FP.BF16.F32.PACK_AB R2, R2, R5 ;  /* 0x000000050202723e */ /* 0x000fe400000010ff */
[----:B------:R-:W-:Y:S01]  /*46d0*/  F2FP.BF16.F32.PACK_AB R3, R0, R3 ;  /* 0x000000030003723e */ /* 0x000fe200000010ff */
[----:B--2---:R-:W2:Y:S02]  /*46e0*/  MUFU.RCP R18, R12 ;  /* 0x0000000c00127308 */ /* 0x004ea40000001000 */
[----:B--2---:R-:W-:-:S06]  /*46f0*/  VIADD R18, R18, 0xffffffe ;  /* 0x0ffffffe12127836 */ /* 0x004fcc0000000000 */
[----:B------:R-:W2:Y:S02]  /*4700*/  F2I.FTZ.U32.TRUNC.NTZ R19, R18 ;  /* 0x0000001200137305 */ /* 0x000ea4000021f000 */
[----:B--2---:R-:W-:Y:S02]  /*4710*/  IMAD.MOV R8, RZ, RZ, -R19 ;  /* 0x000000ffff087224 */ /* 0x004fe400078e0a13 */
[----:B------:R-:W-:Y:S02]  /*4720*/  IMAD.MOV.U32 R18, RZ, RZ, RZ ;  /* 0x000000ffff127224 */ /* 0x000fe400078e00ff */
[----:B------:R-:W-:Y:S01]  /*4730*/  IMAD R13, R8, R14, RZ ;  /* 0x0000000e080d7224 */ /* 0x000fe200078e02ff */
[----:B0-----:R-:W-:-:S03]  /*4740*/  IABS R8, R10 ;  /* 0x0000000a00087213 */ /* 0x001fc60000000000 */
[----:B------:R-:W-:-:S06]  /*4750*/  IMAD.HI.U32 R13, R19, R13, R18 ;  /* 0x0000000d130d7227 */ /* 0x000fcc00078e0012 */
[----:B------:R-:W-:Y:S02]  /*4760*/  IMAD.HI.U32 R12, R13, R16, RZ ;  /* 0x000000100d0c7227 */ /* 0x000fe400078e00ff */
[----:B------:R-:W0:Y:S02]  /*4770*/  I2F.RP R13, R8 ;  /* 0x00000008000d7306 */ /* 0x000e240000209400 */
[----:B------:R-:W-:-:S05]  /*4780*/  IMAD R15, R12, R15, R16 ;  /* 0x0000000f0c0f7224 */ /* 0x000fca00078e0210 */
[----:B------:R-:W-:Y:S01]  /*4790*/  ISETP.GT.U32.AND P1, PT, R14, R15, PT ;  /* 0x0000000f0e00720c */ /* 0x000fe20003f24070 */
[----:B0-----:R-:W0:-:S12]  /*47a0*/  MUFU.RCP R13, R13 ;  /* 0x0000000d000d7308 */ /* 0x001e180000001000 */
[----:B------:R-:W-:Y:S02]  /*47b0*/  @!P1 IMAD.IADD R15, R15, 0x1, -R14 ;  /* 0x000000010f0f9824 */ /* 0x000fe400078e0a0e */
[----:B------:R-:W-:Y:S01]  /*47c0*/  @!P1 VIADD R12, R12, 0x1 ;  /* 0x000000010c0c9836 */ /* 0x000fe20000000000 */
[----:B------:R-:W-:Y:S02]  /*47d0*/  ISETP.NE.AND P1, PT, R11, RZ, PT ;  /* 0x000000ff0b00720c */ /* 0x000fe40003f25270 */
[----:B------:R-:W-:Y:S02]  /*47e0*/  ISETP.GE.U32.AND P2, PT, R15, R14, PT ;  /* 0x0000000e0f00720c */ /* 0x000fe40003f46070 */
[----:B------:R-:W-:-:S04]  /*47f0*/  LOP3.LUT R14, R23, R11, RZ, 0x3c, !PT ;  /* 0x0000000b170e7212 */ /* 0x000fc800078e3cff */
[----:B------:R-:W-:Y:S01]  /*4800*/  ISETP.GE.AND P0, PT, R14, RZ, PT ;  /* 0x000000ff0e00720c */ /* 0x000fe20003f06270 */
[----:B0-----:R-:W-:-:S04]  /*4810*/  VIADD R14, R13, 0xffffffe ;  /* 0x0ffffffe0d0e7836 */ /* 0x001fc80000000000 */
[----:B------:R0:W2:Y:S02]  /*4820*/  F2I.FTZ.U32.TRUNC.NTZ R15, R14 ;  /* 0x0000000e000f7305 */ /* 0x0000a4000021f000 */
[----:B------:R-:W-:-:S06]  /*4830*/  @P2 IADD3 R12, R12, 0x1, RZ ;  /* 0x000000010c0c2810 */ /* 0x000fcc0007ffe0ff */
        /* <DEDUP_REMOVED lines=19> */
[----:B------:R-:W-:-:S05]  /*4970*/  SHF.R.S32.HI R8, RZ, 0x1f, R12 ;  /* 0x0000001fff087819 */ /* 0x000fca000001140c */
[----:B------:R-:W-:-:S04]  /*4980*/  IMAD R11, R8, UR4, RZ ;  /* 0x00000004080b7c24 */ /* 0x000fc8000f8e02ff */
[----:B------:R-:W-:Y:S02]  /*4990*/  IMAD R8, R12, UR5, R11 ;  /* 0x000000050c087c24 */ /* 0x000fe4000f8e020b */
[----:B------:R-:W-:Y:S02]  /*49a0*/  @P2 VIADD R14, R14, 0x1 ;  /* 0x000000010e0e2836 */ /* 0x000fe40000000000 */
[----:B------:R-:W-:Y:S01]  /*49b0*/  IMAD.WIDE.U32 R12, R12, UR4, RZ ;  /* 0x000000040c0c7c25 */ /* 0x000fe2000f8e00ff */
[----:B------:R-:W-:-:S03]  /*49c0*/  ULDC.64 UR4, c[0x0][0x2a0] ;  /* 0x0000a80000047ab9 */ /* 0x000fc60000000a00 */
[----:B------:R-:W-:Y:S01]  /*49d0*/  @!P1 IMAD.MOV R14, RZ, RZ, -R14 ;  /* 0x000000ffff0e9224 */ /* 0x000fe200078e0a0e */
[----:B------:R-:W-:Y:S02]  /*49e0*/  @!P0 LOP3.LUT R14, RZ, R10, RZ, 0x33, !PT ;  /* 0x0000000aff0e8212 */ /* 0x000fe400078e33ff */
[----:B------:R-:W-:Y:S02]  /*49f0*/  IADD3 R13, R13, R8, RZ ;  /* 0x000000080d0d7210 */ /* 0x000fe40007ffe0ff */
[----:B------:R-:W-:Y:S01]  /*4a00*/  SHF.R.S32.HI R11, RZ, 0x1f, R14 ;  /* 0x0000001fff0b7819 */ /* 0x000fe2000001140e */
[----:B------:R-:W-:Y:S01]  /*4a10*/  IMAD R10, R14, R10, R16 ;  /* 0x0000000a0e0a7224 */ /* 0x000fe200078e0210 */
[----:B------:R-:W-:Y:S01]  /*4a20*/  IADD3 R8, R24, 0x80, RZ ;  /* 0x0000008018087810 */ /* 0x000fe20007ffe0ff */
[----:B------:R-:W-:-:S04]  /*4a30*/  IMAD.WIDE.U32 R12, R14, UR4, R12 ;  /* 0x000000040e0c7c25 */ /* 0x000fc8000f8e000c */
[----:B------:R-:W-:Y:S02]  /*4a40*/  IMAD R11, R11, UR4, RZ ;  /* 0x000000040b0b7c24 */ /* 0x000fe4000f8e02ff */
[----:B------:R-:W-:Y:S02]  /*4a50*/  IMAD.IADD R10, R23, 0x1, -R10 ;  /* 0x00000001170a7824 */ /* 0x000fe400078e0a0a */
[----:B------:R-:W-:Y:S01]  /*4a60*/  IMAD R15, R14, UR5, R11 ;  /* 0x000000050e0f7c24 */ /* 0x000fe2000f8e020b */
[----:B------:R-:W-:Y:S02]  /*4a70*/  ULDC.64 UR4, c[0x0][0x298] ;  /* 0x0000a60000047ab9 */ /* 0x000fe40000000a00 */
[----:B------:R-:W-:Y:S01]  /*4a80*/  SHF.R.S32.HI R11, RZ, 0x1f, R10 ;  /* 0x0000001fff0b7819 */ /* 0x000fe2000001140a */
[----:B------:R-:W-:-:S04]  /*4a90*/  IMAD.IADD R13, R13, 0x1, R15 ;  /* 0x000000010d0d7824 */ /* 0x000fc800078e020f */
        /* <DEDUP_REMOVED lines=16> */
        .weak           $__internal_13_$__cuda_sm20_div_s64
        .type           $__internal_13_$__cuda_sm20_div_s64,@function
        .size           $__internal_13_$__cuda_sm20_div_s64,(.L_x_8999 - $__internal_13_$__cuda_sm20_div_s64)
$__internal_13_$__cuda_sm20_div_s64:
        /* <DEDUP_REMOVED lines=17> */
[----:B------:R-:W-:-:S04]  /*4cb0*/  IMAD.HI.U32 R21, R53, R0, RZ ;  /* 0x0000000035157227 */ /* 0x000fc800078e00ff */
[----:B------:R-:W-:-:S04]  /*4cc0*/  IMAD.HI.U32 R19, P2, R53, R19, R44 ;  /* 0x0000001335137227 */ /* 0x000fc8000784002c */
[----:B------:R-:W-:Y:S02]  /*4cd0*/  IMAD R0, R53, R0, RZ ;  /* 0x0000000035007224 */ /* 0x000fe400078e02ff */
[----:B------:R-:W-:-:S03]  /*4ce0*/  IMAD.X R21, R21, 0x1, R53, P0 ;  /* 0x0000000115157824 */ /* 0x000fc600000e0635 */
[----:B------:R-:W-:-:S04]  /*4cf0*/  IADD3 R53, P0, R0, R19, RZ ;  /* 0x0000001300357210 */ /* 0x000fc80007f1e0ff */
[----:B------:R-:W-:Y:S01]  /*4d00*/  IADD3.X R21, RZ, RZ, R21, P0, P2 ;  /* 0x000000ffff157210 */ /* 0x000fe200007e4415 */
[----:B------:R-:W-:Y:S01]  /*4d10*/  IMAD.WIDE.U32 R44, R53, R40, RZ ;  /* 0x00000028352c7225 */ /* 0x000fe200078e00ff */
[----:B------:R-:W-:-:S03]  /*4d20*/  ISETP.GE.AND P2, PT, R23, RZ, PT ;  /* 0x000000ff1700720c */ /* 0x000fc60003f46270 */
[----:B------:R-:W-:Y:S01]  /*4d30*/  IMAD R19, R53, R41, R45 ;  /* 0x0000002935137224 */ /* 0x000fe200078e022d */
[----:B------:R-:W-:-:S03]  /*4d40*/  IADD3 R44, P0, RZ, -R44, RZ ;  /* 0x8000002cff2c7210 */ /* 0x000fc60007f1e0ff */
[----:B------:R-:W-:Y:S02]  /*4d50*/  IMAD R19, R21, R40, R19 ;  /* 0x0000002815137224 */ /* 0x000fe400078e0213 */
[----:B------:R-:W-:-:S04]  /*4d60*/  IMAD.HI.U32 R52, R53, R44, RZ ;  /* 0x0000002c35347227 */ /* 0x000fc800078e00ff */
[----:B------:R-:W-:-:S04]  /*4d70*/  IMAD.X R19, RZ, RZ, ~R19, P0 ;  /* 0x000000ffff137224 */ /* 0x000fc800000e0e13 */
[----:B------:R-:W-:-:S04]  /*4d80*/  IMAD.WIDE.U32 R52, P0, R53, R19, R52 ;  /* 0x0000001335347225 */ /* 0x000fc80007800034 */
[----:B------:R-:W-:-:S04]  /*4d90*/  IMAD.HI.U32 R0, R21, R19, RZ ;  /* 0x0000001315007227 */ /* 0x000fc800078e00ff */
[----:B------:R-:W-:Y:S01]  /*4da0*/  IMAD.HI.U32 R44, P5, R21, R44, R52 ;  /* 0x0000002c152c7227 */ /* 0x000fe200078a0034 */
[----:B------:R-:W-:-:S03]  /*4db0*/  IADD3.X R0, R0, R21, RZ, P0, !PT ;  /* 0x0000001500007210 */ /* 0x000fc600007fe4ff */
[----:B------:R-:W-:Y:S01]  /*4dc0*/  IMAD R19, R21, R19, RZ ;  /* 0x0000001315137224 */ /* 0x000fe200078e02ff */
[----:B------:R-:W-:Y:S01]  /*4dd0*/  IADD3 R21, P0, RZ, -R28, RZ ;  /* 0x8000001cff157210 */ /* 0x000fe20007f1e0ff */
[----:B------:R-:W-:-:S03]  /*4de0*/  IMAD.MOV.U32 R53, RZ, RZ, RZ ;  /* 0x000000ffff357224 */ /* 0x000fc600078e00ff */
[----:B------:R-:W-:Y:S02]  /*4df0*/  IADD3 R44, P4, R19, R44, RZ ;  /* 0x0000002c132c7210 */ /* 0x000fe40007f9e0ff */
        /* <DEDUP_REMOVED lines=20> */
[----:B------:R-:W-:-:S04]  /*4f40*/  SEL R21, R44, R21, P4 ;  /* 0x000000152c157207 */ /* 0x000fc80002000000 */
[----:B------:R-:W-:Y:S01]  /*4f50*/  ISETP.GE.U32.AND P0, PT, R21, R40, PT ;  /* 0x000000281500720c */ /* 0x000fe20003f06070 */
[----:B------:R-:W-:Y:S01]  /*4f60*/  IMAD.X R40, R19, 0x1, ~R41, P2 ;  /* 0x0000000113287824 */ /* 0x000fe200010e0e29 */
[----:B------:R-:W-:-:S04]  /*4f70*/  IADD3 R21, P2, R28, 0x1, RZ ;  /* 0x000000011c157810 */ /* 0x000fc80007f5e0ff */
[----:B------:R-:W-:Y:S01]  /*4f80*/  SEL R40, R40, R19, P4 ;  /* 0x0000001328287207 */ /* 0x000fe20002000000 */
[----:B------:R-:W-:Y:S01]  /*4f90*/  IMAD.X R19, RZ, RZ, R0, P2 ;  /* 0x000000ffff137224 */ /* 0x000fe200010e0600 */
[----:B------:R-:W-:Y:S02]  /*4fa0*/  SEL R21, R21, R28, P4 ;  /* 0x0000001c15157207 */ /* 0x000fe40002000000 */
[----:B------:R-:W-:Y:S01]  /*4fb0*/  ISETP.GE.U32.AND.EX P2, PT, R40, R41, PT, P0 ;  /* 0x000000292800720c */ /* 0x000fe20003f46100 */
[----:B------:R-:W-:Y:S01]  /*4fc0*/  IMAD.MOV.U32 R40, RZ, RZ, R22 ;  /* 0x000000ffff287224 */ /* 0x000fe200078e0016 */
[----:B------:R-:W-:Y:S01]  /*4fd0*/  SEL R19, R19, R0, P4 ;  /* 0x0000000013137207 */ /* 0x000fe20002000000 */
[----:B------:R-:W-:Y:S01]  /*4fe0*/  IMAD.MOV.U32 R41, RZ, RZ, 0x0 ;  /* 0x00000000ff297424 */ /* 0x000fe200078e00ff */
[----:B------:R-:W-:-:S04]  /*4ff0*/  IADD3 R28, P0, R21, 0x1, RZ ;  /* 0x00000001151c7810 */ /* 0x000fc80007f1e0ff */
[----:B------:R-:W-:Y:S01]  /*5000*/  SEL R28, R28, R21, P2 ;  /* 0x000000151c1c7207 */ /* 0x000fe20001000000 */
[----:B------:R-:W-:Y:S01]  /*5010*/  IMAD.X R0, RZ, RZ, R19, P0 ;  /* 0x000000ffff007224 */ /* 0x000fe200000e0613 */
[----:B------:R-:W-:Y:S02]  /*5020*/  LOP3.LUT R21, R5, R23, RZ, 0x3c, !PT ;  /* 0x0000001705157212 */ /* 0x000fe400078e3cff */
[----:B------:R-:W-:Y:S02]  /*5030*/  ISETP.NE.U32.AND P0, PT, R24, RZ, PT ;  /* 0x000000ff1800720c */ /* 0x000fe40003f05070 */
[----:B------:R-:W-:Y:S02]  /*5040*/  SEL R0, R0, R19, P2 ;  /* 0x0000001300007207 */ /* 0x000fe40001000000 */
[----:B------:R-:W-:Y:S02]  /*5050*/  IADD3 R19, P2, RZ, -R28, RZ ;  /* 0x8000001cff137210 */ /* 0x000fe40007f5e0ff */
[----:B------:R-:W-:-:S02]  /*5060*/  ISETP.GE.AND P4, PT, R21, RZ, PT ;  /* 0x000000ff1500720c */ /* 0x000fc40003f86270 */
[----:B------:R-:W-:Y:S02]  /*5070*/  IADD3.X R21, RZ, ~R0, RZ, P2, !PT ;  /* 0x80000000ff157210 */ /* 0x000fe400017fe4ff */
[----:B------:R-:W-:Y:S02]  /*5080*/  ISETP.NE.AND.EX P0, PT, R5, RZ, PT, P0 ;  /* 0x000000ff0500720c */ /* 0x000fe40003f05300 */
[----:B------:R-:W-:Y:S02]  /*5090*/  SEL R19, R19, R28, !P4 ;  /* 0x0000001c13137207 */ /* 0x000fe40006000000 */
[----:B------:R-:W-:Y:S02]  /*50a0*/  SEL R21, R21, R0, !P4 ;  /* 0x0000000015157207 */ /* 0x000fe40006000000 */
[----:B------:R-:W-:Y:S02]  /*50b0*/  SEL R0, R19, 0xffffffff, P0 ;  /* 0xffffffff13007807 */ /* 0x000fe40000000000 */
[----:B------:R-:W-:Y:S01]  /*50c0*/  SEL R21, R21, 0xffffffff, P0 ;  /* 0xffffffff15157807 */ /* 0x000fe20000000000 */
[----:B------:R-:W-:Y:S06]  /*50d0*/  RET.REL.NODEC R40 `(_ZN5flash32flash_fwd_splitkv_combine_kernelI23Flash_fwd_kernel_traitsILi256ELi64ELi64ELi4ELb0ELb0EN7cutlass10bfloat16_tE19Flash_kernel_traitsILi256ELi64ELi64ELi4ES3_EELi4ELi1ELb1EEEvNS_16Flash_fwd_paramsE) ;  /* 0xffffffac28c87950 */ /* 0x000fec0003c3ffff */
.L_x_709:
        /* <DEDUP_REMOVED lines=10> */
.L_x_8999:


//--------------------- .text._ZN5flash24flash_fwd_splitkv_kernelI23Flash_fwd_kernel_traitsILi256ELi64ELi64ELi4ELb0ELb0EN7cutlass10bfloat16_tE19Flash_kernel_traitsILi256ELi64ELi64ELi4ES3_EELb0ELb0ELb0ELb0ELb0ELb0ELb0ELb0EEEvNS_16Flash_fwd_paramsE --------------------------
	.section	.text._ZN5flash24flash_fwd_splitkv_kernelI23Flash_fwd_kernel_traitsILi256ELi64ELi64ELi4ELb0ELb0EN7cutlass10bfloat16_tE19Flash_kernel_traitsILi256ELi64ELi64ELi4ES3_EELb0ELb0ELb0ELb0ELb0ELb0ELb0ELb0EEEvNS_16Flash_fwd_paramsE,"ax",@progbits
	.align	128
        .global         _ZN5flash24flash_fwd_splitkv_kernelI23Flash_fwd_kernel_traitsILi256ELi64ELi64ELi4ELb0ELb0EN7cutlass10bfloat16_tE19Flash_kernel_traitsILi256ELi64ELi64ELi4ES3_EELb0ELb0ELb0ELb0ELb0ELb0ELb0ELb0EEEvNS_16Flash_fwd_paramsE
        .type           _ZN5flash24flash_fwd_splitkv_kernelI23Flash_fwd_kernel_traitsILi256ELi64ELi64ELi4ELb0ELb0EN7cutlass10bfloat16_tE19Flash_kernel_traitsILi256ELi64ELi64ELi4ES3_EELb0ELb0ELb0ELb0ELb0ELb0ELb0ELb0EEEvNS_16Flash_fwd_paramsE,@function
        .size           _ZN5flash24flash_fwd_splitkv_kernelI23Flash_fwd_kernel_traitsILi256ELi64ELi64ELi4ELb0ELb0EN7cutlass10bfloat16_tE19Flash_kernel_traitsILi256ELi64ELi64ELi4ES3_EELb0ELb0ELb0ELb0ELb0ELb0ELb0ELb0EEEvNS_16Flash_fwd_paramsE,(.L_x_9038 - _ZN5flash24flash_fwd_splitkv_kernelI23Flash_fwd_kernel_traitsILi256ELi64ELi64ELi4ELb0ELb0EN7cutlass10bfloat16_tE19Flash_kernel_traitsILi256ELi64ELi64ELi4ES3_EELb0ELb0ELb0ELb0ELb0ELb0ELb0ELb0EEEvNS_16Flash_fwd_paramsE)
        .other          _ZN5flash24flash_fwd_splitkv_kernelI23Flash_fwd_kernel_traitsILi256ELi64ELi64ELi4ELb0ELb0EN7cutlass10bfloat16_tE19Flash_kernel_traitsILi256ELi64ELi64ELi4ES3_EELb0ELb0ELb0ELb0ELb0ELb0ELb0ELb0EEEvNS_16Flash_fwd_paramsE,@"STO_CUDA_ENTRY STV_DEFAULT"
_ZN5flash24flash_fwd_splitkv_kernelI23Flash_fwd_kernel_traitsILi256ELi64ELi64ELi4ELb0ELb0EN7cutlass10bfloat16_tE19Flash_kernel_traitsILi256ELi64ELi64ELi4ES3_EELb0ELb0ELb0ELb0ELb0ELb0ELb0ELb0EEEvNS_16Flash_fwd_paramsE:
.text._ZN5flash24flash_fwd_splitkv_kernelI23Flash_fwd_kernel_traitsILi256ELi64ELi64ELi4ELb0ELb0EN7cutlass10bfloat16_tE19Flash_kernel_traitsILi256ELi64ELi64ELi4ES3_EELb0ELb0ELb0ELb0ELb0ELb0ELb0ELb0EEEvNS_16Flash_fwd_paramsE:
[----:B------:R-:W-:Y:S08]  /*0000*/  LDC R1, c[0x0][0x28] ;  /* 0x00000a00ff017b82 */ /* 0x000ff00000000800 */
[----:B------:R-:W1:Y:S01]  /*0010*/  S2UR UR9, SR_CTAID.Y ;  /* 0x00000000000979c3 */ /* 0x000e620000002600 */
[----:B------:R-:W-:Y:S01]  /*0020*/  ULDC.64 UR4, c[0x0][0x300] ;  /* 0x0000c00000047ab9 */ /* 0x000fe20000000a00 */
[----:B------:R-:W-:Y:S01]  /*0030*/  ULDC.64 UR6, c[0x0][0x2f0] ;  /* 0x0000bc0000067ab9 */ /* 0x000fe20000000a00 */
[----:B------:R-:W-:-:S02]  /*0040*/  UISETP.NE.U32.AND UP1, UPT, UR4, URZ, UPT ;  /* 0x0000003f0400728c */ /* 0x000fc4000bf25070 */
[----:B------:R-:W-:Y:S02]  /*0050*/  UISETP.NE.U32.AND UP2, UPT, UR6, URZ, UPT ;  /* 0x0000003f0600728c */ /* 0x000fe4000bf45070 */
[----:B------:R-:W-:Y:S02]  /*0060*/  UISETP.NE.AND.EX UP1, UPT, UR5, URZ, UPT, UP1 ;  /* 0x0000003f0500728c */ /* 0x000fe4000bf25310 */
[----:B------:R-:W-:Y:S01]  /*0070*/  UISETP.NE.AND.EX UP2, UPT, UR7, URZ, UPT, UP2 ;  /* 0x0000003f0700728c */ /* 0x000fe2000bf45320 */
[----:B------:R-:W-:Y:S01]  /*0080*/  ULDC.64 UR10, c[0x0][0x2f0] ;  /* 0x0000bc00000a7ab9 */ /* 0x000fe20000000a00 */
[----:B------:R-:W-:Y:S02]  /*0090*/  ULDC.U8 UR6, c[0x0][0x3c2] ;  /* 0x0000f08000067ab9 */ /* 0x000fe40000000000 */
[----:B------:R-:W-:Y:S01]  /*00a0*/  PLOP3.LUT P0, PT, PT, PT, UP1, 0x80, 0x0 ;  /* 0x000000000000781c */ /* 0x000fe20003f0f018 */
[----:B------:R-:W-:Y:S01]  /*00b0*/  ULDC.64 UR4, c[0x0][0x2f8] ;  /* 0x0000be0000047ab9 */ /* 0x000fe20000000a00 */
[----:B------:R-:W-:Y:S01]  /*00c0*/  PLOP3.LUT P2, PT, PT, PT, UP2, 0x80, 0x0 ;  /* 0x000000000000781c */ /* 0x000fe20003f4f028 */
[----:B------:R-:W-:-:S02]  /*00d0*/  UISETP.NE.AND UP3, UPT, UR6, URZ, UPT ;  /* 0x0000003f0600728c */ /* 0x000fc4000bf65270 */
[----:B------:R-:W-:Y:S01]  /*00e0*/  UISETP.EQ.U32.AND UP0, UPT, UR4, URZ, UPT ;  /* 0x0000003f0400728c */ /* 0x000fe2000bf02070 */
[----:B------:R-:W-:Y:S01]  /*00f0*/  ULDC.64 UR20, c[0x0][0x208] ;  /* 0x0000820000147ab9 */ /* 0x000fe20000000a00 */
[----:B------:R-:W-:Y:S02]  /*0100*/  ULDC.64 UR6, c[0x0][0x2f8] ;  /* 0x0000be0000067ab9 */ /* 0x000fe40000000a00 */
[----:B------:R-:W-:Y:S02]  /*0110*/  UISETP.EQ.OR.EX UP0, UPT, UR5, URZ, !UP3, UP0 ;  /* 0x0000003f0500728c */ /* 0x000fe4000df02700 */
[----:B-1----:R-:W-:-:S06]  /*0120*/  UIMAD.WIDE UR10, UR9, 0x4, UR10 ;  /* 0x00000004090a78a5 */ /* 0x002fcc000f8e020a */
[----:B------:R-:W-:Y:S02]  /*0130*/  IMAD.U32 R10, RZ, RZ, UR10 ;  /* 0x0000000aff0a7e24 */ /* 0x000fe4000f8e00ff */
[----:B------:R-:W-:Y:S01]  /*0140*/  IMAD.U32 R11, RZ, RZ, UR11 ;  /* 0x0000000bff0b7e24 */ /* 0x000fe2000f8e00ff */
[----:B------:R-:W-:Y:S02]  /*0150*/  @UP1 ULDC.64 UR10, c[0x0][0x300] ;  /* 0x0000c000000a1ab9 */ /* 0x000fe40000000a00 */
[----:B------:R-:W-:Y:S02]  /*0160*/  @UP1 UIMAD.WIDE UR10, UR9, 0x4, UR10 ;  /* 0x00000004090a18a5 */ /* 0x000fe4000f8e020a */
[----:B------:R-:W2:Y:S04]  /*0170*/  @P2 LDG.E R5, desc[UR20][R10.64] ;  /* 0x000000140a052981 */ /* 0x000ea8000c1e1900 */
[----:B------:R-:W-:Y:S01]  /*0180*/  IMAD.U32 R8, RZ, RZ, UR10 ;  /* 0x0000000aff087e24 */ /* 0x000fe2000f8e00ff */
[----:B------:R-:W3:Y:S01]  /*0190*/  @P2 LDG.E R0, desc[UR20][R10.64+0x4] ;  /* 0x000004140a002981 */ /* 0x000ee2000c1e1900 */
[----:B------:R-:W-:Y:S01]  /*01a0*/  IMAD.U32 R9, RZ, RZ, UR11 ;  /* 0x0000000bff097e24 */ /* 0x000fe2000f8e00ff */
[----:B------:R-:W-:Y:S01]  /*01b0*/  PLOP3.LUT P1, PT, PT, PT, UP0, 0x80, 0x0 ;  /* 0x000000000000781c */ /* 0x000fe20003f2f008 */
[----:B------:R-:W-:-:S03]  /*01c0*/  UIMAD.WIDE UR6, UR9, 0x4, UR6 ;  /* 0x00000004090678a5 */ /* 0x000fc6000f8e0206 */
[----:B------:R-:W4:Y:S03]  /*01d0*/  @P0 LDG.E R2, desc[UR20][R8.64] ;  /* 0x0000001408020981 */ /* 0x000f26000c1e1900 */
[----:B------:R-:W-:Y:S02]  /*01e0*/  IMAD.U32 R6, RZ, RZ, UR6 ;  /* 0x00000006ff067e24 */ /* 0x000fe4000f8e00ff */
[----:B------:R-:W-:-:S05]  /*01f0*/  IMAD.U32 R7, RZ, RZ, UR7 ;  /* 0x00000007ff077e24 */ /* 0x000fca000f8e00ff */
[----:B------:R-:W5:Y:S01]  /*0200*/  @!P1 LDG.E R4, desc[UR20][R6.64] ;  /* 0x0000001406049981 */ /* 0x000f62000c1e1900 */
[----:B------:R-:W-:Y:S01]  /*0210*/  UMOV UR14, 0xffffffff ;  /* 0xffffffff000e7882 */ /* 0x000fe20000000000 */
[----:B------:R-:W-:Y:S01]  /*0220*/  UMOV UR7, URZ ;  /* 0x0000003f00077c82 */ /* 0x000fe20008000000 */
[----:B------:R-:W1:Y:S01]  /*0230*/  S2R R3, SR_TID.X ;  /* 0x0000000000037919 */ /* 0x000e620000002100 */
[----:B------:R-:W-:Y:S01]  /*0240*/  UMOV UR13, 0xffffffff ;  /* 0xffffffff000d7882 */ /* 0x000fe20000000000 */
[----:B------:R-:W1:Y:S08]  /*0250*/  S2UR UR12, SR_CTAID.X ;  /* 0x00000000000c79c3 */ /* 0x000e700000002500 */
[----:B------:R-:W1:Y:S01]  /*0260*/  S2UR UR8, SR_CTAID.Z ;  /* 0x00000000000879c3 */ /* 0x000e620000002700 */
[----:B--2---:R-:W-:-:S02]  /*0270*/  @P2 R2UR UR14, R5 ;  /* 0x00000000050e22ca */ /* 0x004fc400000e0000 */
[----:B---3--:R-:W-:Y:S02]  /*0280*/  @P2 R2UR UR15, R0 ;  /* 0x00000000000f22ca */ /* 0x008fe400000e0000 */
[----:B----4-:R-:W-:Y:S02]  /*0290*/  @P0 R2UR UR7, R2 ;  /* 0x00000000020702ca */ /* 0x010fe400000e0000 */
[----:B------:R-:W-:-:S04]  /*02a0*/  ISETP.NE.U32.AND P0, PT, RZ, UR4, PT ;  /* 0x00000004ff007c0c */ /* 0x000fc8000bf05070 */
[----:B------:R-:W-:-:S05]  /*02b0*/  ISETP.NE.AND.EX P0, PT, RZ, UR5, PT, P0 ;  /* 0x00000005ff007c0c */ /* 0x000fca000bf05300 */
[----:B------:R-:W-:Y:S01]  /*02c0*/  @UP2 UIADD3 UR15, UR15, -UR14, URZ ;  /* 0x8000000e0f0f2290 */ /* 0x000fe2000fffe03f */
[----:B-----5:R-:W-:-:S06]  /*02d0*/  @!P1 R2UR UR13, R4 ;  /* 0x00000000040d92ca */ /* 0x020fcc00000e0000 */
[----:B------:R-:W-:Y:S01]  /*02e0*/  @!UP2 ULDC UR15, c[0x0][0x2c4] ;  /* 0x0000b100000faab9 */ /* 0x000fe20000000800 */
[----:B-1----:R-:W-:Y:S08]  /*02f0*/  @!P0 BRA `(.L_x_710) ;  /* 0x00000000001c8947 */ /* 0x002ff00003800000 */
[----:B------:R-:W-:-:S13]  /*0300*/  PLOP3.LUT P0, PT, PT, PT, UP3, 0x80, 0x0 ;  /* 0x000000000000781c */ /* 0x000fda0003f0f038 */
[----:B------:R-:W2:Y:S04]  /*0310*/  @P0 LDG.E R0, desc[UR20][R6.64+0x4] ;  /* 0x0000041406000981 */ /* 0x000ea8000c1e1900 */
[----:B------:R-:W3:Y:S01]  /*0320*/  @!P0 LDG.E R2, desc[UR20][R6.64] ;  /* 0x0000001406028981 */ /* 0x000ee2000c1e1900 */
[----:B--2---:R-:W-:-:S13]  /*0330*/  @P0 R2UR UR6, R0 ;  /* 0x00000000000602ca */ /* 0x004fda00000e0000 */
[----:B------:R-:W-:-:S07]  /*0340*/  @UP3 UIADD3 UR6, UR6, -UR13, URZ ;  /* 0x8000000d06063290 */ /* 0x000fce000fffe03f */
[----:B---3--:R-:W-:Y:S01]  /*0350*/  @!P0 R2UR UR6, R2 ;  /* 0x00000000020682ca */ /* 0x008fe200000e0000 */
[----:B------:R-:W-:-:S14]  /*0360*/  BRA `(.L_x_711) ;  /* 0x0000000000047947 */ /* 0x000fdc0003800000 */
.L_x_710:
[----:B------:R-:W-:-:S03]  /*0370*/  ULDC UR6, c[0x0][0x2c8] ;  /* 0x0000b20000067ab9 */ /* 0x000fc60000000800 */
.L_x_711:
[----:B------:R-:W-:Y:S02]  /*0380*/  ULDC.64 UR4, c[0x0][0x308] ;  /* 0x0000c20000047ab9 */ /* 0x000fe40000000a00 */
[----:B------:R-:W-:-:S04]  /*0390*/  UISETP.NE.U32.AND UP2, UPT, UR4, URZ, UPT ;  /* 0x0000003f0400728c */ /* 0x000fc8000bf45070 */
[----:B------:R-:W-:-:S06]  /*03a0*/  UISETP.NE.AND.EX UP2, UPT, UR5, URZ, UPT, UP2 ;  /* 0x0000003f0500728c */ /* 0x000fcc000bf45320 */
[----:B------:R-:W-:-:S05]  /*03b0*/  PLOP3.LUT P0, PT, PT, PT, UP2, 0x80, 0x0 ;  /* 0x000000000000781c */ /* 0x000fca0003f0f028 */
[----:B------:R-:W-:Y:S02]  /*03c0*/  @UP2 ULDC.64 UR4, c[0x0][0x308] ;  /* 0x0000c20000042ab9 */ /* 0x000fe40000000a00 */
[----:B------:R-:W-:-:S06]  /*03d0*/  @UP2 UIMAD.WIDE UR4, UR9, 0x4, UR4 ;  /* 0x00000004090428a5 */ /* 0x000fcc000f8e0204 */
[----:B------:R-:W-:Y:S02]  /*03e0*/  IMAD.U32 R4, RZ, RZ, UR4 ;  /* 0x00000004ff047e24 */ /* 0x000fe4000f8e00ff */
[----:B------:R-:W-:Y:S01]  /*03f0*/  IMAD.U32 R5, RZ, RZ, UR5 ;  /* 0x00000005ff057e24 */ /* 0x000fe2000f8e00ff */
[----:B------:R-:W-:Y:S01]  /*0400*/  USHF.L.U32 UR12, UR12, 0x6, URZ ;  /* 0x000000060c0c7899 */ /* 0x000fe2000800063f */
[----:B------:R-:W-:-:S03]  /*0410*/  @!UP2 ULDC.64 UR4, c[0x0][0x318] ;  /* 0x0000c6000004aab9 */ /* 0x000fc60000000a00 */
[----:B------:R-:W2:Y:S01]  /*0420*/  @P0 LDG.E R0, desc[UR20][R4.64] ;  /* 0x0000001404000981 */ /* 0x000ea2000c1e1900 */
[----:B------:R-:W-:Y:S02]  /*0430*/  UISETP.GT.AND UP1, UPT, UR15, UR12, UPT ;  /* 0x0000000c0f00728c */ /* 0x000fe4000bf24270 */
[----:B------:R-:W-:-:S03]  /*0440*/  @!UP2 UISETP.NE.U32.AND UP0, UPT, UR4, URZ, UPT ;  /* 0x0000003f0400a28c */ /* 0x000fc6000bf05070 */
[----:B------:R-:W-:Y:S01]  /*0450*/  @!UP2 ULDC UR4, c[0x0][0x2cc] ;  /* 0x0000b3000004aab9 */ /* 0x000fe20000000800 */
[----:B------:R-:W-:-:S04]  /*0460*/  @!UP2 UISETP.NE.AND.EX UP0, UPT, UR5, URZ, UPT, UP0 ;  /* 0x0000003f0500a28c */ /* 0x000fc8000bf05300 */
[----:B------:R-:W-:Y:S01]  /*0470*/  @!UP2 USEL UR4, UR4, URZ, UP0 ;  /* 0x0000003f0404a287 */ /* 0x000fe20008000000 */
[----:B--2---:R-:W-:Y:S02]  /*0480*/  @P0 R2UR UR22, R0 ;  /* 0x00000000001602ca */ /* 0x004fe400000e0000 */
[----:B------:R-:W-:-:S11]  /*0490*/  PLOP3.LUT P0, PT, PT, PT, UP1, 0x80, 0x0 ;  /* 0x000000000000781c */ /* 0x000fd60003f0f018 */
[----:B------:R-:W-:Y:S02]  /*04a0*/  @UP2 UIADD3 UR22, UR22, -UR7, URZ ;  /* 0x8000000716162290 */ /* 0x000fe4000fffe03f */
[----:B------:R-:W-:Y:S10]  /*04b0*/  @!P0 EXIT ;  /* 0x000000000000894d */ /* 0x000ff40003800000 */
[----:B------:R-:W-:Y:S01]  /*04c0*/  @!UP2 UIADD3 UR22, UR4, UR6, -UR7 ;  /* 0x000000060416a290 */ /* 0x000fe2000fffe807 */
[----:B------:R-:W-:Y:S02]  /*04d0*/  ULDC UR10, c[0x0][0x2c8] ;  /* 0x0000b200000a7ab9 */ /* 0x000fe40000000800 */
[----:B------:R-:W-:Y:S02]  /*04e0*/  UIADD3 UR10, UR10, 0x3f, URZ ;  /* 0x0000003f0a0a7890 */ /* 0x000fe4000fffe03f */
[----:B------:R-:W-:Y:S02]  /*04f0*/  UIADD3 UR5, UR22, 0x3f, URZ ;  /* 0x0000003f16057890 */ /* 0x000fe4000fffe03f */
[----:B------:R-:W-:Y:S02]  /*0500*/  USHF.R.S32.HI UR6, URZ, 0x1f, UR10 ;  /* 0x0000001f3f067899 */ /* 0x000fe4000801140a */
[----:B------:R-:W-:Y:S02]  /*0510*/  USHF.R.S32.HI UR4, URZ, 0x1f, UR5 ;  /* 0x0000001f3f047899 */ /* 0x000fe40008011405 */
[----:B------:R-:W-:-:S02]  /*0520*/  ULEA.HI UR6, UR6, UR10, URZ, 0x6 ;  /* 0x0000000a06067291 */ /* 0x000fc4000f8f303f */
[----:B------:R-:W-:Y:S02]  /*0530*/  ULEA.HI UR4, UR4, UR5, URZ, 0x6 ;  /* 0x0000000504047291 */ /* 0x000fe4000f8f303f */
[----:B------:R-:W-:Y:S02]  /*0540*/  USHF.R.S32.HI UR6, URZ, 0x6, UR6 ;  /* 0x000000063f067899 */ /* 0x000fe40008011406 */
[----:B------:R-:W-:-:S04]  /*0550*/  USHF.R.S32.HI UR4, URZ, 0x6, UR4 ;  /* 0x000000063f047899 */ /* 0x000fc80008011404 */
[----:B------:R-:W-:-:S04]  /*0560*/  UISETP.LT.AND UP0, UPT, UR6, UR4, UPT ;  /* 0x000000040600728c */ /* 0x000fc8000bf01270 */
[----:B------:R-:W-:-:S06]  /*0570*/  USEL UR19, UR6, UR4, UP0 ;  /* 0x0000000406137287 */ /* 0x000fcc0008000000 */
[----:B------:R-:W-:-:S13]  /*0580*/  ISETP.LT.AND P0, PT, RZ, UR19, PT ;  /* 0x00000013ff007c0c */ /* 0x000fda000bf01270 */
[----:B------:R-:W-:Y:S05]  /*0590*/  @P0 BRA `(.L_x_712) ;  /* 0x0000000800780947 */ /* 0x000fea0003800000 */
[----:B------:R-:W-:Y:S01]  /*05a0*/  SHF.R.S32.HI R10, RZ, 0x1f, R3 ;  /* 0x0000001fff0a7819 */ /* 0x000fe20000011403 */
[----:B------:R-:W-:Y:S01]  /*05b0*/  UISETP.NE.AND UP0, UPT, UR14, -0x1, UPT ;  /* 0xffffffff0e00788c */ /* 0x000fe2000bf05270 */
[----:B------:R-:W-:Y:S01]  /*05c0*/  BSSY B0, `(.L_x_713) ;  /* 0x0000040000007945 */ /* 0x000fe20003800000 */
[----:B------:R-:W-:Y:S01]  /*05d0*/  USHF.R.S32.HI UR10, URZ, 0x1f, UR12 ;  /* 0x0000001f3f0a7899 */ /* 0x000fe2000801140c */
[----:B------:R-:W-:Y:S01]  /*05e0*/  LEA.HI R10, R10, R3, RZ, 0x3 ;  /* 0x000000030a0a7211 */ /* 0x000fe200078f18ff */
[----:B------:R-:W-:Y:S01]  /*05f0*/  ULDC.64 UR6, c[0x0][0x298] ;  /* 0x0000a60000067ab9 */ /* 0x000fe20000000a00 */
[----:B------:R-:W-:Y:S01]  /*0600*/  UIADD3 UR15, -UR12, UR15, URZ ;  /* 0x0000000f0c0f7290 */ /* 0x000fe2000fffe13f */
[----:B------:R-:W-:Y:S01]  /*0610*/  IMAD.U32 R5, RZ, RZ, UR6 ;  /* 0x00000006ff057e24 */ /* 0x000fe2000f8e00ff */
[----:B------:R-:W-:Y:S01]  /*0620*/  LOP3.LUT R0, R10, 0xfffffff8, RZ, 0xc0, !PT ;  /* 0xfffffff80a007812 */ /* 0x000fe200078ec0ff */
[----:B------:R-:W-:Y:S01]  /*0630*/  UIMAD UR10, UR10, UR6, URZ ;  /* 0x000000060a0a72a4 */ /* 0x000fe2000f8e023f */
[----:B------:R-:W-:-:S02]  /*0640*/  SHF.R.S32.HI R10, RZ, 0x3, R10 ;  /* 0x00000003ff0a7819 */ /* 0x000fc4000001140a */
[----:B------:R-:W-:Y:S01]  /*0650*/  @!UP0 USHF.R.S32.HI UR11, URZ, 0x1f, UR9 ;  /* 0x0000001f3f0b8899 */ /* 0x000fe20008011409 */
[----:B------:R-:W-:Y:S01]  /*0660*/  IMAD.IADD R3, R3, 0x1, -R0 ;  /* 0x0000000103037824 */ /* 0x000fe200078e0a00 */
[----:B------:R-:W-:Y:S01]  /*0670*/  @!UP0 ULDC.64 UR4, c[0x0][0x290] ;  /* 0x0000a40000048ab9 */ /* 0x000fe20000000a00 */
[----:B------:R-:W-:Y:S01]  /*0680*/  @UP0 UIMAD.WIDE.U32 UR16, UR14, UR6, URZ ;  /* 0x000000060e1002a5 */ /* 0x000fe2000f8e003f */
[C---:B------:R-:W-:Y:S01]  /*0690*/  ISETP.GE.AND P1, PT, R10.reuse, UR15, PT ;  /* 0x0000000f0a007c0c */ /* 0x040fe2000bf26270 */
[C---:B------:R-:W-:Y:S01]  /*06a0*/  IMAD.SHL.U32 R18, R3.reuse, 0x8, RZ ;  /* 0x0000000803127824 */ /* 0x040fe200078e00ff */
[----:B------:R-:W-:Y:S01]  /*06b0*/  @!UP0 UIMAD UR11, UR11, UR4, URZ ;  /* 0x000000040b0b82a4 */ /* 0x000fe2000f8e023f */
[----:B------:R-:W-:Y:S01]  /*06c0*/  IADD3 R6, R10, 0x10, RZ ;  /* 0x000000100a067810 */ /* 0x000fe20007ffe0ff */
[----:B------:R-:W-:Y:S01]  /*06d0*/  @!UP0 UIMAD.WIDE.U32 UR18, UR9, UR4, URZ ;  /* 0x00000004091282a5 */ /* 0x000fe2000f8e003f */
[----:B------:R-:W-:Y:S01]  /*06e0*/  ISETP.NE.AND P6, PT, R3, RZ, PT ;  /* 0x000000ff0300720c */ /* 0x000fe20003fc5270 */
[----:B------:R-:W-:Y:S01]  /*06f0*/  UIMAD UR10, UR12, UR7, UR10 ;  /* 0x000000070c0a72a4 */ /* 0x000fe2000f8e020a */
[----:B------:R-:W-:Y:S01]  /*0700*/  SHF.R.S32.HI R19, RZ, 0x1f, R18 ;  /* 0x0000001fff137819 */ /* 0x000fe20000011412 */
[----:B------:R-:W-:Y:S01]  /*0710*/  @!UP0 UIMAD UR5, UR9, UR5, UR11 ;  /* 0x00000005090582a4 */ /* 0x000fe2000f8e020b */
[----:B------:R-:W-:Y:S01]  /*0720*/  SHF.R.S32.HI R2, RZ, 0x1f, R10 ;  /* 0x0000001fff027819 */ /* 0x000fe2000001140a */
[----:B------:R-:W-:Y:S01]  /*0730*/  @UP0 UIMAD UR14, UR14, UR7, UR17 ;  /* 0x000000070e0e02a4 */ /* 0x000fe2000f8e0211 */
[C---:B------:R-:W-:Y:S01]  /*0740*/  VIADD R9, R18.reuse, 0x40 ;  /* 0x0000004012097836 */ /* 0x040fe20000000000 */
[----:B------:R-:W-:Y:S01]  /*0750*/  @!UP0 UMOV UR16, UR18 ;  /* 0x0000001200108c82 */ /* 0x000fe20008000000 */
[----:B------:R-:W-:Y:S01]  /*0760*/  IMAD.WIDE.U32 R4, R5, UR12, R18 ;  /* 0x0000000c05047c25 */ /* 0x000fe2000f8e0012 */
[----:B------:R-:W-:Y:S01]  /*0770*/  @!UP0 UIADD3 UR14, UR19, UR5, URZ ;  /* 0x00000005130e8290 */ /* 0x000fe2000fffe03f */
[----:B------:R-:W-:-:S02]  /*0780*/  IADD3 R7, R18, 0xc0, RZ ;  /* 0x000000c012077810 */ /* 0x000fc40007ffe0ff */
[----:B------:R-:W-:Y:S01]  /*0790*/  IMAD.U32 R0, RZ, RZ, UR10 ;  /* 0x0000000aff007e24 */ /* 0x000fe2000f8e00ff */
[----:B------:R-:W-:Y:S01]  /*07a0*/  IADD3 R4, P0, R4, UR16, RZ ;  /* 0x0000001004047c10 */ /* 0x000fe2000ff1e0ff */
[----:B------:R-:W-:Y:S01]  /*07b0*/  USHF.R.S32.HI UR10, URZ, 0x1f, UR8 ;  /* 0x0000001f3f0a7899 */ /* 0x000fe20008011408 */
[----:B------:R-:W-:Y:S01]  /*07c0*/  VIADD R8, R18, 0x80 ;  /* 0x0000008012087836 */ /* 0x000fe20000000000 */
[----:B------:R-:W-:Y:S01]  /*07d0*/  ULDC.64 UR4, c[0x0][0x2a0] ;  /* 0x0000a80000047ab9 */ /* 0x000fe20000000a00 */
[----:B------:R-:W-:Y:S01]  /*07e0*/  IADD3.X R5, R5, UR14, R0, P0, !PT ;  /* 0x0000000e05057c10 */ /* 0x000fe200087fe400 */
[----:B------:R-:W-:Y:S01]  /*07f0*/  UIMAD UR10, UR10, UR4, URZ ;  /* 0x000000040a0a72a4 */ /* 0x000fe2000f8e023f */
[----:B------:R-:W-:Y:S01]  /*0800*/  IMAD.U32 R12, RZ, RZ, UR4 ;  /* 0x00000004ff0c7e24 */ /* 0x000fe2000f8e00ff */
[----:B------:R-:W-:Y:S01]  /*0810*/  ISETP.GE.AND P0, PT, R6, UR15, PT ;  /* 0x0000000f06007c0c */ /* 0x000fe2000bf06270 */
[----:B------:R-:W-:Y:S01]  /*0820*/  ULDC UR4, c[0x0][0x270] ;  /* 0x00009c0000047ab9 */ /* 0x000fe20000000800 */
[----:B------:R-:W-:Y:S01]  /*0830*/  UIMAD UR5, UR8, UR5, UR10 ;  /* 0x00000005080572a4 */ /* 0x000fe2000f8e020a */
[----:B------:R-:W-:Y:S01]  /*0840*/  IMAD.WIDE.U32 R12, R12, UR8, R4 ;  /* 0x000000080c0c7c25 */ /* 0x000fe2000f8e0004 */
[----:B------:R-:W-:-:S03]  /*0850*/  UIMAD UR8, UR9, UR4, UR8 ;  /* 0x00000004090872a4 */ /* 0x000fc6000f8e0208 */
[----:B------:R-:W-:Y:S01]  /*0860*/  ULDC UR4, c[0x0][0x2c4] ;  /* 0x0000b10000047ab9 */ /* 0x000fe20000000800 */
[----:B------:R-:W-:Y:S01]  /*0870*/  VIADD R17, R13, UR5 ;  /* 0x000000050d117c36 */ /* 0x000fe20008000000 */
[----:B------:R-:W-:Y:S01]  /*0880*/  UIMAD UR12, UR8, UR4, UR12 ;  /* 0x00000004080c72a4 */ /* 0x000fe2000f8e020c */
[----:B------:R-:W-:Y:S01]  /*0890*/  VIADD R5, R10, 0x20 ;  /* 0x000000200a057836 */ /* 0x000fe20000000000 */
[----:B------:R-:W-:Y:S10]  /*08a0*/  @P1 BRA `(.L_x_714) ;  /* 0x0000000000441947 */ /* 0x000ff40003800000 */
[----:B------:R-:W-:Y:S01]  /*08b0*/  IMAD R3, R2, UR6, RZ ;  /* 0x0000000602037c24 */ /* 0x000fe2000f8e02ff */
[----:B------:R-:W-:Y:S01]  /*08c0*/  ULDC UR8, c[0x0][0x2d0] ;  /* 0x0000b40000087ab9 */ /* 0x000fe20000000800 */
[----:B------:R-:W-:Y:S01]  /*08d0*/  IMAD.MOV.U32 R16, RZ, RZ, R12 ;  /* 0x000000ffff107224 */ /* 0x000fe200078e000c */
[----:B------:R-:W-:Y:S01]  /*08e0*/  ISETP.GE.AND P5, PT, R18, UR8, PT ;  /* 0x0000000812007c0c */ /* 0x000fe2000bfa6270 */
[C---:B------:R-:W-:Y:S01]  /*08f0*/  IMAD R0, R10.reuse, UR7, R3 ;  /* 0x000000070a007c24 */ /* 0x040fe2000f8e0203 */
[----:B------:R-:W-:Y:S01]  /*0900*/  ISETP.GE.AND P4, PT, R9, UR8, PT ;  /* 0x0000000809007c0c */ /* 0x000fe2000bf86270 */
[----:B------:R-:W-:Y:S01]  /*0910*/  IMAD.WIDE.U32 R14, R10, UR6, R16 ;  /* 0x000000060a0e7c25 */ /* 0x000fe2000f8e0010 */
[----:B------:R-:W-:Y:S01]  /*0920*/  ISETP.GE.AND P3, PT, R8, UR8, PT ;  /* 0x0000000808007c0c */ /* 0x000fe2000bf66270 */
[----:B------:R-:W-:Y:S01]  /*0930*/  ULDC.64 UR4, c[0x0][0x280] ;  /* 0x0000a00000047ab9 */ /* 0x000fe20000000a00 */
[----:B------:R-:W-:Y:S01]  /*0940*/  ISETP.GE.AND P2, PT, R7, UR8, PT ;  /* 0x0000000807007c0c */ /* 0x000fe2000bf46270 */
[----:B------:R-:W-:Y:S01]  /*0950*/  IMAD.IADD R0, R15, 0x1, R0 ;  /* 0x000000010f007824 */ /* 0x000fe200078e0200 */
[----:B------:R-:W-:-:S04]  /*0960*/  LEA R20, P1, R14, UR4, 0x1 ;  /* 0x000000040e147c11 */ /* 0x000fc8000f8208ff */
[----:B------:R-:W-:-:S05]  /*0970*/  LEA.HI.X R21, R14, UR5, R0, 0x1, P1 ;  /* 0x000000050e157c11 */ /* 0x000fca00088f0c00 */
[----:B------:R1:W-:Y:S04]  /*0980*/  @!P5 STG.E.128 desc[UR20][R20.64], RZ ;  /* 0x000000ff1400d986 */ /* 0x0003e8000c101d14 */
[----:B------:R1:W-:Y:S04]  /*0990*/  @!P4 STG.E.128 desc[UR20][R20.64+0x80], RZ ;  /* 0x000080ff1400c986 */ /* 0x0003e8000c101d14 */
[----:B------:R1:W-:Y:S04]  /*09a0*/  @!P3 STG.E.128 desc[UR20][R20.64+0x100], RZ ;  /* 0x000100ff1400b986 */ /* 0x0003e8000c101d14 */
[----:B------:R1:W-:Y:S02]  /*09b0*/  @!P2 STG.E.128 desc[UR20][R20.64+0x180], RZ ;  /* 0x000180ff1400a986 */ /* 0x0003e4000c101d14 */
.L_x_714:
[----:B------:R-:W-:Y:S05]  /*09c0*/  BSYNC B0 ;  /* 0x0000000000007941 */ /* 0x000fea0003800000 */
.L_x_713:
[----:B------:R-:W-:Y:S01]  /*09d0*/  BSSY B0, `(.L_x_715) ;  /* 0x0000018000007945 */ /* 0x000fe20003800000 */
[----:B------:R-:W-:Y:S02]  /*09e0*/  ISETP.GE.AND P1, PT, R5, UR15, PT ;  /* 0x0000000f05007c0c */ /* 0x000fe4000bf26270 */
[----:B------:R-:W-:Y:S01]  /*09f0*/  IADD3 R4, R10, 0x30, RZ ;  /* 0x000000300a047810 */ /* 0x000fe20007ffe0ff */
[----:B------:R-:W-:Y:S05]  /*0a00*/  @P0 BRA `(.L_x_716) ;  /* 0x0000000000500947 */ /* 0x000fea0003800000 */
[----:B------:R-:W-:Y:S01]  /*0a10*/  IADD3 R3, P0, R10, 0x10, RZ ;  /* 0x000000100a037810 */ /* 0x000fe20007f1e0ff */
[----:B------:R-:W-:Y:S01]  /*0a20*/  IMAD.MOV.U32 R14, RZ, RZ, R12 ;  /* 0x000000ffff0e7224 */ /* 0x000fe200078e000c */
[----:B------:R-:W-:Y:S01]  /*0a30*/  ULDC UR8, c[0x0][0x2d0] ;  /* 0x0000b40000087ab9 */ /* 0x000fe20000000800 */
[----:B------:R-:W-:Y:S01]  /*0a40*/  IMAD.MOV.U32 R15, RZ, RZ, R17 ;  /* 0x000000ffff0f7224 */ /* 0x000fe200078e0011 */
[----:B------:R-:W-:Y:S01]  /*0a50*/  ISETP.GE.AND P4, PT, R18, UR8, PT ;  /* 0x0000000812007c0c */ /* 0x000fe2000bf86270 */
[----:B------:R-:W-:Y:S01]  /*0a60*/  IMAD.X R0, RZ, RZ, R2, P0 ;  /* 0x000000ffff007224 */ /* 0x000fe200000e0602 */
[----:B------:R-:W-:Y:S01]  /*0a70*/  ISETP.GE.AND P3, PT, R9, UR8, PT ;  /* 0x0000000809007c0c */ /* 0x000fe2000bf66270 */
[----:B------:R-:W-:Y:S01]  /*0a80*/  IMAD.WIDE.U32 R14, R3, UR6, R14 ;  /* 0x00000006030e7c25 */ /* 0x000fe2000f8e000e */
[----:B------:R-:W-:Y:S01]  /*0a90*/  ISETP.GE.AND P2, PT, R8, UR8, PT ;  /* 0x0000000808007c0c */ /* 0x000fe2000bf46270 */
[----:B------:R-:W-:Y:S01]  /*0aa0*/  ULDC.64 UR4, c[0x0][0x280] ;  /* 0x0000a00000047ab9 */ /* 0x000fe20000000a00 */
[----:B------:R-:W-:Y:S01]  /*0ab0*/  ISETP.GE.AND P0, PT, R7, UR8, PT ;  /* 0x0000000807007c0c */ /* 0x000fe2000bf06270 */
[----:B------:R-:W-:Y:S01]  /*0ac0*/  IMAD R0, R0, UR6, RZ ;  /* 0x0000000600007c24 */ /* 0x000fe2000f8e02ff */
[----:B-1----:R-:W-:-:S03]  /*0ad0*/  LEA R20, P5, R14, UR4, 0x1 ;  /* 0x000000040e147c11 */ /* 0x002fc6000f8a08ff */
[----:B------:R-:W-:-:S04]  /*0ae0*/  IMAD R0, R3, UR7, R0 ;  /* 0x0000000703007c24 */ /* 0x000fc8000f8e0200 */
[----:B------:R-:W-:-:S05]  /*0af0*/  IMAD.IADD R0, R15, 0x1, R0 ;  /* 0x000000010f007824 */ /* 0x000fca00078e0200 */
[----:B------:R-:W-:-:S05]  /*0b00*/  LEA.HI.X R21, R14, UR5, R0, 0x1, P5 ;  /* 0x000000050e157c11 */ /* 0x000fca000a8f0c00 */
[----:B------:R2:W-:Y:S04]  /*0b10*/  @!P4 STG.E.128 desc[UR20][R20.64], RZ ;  /* 0x000000ff1400c986 */ /* 0x0005e8000c101d14 */
[----:B------:R2:W-:Y:S04]  /*0b20*/  @!P3 STG.E.128 desc[UR20][R20.64+0x80], RZ ;  /* 0x000080ff1400b986 */ /* 0x0005e8000c101d14 */
[----:B------:R2:W-:Y:S04]  /*0b30*/  @!P2 STG.E.128 desc[UR20][R20.64+0x100], RZ ;  /* 0x000100ff1400a986 */ /* 0x0005e8000c101d14 */
[----:B------:R2:W-:Y:S02]  /*0b40*/  @!P0 STG.E.128 desc[UR20][R20.64+0x180], RZ ;  /* 0x000180ff14008986 */ /* 0x0005e4000c101d14 */
.L_x_716:
[----:B------:R-:W-:Y:S05]  /*0b50*/  BSYNC B0 ;  /* 0x0000000000007941 */ /* 0x000fea0003800000 */
.L_x_715:
[----:B------:R-:W-:Y:S01]  /*0b60*/  BSSY B0, `(.L_x_717) ;  /* 0x0000017000007945 */ /* 0x000fe20003800000 */
[----:B------:R-:W-:-:S03]  /*0b70*/  ISETP.GE.AND P0, PT, R4, UR15, PT ;  /* 0x0000000f04007c0c */ /* 0x000fc6000bf06270 */
[----:B------:R-:W-:Y:S10]  /*0b80*/  @P1 BRA `(.L_x_718) ;  /* 0x0000000000501947 */ /* 0x000ff40003800000 */
        /* <DEDUP_REMOVED lines=12> */
[----:B-12---:R-:W-:-:S03]  /*0c50*/  LEA R20, P5, R14, UR4, 0x1 ;  /* 0x000000040e147c11 */ /* 0x006fc6000f8a08ff */
[----:B------:R-:W-:-:S04]  /*0c60*/  IMAD R0, R3, UR7, R0 ;  /* 0x0000000703007c24 */ /* 0x000fc8000f8e0200 */
[----:B------:R-:W-:-:S05]  /*0c70*/  IMAD.IADD R3, R15, 0x1, R0 ;  /* 0x000000010f037824 */ /* 0x000fca00078e0200 */
[----:B------:R-:W-:-:S05]  /*0c80*/  LEA.HI.X R21, R14, UR5, R3, 0x1, P5 ;  /* 0x000000050e157c11 */ /* 0x000fca000a8f0c03 */
[----:B------:R3:W-:Y:S04]  /*0c90*/  @!P4 STG.E.128 desc[UR20][R20.64], RZ ;  /* 0x000000ff1400c986 */ /* 0x0007e8000c101d14 */
[----:B------:R3:W-:Y:S04]  /*0ca0*/  @!P3 STG.E.128 desc[UR20][R20.64+0x80], RZ ;  /* 0x000080ff1400b986 */ /* 0x0007e8000c101d14 */
[----:B------:R3:W-:Y:S04]  /*0cb0*/  @!P2 STG.E.128 desc[UR20][R20.64+0x100], RZ ;  /* 0x000100ff1400a986 */ /* 0x0007e8000c101d14 */
[----:B------:R3:W-:Y:S02]  /*0cc0*/  @!P1 STG.E.128 desc[UR20][R20.64+0x180], RZ ;  /* 0x000180ff14009986 */ /* 0x0007e4000c101d14 */
.L_x_718:
[----:B------:R-:W-:Y:S05]  /*0cd0*/  BSYNC B0 ;  /* 0x0000000000007941 */ /* 0x000fea0003800000 */
.L_x_717:
[----:B------:R-:W-:Y:S01]  /*0ce0*/  BSSY B0, `(.L_x_719) ;  /* 0x0000016000007945 */ /* 0x000fe20003800000 */
[----:B------:R-:W-:-:S03]  /*0cf0*/  ISETP.GE.OR P5, PT, R6, UR15, P6 ;  /* 0x0000000f06007c0c */ /* 0x000fc6000b7a6670 */
[----:B------:R-:W-:Y:S10]  /*0d00*/  @P0 BRA `(.L_x_720) ;  /* 0x00000000004c0947 */ /* 0x000ff40003800000 */
[----:B------:R-:W-:Y:S01]  /*0d10*/  IADD3 R3, P0, R10, 0x30, RZ ;  /* 0x000000300a037810 */ /* 0x000fe20007f1e0ff */
[----:B------:R-:W-:Y:S01]  /*0d20*/  IMAD.MOV.U32 R13, RZ, RZ, R17 ;  /* 0x000000ffff0d7224 */ /* 0x000fe200078e0011 */
[----:B------:R-:W-:Y:S01]  /*0d30*/  ULDC UR8, c[0x0][0x2d0] ;  /* 0x0000b40000087ab9 */ /* 0x000fe20000000800 */
[----:B------:R-:W-:Y:S01]  /*0d40*/  ULDC.64 UR4, c[0x0][0x280] ;  /* 0x0000a00000047ab9 */ /* 0x000fe20000000a00 */
[----:B------:R-:W-:Y:S01]  /*0d50*/  ISETP.GE.AND P3, PT, R18, UR8, PT ;  /* 0x0000000812007c0c */ /* 0x000fe2000bf66270 */
[----:B------:R-:W-:Y:S01]  /*0d60*/  IMAD.X R0, RZ, RZ, R2, P0 ;  /* 0x000000ffff007224 */ /* 0x000fe200000e0602 */
[----:B------:R-:W-:Y:S01]  /*0d70*/  ISETP.GE.AND P2, PT, R9, UR8, PT ;  /* 0x0000000809007c0c */ /* 0x000fe2000bf46270 */
[----:B------:R-:W-:Y:S01]  /*0d80*/  IMAD.WIDE.U32 R12, R3, UR6, R12 ;  /* 0x00000006030c7c25 */ /* 0x000fe2000f8e000c */
[----:B------:R-:W-:Y:S02]  /*0d90*/  ISETP.GE.AND P1, PT, R8, UR8, PT ;  /* 0x0000000808007c0c */ /* 0x000fe4000bf26270 */
[----:B------:R-:W-:Y:S01]  /*0da0*/  ISETP.GE.AND P0, PT, R7, UR8, PT ;  /* 0x0000000807007c0c */ /* 0x000fe2000bf06270 */
[----:B------:R-:W-:Y:S01]  /*0db0*/  IMAD R0, R0, UR6, RZ ;  /* 0x0000000600007c24 */ /* 0x000fe2000f8e02ff */
[----:B------:R-:W-:-:S03]  /*0dc0*/  LEA R6, P4, R12, UR4, 0x1 ;  /* 0x000000040c067c11 */ /* 0x000fc6000f8808ff */
[----:B------:R-:W-:-:S04]  /*0dd0*/  IMAD R3, R3, UR7, R0 ;  /* 0x0000000703037c24 */ /* 0x000fc8000f8e0200 */
[----:B------:R-:W-:-:S05]  /*0de0*/  IMAD.IADD R3, R13, 0x1, R3 ;  /* 0x000000010d037824 */ /* 0x000fca00078e0203 */
[----:B------:R-:W-:-:S05]  /*0df0*/  LEA.HI.X R7, R12, UR5, R3, 0x1, P4 ;  /* 0x000000050c077c11 */ /* 0x000fca000a0f0c03 */
[----:B------:R4:W-:Y:S04]  /*0e00*/  @!P3 STG.E.128 desc[UR20][R6.64], RZ ;  /* 0x000000ff0600b986 */ /* 0x0009e8000c101d14 */
[----:B------:R4:W-:Y:S04]  /*0e10*/  @!P2 STG.E.128 desc[UR20][R6.64+0x80], RZ ;  /* 0x000080ff0600a986 */ /* 0x0009e8000c101d14 */
[----:B------:R4:W-:Y:S04]  /*0e20*/  @!P1 STG.E.128 desc[UR20][R6.64+0x100], RZ ;  /* 0x000100ff06009986 */ /* 0x0009e8000c101d14 */
[----:B------:R4:W-:Y:S02]  /*0e30*/  @!P0 STG.E.128 desc[UR20][R6.64+0x180], RZ ;  /* 0x000180ff06008986 */ /* 0x0009e4000c101d14 */
.L_x_720:
[----:B------:R-:W-:Y:S05]  /*0e40*/  BSYNC B0 ;  /* 0x0000000000007941 */ /* 0x000fea0003800000 */
.L_x_719:
[C---:B------:R-:W-:Y:S01]  /*0e50*/  ISETP.GE.OR P2, PT, R10.reuse, UR15, P6 ;  /* 0x0000000f0a007c0c */ /* 0x040fe2000b746670 */
[----:B------:R-:W-:Y:S01]  /*0e60*/  IMAD.U32 R3, RZ, RZ, UR12 ;  /* 0x0000000cff037e24 */ /* 0x000fe2000f8e00ff */
[----:B------:R-:W-:Y:S01]  /*0e70*/  ISETP.GE.OR P1, PT, R5, UR15, P6 ;  /* 0x0000000f05007c0c */ /* 0x000fe2000b726670 */
[----:B------:R-:W-:Y:S01]  /*0e80*/  ULDC.64 UR4, c[0x0][0x2b0] ;  /* 0x0000ac0000047ab9 */ /* 0x000fe20000000a00 */
[----:B------:R-:W-:Y:S02]  /*0e90*/  IADD3 R10, P0, R10, UR12, RZ ;  /* 0x0000000c0a0a7c10 */ /* 0x000fe4000ff1e0ff */
[----:B------:R-:W-:Y:S02]  /*0ea0*/  ISETP.GE.OR P6, PT, R4, UR15, P6 ;  /* 0x0000000f04007c0c */ /* 0x000fe4000b7c6670 */
[----:B------:R-:W-:Y:S01]  /*0eb0*/  LEA.HI.X.SX32 R3, R3, R2, 0x1, P0 ;  /* 0x0000000203037211 */ /* 0x000fe200000f0eff */
[----:B------:R-:W-:Y:S01]  /*0ec0*/  @!P5 IMAD.MOV.U32 R2, RZ, RZ, 0x7f800000 ;  /* 0x7f800000ff02d424 */ /* 0x000fe200078e00ff */
[----:B----4-:R-:W-:-:S04]  /*0ed0*/  LEA R6, P0, R10, UR4, 0x2 ;  /* 0x000000040a067c11 */ /* 0x010fc8000f8010ff */
[----:B------:R-:W-:Y:S01]  /*0ee0*/  LEA.HI.X R7, R10, UR5, R3, 0x2, P0 ;  /* 0x000000050a077c11 */ /* 0x000fe200080f1403 */
[----:B------:R-:W-:Y:S02]  /*0ef0*/  @!P2 IMAD.MOV.U32 R3, RZ, RZ, 0x7f800000 ;  /* 0x7f800000ff03a424 */ /* 0x000fe400078e00ff */
[----:B------:R-:W-:Y:S02]  /*0f00*/  @!P1 IMAD.MOV.U32 R0, RZ, RZ, 0x7f800000 ;  /* 0x7f800000ff009424 */ /* 0x000fe400078e00ff */
[----:B------:R4:W-:Y:S04]  /*0f10*/  @!P5 STG.E desc[UR20][R6.64+0x40], R2 ;  /* 0x000040020600d986 */ /* 0x0009e8000c101914 */
[----:B------:R4:W-:Y:S04]  /*0f20*/  @!P2 STG.E desc[UR20][R6.64], R3 ;  /* 0x000000030600a986 */ /* 0x0009e8000c101914 */
[----:B------:R4:W-:Y:S01]  /*0f30*/  @!P1 STG.E desc[UR20][R6.64+0x80], R0 ;  /* 0x0000800006009986 */ /* 0x0009e2000c101914 */
[----:B------:R-:W-:Y:S05]  /*0f40*/  @P6 EXIT ;  /* 0x000000000000694d */ /* 0x000fea0003800000 */
[----:B----4-:R-:W-:-:S05]  /*0f50*/  MOV R3, 0x7f800000 ;  /* 0x7f80000000037802 */ /* 0x010fca0000000f00 */
[----:B------:R-:W-:Y:S01]  /*0f60*/  STG.E desc[UR20][R6.64+0xc0], R3 ;  /* 0x0000c00306007986 */ /* 0x000fe2000c101914 */
[----:B------:R-:W-:Y:S05]  /*0f70*/  EXIT ;  /* 0x000000000000794d */ /* 0x000fea0003800000 */
.L_x_712:
        /* <DEDUP_REMOVED lines=8> */
[----:B------:R-:W-:-:S04]  /*1000*/  ULDC.64 UR4, c[0x0][0x370] ;  /* 0x0000dc0000047ab9 */ /* 0x000fc80000000a00 */
[----:B------:R-:W2:Y:S01]  /*1010*/  @P0 LDG.E R4, desc[UR20][R4.64] ;  /* 0x0000001404040981 */ /* 0x000ea2000c1e1900 */
[----:B------:R-:W-:Y:S01]  /*1020*/  ISETP.NE.U32.AND P1, PT, RZ, UR4, PT ;  /* 0x00000004ff007c0c */ /* 0x000fe2000bf25070 */
[----:B------:R-:W-:Y:S01]  /*1030*/  UMOV UR6, UR9 ;  /* 0x0000000900067c82 */ /* 0x000fe20008000000 */
[----:B------:R-:W-:Y:S02]  /*1040*/  CS2R R242, SRZ ;  /* 0x0000000000f27805 */ /* 0x000fe4000001ff00 */
[----:B------:R-:W-:Y:S02]  /*1050*/  ISETP.NE.AND.EX P1, PT, RZ, UR5, PT, P1 ;  /* 0x00000005ff007c0c */ /* 0x000fe4000bf25310 */
[----:B--2---:R-:W-:Y:S02]  /*1060*/  @P0 R2UR UR6, R4 ;  /* 0x00000000040602ca */ /* 0x004fe400000e0000 */
[----:B------:R-:W-:-:S09]  /*1070*/  PLOP3.LUT P0, PT, PT, PT, PT, 0x8, 0x0 ;  /* 0x000000000000781c */ /* 0x000fd20003f0e170 */
[----:B------:R-:W-:Y:S05]  /*1080*/  @!P1 BRA `(.L_x_721) ;  /* 0x00000000002c9947 */ /* 0x000fea0003800000 */
[----:B------:R-:W1:Y:S01]  /*1090*/  LDC.64 R4, c[0x0][0x378] ;  /* 0x0000de00ff047b82 */ /* 0x000e620000000a00 */
[----:B------:R-:W-:-:S06]  /*10a0*/  USHF.R.S32.HI UR10, URZ, 0x1f, UR9 ;  /* 0x0000001f3f0a7899 */ /* 0x000fcc0008011409 */
[C---:B-1----:R-:W-:Y:S02]  /*10b0*/  IMAD R0, R4.reuse, UR10, RZ ;  /* 0x0000000a04007c24 */ /* 0x042fe4000f8e02ff */
[----:B------:R-:W-:-:S04]  /*10c0*/  IMAD.WIDE.U32 R6, R4, UR9, RZ ;  /* 0x0000000904067c25 */ /* 0x000fc8000f8e00ff */
[----:B------:R-:W-:Y:S01]  /*10d0*/  IMAD R5, R5, UR9, R0 ;  /* 0x0000000905057c24 */ /* 0x000fe2000f8e0200 */
[----:B------:R-:W-:-:S03]  /*10e0*/  LEA R242, P1, R6, UR4, 0x2 ;  /* 0x0000000406f27c11 */ /* 0x000fc6000f8210ff */
[----:B------:R-:W-:Y:S01]  /*10f0*/  IMAD.IADD R5, R7, 0x1, R5 ;  /* 0x0000000107057824 */ /* 0x000fe200078e0205 */
[----:B------:R-:W-:-:S04]  /*1100*/  ISETP.NE.U32.AND P0, PT, R242, RZ, PT ;  /* 0x000000fff200720c */ /* 0x000fc80003f05070 */
[----:B------:R-:W-:-:S04]  /*1110*/  SHF.L.U64.HI R5, R6, 0x2, R5 ;  /* 0x0000000206057819 */ /* 0x000fc80000010205 */
[----:B------:R-:W-:-:S04]  /*1120*/  IADD3.X R243, R5, UR5, RZ, P1, !PT ;  /* 0x0000000505f37c10 */ /* 0x000fc80008ffe4ff */
[----:B------:R-:W-:-:S13]  /*1130*/  ISETP.NE.AND.EX P0, PT, R243, RZ, PT, P0 ;  /* 0x000000fff300720c */ /* 0x000fda0003f05300 */
.L_x_721:
[----:B------:R-:W-:Y:S05]  /*1140*/  @!P0 BRA `(.L_x_722) ;  /* 0x00000004005c8947 */ /* 0x000fea0003800000 */
[----:B------:R-:W1:Y:S01]  /*1150*/  LDC R15, c[0x0][0x380] ;  /* 0x0000e000ff0f7b82 */ /* 0x000e620000000800 */
[----:B------:R-:W-:Y:S01]  /*1160*/  ULEA UR7, UR19, 0xffffffc0, 0x6 ;  /* 0xffffffc013077891 */ /* 0x000fe2000f8e303f */
[----:B------:R-:W-:Y:S01]  /*1170*/  ULDC.64 UR4, c[0x0][0x230] ;  /* 0x00008c0000047ab9 */ /* 0x000fe20000000a00 */
[----:B------:R-:W-:-:S04]  /*1180*/  ULDC.64 UR10, c[0x0][0x248] ;  /* 0x00009200000a7ab9 */ /* 0x000fc80000000a00 */
[----:B------:R-:W-:-:S04]  /*1190*/  MOV R0, UR7 ;  /* 0x0000000700007c02 */ /* 0x000fc80008000f00 */
[----:B------:R-:W-:Y:S02]  /*11a0*/  IABS R0, R0 ;  /* 0x0000000000007213 */ /* 0x000fe40000000000 */
[----:B-1----:R-:W-:-:S04]  /*11b0*/  IABS R4, R15 ;  /* 0x0000000f00047213 */ /* 0x002fc80000000000 */
[----:B------:R-:W1:Y:S08]  /*11c0*/  I2F.RP R8, R4 ;  /* 0x0000000400087306 */ /* 0x000e700000209400 */
[----:B-1----:R-:W1:Y:S02]  /*11d0*/  MUFU.RCP R6, R8 ;  /* 0x0000000800067308 */ /* 0x002e640000001000 */
[----:B-1----:R-:W-:-:S06]  /*11e0*/  VIADD R6, R6, 0xffffffe ;  /* 0x0ffffffe06067836 */ /* 0x002fcc0000000000 */
[----:B------:R-:W1:Y:S02]  /*11f0*/  F2I.FTZ.U32.TRUNC.NTZ R7, R6 ;  /* 0x0000000600077305 */ /* 0x000e64000021f000 */
[----:B-1----:R-:W-:Y:S02]  /*1200*/  IMAD.MOV R5, RZ, RZ, -R7 ;  /* 0x000000ffff057224 */ /* 0x002fe400078e0a07 */
[----:B------:R-:W-:Y:S02]  /*1210*/  IMAD.MOV.U32 R6, RZ, RZ, RZ ;  /* 0x000000ffff067224 */ /* 0x000fe400078e00ff */
[----:B------:R-:W-:-:S04]  /*1220*/  IMAD R2, R5, R4, RZ ;  /* 0x0000000405027224 */ /* 0x000fc800078e02ff */
[----:B------:R-:W-:-:S06]  /*1230*/  IMAD.HI.U32 R7, R7, R2, R6 ;  /* 0x0000000207077227 */ /* 0x000fcc00078e0006 */
[----:B------:R-:W-:-:S05]  /*1240*/  IMAD.HI.U32 R7, R7, R0, RZ ;  /* 0x0000000007077227 */ /* 0x000fca00078e00ff */
[----:B------:R-:W-:-:S05]  /*1250*/  IADD3 R5, -R7, RZ, RZ ;  /* 0x000000ff07057210 */ /* 0x000fca0007ffe1ff */
[----:B------:R-:W-:Y:S01]  /*1260*/  IMAD R5, R4, R5, R0 ;  /* 0x0000000504057224 */ /* 0x000fe200078e0200 */
[----:B------:R-:W-:-:S04]  /*1270*/  LOP3.LUT R0, R15, UR7, RZ, 0x3c, !PT ;  /* 0x000000070f007c12 */ /* 0x000fc8000f8e3cff */
[----:B------:R-:W-:Y:S02]  /*1280*/  ISETP.GT.U32.AND P2, PT, R4, R5, PT ;  /* 0x000000050400720c */ /* 0x000fe40003f44070 */
[----:B------:R-:W-:Y:S02]  /*1290*/  ISETP.GE.AND P1, PT, R0, RZ, PT ;  /* 0x000000ff0000720c */ /* 0x000fe40003f26270 */
[----:B------:R-:W1:Y:S09]  /*12a0*/  LDC R0, c[0x0][0x278] ;  /* 0x00009e00ff007b82 */ /* 0x000e720000000800 */
[----:B------:R-:W-:Y:S01]  /*12b0*/  @!P2 IMAD.IADD R5, R5, 0x1, -R4 ;  /* 0x000000010505a824 */ /* 0x000fe200078e0a04 */
[----:B------:R-:W-:-:S02]  /*12c0*/  @!P2 IADD3 R7, R7, 0x1, RZ ;  /* 0x000000010707a810 */ /* 0x000fc40007ffe0ff */
[----:B------:R-:W-:Y:S02]  /*12d0*/  ISETP.NE.AND P2, PT, R15, RZ, PT ;  /* 0x000000ff0f00720c */ /* 0x000fe40003f45270 */
[----:B------:R-:W-:-:S13]  /*12e0*/  ISETP.GE.U32.AND P3, PT, R5, R4, PT ;  /* 0x000000040500720c */ /* 0x000fda0003f66070 */
[----:B------:R-:W-:-:S05]  /*12f0*/  @P3 VIADD R7, R7, 0x1 ;  /* 0x0000000107073836 */ /* 0x000fca0000000000 */
[----:B------:R-:W-:Y:S02]  /*1300*/  @!P1 IADD3 R7, -R7, RZ, RZ ;  /* 0x000000ff07079210 */ /* 0x000fe40007ffe1ff */
[----:B------:R-:W-:-:S05]  /*1310*/  @!P2 LOP3.LUT R7, RZ, R15, RZ, 0x33, !PT ;  /* 0x0000000fff07a212 */ /* 0x000fca00078e33ff */
[----:B------:R-:W-:-:S05]  /*1320*/  IMAD.WIDE R12, R7, 0x4, R242 ;  /* 0x00000004070c7825 */ /* 0x000fca00078e02f2 */
[----:B------:R-:W2:Y:S01]  /*1330*/  LDG.E R4, desc[UR20][R12.64] ;  /* 0x000000140c047981 */ /* 0x000ea2000c1e1900 */
[----:B-1----:R-:W-:Y:S01]  /*1340*/  IABS R6, R0 ;  /* 0x0000000000067213 */ /* 0x002fe20000000000 */
[----:B------:R-:W-:Y:S01]  /*1350*/  IMAD.MOV.U32 R8, RZ, RZ, RZ ;  /* 0x000000ffff087224 */ /* 0x000fe200078e00ff */
[----:B------:R-:W1:Y:S02]  /*1360*/  S2R R2, SR_CTAID.Z ;  /* 0x0000000000027919 */ /* 0x000e640000002700 */
[----:B------:R-:W3:Y:S08]  /*1370*/  I2F.RP R10, R6 ;  /* 0x00000006000a7306 */ /* 0x000ef00000209400 */
[----:B---3--:R-:W3:Y:S01]  /*1380*/  MUFU.RCP R9, R10 ;  /* 0x0000000a00097308 */ /* 0x008ee20000001000 */
[----:B-1----:R-:W-:Y:S01]  /*1390*/  IABS R2, R2 ;  /* 0x0000000200027213 */ /* 0x002fe20000000000 */
[----:B---3--:R-:W-:-:S06]  /*13a0*/  VIADD R9, R9, 0xffffffe ;  /* 0x0ffffffe09097836 */ /* 0x008fcc0000000000 */
[----:B------:R-:W1:Y:S02]  /*13b0*/  F2I.FTZ.U32.TRUNC.NTZ R9, R9 ;  /* 0x0000000900097305 */ /* 0x000e64000021f000 */
[----:B-1----:R-:W-:-:S05]  /*13c0*/  IADD3 R5, RZ, -R9, RZ ;  /* 0x80000009ff057210 */ /* 0x002fca0007ffe0ff */
[----:B------:R-:W-:-:S04]  /*13d0*/  IMAD R5, R5, R6, RZ ;  /* 0x0000000605057224 */ /* 0x000fc800078e02ff */
[----:B------:R-:W-:Y:S01]  /*13e0*/  IMAD.HI.U32 R5, R9, R5, R8 ;  /* 0x0000000509057227 */ /* 0x000fe200078e0008 */
[----:B------:R-:W-:-:S05]  /*13f0*/  MOV R8, R2 ;  /* 0x0000000200087202 */ /* 0x000fca0000000f00 */
[----:B------:R-:W-:-:S04]  /*1400*/  IMAD.HI.U32 R2, R5, R8, RZ ;  /* 0x0000000805027227 */ /* 0x000fc800078e00ff */
[----:B------:R-:W-:-:S04]  /*1410*/  IMAD.MOV R5, RZ, RZ, -R2 ;  /* 0x000000ffff057224 */ /* 0x000fc800078e0a02 */
[----:B------:R-:W-:-:S05]  /*1420*/  IMAD R5, R6, R5, R8 ;  /* 0x0000000506057224 */ /* 0x000fca00078e0208 */
[----:B------:R-:W-:-:S13]  /*1430*/  ISETP.GT.U32.AND P2, PT, R6, R5, PT ;  /* 0x000000050600720c */ /* 0x000fda0003f44070 */
[-C--:B------:R-:W-:Y:S02]  /*1440*/  @!P2 IADD3 R5, R5, -R6.reuse, RZ ;  /* 0x800000060505a210 */ /* 0x080fe40007ffe0ff */
[----:B------:R-:W-:Y:S02]  /*1450*/  @!P2 IADD3 R2, R2, 0x1, RZ ;  /* 0x000000010202a810 */ /* 0x000fe40007ffe0ff */
[----:B------:R-:W-:Y:S01]  /*1460*/  ISETP.GE.U32.AND P3, PT, R5, R6, PT ;  /* 0x000000060500720c */ /* 0x000fe20003f66070 */
[----:B------:R-:W-:Y:S01]  /*1470*/  IMAD.MOV R6, RZ, RZ, -R7 ;  /* 0x000000ffff067224 */ /* 0x000fe200078e0a07 */
[----:B------:R-:W-:-:S03]  /*1480*/  ISETP.NE.AND P2, PT, R0, RZ, PT ;  /* 0x000000ff0000720c */ /* 0x000fc60003f45270 */
[----:B------:R-:W-:-:S05]  /*1490*/  IMAD R15, R15, R6, UR7 ;  /* 0x000000070f0f7e24 */ /* 0x000fca000f8e0206 */
[----:B------:R-:W-:-:S03]  /*14a0*/  SHF.R.S32.HI R31, RZ, 0x1f, R15 ;  /* 0x0000001fff1f7819 */ /* 0x000fc6000001140f */
[----:B------:R-:W-:Y:S01]  /*14b0*/  @P3 VIADD R2, R2, 0x1 ;  /* 0x0000000102023836 */ /* 0x000fe20000000000 */
[----:B--2---:R-:W-:Y:S02]  /*14c0*/  R2UR UR16, R4 ;  /* 0x00000000041072ca */ /* 0x004fe400000e0000 */
[----:B------:R-:W-:-:S04]  /*14d0*/  LOP3.LUT R4, R0, UR8, RZ, 0x3c, !PT ;  /* 0x0000000800047c12 */ /* 0x000fc8000f8e3cff */
[----:B------:R-:W-:Y:S01]  /*14e0*/  ISETP.GE.AND P1, PT, R4, RZ, PT ;  /* 0x000000ff0400720c */ /* 0x000fe20003f26270 */
[----:B------:R-:W-:-:S06]  /*14f0*/  IMAD R4, R31, UR10, RZ ;  /* 0x0000000a1f047c24 */ /* 0x000fcc000f8e02ff */
[----:B------:R-:W-:Y:S02]  /*1500*/  USHF.R.S32.HI UR13, URZ, 0x1f, UR16 ;  /* 0x0000001f3f0d7899 */ /* 0x000fe40008011410 */
[----:B------:R-:W-:Y:S02]  /*1510*/  UIMAD.WIDE.U32 UR24, UR16, UR4, URZ ;  /* 0x00000004101872a5 */ /* 0x000fe4000f8e003f */
[----:B------:R-:W-:Y:S02]  /*1520*/  UIMAD UR6, UR13, UR4, URZ ;  /* 0x000000040d0672a4 */ /* 0x000fe4000f8e023f */
[----:B------:R-:W-:Y:S02]  /*1530*/  @!P1 IADD3 R2, -R2, RZ, RZ ;  /* 0x000000ff02029210 */ /* 0x000fe40007ffe1ff */
[----:B------:R-:W-:Y:S01]  /*1540*/  UIMAD UR4, UR16, UR5, UR6 ;  /* 0x00000005100472a4 */ /* 0x000fe2000f8e0206 */
[----:B------:R-:W-:Y:S01]  /*1550*/  MOV R7, UR25 ;  /* 0x0000001900077c02 */ /* 0x000fe20008000f00 */
[----:B------:R-:W-:Y:S01]  /*1560*/  IMAD.U32 R6, RZ, RZ, UR24 ;  /* 0x00000018ff067e24 */ /* 0x000fe2000f8e00ff */
[----:B------:R-:W-:Y:S01]  /*1570*/  @!P2 LOP3.LUT R2, RZ, R0, RZ, 0x33, !PT ;  /* 0x00000000ff02a212 */ /* 0x000fe200078e33ff */
[----:B------:R-:W-:Y:S01]  /*1580*/  UIADD3 UR4, UR25, UR4, URZ ;  /* 0x0000000419047290 */ /* 0x000fe2000fffe03f */
[----:B------:R-:W-:Y:S01]  /*1590*/  IMAD R0, R15, UR11, R4 ;  /* 0x0000000b0f007c24 */ /* 0x000fe2000f8e0204 */
[----:B------:R-:W-:Y:S01]  /*15a0*/  ULDC.64 UR6, c[0x0][0x260] ;  /* 0x0000980000067ab9 */ /* 0x000fe20000000a00 */
[--C-:B------:R-:W-:Y:S01]  /*15b0*/  SHF.R.S32.HI R21, RZ, 0x1f, R2.reuse ;  /* 0x0000001fff157819 */ /* 0x100fe20000011402 */
[----:B------:R-:W-:-:S02]  /*15c0*/  IMAD.MOV.U32 R18, RZ, RZ, R2 ;  /* 0x000000ffff127224 */ /* 0x000fc400078e0002 */
[----:B------:R-:W-:Y:S01]  /*15d0*/  IMAD.U32 R7, RZ, RZ, UR4 ;  /* 0x00000004ff077e24 */ /* 0x000fe2000f8e00ff */
[----:B------:R-:W-:Y:S02]  /*15e0*/  ULDC.64 UR4, c[0x0][0x238] ;  /* 0x00008e0000047ab9 */ /* 0x000fe40000000a00 */
[----:B------:R-:W-:Y:S01]  /*15f0*/  UIMAD UR13, UR13, UR4, URZ ;  /* 0x000000040d0d72a4 */ /* 0x000fe2000f8e023f */
[----:B------:R-:W-:Y:S01]  /*1600*/  IMAD.WIDE.U32 R4, R15, UR10, R6 ;  /* 0x0000000a0f047c25 */ /* 0x000fe2000f8e0006 */
[----:B------:R-:W-:Y:S02]  /*1610*/  UIMAD.WIDE.U32 UR24, UR16, UR4, URZ ;  /* 0x00000004101872a5 */ /* 0x000fe4000f8e003f */
[----:B------:R-:W-:Y:S01]  /*1620*/  UIMAD UR13, UR16, UR5, UR13 ;  /* 0x00000005100d72a4 */ /* 0x000fe2000f8e020d */
[----:B------:R-:W-:Y:S01]  /*1630*/  IMAD.MOV.U32 R6, RZ, RZ, R4 ;  /* 0x000000ffff067224 */ /* 0x000fe200078e0004 */
[----:B------:R-:W-:Y:S01]  /*1640*/  IADD3 R7, R5, R0, RZ ;  /* 0x0000000005077210 */ /* 0x000fe20007ffe0ff */
[----:B------:R-:W-:Y:S01]  /*1650*/  IMAD R5, R21, UR6, RZ ;  /* 0x0000000615057c24 */ /* 0x000fe2000f8e02ff */
[----:B------:R-:W-:Y:S01]  /*1660*/  UIADD3 UR13, UR25, UR13, URZ ;  /* 0x0000000d190d7290 */ /* 0x000fe2000fffe03f */
[----:B------:R-:W-:-:S02]  /*1670*/  UMOV UR16, UR24 ;  /* 0x0000001800107c82 */ /* 0x000fc40008000000 */
[C---:B------:R-:W-:Y:S02]  /*1680*/  IMAD R5, R2.reuse, UR7, R5 ;  /* 0x0000000702057c24 */ /* 0x040fe4000f8e0205 */
[----:B------:R-:W-:-:S05]  /*1690*/  IMAD.WIDE.U32 R34, R2, UR6, R6 ;  /* 0x0000000602227c25 */ /* 0x000fca000f8e0006 */
[----:B------:R-:W-:Y:S01]  /*16a0*/  IADD3 R5, R35, R5, RZ ;  /* 0x0000000523057210 */ /* 0x000fe20007ffe0ff */
[----:B------:R-:W-:Y:S06]  /*16b0*/  BRA `(.L_x_723) ;  /* 0x0000000400507947 */ /* 0x000fec0003800000 */
.L_x_722:
[----:B------:R-:W1:Y:S01]  /*16c0*/  LDC R0, c[0x0][0x278] ;  /* 0x00009e00ff007b82 */ /* 0x000e620000000800 */
[----:B------:R-:W2:Y:S01]  /*16d0*/  S2R R2, SR_CTAID.Z ;  /* 0x0000000000027919 */ /* 0x000ea20000002700 */
[----:B------:R-:W-:Y:S02]  /*16e0*/  UISETP.NE.AND UP0, UPT, UR13, -0x1, UPT ;  /* 0xffffffff0d00788c */ /* 0x000fe4000bf05270 */
[----:B------:R-:W-:-:S04]  /*16f0*/  ULEA UR16, UR19, 0xffffffc0, 0x6 ;  /* 0xffffffc013107891 */ /* 0x000fc8000f8e303f */
[----:B------:R-:W-:Y:S01]  /*1700*/  PLOP3.LUT P1, PT, PT, PT, UP0, 0x80, 0x0 ;  /* 0x000000000000781c */ /* 0x000fe20003f2f008 */
[----:B------:R-:W-:-:S04]  /*1710*/  USHF.R.S32.HI UR17, URZ, 0x1f, UR16 ;  /* 0x0000001f3f117899 */ /* 0x000fc80008011410 */
[----:B------:R-:W-:Y:S01]  /*1720*/  @UP0 UIADD3 UR5, UR7, UR13, URZ ;  /* 0x0000000d07050290 */ /* 0x000fe2000fffe03f */
[----:B------:R-:W-:-:S03]  /*1730*/  @UP0 ULDC.64 UR10, c[0x0][0x248] ;  /* 0x00009200000a0ab9 */ /* 0x000fc60000000a00 */
[----:B------:R-:W-:Y:S02]  /*1740*/  @UP0 UIMAD.WIDE.U32 UR24, UR5, UR10, URZ ;  /* 0x0000000a051802a5 */ /* 0x000fe4000f8e003f */
[----:B------:R-:W-:-:S04]  /*1750*/  @UP0 UIMAD UR5, UR5, UR11, URZ ;  /* 0x0000000b050502a4 */ /* 0x000fc8000f8e023f */
[----:B------:R-:W-:Y:S01]  /*1760*/  @UP0 UIADD3 UR5, UR25, UR5, URZ ;  /* 0x0000000519050290 */ /* 0x000fe2000fffe03f */
[----:B-1----:R-:W-:Y:S01]  /*1770*/  IABS R7, R0 ;  /* 0x0000000000077213 */ /* 0x002fe20000000000 */
[----:B------:R-:W-:Y:S01]  /*1780*/  @UP0 UMOV UR18, UR24 ;  /* 0x0000001800120c82 */ /* 0x000fe20008000000 */
[----:B------:R-:W-:Y:S02]  /*1790*/  ISETP.NE.AND P2, PT, R0, RZ, PT ;  /* 0x000000ff0000720c */ /* 0x000fe40003f45270 */
[----:B------:R-:W1:Y:S01]  /*17a0*/  I2F.RP R5, R7 ;  /* 0x0000000700057306 */ /* 0x000e620000209400 */
[----:B--2---:R-:W-:-:S07]  /*17b0*/  IABS R2, R2 ;  /* 0x0000000200027213 */ /* 0x004fce0000000000 */
[----:B-1----:R-:W1:Y:S02]  /*17c0*/  MUFU.RCP R8, R5 ;  /* 0x0000000500087308 */ /* 0x002e640000001000 */
[----:B-1----:R-:W-:-:S06]  /*17d0*/  VIADD R8, R8, 0xffffffe ;  /* 0x0ffffffe08087836 */ /* 0x002fcc0000000000 */
[----:B------:R-:W1:Y:S02]  /*17e0*/  F2I.FTZ.U32.TRUNC.NTZ R9, R8 ;  /* 0x0000000800097305 */ /* 0x000e64000021f000 */
[----:B-1----:R-:W-:Y:S01]  /*17f0*/  IMAD.MOV R4, RZ, RZ, -R9 ;  /* 0x000000ffff047224 */ /* 0x002fe200078e0a09 */
[----:B------:R-:W-:-:S03]  /*1800*/  MOV R8, RZ ;  /* 0x000000ff00087202 */ /* 0x000fc60000000f00 */
[----:B------:R-:W-:-:S04]  /*1810*/  IMAD R4, R4, R7, RZ ;  /* 0x0000000704047224 */ /* 0x000fc800078e02ff */
[----:B------:R-:W-:Y:S02]  /*1820*/  IMAD.HI.U32 R9, R9, R4, R8 ;  /* 0x0000000409097227 */ /* 0x000fe400078e0008 */
[----:B------:R-:W1:Y:S04]  /*1830*/  LDC.64 R4, c[0x0][0x260] ;  /* 0x00009800ff047b82 */ /* 0x000e680000000a00 */
[----:B------:R-:W-:-:S04]  /*1840*/  IMAD.HI.U32 R18, R9, R2, RZ ;  /* 0x0000000209127227 */ /* 0x000fc800078e00ff */
[----:B------:R-:W-:-:S04]  /*1850*/  IMAD.MOV R6, RZ, RZ, -R18 ;  /* 0x000000ffff067224 */ /* 0x000fc800078e0a12 */
[----:B------:R-:W-:Y:S01]  /*1860*/  IMAD R6, R7, R6, R2 ;  /* 0x0000000607067224 */ /* 0x000fe200078e0202 */
[----:B------:R-:W-:-:S04]  /*1870*/  LOP3.LUT R2, R0, UR8, RZ, 0x3c, !PT ;  /* 0x0000000800027c12 */ /* 0x000fc8000f8e3cff */
[----:B------:R-:W-:Y:S02]  /*1880*/  ISETP.GT.U32.AND P5, PT, R7, R6, PT ;  /* 0x000000060700720c */ /* 0x000fe40003fa4070 */
[----:B------:R-:W-:-:S11]  /*1890*/  ISETP.GE.AND P3, PT, R2, RZ, PT ;  /* 0x000000ff0200720c */ /* 0x000fd60003f66270 */
[----:B------:R-:W-:Y:S01]  /*18a0*/  @!P5 IADD3 R6, R6, -R7, RZ ;  /* 0x800000070606d210 */ /* 0x000fe20007ffe0ff */
[----:B------:R-:W-:-:S03]  /*18b0*/  @!P5 VIADD R18, R18, 0x1 ;  /* 0x000000011212d836 */ /* 0x000fc60000000000 */
[----:B------:R-:W-:-:S13]  /*18c0*/  ISETP.GE.U32.AND P4, PT, R6, R7, PT ;  /* 0x000000070600720c */ /* 0x000fda0003f86070 */
[----:B------:R-:W-:Y:S01]  /*18d0*/  @P4 IADD3 R18, R18, 0x1, RZ ;  /* 0x0000000112124810 */ /* 0x000fe20007ffe0ff */
[----:B-1----:R-:W-:Y:S06]  /*18e0*/  @P1 BRA `(.L_x_724) ;  /* 0x0000000000341947 */ /* 0x002fec0003800000 */
[----:B------:R-:W-:Y:S01]  /*18f0*/  USHF.R.S32.HI UR18, URZ, 0x1f, UR7 ;  /* 0x0000001f3f127899 */ /* 0x000fe20008011407 */
[----:B------:R-:W-:Y:S01]  /*1900*/  ULDC.64 UR10, c[0x0][0x248] ;  /* 0x00009200000a7ab9 */ /* 0x000fe20000000a00 */
[----:B------:R-:W-:Y:S02]  /*1910*/  USHF.R.S32.HI UR23, URZ, 0x1f, UR6 ;  /* 0x0000001f3f177899 */ /* 0x000fe40008011406 */
[----:B------:R-:W-:Y:S02]  /*1920*/  UIMAD UR18, UR18, UR10, URZ ;  /* 0x0000000a121272a4 */ /* 0x000fe4000f8e023f */
[----:B------:R-:W-:Y:S02]  /*1930*/  UIMAD.WIDE.U32 UR24, UR7, UR10, URZ ;  /* 0x0000000a071872a5 */ /* 0x000fe4000f8e003f */
[----:B------:R-:W-:Y:S01]  /*1940*/  UIMAD UR18, UR7, UR11, UR18 ;  /* 0x0000000b071272a4 */ /* 0x000fe2000f8e0212 */
[----:B------:R-:W-:-:S03]  /*1950*/  ULDC.64 UR4, c[0x0][0x230] ;  /* 0x00008c0000047ab9 */ /* 0x000fc60000000a00 */
[----:B------:R-:W-:Y:S02]  /*1960*/  UIADD3 UR25, UR25, UR18, URZ ;  /* 0x0000001219197290 */ /* 0x000fe4000fffe03f */
[----:B------:R-:W-:Y:S02]  /*1970*/  UIMAD UR23, UR23, UR4, URZ ;  /* 0x00000004171772a4 */ /* 0x000fe4000f8e023f */
[----:B------:R-:W-:Y:S02]  /*1980*/  UIMAD.WIDE.U32 UR24, UR6, UR4, UR24 ;  /* 0x00000004061872a5 */ /* 0x000fe4000f8e0018 */
[----:B------:R-:W-:-:S04]  /*1990*/  UIMAD UR5, UR6, UR5, UR23 ;  /* 0x00000005060572a4 */ /* 0x000fc8000f8e0217 */
[----:B------:R-:W-:Y:S01]  /*19a0*/  UIADD3 UR5, UR25, UR5, URZ ;  /* 0x0000000519057290 */ /* 0x000fe2000fffe03f */
[----:B------:R-:W-:-:S11]  /*19b0*/  UMOV UR18, UR24 ;  /* 0x0000001800127c82 */ /* 0x000fd60008000000 */
.L_x_724:
[----:B------:R-:W-:Y:S01]  /*19c0*/  UIMAD UR4, UR17, UR10, URZ ;  /* 0x0000000a110472a4 */ /* 0x000fe2000f8e023f */
[----:B------:R-:W-:Y:S01]  /*19d0*/  @!P3 IADD3 R18, -R18, RZ, RZ ;  /* 0x000000ff1212b210 */ /* 0x000fe20007ffe1ff */
[----:B------:R-:W-:Y:S01]  /*19e0*/  UMOV UR24, UR18 ;  /* 0x0000001200187c82 */ /* 0x000fe20008000000 */
[----:B------:R-:W-:Y:S01]  /*19f0*/  UMOV UR25, UR5 ;  /* 0x0000000500197c82 */ /* 0x000fe20008000000 */
[----:B------:R-:W-:Y:S01]  /*1a00*/  UIMAD UR4, UR11, UR16, UR4 ;  /* 0x000000100b0472a4 */ /* 0x000fe2000f8e0204 */
[----:B------:R-:W-:Y:S01]  /*1a10*/  @!P2 LOP3.LUT R18, RZ, R0, RZ, 0x33, !PT ;  /* 0x00000000ff12a212 */ /* 0x000fe200078e33ff */
[----:B------:R-:W-:Y:S01]  /*1a20*/  UIMAD.WIDE.U32 UR24, UR10, UR16, UR24 ;  /* 0x000000100a1872a5 */ /* 0x000fe2000f8e0018 */
[----:B------:R-:W-:Y:S01]  /*1a30*/  MOV R15, UR16 ;  /* 0x00000010000f7c02 */ /* 0x000fe20008000f00 */
[----:B------:R-:W-:Y:S01]  /*1a40*/  @UP0 UIADD3 UR13, UR7, UR13, URZ ;  /* 0x0000000d070d0290 */ /* 0x000fe2000fffe03f */
[----:B------:R-:W-:Y:S01]  /*1a50*/  SHF.R.S32.HI R21, RZ, 0x1f, R18 ;  /* 0x0000001fff157819 */ /* 0x000fe20000011412 */
[----:B------:R-:W-:Y:S01]  /*1a60*/  UIADD3 UR4, UR25, UR4, URZ ;  /* 0x0000000419047290 */ /* 0x000fe2000fffe03f */
[----:B------:R-:W-:Y:S01]  /*1a70*/  IMAD.U32 R31, RZ, RZ, UR17 ;  /* 0x00000011ff1f7e24 */ /* 0x000fe2000f8e00ff */
[----:B------:R-:W-:Y:S01]  /*1a80*/  MOV R6, UR24 ;  /* 0x0000001800067c02 */ /* 0x000fe20008000f00 */
[----:B------:R-:W-:-:S02]  /*1a90*/  IMAD.U32 R7, RZ, RZ, UR25 ;  /* 0x00000019ff077e24 */ /* 0x000fc4000f8e00ff */
[-C--:B------:R-:W-:Y:S01]  /*1aa0*/  IMAD R0, R21, R4.reuse, RZ ;  /* 0x0000000415007224 */ /* 0x080fe200078e02ff */
[----:B------:R-:W-:Y:S01]  /*1ab0*/  MOV R7, UR4 ;  /* 0x0000000400077c02 */ /* 0x000fe20008000f00 */
[----:B------:R-:W-:Y:S02]  /*1ac0*/  @UP0 ULDC.64 UR4, c[0x0][0x250] ;  /* 0x0000940000040ab9 */ /* 0x000fe40000000a00 */
[----:B------:R-:W-:Y:S01]  /*1ad0*/  @UP0 UIMAD.WIDE.U32 UR24, UR13, UR4, URZ ;  /* 0x000000040d1802a5 */ /* 0x000fe2000f8e003f */
[C---:B------:R-:W-:Y:S02]  /*1ae0*/  IMAD R5, R18.reuse, R5, R0 ;  /* 0x0000000512057224 */ /* 0x040fe400078e0200 */
[----:B------:R-:W-:Y:S01]  /*1af0*/  IMAD.WIDE.U32 R34, R18, R4, R6 ;  /* 0x0000000412227225 */ /* 0x000fe200078e0006 */
[----:B------:R-:W-:-:S03]  /*1b00*/  @UP0 UIMAD UR13, UR13, UR5, UR25 ;  /* 0x000000050d0d02a4 */ /* 0x000fc6000f8e0219 */
[----:B------:R-:W-:Y:S01]  /*1b10*/  @UP0 UMOV UR16, UR24 ;  /* 0x0000001800100c82 */ /* 0x000fe20008000000 */
[----:B------:R-:W-:Y:S01]  /*1b20*/  IMAD.IADD R5, R35, 0x1, R5 ;  /* 0x0000000123057824 */ /* 0x000fe200078e0205 */
[----:B------:R-:W-:Y:S07]  /*1b30*/  @P1 BRA `(.L_x_723) ;  /* 0x0000000000301947 */ /* 0x000fee0003800000 */
[----:B------:R-:W-:Y:S01]  /*1b40*/  USHF.R.S32.HI UR13, URZ, 0x1f, UR7 ;  /* 0x0000001f3f0d7899 */ /* 0x000fe20008011407 */
[----:B------:R-:W-:-:S03]  /*1b50*/  ULDC.64 UR4, c[0x0][0x250] ;  /* 0x0000940000047ab9 */ /* 0x000fc60000000a00 */
[----:B------:R-:W-:Y:S02]  /*1b60*/  UIMAD UR13, UR13, UR4, URZ ;  /* 0x000000040d0d72a4 */ /* 0x000fe4000f8e023f */
[----:B------:R-:W-:Y:S02]  /*1b70*/  UIMAD.WIDE.U32 UR16, UR7, UR4, URZ ;  /* 0x00000004071072a5 */ /* 0x000fe4000f8e003f */
[----:B------:R-:W-:Y:S02]  /*1b80*/  UIMAD UR13, UR7, UR5, UR13 ;  /* 0x00000005070d72a4 */ /* 0x000fe4000f8e020d */
[----:B------:R-:W-:Y:S01]  /*1b90*/  USHF.R.S32.HI UR7, URZ, 0x1f, UR6 ;  /* 0x0000001f3f077899 */ /* 0x000fe20008011406 */
[----:B------:R-:W-:Y:S01]  /*1ba0*/  ULDC.64 UR4, c[0x0][0x238] ;  /* 0x00008e0000047ab9 */ /* 0x000fe20000000a00 */
[----:B------:R-:W-:Y:S02]  /*1bb0*/  UIADD3 UR17, UR17, UR13, URZ ;  /* 0x0000000d11117290 */ /* 0x000fe4000fffe03f */
[----:B------:R-:W-:-:S02]  /*1bc0*/  UIMAD UR7, UR7, UR4, URZ ;  /* 0x00000004070772a4 */ /* 0x000fc4000f8e023f */
[----:B------:R-:W-:Y:S02]  /*1bd0*/  UIMAD.WIDE.U32 UR16, UR6, UR4, UR16 ;  /* 0x00000004061072a5 */ /* 0x000fe4000f8e0010 */
[----:B------:R-:W-:-:S04]  /*1be0*/  UIMAD UR5, UR6, UR5, UR7 ;  /* 0x00000005060572a4 */ /* 0x000fc8000f8e0207 */
[----:B------:R-:W-:-:S12]  /*1bf0*/  UIADD3 UR13, UR17, UR5, URZ ;  /* 0x00000005110d7290 */ /* 0x000fd8000fffe03f */
.L_x_723:
[----:B------:R-:W-:Y:S01]  /*1c00*/  UISETP.NE.AND UP0, UPT, UR14, -0x1, UPT ;  /* 0xffffffff0e00788c */ /* 0x000fe2000bf05270 */
[----:B------:R-:W-:Y:S01]  /*1c10*/  SHF.R.S32.HI R16, RZ, 0x1f, R3 ;  /* 0x0000001fff107819 */ /* 0x000fe20000011403 */
[----:B------:R-:W-:Y:S01]  /*1c20*/  USHF.R.S32.HI UR23, URZ, 0x1f, UR8 ;  /* 0x0000001f3f177899 */ /* 0x000fe20008011408 */
[----:B------:R-:W1:Y:S01]  /*1c30*/  S2R R29, SR_CTAID.X ;  /* 0x00000000001d7919 */ /* 0x000e620000002500 */
[----:B------:R-:W-:Y:S01]  /*1c40*/  BSSY B0, `(.L_x_725) ;  /* 0x0000074000007945 */ /* 0x000fe20003800000 */
[CC--:B------:R-:W-:Y:S02]  /*1c50*/  LEA.HI R22, R16.reuse, R3.reuse, RZ, 0x3 ;  /* 0x0000000310167211 */ /* 0x0c0fe400078f18ff */
[-C--:B------:R-:W-:Y:S02]  /*1c60*/  LEA.HI R14, R16, R3.reuse, RZ, 0x4 ;  /* 0x00000003100e7211 */ /* 0x080fe400078f20ff */
[----:B------:R-:W-:Y:S02]  /*1c70*/  LOP3.LUT R2, R22, 0xfffffff8, RZ, 0xc0, !PT ;  /* 0xfffffff816027812 */ /* 0x000fe400078ec0ff */
[----:B------:R-:W-:Y:S01]  /*1c80*/  SHF.R.S32.HI R22, RZ, 0x3, R22 ;  /* 0x00000003ff167819 */ /* 0x000fe20000011416 */
[----:B------:R-:W-:Y:S01]  /*1c90*/  @UP0 ULDC.64 UR4, c[0x0][0x240] ;  /* 0x0000900000040ab9 */ /* 0x000fe20000000a00 */
[----:B------:R-:W-:Y:S01]  /*1ca0*/  LOP3.LUT R0, R14, 0xfffffff0, RZ, 0xc0, !PT ;  /* 0xfffffff00e007812 */ /* 0x000fe200078ec0ff */
[----:B------:R-:W-:Y:S01]  /*1cb0*/  @UP0 UIMAD.WIDE.U32 UR24, UR14, UR4, URZ ;  /* 0x000000040e1802a5 */ /* 0x000fe2000f8e003f */
[----:B------:R-:W-:Y:S01]  /*1cc0*/  IMAD.IADD R2, R3, 0x1, -R2 ;  /* 0x0000000103027824 */ /* 0x000fe200078e0a02 */
[----:B------:R-:W-:Y:S01]  /*1cd0*/  @!UP0 USHF.R.S32.HI UR18, URZ, 0x1f, UR9 ;  /* 0x0000001f3f128899 */ /* 0x000fe20008011409 */
[----:B------:R-:W-:Y:S01]  /*1ce0*/  IMAD.SHL.U32 R11, R22, 0x40, RZ ;  /* 0x00000040160b7824 */ /* 0x000fe200078e00ff */
[----:B------:R-:W-:Y:S01]  /*1cf0*/  @UP0 UIMAD UR17, UR14, UR5, UR25 ;  /* 0x000000050e1102a4 */ /* 0x000fe2000f8e0219 */
[----:B------:R-:W-:Y:S01]  /*1d00*/  IMAD.SHL.U32 R240, R2, 0x8, RZ ;  /* 0x0000000802f07824 */ /* 0x000fe200078e00ff */
[----:B------:R-:W-:Y:S01]  /*1d10*/  @!UP0 ULDC.64 UR6, c[0x0][0x228] ;  /* 0x00008a0000068ab9 */ /* 0x000fe20000000a00 */
[----:B------:R-:W-:Y:S01]  /*1d20*/  ULDC.64 UR4, c[0x0][0x258] ;  /* 0x0000960000047ab9 */ /* 0x000fe20000000a00 */
[----:B------:R-:W-:Y:S01]  /*1d30*/  LOP3.LUT R11, R11, 0x1c0, RZ, 0xc0, !PT ;  /* 0x000001c00b0b7812 */ /* 0x000fe200078ec0ff */
[----:B------:R-:W-:Y:S01]  /*1d40*/  UIMAD UR23, UR23, UR4, URZ ;  /* 0x00000004171772a4 */ /* 0x000fe2000f8e023f */
[----:B------:R-:W-:Y:S01]  /*1d50*/  IMAD.U32 R24, RZ, RZ, UR4 ;  /* 0x00000004ff187e24 */ /* 0x000fe2000f8e00ff */
[----:B------:R-:W2:Y:S01]  /*1d60*/  S2UR UR4, SR_CgaCtaId ;  /* 0x00000000000479c3 */ /* 0x000ea20000008800 */
[----:B------:R-:W-:Y:S01]  /*1d70*/  IMAD.IADD R9, R3, 0x1, -R0 ;  /* 0x0000000103097824 */ /* 0x000fe200078e0a00 */
[--C-:B------:R-:W-:Y:S01]  /*1d80*/  LOP3.LUT R7, R11, 0x38, R240.reuse, 0xf8, !PT ;  /* 0x000000380b077812 */ /* 0x100fe200078ef8f0 */
[----:B------:R-:W-:Y:S01]  /*1d90*/  @!UP0 UIMAD UR18, UR18, UR6, URZ ;  /* 0x00000006121282a4 */ /* 0x000fe2000f8e023f */
[----:B------:R-:W-:Y:S01]  /*1da0*/  SHF.R.U32.HI R238, RZ, 0x3, R11 ;  /* 0x00000003ffee7819 */ /* 0x000fe2000001160b */
[----:B------:R-:W-:Y:S01]  /*1db0*/  @!UP0 UIMAD.WIDE.U32 UR26, UR9, UR6, URZ ;  /* 0x00000006091a82a5 */ /* 0x000fe2000f8e003f */
[----:B------:R-:W-:Y:S01]  /*1dc0*/  SHF.R.S32.HI R0, RZ, 0x1f, R9 ;  /* 0x0000001fff007819 */ /* 0x000fe20000011409 */
[----:B------:R-:W-:Y:S01]  /*1dd0*/  @!UP0 UIMAD UR18, UR9, UR7, UR18 ;  /* 0x00000007091282a4 */ /* 0x000fe2000f8e0212 */
[----:B------:R-:W-:Y:S01]  /*1de0*/  LOP3.LUT R238, R7, R238, RZ, 0x3c, !PT ;  /* 0x000000ee07ee7212 */ /* 0x000fe200078e3cff */
[----:B------:R-:W-:Y:S01]  /*1df0*/  UIMAD UR9, UR8, UR5, UR23 ;  /* 0x00000005080972a4 */ /* 0x000fe2000f8e0217 */
[----:B------:R-:W-:Y:S01]  /*1e00*/  LEA.HI R7, R16, R3, RZ, 0x6 ;  /* 0x0000000310077211 */ /* 0x000fe200078f30ff */
[----:B------:R-:W-:Y:S01]  /*1e10*/  UIADD3 UR5, -UR12, UR15, URZ ;  /* 0x0000000f0c057290 */ /* 0x000fe2000fffe13f */
[----:B------:R-:W-:Y:S01]  /*1e20*/  LEA.HI R17, R0, R9, RZ, 0x3 ;  /* 0x0000000900117211 */ /* 0x000fe200078f18ff */
[----:B------:R-:W-:Y:S01]  /*1e30*/  @!UP0 UIADD3 UR17, UR27, UR18, URZ ;  /* 0x000000121b118290 */ /* 0x000fe2000fffe03f */
[----:B------:R-:W-:Y:S01]  /*1e40*/  SHF.R.S32.HI R0, RZ, 0x1f, R240 ;  /* 0x0000001fff007819 */ /* 0x000fe200000114f0 */
[----:B------:R-:W-:Y:S01]  /*1e50*/  @!UP0 UMOV UR24, UR26 ;  /* 0x0000001a00188c82 */ /* 0x000fe20008000000 */
[C---:B------:R-:W-:Y:S01]  /*1e60*/  IADD3 R34, P3, R240.reuse, R34, RZ ;  /* 0x00000022f0227210 */ /* 0x040fe20007f7e0ff */
[----:B------:R-:W-:Y:S01]  /*1e70*/  IMAD.SHL.U32 R7, R7, 0x8, RZ ;  /* 0x0000000807077824 */ /* 0x000fe200078e00ff */
[----:B------:R-:W-:Y:S01]  /*1e80*/  IADD3 R4, P1, R240, UR24, RZ ;  /* 0x00000018f0047c10 */ /* 0x000fe2000ff3e0ff */
[----:B------:R-:W-:Y:S01]  /*1e90*/  ULDC.64 UR6, c[0x0][0x268] ;  /* 0x00009a0000067ab9 */ /* 0x000fe20000000a00 */
[----:B------:R-:W-:Y:S01]  /*1ea0*/  LOP3.LUT R20, R17, 0xfffffff8, RZ, 0xc0, !PT ;  /* 0xfffffff811147812 */ /* 0x000fe200078ec0ff */
[----:B------:R-:W-:Y:S01]  /*1eb0*/  IMAD.X R35, R0, 0x1, R5, P3 ;  /* 0x0000000100237824 */ /* 0x000fe200018e0605 */
[----:B------:R-:W-:Y:S01]  /*1ec0*/  IADD3 R6, P2, R240, UR16, RZ ;  /* 0x00000010f0067c10 */ /* 0x000fe2000ff5e0ff */
[----:B------:R-:W-:Y:S01]  /*1ed0*/  IMAD R21, R21, UR6, RZ ;  /* 0x0000000615157c24 */ /* 0x000fe2000f8e02ff */
[----:B------:R-:W-:Y:S01]  /*1ee0*/  ISETP.GE.AND P4, PT, R22, UR5, PT ;  /* 0x0000000516007c0c */ /* 0x000fe2000bf86270 */
[----:B------:R-:W-:Y:S01]  /*1ef0*/  USHF.L.U32 UR18, UR19, 0x6, URZ ;  /* 0x0000000613127899 */ /* 0x000fe2000800063f */
[----:B------:R-:W-:Y:S01]  /*1f00*/  LOP3.LUT R238, R238, 0xfffffe00, R7, 0xf8, !PT ;  /* 0xfffffe00eeee7812 */ /* 0x000fe200078ef807 */
[----:B------:R-:W-:Y:S01]  /*1f10*/  IMAD.IADD R20, R9, 0x1, -R20 ;  /* 0x0000000109147824 */ /* 0x000fe200078e0a14 */
[C---:B------:R-:W-:Y:S01]  /*1f20*/  IADD3.X R5, R0.reuse, UR17, RZ, P1, !PT ;  /* 0x0000001100057c10 */ /* 0x040fe20008ffe4ff */
[----:B------:R-:W-:Y:S01]  /*1f30*/  UMOV UR12, 0x400 ;  /* 0x00000400000c7882 */ /* 0x000fe20000000000 */
[----:B------:R-:W-:Y:S01]  /*1f40*/  IADD3.X R7, R0, UR13, RZ, P2, !PT ;  /* 0x0000000d00077c10 */ /* 0x000fe200097fe4ff */
[----:B------:R-:W-:Y:S01]  /*1f50*/  IMAD R21, R18, UR7, R21 ;  /* 0x0000000712157c24 */ /* 0x000fe2000f8e0215 */
[----:B------:R-:W-:Y:S01]  /*1f60*/  IADD3 R15, P3, R22, R15, RZ ;  /* 0x0000000f160f7210 */ /* 0x000fe20007f7e0ff */
[----:B------:R-:W-:Y:S01]  /*1f70*/  IMAD.WIDE.U32 R24, R24, UR8, R4 ;  /* 0x0000000818187c25 */ /* 0x000fe2000f8e0004 */
[----:B------:R-:W-:Y:S01]  /*1f80*/  UIADD3 UR17, UR18, -0x40, URZ ;  /* 0xffffffc012117890 */ /* 0x000fe2000fffe03f */
[----:B------:R-:W-:Y:S01]  /*1f90*/  SHF.R.S32.HI R23, RZ, 0x1f, R22 ;  /* 0x0000001fff177819 */ /* 0x000fe20000011416 */
[----:B--2---:R-:W-:Y:S01]  /*1fa0*/  ULEA UR4, UR4, UR12, 0x18 ;  /* 0x0000000c04047291 */ /* 0x004fe2000f8ec03f */
[----:B------:R-:W-:Y:S01]  /*1fb0*/  IMAD.WIDE.U32 R18, R18, UR6, R6 ;  /* 0x0000000612127c25 */ /* 0x000fe2000f8e0006 */
[----:B------:R-:W-:Y:S01]  /*1fc0*/  R2P PR, R20, 0x6 ;  /* 0x0000000614007804 */ /* 0x000fe20000000000 */
[----:B------:R-:W-:Y:S01]  /*1fd0*/  USHF.L.U64.HI UR13, UR10, 0x4, UR11 ;  /* 0x000000040a0d7899 */ /* 0x000fe2000801020b */
[----:B------:R-:W-:Y:S01]  /*1fe0*/  SHF.R.S32.HI R233, RZ, 0x4, R14 ;  /* 0x00000004ffe97819 */ /* 0x000fe2000001140e */
[----:B------:R-:W-:Y:S01]  /*1ff0*/  IMAD.MOV.U32 R7, RZ, RZ, 0x10 ;  /* 0x00000010ff077424 */ /* 0x000fe200078e00ff */
[----:B------:R-:W-:Y:S01]  /*2000*/  UIADD3 UR16, -UR17, UR22, URZ ;  /* 0x0000001611107290 */ /* 0x000fe2000fffe13f */
[----:B------:R-:W-:Y:S01]  /*2010*/  IMAD.MOV.U32 R5, RZ, RZ, 0x20 ;  /* 0x00000020ff057424 */ /* 0x000fe200078e00ff */
[----:B------:R-:W-:Y:S01]  /*2020*/  LEA.HI R14, R14, R233, RZ, 0x1 ;  /* 0x000000e90e0e7211 */ /* 0x000fe200078f08ff */
[----:B------:R-:W-:Y:S01]  /*2030*/  VIADD R27, R25, UR9 ;  /* 0x00000009191b7c36 */ /* 0x000fe20008000000 */
[----:B------:R-:W-:Y:S01]  /*2040*/  LEA R238, R238, UR4, 0x1 ;  /* 0x00000004eeee7c11 */ /* 0x000fe2000f8e08ff */
[----:B-1----:R-:W-:Y:S01]  /*2050*/  IMAD.WIDE R28, R29, 0x40, R22 ;  /* 0x000000401d1c7825 */ /* 0x002fe200078e0216 */
[----:B------:R-:W-:-:S02]  /*2060*/  SEL R7, R7, 0xfffffff0, !P1 ;  /* 0xfffffff007077807 */ /* 0x000fc40004800000 */
[----:B------:R-:W-:Y:S01]  /*2070*/  SEL R5, R5, 0xffffffe0, !P2 ;  /* 0xffffffe005057807 */ /* 0x000fe20005000000 */
[C---:B------:R-:W-:Y:S02]  /*2080*/  VIADD R237, R240.reuse, 0x40 ;  /* 0x00000040f0ed7836 */ /* 0x040fe40000000000 */
[C---:B------:R-:W-:Y:S02]  /*2090*/  VIADD R236, R240.reuse, 0x80 ;  /* 0x00000080f0ec7836 */ /* 0x040fe40000000000 */
[----:B------:R-:W-:Y:S01]  /*20a0*/  VIADD R235, R240, 0xc0 ;  /* 0x000000c0f0eb7836 */ /* 0x000fe20000000000 */
[----:B------:R-:W-:Y:S06]  /*20b0*/  @P4 BRA `(.L_x_726) ;  /* 0x0000000000b04947 */ /* 0x000fec0003800000 */
[----:B------:R-:W-:Y:S01]  /*20c0*/  ULDC UR8, c[0x0][0x2d0] ;  /* 0x0000b40000087ab9 */ /* 0x000fe20000000800 */
[----:B------:R-:W-:Y:S01]  /*20d0*/  ULDC.64 UR6, c[0x0][0x240] ;  /* 0x0000900000067ab9 */ /* 0x000fe20000000a00 */
[----:B------:R-:W-:Y:S01]  /*20e0*/  ISETP.GE.AND P5, PT, R237, UR8, PT ;  /* 0x00000008ed007c0c */ /* 0x000fe2000bfa6270 */
[----:B------:R-:W-:Y:S01]  /*20f0*/  IMAD R33, R29, UR6, RZ ;  /* 0x000000061d217c24 */ /* 0x000fe2000f8e02ff */
[----:B------:R-:W-:Y:S01]  /*2100*/  ISETP.GE.AND P6, PT, R240, UR8, PT ;  /* 0x00000008f0007c0c */ /* 0x000fe2000bfc6270 */
[----:B------:R-:W-:Y:S01]  /*2110*/  IMAD.MOV.U32 R26, RZ, RZ, R24 ;  /* 0x000000ffff1a7224 */ /* 0x000fe200078e0018 */
[----:B------:R-:W-:Y:S01]  /*2120*/  ISETP.GE.AND P4, PT, R236, UR8, PT ;  /* 0x00000008ec007c0c */ /* 0x000fe2000bf86270 */
[C---:B------:R-:W-:Y:S02]  /*2130*/  IMAD R0, R28.reuse, UR7, R33 ;  /* 0x000000071c007c24 */ /* 0x040fe4000f8e0221 */
[----:B------:R-:W-:-:S04]  /*2140*/  IMAD.WIDE.U32 R36, R28, UR6, R26 ;  /* 0x000000061c247c25 */ /* 0x000fc8000f8e001a */
[----:B------:R-:W-:Y:S02]  /*2150*/  IMAD.IADD R0, R37, 0x1, R0 ;  /* 0x0000000125007824 */ /* 0x000fe400078e0200 */
[----:B------:R-:W1:Y:S02]  /*2160*/  @!P5 LDC.64 R10, c[0x0][0x210] ;  /* 0x00008400ff0adb82 */ /* 0x000e640000000a00 */
[----:B------:R2:W-:Y:S06]  /*2170*/  @P6 STS.128 [R238], RZ ;  /* 0x000000ffee006388 */ /* 0x0005ec0000000c00 */
[----:B------:R-:W3:Y:S08]  /*2180*/  @!P6 LDC.64 R12, c[0x0][0x210] ;  /* 0x00008400ff0ceb82 */ /* 0x000ef00000000a00 */
[----:B------:R-:W4:Y:S01]  /*2190*/  @!P4 LDC.64 R8, c[0x0][0x210] ;  /* 0x00008400ff08cb82 */ /* 0x000f220000000a00 */
[----:B-1----:R-:W-:-:S04]  /*21a0*/  @!P5 LEA R10, P2, R36, R10, 0x1 ;  /* 0x0000000a240ad211 */ /* 0x002fc800078408ff */
[C---:B------:R-:W-:Y:S02]  /*21b0*/  @!P5 LEA.HI.X R11, R36.reuse, R11, R0, 0x1, P2 ;  /* 0x0000000b240bd211 */ /* 0x040fe400010f0c00 */
[----:B------:R-:W-:Y:S02]  /*21c0*/  ISETP.GE.AND P2, PT, R235, UR8, PT ;  /* 0x00000008eb007c0c */ /* 0x000fe4000bf46270 */
[----:B---3--:R-:W-:-:S04]  /*21d0*/  @!P6 LEA R12, P1, R36, R12, 0x1 ;  /* 0x0000000c240ce211 */ /* 0x008fc800078208ff */
[C---:B------:R-:W-:Y:S02]  /*21e0*/  @!P6 LEA.HI.X R13, R36.reuse, R13, R0, 0x1, P1 ;  /* 0x0000000d240de211 */ /* 0x040fe400008f0c00 */
[----:B----4-:R-:W-:-:S03]  /*21f0*/  @!P4 LEA R8, P1, R36, R8, 0x1 ;  /* 0x000000082408c211 */ /* 0x010fc600078208ff */
[----:B------:R-:W-:Y:S01]  /*2200*/  @!PT LDS RZ, [RZ] ;  /* 0x00000000fffff984 */ /* 0x000fe20000000800 */
[----:B------:R-:W-:Y:S01]  /*2210*/  @!PT LDS RZ, [RZ] ;  /* 0x00000000fffff984 */ /* 0x000fe20000000800 */
[----:B------:R-:W-:Y:S01]  /*2220*/  @!PT LDS RZ, [RZ] ;  /* 0x00000000fffff984 */ /* 0x000fe20000000800 */
[----:B------:R2:W-:Y:S01]  /*2230*/  @!P6 LDGSTS.E.BYPASS.LTC128B.128 [R238], desc[UR20][R12.64] ;  /* 0x000000000ceeefae */ /* 0x0005e2000b901d54 */
[----:B------:R-:W-:-:S03]  /*2240*/  @!P4 LEA.HI.X R9, R36, R9, R0, 0x1, P1 ;  /* 0x000000092409c211 */ /* 0x000fc600008f0c00 */
[----:B------:R2:W-:Y:S04]  /*2250*/  @P5 STS.128 [R238+0x2000], RZ ;  /* 0x002000ffee005388 */ /* 0x0005e80000000c00 */
[----:B------:R-:W-:Y:S01]  /*2260*/  @!PT LDS RZ, [RZ] ;  /* 0x00000000fffff984 */ /* 0x000fe20000000800 */
[----:B------:R-:W-:Y:S01]  /*2270*/  @!PT LDS RZ, [RZ] ;  /* 0x00000000fffff984 */ /* 0x000fe20000000800 */
[----:B------:R-:W-:Y:S01]  /*2280*/  @!PT LDS RZ, [RZ] ;  /* 0x00000000fffff984 */ /* 0x000fe20000000800 */
[----:B------:R2:W-:Y:S04]  /*2290*/  @!P5 LDGSTS.E.BYPASS.LTC128B.128 [R238+0x2000], desc[UR20][R10.64+0x80] ;  /* 0x020000800aeedfae */ /* 0x0005e8000b901d54 */
[----:B------:R2:W-:Y:S04]  /*22a0*/  @P4 STS.128 [R238+0x4000], RZ ;  /* 0x004000ffee004388 */ /* 0x0005e80000000c00 */
[----:B------:R-:W-:Y:S01]  /*22b0*/  @!PT LDS RZ, [RZ] ;  /* 0x00000000fffff984 */ /* 0x000fe20000000800 */
[----:B------:R-:W-:Y:S01]  /*22c0*/  @!PT LDS RZ, [RZ] ;  /* 0x00000000fffff984 */ /* 0x000fe20000000800 */
[----:B------:R-:W-:Y:S01]  /*22d0*/  @!PT LDS RZ, [RZ] ;  /* 0x00000000fffff984 */ /* 0x000fe20000000800 */
[----:B------:R2:W-:Y:S04]  /*22e0*/  @!P4 LDGSTS.E.BYPASS.LTC128B.128 [R238+0x4000], desc[UR20][R8.64+0x100] ;  /* 0x0400010008eecfae */ /* 0x0005e8000b901d54 */
[----:B------:R2:W-:Y:S01]  /*22f0*/  @P2 STS.128 [R238+0x6000], RZ ;  /* 0x006000ffee002388 */ /* 0x0005e20000000c00 */
[----:B------:R-:W-:Y:S05]  /*2300*/  @P2 BRA `(.L_x_726) ;  /* 0x00000000001c2947 */ /* 0x000fea0003800000 */
[----:B------:R-:W-:Y:S02]  /*2310*/  ULDC.64 UR6, c[0x0][0x210] ;  /* 0x0000840000067ab9 */ /* 0x000fe40000000a00 */
[----:B--2---:R-:W-:-:S04]  /*2320*/  LEA R8, P1, R36, UR6, 0x1 ;  /* 0x0000000624087c11 */ /* 0x004fc8000f8208ff */
[----:B------:R-:W-:-:S05]  /*2330*/  LEA.HI.X R9, R36, UR7, R0, 0x1, P1 ;  /* 0x0000000724097c11 */ /* 0x000fca00088f0c00 */
[----:B------:R-:W-:Y:S01]  /*2340*/  @!PT LDS RZ, [RZ] ;  /* 0x00000000fffff984 */ /* 0x000fe20000000800 */
[----:B------:R-:W-:Y:S01]  /*2350*/  @!PT LDS RZ, [RZ] ;  /* 0x00000000fffff984 */ /* 0x000fe20000000800 */
[----:B------:R-:W-:Y:S01]  /*2360*/  @!PT LDS RZ, [RZ] ;  /* 0x00000000fffff984 */ /* 0x000fe20000000800 */
[----:B------:R1:W-:Y:S04]  /*2370*/  LDGSTS.E.BYPASS.LTC128B.128 [R238+0x6000], desc[UR20][R8.64+0x180] ;  /* 0x0600018008ee7fae */ /* 0x0003e8000b901d54 */
.L_x_726:
[----:B------:R-:W-:Y:S05]  /*2380*/  BSYNC B0 ;  /* 0x0000000000007941 */ /* 0x000fea0003800000 */
.L_x_725:
[----:B------:R-:W-:Y:S01]  /*2390*/  VIADD R0, R22, 0x10 ;  /* 0x0000001016007836 */ /* 0x000fe20000000000 */
[----:B------:R-:W-:Y:S01]  /*23a0*/  LOP3.LUT R14, R14, 0xfffffffe, RZ, 0xc0, !PT ;  /* 0xfffffffe0e0e7812 */ /* 0x000fe200078ec0ff */
[C---:B-12---:R-:W-:Y:S01]  /*23b0*/  IMAD R9, R23.reuse, UR10, RZ ;  /* 0x0000000a17097c24 */ /* 0x046fe2000f8e02ff */
[----:B------:R-:W-:Y:S01]  /*23c0*/  IADD3.X R31, R23, R31, RZ, P3, !PT ;  /* 0x0000001f171f7210 */ /* 0x000fe20001ffe4ff */
[----:B------:R-:W-:Y:S01]  /*23d0*/  ULDC.64 UR8, c[0x0][0x250] ;  /* 0x0000940000087ab9 */ /* 0x000fe20000000a00 */
[----:B------:R-:W-:Y:S01]  /*23e0*/  ISETP.GE.AND P1, PT, R0, UR5, PT ;  /* 0x0000000500007c0c */ /* 0x000fe2000bf26270 */
[C---:B------:R-:W-:Y:S01]  /*23f0*/  VIADD R4, R22.reuse, 0x30 ;  /* 0x0000003016047836 */ /* 0x040fe20000000000 */
[C---:B------:R-:W-:Y:S01]  /*2400*/  IADD3 R6, R22.reuse, 0x20, RZ ;  /* 0x0000002016067810 */ /* 0x040fe20007ffe0ff */
[C---:B------:R-:W-:Y:S01]  /*2410*/  IMAD R166, R22.reuse, UR11, R9 ;  /* 0x0000000b16a67c24 */ /* 0x040fe2000f8e0209 */
[----:B------:R-:W-:Y:S01]  /*2420*/  USHF.L.U64.HI UR12, UR8, 0x4, UR9 ;  /* 0x00000004080c7899 */ /* 0x000fe20008010209 */
[C---:B------:R-:W-:Y:S01]  /*2430*/  IMAD.WIDE.U32 R34, R22.reuse, UR10, R34 ;  /* 0x0000000a16227c25 */ /* 0x040fe2000f8e0022 */
[----:B------:R-:W-:Y:S01]  /*2440*/  BSSY B0, `(.L_x_727) ;  /* 0x000003a000007945 */ /* 0x000fe20003800000 */
[----:B------:R-:W-:-:S02]  /*2450*/  ISETP.GE.AND P6, PT, R22, UR16, PT ;  /* 0x0000001016007c0c */ /* 0x000fc4000bfc6270 */
[----:B------:R-:W-:Y:S01]  /*2460*/  IMAD.IADD R233, R233, 0x1, -R14 ;  /* 0x00000001e9e97824 */ /* 0x000fe200078e0a0e */
[----:B------:R-:W-:Y:S01]  /*2470*/  ISETP.GE.AND P2, PT, R22, UR16, PT ;  /* 0x0000001016007c0c */ /* 0x000fe2000bf46270 */
[----:B------:R-:W-:Y:S01]  /*2480*/  IMAD R14, R31, UR8, RZ ;  /* 0x000000081f0e7c24 */ /* 0x000fe2000f8e02ff */
[----:B------:R-:W-:Y:S01]  /*2490*/  ISETP.GE.AND P4, PT, R6, UR5, PT ;  /* 0x0000000506007c0c */ /* 0x000fe2000bf86270 */
[----:B------:R-:W-:Y:S01]  /*24a0*/  IMAD.MOV.U32 R165, RZ, RZ, R34 ;  /* 0x000000ffffa57224 */ /* 0x000fe200078e0022 */
[----:B------:R-:W-:Y:S01]  /*24b0*/  ISETP.GE.AND P5, PT, R4, UR5, PT ;  /* 0x0000000504007c0c */ /* 0x000fe2000bfa6270 */
[----:B------:R-:W-:Y:S01]  /*24c0*/  IMAD R14, R15, UR9, R14 ;  /* 0x000000090f0e7c24 */ /* 0x000fe2000f8e020e */
[----:B------:R-:W-:Y:S01]  /*24d0*/  IADD3 R166, R35, R166, RZ ;  /* 0x000000a623a67210 */ /* 0x000fe20007ffe0ff */
[----:B------:R-:W-:Y:S10]  /*24e0*/  @P1 BRA `(.L_x_728) ;  /* 0x0000000000bc1947 */ /* 0x000ff40003800000 */
[----:B------:R-:W-:Y:S01]  /*24f0*/  ULDC UR23, c[0x0][0x2d0] ;  /* 0x0000b40000177ab9 */ /* 0x000fe20000000800 */
[----:B------:R-:W-:Y:S01]  /*2500*/  IADD3 R11, P1, R28, 0x10, RZ ;  /* 0x000000101c0b7810 */ /* 0x000fe20007f3e0ff */
[----:B------:R-:W-:Y:S01]  /*2510*/  ULDC.64 UR6, c[0x0][0x240] ;  /* 0x0000900000067ab9 */ /* 0x000fe20000000a00 */
[----:B------:R-:W-:Y:S01]  /*2520*/  ISETP.GE.AND P3, PT, R240, UR23, PT ;  /* 0x00000017f0007c0c */ /* 0x000fe2000bf66270 */
[----:B------:R-:W-:Y:S02]  /*2530*/  IMAD.MOV.U32 R12, RZ, RZ, R24 ;  /* 0x000000ffff0c7224 */ /* 0x000fe400078e0018 */
[----:B------:R-:W-:Y:S02]  /*2540*/  IMAD.X R10, RZ, RZ, R29, P1 ;  /* 0x000000ffff0a7224 */ /* 0x000fe400008e061d */
[----:B------:R-:W-:Y:S02]  /*2550*/  IMAD.MOV.U32 R13, RZ, RZ, R27 ;  /* 0x000000ffff0d7224 */ /* 0x000fe400078e001b */
[----:B------:R-:W-:-:S02]  /*2560*/  IMAD R10, R10, UR6, RZ ;  /* 0x000000060a0a7c24 */ /* 0x000fc4000f8e02ff */
[----:B------:R-:W-:-:S04]  /*2570*/  IMAD.WIDE.U32 R12, R11, UR6, R12 ;  /* 0x000000060b0c7c25 */ /* 0x000fc8000f8e000c */
[----:B------:R-:W1:Y:S01]  /*2580*/  @!P3 LDC.64 R8, c[0x0][0x210] ;  /* 0x00008400ff08bb82 */ /* 0x000e620000000a00 */
[----:B------:R-:W-:Y:S01]  /*2590*/  IMAD R10, R11, UR7, R10 ;  /* 0x000000070b0a7c24 */ /* 0x000fe2000f8e020a */
[----:B------:R2:W-:Y:S03]  /*25a0*/  @P3 STS.128 [R238+0x800], RZ ;  /* 0x000800ffee003388 */ /* 0x0005e60000000c00 */
[----:B------:R-:W-:Y:S01]  /*25b0*/  IMAD.IADD R10, R13, 0x1, R10 ;  /* 0x000000010d0a7824 */ /* 0x000fe200078e020a */
[----:B-1----:R-:W-:-:S04]  /*25c0*/  @!P3 LEA R30, P1, R12, R8, 0x1 ;  /* 0x000000080c1eb211 */ /* 0x002fc800078208ff */
[----:B------:R-:W-:Y:S02]  /*25d0*/  @!P3 LEA.HI.X R31, R12, R9, R10, 0x1, P1 ;  /* 0x000000090c1fb211 */ /* 0x000fe400008f0c0a */
[----:B------:R-:W-:-:S03]  /*25e0*/  ISETP.GE.AND P1, PT, R237, UR23, PT ;  /* 0x00000017ed007c0c */ /* 0x000fc6000bf26270 */
[----:B------:R-:W-:Y:S01]  /*25f0*/  @!PT LDS RZ, [RZ] ;  /* 0x00000000fffff984 */ /* 0x000fe20000000800 */
[----:B------:R-:W-:Y:S01]  /*2600*/  @!PT LDS RZ, [RZ] ;  /* 0x00000000fffff984 */ /* 0x000fe20000000800 */
[----:B------:R-:W-:Y:S01]  /*2610*/  @!PT LDS RZ, [RZ] ;  /* 0x00000000fffff984 */ /* 0x000fe20000000800 */
[----:B------:R2:W-:Y:S10]  /*2620*/  @!P3 LDGSTS.E.BYPASS.LTC128B.128 [R238+0x800], desc[UR20][R30.64] ;  /* 0x008000001eeebfae */ /* 0x0005f4000b901d54 */
[----:B------:R-:W1:Y:S01]  /*2630*/  @!P1 LDC.64 R8, c[0x0][0x210] ;  /* 0x00008400ff089b82 */ /* 0x000e620000000a00 */
[----:B------:R2:W-:Y:S01]  /*2640*/  @P1 STS.128 [R238+0x2800], RZ ;  /* 0x002800ffee001388 */ /* 0x0005e20000000c00 */
        /* <DEDUP_REMOVED lines=25> */
.L_x_728:
[----:B------:R-:W-:Y:S05]  /*27e0*/  BSYNC B0 ;  /* 0x0000000000007941 */ /* 0x000fea0003800000 */
.L_x_727:
[----:B------:R-:W-:Y:S04]  /*27f0*/  BSSY B0, `(.L_x_729) ;  /* 0x0000031000007945 */ /* 0x000fe80003800000 */
[----:B------:R-:W-:Y:S05]  /*2800*/  @P4 BRA `(.L_x_730) ;  /* 0x0000000000bc4947 */ /* 0x000fea0003800000 */
[----:B------:R-:W-:Y:S01]  /*2810*/  ULDC UR23, c[0x0][0x2d0] ;  /* 0x0000b40000177ab9 */ /* 0x000fe20000000800 */
[----:B------:R-:W-:Y:S01]  /*2820*/  IADD3 R11, P3, R28, 0x20, RZ ;  /* 0x000000201c0b7810 */ /* 0x000fe20007f7e0ff */
[----:B------:R-:W-:Y:S01]  /*2830*/  ULDC.64 UR6, c[0x0][0x240] ;  /* 0x0000900000067ab9 */ /* 0x000fe20000000a00 */
[----:B------:R-:W-:Y:S01]  /*2840*/  ISETP.GE.AND P1, PT, R240, UR23, PT ;  /* 0x00000017f0007c0c */ /* 0x000fe2000bf26270 */
[----:B--2---:R-:W-:Y:S01]  /*2850*/  IMAD.MOV.U32 R30, RZ, RZ, R24 ;  /* 0x000000ffff1e7224 */ /* 0x004fe200078e0018 */
[----:B------:R-:W-:Y:S01]  /*2860*/  ISETP.GE.AND P4, PT, R237, UR23, PT ;  /* 0x00000017ed007c0c */ /* 0x000fe2000bf86270 */
[----:B------:R-:W-:Y:S02]  /*2870*/  IMAD.X R10, RZ, RZ, R29, P3 ;  /* 0x000000ffff0a7224 */ /* 0x000fe400018e061d */
[----:B------:R-:W-:Y:S02]  /*2880*/  IMAD.MOV.U32 R31, RZ, RZ, R27 ;  /* 0x000000ffff1f7224 */ /* 0x000fe400078e001b */
[----:B------:R-:W-:-:S02]  /*2890*/  IMAD R10, R10, UR6, RZ ;  /* 0x000000060a0a7c24 */ /* 0x000fc4000f8e02ff */
[----:B------:R-:W-:-:S04]  /*28a0*/  IMAD.WIDE.U32 R30, R11, UR6, R30 ;  /* 0x000000060b1e7c25 */ /* 0x000fc8000f8e001e */
[----:B-1----:R-:W1:Y:S01]  /*28b0*/  @!P1 LDC.64 R8, c[0x0][0x210] ;  /* 0x00008400ff089b82 */ /* 0x002e620000000a00 */
[----:B------:R-:W-:Y:S01]  /*28c0*/  IMAD R10, R11, UR7, R10 ;  /* 0x000000070b0a7c24 */ /* 0x000fe2000f8e020a */
[----:B------:R3:W-:Y:S03]  /*28d0*/  @P1 STS.128 [R238+0x1000], RZ ;  /* 0x001000ffee001388 */ /* 0x0007e60000000c00 */
[----:B------:R-:W-:-:S03]  /*28e0*/  IMAD.IADD R12, R31, 0x1, R10 ;  /* 0x000000011f0c7824 */ /* 0x000fc600078e020a */
[----:B------:R-:W2:Y:S01]  /*28f0*/  @!P4 LDC.64 R10, c[0x0][0x210] ;  /* 0x00008400ff0acb82 */ /* 0x000ea20000000a00 */
[----:B-1----:R-:W-:-:S04]  /*2900*/  @!P1 LEA R32, P3, R30, R8, 0x1 ;  /* 0x000000081e209211 */ /* 0x002fc800078608ff */
[----:B------:R-:W-:Y:S02]  /*2910*/  @!P1 LEA.HI.X R33, R30, R9, R12, 0x1, P3 ;  /* 0x000000091e219211 */ /* 0x000fe400018f0c0c */
[----:B------:R-:W-:-:S03]  /*2920*/  ISETP.GE.AND P3, PT, R236, UR23, PT ;  /* 0x00000017ec007c0c */ /* 0x000fc6000bf66270 */
[----:B------:R-:W-:Y:S01]  /*2930*/  @!PT LDS RZ, [RZ] ;  /* 0x00000000fffff984 */ /* 0x000fe20000000800 */
[----:B------:R-:W-:Y:S01]  /*2940*/  @!PT LDS RZ, [RZ] ;  /* 0x00000000fffff984 */ /* 0x000fe20000000800 */
[----:B------:R-:W-:Y:S01]  /*2950*/  @!PT LDS RZ, [RZ] ;  /* 0x00000000fffff984 */ /* 0x000fe20000000800 */
[----:B------:R3:W-:Y:S01]  /*2960*/  @!P1 LDGSTS.E.BYPASS.LTC128B.128 [R238+0x1000], desc[UR20][R32.64] ;  /* 0x0100000020ee9fae */ /* 0x0007e2000b901d54 */
[----:B--2---:R-:W-:-:S03]  /*2970*/  @!P4 LEA R10, P1, R30, R10, 0x1 ;  /* 0x0000000a1e0ac211 */ /* 0x004fc600078208ff */
[----:B------:R3:W-:Y:S01]  /*2980*/  @P4 STS.128 [R238+0x3000], RZ ;  /* 0x003000ffee004388 */ /* 0x0007e20000000c00 */
[----:B------:R-:W-:-:S05]  /*2990*/  @!P4 LEA.HI.X R11, R30, R11, R12, 0x1, P1 ;  /* 0x0000000b1e0bc211 */ /* 0x000fca00008f0c0c */
[----:B------:R-:W1:Y:S01]  /*29a0*/  @!P3 LDC.64 R8, c[0x0][0x210] ;  /* 0x00008400ff08bb82 */ /* 0x000e620000000a00 */
[----:B------:R-:W-:Y:S01]  /*29b0*/  @!PT LDS RZ, [RZ] ;  /* 0x00000000fffff984 */ /* 0x000fe20000000800 */
[----:B------:R-:W-:Y:S01]  /*29c0*/  @!PT LDS RZ, [RZ] ;  /* 0x00000000fffff984 */ /* 0x000fe20000000800 */
[----:B------:R-:W-:Y:S01]  /*29d0*/  @!PT LDS RZ, [RZ] ;  /* 0x00000000fffff984 */ /* 0x000fe20000000800 */
[----:B------:R3:W-:Y:S04]  /*29e0*/  @!P4 LDGSTS.E.BYPASS.LTC128B.128 [R238+0x3000], desc[UR20][R10.64+0x80] ;  /* 0x030000800aeecfae */ /* 0x0007e8000b901d54 */
        /* <DEDUP_REMOVED lines=11> */
[----:B---3--:R-:W-:-:S04]  /*2aa0*/  LEA R8, P1, R30, UR6, 0x1 ;  /* 0x000000061e087c11 */ /* 0x008fc8000f8208ff */
[----:B------:R-:W-:-:S05]  /*2ab0*/  LEA.HI.X R9, R30, UR7, R12, 0x1, P1 ;  /* 0x000000071e097c11 */ /* 0x000fca00088f0c0c */
[----:B------:R-:W-:Y:S01]  /*2ac0*/  @!PT LDS RZ, [RZ] ;  /* 0x00000000fffff984 */ /* 0x000fe20000000800 */
[----:B------:R-:W-:Y:S01]  /*2ad0*/  @!PT LDS RZ, [RZ] ;  /* 0x00000000fffff984 */ /* 0x000fe20000000800 */
[----:B------:R-:W-:Y:S01]  /*2ae0*/  @!PT LDS RZ, [RZ] ;  /* 0x00000000fffff984 */ /* 0x000fe20000000800 */
[----:B------:R4:W-:Y:S04]  /*2af0*/  LDGSTS.E.BYPASS.LTC128B.128 [R238+0x7000], desc[UR20][R8.64+0x180] ;  /* 0x0700018008ee7fae */ /* 0x0009e8000b901d54 */
.L_x_730:
[----:B------:R-:W-:Y:S05]  /*2b00*/  BSYNC B0 ;  /* 0x0000000000007941 */ /* 0x000fea0003800000 */
.L_x_729:
[----:B------:R-:W-:Y:S04]  /*2b10*/  BSSY B0, `(.L_x_731) ;  /* 0x0000031000007945 */ /* 0x000fe80003800000 */
[----:B------:R-:W-:Y:S05]  /*2b20*/  @P5 BRA `(.L_x_732) ;  /* 0x0000000000bc5947 */ /* 0x000fea0003800000 */
[----:B------:R-:W-:Y:S01]  /*2b30*/  ULDC UR23, c[0x0][0x2d0] ;  /* 0x0000b40000177ab9 */ /* 0x000fe20000000800 */
[----:B------:R-:W-:Y:S01]  /*2b40*/  IADD3 R25, P1, R28, 0x30, RZ ;  /* 0x000000301c197810 */ /* 0x000fe20007f3e0ff */
[----:B------:R-:W-:Y:S01]  /*2b50*/  ULDC.64 UR6, c[0x0][0x240] ;  /* 0x0000900000067ab9 */ /* 0x000fe20000000a00 */
[----:B------:R-:W-:Y:S01]  /*2b60*/  ISETP.GE.AND P3, PT, R240, UR23, PT ;  /* 0x00000017f0007c0c */ /* 0x000fe2000bf66270 */
[----:B------:R-:W-:Y:S01]  /*2b70*/  IMAD.MOV.U32 R28, RZ, RZ, R24 ;  /* 0x000000ffff1c7224 */ /* 0x000fe200078e0018 */
[----:B------:R-:W-:Y:S01]  /*2b80*/  ISETP.GE.AND P5, PT, R237, UR23, PT ;  /* 0x00000017ed007c0c */ /* 0x000fe2000bfa6270 */
[----:B------:R-:W-:Y:S01]  /*2b90*/  IMAD.X R26, RZ, RZ, R29, P1 ;  /* 0x000000ffff1a7224 */ /* 0x000fe200008e061d */
[----:B------:R-:W-:Y:S01]  /*2ba0*/  ISETP.GE.AND P4, PT, R236, UR23, PT ;  /* 0x00000017ec007c0c */ /* 0x000fe2000bf86270 */
[----:B------:R-:W-:Y:S02]  /*2bb0*/  IMAD.MOV.U32 R29, RZ, RZ, R27 ;  /* 0x000000ffff1d7224 */ /* 0x000fe400078e001b */
[----:B------:R-:W-:-:S02]  /*2bc0*/  IMAD R26, R26, UR6, RZ ;  /* 0x000000061a1a7c24 */ /* 0x000fc4000f8e02ff */
[----:B------:R-:W-:-:S04]  /*2bd0*/  IMAD.WIDE.U32 R28, R25, UR6, R28 ;  /* 0x00000006191c7c25 */ /* 0x000fc8000f8e001c */
[----:B------:R-:W5:Y:S01]  /*2be0*/  @!P3 LDC.64 R12, c[0x0][0x210] ;  /* 0x00008400ff0cbb82 */ /* 0x000f620000000a00 */
[----:B------:R-:W-:Y:S01]  /*2bf0*/  IMAD R26, R25, UR7, R26 ;  /* 0x00000007191a7c24 */ /* 0x000fe2000f8e021a */
[----:B------:R5:W-:Y:S03]  /*2c00*/  @P3 STS.128 [R238+0x1800], RZ ;  /* 0x001800ffee003388 */ /* 0x000be60000000c00 */
[----:B------:R-:W-:-:S03]  /*2c10*/  IMAD.IADD R26, R29, 0x1, R26 ;  /* 0x000000011d1a7824 */ /* 0x000fc600078e021a */
[----:B---3--:R-:W3:Y:S08]  /*2c20*/  @!P5 LDC.64 R10, c[0x0][0x210] ;  /* 0x00008400ff0adb82 */ /* 0x008ef00000000a00 */
[----:B-12-4-:R-:W1:Y:S01]  /*2c30*/  @!P4 LDC.64 R8, c[0x0][0x210] ;  /* 0x00008400ff08cb82 */ /* 0x016e620000000a00 */
[----:B-----5:R-:W-:-:S04]  /*2c40*/  @!P3 LEA R12, P1, R28, R12, 0x1 ;  /* 0x0000000c1c0cb211 */ /* 0x020fc800078208ff */
[C---:B------:R-:W-:Y:S02]  /*2c50*/  @!P3 LEA.HI.X R13, R28.reuse, R13, R26, 0x1, P1 ;  /* 0x0000000d1c0db211 */ /* 0x040fe400008f0c1a */
[----:B---3--:R-:W-:-:S03]  /*2c60*/  @!P5 LEA R10, P1, R28, R10, 0x1 ;  /* 0x0000000a1c0ad211 */ /* 0x008fc600078208ff */
[----:B------:R-:W-:Y:S01]  /*2c70*/  @!PT LDS RZ, [RZ] ;  /* 0x00000000fffff984 */ /* 0x000fe20000000800 */
[----:B------:R-:W-:Y:S01]  /*2c80*/  @!PT LDS RZ, [RZ] ;  /* 0x00000000fffff984 */ /* 0x000fe20000000800 */
[----:B------:R-:W-:Y:S01]  /*2c90*/  @!PT LDS RZ, [RZ] ;  /* 0x00000000fffff984 */ /* 0x000fe20000000800 */
[----:B------:R2:W-:Y:S01]  /*2ca0*/  @!P3 LDGSTS.E.BYPASS.LTC128B.128 [R238+0x1800], desc[UR20][R12.64] ;  /* 0x018000000ceebfae */ /* 0x0005e2000b901d54 */
[----:B------:R-:W-:-:S03]  /*2cb0*/  @!P5 LEA.HI.X R11, R28, R11, R26, 0x1, P1 ;  /* 0x0000000b1c0bd211 */ /* 0x000fc600008f0c1a */
[----:B------:R2:W-:Y:S01]  /*2cc0*/  @P5 STS.128 [R238+0x3800], RZ ;  /* 0x003800ffee005388 */ /* 0x0005e20000000c00 */
[----:B------:R-:W-:Y:S02]  /*2cd0*/  ISETP.GE.AND P1, PT, R235, UR23, PT ;  /* 0x00000017eb007c0c */ /* 0x000fe4000bf26270 */
[C---:B-1----:R-:W-:Y:S01]  /*2ce0*/  @!P4 LEA R8, P3, R28.reuse, R8, 0x1 ;  /* 0x000000081c08c211 */ /* 0x042fe200078608ff */
[----:B------:R-:W-:Y:S01]  /*2cf0*/  @!PT LDS RZ, [RZ] ;  /* 0x00000000fffff984 */ /* 0x000fe20000000800 */
[----:B------:R-:W-:Y:S01]  /*2d00*/  @!PT LDS RZ, [RZ] ;  /* 0x00000000fffff984 */ /* 0x000fe20000000800 */
[----:B------:R-:W-:Y:S01]  /*2d10*/  @!PT LDS RZ, [RZ] ;  /* 0x00000000fffff984 */ /* 0x000fe20000000800 */
[----:B------:R2:W-:Y:S03]  /*2d20*/  @!P5 LDGSTS.E.BYPASS.LTC128B.128 [R238+0x3800], desc[UR20][R10.64+0x80] ;  /* 0x038000800aeedfae */ /* 0x0005e6000b901d54 */
[----:B------:R-:W-:Y:S01]  /*2d30*/  @!P4 LEA.HI.X R9, R28, R9, R26, 0x1, P3 ;  /* 0x000000091c09c211 */ /* 0x000fe200018f0c1a */
        /* <DEDUP_REMOVED lines=14> */
.L_x_732:
[----:B------:R-:W-:Y:S05]  /*2e20*/  BSYNC B0 ;  /* 0x0000000000007941 */ /* 0x000fea0003800000 */
.L_x_731:
[----:B------:R-:W-:Y:S04]  /*2e30*/  BSSY B0, `(.L_x_733) ;  /* 0x0000028000007945 */ /* 0x000fe80003800000 */
[----:B------:R-:W-:Y:S05]  /*2e40*/  @P6 BRA `(.L_x_734) ;  /* 0x0000000000986947 */ /* 0x000fea0003800000 */
[----:B------:R-:W-:Y:S02]  /*2e50*/  ULDC UR6, c[0x0][0x2d0] ;  /* 0x0000b40000067ab9 */ /* 0x000fe40000000800 */
[----:B------:R-:W-:Y:S02]  /*2e60*/  ISETP.GE.AND P5, PT, R237, UR6, PT ;  /* 0x00000006ed007c0c */ /* 0x000fe4000bfa6270 */
[----:B------:R-:W-:Y:S02]  /*2e70*/  ISETP.GE.AND P6, PT, R240, UR6, PT ;  /* 0x00000006f0007c0c */ /* 0x000fe4000bfc6270 */
[----:B------:R-:W-:-:S09]  /*2e80*/  ISETP.GE.AND P4, PT, R236, UR6, PT ;  /* 0x00000006ec007c0c */ /* 0x000fd2000bf86270 */
[----:B--23--:R-:W2:Y:S02]  /*2e90*/  @!P5 LDC.64 R10, c[0x0][0x218] ;  /* 0x00008600ff0adb82 */ /* 0x00cea40000000a00 */
[----:B------:R3:W-:Y:S06]  /*2ea0*/  @P6 STS.128 [R238+0x8000], RZ ;  /* 0x008000ffee006388 */ /* 0x0007ec0000000c00 */
[----:B------:R-:W5:Y:S08]  /*2eb0*/  @!P6 LDC.64 R12, c[0x0][0x218] ;  /* 0x00008600ff0ceb82 */ /* 0x000f700000000a00 */
[----:B-1--4-:R-:W1:Y:S01]  /*2ec0*/  @!P4 LDC.64 R8, c[0x0][0x218] ;  /* 0x00008600ff08cb82 */ /* 0x012e620000000a00 */
[----:B--2---:R-:W-:-:S04]  /*2ed0*/  @!P5 LEA R10, P1, R165, R10, 0x1 ;  /* 0x0000000aa50ad211 */ /* 0x004fc800078208ff */
[----:B------:R-:W-:Y:S02]  /*2ee0*/  @!P5 LEA.HI.X R11, R165, R11, R166, 0x1, P1 ;  /* 0x0000000ba50bd211 */ /* 0x000fe400008f0ca6 */
[----:B------:R-:W-:Y:S02]  /*2ef0*/  ISETP.GE.AND P1, PT, R235, UR6, PT ;  /* 0x00000006eb007c0c */ /* 0x000fe4000bf26270 */
[----:B-----5:R-:W-:-:S04]  /*2f00*/  @!P6 LEA R12, P3, R165, R12, 0x1 ;  /* 0x0000000ca50ce211 */ /* 0x020fc800078608ff */
[C---:B------:R-:W-:Y:S02]  /*2f10*/  @!P6 LEA.HI.X R13, R165.reuse, R13, R166, 0x1, P3 ;  /* 0x0000000da50de211 */ /* 0x040fe400018f0ca6 */
[----:B-1----:R-:W-:-:S03]  /*2f20*/  @!P4 LEA R8, P3, R165, R8, 0x1 ;  /* 0x00000008a508c211 */ /* 0x002fc600078608ff */
[----:B------:R-:W-:Y:S01]  /*2f30*/  @!PT LDS RZ, [RZ] ;  /* 0x00000000fffff984 */ /* 0x000fe20000000800 */
[----:B------:R-:W-:Y:S01]  /*2f40*/  @!PT LDS RZ, [RZ] ;  /* 0x00000000fffff984 */ /* 0x000fe20000000800 */
[----:B------:R-:W-:Y:S01]  /*2f50*/  @!PT LDS RZ, [RZ] ;  /* 0x00000000fffff984 */ /* 0x000fe20000000800 */
[----:B------:R3:W-:Y:S01]  /*2f60*/  @!P6 LDGSTS.E.BYPASS.LTC128B.128 [R238+0x8000], desc[UR20][R12.64] ;  /* 0x080000000ceeefae */ /* 0x0007e2000b901d54 */
        /* <DEDUP_REMOVED lines=20> */
.L_x_734:
[----:B------:R-:W-:Y:S05]  /*30b0*/  BSYNC B0 ;  /* 0x0000000000007941 */ /* 0x000fea0003800000 */
.L_x_733:
[----:B------:R-:W-:Y:S01]  /*30c0*/  ISETP.GE.AND P1, PT, R0, UR16, PT ;  /* 0x0000001000007c0c */ /* 0x000fe2000bf26270 */
[----:B------:R-:W-:Y:S01]  /*30d0*/  IMAD.SHL.U32 R20, R20, 0x40, RZ ;  /* 0x0000004014147824 */ /* 0x000fe200078e00ff */
[----:B------:R-:W-:Y:S01]  /*30e0*/  USHF.L.U32 UR23, UR10, 0x4, URZ ;  /* 0x000000040a177899 */ /* 0x000fe2000800063f */
[----:B-1234-:R-:W-:Y:S01]  /*30f0*/  IMAD.SHL.U32 R9, R233, 0x8, RZ ;  /* 0x00000008e9097824 */ /* 0x01efe200078e00ff */
[----:B------:R-:W-:Y:S01]  /*3100*/  BSSY B0, `(.L_x_735) ;  /* 0x0000031000007945 */ /* 0x000fe20003800000 */
[----:B------:R-:W-:Y:S01]  /*3110*/  IMAD.IADD R25, R19, 0x1, R21 ;  /* 0x0000000113197824 */ /* 0x000fe200078e0215 */
[----:B------:R-:W-:Y:S01]  /*3120*/  LOP3.LUT R20, R20, 0x1c0, RZ, 0xc0, !PT ;  /* 0x000001c014147812 */ /* 0x000fe200078ec0ff */
[----:B------:R-:W-:Y:S01]  /*3130*/  IMAD.SHL.U32 R22, R22, 0x8, RZ ;  /* 0x0000000816167824 */ /* 0x000fe200078e00ff */
[----:B------:R-:W-:Y:S01]  /*3140*/  ISETP.GE.AND P5, PT, R6, UR16, PT ;  /* 0x0000001006007c0c */ /* 0x000fe2000bfa6270 */
[----:B------:R-:W-:Y:S01]  /*3150*/  IMAD.SHL.U32 R23, R2, 0x40, RZ ;  /* 0x0000004002177824 */ /* 0x000fe200078e00ff */
[----:B------:R-:W-:-:S02]  /*3160*/  ISETP.GE.AND P6, PT, R4, UR16, PT ;  /* 0x0000001004007c0c */ /* 0x000fc4000bfc6270 */
[----:B------:R-:W-:Y:S01]  /*3170*/  LOP3.LUT R21, R20, 0x8, R9, 0xf8, !PT ;  /* 0x0000000814157812 */ /* 0x000fe200078ef809 */
[----:B------:R-:W-:Y:S10]  /*3180*/  @P1 BRA `(.L_x_736) ;  /* 0x0000000000a01947 */ /* 0x000ff40003800000 */
[----:B------:R-:W-:Y:S01]  /*3190*/  ULDC UR6, c[0x0][0x2d0] ;  /* 0x0000b40000067ab9 */ /* 0x000fe20000000800 */
[----:B------:R-:W-:Y:S02]  /*31a0*/  IADD3 R13, P3, R165, UR23, RZ ;  /* 0x00000017a50d7c10 */ /* 0x000fe4000ff7e0ff */
[----:B------:R-:W-:Y:S02]  /*31b0*/  ISETP.GE.AND P1, PT, R240, UR6, PT ;  /* 0x00000006f0007c0c */ /* 0x000fe4000bf26270 */
[----:B------:R-:W-:Y:S02]  /*31c0*/  IADD3.X R12, R166, UR13, RZ, P3, !PT ;  /* 0x0000000da60c7c10 */ /* 0x000fe40009ffe4ff */
[----:B------:R-:W-:-:S09]  /*31d0*/  ISETP.GE.AND P4, PT, R237, UR6, PT ;  /* 0x00000006ed007c0c */ /* 0x000fd2000bf86270 */
[----:B------:R-:W1:Y:S01]  /*31e0*/  @!P1 LDC.64 R8, c[0x0][0x218] ;  /* 0x00008600ff089b82 */ /* 0x000e620000000a00 */
[----:B------:R2:W-:Y:S07]  /*31f0*/  @P1 STS.128 [R238+0x8800], RZ ;  /* 0x008800ffee001388 */ /* 0x0005ee0000000c00 */
[----:B------:R-:W3:Y:S01]  /*3200*/  @!P4 LDC.64 R10, c[0x0][0x218] ;  /* 0x00008600ff0acb82 */ /* 0x000ee20000000a00 */
[----:B-1----:R-:W-:-:S04]  /*3210*/  @!P1 LEA R26, P3, R13, R8, 0x1 ;  /* 0x000000080d1a9211 */ /* 0x002fc800078608ff */
[----:B------:R-:W-:Y:S02]  /*3220*/  @!P1 LEA.HI.X R27, R13, R9, R12, 0x1, P3 ;  /* 0x000000090d1b9211 */ /* 0x000fe400018f0c0c */
[----:B------:R-:W-:-:S03]  /*3230*/  ISETP.GE.AND P3, PT, R236, UR6, PT ;  /* 0x00000006ec007c0c */ /* 0x000fc6000bf66270 */
[----:B------:R-:W-:Y:S01]  /*3240*/  @!PT LDS RZ, [RZ] ;  /* 0x00000000fffff984 */ /* 0x000fe20000000800 */
[----:B------:R-:W-:Y:S01]  /*3250*/  @!PT LDS RZ, [RZ] ;  /* 0x00000000fffff984 */ /* 0x000fe20000000800 */
[----:B------:R-:W-:Y:S01]  /*3260*/  @!PT LDS RZ, [RZ] ;  /* 0x00000000fffff984 */ /* 0x000fe20000000800 */
[----:B------:R2:W-:Y:S01]  /*3270*/  @!P1 LDGSTS.E.BYPASS.LTC128B.128 [R238+0x8800], desc[UR20][R26.64] ;  /* 0x088000001aee9fae */ /* 0x0005e2000b901d54 */
[----:B---3--:R-:W-:-:S03]  /*3280*/  @!P4 LEA R10, P1, R13, R10, 0x1 ;  /* 0x0000000a0d0ac211 */ /* 0x008fc600078208ff */
        /* <DEDUP_REMOVED lines=24> */
.L_x_736:
[----:B------:R-:W-:Y:S05]  /*3410*/  BSYNC B0 ;  /* 0x0000000000007941 */ /* 0x000fea0003800000 */
.L_x_735:
[----:B------:R-:W-:Y:S04]  /*3420*/  BSSY B0, `(.L_x_737) ;  /* 0x000002c000007945 */ /* 0x000fe80003800000 */
[----:B------:R-:W-:Y:S05]  /*3430*/  @P5 BRA `(.L_x_738) ;  /* 0x0000000000a85947 */ /* 0x000fea0003800000 */
[----:B------:R-:W-:Y:S01]  /*3440*/  ULDC UR6, c[0x0][0x2d0] ;  /* 0x0000b40000067ab9 */ /* 0x000fe20000000800 */
[----:B--2---:R-:W-:Y:S01]  /*3450*/  IMAD.U32 R26, RZ, RZ, UR10 ;  /* 0x0000000aff1a7e24 */ /* 0x004fe2000f8e00ff */
[----:B------:R-:W-:Y:S01]  /*3460*/  ISETP.GE.AND P3, PT, R240, UR6, PT ;  /* 0x00000006f0007c0c */ /* 0x000fe2000bf66270 */
[----:B------:R-:W-:Y:S01]  /*3470*/  IMAD.U32 R27, RZ, RZ, UR11 ;  /* 0x0000000bff1b7e24 */ /* 0x000fe2000f8e00ff */
[----:B------:R-:W-:Y:S02]  /*3480*/  ISETP.GE.AND P5, PT, R237, UR6, PT ;  /* 0x00000006ed007c0c */ /* 0x000fe4000bfa6270 */
[----:B------:R-:W-:Y:S02]  /*3490*/  ISETP.GE.AND P4, PT, R236, UR6, PT ;  /* 0x00000006ec007c0c */ /* 0x000fe4000bf86270 */
[----:B------:R-:W-:-:S04]  /*34a0*/  LEA R28, P1, R26, R165, 0x5 ;  /* 0x000000a51a1c7211 */ /* 0x000fc800078228ff */
[----:B------:R-:W-:-:S03]  /*34b0*/  LEA.HI.X R27, R26, R166, R27, 0x5, P1 ;  /* 0x000000a61a1b7211 */ /* 0x000fc600008f2c1b */
[----:B------:R-:W2:Y:S01]  /*34c0*/  @!P3 LDC.64 R12, c[0x0][0x218] ;  /* 0x00008600ff0cbb82 */ /* 0x000ea20000000a00 */
[----:B------:R3:W-:Y:S07]  /*34d0*/  @P3 STS.128 [R238+0x9000], RZ ;  /* 0x009000ffee003388 */ /* 0x0007ee0000000c00 */
[----:B------:R-:W4:Y:S08]  /*34e0*/  @!P5 LDC.64 R10, c[0x0][0x218] ;  /* 0x00008600ff0adb82 */ /* 0x000f300000000a00 */
[----:B-1----:R-:W1:Y:S01]  /*34f0*/  @!P4 LDC.64 R8, c[0x0][0x218] ;  /* 0x00008600ff08cb82 */ /* 0x002e620000000a00 */
[----:B--2---:R-:W-:-:S04]  /*3500*/  @!P3 LEA R12, P1, R28, R12, 0x1 ;  /* 0x0000000c1c0cb211 */ /* 0x004fc800078208ff */
[C---:B------:R-:W-:Y:S02]  /*3510*/  @!P3 LEA.HI.X R13, R28.reuse, R13, R27, 0x1, P1 ;  /* 0x0000000d1c0db211 */ /* 0x040fe400008f0c1b */
[----:B----4-:R-:W-:-:S03]  /*3520*/  @!P5 LEA R10, P1, R28, R10, 0x1 ;  /* 0x0000000a1c0ad211 */ /* 0x010fc600078208ff */
        /* <DEDUP_REMOVED lines=27> */
.L_x_738:
[----:B------:R-:W-:Y:S05]  /*36e0*/  BSYNC B0 ;  /* 0x0000000000007941 */ /* 0x000fea0003800000 */
.L_x_737:
[----:B------:R-:W-:Y:S04]  /*36f0*/  BSSY B0, `(.L_x_739) ;  /* 0x000002e000007945 */ /* 0x000fe80003800000 */
[----:B------:R-:W-:Y:S05]  /*3700*/  @P6 BRA `(.L_x_740) ;  /* 0x0000000000b06947 */ /* 0x000fea0003800000 */
[----:B------:R-:W-:Y:S01]  /*3710*/  ULDC UR6, c[0x0][0x2d0] ;  /* 0x0000b40000067ab9 */ /* 0x000fe20000000800 */
[----:B--2---:R-:W-:Y:S01]  /*3720*/  IMAD.U32 R26, RZ, RZ, UR10 ;  /* 0x0000000aff1a7e24 */ /* 0x004fe2000f8e00ff */
[----:B------:R-:W-:Y:S01]  /*3730*/  ISETP.GE.AND P5, PT, R237, UR6, PT ;  /* 0x00000006ed007c0c */ /* 0x000fe2000bfa6270 */
[----:B------:R-:W-:Y:S01]  /*3740*/  IMAD.MOV.U32 R28, RZ, RZ, R165 ;  /* 0x000000ffff1c7224 */ /* 0x000fe200078e00a5 */
[----:B------:R-:W-:Y:S01]  /*3750*/  ISETP.GE.AND P6, PT, R240, UR6, PT ;  /* 0x00000006f0007c0c */ /* 0x000fe2000bfc6270 */
[----:B------:R-:W-:Y:S01]  /*3760*/  IMAD.MOV.U32 R29, RZ, RZ, R166 ;  /* 0x000000ffff1d7224 */ /* 0x000fe200078e00a6 */
[----:B------:R-:W-:Y:S01]  /*3770*/  ISETP.GE.AND P4, PT, R236, UR6, PT ;  /* 0x00000006ec007c0c */ /* 0x000fe2000bf86270 */
[----:B------:R-:W-:Y:S01]  /*3780*/  UIMAD UR7, UR11, 0x30, URZ ;  /* 0x000000300b0778a4 */ /* 0x000fe2000f8e023f */
[----:B------:R-:W-:-:S05]  /*3790*/  IMAD.WIDE.U32 R28, R26, 0x30, R28 ;  /* 0x000000301a1c7825 */ /* 0x000fca00078e001c */
[----:B------:R-:W-:Y:S02]  /*37a0*/  VIADD R26, R29, UR7 ;  /* 0x000000071d1a7c36 */ /* 0x000fe40008000000 */
[----:B---3--:R-:W2:Y:S02]  /*37b0*/  @!P5 LDC.64 R10, c[0x0][0x218] ;  /* 0x00008600ff0adb82 */ /* 0x008ea40000000a00 */
[----:B------:R3:W-:Y:S06]  /*37c0*/  @P6 STS.128 [R238+0x9800], RZ ;  /* 0x009800ffee006388 */ /* 0x0007ec0000000c00 */
[----:B------:R-:W5:Y:S08]  /*37d0*/  @!P6 LDC.64 R12, c[0x0][0x218] ;  /* 0x00008600ff0ceb82 */ /* 0x000f700000000a00 */
[----:B-1--4-:R-:W1:Y:S01]  /*37e0*/  @!P4 LDC.64 R8, c[0x0][0x218] ;  /* 0x00008600ff08cb82 */ /* 0x012e620000000a00 */
[----:B--2---:R-:W-:-:S04]  /*37f0*/  @!P5 LEA R10, P1, R28, R10, 0x1 ;  /* 0x0000000a1c0ad211 */ /* 0x004fc800078208ff */
[C---:B------:R-:W-:Y:S02]  /*3800*/  @!P5 LEA.HI.X R11, R28.reuse, R11, R26, 0x1, P1 ;  /* 0x0000000b1c0bd211 */ /* 0x040fe400008f0c1a */
        /* <DEDUP_REMOVED lines=28> */
.L_x_740:
[----:B------:R-:W-:Y:S05]  /*39d0*/  BSYNC B0 ;  /* 0x0000000000007941 */ /* 0x000fea0003800000 */
.L_x_739:
[----:B------:R-:W0:Y:S01]  /*39e0*/  LDGDEPBAR ;  /* 0x00000000000079af */ /* 0x000e220000000000 */
[----:B------:R-:W-:Y:S01]  /*39f0*/  LOP3.LUT R23, R23, 0x1c0, RZ, 0xc0, !PT ;  /* 0x000001c017177812 */ /* 0x000fe200078ec0ff */
[----:B------:R-:W-:Y:S01]  /*3a00*/  IMAD.MOV.U32 R24, RZ, RZ, R18 ;  /* 0x000000ffff187224 */ /* 0x000fe200078e0012 */
[----:B------:R-:W-:Y:S01]  /*3a10*/  SHF.R.U32.HI R20, RZ, 0x3, R20 ;  /* 0x00000003ff147819 */ /* 0x000fe20000011614 */
[----:B------:R-:W-:Y:S01]  /*3a20*/  IMAD.SHL.U32 R17, R17, 0x40, RZ ;  /* 0x0000004011117824 */ /* 0x000fe200078e00ff */
[----:B------:R-:W-:Y:S01]  /*3a30*/  ISETP.GE.AND P1, PT, R0, UR16, PT ;  /* 0x0000001000007c0c */ /* 0x000fe2000bf26270 */
[----:B------:R-:W-:Y:S01]  /*3a40*/  IMAD.WIDE.U32 R24, R15, UR8, R24 ;  /* 0x000000080f187c25 */ /* 0x000fe2000f8e0018 */
[----:B------:R-:W-:Y:S01]  /*3a50*/  LOP3.LUT R22, R23, 0x8, R22, 0xf8, !PT ;  /* 0x0000000817167812 */ /* 0x000fe200078ef816 */
[----:B------:R-:W-:Y:S01]  /*3a60*/  ULDC.64 UR6, c[0x0][0x220] ;  /* 0x0000880000067ab9 */ /* 0x000fe20000000a00 */
[----:B------:R-:W-:Y:S01]  /*3a70*/  LOP3.LUT R0, R21, R20, RZ, 0x3c, !PT ;  /* 0x0000001415007212 */ /* 0x000fe200078e3cff */
[----:B------:R-:W-:Y:S01]  /*3a80*/  IMAD.IADD R15, R25, 0x1, R14 ;  /* 0x00000001190f7824 */ /* 0x000fe200078e020e */
[----:B------:R-:W-:Y:S01]  /*3a90*/  SHF.R.U32.HI R23, RZ, 0x3, R23 ;  /* 0x00000003ff177819 */ /* 0x000fe20000011617 */
[----:B------:R-:W-:Y:S01]  /*3aa0*/  BSSY B0, `(.L_x_741) ;  /* 0x000002d000007945 */ /* 0x000fe20003800000 */
[----:B------:R-:W-:-:S02]  /*3ab0*/  LEA.HI R16, R16, R3, RZ, 0x5 ;  /* 0x0000000310107211 */ /* 0x000fc400078f28ff */
[----:B------:R-:W-:Y:S02]  /*3ac0*/  LOP3.LUT R22, R22, R23, RZ, 0x3c, !PT ;  /* 0x0000001716167212 */ /* 0x000fe400078e3cff */
[----:B------:R-:W-:Y:S02]  /*3ad0*/  LOP3.LUT R0, R0, 0xfffffe00, R17, 0xf8, !PT ;  /* 0xfffffe0000007812 */ /* 0x000fe400078ef811 */
[----:B-1234-:R-:W-:Y:S01]  /*3ae0*/  SHF.R.S32.HI R9, RZ, 0x5, R16 ;  /* 0x00000005ff097819 */ /* 0x01efe20000011410 */
[----:B------:R-:W-:Y:S01]  /*3af0*/  IMAD R233, R233, 0x200, R22 ;  /* 0x00000200e9e97824 */ /* 0x000fe200078e0216 */
[----:B------:R-:W-:Y:S02]  /*3b00*/  LEA R250, P3, R24, UR6, 0x1 ;  /* 0x0000000618fa7c11 */ /* 0x000fe4000f8608ff */
[----:B------:R-:W-:Y:S01]  /*3b10*/  ISETP.GE.AND P5, PT, R6, UR16, PT ;  /* 0x0000001006007c0c */ /* 0x000fe2000bfa6270 */
[----:B------:R-:W-:-:S04]  /*3b20*/  DEPBAR.LE SB0, 0x0 ;  /* 0x000080000000791a */ /* 0x000fc80000000000 */
[----:B------:R-:W-:Y:S01]  /*3b30*/  BAR.SYNC.DEFER_BLOCKING 0x0 ;  /* 0x0000000000007b1d */ /* 0x000fe20000010000 */
[----:B------:R-:W-:Y:S01]  /*3b40*/  IMAD R234, R9, 0x400, R0 ;  /* 0x0000040009ea7824 */ /* 0x000fe200078e0200 */
[----:B------:R-:W-:-:S04]  /*3b50*/  LEA.HI.X R251, R24, UR7, R15, 0x1, P3 ;  /* 0x0000000718fb7c11 */ /* 0x000fc800098f0c0f */
[----:B------:R1:W-:Y:S04]  /*3b60*/  @P2 STS.128 [R238+0x10000], RZ ;  /* 0x010000ffee002388 */ /* 0x0003e80000000c00 */
[----:B------:R1:W-:Y:S04]  /*3b70*/  @P2 STS.128 [R238+0x12000], RZ ;  /* 0x012000ffee002388 */ /* 0x0003e80000000c00 */
[----:B------:R1:W-:Y:S04]  /*3b80*/  @P2 STS.128 [R238+0x14000], RZ ;  /* 0x014000ffee002388 */ /* 0x0003e80000000c00 */
[----:B------:R1:W-:Y:S01]  /*3b90*/  @P2 STS.128 [R238+0x16000], RZ ;  /* 0x016000ffee002388 */ /* 0x0003e20000000c00 */
[----:B------:R-:W-:Y:S05]  /*3ba0*/  @P2 BRA `(.L_x_742) ;  /* 0x0000000000702947 */ /* 0x000fea0003800000 */
[----:B------:R-:W-:Y:S02]  /*3bb0*/  ULDC UR24, c[0x0][0x2d0] ;  /* 0x0000b40000187ab9 */ /* 0x000fe40000000800 */
[----:B------:R-:W-:Y:S02]  /*3bc0*/  ISETP.GE.AND P4, PT, R237, UR24, PT ;  /* 0x00000018ed007c0c */ /* 0x000fe4000bf86270 */
[----:B------:R-:W-:Y:S02]  /*3bd0*/  ISETP.GE.AND P6, PT, R240, UR24, PT ;  /* 0x00000018f0007c0c */ /* 0x000fe4000bfc6270 */
[----:B------:R-:W-:Y:S02]  /*3be0*/  ISETP.GE.AND P3, PT, R236, UR24, PT ;  /* 0x00000018ec007c0c */ /* 0x000fe4000bf66270 */
[----:B------:R-:W-:-:S07]  /*3bf0*/  ISETP.GE.AND P2, PT, R235, UR24, PT ;  /* 0x00000018eb007c0c */ /* 0x000fce000bf46270 */
[----:B------:R-:W-:Y:S02]  /*3c00*/  @!P4 IMAD.MOV.U32 R8, RZ, RZ, R250 ;  /* 0x000000ffff08c224 */ /* 0x000fe400078e00fa */
[----:B------:R-:W-:Y:S01]  /*3c10*/  @!P4 IMAD.MOV.U32 R9, RZ, RZ, R251 ;  /* 0x000000ffff09c224 */ /* 0x000fe200078e00fb */
        /* <DEDUP_REMOVED lines=17> */
[----:B------:R-:W-:Y:S01]  /*3d30*/  @!PT LDS RZ, [RZ] ;  /* 0x00000000fffff984 */ /* 0x000fe20000000800 */
[----:B------:R-:W-:Y:S01]  /*3d40*/  @!PT LDS RZ, [RZ] ;  /* 0x00000000fffff984 */ /* 0x000fe20000000800 */
[----:B------:R-:W-:Y:S01]  /*3d50*/  @!PT LDS RZ, [RZ] ;  /* 0x00000000fffff984 */ /* 0x000fe20000000800 */
[----:B------:R3:W-:Y:S02]  /*3d60*/  LDGSTS.E.BYPASS.LTC128B.128 [R238+0x16000], desc[UR20][R250.64+0x180] ;  /* 0x16000180faee7fae */ /* 0x0007e4000b901d54 */
.L_x_742:
[----:B------:R-:W-:Y:S05]  /*3d70*/  BSYNC B0 ;  /* 0x0000000000007941 */ /* 0x000fea0003800000 */
.L_x_741:
[----:B------:R4:W-:Y:S01]  /*3d80*/  @P1 STS.128 [R238+0x10800], RZ ;  /* 0x010800ffee001388 */ /* 0x0009e20000000c00 */
[----:B------:R-:W-:Y:S01]  /*3d90*/  USHF.L.U32 UR24, UR8, 0x4, URZ ;  /* 0x0000000408187899 */ /* 0x000fe2000800063f */
[----:B------:R-:W-:Y:S01]  /*3da0*/  BSSY B0, `(.L_x_743) ;  /* 0x000002f000007945 */ /* 0x000fe20003800000 */
[----:B------:R-:W-:Y:S01]  /*3db0*/  ISETP.GE.AND P6, PT, R4, UR16, PT ;  /* 0x0000001004007c0c */ /* 0x000fe2000bfc6270 */
[----:B------:R4:W-:Y:S01]  /*3dc0*/  @P1 STS.128 [R238+0x12800], RZ ;  /* 0x012800ffee001388 */ /* 0x0009e20000000c00 */
[----:B------:R-:W-:Y:S02]  /*3dd0*/  LEA R233, R233, UR4, 0x1 ;  /* 0x00000004e9e97c11 */ /* 0x000fe4000f8e08ff */
[----:B------:R-:W-:Y:S01]  /*3de0*/  LEA R234, R234, UR4, 0x1 ;  /* 0x00000004eaea7c11 */ /* 0x000fe2000f8e08ff */
[----:B------:R4:W-:Y:S04]  /*3df0*/  @P1 STS.128 [R238+0x14800], RZ ;  /* 0x014800ffee001388 */ /* 0x0009e80000000c00 */
[----:B------:R4:W-:Y:S01]  /*3e00*/  @P1 STS.128 [R238+0x16800], RZ ;  /* 0x016800ffee001388 */ /* 0x0009e20000000c00 */
[----:B------:R-:W-:Y:S05]  /*3e10*/  @P1 BRA `(.L_x_744) ;  /* 0x00000000009c1947 */ /* 0x000fea0003800000 */
[----:B------:R-:W-:Y:S01]  /*3e20*/  ULDC UR25, c[0x0][0x2d0] ;  /* 0x0000b40000197ab9 */ /* 0x000fe20000000800 */
[----:B--2---:R-:W-:Y:S01]  /*3e30*/  IMAD.U32 R9, RZ, RZ, UR24 ;  /* 0x00000018ff097e24 */ /* 0x004fe2000f8e00ff */
[----:B------:R-:W-:Y:S01]  /*3e40*/  ISETP.GE.AND P1, PT, R240, UR25, PT ;  /* 0x00000019f0007c0c */ /* 0x000fe2000bf26270 */
[----:B------:R-:W-:Y:S01]  /*3e50*/  IMAD.U32 R6, RZ, RZ, UR24 ;  /* 0x00000018ff067e24 */ /* 0x000fe2000f8e00ff */
[----:B------:R-:W-:Y:S01]  /*3e60*/  ISETP.GE.AND P4, PT, R237, UR25, PT ;  /* 0x00000019ed007c0c */ /* 0x000fe2000bf86270 */
[----:B------:R-:W-:Y:S01]  /*3e70*/  IMAD.U32 R4, RZ, RZ, UR12 ;  /* 0x0000000cff047e24 */ /* 0x000fe2000f8e00ff */
[----:B------:R-:W-:-:S09]  /*3e80*/  ISETP.GE.AND P3, PT, R236, UR25, PT ;  /* 0x00000019ec007c0c */ /* 0x000fd2000bf66270 */
[----:B------:R-:W-:Y:S01]  /*3e90*/  @!P1 LEA R16, P2, R9, R250, 0x1 ;  /* 0x000000fa09109211 */ /* 0x000fe200078408ff */
[----:B------:R2:W-:Y:S03]  /*3ea0*/  @P1 STS.128 [R238+0x10800], RZ ;  /* 0x010800ffee001388 */ /* 0x0005e60000000c00 */
[----:B------:R-:W-:Y:S02]  /*3eb0*/  @!P1 LEA.HI.X R17, R6, R251, R4, 0x1, P2 ;  /* 0x000000fb06119211 */ /* 0x000fe400010f0c04 */
[----:B------:R-:W-:-:S03]  /*3ec0*/  IADD3 R9, P2, R24, UR24, RZ ;  /* 0x0000001818097c10 */ /* 0x000fc6000ff5e0ff */
[----:B------:R-:W-:Y:S01]  /*3ed0*/  @!PT LDS RZ, [RZ] ;  /* 0x00000000fffff984 */ /* 0x000fe20000000800 */
[----:B------:R-:W-:Y:S01]  /*3ee0*/  @!PT LDS RZ, [RZ] ;  /* 0x00000000fffff984 */ /* 0x000fe20000000800 */
[----:B------:R-:W-:Y:S01]  /*3ef0*/  @!PT LDS RZ, [RZ] ;  /* 0x00000000fffff984 */ /* 0x000fe20000000800 */
[----:B------:R2:W-:Y:S01]  /*3f00*/  @!P1 LDGSTS.E.BYPASS.LTC128B.128 [R238+0x10800], desc[UR20][R16.64] ;  /* 0x1080000010ee9fae */ /* 0x0005e2000b901d54 */
[----:B------:R-:W-:Y:S02]  /*3f10*/  IADD3.X R4, R15, UR12, RZ, P2, !PT ;  /* 0x0000000c0f047c10 */ /* 0x000fe400097fe4ff */
[C---:B------:R-:W-:Y:S01]  /*3f20*/  @!P4 LEA R12, P1, R9.reuse, UR6, 0x1 ;  /* 0x00000006090ccc11 */ /* 0x040fe2000f8208ff */
[----:B------:R2:W-:Y:S01]  /*3f30*/  @P4 STS.128 [R238+0x12800], RZ ;  /* 0x012800ffee004388 */ /* 0x0005e20000000c00 */
[C---:B------:R-:W-:Y:S02]  /*3f40*/  @!P3 LEA R10, P2, R9.reuse, UR6, 0x1 ;  /* 0x00000006090abc11 */ /* 0x040fe4000f8408ff */
[--C-:B------:R-:W-:Y:S02]  /*3f50*/  @!P4 LEA.HI.X R13, R9, UR7, R4.reuse, 0x1, P1 ;  /* 0x00000007090dcc11 */ /* 0x100fe400088f0c04 */
[----:B------:R-:W-:Y:S02]  /*3f60*/  ISETP.GE.AND P1, PT, R235, UR25, PT ;  /* 0x00000019eb007c0c */ /* 0x000fe4000bf26270 */
[----:B------:R-:W-:Y:S01]  /*3f70*/  @!P3 LEA.HI.X R11, R9, UR7, R4, 0x1, P2 ;  /* 0x00000007090bbc11 */ /* 0x000fe200090f0c04 */
        /* <DEDUP_REMOVED lines=11> */
[----:B------:R-:W-:-:S04]  /*4030*/  LEA R8, P1, R9, UR6, 0x1 ;  /* 0x0000000609087c11 */ /* 0x000fc8000f8208ff */
[----:B------:R-:W-:-:S05]  /*4040*/  LEA.HI.X R9, R9, UR7, R4, 0x1, P1 ;  /* 0x0000000709097c11 */ /* 0x000fca00088f0c04 */
[----:B------:R-:W-:Y:S01]  /*4050*/  @!PT LDS RZ, [RZ] ;  /* 0x00000000fffff984 */ /* 0x000fe20000000800 */
[----:B------:R-:W-:Y:S01]  /*4060*/  @!PT LDS RZ, [RZ] ;  /* 0x00000000fffff984 */ /* 0x000fe20000000800 */
[----:B------:R-:W-:Y:S01]  /*4070*/  @!PT LDS RZ, [RZ] ;  /* 0x00000000fffff984 */ /* 0x000fe20000000800 */
[----:B------:R1:W-:Y:S04]  /*4080*/  LDGSTS.E.BYPASS.LTC128B.128 [R238+0x16800], desc[UR20][R8.64+0x180] ;  /* 0x1680018008ee7fae */ /* 0x0003e8000b901d54 */
.L_x_744:
[----:B------:R-:W-:Y:S05]  /*4090*/  BSYNC B0 ;  /* 0x0000000000007941 */ /* 0x000fea0003800000 */
.L_x_743:
[----:B------:R1:W-:Y:S01]  /*40a0*/  @P5 STS.128 [R238+0x11000], RZ ;  /* 0x011000ffee005388 */ /* 0x0003e20000000c00 */
[----:B------:R-:W-:Y:S03]  /*40b0*/  BSSY B0, `(.L_x_745) ;  /* 0x000002d000007945 */ /* 0x000fe60003800000 */
[----:B------:R1:W-:Y:S04]  /*40c0*/  @P5 STS.128 [R238+0x13000], RZ ;  /* 0x013000ffee005388 */ /* 0x0003e80000000c00 */
[----:B------:R1:W-:Y:S04]  /*40d0*/  @P5 STS.128 [R238+0x15000], RZ ;  /* 0x015000ffee005388 */ /* 0x0003e80000000c00 */
[----:B------:R1:W-:Y:S01]  /*40e0*/  @P5 STS.128 [R238+0x17000], RZ ;  /* 0x017000ffee005388 */ /* 0x0003e20000000c00 */
[----:B------:R-:W-:Y:S05]  /*40f0*/  @P5 BRA `(.L_x_746) ;  /* 0x0000000000a05947 */ /* 0x000fea0003800000 */
[----:B------:R-:W-:Y:S01]  /*4100*/  ULDC UR25, c[0x0][0x2d0] ;  /* 0x0000b40000197ab9 */ /* 0x000fe20000000800 */
[----:B------:R-:W-:Y:S01]  /*4110*/  USHF.L.U32 UR27, UR8, 0x5, URZ ;  /* 0x00000005081b7899 */ /* 0x000fe2000800063f */
[----:B------:R-:W-:Y:S01]  /*4120*/  ISETP.GE.AND P5, PT, R240, UR25, PT ;  /* 0x00000019f0007c0c */ /* 0x000fe2000bfa6270 */
[----:B------:R-:W-:Y:S01]  /*4130*/  USHF.L.U64.HI UR26, UR8, 0x5, UR9 ;  /* 0x00000005081a7899 */ /* 0x000fe20008010209 */
[----:B------:R-:W-:Y:S02]  /*4140*/  ISETP.GE.AND P4, PT, R237, UR25, PT ;  /* 0x00000019ed007c0c */ /* 0x000fe4000bf86270 */
[----:B------:R-:W-:Y:S01]  /*4150*/  ISETP.GE.AND P3, PT, R236, UR25, PT ;  /* 0x00000019ec007c0c */ /* 0x000fe2000bf66270 */
[----:B-12---:R-:W-:Y:S01]  /*4160*/  IMAD.U32 R9, RZ, RZ, UR27 ;  /* 0x0000001bff097e24 */ /* 0x006fe2000f8e00ff */
[----:B------:R-:W-:Y:S01]  /*4170*/  IADD3 R6, P1, R24, UR27, RZ ;  /* 0x0000001b18067c10 */ /* 0x000fe2000ff3e0ff */
[----:B------:R-:W-:-:S06]  /*4180*/  IMAD.U32 R4, RZ, RZ, UR26 ;  /* 0x0000001aff047e24 */ /* 0x000fcc000f8e00ff */
[C---:B------:R-:W-:Y:S01]  /*4190*/  @!P5 LEA R10, P2, R9.reuse, R250, 0x1 ;  /* 0x000000fa090ad211 */ /* 0x040fe200078408ff */
[----:B------:R1:W-:Y:S03]  /*41a0*/  @P5 STS.128 [R238+0x11000], RZ ;  /* 0x011000ffee005388 */ /* 0x0003e60000000c00 */
[----:B------:R-:W-:Y:S02]  /*41b0*/  @!P5 LEA.HI.X R11, R9, R251, R4, 0x1, P2 ;  /* 0x000000fb090bd211 */ /* 0x000fe400010f0c04 */
[----:B------:R-:W-:Y:S02]  /*41c0*/  IADD3.X R9, R15, UR26, RZ, P1, !PT ;  /* 0x0000001a0f097c10 */ /* 0x000fe40008ffe4ff */
[C---:B------:R-:W-:Y:S01]  /*41d0*/  @!P4 LEA R16, P1, R6.reuse, UR6, 0x1 ;  /* 0x000000060610cc11 */ /* 0x040fe2000f8208ff */
[----:B------:R-:W-:Y:S01]  /*41e0*/  @!PT LDS RZ, [RZ] ;  /* 0x00000000fffff984 */ /* 0x000fe20000000800 */
[----:B------:R-:W-:Y:S01]  /*41f0*/  @!PT LDS RZ, [RZ] ;  /* 0x00000000fffff984 */ /* 0x000fe20000000800 */
[----:B------:R-:W-:Y:S01]  /*4200*/  @!PT LDS RZ, [RZ] ;  /* 0x00000000fffff984 */ /* 0x000fe20000000800 */
[----:B------:R1:W-:Y:S01]  /*4210*/  @!P5 LDGSTS.E.BYPASS.LTC128B.128 [R238+0x11000], desc[UR20][R10.64] ;  /* 0x110000000aeedfae */ /* 0x0003e2000b901d54 */
[----:B------:R-:W-:-:S02]  /*4220*/  @!P3 LEA R12, P2, R6, UR6, 0x1 ;  /* 0x00000006060cbc11 */ /* 0x000fc4000f8408ff */
[C-C-:B------:R-:W-:Y:S01]  /*4230*/  @!P4 LEA.HI.X R17, R6.reuse, UR7, R9.reuse, 0x1, P1 ;  /* 0x000000070611cc11 */ /* 0x140fe200088f0c09 */
[----:B------:R1:W-:Y:S01]  /*4240*/  @P4 STS.128 [R238+0x13000], RZ ;  /* 0x013000ffee004388 */ /* 0x0003e20000000c00 */
        /* <DEDUP_REMOVED lines=19> */
.L_x_746:
[----:B------:R-:W-:Y:S05]  /*4380*/  BSYNC B0 ;  /* 0x0000000000007941 */ /* 0x000fea0003800000 */
.L_x_745:
[----:B------:R1:W-:Y:S01]  /*4390*/  @P6 STS.128 [R238+0x11800], RZ ;  /* 0x011800ffee006388 */ /* 0x0003e20000000c00 */
[----:B------:R-:W-:Y:S03]  /*43a0*/  BSSY B0, `(.L_x_747) ;  /* 0x000002f000007945 */ /* 0x000fe60003800000 */
[----:B------:R1:W-:Y:S04]  /*43b0*/  @P6 STS.128 [R238+0x13800], RZ ;  /* 0x013800ffee006388 */ /* 0x0003e80000000c00 */
[----:B------:R1:W-:Y:S04]  /*43c0*/  @P6 STS.128 [R238+0x15800], RZ ;  /* 0x015800ffee006388 */ /* 0x0003e80000000c00 */
[----:B------:R1:W-:Y:S01]  /*43d0*/  @P6 STS.128 [R238+0x17800], RZ ;  /* 0x017800ffee006388 */ /* 0x0003e20000000c00 */
[----:B------:R-:W-:Y:S05]  /*43e0*/  @P6 BRA `(.L_x_748) ;  /* 0x0000000000a86947 */ /* 0x000fea0003800000 */
[----:B------:R-:W-:Y:S01]  /*43f0*/  ULDC UR16, c[0x0][0x2d0] ;  /* 0x0000b40000107ab9 */ /* 0x000fe20000000800 */
[----:B-12---:R-:W-:Y:S01]  /*4400*/  IMAD.U32 R9, RZ, RZ, UR8 ;  /* 0x00000008ff097e24 */ /* 0x006fe2000f8e00ff */
[----:B------:R-:W-:Y:S01]  /*4410*/  ISETP.GE.AND P5, PT, R240, UR16, PT ;  /* 0x00000010f0007c0c */ /* 0x000fe2000bfa6270 */
[----:B------:R-:W-:Y:S01]  /*4420*/  IMAD.MOV.U32 R14, RZ, RZ, R24 ;  /* 0x000000ffff0e7224 */ /* 0x000fe200078e0018 */
[----:B------:R-:W-:Y:S01]  /*4430*/  ISETP.GE.AND P4, PT, R237, UR16, PT ;  /* 0x00000010ed007c0c */ /* 0x000fe2000bf86270 */
[----:B------:R-:W-:Y:S01]  /*4440*/  UIMAD UR25, UR9, 0x30, URZ ;  /* 0x00000030091978a4 */ /* 0x000fe2000f8e023f */
[----:B------:R-:W-:Y:S01]  /*4450*/  ISETP.GE.AND P3, PT, R236, UR16, PT ;  /* 0x00000010ec007c0c */ /* 0x000fe2000bf66270 */
[----:B------:R-:W-:Y:S01]  /*4460*/  IMAD.U32 R4, RZ, RZ, UR8 ;  /* 0x00000008ff047e24 */ /* 0x000fe2000f8e00ff */
[----:B------:R-:W-:Y:S01]  /*4470*/  ISETP.GE.AND P1, PT, R235, UR16, PT ;  /* 0x00000010eb007c0c */ /* 0x000fe2000bf26270 */
[----:B------:R-:W-:-:S06]  /*4480*/  IMAD.WIDE.U32 R14, R9, 0x30, R14 ;  /* 0x00000030090e7825 */ /* 0x000fcc00078e000e */
[----:B------:R-:W-:Y:S01]  /*4490*/  VOTEU.ALL UP0, P5 ;  /* 0x00000000003f7886 */ /* 0x000fe20002800000 */
[----:B------:R-:W-:Y:S01]  /*44a0*/  @!P5 IMAD.WIDE.U32 R12, R4, 0x60, R250 ;  /* 0x00000060040cd825 */ /* 0x000fe200078e00fa */
[C---:B------:R-:W-:Y:S01]  /*44b0*/  @!P4 LEA R10, P6, R14.reuse, UR6, 0x1 ;  /* 0x000000060e0acc11 */ /* 0x040fe2000f8c08ff */
[----:B------:R1:W-:Y:S01]  /*44c0*/  @P5 STS.128 [R238+0x11800], RZ ;  /* 0x011800ffee005388 */ /* 0x0003e20000000c00 */
[----:B------:R-:W-:Y:S01]  /*44d0*/  @!P3 LEA R8, P2, R14, UR6, 0x1 ;  /* 0x000000060e08bc11 */ /* 0x000fe2000f8408ff */
[----:B------:R-:W-:Y:S01]  /*44e0*/  @!UP0 UIMAD UR26, UR9, 0x60, URZ ;  /* 0x00000060091a88a4 */ /* 0x000fe2000f8e023f */
[----:B------:R-:W-:-:S05]  /*44f0*/  VIADD R4, R15, UR25 ;  /* 0x000000190f047c36 */ /* 0x000fca0008000000 */
[----:B------:R-:W-:Y:S01]  /*4500*/  @!P5 VIADD R13, R13, UR26 ;  /* 0x0000001a0d0ddc36 */ /* 0x000fe20008000000 */
[C-C-:B------:R-:W-:Y:S02]  /*4510*/  @!P4 LEA.HI.X R11, R14.reuse, UR7, R4.reuse, 0x1, P6 ;  /* 0x000000070e0bcc11 */ /* 0x140fe4000b0f0c04 */
[----:B------:R-:W-:Y:S02]  /*4520*/  @!P3 LEA.HI.X R9, R14, UR7, R4, 0x1, P2 ;  /* 0x000000070e09bc11 */ /* 0x000fe400090f0c04 */
        /* <DEDUP_REMOVED lines=16> */
[----:B-1----:R-:W-:-:S04]  /*4630*/  LEA R8, P1, R14, UR6, 0x1 ;  /* 0x000000060e087c11 */ /* 0x002fc8000f8208ff */
[----:B------:R-:W-:-:S05]  /*4640*/  LEA.HI.X R9, R14, UR7, R4, 0x1, P1 ;  /* 0x000000070e097c11 */ /* 0x000fca00088f0c04 */
[----:B------:R-:W-:Y:S01]  /*4650*/  @!PT LDS RZ, [RZ] ;  /* 0x00000000fffff984 */ /* 0x000fe20000000800 */
[----:B------:R-:W-:Y:S01]  /*4660*/  @!PT LDS RZ, [RZ] ;  /* 0x00000000fffff984 */ /* 0x000fe20000000800 */
[----:B------:R-:W-:Y:S01]  /*4670*/  @!PT LDS RZ, [RZ] ;  /* 0x00000000fffff984 */ /* 0x000fe20000000800 */
[----:B------:R1:W-:Y:S04]  /*4680*/  LDGSTS.E.BYPASS.LTC128B.128 [R238+0x17800], desc[UR20][R8.64+0x180] ;  /* 0x1780018008ee7fae */ /* 0x0003e8000b901d54 */
.L_x_748:
[----:B------:R-:W-:Y:S05]  /*4690*/  BSYNC B0 ;  /* 0x0000000000007941 */ /* 0x000fea0003800000 */
.L_x_747:
[----:B-12---:R-:W-:Y:S01]  /*46a0*/  LDSM.16.M88.4 R12, [R234] ;  /* 0x00000000ea0c783b */ /* 0x006fe20000000200 */
[----:B------:R-:W-:Y:S01]  /*46b0*/  R2P PR, R2, 0x6 ;  /* 0x0000000602007804 */ /* 0x000fe20000000000 */
[C---:B------:R-:W-:Y:S01]  /*46c0*/  VIADD R2, R233.reuse, 0x8000 ;  /* 0x00008000e9027836 */ /* 0x040fe20000000000 */
[----:B------:R-:W-:Y:S01]  /*46d0*/  UISETP.GE.AND UP0, UPT, UR19, 0x2, UPT ;  /* 0x000000021300788c */ /* 0x000fe2000bf06270 */
[----:B------:R-:W1:Y:S01]  /*46e0*/  LDSM.16.M88.4 R24, [R233+0x8000] ;  /* 0x00800000e918783b */ /* 0x000e620000000200 */
[----:B------:R-:W-:Y:S02]  /*46f0*/  VIADD R231, R233, 0x8020 ;  /* 0x00008020e9e77836 */ /* 0x000fe40000000000 */
[--C-:B------:R-:W-:Y:S01]  /*4700*/  IMAD R232, R7, 0x2, R234.reuse ;  /* 0x0000000207e87824 */ /* 0x100fe200078e02ea */
[----:B------:R-:W2:Y:S01]  /*4710*/  LDSM.16.M88.4 R16, [R233+0x8800] ;  /* 0x00880000e910783b */ /* 0x000ea20000000200 */
[C---:B------:R-:W-:Y:S02]  /*4720*/  IMAD R230, R5.reuse, 0x2, R234 ;  /* 0x0000000205e67824 */ /* 0x040fe400078e02ea */
[----:B------:R-:W-:Y:S01]  /*4730*/  IMAD R229, R5, 0x2, R232 ;  /* 0x0000000205e57824 */ /* 0x000fe200078e02e8 */
[----:B------:R-:W5:Y:S01]  /*4740*/  LDSM.16.M88.4 R60, [R233+0x9000] ;  /* 0x00900000e93c783b */ /* 0x000f620000000200 */
[----:B------:R-:W-:-:S02]  /*4750*/  IMAD.SHL.U32 R3, R3, 0x2, RZ ;  /* 0x0000000203037824 */ /* 0x000fc400078e00ff */
[----:B------:R-:W-:Y:S01]  /*4760*/  @P1 VIADD R231, R2, 0xffffffe0 ;  /* 0xffffffe002e71836 */ /* 0x000fe20000000000 */
[----:B------:R-:W3:Y:S01]  /*4770*/  LDSM.16.M88.4 R44, [R233+0x9800] ;  /* 0x00980000e92c783b */ /* 0x000ee20000000200 */
[----:B------:R-:W-:Y:S01]  /*4780*/  IMAD.MOV.U32 R2, RZ, RZ, 0x40 ;  /* 0x00000040ff027424 */ /* 0x000fe200078e00ff */
[----:B------:R-:W-:Y:S01]  /*4790*/  LOP3.LUT R3, R3, 0x6, RZ, 0xc0, !PT ;  /* 0x0000000603037812 */ /* 0x000fe200078ec0ff */
[C---:B------:R-:W-:Y:S01]  /*47a0*/  VIADD R223, R231.reuse, 0x800 ;  /* 0x00000800e7df7836 */ /* 0x040fe20000000000 */
[----:B------:R-:W-:Y:S01]  /*47b0*/  LDSM.16.M88.4 R32, [R232] ;  /* 0x00000000e820783b */ /* 0x000fe20000000200 */
[C---:B------:R-:W-:Y:S01]  /*47c0*/  VIADD R222, R231.reuse, 0x1000 ;  /* 0x00001000e7de7836 */ /* 0x040fe20000000000 */
[----:B------:R-:W-:Y:S01]  /*47d0*/  SEL R2, R2, 0xffffffc0, !P2 ;  /* 0xffffffc002027807 */ /* 0x000fe20005000000 */
[C---:B------:R-:W-:Y:S01]  /*47e0*/  VIADD R221, R231.reuse, 0x1800 ;  /* 0x00001800e7dd7836 */ /* 0x040fe20000000000 */
[----:B------:R-:W4:Y:S01]  /*47f0*/  LDSM.16.M88.4 R40, [R231] ;  /* 0x00000000e728783b */ /* 0x000f220000000200 */
[----:B------:R-:W-:-:S02]  /*4800*/  VIADD R219, R231, 0x2000 ;  /* 0x00002000e7db7836 */ /* 0x000fc40000000000 */
[----:B------:R-:W-:Y:S01]  /*4810*/  IMAD.IADD R227, R233, 0x1, R2 ;  /* 0x00000001e9e37824 */ /* 0x000fe200078e0202 */
[----:B------:R-:W4:Y:S01]  /*4820*/  LDSM.16.M88.4 R36, [R231+0x800] ;  /* 0x00080000e724783b */ /* 0x000f220000000200 */
[----:B------:R-:W-:Y:S02]  /*4830*/  IMAD.IADD R220, R2, 0x1, R231 ;  /* 0x0000000102dc7824 */ /* 0x000fe400078e02e7 */
[C---:B------:R-:W-:Y:S01]  /*4840*/  VIADD R218, R231.reuse, 0x2800 ;  /* 0x00002800e7da7836 */ /* 0x040fe20000000000 */
[----:B------:R-:W4:Y:S01]  /*4850*/  LDSM.16.M88.4 R8, [R231+0x1000] ;  /* 0x00100000e708783b */ /* 0x000f220000000200 */
[C---:B------:R-:W-:Y:S02]  /*4860*/  VIADD R217, R231.reuse, 0x3000 ;  /* 0x00003000e7d97836 */ /* 0x040fe40000000000 */
[C---:B------:R-:W-:Y:S01]  /*4870*/  VIADD R216, R231.reuse, 0x3800 ;  /* 0x00003800e7d87836 */ /* 0x040fe20000000000 */
[----:B------:R-:W4:Y:S01]  /*4880*/  LDSM.16.M88.4 R68, [R231+0x1800] ;  /* 0x00180000e744783b */ /* 0x000f220000000200 */
[----:B------:R-:W-:-:S02]  /*4890*/  VIADD R215, R231, 0x4000 ;  /* 0x00004000e7d77836 */ /* 0x000fc40000000000 */
[C---:B------:R-:W-:Y:S01]  /*48a0*/  VIADD R214, R231.reuse, 0x4800 ;  /* 0x00004800e7d67836 */ /* 0x040fe20000000000 */
[----:B------:R-:W-:Y:S01]  /*48b0*/  LDSM.16.M88.4 R52, [R230] ;  /* 0x00000000e634783b */ /* 0x000fe20000000200 */
[C---:B------:R-:W-:Y:S02]  /*48c0*/  VIADD R213, R231.reuse, 0x5000 ;  /* 0x00005000e7d57836 */ /* 0x040fe40000000000 */
[C---:B------:R-:W-:Y:S01]  /*48d0*/  VIADD R212, R231.reuse, 0x5800 ;  /* 0x00005800e7d47836 */ /* 0x040fe20000000000 */
[C---:B-1----:R-:W-:Y:S01]  /*48e0*/  HMMA.16816.F32.BF16 R28, R12.reuse, R24, RZ ;  /* 0x000000180c1c723c */ /* 0x042fe200000418ff */
[----:B------:R-:W1:Y:S01]  /*48f0*/  LDSM.16.M88.4 R48, [R227+0x8000] ;  /* 0x00800000e330783b */ /* 0x000e620000000200 */
[C---:B------:R-:W-:Y:S02]  /*4900*/  VIADD R211, R231.reuse, 0x6000 ;  /* 0x00006000e7d37836 */ /* 0x040fe40000000000 */
[C---:B------:R-:W-:Y:S01]  /*4910*/  VIADD R210, R231.reuse, 0x6800 ;  /* 0x00006800e7d27836 */ /* 0x040fe20000000000 */
[----:B------:R-:W-:Y:S01]  /*4920*/  LDSM.16.M88.4 R72, [R227+0x9800] ;  /* 0x00980000e348783b */ /* 0x000fe20000000200 */
[----:B------:R-:W-:Y:S01]  /*4930*/  HMMA.16816.F32.BF16 R24, R12, R26, RZ ;  /* 0x0000001a0c18723c */ /* 0x000fe200000418ff */
[----:B------:R-:W-:-:S02]  /*4940*/  VIADD R209, R231, 0x7000 ;  /* 0x00007000e7d17836 */ /* 0x000fc40000000000 */
[----:B------:R-:W-:Y:S01]  /*4950*/  LDSM.16.M88.4 R76, [R233+0xb800] ;  /* 0x00b80000e94c783b */ /* 0x000fe20000000200 */
[----:B------:R-:W-:Y:S02]  /*4960*/  VIADD R208, R231, 0x7800 ;  /* 0x00007800e7d07836 */ /* 0x000fe40000000000 */
[C---:B--2---:R-:W-:Y:S01]  /*4970*/  HMMA.16816.F32.BF16 R20, R12.reuse, R16, RZ ;  /* 0x000000100c14723c */ /* 0x044fe200000418ff */
[----:B------:R-:W0:Y:S05]  /*4980*/  LDGDEPBAR ;  /* 0x00000000000079af */ /* 0x000e2a0000000000 */
[C---:B-----5:R-:W-:Y:S06]  /*4990*/  HMMA.16816.F32.BF16 R64, R12.reuse, R60, RZ ;  /* 0x0000003c0c40723c */ /* 0x060fec00000418ff */
[C---:B------:R-:W-:Y:S06]  /*49a0*/  HMMA.16816.F32.BF16 R16, R12.reuse, R18, RZ ;  /* 0x000000120c10723c */ /* 0x040fec00000418ff */
[C---:B------:R-:W-:Y:S06]  /*49b0*/  HMMA.16816.F32.BF16 R60, R12.reuse, R62, RZ ;  /* 0x0000003e0c3c723c */ /* 0x040fec00000418ff */
[C---:B---3--:R-:W-:Y:S06]  /*49c0*/  HMMA.16816.F32.BF16 R56, R12.reuse, R44, RZ ;  /* 0x0000002c0c38723c */ /* 0x048fec00000418ff */
[----:B------:R-:W-:Y:S01]  /*49d0*/  HMMA.16816.F32.BF16 R12, R12, R46, RZ ;  /* 0x0000002e0c0c723c */ /* 0x000fe200000418ff */
[----:B------:R-:W2:Y:S05]  /*49e0*/  LDSM.16.M88.4 R44, [R227+0x8800] ;  /* 0x00880000e32c783b */ /* 0x000eaa0000000200 */
[C---:B----4-:R-:W-:Y:S06]  /*49f0*/  HMMA.16816.F32.BF16 R28, R32.reuse, R40, R28 ;  /* 0x00000028201c723c */ /* 0x050fec000004181c */
[C---:B------:R-:W-:Y:S01]  /*4a00*/  HMMA.16816.F32.BF16 R24, R32.reuse, R42, R24 ;  /* 0x0000002a2018723c */ /* 0x040fe20000041818 */
[----:B------:R-:W3:Y:S05]  /*4a10*/  LDSM.16.M88.4 R40, [R227+0x9000] ;  /* 0x00900000e328783b */ /* 0x000eea0000000200 */
[C---:B------:R-:W-:Y:S06]  /*4a20*/  HMMA.16816.F32.BF16 R20, R32.reuse, R36, R20 ;  /* 0x000000242014723c */ /* 0x040fec0000041814 */
[C---:B------:R-:W-:Y:S01]  /*4a30*/  HMMA.16816.F32.BF16 R16, R32.reuse, R38, R16 ;  /* 0x000000262010723c */ /* 0x040fe20000041810 */
[----:B------:R-:W-:Y:S05]  /*4a40*/  LDSM.16.M88.4 R36, [R229] ;  /* 0x00000000e524783b */ /* 0x000fea0000000200 */
[C---:B------:R-:W-:Y:S06]  /*4a50*/  HMMA.16816.F32.BF16 R64, R32.reuse, R8, R64 ;  /* 0x000000082040723c */ /* 0x040fec0000041840 */
[C---:B------:R-:W-:Y:S01]  /*4a60*/  HMMA.16816.F32.BF16 R60, R32.reuse, R10, R60 ;  /* 0x0000000a203c723c */ /* 0x040fe2000004183c */
[----:B------:R-:W4:Y:S05]  /*4a70*/  LDSM.16.M88.4 R8, [R220] ;  /* 0x00000000dc08783b */ /* 0x000f2a0000000200 */
[C---:B------:R-:W-:Y:S06]  /*4a80*/  HMMA.16816.F32.BF16 R56, R32.reuse, R68, R56 ;  /* 0x000000442038723c */ /* 0x040fec0000041838 */
[----:B------:R-:W-:Y:S01]  /*4a90*/  HMMA.16816.F32.BF16 R12, R32, R70, R12 ;  /* 0x00000046200c723c */ /* 0x000fe2000004180c */
[----:B------:R-:W5:Y:S04]  /*4aa0*/  LDSM.16.M88.4 R32, [R220+0x800] ;  /* 0x00080000dc20783b */ /* 0x000f680000000200 */
[----:B------:R-:W5:Y:S01]  /*4ab0*/  LDSM.16.M88.4 R68, [R220+0x1000] ;  /* 0x00100000dc44783b */ /* 0x000f620000000200 */
[C---:B-1----:R-:W-:Y:S06]  /*4ac0*/  HMMA.16816.F32.BF16 R28, R52.reuse, R48, R28 ;  /* 0x00000030341c723c */ /* 0x042fec000004181c */
[C---:B------:R-:W-:Y:S01]  /*4ad0*/  HMMA.16816.F32.BF16 R24, R52.reuse, R50, R24 ;  /* 0x000000323418723c */ /* 0x040fe20000041818 */
[----:B------:R-:W-:Y:S05]  /*4ae0*/  LDSM.16.M88.4 R48, [R233+0xa000] ;  /* 0x00a00000e930783b */ /* 0x000fea0000000200 */
[C---:B--2---:R-:W-:Y:S06]  /*4af0*/  HMMA.16816.F32.BF16 R20, R52.reuse, R44, R20 ;  /* 0x0000002c3414723c */ /* 0x044fec0000041814 */
[C---:B------:R-:W-:Y:S01]  /*4b00*/  HMMA.16816.F32.BF16 R16, R52.reuse, R46, R16 ;  /* 0x0000002e3410723c */ /* 0x040fe20000041810 */
[----:B------:R-:W1:Y:S05]  /*4b10*/  LDSM.16.M88.4 R44, [R220+0x1800] ;  /* 0x00180000dc2c783b */ /* 0x000e6a0000000200 */
[C---:B---3--:R-:W-:Y:S06]  /*4b20*/  HMMA.16816.F32.BF16 R64, R52.reuse, R40, R64 ;  /* 0x000000283440723c */ /* 0x048fec0000041840 */
[C---:B------:R-:W-:Y:S01]  /*4b30*/  HMMA.16816.F32.BF16 R60, R52.reuse, R42, R60 ;  /* 0x0000002a343c723c */ /* 0x040fe2000004183c */
[----:B------:R-:W2:Y:S05]  /*4b40*/  LDSM.16.M88.4 R40, [R234+0x2000] ;  /* 0x00200000ea28783b */ /* 0x000eaa0000000200 */
[C---:B------:R-:W-:Y:S06]  /*4b50*/  HMMA.16816.F32.BF16 R56, R52.reuse, R72, R56 ;  /* 0x000000483438723c */ /* 0x040fec0000041838 */
[----:B------:R-:W-:Y:S01]  /*4b60*/  HMMA.16816.F32.BF16 R52, R52, R74, R12 ;  /* 0x0000004a3434723c */ /* 0x000fe2000004180c */
[----:B------:R-:W3:Y:S04]  /*4b70*/  LDSM.16.M88.4 R12, [R233+0xa800] ;  /* 0x00a80000e90c783b */ /* 0x000ee80000000200 */
[----:B------:R-:W-:Y:S01]  /*4b80*/  LDSM.16.M88.4 R72, [R231+0x2000] ;  /* 0x00200000e748783b */ /* 0x000fe20000000200 */
[C---:B----4-:R-:W-:Y:S06]  /*4b90*/  HMMA.16816.F32.BF16 R28, R36.reuse, R8, R28 ;  /* 0x00000008241c723c */ /* 0x050fec000004181c */
[C---:B------:R-:W-:Y:S01]  /*4ba0*/  HMMA.16816.F32.BF16 R24, R36.reuse, R10, R24 ;  /* 0x0000000a2418723c */ /* 0x040fe20000041818 */
[----:B------:R-:W4:Y:S05]  /*4bb0*/  LDSM.16.M88.4 R8, [R233+0xb000] ;  /* 0x00b00000e908783b */ /* 0x000f2a0000000200 */
[C---:B-----5:R-:W-:Y:S06]  /*4bc0*/  HMMA.16816.F32.BF16 R20, R36.reuse, R32, R20 ;  /* 0x000000202414723c */ /* 0x060fec0000041814 */
[C---:B------:R-:W-:Y:S01]  /*4bd0*/  HMMA.16816.F32.BF16 R16, R36.reuse, R34, R16 ;  /* 0x000000222410723c */ /* 0x040fe20000041810 */
[----:B------:R-:W5:Y:S05]  /*4be0*/  LDSM.16.M88.4 R32, [R232+0x2000] ;  /* 0x00200000e820783b */ /* 0x000f6a0000000200 */
[C---:B------:R-:W-:Y:S06]  /*4bf0*/  HMMA.16816.F32.BF16 R64, R36.reuse, R68, R64 ;  /* 0x000000442440723c */ /* 0x040fec0000041840 */
[C---:B------:R-:W-:Y:S01]  /*4c00*/  HMMA.16816.F32.BF16 R60, R36.reuse, R70, R60 ;  /* 0x00000046243c723c */ /* 0x040fe2000004183c */
[----:B------:R-:W5:Y:S05]  /*4c10*/  LDSM.16.M88.4 R68, [R231+0x2800] ;  /* 0x00280000e744783b */ /* 0x000f6a0000000200 */
[C---:B-1----:R-:W-:Y:S06]  /*4c20*/  HMMA.16816.F32.BF16 R56, R36.reuse, R44, R56 ;  /* 0x0000002c2438723c */ /* 0x042fec0000041838 */
[----:B------:R-:W-:Y:S01]  /*4c30*/  HMMA.16816.F32.BF16 R52, R36, R46, R52 ;  /* 0x0000002e2434723c */ /* 0x000fe20000041834 */
[----:B------:R-:W1:Y:S04]  /*4c40*/  LDSM.16.M88.4 R44, [R231+0x3000] ;  /* 0x00300000e72c783b */ /* 0x000e680000000200 */
[----:B------:R-:W1:Y:S01]  /*4c50*/  LDSM.16.M88.4 R36, [R231+0x3800] ;  /* 0x00380000e724783b */ /* 0x000e620000000200 */
[C---:B--2---:R-:W-:Y:S06]  /*4c60*/  HMMA.16816.F32.BF16 R28, R40.reuse, R48, R28 ;  /* 0x00000030281c723c */ /* 0x044fec000004181c */
[C---:B------:R-:W-:Y:S01]  /*4c70*/  HMMA.16816.F32.BF16 R24, R40.reuse, R50, R24 ;  /* 0x000000322818723c */ /* 0x040fe20000041818 */
[----:B------:R-:W-:Y:S05]  /*4c80*/  LDSM.16.M88.4 R48, [R227+0xa800] ;  /* 0x00a80000e330783b */ /* 0x000fea0000000200 */
[C---:B---3--:R-:W-:Y:S06]  /*4c90*/  HMMA.16816.F32.BF16 R20, R40.reuse, R12, R20 ;  /* 0x0000000c2814723c */ /* 0x048fec0000041814 */
[C---:B------:R-:W-:Y:S01]  /*4ca0*/  HMMA.16816.F32.BF16 R16, R40.reuse, R14, R16 ;  /* 0x0000000e2810723c */ /* 0x040fe20000041810 */
[----:B------:R-:W-:Y:S05]  /*4cb0*/  LDSM.16.M88.4 R12, [R227+0xa000] ;  /* 0x00a00000e30c783b */ /* 0x000fea0000000200 */
[C---:B----4-:R-:W-:Y:S06]  /*4cc0*/  HMMA.16816.F32.BF16 R64, R40.reuse, R8, R64 ;  /* 0x000000082840723c */ /* 0x050fec0000041840 */
[C---:B------:R-:W-:Y:S01]  /*4cd0*/  HMMA.16816.F32.BF16 R60, R40.reuse, R10, R60 ;  /* 0x0000000a283c723c */ /* 0x040fe2000004183c */
[----:B------:R-:W2:Y:S05]  /*4ce0*/  LDSM.16.M88.4 R8, [R230+0x2000] ;  /* 0x00200000e608783b */ /* 0x000eaa0000000200 */
[C---:B------:R-:W-:Y:S06]  /*4cf0*/  HMMA.16816.F32.BF16 R56, R40.reuse, R76, R56 ;  /* 0x0000004c2838723c */ /* 0x040fec0000041838 */
[----:B------:R-:W-:Y:S01]  /*4d00*/  HMMA.16816.F32.BF16 R52, R40, R78, R52 ;  /* 0x0000004e2834723c */ /* 0x000fe20000041834 */
[----:B------:R-:W3:Y:S04]  /*4d10*/  LDSM.16.M88.4 R40, [R227+0xb000] ;  /* 0x00b00000e328783b */ /* 0x000ee80000000200 */
[----:B------:R-:W-:Y:S01]  /*4d20*/  LDSM.16.M88.4 R76, [R233+0xd000] ;  /* 0x00d00000e94c783b */ /* 0x000fe20000000200 */
[C---:B-----5:R-:W-:Y:S06]  /*4d30*/  HMMA.16816.F32.BF16 R28, R32.reuse, R72, R28 ;  /* 0x00000048201c723c */ /* 0x060fec000004181c */
[C---:B------:R-:W-:Y:S01]  /*4d40*/  HMMA.16816.F32.BF16 R24, R32.reuse, R74, R24 ;  /* 0x0000004a2018723c */ /* 0x040fe20000041818 */
[----:B------:R-:W-:Y:S05]  /*4d50*/  LDSM.16.M88.4 R72, [R220+0x3800] ;  /* 0x00380000dc48783b */ /* 0x000fea0000000200 */
[C---:B------:R-:W-:Y:S06]  /*4d60*/  HMMA.16816.F32.BF16 R20, R32.reuse, R68, R20 ;  /* 0x000000442014723c */ /* 0x040fec0000041814 */
[C---:B------:R-:W-:Y:S01]  /*4d70*/  HMMA.16816.F32.BF16 R16, R32.reuse, R70, R16 ;  /* 0x000000462010723c */ /* 0x040fe20000041810 */
[----:B------:R-:W4:Y:S05]  /*4d80*/  LDSM.16.M88.4 R68, [R227+0xb800] ;  /* 0x00b80000e344783b */ /* 0x000f2a0000000200 */
[C---:B-1----:R-:W-:Y:S06]  /*4d90*/  HMMA.16816.F32.BF16 R64, R32.reuse, R44, R64 ;  /* 0x0000002c2040723c */ /* 0x042fec0000041840 */
[C---:B------:R-:W-:Y:S01]  /*4da0*/  HMMA.16816.F32.BF16 R60, R32.reuse, R46, R60 ;  /* 0x0000002e203c723c */ /* 0x040fe2000004183c */
[----:B------:R-:W-:Y:S05]  /*4db0*/  LDSM.16.M88.4 R44, [R220+0x2000] ;  /* 0x00200000dc2c783b */ /* 0x000fea0000000200 */
[C---:B------:R-:W-:Y:S06]  /*4dc0*/  HMMA.16816.F32.BF16 R56, R32.reuse, R36, R56 ;  /* 0x000000242038723c */ /* 0x040fec0000041838 */
[----:B------:R-:W-:Y:S01]  /*4dd0*/  HMMA.16816.F32.BF16 R52, R32, R38, R52 ;  /* 0x000000262034723c */ /* 0x000fe20000041834 */
[----:B------:R-:W1:Y:S04]  /*4de0*/  LDSM.16.M88.4 R36, [R229+0x2000] ;  /* 0x00200000e524783b */ /* 0x000e680000000200 */
[----:B------:R-:W5:Y:S01]  /*4df0*/  LDSM.16.M88.4 R32, [R220+0x2800] ;  /* 0x00280000dc20783b */ /* 0x000f620000000200 */
[C---:B--2---:R-:W-:Y:S06]  /*4e00*/  HMMA.16816.F32.BF16 R28, R8.reuse, R12, R28 ;  /* 0x0000000c081c723c */ /* 0x044fec000004181c */
[C---:B------:R-:W-:Y:S01]  /*4e10*/  HMMA.16816.F32.BF16 R24, R8.reuse, R14, R24 ;  /* 0x0000000e0818723c */ /* 0x040fe20000041818 */
[----:B------:R-:W2:Y:S05]  /*4e20*/  LDSM.16.M88.4 R12, [R220+0x3000] ;  /* 0x00300000dc0c783b */ /* 0x000eaa0000000200 */
[C---:B------:R-:W-:Y:S06]  /*4e30*/  HMMA.16816.F32.BF16 R20, R8.reuse, R48, R20 ;  /* 0x000000300814723c */ /* 0x040fec0000041814 */
[C---:B------:R-:W-:Y:S01]  /*4e40*/  HMMA.16816.F32.BF16 R16, R8.reuse, R50, R16 ;  /* 0x000000320810723c */ /* 0x040fe20000041810 */
[----:B------:R-:W-:Y:S05]  /*4e50*/  LDSM.16.M88.4 R48, [R234+0x4000] ;  /* 0x00400000ea30783b */ /* 0x000fea0000000200 */
[C---:B---3--:R-:W-:Y:S06]  /*4e60*/  HMMA.16816.F32.BF16 R64, R8.reuse, R40, R64 ;  /* 0x000000280840723c */ /* 0x048fec0000041840 */
[C---:B------:R-:W-:Y:S01]  /*4e70*/  HMMA.16816.F32.BF16 R60, R8.reuse, R42, R60 ;  /* 0x0000002a083c723c */ /* 0x040fe2000004183c */
[----:B------:R-:W3:Y:S05]  /*4e80*/  LDSM.16.M88.4 R40, [R233+0xc000] ;  /* 0x00c00000e928783b */ /* 0x000eea0000000200 */
[C---:B----4-:R-:W-:Y:S06]  /*4e90*/  HMMA.16816.F32.BF16 R56, R8.reuse, R68, R56 ;  /* 0x000000440838723c */ /* 0x050fec0000041838 */
[----:B------:R-:W-:Y:S01]  /*4ea0*/  HMMA.16816.F32.BF16 R52, R8, R70, R52 ;  /* 0x000000460834723c */ /* 0x000fe20000041834 */
[----:B------:R-:W4:Y:S04]  /*4eb0*/  LDSM.16.M88.4 R8, [R233+0xc800] ;  /* 0x00c80000e908783b */ /* 0x000f280000000200 */
[----:B------:R-:W4:Y:S01]  /*4ec0*/  LDSM.16.M88.4 R68, [R233+0xd800] ;  /* 0x00d80000e944783b */ /* 0x000f220000000200 */
[C---:B-1----:R-:W-:Y:S06]  /*4ed0*/  HMMA.16816.F32.BF16 R28, R36.reuse, R44, R28 ;  /* 0x0000002c241c723c */ /* 0x042fec000004181c */
[C---:B------:R-:W-:Y:S01]  /*4ee0*/  HMMA.16816.F32.BF16 R24, R36.reuse, R46, R24 ;  /* 0x0000002e2418723c */ /* 0x040fe20000041818 */
[----:B------:R-:W-:Y:S05]  /*4ef0*/  LDSM.16.M88.4 R44, [R231+0x4800] ;  /* 0x00480000e72c783b */ /* 0x000fea0000000200 */
[C---:B-----5:R-:W-:Y:S06]  /*4f00*/  HMMA.16816.F32.BF16 R20, R36.reuse, R32, R20 ;  /* 0x000000202414723c */ /* 0x060fec0000041814 */
[C---:B------:R-:W-:Y:S01]  /*4f10*/  HMMA.16816.F32.BF16 R16, R36.reuse, R34, R16 ;  /* 0x000000222410723c */ /* 0x040fe20000041810 */
[----:B------:R-:W-:Y:S05]  /*4f20*/  LDSM.16.M88.4 R32, [R231+0x4000] ;  /* 0x00400000e720783b */ /* 0x000fea0000000200 */
[C---:B--2---:R-:W-:Y:S06]  /*4f30*/  HMMA.16816.F32.BF16 R64, R36.reuse, R12, R64 ;  /* 0x0000000c2440723c */ /* 0x044fec0000041840 */
[C---:B------:R-:W-:Y:S01]  /*4f40*/  HMMA.16816.F32.BF16 R60, R36.reuse, R14, R60 ;  /* 0x0000000e243c723c */ /* 0x040fe2000004183c */
[----:B------:R-:W1:Y:S05]  /*4f50*/  LDSM.16.M88.4 R12, [R232+0x4000] ;  /* 0x00400000e80c783b */ /* 0x000e6a0000000200 */
[C---:B------:R-:W-:Y:S06]  /*4f60*/  HMMA.16816.F32.BF16 R56, R36.reuse, R72, R56 ;  /* 0x000000482438723c */ /* 0x040fec0000041838 */
[----:B------:R-:W-:Y:S01]  /*4f70*/  HMMA.16816.F32.BF16 R52, R36, R74, R52 ;  /* 0x0000004a2434723c */ /* 0x000fe20000041834 */
[----:B------:R-:W2:Y:S04]  /*4f80*/  LDSM.16.M88.4 R36, [R231+0x5000] ;  /* 0x00500000e724783b */ /* 0x000ea80000000200 */
[----:B------:R-:W5:Y:S01]  /*4f90*/  LDSM.16.M88.4 R72, [R231+0x5800] ;  /* 0x00580000e748783b */ /* 0x000f620000000200 */
[C---:B---3--:R-:W-:Y:S06]  /*4fa0*/  HMMA.16816.F32.BF16 R28, R48.reuse, R40, R28 ;  /* 0x00000028301c723c */ /* 0x048fec000004181c */
[C---:B------:R-:W-:Y:S01]  /*4fb0*/  HMMA.16816.F32.BF16 R24, R48.reuse, R42, R24 ;  /* 0x0000002a3018723c */ /* 0x040fe20000041818 */
[----:B------:R-:W-:Y:S05]  /*4fc0*/  LDSM.16.M88.4 R40, [R230+0x4000] ;  /* 0x00400000e628783b */ /* 0x000fea0000000200 */
[C---:B----4-:R-:W-:Y:S06]  /*4fd0*/  HMMA.16816.F32.BF16 R20, R48.reuse, R8, R20 ;  /* 0x000000083014723c */ /* 0x050fec0000041814 */
[C---:B------:R-:W-:Y:S01]  /*4fe0*/  HMMA.16816.F32.BF16 R16, R48.reuse, R10, R16 ;  /* 0x0000000a3010723c */ /* 0x040fe20000041810 */
[----:B------:R-:W3:Y:S05]  /*4ff0*/  LDSM.16.M88.4 R8, [R227+0xc000] ;  /* 0x00c00000e308783b */ /* 0x000eea0000000200 */
[C---:B------:R-:W-:Y:S06]  /*5000*/  HMMA.16816.F32.BF16 R64, R48.reuse, R76, R64 ;  /* 0x0000004c3040723c */ /* 0x040fec0000041840 */
[C---:B------:R-:W-:Y:S01]  /*5010*/  HMMA.16816.F32.BF16 R60, R48.reuse, R78, R60 ;  /* 0x0000004e303c723c */ /* 0x040fe2000004183c */
[----:B------:R-:W-:Y:S05]  /*5020*/  LDSM.16.M88.4 R76, [R232+0x6000] ;  /* 0x00600000e84c783b */ /* 0x000fea0000000200 */
[C---:B------:R-:W-:Y:S06]  /*5030*/  HMMA.16816.F32.BF16 R56, R48.reuse, R68, R56 ;  /* 0x000000443038723c */ /* 0x040fec0000041838 */
[----:B------:R-:W-:Y:S01]  /*5040*/  HMMA.16816.F32.BF16 R52, R48, R70, R52 ;  /* 0x000000463034723c */ /* 0x000fe20000041834 */
[----:B------:R-:W4:Y:S04]  /*5050*/  LDSM.16.M88.4 R48, [R227+0xc800] ;  /* 0x00c80000e330783b */ /* 0x000f280000000200 */
[----:B------:R-:W-:Y:S01]  /*5060*/  LDSM.16.M88.4 R68, [R229+0x4000] ;  /* 0x00400000e544783b */ /* 0x000fe20000000200 */
[C---:B-1----:R-:W-:Y:S06]  /*5070*/  HMMA.16816.F32.BF16 R28, R12.reuse, R32, R28 ;  /* 0x000000200c1c723c */ /* 0x042fec000004181c */
[C---:B------:R-:W-:Y:S01]  /*5080*/  HMMA.16816.F32.BF16 R24, R12.reuse, R34, R24 ;  /* 0x000000220c18723c */ /* 0x040fe20000041818 */
[----:B------:R-:W1:Y:S05]  /*5090*/  LDSM.16.M88.4 R32, [R227+0xd000] ;  /* 0x00d00000e320783b */ /* 0x000e6a0000000200 */
[C---:B------:R-:W-:Y:S06]  /*50a0*/  HMMA.16816.F32.BF16 R20, R12.reuse, R44, R20 ;  /* 0x0000002c0c14723c */ /* 0x040fec0000041814 */
[C---:B------:R-:W-:Y:S01]  /*50b0*/  HMMA.16816.F32.BF16 R16, R12.reuse, R46, R16 ;  /* 0x0000002e0c10723c */ /* 0x040fe20000041810 */
[----:B------:R-:W1:Y:S05]  /*50c0*/  LDSM.16.M88.4 R44, [R227+0xd800] ;  /* 0x00d80000e32c783b */ /* 0x000e6a0000000200 */
[C---:B--2---:R-:W-:Y:S06]  /*50d0*/  HMMA.16816.F32.BF16 R64, R12.reuse, R36, R64 ;  /* 0x000000240c40723c */ /* 0x044fec0000041840 */
[C---:B------:R-:W-:Y:S01]  /*50e0*/  HMMA.16816.F32.BF16 R60, R12.reuse, R38, R60 ;  /* 0x000000260c3c723c */ /* 0x040fe2000004183c */
[----:B------:R-:W2:Y:S05]  /*50f0*/  LDSM.16.M88.4 R36, [R220+0x4000] ;  /* 0x00400000dc24783b */ /* 0x000eaa0000000200 */
[C---:B-----5:R-:W-:Y:S06]  /*5100*/  HMMA.16816.F32.BF16 R56, R12.reuse, R72, R56 ;  /* 0x000000480c38723c */ /* 0x060fec0000041838 */
[----:B------:R-:W-:Y:S01]  /*5110*/  HMMA.16816.F32.BF16 R52, R12, R74, R52 ;  /* 0x0000004a0c34723c */ /* 0x000fe20000041834 */
[----:B------:R-:W5:Y:S04]  /*5120*/  LDSM.16.M88.4 R12, [R220+0x4800] ;  /* 0x00480000dc0c783b */ /* 0x000f680000000200 */
[----:B------:R-:W-:Y:S01]  /*5130*/  LDSM.16.M88.4 R72, [R220+0x5800] ;  /* 0x00580000dc48783b */ /* 0x000fe20000000200 */
[C---:B---3--:R-:W-:Y:S06]  /*5140*/  HMMA.16816.F32.BF16 R28, R40.reuse, R8, R28 ;  /* 0x00000008281c723c */ /* 0x048fec000004181c */
[C---:B------:R-:W-:Y:S01]  /*5150*/  HMMA.16816.F32.BF16 R24, R40.reuse, R10, R24 ;  /* 0x0000000a2818723c */ /* 0x040fe20000041818 */
[----:B------:R-:W3:Y:S05]  /*5160*/  LDSM.16.M88.4 R8, [R220+0x5000] ;  /* 0x00500000dc08783b */ /* 0x000eea0000000200 */
[C---:B----4-:R-:W-:Y:S06]  /*5170*/  HMMA.16816.F32.BF16 R20, R40.reuse, R48, R20 ;  /* 0x000000302814723c */ /* 0x050fec0000041814 */
[C---:B------:R-:W-:Y:S01]  /*5180*/  HMMA.16816.F32.BF16 R16, R40.reuse, R50, R16 ;  /* 0x000000322810723c */ /* 0x040fe20000041810 */
[----:B------:R-:W-:Y:S05]  /*5190*/  LDSM.16.M88.4 R48, [R233+0xe000] ;  /* 0x00e00000e930783b */ /* 0x000fea0000000200 */
[C---:B-1----:R-:W-:Y:S06]  /*51a0*/  HMMA.16816.F32.BF16 R64, R40.reuse, R32, R64 ;  /* 0x000000202840723c */ /* 0x042fec0000041840 */
[C---:B------:R-:W-:Y:S01]  /*51b0*/  HMMA.16816.F32.BF16 R60, R40.reuse, R34, R60 ;  /* 0x00000022283c723c */ /* 0x040fe2000004183c */
[----:B------:R-:W1:Y:S05]  /*51c0*/  LDSM.16.M88.4 R32, [R234+0x6000] ;  /* 0x00600000ea20783b */ /* 0x000e6a0000000200 */
[C---:B------:R-:W-:Y:S06]  /*51d0*/  HMMA.16816.F32.BF16 R56, R40.reuse, R44, R56 ;  /* 0x0000002c2838723c */ /* 0x040fec0000041838 */
[----:B------:R-:W-:Y:S01]  /*51e0*/  HMMA.16816.F32.BF16 R52, R40, R46, R52 ;  /* 0x0000002e2834723c */ /* 0x000fe20000041834 */
[----:B------:R-:W4:Y:S04]  /*51f0*/  LDSM.16.M88.4 R44, [R233+0xe800] ;  /* 0x00e80000e92c783b */ /* 0x000f280000000200 */
[----:B------:R-:W-:Y:S01]  /*5200*/  LDSM.16.M88.4 R40, [R233+0xf000] ;  /* 0x00f00000e928783b */ /* 0x000fe20000000200 */
[C---:B--2---:R-:W-:Y:S06]  /*5210*/  HMMA.16816.F32.BF16 R28, R68.reuse, R36, R28 ;  /* 0x00000024441c723c */ /* 0x044fec000004181c */
[C---:B------:R-:W-:Y:S01]  /*5220*/  HMMA.16816.F32.BF16 R24, R68.reuse, R38, R24 ;  /* 0x000000264418723c */ /* 0x040fe20000041818 */
[----:B------:R-:W2:Y:S05]  /*5230*/  LDSM.16.M88.4 R36, [R233+0xf800] ;  /* 0x00f80000e924783b */ /* 0x000eaa0000000200 */
[C---:B-----5:R-:W-:Y:S06]  /*5240*/  HMMA.16816.F32.BF16 R20, R68.reuse, R12, R20 ;  /* 0x0000000c4414723c */ /* 0x060fec0000041814 */
[C---:B------:R-:W-:Y:S01]  /*5250*/  HMMA.16816.F32.BF16 R16, R68.reuse, R14, R16 ;  /* 0x0000000e4410723c */ /* 0x040fe20000041810 */
[----:B------:R-:W5:Y:S05]  /*5260*/  LDSM.16.M88.4 R12, [R231+0x6000] ;  /* 0x00600000e70c783b */ /* 0x000f6a0000000200 */
[C---:B---3--:R-:W-:Y:S06]  /*5270*/  HMMA.16816.F32.BF16 R64, R68.reuse, R8, R64 ;  /* 0x000000084440723c */ /* 0x048fec0000041840 */
[C---:B------:R-:W-:Y:S01]  /*5280*/  HMMA.16816.F32.BF16 R60, R68.reuse, R10, R60 ;  /* 0x0000000a443c723c */ /* 0x040fe2000004183c */
[----:B------:R-:W3:Y:S05]  /*5290*/  LDSM.16.M88.4 R8, [R231+0x6800] ;  /* 0x00680000e708783b */ /* 0x000eea0000000200 */
[C---:B------:R-:W-:Y:S06]  /*52a0*/  HMMA.16816.F32.BF16 R56, R68.reuse, R72, R56 ;  /* 0x000000484438723c */ /* 0x040fec0000041838 */
[----:B------:R-:W-:Y:S01]  /*52b0*/  HMMA.16816.F32.BF16 R52, R68, R74, R52 ;  /* 0x0000004a4434723c */ /* 0x000fe20000041834 */
[----:B------:R-:W3:Y:S04]  /*52c0*/  LDSM.16.M88.4 R68, [R231+0x7800] ;  /* 0x00780000e744783b */ /* 0x000ee80000000200 */
[----:B------:R-:W3:Y:S01]  /*52d0*/  LDSM.16.M88.4 R72, [R231+0x7000] ;  /* 0x00700000e748783b */ /* 0x000ee20000000200 */
[C---:B-1----:R-:W-:Y:S06]  /*52e0*/  HMMA.16816.F32.BF16 R28, R32.reuse, R48, R28 ;  /* 0x00000030201c723c */ /* 0x042fec000004181c */
[C---:B------:R-:W-:Y:S01]  /*52f0*/  HMMA.16816.F32.BF16 R24, R32.reuse, R50, R24 ;  /* 0x000000322018723c */ /* 0x040fe20000041818 */
[----:B------:R-:W-:Y:S05]  /*5300*/  LDSM.16.M88.4 R48, [R230+0x6000] ;  /* 0x00600000e630783b */ /* 0x000fea0000000200 */
[C---:B----4-:R-:W-:Y:S06]  /*5310*/  HMMA.16816.F32.BF16 R20, R32.reuse, R44, R20 ;  /* 0x0000002c2014723c */ /* 0x050fec0000041814 */
[C---:B------:R-:W-:Y:S01]  /*5320*/  HMMA.16816.F32.BF16 R16, R32.reuse, R46, R16 ;  /* 0x0000002e2010723c */ /* 0x040fe20000041810 */
[----:B------:R-:W1:Y:S05]  /*5330*/  LDSM.16.M88.4 R44, [R227+0xe000] ;  /* 0x00e00000e32c783b */ /* 0x000e6a0000000200 */
[C---:B--2---:R-:W-:Y:S06]  /*5340*/  HMMA.16816.F32.BF16 R56, R32.reuse, R36, R56 ;  /* 0x000000242038723c */ /* 0x044fec0000041838 */
[C---:B------:R-:W-:Y:S01]  /*5350*/  HMMA.16816.F32.BF16 R52, R32.reuse, R38, R52 ;  /* 0x000000262034723c */ /* 0x040fe20000041834 */
[----:B------:R-:W-:Y:S05]  /*5360*/  LDSM.16.M88.4 R36, [R227+0xf000] ;  /* 0x00f00000e324783b */ /* 0x000fea0000000200 */
[C---:B------:R-:W-:Y:S06]  /*5370*/  HMMA.16816.F32.BF16 R64, R32.reuse, R40, R64 ;  /* 0x000000282040723c */ /* 0x040fec0000041840 */
[----:B------:R-:W-:Y:S01]  /*5380*/  HMMA.16816.F32.BF16 R60, R32, R42, R60 ;  /* 0x0000002a203c723c */ /* 0x000fe2000004183c */
[----:B------:R-:W2:Y:S04]  /*5390*/  LDSM.16.M88.4 R40, [R227+0xe800] ;  /* 0x00e80000e328783b */ /* 0x000ea80000000200 */
[----:B------:R-:W4:Y:S01]  /*53a0*/  LDSM.16.M88.4 R32, [R227+0xf800] ;  /* 0x00f80000e320783b */ /* 0x000f220000000200 */
[C---:B-----5:R-:W-:Y:S06]  /*53b0*/  HMMA.16816.F32.BF16 R28, R76.reuse, R12, R28 ;  /* 0x0000000c4c1c723c */ /* 0x060fec000004181c */
[C---:B------:R-:W-:Y:S01]  /*53c0*/  HMMA.16816.F32.BF16 R24, R76.reuse, R14, R24 ;  /* 0x0000000e4c18723c */ /* 0x040fe20000041818 */
[----:B------:R-:W-:Y:S05]  /*53d0*/  LDSM.16.M88.4 R12, [R229+0x6000] ;  /* 0x00600000e50c783b */ /* 0x000fea0000000200 */
[C---:B---3--:R-:W-:Y:S06]  /*53e0*/  HMMA.16816.F32.BF16 R20, R76.reuse, R8, R20 ;  /* 0x000000084c14723c */ /* 0x048fec0000041814 */
[C---:B------:R-:W-:Y:S01]  /*53f0*/  HMMA.16816.F32.BF16 R16, R76.reuse, R10, R16 ;  /* 0x0000000a4c10723c */ /* 0x040fe20000041810 */
[----:B------:R-:W3:Y:S05]  /*5400*/  LDSM.16.M88.4 R8, [R220+0x6000] ;  /* 0x00600000dc08783b */ /* 0x000eea0000000200 */
[C---:B------:R-:W-:Y:S06]  /*5410*/  HMMA.16816.F32.BF16 R56, R76.reuse, R68, R56 ;  /* 0x000000444c38723c */ /* 0x040fec0000041838 */
[C---:B------:R-:W-:Y:S06]  /*5420*/  HMMA.16816.F32.BF16 R52, R76.reuse, R70, R52 ;  /* 0x000000464c34723c */ /* 0x040fec0000041834 */
[C---:B------:R-:W-:Y:S06]  /*5430*/  HMMA.16816.F32.BF16 R64, R76.reuse, R72, R64 ;  /* 0x000000484c40723c */ /* 0x040fec0000041840 */
[----:B------:R-:W-:Y:S01]  /*5440*/  HMMA.16816.F32.BF16 R60, R76, R74, R60 ;  /* 0x0000004a4c3c723c */ /* 0x000fe2000004183c */
[----:B------:R-:W5:Y:S05]  /*5450*/  LDSM.16.M88.4 R72, [R220+0x6800] ;  /* 0x00680000dc48783b */ /* 0x000f6a0000000200 */
[C---:B-1----:R-:W-:Y:S06]  /*5460*/  HMMA.16816.F32.BF16 R28, R48.reuse, R44, R28 ;  /* 0x0000002c301c723c */ /* 0x042fec000004181c */
[C---:B------:R-:W-:Y:S06]  /*5470*/  HMMA.16816.F32.BF16 R24, R48.reuse, R46, R24 ;  /* 0x0000002e3018723c */ /* 0x040fec0000041818 */
[C---:B--2---:R-:W-:Y:S06]  /*5480*/  HMMA.16816.F32.BF16 R20, R48.reuse, R40, R20 ;  /* 0x000000283014723c */ /* 0x044fec0000041814 */
[C---:B------:R-:W-:Y:S01]  /*5490*/  HMMA.16816.F32.BF16 R16, R48.reuse, R42, R16 ;  /* 0x0000002a3010723c */ /* 0x040fe20000041810 */
[----:B------:R-:W1:Y:S05]  /*54a0*/  LDSM.16.M88.4 R40, [R220+0x7000] ;  /* 0x00700000dc28783b */ /* 0x000e6a0000000200 */
[C---:B----4-:R-:W-:Y:S06]  /*54b0*/  HMMA.16816.F32.BF16 R56, R48.reuse, R32, R56 ;  /* 0x000000203038723c */ /* 0x050fec0000041838 */
[----:B------:R-:W-:Y:S01]  /*54c0*/  HMMA.16816.F32.BF16 R52, R48, R34, R52 ;  /* 0x000000223034723c */ /* 0x000fe20000041834 */
[----:B------:R-:W2:Y:S01]  /*54d0*/  LDSM.16.M88.4 R32, [R220+0x7800] ;  /* 0x00780000dc20783b */ /* 0x000ea20000000200 */
[----:B------:R-:W-:-:S04]  /*54e0*/  DEPBAR.LE SB0, 0x0 ;  /* 0x000080000000791a */ /* 0x000fc80000000000 */
[----:B---3--:R-:W-:Y:S06]  /*54f0*/  HMMA.16816.F32.BF16 R28, R12, R8, R28 ;  /* 0x000000080c1c723c */ /* 0x008fec000004181c */
[----:B------:R-:W-:Y:S06]  /*5500*/  HMMA.16816.F32.BF16 R64, R48, R36, R64 ;  /* 0x000000243040723c */ /* 0x000fec0000041840 */
[----:B------:R-:W-:Y:S01]  /*5510*/  HMMA.16816.F32.BF16 R24, R12, R10, R24 ;  /* 0x0000000a0c18723c */ /* 0x000fe20000041818 */
[----:B------:R-:W-:-:S04]  /*5520*/  IMAD.U32 R36, RZ, RZ, UR19 ;  /* 0x00000013ff247e24 */ /* 0x000fc8000f8e00ff */
[----:B------:R-:W-:Y:S01]  /*5530*/  IMAD R36, R36, 0x40, R3 ;  /* 0x0000004024247824 */ /* 0x000fe200078e0203 */
[----:B-----5:R-:W-:Y:S03]  /*5540*/  HMMA.16816.F32.BF16 R20, R12, R72, R20 ;  /* 0x000000480c14723c */ /* 0x020fe60000041814 */
[C---:B------:R-:W-:Y:S02]  /*5550*/  VIADD R3, R36.reuse, 0xffffffc0 ;  /* 0xffffffc024037836 */ /* 0x040fe40000000000 */
[C---:B------:R-:W-:Y:S01]  /*5560*/  VIADD R2, R36.reuse, 0xffffffc1 ;  /* 0xffffffc124027836 */ /* 0x040fe20000000000 */
[----:B------:R-:W-:Y:S01]  /*5570*/  HMMA.16816.F32.BF16 R60, R48, R38, R60 ;  /* 0x00000026303c723c */ /* 0x000fe2000004183c */
[C---:B------:R-:W-:Y:S01]  /*5580*/  VIADD R4, R36.reuse, 0xffffffd0 ;  /* 0xffffffd024047836 */ /* 0x040fe20000000000 */
[----:B------:R-:W-:Y:S01]  /*5590*/  ISETP.GE.AND P4, PT, R3, UR22, PT ;  /* 0x0000001603007c0c */ /* 0x000fe2000bf86270 */
[----:B------:R-:W-:Y:S01]  /*55a0*/  VIADD R3, R36, 0xffffffc8 ;  /* 0xffffffc824037836 */ /* 0x000fe20000000000 */
[----:B------:R-:W-:Y:S01]  /*55b0*/  ISETP.GE.AND P3, PT, R2, UR22, PT ;  /* 0x0000001602007c0c */ /* 0x000fe2000bf66270 */
[----:B------:R-:W-:Y:S01]  /*55c0*/  VIADD R2, R36, 0xffffffc9 ;  /* 0xffffffc924027836 */ /* 0x000fe20000000000 */
[----:B------:R-:W-:Y:S01]  /*55d0*/  ISETP.GE.AND P6, PT, R4, UR22, PT ;  /* 0x0000001604007c0c */ /* 0x000fe2000bfc6270 */
[----:B------:R-:W-:Y:S01]  /*55e0*/  HMMA.16816.F32.BF16 R16, R12, R74, R16 ;  /* 0x0000004a0c10723c */ /* 0x000fe20000041810 */
[C---:B------:R-:W-:Y:S01]  /*55f0*/  VIADD R4, R36.reuse, 0xffffffd8 ;  /* 0xffffffd824047836 */ /* 0x040fe20000000000 */
[----:B------:R-:W-:Y:S01]  /*5600*/  ISETP.GE.AND P2, PT, R3, UR22, PT ;  /* 0x0000001603007c0c */ /* 0x000fe2000bf46270 */
[----:B------:R-:W-:Y:S01]  /*5610*/  VIADD R6, R36, 0xffffffe1 ;  /* 0xffffffe124067836 */ /* 0x000fe20000000000 */
[----:B------:R-:W-:-:S02]  /*5620*/  FSEL R30, R30, -INF , !P4 ;  /* 0xff8000001e1e7808 */ /* 0x000fc40006000000 */
[----:B------:R-:W-:Y:S01]  /*5630*/  FSEL R3, R28, -INF , !P4 ;  /* 0xff8000001c037808 */ /* 0x000fe20006000000 */
[C---:B-1----:R-:W-:Y:S01]  /*5640*/  HMMA.16816.F32.BF16 R64, R12.reuse, R40, R64 ;  /* 0x000000280c40723c */ /* 0x042fe20000041840 */
[----:B------:R-:W-:Y:S01]  /*5650*/  ISETP.GE.AND P1, PT, R2, UR22, PT ;  /* 0x0000001602007c0c */ /* 0x000fe2000bf26270 */
[----:B------:R-:W-:Y:S01]  /*5660*/  VIADD R2, R36, 0xffffffd1 ;  /* 0xffffffd124027836 */ /* 0x000fe20000000000 */
[----:B------:R-:W-:Y:S01]  /*5670*/  ISETP.GE.AND P4, PT, R4, UR22, PT ;  /* 0x0000001604007c0c */ /* 0x000fe2000bf86270 */
[----:B------:R-:W-:Y:S01]  /*5680*/  VIADD R4, R36, 0xffffffd9 ;  /* 0xffffffd924047836 */ /* 0x000fe20000000000 */
[----:B------:R-:W-:Y:S01]  /*5690*/  FSEL R28, R31, -INF , !P3 ;  /* 0xff8000001f1c7808 */ /* 0x000fe20005800000 */
[C---:B--2---:R-:W-:Y:S01]  /*56a0*/  HMMA.16816.F32.BF16 R52, R12.reuse, R34, R52 ;  /* 0x000000220c34723c */ /* 0x044fe20000041834 */
[----:B------:R-:W-:Y:S02]  /*56b0*/  FSEL R29, R29, -INF , !P3 ;  /* 0xff8000001d1d7808 */ /* 0x000fe40005800000 */
[----:B------:R-:W-:Y:S01]  /*56c0*/  ISETP.GE.AND P5, PT, R2, UR22, PT ;  /* 0x0000001602007c0c */ /* 0x000fe2000bfa6270 */
[----:B------:R-:W-:Y:S01]  /*56d0*/  VIADD R2, R36, 0xffffffe0 ;  /* 0xffffffe024027836 */ /* 0x000fe20000000000 */
[----:B------:R-:W-:Y:S01]  /*56e0*/  ISETP.GE.AND P3, PT, R4, UR22, PT ;  /* 0x0000001604007c0c */ /* 0x000fe2000bf66270 */
[----:B------:R-:W-:Y:S01]  /*56f0*/  VIADD R4, R36, 0xffffffe8 ;  /* 0xffffffe824047836 */ /* 0x000fe20000000000 */
[----:B------:R-:W-:Y:S01]  /*5700*/  FSEL R26, R26, -INF , !P2 ;  /* 0xff8000001a1a7808 */ /* 0x000fe20005000000 */
[----:B------:R-:W-:Y:S01]  /*5710*/  HMMA.16816.F32.BF16 R60, R12, R42, R60 ;  /* 0x0000002a0c3c723c */ /* 0x000fe2000004183c */
[----:B------:R-:W-:-:S02]  /*5720*/  FSEL R31, R24, -INF , !P2 ;  /* 0xff800000181f7808 */ /* 0x000fc40005000000 */
[----:B------:R-:W-:Y:S02]  /*5730*/  FSEL R8, R22, -INF , !P6 ;  /* 0xff80000016087808 */ /* 0x000fe40007000000 */
[----:B------:R-:W-:Y:S01]  /*5740*/  FSEL R11, R20, -INF , !P6 ;  /* 0xff800000140b7808 */ /* 0x000fe20007000000 */
[----:B------:R-:W-:Y:S01]  /*5750*/  HMMA.16816.F32.BF16 R56, R12, R32, R56 ;  /* 0x000000200c38723c */ /* 0x000fe20000041838 */
[----:B------:R-:W-:Y:S02]  /*5760*/  ISETP.GE.AND P2, PT, R2, UR22, PT ;  /* 0x0000001602007c0c */ /* 0x000fe4000bf46270 */
[----:B------:R-:W-:Y:S01]  /*5770*/  ISETP.GE.AND P6, PT, R4, UR22, PT ;  /* 0x0000001604007c0c */ /* 0x000fe2000bfc6270 */
[C---:B------:R-:W-:Y:S01]  /*5780*/  VIADD R4, R36.reuse, 0xffffffe9 ;  /* 0xffffffe924047836 */ /* 0x040fe20000000000 */
[----:B------:R-:W-:Y:S02]  /*5790*/  FSEL R2, R27, -INF , !P1 ;  /* 0xff8000001b027808 */ /* 0x000fe40004800000 */
[----:B------:R-:W-:Y:S01]  /*57a0*/  FSEL R25, R25, -INF , !P1 ;  /* 0xff80000019197808 */ /* 0x000fe20004800000 */
[----:B------:R-:W-:Y:S01]  /*57b0*/  VIADD R12, R36, 0xfffffff1 ;  /* 0xfffffff1240c7836 */ /* 0x000fe20000000000 */
[----:B------:R-:W-:Y:S01]  /*57c0*/  ISETP.GE.AND P1, PT, R6, UR22, PT ;  /* 0x0000001606007c0c */ /* 0x000fe2000bf26270 */
[----:B------:R-:W-:Y:S01]  /*57d0*/  VIADD R6, R36, 0xfffffff0 ;  /* 0xfffffff024067836 */ /* 0x000fe20000000000 */
[----:B------:R-:W-:-:S02]  /*57e0*/  FSEL R10, R23, -INF , !P5 ;  /* 0xff800000170a7808 */ /* 0x000fc40006800000 */
[----:B------:R-:W-:Y:S02]  /*57f0*/  FSEL R21, R21, -INF , !P5 ;  /* 0xff80000015157808 */ /* 0x000fe40006800000 */
[----:B------:R-:W-:Y:S02]  /*5800*/  ISETP.GE.AND P5, PT, R4, UR22, PT ;  /* 0x0000001604007c0c */ /* 0x000fe4000bfa6270 */
[----:B------:R-:W-:Y:S02]  /*5810*/  FSEL R4, R18, -INF , !P4 ;  /* 0xff80000012047808 */ /* 0x000fe40006000000 */
[----:B------:R-:W-:Y:S02]  /*5820*/  FSEL R9, R16, -INF , !P4 ;  /* 0xff80000010097808 */ /* 0x000fe40006000000 */
[----:B------:R-:W-:Y:S02]  /*5830*/  ISETP.GE.AND P4, PT, R6, UR22, PT ;  /* 0x0000001606007c0c */ /* 0x000fe4000bf86270 */
[----:B------:R-:W-:-:S02]  /*5840*/  FSEL R6, R19, -INF , !P3 ;  /* 0xff80000013067808 */ /* 0x000fc40005800000 */
[----:B------:R-:W-:Y:S02]  /*5850*/  FSEL R17, R17, -INF , !P3 ;  /* 0xff80000011117808 */ /* 0x000fe40005800000 */
[----:B------:R-:W-:Y:S01]  /*5860*/  ISETP.GE.AND P3, PT, R12, UR22, PT ;  /* 0x000000160c007c0c */ /* 0x000fe2000bf66270 */
[C---:B------:R-:W-:Y:S01]  /*5870*/  VIADD R12, R36.reuse, 0xfffffff8 ;  /* 0xfffffff8240c7836 */ /* 0x040fe20000000000 */
[----:B------:R-:W-:Y:S01]  /*5880*/  FSEL R200, R67, -INF , !P1 ;  /* 0xff80000043c87808 */ /* 0x000fe20004800000 */
[----:B------:R-:W-:Y:S01]  /*5890*/  VIADD R36, R36, 0xfffffff9 ;  /* 0xfffffff924247836 */ /* 0x000fe20000000000 */
[----:B------:R-:W-:Y:S02]  /*58a0*/  FSEL R187, R65, -INF , !P1 ;  /* 0xff80000041bb7808 */ /* 0x000fe40004800000 */
[----:B------:R-:W-:Y:S02]  /*58b0*/  FSEL R188, R66, -INF , !P2 ;  /* 0xff80000042bc7808 */ /* 0x000fe40005000000 */
[----:B------:R-:W-:-:S02]  /*58c0*/  ISETP.GE.AND P1, PT, R36, UR22, PT ;  /* 0x0000001624007c0c */ /* 0x000fc4000bf26270 */
[----:B------:R-:W-:Y:S02]  /*58d0*/  FSEL R193, R64, -INF , !P2 ;  /* 0xff80000040c17808 */ /* 0x000fe40005000000 */
[----:B------:R-:W-:Y:S02]  /*58e0*/  FSEL R168, R55, -INF , !P1 ;  /* 0xff80000037a87808 */ /* 0x000fe40004800000 */
[----:B------:R-:W-:Y:S02]  /*58f0*/  FSEL R171, R53, -INF , !P1 ;  /* 0xff80000035ab7808 */ /* 0x000fe40004800000 */
[----:B------:R-:W-:Y:S02]  /*5900*/  PLOP3.LUT P1, PT, PT, PT, UP0, 0x80, 0x0 ;  /* 0x000000000000781c */ /* 0x000fe40003f2f008 */
[----:B------:R-:W-:Y:S02]  /*5910*/  ISETP.GE.AND P2, PT, R12, UR22, PT ;  /* 0x000000160c007c0c */ /* 0x000fe4000bf46270 */
[----:B------:R-:W-:-:S02]  /*5920*/  FSEL R190, R62, -INF , !P6 ;  /* 0xff8000003ebe7808 */ /* 0x000fc40007000000 */
[----:B------:R-:W-:Y:S02]  /*5930*/  FSEL R191, R60, -INF , !P6 ;  /* 0xff8000003cbf7808 */ /* 0x000fe40007000000 */
[----:B------:R-:W-:Y:S02]  /*5940*/  FSEL R198, R63, -INF , !P5 ;  /* 0xff8000003fc67808 */ /* 0x000fe40006800000 */
[----:B------:R-:W-:Y:S02]  /*5950*/  FSEL R189, R61, -INF , !P5 ;  /* 0xff8000003dbd7808 */ /* 0x000fe40006800000 */
[----:B------:R-:W-:Y:S02]  /*5960*/  FSEL R194, R58, -INF , !P4 ;  /* 0xff8000003ac27808 */ /* 0x000fe40006000000 */
[----:B------:R-:W-:Y:S02]  /*5970*/  FSEL R199, R56, -INF , !P4 ;  /* 0xff80000038c77808 */ /* 0x000fe40006000000 */
[----:B------:R-:W-:-:S02]  /*5980*/  FSEL R192, R59, -INF , !P3 ;  /* 0xff8000003bc07808 */ /* 0x000fc40005800000 */
[----:B------:R-:W-:Y:S02]  /*5990*/  FSEL R197, R57, -INF , !P3 ;  /* 0xff80000039c57808 */ /* 0x000fe40005800000 */
[----:B------:R-:W-:Y:S02]  /*59a0*/  FSEL R170, R54, -INF , !P2 ;  /* 0xff80000036aa7808 */ /* 0x000fe40005000000 */
[----:B------:R-:W-:Y:S01]  /*59b0*/  FSEL R195, R52, -INF , !P2 ;  /* 0xff80000034c37808 */ /* 0x000fe20005000000 */
[----:B------:R-:W-:Y:S06]  /*59c0*/  BAR.SYNC.DEFER_BLOCKING 0x0 ;  /* 0x0000000000007b1d */ /* 0x000fec0000010000 */
[----:B------:R-:W-:Y:S05]  /*59d0*/  @!P1 BRA `(.L_x_749) ;  /* 0x0000000c00cc9947 */ /* 0x000fea0003800000 */
[----:B------:R-:W-:Y:S05]  /*59e0*/  @!P0 BRA `(.L_x_750) ;  /* 0x0000000000f48947 */ /* 0x000fea0003800000 */
[----:B------:R-:W1:Y:S01]  /*59f0*/  LDC R13, c[0x0][0x380] ;  /* 0x0000e000ff0d7b82 */ /* 0x000e620000000800 */
[----:B------:R-:W-:Y:S01]  /*5a00*/  UIADD3 UR18, UR18, -0x80, URZ ;  /* 0xffffff8012127890 */ /* 0x000fe2000fffe03f */
[----:B------:R-:W-:Y:S01]  /*5a10*/  MOV R16, UR17 ;  /* 0x0000001100107c02 */ /* 0x000fe20008000f00 */
[----:B------:R-:W-:-:S03]  /*5a20*/  ULDC.64 UR6, c[0x0][0x230] ;  /* 0x00008c0000067ab9 */ /* 0x000fc60000000a00 */
[----:B------:R-:W-:Y:S01]  /*5a30*/  IABS R16, R16 ;  /* 0x0000001000107213 */ /* 0x000fe20000000000 */
[----:B------:R-:W-:-:S05]  /*5a40*/  IMAD.U32 R14, RZ, RZ, UR18 ;  /* 0x00000012ff0e7e24 */ /* 0x000fca000f8e00ff */
[----:B------:R-:W-:Y:S02]  /*5a50*/  IABS R14, R14 ;  /* 0x0000000e000e7213 */ /* 0x000fe40000000000 */
[----:B-1----:R-:W-:-:S04]  /*5a60*/  IABS R12, R13 ;  /* 0x0000000d000c7213 */ /* 0x002fc80000000000 */
[----:B------:R-:W1:Y:S08]  /*5a70*/  I2F.RP R20, R12 ;  /* 0x0000000c00147306 */ /* 0x000e700000209400 */
[----:B-1----:R-:W1:Y:S02]  /*5a80*/  MUFU.RCP R18, R20 ;  /* 0x0000001400127308 */ /* 0x002e640000001000 */
[----:B-1----:R-:W-:-:S06]  /*5a90*/  VIADD R18, R18, 0xffffffe ;  /* 0x0ffffffe12127836 */ /* 0x002fcc0000000000 */
[----:B------:R-:W1:Y:S02]  /*5aa0*/  F2I.FTZ.U32.TRUNC.NTZ R19, R18 ;  /* 0x0000001200137305 */ /* 0x000e64000021f000 */
[----:B-1----:R-:W-:Y:S01]  /*5ab0*/  IMAD.MOV R15, RZ, RZ, -R19 ;  /* 0x000000ffff0f7224 */ /* 0x002fe200078e0a13 */
[----:B------:R-:W-:-:S03]  /*5ac0*/  MOV R18, RZ ;  /* 0x000000ff00127202 */ /* 0x000fc60000000f00 */
[----:B------:R-:W-:-:S04]  /*5ad0*/  IMAD R15, R15, R12, RZ ;  /* 0x0000000c0f0f7224 */ /* 0x000fc800078e02ff */
[----:B------:R-:W-:-:S06]  /*5ae0*/  IMAD.HI.U32 R15, R19, R15, R18 ;  /* 0x0000000f130f7227 */ /* 0x000fcc00078e0012 */
[----:B------:R-:W-:-:S04]  /*5af0*/  IMAD.HI.U32 R20, R15, R16, RZ ;  /* 0x000000100f147227 */ /* 0x000fc800078e00ff */
[----:B------:R-:W-:-:S04]  /*5b00*/  IMAD.HI.U32 R18, R15, R14, RZ ;  /* 0x0000000e0f127227 */ /* 0x000fc800078e00ff */
[----:B------:R-:W-:Y:S01]  /*5b10*/  IMAD.MOV R19, RZ, RZ, -R20 ;  /* 0x000000ffff137224 */ /* 0x000fe200078e0a14 */
[----:B------:R-:W-:-:S03]  /*5b20*/  IADD3 R15, -R18, RZ, RZ ;  /* 0x000000ff120f7210 */ /* 0x000fc60007ffe1ff */
[C---:B------:R-:W-:Y:S02]  /*5b30*/  IMAD R19, R12.reuse, R19, R16 ;  /* 0x000000130c137224 */ /* 0x040fe400078e0210 */
[C---:B------:R-:W-:Y:S01]  /*5b40*/  IMAD R15, R12.reuse, R15, R14 ;  /* 0x0000000f0c0f7224 */ /* 0x040fe200078e020e */
[----:B------:R-:W-:Y:S02]  /*5b50*/  LOP3.LUT R14, R13, UR17, RZ, 0x3c, !PT ;  /* 0x000000110d0e7c12 */ /* 0x000fe4000f8e3cff */
[C---:B------:R-:W-:Y:S02]  /*5b60*/  ISETP.GT.U32.AND P2, PT, R12.reuse, R19, PT ;  /* 0x000000130c00720c */ /* 0x040fe40003f44070 */
[----:B------:R-:W-:Y:S02]  /*5b70*/  ISETP.GT.U32.AND P3, PT, R12, R15, PT ;  /* 0x0000000f0c00720c */ /* 0x000fe40003f64070 */
[----:B------:R-:W-:-:S09]  /*5b80*/  ISETP.GE.AND P4, PT, R14, RZ, PT ;  /* 0x000000ff0e00720c */ /* 0x000fd20003f86270 */
[----:B------:R-:W-:Y:S02]  /*5b90*/  @!P2 IMAD.IADD R19, R19, 0x1, -R12 ;  /* 0x000000011313a824 */ /* 0x000fe400078e0a0c */
[-C--:B------:R-:W-:Y:S01]  /*5ba0*/  @!P3 IADD3 R15, R15, -R12.reuse, RZ ;  /* 0x8000000c0f0fb210 */ /* 0x080fe20007ffe0ff */
[----:B------:R-:W-:Y:S01]  /*5bb0*/  @!P2 VIADD R20, R20, 0x1 ;  /* 0x000000011414a836 */ /* 0x000fe20000000000 */
[----:B------:R-:W-:Y:S02]  /*5bc0*/  @!P3 IADD3 R18, R18, 0x1, RZ ;  /* 0x000000011212b810 */ /* 0x000fe40007ffe0ff */
[-C--:B------:R-:W-:Y:S02]  /*5bd0*/  ISETP.GE.U32.AND P6, PT, R19, R12.reuse, PT ;  /* 0x0000000c1300720c */ /* 0x080fe40003fc6070 */
[----:B------:R-:W-:Y:S02]  /*5be0*/  ISETP.GE.U32.AND P5, PT, R15, R12, PT ;  /* 0x0000000c0f00720c */ /* 0x000fe40003fa6070 */
[----:B------:R-:W-:-:S02]  /*5bf0*/  LOP3.LUT R12, R13, UR18, RZ, 0x3c, !PT ;  /* 0x000000120d0c7c12 */ /* 0x000fc4000f8e3cff */
[----:B------:R-:W-:Y:S02]  /*5c00*/  ISETP.NE.AND P3, PT, R13, RZ, PT ;  /* 0x000000ff0d00720c */ /* 0x000fe40003f65270 */
[----:B------:R-:W-:Y:S02]  /*5c10*/  ISETP.GE.AND P2, PT, R12, RZ, PT ;  /* 0x000000ff0c00720c */ /* 0x000fe40003f46270 */
[----:B------:R-:W-:-:S03]  /*5c20*/  LOP3.LUT R12, RZ, R13, RZ, 0x33, !PT ;  /* 0x0000000dff0c7212 */ /* 0x000fc600078e33ff */
[----:B------:R-:W-:Y:S02]  /*5c30*/  @P6 VIADD R20, R20, 0x1 ;  /* 0x0000000114146836 */ /* 0x000fe40000000000 */
[----:B------:R-:W-:Y:S02]  /*5c40*/  @P5 IADD3 R18, R18, 0x1, RZ ;  /* 0x0000000112125810 */ /* 0x000fe40007ffe0ff */
[----:B------:R-:W-:-:S04]  /*5c50*/  @!P4 IMAD.MOV R20, RZ, RZ, -R20 ;  /* 0x000000ffff14c224 */ /* 0x000fc800078e0a14 */
[----:B------:R-:W-:Y:S02]  /*5c60*/  @!P2 IADD3 R18, -R18, RZ, RZ ;  /* 0x000000ff1212a210 */ /* 0x000fe40007ffe1ff */
[C---:B------:R-:W-:Y:S02]  /*5c70*/  SEL R15, R12.reuse, R20, !P3 ;  /* 0x000000140c0f7207 */ /* 0x040fe40005800000 */
[----:B------:R-:W-:-:S03]  /*5c80*/  SEL R12, R12, R18, !P3 ;  /* 0x000000120c0c7207 */ /* 0x000fc60005800000 */
[----:B------:R-:W-:-:S04]  /*5c90*/  IMAD.WIDE R32, R15, 0x4, R242 ;  /* 0x000000040f207825 */ /* 0x000fc800078e02f2 */
[----:B------:R-:W-:Y:S01]  /*5ca0*/  IMAD.WIDE R22, R12, 0x4, R242 ;  /* 0x000000040c167825 */ /* 0x000fe200078e02f2 */
[----:B------:R-:W2:Y:S04]  /*5cb0*/  LDG.E R19, desc[UR20][R32.64] ;  /* 0x0000001420137981 */ /* 0x000ea8000c1e1900 */
[----:B------:R-:W2:Y:S01]  /*5cc0*/  LDG.E R14, desc[UR20][R22.64] ;  /* 0x00000014160e7981 */ /* 0x000ea2000c1e1900 */
[----:B------:R-:W-:-:S04]  /*5cd0*/  IMAD.IADD R12, R15, 0x1, -R12 ;  /* 0x000000010f0c7824 */ /* 0x000fc800078e0a0c */
[----:B------:R-:W-:-:S05]  /*5ce0*/  IMAD R15, R12, R13, -0x40 ;  /* 0xffffffc00c0f7424 */ /* 0x000fca00078e020d */
[----:B------:R-:W-:-:S05]  /*5cf0*/  SHF.R.S32.HI R12, RZ, 0x1f, R15 ;  /* 0x0000001fff0c7819 */ /* 0x000fca000001140f */
[----:B------:R-:W-:-:S04]  /*5d00*/  IMAD R12, R12, UR10, RZ ;  /* 0x0000000a0c0c7c24 */ /* 0x000fc8000f8e02ff */
[----:B------:R-:W-:Y:S01]  /*5d10*/  IMAD R12, R15, UR11, R12 ;  /* 0x0000000b0f0c7c24 */ /* 0x000fe2000f8e020c */
[----:B--2---:R-:W-:Y:S01]  /*5d20*/  IADD3 R14, -R19, R14, RZ ;  /* 0x0000000e130e7210 */ /* 0x004fe20007ffe1ff */
[----:B------:R-:W-:-:S03]  /*5d30*/  IMAD.WIDE.U32 R18, R15, UR10, RZ ;  /* 0x0000000a0f127c25 */ /* 0x000fc6000f8e00ff */
[----:B------:R-:W-:Y:S01]  /*5d40*/  SHF.R.S32.HI R13, RZ, 0x1f, R14 ;  /* 0x0000001fff0d7819 */ /* 0x000fe2000001140e */
[----:B------:R-:W-:-:S04]  /*5d50*/  IMAD.IADD R19, R19, 0x1, R12 ;  /* 0x0000000113137824 */ /* 0x000fc800078e020c */
[----:B------:R-:W-:-:S04]  /*5d60*/  IMAD R13, R13, UR6, RZ ;  /* 0x000000060d0d7c24 */ /* 0x000fc8000f8e02ff */
[C---:B------:R-:W-:Y:S02]  /*5d70*/  IMAD R13, R14.reuse, UR7, R13 ;  /* 0x000000070e0d7c24 */ /* 0x040fe4000f8e020d */
[----:B------:R-:W-:-:S04]  /*5d80*/  IMAD.WIDE.U32 R14, R14, UR6, R18 ;  /* 0x000000060e0e7c25 */ /* 0x000fc8000f8e0012 */
[----:B------:R-:W-:Y:S01]  /*5d90*/  IMAD.MOV.U32 R16, RZ, RZ, R14 ;  /* 0x000000ffff107224 */ /* 0x000fe200078e000e */
[----:B------:R-:W-:Y:S01]  /*5da0*/  IADD3 R23, R15, R13, RZ ;  /* 0x0000000d0f177210 */ /* 0x000fe20007ffe0ff */
[----:B------:R-:W-:Y:S06]  /*5db0*/  BRA `(.L_x_751) ;  /* 0x0000000000107947 */ /* 0x000fec0003800000 */
.L_x_750:
[----:B------:R-:W-:-:S04]  /*5dc0*/  ULEA UR10, -UR10, URZ, 0x6 ;  /* 0x0000003f0a0a7291 */ /* 0x000fc8000f8e313f */
[----:B------:R-:W-:Y:S02]  /*5dd0*/  USHF.R.S32.HI UR6, URZ, 0x1f, UR10 ;  /* 0x0000001f3f067899 */ /* 0x000fe4000801140a */
[----:B------:R-:W-:-:S04]  /*5de0*/  MOV R16, UR10 ;  /* 0x0000000a00107c02 */ /* 0x000fc80008000f00 */
[----:B------:R-:W-:-:S07]  /*5df0*/  MOV R23, UR6 ;  /* 0x0000000600177c02 */ /* 0x000fce0008000f00 */
.L_x_751:
[----:B------:R-:W-:Y:S01]  /*5e00*/  ULDC UR6, c[0x0][0x2d0] ;  /* 0x0000b40000067ab9 */ /* 0x000fe20000000800 */
[----:B------:R-:W-:Y:S01]  /*5e10*/  BSSY B0, `(.L_x_752) ;  /* 0x00000ac000007945 */ /* 0x000fe20003800000 */
[----:B------:R-:W-:Y:S02]  /*5e20*/  ISETP.GE.AND P6, PT, R240, UR6, PT ;  /* 0x00000006f0007c0c */ /* 0x000fe4000bfc6270 */
[----:B------:R-:W-:Y:S02]  /*5e30*/  ISETP.GE.AND P5, PT, R237, UR6, PT ;  /* 0x00000006ed007c0c */ /* 0x000fe4000bfa6270 */
[----:B------:R-:W-:Y:S02]  /*5e40*/  ISETP.GE.AND P4, PT, R236, UR6, PT ;  /* 0x00000006ec007c0c */ /* 0x000fe4000bf86270 */
[----:B------:R-:W-:-:S07]  /*5e50*/  ISETP.GE.AND P3, PT, R235, UR6, PT ;  /* 0x00000006eb007c0c */ /* 0x000fce000bf66270 */
[----:B------:R-:W1:Y:S01]  /*5e60*/  @!P6 LDC.64 R18, c[0x0][0x218] ;  /* 0x00008600ff12eb82 */ /* 0x000e620000000a00 */
[----:B------:R-:W-:Y:S01]  /*5e70*/  @!P6 IADD3 R27, P2, R16, R165, RZ ;  /* 0x000000a5101be210 */ /* 0x000fe20007f5e0ff */
[----:B------:R2:W-:Y:S04]  /*5e80*/  @P6 STS.128 [R238+0x8000], RZ ;  /* 0x008000ffee006388 */ /* 0x0005e80000000c00 */
[----:B------:R-:W-:Y:S02]  /*5e90*/  @!P6 IMAD.X R20, R23, 0x1, R166, P2 ;  /* 0x000000011714e824 */ /* 0x000fe400010e06a6 */
[----:B------:R-:W3:Y:S08]  /*5ea0*/  @!P5 LDC.64 R14, c[0x0][0x218] ;  /* 0x00008600ff0edb82 */ /* 0x000ef00000000a00 */
[----:B------:R-:W4:Y:S01]  /*5eb0*/  @!P4 LDC.64 R12, c[0x0][0x218] ;  /* 0x00008600ff0ccb82 */ /* 0x000f220000000a00 */
[----:B-1----:R-:W-:-:S04]  /*5ec0*/  @!P6 LEA R32, P2, R27, R18, 0x1 ;  /* 0x000000121b20e211 */ /* 0x002fc800078408ff */
[----:B------:R-:W-:Y:S02]  /*5ed0*/  @!P6 LEA.HI.X R33, R27, R19, R20, 0x1, P2 ;  /* 0x000000131b21e211 */ /* 0x000fe400010f0c14 */
[----:B------:R-:W-:Y:S01]  /*5ee0*/  @!P5 IADD3 R27, P2, R16, R165, RZ ;  /* 0x000000a5101bd210 */ /* 0x000fe20007f5e0ff */
[----:B------:R-:W1:Y:S02]  /*5ef0*/  @!P3 LDC.64 R18, c[0x0][0x218] ;  /* 0x00008600ff12bb82 */ /* 0x000e640000000a00 */
[----:B------:R-:W-:Y:S01]  /*5f00*/  @!PT LDS RZ, [RZ] ;  /* 0x00000000fffff984 */ /* 0x000fe20000000800 */
[----:B------:R-:W-:Y:S01]  /*5f10*/  @!PT LDS RZ, [RZ] ;  /* 0x00000000fffff984 */ /* 0x000fe20000000800 */
[----:B------:R-:W-:Y:S01]  /*5f20*/  @!PT LDS RZ, [RZ] ;  /* 0x00000000fffff984 */ /* 0x000fe20000000800 */
[----:B------:R5:W-:Y:S02]  /*5f30*/  @!P6 LDGSTS.E.BYPASS.LTC128B.128 [R238+0x8000], desc[UR20][R32.64] ;  /* 0x0800000020eeefae */ /* 0x000be4000b901d54 */
[----:B------:R-:W-:Y:S01]  /*5f40*/  @!P5 IMAD.X R20, R23, 0x1, R166, P2 ;  /* 0x000000011714d824 */ /* 0x000fe200010e06a6 */
[C---:B---3--:R-:W-:Y:S01]  /*5f50*/  @!P5 LEA R38, P2, R27.reuse, R14, 0x1 ;  /* 0x0000000e1b26d211 */ /* 0x048fe200078408ff */
[----:B------:R2:W-:Y:S03]  /*5f60*/  @P5 STS.128 [R238+0xa000], RZ ;  /* 0x00a000ffee005388 */ /* 0x0005e60000000c00 */
[----:B------:R-:W-:-:S02]  /*5f70*/  @!P5 LEA.HI.X R39, R27, R15, R20, 0x1, P2 ;  /* 0x0000000f1b27d211 */ /* 0x000fc400010f0c14 */
[----:B------:R-:W-:Y:S01]  /*5f80*/  @!P4 IADD3 R27, P2, R16, R165, RZ ;  /* 0x000000a5101bc210 */ /* 0x000fe20007f5e0ff */
[----:B------:R-:W3:Y:S02]  /*5f90*/  @!P6 LDC.64 R14, c[0x0][0x218] ;  /* 0x00008600ff0eeb82 */ /* 0x000ee40000000a00 */
[----:B------:R-:W-:Y:S01]  /*5fa0*/  @!PT LDS RZ, [RZ] ;  /* 0x00000000fffff984 */ /* 0x000fe20000000800 */
[----:B------:R-:W-:Y:S01]  /*5fb0*/  @!PT LDS RZ, [RZ] ;  /* 0x00000000fffff984 */ /* 0x000fe20000000800 */
[----:B------:R-:W-:Y:S01]  /*5fc0*/  @!PT LDS RZ, [RZ] ;  /* 0x00000000fffff984 */ /* 0x000fe20000000800 */
[----:B------:R-:W-:Y:S02]  /*5fd0*/  @!P5 LDGSTS.E.BYPASS.LTC128B.128 [R238+0xa000], desc[UR20][R38.64+0x80] ;  /* 0x0a00008026eedfae */ /* 0x000fe4000b901d54 */
[----:B------:R-:W-:Y:S01]  /*5fe0*/  @!P4 IMAD.X R20, R23, 0x1, R166, P2 ;  /* 0x000000011714c824 */ /* 0x000fe200010e06a6 */
[C---:B----4-:R-:W-:Y:S01]  /*5ff0*/  @!P4 LEA R36, P2, R27.reuse, R12, 0x1 ;  /* 0x0000000c1b24c211 */ /* 0x050fe200078408ff */
[----:B------:R2:W-:Y:S03]  /*6000*/  @P4 STS.128 [R238+0xc000], RZ ;  /* 0x00c000ffee004388 */ /* 0x0005e60000000c00 */
[----:B------:R-:W-:-:S02]  /*6010*/  @!P4 LEA.HI.X R37, R27, R13, R20, 0x1, P2 ;  /* 0x0000000d1b25c211 */ /* 0x000fc400010f0c14 */
[----:B------:R-:W-:Y:S01]  /*6020*/  @!P3 IADD3 R27, P2, R16, R165, RZ ;  /* 0x000000a5101bb210 */ /* 0x000fe20007f5e0ff */
[----:B------:R-:W4:Y:S02]  /*6030*/  @!P5 LDC.64 R12, c[0x0][0x218] ;  /* 0x00008600ff0cdb82 */ /* 0x000f240000000a00 */
[----:B------:R-:W-:Y:S01]  /*6040*/  @!PT LDS RZ, [RZ] ;  /* 0x00000000fffff984 */ /* 0x000fe20000000800 */
[----:B------:R-:W-:Y:S01]  /*6050*/  @!PT LDS RZ, [RZ] ;  /* 0x00000000fffff984 */ /* 0x000fe20000000800 */
[----:B------:R-:W-:Y:S01]  /*6060*/  @!PT LDS RZ, [RZ] ;  /* 0x00000000fffff984 */ /* 0x000fe20000000800 */
[----:B------:R-:W-:Y:S02]  /*6070*/  @!P4 LDGSTS.E.BYPASS.LTC128B.128 [R238+0xc000], desc[UR20][R36.64+0x100] ;  /* 0x0c00010024eecfae */ /* 0x000fe4000b901d54 */
[----:B------:R-:W-:Y:S01]  /*6080*/  @!P3 IMAD.X R20, R23, 0x1, R166, P2 ;  /* 0x000000011714b824 */ /* 0x000fe200010e06a6 */
[C---:B-1----:R-:W-:Y:S01]  /*6090*/  @!P3 LEA R34, P2, R27.reuse, R18, 0x1 ;  /* 0x000000121b22b211 */ /* 0x042fe200078408ff */
[----:B------:R2:W-:Y:S03]  /*60a0*/  @P3 STS.128 [R238+0xe000], RZ ;  /* 0x00e000ffee003388 */ /* 0x0005e60000000c00 */
[----:B------:R-:W-:-:S02]  /*60b0*/  @!P3 LEA.HI.X R35, R27, R19, R20, 0x1, P2 ;  /* 0x000000131b23b211 */ /* 0x000fc400010f0c14 */
[----:B------:R-:W-:Y:S01]  /*60c0*/  IADD3 R20, P2, R16, UR23, RZ ;  /* 0x0000001710147c10 */ /* 0x000fe2000ff5e0ff */
[----:B------:R-:W1:Y:S02]  /*60d0*/  @!P4 LDC.64 R18, c[0x0][0x218] ;  /* 0x00008600ff12cb82 */ /* 0x000e640000000a00 */
[----:B------:R-:W-:Y:S01]  /*60e0*/  @!PT LDS RZ, [RZ] ;  /* 0x00000000fffff984 */ /* 0x000fe20000000800 */
[----:B------:R-:W-:Y:S01]  /*60f0*/  @!PT LDS RZ, [RZ] ;  /* 0x00000000fffff984 */ /* 0x000fe20000000800 */
[----:B------:R-:W-:Y:S01]  /*6100*/  @!PT LDS RZ, [RZ] ;  /* 0x00000000fffff984 */ /* 0x000fe20000000800 */
[----:B------:R2:W-:Y:S01]  /*6110*/  @!P3 LDGSTS.E.BYPASS.LTC128B.128 [R238+0xe000], desc[UR20][R34.64+0x180] ;  /* 0x0e00018022eebfae */ /* 0x0005e2000b901d54 */
[----:B------:R-:W-:Y:S02]  /*6120*/  IADD3.X R27, R23, UR13, RZ, P2, !PT ;  /* 0x0000000d171b7c10 */ /* 0x000fe400097fe4ff */
[----:B------:R-:W-:Y:S01]  /*6130*/  @!P6 IADD3 R41, P2, R20, R165, RZ ;  /* 0x000000a51429e210 */ /* 0x000fe20007f5e0ff */
[----:B------:R1:W-:Y:S04]  /*6140*/  @P6 STS.128 [R238+0x8800], RZ ;  /* 0x008800ffee006388 */ /* 0x0003e80000000c00 */
[----:B------:R-:W-:Y:S01]  /*6150*/  @!P6 IMAD.X R22, R27, 0x1, R166, P2 ;  /* 0x000000011b16e824 */ /* 0x000fe200010e06a6 */
[----:B---3--:R-:W-:-:S04]  /*6160*/  @!P6 LEA R42, P2, R41, R14, 0x1 ;  /* 0x0000000e292ae211 */ /* 0x008fc800078408ff */
[----:B------:R-:W-:Y:S02]  /*6170*/  @!P6 LEA.HI.X R43, R41, R15, R22, 0x1, P2 ;  /* 0x0000000f292be211 */ /* 0x000fe400010f0c16 */
[----:B------:R-:W-:Y:S01]  /*6180*/  @!P5 IADD3 R41, P2, R20, R165, RZ ;  /* 0x000000a51429d210 */ /* 0x000fe20007f5e0ff */
[----:B------:R-:W3:Y:S02]  /*6190*/  @!P3 LDC.64 R14, c[0x0][0x218] ;  /* 0x00008600ff0ebb82 */ /* 0x000ee40000000a00 */
[----:B------:R-:W-:Y:S01]  /*61a0*/  @!PT LDS RZ, [RZ] ;  /* 0x00000000fffff984 */ /* 0x000fe20000000800 */
[----:B------:R-:W-:Y:S01]  /*61b0*/  @!PT LDS RZ, [RZ] ;  /* 0x00000000fffff984 */ /* 0x000fe20000000800 */
[----:B------:R-:W-:Y:S01]  /*61c0*/  @!PT LDS RZ, [RZ] ;  /* 0x00000000fffff984 */ /* 0x000fe20000000800 */
[----:B------:R1:W-:Y:S02]  /*61d0*/  @!P6 LDGSTS.E.BYPASS.LTC128B.128 [R238+0x8800], desc[UR20][R42.64] ;  /* 0x088000002aeeefae */ /* 0x0003e4000b901d54 */
[----:B------:R-:W-:Y:S01]  /*61e0*/  @!P5 IMAD.X R22, R27, 0x1, R166, P2 ;  /* 0x000000011b16d824 */ /* 0x000fe200010e06a6 */
[C---:B----4-:R-:W-:Y:S01]  /*61f0*/  @!P5 LEA R40, P2, R41.reuse, R12, 0x1 ;  /* 0x0000000c2928d211 */ /* 0x050fe200078408ff */
[----:B------:R4:W-:Y:S03]  /*6200*/  @P5 STS.128 [R238+0xa800], RZ ;  /* 0x00a800ffee005388 */ /* 0x0009e60000000c00 */
[----:B------:R-:W-:-:S02]  /*6210*/  @!P5 LEA.HI.X R41, R41, R13, R22, 0x1, P2 ;  /* 0x0000000d2929d211 */ /* 0x000fc400010f0c16 */
[----:B------:R-:W-:Y:S01]  /*6220*/  @!P4 IADD3 R45, P2, R20, R165, RZ ;  /* 0x000000a5142dc210 */ /* 0x000fe20007f5e0ff */
[----:B------:R-:W5:Y:S02]  /*6230*/  @!P6 LDC.64 R12, c[0x0][0x218] ;  /* 0x00008600ff0ceb82 */ /* 0x000f640000000a00 */
[----:B------:R-:W-:Y:S01]  /*6240*/  @!PT LDS RZ, [RZ] ;  /* 0x00000000fffff984 */ /* 0x000fe20000000800 */
[----:B------:R-:W-:Y:S01]  /*6250*/  @!PT LDS RZ, [RZ] ;  /* 0x00000000fffff984 */ /* 0x000fe20000000800 */
[----:B------:R-:W-:Y:S01]  /*6260*/  @!PT LDS RZ, [RZ] ;  /* 0x00000000fffff984 */ /* 0x000fe20000000800 */
[----:B------:R4:W-:Y:S02]  /*6270*/  @!P5 LDGSTS.E.BYPASS.LTC128B.128 [R238+0xa800], desc[UR20][R40.64+0x80] ;  /* 0x0a80008028eedfae */ /* 0x0009e4000b901d54 */
[----:B------:R-:W-:Y:S01]  /*6280*/  @!P4 IMAD.X R22, R27, 0x1, R166, P2 ;  /* 0x000000011b16c824 */ /* 0x000fe200010e06a6 */
[C---:B-1----:R-:W-:Y:S01]  /*6290*/  @!P4 LEA R44, P2, R45.reuse, R18, 0x1 ;  /* 0x000000122d2cc211 */ /* 0x042fe200078408ff */
[----:B------:R4:W-:Y:S03]  /*62a0*/  @P4 STS.128 [R238+0xc800], RZ ;  /* 0x00c800ffee004388 */ /* 0x0009e60000000c00 */
[----:B------:R-:W-:-:S02]  /*62b0*/  @!P4 LEA.HI.X R45, R45, R19, R22, 0x1, P2 ;  /* 0x000000132d2dc211 */ /* 0x000fc400010f0c16 */
        /* <DEDUP_REMOVED lines=10> */
[----:B------:R-:W-:Y:S01]  /*6360*/  IADD3 R20, P2, R20, UR23, RZ ;  /* 0x0000001714147c10 */ /* 0x000fe2000ff5e0ff */
[----:B------:R-:W3:Y:S02]  /*6370*/  @!P4 LDC.64 R14, c[0x0][0x218] ;  /* 0x00008600ff0ecb82 */ /* 0x000ee40000000a00 */
        /* <DEDUP_REMOVED lines=8> */
[----:B-----5:R-:W-:-:S04]  /*6400*/  @!P6 LEA R50, P2, R49, R12, 0x1 ;  /* 0x0000000c3132e211 */ /* 0x020fc800078408ff */
[----:B------:R-:W-:Y:S02]  /*6410*/  @!P6 LEA.HI.X R51, R49, R13, R22, 0x1, P2 ;  /* 0x0000000d3133e211 */ /* 0x000fe400010f0c16 */
        /* <DEDUP_REMOVED lines=11> */
[----:B------:R-:W2:Y:S02]  /*64d0*/  @!P6 LDC.64 R18, c[0x0][0x218] ;  /* 0x00008600ff12eb82 */ /* 0x000ea40000000a00 */
        /* <DEDUP_REMOVED lines=15> */
[C---:B-----5:R-:W-:Y:S01]  /*65d0*/  @!P3 LEA R32, P2, R22.reuse, R12, 0x1 ;  /* 0x0000000c1620b211 */ /* 0x060fe200078408ff */
        /* <DEDUP_REMOVED lines=12> */
[----:B--2---:R-:W-:-:S04]  /*66a0*/  @!P6 LEA R34, P2, R22, R18, 0x1 ;  /* 0x000000121622e211 */ /* 0x004fc800078408ff */
[----:B------:R-:W-:Y:S02]  /*66b0*/  @!P6 LEA.HI.X R35, R22, R19, R24, 0x1, P2 ;  /* 0x000000131623e211 */ /* 0x000fe400010f0c18 */
[----:B------:R-:W-:-:S03]  /*66c0*/  @!P5 IADD3 R18, P2, R20, R165, RZ ;  /* 0x000000a51412d210 */ /* 0x000fc60007f5e0ff */
[----:B------:R-:W-:Y:S01]  /*66d0*/  @!PT LDS RZ, [RZ] ;  /* 0x00000000fffff984 */ /* 0x000fe20000000800 */
[----:B------:R-:W-:Y:S01]  /*66e0*/  @!PT LDS RZ, [RZ] ;  /* 0x00000000fffff984 */ /* 0x000fe20000000800 */
[----:B------:R-:W-:Y:S01]  /*66f0*/  @!PT LDS RZ, [RZ] ;  /* 0x00000000fffff984 */ /* 0x000fe20000000800 */
[----:B------:R4:W-:Y:S02]  /*6700*/  @!P6 LDGSTS.E.BYPASS.LTC128B.128 [R238+0x9800], desc[UR20][R34.64] ;  /* 0x0980000022eeefae */ /* 0x0009e4000b901d54 */
[----:B------:R-:W-:Y:S01]  /*6710*/  @!P5 IMAD.X R19, R27, 0x1, R166, P2 ;  /* 0x000000011b13d824 */ /* 0x000fe200010e06a6 */
[C---:B-1----:R-:W-:Y:S01]  /*6720*/  @!P5 LEA R36, P2, R18.reuse, R14, 0x1 ;  /* 0x0000000e1224d211 */ /* 0x042fe200078408ff */
[----:B------:R4:W-:Y:S03]  /*6730*/  @P5 STS.128 [R238+0xb800], RZ ;  /* 0x00b800ffee005388 */ /* 0x0009e60000000c00 */
[----:B------:R-:W-:Y:S02]  /*6740*/  @!P5 LEA.HI.X R37, R18, R15, R19, 0x1, P2 ;  /* 0x0000000f1225d211 */ /* 0x000fe400010f0c13 */
[----:B------:R-:W-:-:S03]  /*6750*/  @!P4 IADD3 R14, P2, R20, R165, RZ ;  /* 0x000000a5140ec210 */ /* 0x000fc60007f5e0ff */
[----:B------:R-:W-:Y:S01]  /*6760*/  @!PT LDS RZ, [RZ] ;  /* 0x00000000fffff984 */ /* 0x000fe20000000800 */
[----:B------:R-:W-:Y:S01]  /*6770*/  @!PT LDS RZ, [RZ] ;  /* 0x00000000fffff984 */ /* 0x000fe20000000800 */
[----:B------:R-:W-:Y:S01]  /*6780*/  @!PT LDS RZ, [RZ] ;  /* 0x00000000fffff984 */ /* 0x000fe20000000800 */
[----:B------:R4:W-:Y:S02]  /*6790*/  @!P5 LDGSTS.E.BYPASS.LTC128B.128 [R238+0xb800], desc[UR20][R36.64+0x80] ;  /* 0x0b80008024eedfae */ /* 0x0009e4000b901d54 */
[----:B------:R-:W-:Y:S01]  /*67a0*/  @!P4 IMAD.X R15, R27, 0x1, R166, P2 ;  /* 0x000000011b0fc824 */ /* 0x000fe200010e06a6 */
[C---:B---3--:R-:W-:Y:S01]  /*67b0*/  @!P4 LEA R12, P2, R14.reuse, R12, 0x1 ;  /* 0x0000000c0e0cc211 */ /* 0x048fe200078408ff */
[----:B------:R4:W-:Y:S03]  /*67c0*/  @P4 STS.128 [R238+0xd800], RZ ;  /* 0x00d800ffee004388 */ /* 0x0009e60000000c00 */
[----:B------:R-:W-:-:S05]  /*67d0*/  @!P4 LEA.HI.X R13, R14, R13, R15, 0x1, P2 ;  /* 0x0000000d0e0dc211 */ /* 0x000fca00010f0c0f */
[----:B------:R-:W-:Y:S01]  /*67e0*/  @!PT LDS RZ, [RZ] ;  /* 0x00000000fffff984 */ /* 0x000fe20000000800 */
[----:B------:R-:W-:Y:S01]  /*67f0*/  @!PT LDS RZ, [RZ] ;  /* 0x00000000fffff984 */ /* 0x000fe20000000800 */
[----:B------:R-:W-:Y:S01]  /*6800*/  @!PT LDS RZ, [RZ] ;  /* 0x00000000fffff984 */ /* 0x000fe20000000800 */
[----:B------:R4:W-:Y:S04]  /*6810*/  @!P4 LDGSTS.E.BYPASS.LTC128B.128 [R238+0xd800], desc[UR20][R12.64+0x100] ;  /* 0x0d8001000ceecfae */ /* 0x0009e8000b901d54 */
[----:B------:R4:W-:Y:S01]  /*6820*/  @P3 STS.128 [R238+0xf800], RZ ;  /* 0x00f800ffee003388 */ /* 0x0009e20000000c00 */
[----:B------:R-:W-:Y:S05]  /*6830*/  @P3 BRA `(.L_x_753) ;  /* 0x0000000000243947 */ /* 0x000fea0003800000 */
[----:B------:R-:W-:Y:S01]  /*6840*/  IADD3 R20, P2, R20, R165, RZ ;  /* 0x000000a514147210 */ /* 0x000fe20007f5e0ff */
[----:B------:R-:W-:-:S04]  /*6850*/  ULDC.64 UR6, c[0x0][0x218] ;  /* 0x0000860000067ab9 */ /* 0x000fc80000000a00 */
[----:B------:R-:W-:Y:S01]  /*6860*/  IMAD.X R27, R27, 0x1, R166, P2 ;  /* 0x000000011b1b7824 */ /* 0x000fe200010e06a6 */
[----:B----4-:R-:W-:-:S04]  /*6870*/  LEA R12, P2, R20, UR6, 0x1 ;  /* 0x00000006140c7c11 */ /* 0x010fc8000f8408ff */
[----:B------:R-:W-:-:S05]  /*6880*/  LEA.HI.X R13, R20, UR7, R27, 0x1, P2 ;  /* 0x00000007140d7c11 */ /* 0x000fca00090f0c1b */
[----:B------:R-:W-:Y:S01]  /*6890*/  @!PT LDS RZ, [RZ] ;  /* 0x00000000fffff984 */ /* 0x000fe20000000800 */
[----:B------:R-:W-:Y:S01]  /*68a0*/  @!PT LDS RZ, [RZ] ;  /* 0x00000000fffff984 */ /* 0x000fe20000000800 */
[----:B------:R-:W-:Y:S01]  /*68b0*/  @!PT LDS RZ, [RZ] ;  /* 0x00000000fffff984 */ /* 0x000fe20000000800 */
[----:B------:R1:W-:Y:S04]  /*68c0*/  LDGSTS.E.BYPASS.LTC128B.128 [R238+0xf800], desc[UR20][R12.64+0x180] ;  /* 0x0f8001800cee7fae */ /* 0x0003e8000b901d54 */
.L_x_753:
[----:B------:R-:W-:Y:S05]  /*68d0*/  BSYNC B0 ;  /* 0x0000000000007941 */ /* 0x000fea0003800000 */
.L_x_752:
[----:B------:R-:W0:Y:S01]  /*68e0*/  LDGDEPBAR ;  /* 0x00000000000079af */ /* 0x000e220000000000 */
[----:B------:R-:W-:-:S04]  /*68f0*/  IADD3 R165, P2, R16, R165, RZ ;  /* 0x000000a510a57210 */ /* 0x000fc80007f5e0ff */
[----:B------:R-:W-:-:S09]  /*6900*/  IADD3.X R166, R23, R166, RZ, P2, !PT ;  /* 0x000000a617a67210 */ /* 0x000fd200017fe4ff */
.L_x_749:
[----:B------:R-:W-:Y:S01]  /*6910*/  FMNMX.FTZ R16, R3, R29, !PT ;  /* 0x0000001d03107209 */ /* 0x000fe20007810000 */
[----:B------:R-:W-:Y:S01]  /*6920*/  ULDC UR6, c[0x0][0x2ec] ;  /* 0x0000bb0000067ab9 */ /* 0x000fe20000000800 */
[----:B-1--4-:R-:W-:Y:S02]  /*6930*/  FMNMX.FTZ R13, R30, R28, !PT ;  /* 0x0000001c1e0d7209 */ /* 0x012fe40007810000 */
[----:B------:R-:W-:Y:S02]  /*6940*/  FMNMX.FTZ R16, R31, R16, !PT ;  /* 0x000000101f107209 */ /* 0x000fe40007810000 */
[----:B------:R-:W-:Y:S02]  /*6950*/  FMNMX.FTZ R13, R26, R13, !PT ;  /* 0x0000000d1a0d7209 */ /* 0x000fe40007810000 */
[----:B------:R-:W-:Y:S02]  /*6960*/  FMNMX.FTZ R16, R25, R16, !PT ;  /* 0x0000001019107209 */ /* 0x000fe40007810000 */
[----:B------:R-:W-:-:S02]  /*6970*/  FMNMX.FTZ R13, R2, R13, !PT ;  /* 0x0000000d020d7209 */ /* 0x000fc40007810000 */
[----:B------:R-:W-:Y:S02]  /*6980*/  FMNMX.FTZ R16, R11, R16, !PT ;  /* 0x000000100b107209 */ /* 0x000fe40007810000 */
[----:B------:R-:W-:Y:S02]  /*6990*/  FMNMX.FTZ R13, R8, R13, !PT ;  /* 0x0000000d080d7209 */ /* 0x000fe40007810000 */
        /* <DEDUP_REMOVED lines=22> */
[----:B------:R-:W-:Y:S01]  /*6b00*/  LEA R228, R0, UR4, 0x1 ;  /* 0x0000000400e47c11 */ /* 0x000fe2000f8e08ff */
[----:B------:R-:W1:Y:S03]  /*6b10*/  SHFL.BFLY PT, R15, R16, 0x2, 0x1f ;  /* 0x0c401f00100f7f89 */ /* 0x000e6600000e0000 */
[-C--:B------:R-:W-:Y:S01]  /*6b20*/  LEA R225, R5, R228.reuse, 0x1 ;  /* 0x000000e405e17211 */ /* 0x080fe200078e08ff */
[----:B------:R-:W2:Y:S01]  /*6b30*/  SHFL.BFLY PT, R13, R14, 0x2, 0x1f ;  /* 0x0c401f000e0d7f89 */ /* 0x000ea200000e0000 */
[----:B------:R-:W-:-:S03]  /*6b40*/  LEA R226, R7, R228, 0x1 ;  /* 0x000000e407e27211 */ /* 0x000fc600078e08ff */
[----:B------:R-:W-:Y:S01]  /*6b50*/  LDSM.16.MT88.4 R52, [R225+0x10000] ;  /* 0x01000000e134783b */ /* 0x000fe20000004200 */
[----:B------:R-:W-:-:S03]  /*6b60*/  LEA R224, R5, R226, 0x1 ;  /* 0x000000e205e07211 */ /* 0x000fc600078e08ff */
[----:B------:R-:W-:Y:S04]  /*6b70*/  LDSM.16.MT88.4 R36, [R228+0x10000] ;  /* 0x01000000e424783b */ /* 0x000fe80000004200 */
[----:B------:R-:W-:Y:S04]  /*6b80*/  LDSM.16.MT88.4 R60, [R224+0x10000] ;  /* 0x01000000e03c783b */ /* 0x000fe80000004200 */
[----:B------:R-:W-:Y:S01]  /*6b90*/  LDSM.16.MT88.4 R108, [R226+0x14000] ;  /* 0x01400000e26c783b */ /* 0x000fe20000004200 */
[----:B-1----:R-:W-:-:S03]  /*6ba0*/  FMNMX.FTZ R15, R16, R15, !PT ;  /* 0x0000000f100f7209 */ /* 0x002fc60007810000 */
[----:B------:R-:W-:Y:S01]  /*6bb0*/  LDSM.16.MT88.4 R44, [R226+0x10000] ;  /* 0x01000000e22c783b */ /* 0x000fe20000004200 */
[----:B--2---:R-:W-:-:S03]  /*6bc0*/  FMNMX.FTZ R13, R14, R13, !PT ;  /* 0x0000000d0e0d7209 */ /* 0x004fc60007810000 */
[----:B------:R-:W1:Y:S04]  /*6bd0*/  SHFL.BFLY PT, R164, R15, 0x1, 0x1f ;  /* 0x0c201f000fa47f89 */ /* 0x000e6800000e0000 */
[----:B------:R-:W2:Y:S04]  /*6be0*/  SHFL.BFLY PT, R12, R13, 0x1, 0x1f ;  /* 0x0c201f000d0c7f89 */ /* 0x000ea800000e0000 */
[----:B------:R-:W3:Y:S04]  /*6bf0*/  LDSM.16.MT88.4 R68, [R228+0x12000] ;  /* 0x01200000e444783b */ /* 0x000ee80000004200 */
[----:B------:R-:W4:Y:S04]  /*6c00*/  LDSM.16.MT88.4 R76, [R226+0x12000] ;  /* 0x01200000e24c783b */ /* 0x000f280000004200 */
[----:B------:R-:W-:Y:S04]  /*6c10*/  LDSM.16.MT88.4 R116, [R225+0x14000] ;  /* 0x01400000e174783b */ /* 0x000fe80000004200 */
[----:B------:R-:W-:Y:S01]  /*6c20*/  LDSM.16.MT88.4 R152, [R226+0x16000] ;  /* 0x01600000e298783b */ /* 0x000fe20000004200 */
[----:B-1----:R-:W-:-:S03]  /*6c30*/  FMNMX.FTZ R164, R15, R164, !PT ;  /* 0x000000a40fa47209 */ /* 0x002fc60007810000 */
[----:B------:R-:W-:Y:S01]  /*6c40*/  LDSM.16.MT88.4 R100, [R228+0x14000] ;  /* 0x01400000e464783b */ /* 0x000fe20000004200 */
[C---:B------:R-:W-:Y:S01]  /*6c50*/  FSETP.NEU.FTZ.AND P2, PT, R164.reuse, -INF , PT ;  /* 0xff800000a400780b */ /* 0x040fe20003f5d000 */
[----:B------:R-:W-:Y:S02]  /*6c60*/  FMUL.FTZ R196, R164, UR6 ;  /* 0x00000006a4c47c20 */ /* 0x000fe40008410000 */
[----:B------:R-:W-:Y:S03]  /*6c70*/  LDSM.16.MT88.4 R124, [R224+0x14000] ;  /* 0x01400000e07c783b */ /* 0x000fe60000004200 */
[----:B------:R-:W-:Y:S01]  /*6c80*/  FSEL R196, R196, RZ, P2 ;  /* 0x000000ffc4c47208 */ /* 0x000fe20001000000 */
[----:B------:R-:W-:Y:S04]  /*6c90*/  LDSM.16.MT88.4 R156, [R228+0x16000] ;  /* 0x01600000e49c783b */ /* 0x000fe80000004200 */
[--C-:B------:R-:W-:Y:S01]  /*6ca0*/  FFMA.FTZ R183, R3, UR6, -R196.reuse ;  /* 0x0000000603b77c23 */ /* 0x100fe200080108c4 */
[----:B--2---:R-:W-:Y:S01]  /*6cb0*/  FMNMX.FTZ R3, R13, R12, !PT ;  /* 0x0000000c0d037209 */ /* 0x004fe20007810000 */
[--C-:B------:R-:W-:Y:S01]  /*6cc0*/  FFMA.FTZ R180, R29, UR6, -R196.reuse ;  /* 0x000000061db47c23 */ /* 0x100fe200080108c4 */
[--C-:B------:R-:W-:Y:S01]  /*6cd0*/  FFMA.FTZ R179, R31, UR6, -R196.reuse ;  /* 0x000000061fb37c23 */ /* 0x100fe200080108c4 */
[--C-:B------:R-:W-:Y:S01]  /*6ce0*/  FFMA.FTZ R176, R25, UR6, -R196.reuse ;  /* 0x0000000619b07c23 */ /* 0x100fe200080108c4 */
[C---:B------:R-:W-:Y:S01]  /*6cf0*/  FSETP.NEU.FTZ.AND P2, PT, R3.reuse, -INF , PT ;  /* 0xff8000000300780b */ /* 0x040fe20003f5d000 */
[----:B------:R-:W-:Y:S01]  /*6d00*/  FMUL.FTZ R169, R3, UR6 ;  /* 0x0000000603a97c20 */ /* 0x000fe20008410000 */
[----:B------:R-:W-:Y:S01]  /*6d10*/  MUFU.EX2 R183, R183 ;  /* 0x000000b700b77308 */ /* 0x000fe20000000800 */
[--C-:B------:R-:W-:Y:S01]  /*6d20*/  FFMA.FTZ R177, R11, UR6, -R196.reuse ;  /* 0x000000060bb17c23 */ /* 0x100fe200080108c4 */
[--C-:B------:R-:W-:Y:S01]  /*6d30*/  FFMA.FTZ R173, R9, UR6, -R196.reuse ;  /* 0x0000000609ad7c23 */ /* 0x100fe200080108c4 */
[--C-:B------:R-:W-:Y:S01]  /*6d40*/  FFMA.FTZ R174, R21, UR6, -R196.reuse ;  /* 0x0000000615ae7c23 */ /* 0x100fe200080108c4 */
[----:B------:R-:W-:Y:S01]  /*6d50*/  FSEL R169, R169, RZ, P2 ;  /* 0x000000ffa9a97208 */ /* 0x000fe20001000000 */
[----:B------:R-:W-:Y:S01]  /*6d60*/  LDSM.16.MT88.4 R12, [R228+0x10800] ;  /* 0x01080000e40c783b */ /* 0x000fe20000004200 */
[--C-:B------:R-:W-:Y:S01]  /*6d70*/  FFMA.FTZ R184, R193, UR6, -R196.reuse ;  /* 0x00000006c1b87c23 */ /* 0x100fe200080108c4 */
[--C-:B------:R-:W-:Y:S01]  /*6d80*/  FFMA.FTZ R186, R191, UR6, -R196.reuse ;  /* 0x00000006bfba7c23 */ /* 0x100fe200080108c4 */
[----:B------:R-:W1:Y:S01]  /*6d90*/  MUFU.EX2 R180, R180 ;  /* 0x000000b400b47308 */ /* 0x000e620000000800 */
[--C-:B------:R-:W-:Y:S01]  /*6da0*/  FFMA.FTZ R182, R30, UR6, -R169.reuse ;  /* 0x000000061eb67c23 */ /* 0x100fe200080108a9 */
[--C-:B------:R-:W-:Y:S01]  /*6db0*/  FFMA.FTZ R185, R28, UR6, -R169.reuse ;  /* 0x000000061cb97c23 */ /* 0x100fe200080108a9 */
[--C-:B------:R-:W-:Y:S01]  /*6dc0*/  FFMA.FTZ R181, R26, UR6, -R169.reuse ;  /* 0x000000061ab57c23 */ /* 0x100fe200080108a9 */
[--C-:B------:R-:W-:Y:S01]  /*6dd0*/  FFMA.FTZ R178, R2, UR6, -R169.reuse ;  /* 0x0000000602b27c23 */ /* 0x100fe200080108a9 */
[--C-:B------:R-:W-:Y:S01]  /*6de0*/  FFMA.FTZ R175, R8, UR6, -R169.reuse ;  /* 0x0000000608af7c23 */ /* 0x100fe200080108a9 */
[--C-:B------:R-:W-:Y:S01]  /*6df0*/  FFMA.FTZ R172, R10, UR6, -R169.reuse ;  /* 0x000000060aac7c23 */ /* 0x100fe200080108a9 */
[--C-:B------:R-:W-:Y:S01]  /*6e00*/  FFMA.FTZ R2, R17, UR6, -R196.reuse ;  /* 0x0000000611027c23 */ /* 0x100fe200080108c4 */
[----:B------:R-:W-:Y:S01]  /*6e10*/  MUFU.EX2 R179, R179 ;  /* 0x000000b300b37308 */ /* 0x000fe20000000800 */
[----:B------:R-:W2:Y:S01]  /*6e20*/  LDSM.16.MT88.4 R8, [R225+0x10800] ;  /* 0x01080000e108783b */ /* 0x000ea20000004200 */
[--C-:B------:R-:W-:Y:S01]  /*6e30*/  FFMA.FTZ R167, R4, UR6, -R169.reuse ;  /* 0x0000000604a77c23 */ /* 0x100fe200080108a9 */
[--C-:B------:R-:W-:Y:S01]  /*6e40*/  FFMA.FTZ R0, R6, UR6, -R169.reuse ;  /* 0x0000000606007c23 */ /* 0x100fe200080108a9 */
[--C-:B------:R-:W-:Y:S01]  /*6e50*/  FFMA.FTZ R187, R187, UR6, -R196.reuse ;  /* 0x00000006bbbb7c23 */ /* 0x100fe200080108c4 */
[----:B------:R-:W5:Y:S01]  /*6e60*/  LDSM.16.MT88.4 R4, [R224+0x10800] ;  /* 0x01080000e004783b */ /* 0x000f620000004200 */
[--C-:B------:R-:W-:Y:S01]  /*6e70*/  FFMA.FTZ R189, R189, UR6, -R196.reuse ;  /* 0x00000006bdbd7c23 */ /* 0x100fe200080108c4 */
[--C-:B------:R-:W-:Y:S01]  /*6e80*/  FFMA.FTZ R188, R188, UR6, -R169.reuse ;  /* 0x00000006bcbc7c23 */ /* 0x100fe200080108a9 */
[----:B------:R-:W3:Y:S01]  /*6e90*/  MUFU.EX2 R176, R176 ;  /* 0x000000b000b07308 */ /* 0x000ee20000000800 */
[----:B-1----:R-:W-:Y:S01]  /*6ea0*/  F2FP.BF16.F32.PACK_AB R148, R180, R183 ;  /* 0x000000b7b494723e */ /* 0x002fe200000010ff */
[----:B------:R-:W-:Y:S01]  /*6eb0*/  LDSM.16.MT88.4 R20, [R226+0x10800] ;  /* 0x01080000e214783b */ /* 0x000fe20000004200 */
[--C-:B------:R-:W-:Y:S01]  /*6ec0*/  FFMA.FTZ R191, R200, UR6, -R169.reuse ;  /* 0x00000006c8bf7c23 */ /* 0x100fe200080108a9 */
[--C-:B------:R-:W-:Y:S01]  /*6ed0*/  FFMA.FTZ R190, R190, UR6, -R169.reuse ;  /* 0x00000006bebe7c23 */ /* 0x100fe200080108a9 */
[--C-:B------:R-:W-:Y:S01]  /*6ee0*/  FFMA.FTZ R193, R198, UR6, -R169.reuse ;  /* 0x00000006c6c17c23 */ /* 0x100fe200080108a9 */
[----:B------:R-:W-:Y:S01]  /*6ef0*/  LDSM.16.MT88.4 R16, [R228+0x12800] ;  /* 0x01280000e410783b */ /* 0x000fe20000004200 */
[--C-:B------:R-:W-:Y:S01]  /*6f00*/  FFMA.FTZ R198, R199, UR6, -R196.reuse ;  /* 0x00000006c7c67c23 */ /* 0x100fe200080108c4 */
[----:B------:R-:W-:Y:S01]  /*6f10*/  MUFU.EX2 R182, R182 ;  /* 0x000000b600b67308 */ /* 0x000fe20000000800 */
[--C-:B------:R-:W-:Y:S01]  /*6f20*/  FFMA.FTZ R197, R197, UR6, -R196.reuse ;  /* 0x00000006c5c57c23 */ /* 0x100fe200080108c4 */
[----:B------:R-:W-:Y:S01]  /*6f30*/  LDSM.16.MT88.4 R140, [R225+0x16000] ;  /* 0x01600000e18c783b */ /* 0x000fe20000004200 */
[--C-:B------:R-:W-:Y:S01]  /*6f40*/  FFMA.FTZ R195, R195, UR6, -R196.reuse ;  /* 0x00000006c3c37c23 */ /* 0x100fe200080108c4 */
[--C-:B------:R-:W-:Y:S01]  /*6f50*/  FFMA.FTZ R199, R192, UR6, -R169.reuse ;  /* 0x00000006c0c77c23 */ /* 0x100fe200080108a9 */
[----:B------:R-:W-:Y:S01]  /*6f60*/  FFMA.FTZ R196, R171, UR6, -R196 ;  /* 0x00000006abc47c23 */ /* 0x000fe200080108c4 */
[----:B------:R-:W-:Y:S01]  /*6f70*/  LDSM.16.MT88.4 R84, [R225+0x12000] ;  /* 0x01200000e154783b */ /* 0x000fe20000004200 */
[--C-:B------:R-:W-:Y:S01]  /*6f80*/  FFMA.FTZ R194, R194, UR6, -R169.reuse ;  /* 0x00000006c2c27c23 */ /* 0x100fe200080108a9 */
[----:B------:R-:W1:Y:S01]  /*6f90*/  MUFU.EX2 R185, R185 ;  /* 0x000000b900b97308 */ /* 0x000e620000000800 */
[----:B---3--:R-:W-:Y:S01]  /*6fa0*/  F2FP.BF16.F32.PACK_AB R150, R176, R179 ;  /* 0x000000b3b096723e */ /* 0x008fe200000010ff */
[----:B------:R-:W-:Y:S01]  /*6fb0*/  LDSM.16.MT88.4 R92, [R224+0x12000] ;  /* 0x01200000e05c783b */ /* 0x000fe20000004200 */
[--C-:B------:R-:W-:Y:S01]  /*6fc0*/  FFMA.FTZ R192, R170, UR6, -R169.reuse ;  /* 0x00000006aac07c23 */ /* 0x100fe200080108a9 */
[----:B------:R-:W-:Y:S01]  /*6fd0*/  FFMA.FTZ R247, R168, UR6, -R169 ;  /* 0x00000006a8f77c23 */ /* 0x000fe200080108a9 */
[----:B------:R-:W-:Y:S01]  /*6fe0*/  FADD.FTZ R180, R183, R180 ;  /* 0x000000b4b7b47221 */ /* 0x000fe20000010000 */
[----:B------:R-:W-:Y:S01]  /*6ff0*/  LDSM.16.MT88.4 R24, [R224+0x16000] ;  /* 0x01600000e018783b */ /* 0x000fe20000004200 */
[----:B------:R-:W-:Y:S01]  /*7000*/  ULDC.64 UR6, c[0x0][0x218] ;  /* 0x0000860000067ab9 */ /* 0x000fe20000000a00 */
[----:B------:R-:W-:Y:S01]  /*7010*/  MUFU.EX2 R181, R181 ;  /* 0x000000b500b57308 */ /* 0x000fe20000000800 */
[----:B------:R-:W-:Y:S01]  /*7020*/  FADD.FTZ R179, R179, R180 ;  /* 0x000000b4b3b37221 */ /* 0x000fe20000010000 */
[----:B------:R-:W-:Y:S01]  /*7030*/  LDSM.16.MT88.4 R32, [R225+0x12800] ;  /* 0x01280000e120783b */ /* 0x000fe20000004200 */
[----:B------:R-:W-:-:S02]  /*7040*/  LEA R246, P2, R165, UR6, 0x1 ;  /* 0x00000006a5f67c11 */ /* 0x000fc4000f8408ff */
[----:B------:R-:W-:Y:S01]  /*7050*/  FADD.FTZ R176, R176, R179 ;  /* 0x000000b3b0b07221 */ /* 0x000fe20000010000 */
[----:B------:R-:W-:Y:S01]  /*7060*/  LDSM.16.MT88.4 R168, [R224+0x13800] ;  /* 0x01380000e0a8783b */ /* 0x000fe20000004200 */
[----:B------:R-:W-:Y:S01]  /*7070*/  LEA.HI.X R245, R165, UR7, R166, 0x1, P2 ;  /* 0x00000007a5f57c11 */ /* 0x000fe200090f0ca6 */
[----:B------:R-:W3:Y:S01]  /*7080*/  MUFU.EX2 R178, R178 ;  /* 0x000000b200b27308 */ /* 0x000ee20000000800 */
[----:B-1----:R-:W-:Y:S01]  /*7090*/  F2FP.BF16.F32.PACK_AB R149, R185, R182 ;  /* 0x000000b6b995723e */ /* 0x002fe200000010ff */
[----:B------:R-:W-:-:S06]  /*70a0*/  FADD.FTZ R182, R182, R185 ;  /* 0x000000b9b6b67221 */ /* 0x000fcc0000010000 */
[----:B------:R-:W-:Y:S08]  /*70b0*/  MUFU.EX2 R177, R177 ;  /* 0x000000b100b17308 */ /* 0x000ff00000000800 */
[----:B------:R-:W1:Y:S01]  /*70c0*/  MUFU.EX2 R174, R174 ;  /* 0x000000ae00ae7308 */ /* 0x000e620000000800 */
[----:B---3--:R-:W-:Y:S01]  /*70d0*/  F2FP.BF16.F32.PACK_AB R151, R178, R181 ;  /* 0x000000b5b297723e */ /* 0x008fe200000010ff */
[----:B------:R-:W-:-:S04]  /*70e0*/  FADD.FTZ R181, R181, R182 ;  /* 0x000000b6b5b57221 */ /* 0x000fc80000010000 */
[----:B------:R-:W-:Y:S02]  /*70f0*/  FADD.FTZ R178, R178, R181 ;  /* 0x000000b5b2b27221 */ /* 0x000fe40000010000 */
[C---:B------:R-:W-:Y:S01]  /*7100*/  HMMA.16816.F32.BF16 R48, R148.reuse, R52, RZ ;  /* 0x000000349430723c */ /* 0x040fe200000418ff */
[----:B------:R-:W-:Y:S05]  /*7110*/  MUFU.EX2 R173, R173 ;  /* 0x000000ad00ad7308 */ /* 0x000fea0000000800 */
[C---:B------:R-:W-:Y:S03]  /*7120*/  HMMA.16816.F32.BF16 R52, R148.reuse, R54, RZ ;  /* 0x000000369434723c */ /* 0x040fe600000418ff */
[----:B------:R-:W3:Y:S01]  /*7130*/  MUFU.EX2 R2, R2 ;  /* 0x0000000200027308 */ /* 0x000ee20000000800 */
[C---:B-1----:R-:W-:Y:S01]  /*7140*/  F2FP.BF16.F32.PACK_AB R28, R174.reuse, R177 ;  /* 0x000000b1ae1c723e */ /* 0x042fe200000010ff */
[----:B------:R-:W-:Y:S01]  /*7150*/  FADD.FTZ R177, R177, R176 ;  /* 0x000000b0b1b17221 */ /* 0x000fe20000010000 */
[----:B------:R-:W-:Y:S03]  /*7160*/  HMMA.16816.F32.BF16 R160, R148, R36, RZ ;  /* 0x0000002494a0723c */ /* 0x000fe600000418ff */
[----:B------:R-:W-:-:S02]  /*7170*/  FADD.FTZ R174, R174, R177 ;  /* 0x000000b1aeae7221 */ /* 0x000fc40000010000 */
[----:B------:R-:W-:Y:S01]  /*7180*/  MUFU.EX2 R175, R175 ;  /* 0x000000af00af7308 */ /* 0x000fe20000000800 */
[C---:B------:R-:W-:Y:S06]  /*7190*/  HMMA.16816.F32.BF16 R56, R148.reuse, R60, RZ ;  /* 0x0000003c9438723c */ /* 0x040fec00000418ff */
[----:B------:R-:W-:Y:S01]  /*71a0*/  HMMA.16816.F32.BF16 R36, R148, R38, RZ ;  /* 0x000000269424723c */ /* 0x000fe200000418ff */
[----:B------:R-:W1:Y:S01]  /*71b0*/  MUFU.EX2 R172, R172 ;  /* 0x000000ac00ac7308 */ /* 0x000e620000000800 */
[----:B---3--:R-:W-:Y:S01]  /*71c0*/  F2FP.BF16.F32.PACK_AB R30, R2, R173 ;  /* 0x000000ad021e723e */ /* 0x008fe200000010ff */
[----:B------:R-:W-:-:S03]  /*71d0*/  FADD.FTZ R173, R173, R174 ;  /* 0x000000aeadad7221 */ /* 0x000fc60000010000 */
[C---:B------:R-:W-:Y:S01]  /*71e0*/  HMMA.16816.F32.BF16 R60, R148.reuse, R62, RZ ;  /* 0x0000003e943c723c */ /* 0x040fe200000418ff */
[----:B------:R-:W-:Y:S02]  /*71f0*/  FADD.FTZ R173, R2, R173 ;  /* 0x000000ad02ad7221 */ /* 0x000fe40000010000 */
[----:B------:R-:W-:Y:S03]  /*7200*/  MUFU.EX2 R167, R167 ;  /* 0x000000a700a77308 */ /* 0x000fe60000000800 */
[C---:B------:R-:W-:Y:S05]  /*7210*/  HMMA.16816.F32.BF16 R104, R148.reuse, R108, RZ ;  /* 0x0000006c9468723c */ /* 0x040fea00000418ff */
[----:B------:R-:W3:Y:S01]  /*7220*/  MUFU.EX2 R0, R0 ;  /* 0x0000000000007308 */ /* 0x000ee20000000800 */
[----:B-1----:R-:W-:Y:S01]  /*7230*/  F2FP.BF16.F32.PACK_AB R29, R172, R175 ;  /* 0x000000afac1d723e */ /* 0x002fe200000010ff */
[----:B------:R-:W-:Y:S01]  /*7240*/  HMMA.16816.F32.BF16 R108, R148, R110, RZ ;  /* 0x0000006e946c723c */ /* 0x000fe200000418ff */
[----:B------:R-:W-:-:S04]  /*7250*/  FADD.FTZ R175, R175, R178 ;  /* 0x000000b2afaf7221 */ /* 0x000fc80000010000 */
[----:B------:R-:W-:Y:S01]  /*7260*/  FADD.FTZ R172, R172, R175 ;  /* 0x000000afacac7221 */ /* 0x000fe20000010000 */
[C---:B------:R-:W-:Y:S01]  /*7270*/  HMMA.16816.F32.BF16 R40, R148.reuse, R44, RZ ;  /* 0x0000002c9428723c */ /* 0x040fe200000418ff */
[----:B------:R-:W-:Y:S05]  /*7280*/  MUFU.EX2 R184, R184 ;  /* 0x000000b800b87308 */ /* 0x000fea0000000800 */
[----:B------:R-:W-:Y:S01]  /*7290*/  HMMA.16816.F32.BF16 R64, R148, R68, RZ ;  /* 0x000000449440723c */ /* 0x000fe200000418ff */
[----:B---3--:R-:W-:Y:S02]  /*72a0*/  F2FP.BF16.F32.PACK_AB R31, R0, R167 ;  /* 0x000000a7001f723e */ /* 0x008fe400000010ff */
[----:B------:R-:W1:Y:S01]  /*72b0*/  MUFU.EX2 R187, R187 ;  /* 0x000000bb00bb7308 */ /* 0x000e620000000800 */
[----:B------:R-:W-:-:S02]  /*72c0*/  FADD.FTZ R167, R167, R172 ;  /* 0x000000aca7a77221 */ /* 0x000fc40000010000 */
[----:B----4-:R-:W-:Y:S02]  /*72d0*/  HMMA.16816.F32.BF16 R72, R148, R76, RZ ;  /* 0x0000004c9448723c */ /* 0x010fe400000418ff */
[----:B------:R-:W-:-:S04]  /*72e0*/  FADD.FTZ R167, R0, R167 ;  /* 0x000000a700a77221 */ /* 0x000fc80000010000 */
[C---:B--2---:R-:W-:Y:S01]  /*72f0*/  HMMA.16816.F32.BF16 R48, R28.reuse, R8, R48 ;  /* 0x000000081c30723c */ /* 0x044fe20000041830 */
[----:B------:R-:W-:Y:S05]  /*7300*/  MUFU.EX2 R186, R186 ;  /* 0x000000ba00ba7308 */ /* 0x000fea0000000800 */
[C---:B------:R-:W-:Y:S01]  /*7310*/  HMMA.16816.F32.BF16 R52, R28.reuse, R10, R52 ;  /* 0x0000000a1c34723c */ /* 0x040fe20000041834 */
[----:B------:R-:W2:Y:S02]  /*7320*/  LDSM.16.MT88.4 R8, [R226+0x14800] ;  /* 0x01480000e208783b */ /* 0x000ea40000004200 */
[----:B------:R-:W-:Y:S03]  /*7330*/  MUFU.EX2 R189, R189 ;  /* 0x000000bd00bd7308 */ /* 0x000fe60000000800 */
[C---:B------:R-:W-:Y:S05]  /*7340*/  HMMA.16816.F32.BF16 R160, R28.reuse, R12, R160 ;  /* 0x0000000c1ca0723c */ /* 0x040fea00000418a0 */
[----:B------:R-:W-:Y:S01]  /*7350*/  MUFU.EX2 R188, R188 ;  /* 0x000000bc00bc7308 */ /* 0x000fe20000000800 */
[C---:B------:R-:W-:Y:S01]  /*7360*/  HMMA.16816.F32.BF16 R36, R28.reuse, R14, R36 ;  /* 0x0000000e1c24723c */ /* 0x040fe20000041824 */
[----:B------:R-:W3:Y:S05]  /*7370*/  LDSM.16.MT88.4 R12, [R226+0x12800] ;  /* 0x01280000e20c783b */ /* 0x000eea0000004200 */
[C---:B-----5:R-:W-:Y:S01]  /*7380*/  HMMA.16816.F32.BF16 R56, R28.reuse, R4, R56 ;  /* 0x000000041c38723c */ /* 0x060fe20000041838 */
[----:B------:R-:W4:Y:S05]  /*7390*/  MUFU.EX2 R191, R191 ;  /* 0x000000bf00bf7308 */ /* 0x000f2a0000000800 */
[----:B------:R-:W-:Y:S01]  /*73a0*/  HMMA.16816.F32.BF16 R60, R28, R6, R60 ;  /* 0x000000061c3c723c */ /* 0x000fe2000004183c */
[----:B------:R-:W5:Y:S02]  /*73b0*/  LDSM.16.MT88.4 R4, [R225+0x14800] ;  /* 0x01480000e104783b */ /* 0x000f640000004200 */
[----:B------:R-:W-:Y:S03]  /*73c0*/  MUFU.EX2 R190, R190 ;  /* 0x000000be00be7308 */ /* 0x000fe60000000800 */
[C---:B------:R-:W-:Y:S05]  /*73d0*/  HMMA.16816.F32.BF16 R112, R148.reuse, R116, RZ ;  /* 0x000000749470723c */ /* 0x040fea00000418ff */
[----:B------:R-:W4:Y:S01]  /*73e0*/  MUFU.EX2 R193, R193 ;  /* 0x000000c100c17308 */ /* 0x000f220000000800 */
[----:B------:R-:W-:Y:S06]  /*73f0*/  HMMA.16816.F32.BF16 R44, R148, R46, RZ ;  /* 0x0000002e942c723c */ /* 0x000fec00000418ff */
[C---:B--2---:R-:W-:Y:S01]  /*7400*/  HMMA.16816.F32.BF16 R104, R28.reuse, R8, R104 ;  /* 0x000000081c68723c */ /* 0x044fe20000041868 */
[----:B------:R-:W-:Y:S05]  /*7410*/  MUFU.EX2 R198, R198 ;  /* 0x000000c600c67308 */ /* 0x000fea0000000800 */
[----:B------:R-:W-:Y:S01]  /*7420*/  HMMA.16816.F32.BF16 R108, R28, R10, R108 ;  /* 0x0000000a1c6c723c */ /* 0x000fe2000004186c */
[----:B------:R-:W2:Y:S02]  /*7430*/  LDSM.16.MT88.4 R8, [R226+0x16800] ;  /* 0x01680000e208783b */ /* 0x000ea40000004200 */
[----:B------:R-:W4:Y:S03]  /*7440*/  MUFU.EX2 R197, R197 ;  /* 0x000000c500c57308 */ /* 0x000f260000000800 */
[C---:B------:R-:W-:Y:S05]  /*7450*/  HMMA.16816.F32.BF16 R68, R148.reuse, R70, RZ ;  /* 0x000000469444723c */ /* 0x040fea00000418ff */
[----:B------:R-:W-:Y:S01]  /*7460*/  MUFU.EX2 R195, R195 ;  /* 0x000000c300c37308 */ /* 0x000fe20000000800 */
[C---:B------:R-:W-:Y:S06]  /*7470*/  HMMA.16816.F32.BF16 R76, R148.reuse, R78, RZ ;  /* 0x0000004e944c723c */ /* 0x040fec00000418ff */
[C---:B------:R-:W-:Y:S01]  /*7480*/  HMMA.16816.F32.BF16 R116, R148.reuse, R118, RZ ;  /* 0x000000769474723c */ /* 0x040fe200000418ff */
[----:B------:R-:W-:Y:S05]  /*7490*/  MUFU.EX2 R196, R196 ;  /* 0x000000c400c47308 */ /* 0x000fea0000000800 */
[C---:B------:R-:W-:Y:S03]  /*74a0*/  HMMA.16816.F32.BF16 R132, R148.reuse, R152, RZ ;  /* 0x000000989484723c */ /* 0x040fe600000418ff */
[----:B------:R-:W-:Y:S03]  /*74b0*/  MUFU.EX2 R194, R194 ;  /* 0x000000c200c27308 */ /* 0x000fe60000000800 */
[----:B------:R-:W-:Y:S05]  /*74c0*/  HMMA.16816.F32.BF16 R152, R148, R154, RZ ;  /* 0x0000009a9498723c */ /* 0x000fea00000418ff */
[----:B------:R-:W4:Y:S01]  /*74d0*/  MUFU.EX2 R199, R199 ;  /* 0x000000c700c77308 */ /* 0x000f220000000800 */
[C---:B------:R-:W-:Y:S06]  /*74e0*/  HMMA.16816.F32.BF16 R40, R28.reuse, R20, R40 ;  /* 0x000000141c28723c */ /* 0x040fec0000041828 */
[C---:B------:R-:W-:Y:S01]  /*74f0*/  HMMA.16816.F32.BF16 R44, R28.reuse, R22, R44 ;  /* 0x000000161c2c723c */ /* 0x040fe2000004182c */
[----:B------:R-:W1:Y:S01]  /*7500*/  LDSM.16.MT88.4 R20, [R228+0x14800] ;  /* 0x01480000e414783b */ /* 0x000e620000004200 */
[----:B------:R-:W-:Y:S04]  /*7510*/  MUFU.EX2 R192, R192 ;  /* 0x000000c000c07308 */ /* 0x000fe80000000800 */
[C---:B------:R-:W-:Y:S04]  /*7520*/  HMMA.16816.F32.BF16 R64, R28.reuse, R16, R64 ;  /* 0x000000101c40723c */ /* 0x040fe80000041840 */
[----:B------:R-:W4:Y:S02]  /*7530*/  MUFU.EX2 R247, R247 ;  /* 0x000000f700f77308 */ /* 0x000f240000000800 */
[C---:B------:R-:W-:Y:S01]  /*7540*/  HMMA.16816.F32.BF16 R68, R28.reuse, R18, R68 ;  /* 0x000000121c44723c */ /* 0x040fe20000041844 */
[----:B------:R-:W4:Y:S05]  /*7550*/  LDSM.16.MT88.4 R16, [R224+0x14800] ;  /* 0x01480000e010783b */ /* 0x000f2a0000004200 */
[C---:B---3--:R-:W-:Y:S06]  /*7560*/  HMMA.16816.F32.BF16 R72, R28.reuse, R12, R72 ;  /* 0x0000000c1c48723c */ /* 0x048fec0000041848 */
[C---:B------:R-:W-:Y:S01]  /*7570*/  HMMA.16816.F32.BF16 R76, R28.reuse, R14, R76 ;  /* 0x0000000e1c4c723c */ /* 0x040fe2000004184c */
[----:B------:R-:W3:Y:S05]  /*7580*/  LDSM.16.MT88.4 R12, [R228+0x16800] ;  /* 0x01680000e40c783b */ /* 0x000eea0000004200 */
[C---:B-----5:R-:W-:Y:S06]  /*7590*/  HMMA.16816.F32.BF16 R112, R28.reuse, R4, R112 ;  /* 0x000000041c70723c */ /* 0x060fec0000041870 */
[C---:B------:R-:W-:Y:S01]  /*75a0*/  HMMA.16816.F32.BF16 R116, R28.reuse, R6, R116 ;  /* 0x000000061c74723c */ /* 0x040fe20000041874 */
[----:B------:R-:W5:Y:S05]  /*75b0*/  LDSM.16.MT88.4 R4, [R225+0x16800] ;  /* 0x01680000e104783b */ /* 0x000f6a0000004200 */
[C---:B--2---:R-:W-:Y:S06]  /*75c0*/  HMMA.16816.F32.BF16 R132, R28.reuse, R8, R132 ;  /* 0x000000081c84723c */ /* 0x044fec0000041884 */
[----:B------:R-:W-:Y:S01]  /*75d0*/  HMMA.16816.F32.BF16 R152, R28, R10, R152 ;  /* 0x0000000a1c98723c */ /* 0x000fe20000041898 */
[----:B------:R-:W2:Y:S05]  /*75e0*/  LDSM.16.MT88.4 R8, [R225+0x11000] ;  /* 0x01100000e108783b */ /* 0x000eaa0000004200 */
[C---:B------:R-:W-:Y:S06]  /*75f0*/  HMMA.16816.F32.BF16 R96, R148.reuse, R100, RZ ;  /* 0x000000649460723c */ /* 0x040fec00000418ff */
        /* <DEDUP_REMOVED lines=12> */
[----:B------:R-:W-:Y:S01]  /*76c0*/  HMMA.16816.F32.BF16 R148, R148, R26, RZ ;  /* 0x0000001a9494723c */ /* 0x000fe200000418ff */
[----:B------:R-:W2:Y:S05]  /*76d0*/  LDSM.16.MT88.4 R24, [R224+0x12800] ;  /* 0x01280000e018783b */ /* 0x000eaa0000004200 */
[C---:B-1----:R-:W-:Y:S06]  /*76e0*/  HMMA.16816.F32.BF16 R96, R28.reuse, R20, R96 ;  /* 0x000000141c60723c */ /* 0x042fec0000041860 */
[C---:B------:R-:W-:Y:S01]  /*76f0*/  HMMA.16816.F32.BF16 R100, R28.reuse, R22, R100 ;  /* 0x000000161c64723c */ /* 0x040fe20000041864 */
[----:B------:R-:W1:Y:S05]  /*7700*/  LDSM.16.MT88.4 R20, [R228+0x11000] ;  /* 0x01100000e414783b */ /* 0x000e6a0000004200 */
[C---:B----4-:R-:W-:Y:S06]  /*7710*/  HMMA.16816.F32.BF16 R120, R28.reuse, R16, R120 ;  /* 0x000000101c78723c */ /* 0x050fec0000041878 */
[C---:B------:R-:W-:Y:S01]  /*7720*/  HMMA.16816.F32.BF16 R124, R28.reuse, R18, R124 ;  /* 0x000000121c7c723c */ /* 0x040fe2000004187c */
[----:B------:R-:W4:Y:S05]  /*7730*/  LDSM.16.MT88.4 R16, [R224+0x11000] ;  /* 0x01100000e010783b */ /* 0x000f2a0000004200 */
[C---:B---3--:R-:W-:Y:S06]  /*7740*/  HMMA.16816.F32.BF16 R128, R28.reuse, R12, R128 ;  /* 0x0000000c1c80723c */ /* 0x048fec0000041880 */
[C---:B------:R-:W-:Y:S01]  /*7750*/  HMMA.16816.F32.BF16 R156, R28.reuse, R14, R156 ;  /* 0x0000000e1c9c723c */ /* 0x040fe2000004189c */
[----:B------:R-:W3:Y:S05]  /*7760*/  LDSM.16.MT88.4 R12, [R228+0x13000] ;  /* 0x01300000e40c783b */ /* 0x000eea0000004200 */
[C---:B-----5:R-:W-:Y:S06]  /*7770*/  HMMA.16816.F32.BF16 R136, R28.reuse, R4, R136 ;  /* 0x000000041c88723c */ /* 0x060fec0000041888 */
[----:B------:R-:W-:Y:S01]  /*7780*/  HMMA.16816.F32.BF16 R140, R28, R6, R140 ;  /* 0x000000061c8c723c */ /* 0x000fe2000004188c */
[----:B------:R-:W-:Y:S01]  /*7790*/  F2FP.BF16.F32.PACK_AB R4, R187, R184 ;  /* 0x000000b8bb04723e */ /* 0x000fe200000010ff */
[----:B------:R-:W-:Y:S01]  /*77a0*/  FADD.FTZ R184, R184, R173 ;  /* 0x000000adb8b87221 */ /* 0x000fe20000010000 */
[----:B------:R-:W-:Y:S01]  /*77b0*/  F2FP.BF16.F32.PACK_AB R5, R191, R188 ;  /* 0x000000bcbf05723e */ /* 0x000fe200000010ff */
[----:B------:R-:W-:-:S02]  /*77c0*/  FADD.FTZ R188, R188, R167 ;  /* 0x000000a7bcbc7221 */ /* 0x000fc40000010000 */
[C---:B------:R-:W-:Y:S01]  /*77d0*/  HMMA.16816.F32.BF16 R80, R28.reuse, R32, R80 ;  /* 0x000000201c50723c */ /* 0x040fe20000041850 */
[----:B------:R-:W-:Y:S01]  /*77e0*/  F2FP.BF16.F32.PACK_AB R6, R189, R186 ;  /* 0x000000babd06723e */ /* 0x000fe200000010ff */
[----:B------:R-:W-:Y:S01]  /*77f0*/  FADD.FTZ R187, R187, R184 ;  /* 0x000000b8bbbb7221 */ /* 0x000fe20000010000 */
[----:B------:R-:W-:Y:S01]  /*7800*/  F2FP.BF16.F32.PACK_AB R7, R193, R190 ;  /* 0x000000bec107723e */ /* 0x000fe200000010ff */
[----:B------:R-:W-:Y:S02]  /*7810*/  FADD.FTZ R191, R191, R188 ;  /* 0x000000bcbfbf7221 */ /* 0x000fe40000010000 */
[----:B------:R-:W-:Y:S01]  /*7820*/  HMMA.16816.F32.BF16 R84, R28, R34, R84 ;  /* 0x000000221c54723c */ /* 0x000fe20000041854 */
[----:B------:R-:W-:Y:S01]  /*7830*/  LDSM.16.MT88.4 R32, [R224+0x16800] ;  /* 0x01680000e020783b */ /* 0x000fe20000004200 */
[----:B------:R-:W-:Y:S01]  /*7840*/  FADD.FTZ R186, R186, R187 ;  /* 0x000000bbbaba7221 */ /* 0x000fe20000010000 */
[----:B------:R-:W-:-:S03]  /*7850*/  FADD.FTZ R190, R190, R191 ;  /* 0x000000bfbebe7221 */ /* 0x000fc60000010000 */
[----:B--2---:R-:W-:Y:S01]  /*7860*/  HMMA.16816.F32.BF16 R48, R4, R8, R48 ;  /* 0x000000080430723c */ /* 0x004fe20000041830 */
[----:B------:R-:W-:Y:S01]  /*7870*/  FADD.FTZ R189, R189, R186 ;  /* 0x000000babdbd7221 */ /* 0x000fe20000010000 */
[----:B------:R-:W-:-:S04]  /*7880*/  FADD.FTZ R193, R193, R190 ;  /* 0x000000bec1c17221 */ /* 0x000fc80000010000 */
[----:B------:R-:W-:Y:S01]  /*7890*/  HMMA.16816.F32.BF16 R52, R4, R10, R52 ;  /* 0x0000000a0434723c */ /* 0x000fe20000041834 */
[----:B------:R-:W2:Y:S05]  /*78a0*/  LDSM.16.MT88.4 R8, [R226+0x15000] ;  /* 0x01500000e208783b */ /* 0x000eaa0000004200 */
[C---:B------:R-:W-:Y:S06]  /*78b0*/  HMMA.16816.F32.BF16 R88, R28.reuse, R24, R88 ;  /* 0x000000181c58723c */ /* 0x040fec0000041858 */
[----:B------:R-:W-:Y:S01]  /*78c0*/  HMMA.16816.F32.BF16 R92, R28, R26, R92 ;  /* 0x0000001a1c5c723c */ /* 0x000fe2000004185c */
[----:B------:R-:W5:Y:S05]  /*78d0*/  LDSM.16.MT88.4 R24, [R226+0x11000] ;  /* 0x01100000e218783b */ /* 0x000f6a0000004200 */
        /* <DEDUP_REMOVED lines=9> */
[C---:B--2---:R-:W-:Y:S06]  /*7970*/  HMMA.16816.F32.BF16 R104, R4.reuse, R8, R104 ;  /* 0x000000080468723c */ /* 0x044fec0000041868 */
[----:B------:R-:W-:Y:S01]  /*7980*/  HMMA.16816.F32.BF16 R108, R4, R10, R108 ;  /* 0x0000000a046c723c */ /* 0x000fe2000004186c */
[----:B------:R-:W2:Y:S05]  /*7990*/  LDSM.16.MT88.4 R8, [R226+0x17000] ;  /* 0x01700000e208783b */ /* 0x000eaa0000004200 */
[C---:B------:R-:W-:Y:S06]  /*79a0*/  HMMA.16816.F32.BF16 R144, R28.reuse, R32, R144 ;  /* 0x000000201c90723c */ /* 0x040fec0000041890 */
[----:B------:R-:W-:Y:S01]  /*79b0*/  HMMA.16816.F32.BF16 R148, R28, R34, R148 ;  /* 0x000000221c94723c */ /* 0x000fe20000041894 */
[----:B------:R-:W2:Y:S04]  /*79c0*/  LDSM.16.MT88.4 R32, [R225+0x13000] ;  /* 0x01300000e120783b */ /* 0x000ea80000004200 */
[----:B------:R-:W2:Y:S01]  /*79d0*/  LDSM.16.MT88.4 R28, [R224+0x13000] ;  /* 0x01300000e01c783b */ /* 0x000ea20000004200 */
[C---:B-----5:R-:W-:Y:S06]  /*79e0*/  HMMA.16816.F32.BF16 R40, R4.reuse, R24, R40 ;  /* 0x000000180428723c */ /* 0x060fec0000041828 */
[C---:B------:R-:W-:Y:S01]  /*79f0*/  HMMA.16816.F32.BF16 R44, R4.reuse, R26, R44 ;  /* 0x0000001a042c723c */ /* 0x040fe2000004182c */
        /* <DEDUP_REMOVED lines=11> */
[C---:B------:R-:W-:Y:S01]  /*7ab0*/  HMMA.16816.F32.BF16 R152, R4.reuse, R10, R152 ;  /* 0x0000000a0498723c */ /* 0x040fe20000041898 */
[----:B------:R-:W2:Y:S05]  /*7ac0*/  LDSM.16.MT88.4 R8, [R224+0x11800] ;  /* 0x01180000e008783b */ /* 0x000eaa0000004200 */
[C---:B------:R-:W-:Y:S06]  /*7ad0*/  HMMA.16816.F32.BF16 R80, R4.reuse, R32, R80 ;  /* 0x000000200450723c */ /* 0x040fec0000041850 */
[C---:B------:R-:W-:Y:S01]  /*7ae0*/  HMMA.16816.F32.BF16 R84, R4.reuse, R34, R84 ;  /* 0x000000220454723c */ /* 0x040fe20000041854 */
[----:B------:R-:W2:Y:S05]  /*7af0*/  LDSM.16.MT88.4 R32, [R228+0x11800] ;  /* 0x01180000e420783b */ /* 0x000eaa0000004200 */
[C---:B------:R-:W-:Y:S06]  /*7b00*/  HMMA.16816.F32.BF16 R88, R4.reuse, R28, R88 ;  /* 0x0000001c0458723c */ /* 0x040fec0000041858 */
[C---:B------:R-:W-:Y:S01]  /*7b10*/  HMMA.16816.F32.BF16 R92, R4.reuse, R30, R92 ;  /* 0x0000001e045c723c */ /* 0x040fe2000004185c */
[----:B------:R-:W2:Y:S05]  /*7b20*/  LDSM.16.MT88.4 R28, [R226+0x11800] ;  /* 0x01180000e21c783b */ /* 0x000eaa0000004200 */
        /* <DEDUP_REMOVED lines=10> */
[----:B------:R-:W-:Y:S01]  /*7bd0*/  HMMA.16816.F32.BF16 R148, R4, R14, R148 ;  /* 0x0000000e0494723c */ /* 0x000fe20000041894 */
[----:B------:R-:W3:Y:S06]  /*7be0*/  LDSM.16.MT88.4 R12, [R225+0x13800] ;  /* 0x01380000e10c783b */ /* 0x000eec0000004200 */
[----:B------:R-:W-:Y:S01]  /*7bf0*/  F2FP.BF16.F32.PACK_AB R4, R197, R198 ;  /* 0x000000c6c504723e */ /* 0x000fe200000010ff */
[----:B------:R-:W-:Y:S01]  /*7c00*/  FADD.FTZ R198, R198, R189 ;  /* 0x000000bdc6c67221 */ /* 0x000fe20000010000 */
[----:B------:R-:W-:Y:S01]  /*7c10*/  F2FP.BF16.F32.PACK_AB R5, R199, R194 ;  /* 0x000000c2c705723e */ /* 0x000fe200000010ff */
[----:B------:R-:W-:Y:S01]  /*7c20*/  FADD.FTZ R194, R194, R193 ;  /* 0x000000c1c2c27221 */ /* 0x000fe20000010000 */
[----:B------:R-:W-:Y:S01]  /*7c30*/  F2FP.BF16.F32.PACK_AB R6, R196, R195 ;  /* 0x000000c3c406723e */ /* 0x000fe200000010ff */
[----:B------:R-:W-:Y:S01]  /*7c40*/  FADD.FTZ R198, R197, R198 ;  /* 0x000000c6c5c67221 */ /* 0x000fe20000010000 */
[----:B------:R-:W-:Y:S01]  /*7c50*/  F2FP.BF16.F32.PACK_AB R7, R247, R192 ;  /* 0x000000c0f707723e */ /* 0x000fe200000010ff */
[----:B------:R-:W-:-:S02]  /*7c60*/  FADD.FTZ R199, R199, R194 ;  /* 0x000000c2c7c77221 */ /* 0x000fc40000010000 */
[----:B------:R-:W-:Y:S02]  /*7c70*/  FADD.FTZ R195, R195, R198 ;  /* 0x000000c6c3c37221 */ /* 0x000fe40000010000 */
[----:B------:R-:W-:Y:S02]  /*7c80*/  FADD.FTZ R192, R192, R199 ;  /* 0x000000c7c0c07221 */ /* 0x000fe40000010000 */
[----:B--2---:R-:W-:Y:S01]  /*7c90*/  HMMA.16816.F32.BF16 R56, R4, R8, R56 ;  /* 0x000000080438723c */ /* 0x004fe20000041838 */
[----:B------:R-:W-:Y:S01]  /*7ca0*/  FADD.FTZ R249, R196, R195 ;  /* 0x000000c3c4f97221 */ /* 0x000fe20000010000 */
[----:B------:R-:W-:-:S04]  /*7cb0*/  FADD.FTZ R247, R247, R192 ;  /* 0x000000c0f7f77221 */ /* 0x000fc80000010000 */
        /* <DEDUP_REMOVED lines=24> */
[C---:B------:R-:W-:Y:S06]  /*7e40*/  HMMA.16816.F32.BF16 R92, R4.reuse, R170, R92 ;  /* 0x000000aa045c723c */ /* 0x040fec000004185c */
[C---:B------:R-:W-:Y:S06]  /*7e50*/  HMMA.16816.F32.BF16 R96, R4.reuse, R32, R96 ;  /* 0x000000200460723c */ /* 0x040fec0000041860 */
[C---:B------:R-:W-:Y:S06]  /*7e60*/  HMMA.16816.F32.BF16 R100, R4.reuse, R34, R100 ;  /* 0x000000220464723c */ /* 0x040fec0000041864 */
[C---:B------:R-:W-:Y:S06]  /*7e70*/  HMMA.16816.F32.BF16 R104, R4.reuse, R28, R104 ;  /* 0x0000001c0468723c */ /* 0x040fec0000041868 */
[C---:B------:R-:W-:Y:S06]  /*7e80*/  HMMA.16816.F32.BF16 R108, R4.reuse, R30, R108 ;  /* 0x0000001e046c723c */ /* 0x040fec000004186c */
[C---:B-----5:R-:W-:Y:S06]  /*7e90*/  HMMA.16816.F32.BF16 R120, R4.reuse, R24, R120 ;  /* 0x000000180478723c */ /* 0x060fec0000041878 */
[C---:B------:R-:W-:Y:S06]  /*7ea0*/  HMMA.16816.F32.BF16 R124, R4.reuse, R26, R124 ;  /* 0x0000001a047c723c */ /* 0x040fec000004187c */
[C---:B-1----:R-:W-:Y:S06]  /*7eb0*/  HMMA.16816.F32.BF16 R128, R4.reuse, R20, R128 ;  /* 0x000000140480723c */ /* 0x042fec0000041880 */
[C---:B------:R-:W-:Y:S06]  /*7ec0*/  HMMA.16816.F32.BF16 R156, R4.reuse, R22, R156 ;  /* 0x00000016049c723c */ /* 0x040fec000004189c */
[C---:B----4-:R-:W-:Y:S06]  /*7ed0*/  HMMA.16816.F32.BF16 R132, R4.reuse, R16, R132 ;  /* 0x000000100484723c */ /* 0x050fec0000041884 */
[C---:B------:R-:W-:Y:S06]  /*7ee0*/  HMMA.16816.F32.BF16 R152, R4.reuse, R18, R152 ;  /* 0x000000120498723c */ /* 0x040fec0000041898 */
[C---:B---3--:R-:W-:Y:S06]  /*7ef0*/  HMMA.16816.F32.BF16 R136, R4.reuse, R12, R136 ;  /* 0x0000000c0488723c */ /* 0x048fec0000041888 */
[C---:B------:R-:W-:Y:S06]  /*7f00*/  HMMA.16816.F32.BF16 R140, R4.reuse, R14, R140 ;  /* 0x0000000e048c723c */ /* 0x040fec000004188c */
[C---:B--2---:R-:W-:Y:S06]  /*7f10*/  HMMA.16816.F32.BF16 R144, R4.reuse, R8, R144 ;  /* 0x000000080490723c */ /* 0x044fec0000041890 */
[----:B------:R-:W-:Y:S01]  /*7f20*/  HMMA.16816.F32.BF16 R148, R4, R10, R148 ;  /* 0x0000000a0494723c */ /* 0x000fe20000041894 */
[----:B------:R-:W-:-:S08]  /*7f30*/  NOP ;  /* 0x0000000000007918 */ /* 0x000fd00000000000 */
[----:B------:R-:W-:-:S15]  /*7f40*/  @!P1 BRA `(.L_x_754) ;  /* 0x0000004400309947 */ /* 0x000fde0003800000 */
[----:B------:R-:W-:Y:S01]  /*7f50*/  ULEA UR6, -UR8, URZ, 0x6 ;  /* 0x0000003f08067291 */ /* 0x000fe2000f8e313f */
[----:B------:R-:W-:Y:S01]  /*7f60*/  IMAD.MOV.U32 R0, RZ, RZ, R3 ;  /* 0x000000ffff007224 */ /* 0x000fe200078e0003 */
[----:B------:R-:W-:Y:S01]  /*7f70*/  UIADD3 UR22, UR19, -0x2, URZ ;  /* 0xfffffffe13167890 */ /* 0x000fe2000fffe03f */
[----:B------:R-:W-:Y:S01]  /*7f80*/  IMAD.MOV.U32 R165, RZ, RZ, R164 ;  /* 0x000000ffffa57224 */ /* 0x000fe200078e00a4 */
[----:B------:R-:W-:Y:S02]  /*7f90*/  USHF.R.S32.HI UR7, URZ, 0x1f, UR6 ;  /* 0x0000001f3f077899 */ /* 0x000fe40008011406 */
[----:B------:R-:W-:Y:S01]  /*7fa0*/  MOV R244, UR6 ;  /* 0x0000000600f47c02 */ /* 0x000fe20008000f00 */
[----:B------:R-:W-:Y:S01]  /*7fb0*/  ULDC UR17, c[0x0][0x2d0] ;  /* 0x0000b40000117ab9 */ /* 0x000fe20000000800 */
[----:B------:R-:W-:Y:S01]  /*7fc0*/  ULDC UR4, c[0x0][0x2ec] ;  /* 0x0000bb0000047ab9 */ /* 0x000fe20000000800 */
[----:B------:R-:W-:Y:S01]  /*7fd0*/  ULDC UR16, c[0x0][0x248] ;  /* 0x0000920000107ab9 */ /* 0x000fe20000000800 */
[----:B------:R-:W-:Y:S01]  /*7fe0*/  MOV R239, UR7 ;  /* 0x0000000700ef7c02 */ /* 0x000fe20008000f00 */
[----:B------:R-:W-:Y:S01]  /*7ff0*/  ULDC.64 UR8, c[0x0][0x248] ;  /* 0x0000920000087ab9 */ /* 0x000fe20000000a00 */
[----:B------:R-:W-:Y:S01]  /*8000*/  ULDC.64 UR10, c[0x0][0x250] ;  /* 0x00009400000a7ab9 */ /* 0x000fe20000000a00 */
[----:B------:R-:W-:-:S05]  /*8010*/  ULDC.64 UR6, c[0x0][0x250] ;  /* 0x0000940000067ab9 */ /* 0x000fca0000000a00 */
.L_x_758:
[----:B------:R-:W-:Y:S04]  /*8020*/  DEPBAR.LE SB0, 0x0 ;  /* 0x000080000000791a */ /* 0x000fe80000000000 */
[----:B------:R-:W-:Y:S01]  /*8030*/  BAR.SYNC.DEFER_BLOCKING 0x0 ;  /* 0x0000000000007b1d */ /* 0x000fe20000010000 */
[----:B------:R-:W-:Y:S01]  /*8040*/  ISETP.GE.AND P6, PT, R240, UR17, PT ;  /* 0x00000011f0007c0c */ /* 0x000fe2000bfc6270 */
[----:B------:R-:W-:Y:S01]  /*8050*/  IMAD.MOV.U32 R3, RZ, RZ, R244 ;  /* 0x000000ffff037224 */ /* 0x000fe200078e00f4 */
[----:B------:R-:W-:Y:S01]  /*8060*/  ISETP.GE.AND P5, PT, R237, UR17, PT ;  /* 0x00000011ed007c0c */ /* 0x000fe2000bfa6270 */
[----:B------:R-:W-:Y:S01]  /*8070*/  IMAD.MOV.U32 R164, RZ, RZ, R239 ;  /* 0x000000ffffa47224 */ /* 0x000fe200078e00ef */
[----:B------:R-:W-:Y:S01]  /*8080*/  ISETP.GE.AND P4, PT, R236, UR17, PT ;  /* 0x00000011ec007c0c */ /* 0x000fe2000bf86270 */
[----:B------:R-:W-:Y:S01]  /*8090*/  UMOV UR19, UR6 ;  /* 0x0000000600137c82 */ /* 0x000fe20008000000 */
[----:B------:R-:W-:Y:S01]  /*80a0*/  UMOV UR18, UR7 ;  /* 0x0000000700127c82 */ /* 0x000fe20008000000 */
[----:B------:R-:W-:Y:S10]  /*80b0*/  @!P0 BRA `(.L_x_755) ;  /* 0x0000000400048947 */ /* 0x000ff40003800000 */
[----:B------:R-:W1:Y:S01]  /*80c0*/  LDC R6, c[0x0][0x380] ;  /* 0x0000e000ff067b82 */ /* 0x000e620000000800 */
[----:B------:R-:W-:Y:S04]  /*80d0*/  USHF.L.U32 UR18, UR22, 0x6, URZ ;  /* 0x0000000616127899 */ /* 0x000fe8000800063f */
[----:B------:R-:W-:Y:S02]  /*80e0*/  UIADD3 UR19, UR18, 0x40, URZ ;  /* 0x0000004012137890 */ /* 0x000fe4000fffe03f */
[----:B------:R-:W-:Y:S04]  /*80f0*/  MOV R5, UR18 ;  /* 0x0000001200057c02 */ /* 0x000fe80008000f00 */
[----:B------:R-:W-:Y:S01]  /*8100*/  IMAD.U32 R7, RZ, RZ, UR19 ;  /* 0x00000013ff077e24 */ /* 0x000fe2000f8e00ff */
[----:B------:R-:W-:Y:S04]  /*8110*/  IABS R5, R5 ;  /* 0x0000000500057213 */ /* 0x000fe80000000000 */
[----:B------:R-:W-:Y:S02]  /*8120*/  IABS R7, R7 ;  /* 0x0000000700077213 */ /* 0x000fe40000000000 */
[----:B-1----:R-:W-:Y:S04]  /*8130*/  IABS R3, R6 ;  /* 0x0000000600037213 */ /* 0x002fe80000000000 */
[----:B------:R-:W1:Y:S10]  /*8140*/  I2F.RP R4, R3 ;  /* 0x0000000300047306 */ /* 0x000e740000209400 */
[----:B-1----:R-:W1:Y:S02]  /*8150*/  MUFU.RCP R2, R4 ;  /* 0x0000000400027308 */ /* 0x002e640000001000 */
[----:B-1----:R-:W-:Y:S08]  /*8160*/  VIADD R8, R2, 0xffffffe ;  /* 0x0ffffffe02087836 */ /* 0x002ff00000000000 */
[----:B------:R-:W1:Y:S02]  /*8170*/  F2I.FTZ.U32.TRUNC.NTZ R9, R8 ;  /* 0x0000000800097305 */ /* 0x000e64000021f000 */
[--C-:B-1----:R-:W-:Y:S02]  /*8180*/  IMAD.MOV R2, RZ, RZ, -R9.reuse ;  /* 0x000000ffff027224 */ /* 0x102fe400078e0a09 */
[----:B------:R-:W-:Y:S02]  /*8190*/  IMAD.MOV.U32 R8, RZ, RZ, RZ ;  /* 0x000000ffff087224 */ /* 0x000fe400078e00ff */
[----:B------:R-:W-:Y:S04]  /*81a0*/  IMAD R2, R2, R3, RZ ;  /* 0x0000000302027224 */ /* 0x000fe800078e02ff */
[----:B------:R-:W-:Y:S06]  /*81b0*/  IMAD.HI.U32 R2, R9, R2, R8 ;  /* 0x0000000209027227 */ /* 0x000fec00078e0008 */
[C---:B------:R-:W-:Y:S04]  /*81c0*/  IMAD.HI.U32 R8, R2.reuse, R5, RZ ;  /* 0x0000000502087227 */ /* 0x040fe800078e00ff */
[----:B------:R-:W-:Y:S01]  /*81d0*/  IMAD.HI.U32 R2, R2, R7, RZ ;  /* 0x0000000702027227 */ /* 0x000fe200078e00ff */
[----:B------:R-:W-:Y:S05]  /*81e0*/  IADD3 R4, -R8, RZ, RZ ;  /* 0x000000ff08047210 */ /* 0x000fea0007ffe1ff */
[C---:B------:R-:W-:Y:S02]  /*81f0*/  IMAD R5, R3.reuse, R4, R5 ;  /* 0x0000000403057224 */ /* 0x040fe400078e0205 */
[----:B------:R-:W-:Y:S03]  /*8200*/  IMAD.MOV R4, RZ, RZ, -R2 ;  /* 0x000000ffff047224 */ /* 0x000fe600078e0a02 */
[C---:B------:R-:W-:Y:S01]  /*8210*/  ISETP.GT.U32.AND P1, PT, R3.reuse, R5, PT ;  /* 0x000000050300720c */ /* 0x040fe20003f24070 */
[C---:B------:R-:W-:Y:S01]  /*8220*/  IMAD R7, R3.reuse, R4, R7 ;  /* 0x0000000403077224 */ /* 0x040fe200078e0207 */
[----:B------:R-:W-:Y:S01]  /*8230*/  LOP3.LUT R4, R6, UR19, RZ, 0x3c, !PT ;  /* 0x0000001306047c12 */ /* 0x000fe2000f8e3cff */
[----:B------:R-:W-:Y:S03]  /*8240*/  UMOV UR19, UR10 ;  /* 0x0000000a00137c82 */ /* 0x000fe60008000000 */
[----:B------:R-:W-:Y:S07]  /*8250*/  ISETP.GT.U32.AND P2, PT, R3, R7, PT ;  /* 0x000000070300720c */ /* 0x000fee0003f44070 */
[----:B------:R-:W-:Y:S02]  /*8260*/  @!P1 IMAD.IADD R5, R5, 0x1, -R3 ;  /* 0x0000000105059824 */ /* 0x000fe400078e0a03 */
[----:B------:R-:W-:Y:S03]  /*8270*/  @!P1 VIADD R8, R8, 0x1 ;  /* 0x0000000108089836 */ /* 0x000fe60000000000 */
[-C--:B------:R-:W-:Y:S01]  /*8280*/  ISETP.GE.U32.AND P3, PT, R5, R3.reuse, PT ;  /* 0x000000030500720c */ /* 0x080fe20003f66070 */
[----:B------:R-:W-:Y:S01]  /*8290*/  @!P2 VIADD R2, R2, 0x1 ;  /* 0x000000010202a836 */ /* 0x000fe20000000000 */
[-C--:B------:R-:W-:Y:S02]  /*82a0*/  @!P2 IADD3 R7, R7, -R3.reuse, RZ ;  /* 0x800000030707a210 */ /* 0x080fe40007ffe0ff */
[----:B------:R-:W-:Y:S02]  /*82b0*/  LOP3.LUT R5, RZ, R6, RZ, 0x33, !PT ;  /* 0x00000006ff057212 */ /* 0x000fe400078e33ff */
[----:B------:R-:W-:Y:S02]  /*82c0*/  ISETP.GE.U32.AND P1, PT, R7, R3, PT ;  /* 0x000000030700720c */ /* 0x000fe40003f26070 */
[----:B------:R-:W-:Y:S01]  /*82d0*/  LOP3.LUT R3, R6, UR18, RZ, 0x3c, !PT ;  /* 0x0000001206037c12 */ /* 0x000fe2000f8e3cff */
[----:B------:R-:W-:Y:S03]  /*82e0*/  UMOV UR18, UR11 ;  /* 0x0000000b00127c82 */ /* 0x000fe60008000000 */
[----:B------:R-:W-:Y:S02]  /*82f0*/  ISETP.GE.AND P2, PT, R3, RZ, PT ;  /* 0x000000ff0300720c */ /* 0x000fe40003f46270 */
[----:B------:R-:W-:Y:S02]  /*8300*/  @P3 IADD3 R8, R8, 0x1, RZ ;  /* 0x0000000108083810 */ /* 0x000fe40007ffe0ff */
[----:B------:R-:W-:Y:S03]  /*8310*/  ISETP.GE.AND P3, PT, R4, RZ, PT ;  /* 0x000000ff0400720c */ /* 0x000fe60003f66270 */
[----:B------:R-:W-:Y:S01]  /*8320*/  @P1 VIADD R2, R2, 0x1 ;  /* 0x0000000102021836 */ /* 0x000fe20000000000 */
[----:B------:R-:W-:Y:S05]  /*8330*/  ISETP.NE.AND P1, PT, R6, RZ, PT ;  /* 0x000000ff0600720c */ /* 0x000fea0003f25270 */
[----:B------:R-:W-:Y:S04]  /*8340*/  @!P2 IMAD.MOV R8, RZ, RZ, -R8 ;  /* 0x000000ffff08a224 */ /* 0x000fe800078e0a08 */
[----:B------:R-:W-:Y:S02]  /*8350*/  @!P3 IADD3 R2, -R2, RZ, RZ ;  /* 0x000000ff0202b210 */ /* 0x000fe40007ffe1ff */
[C---:B------:R-:W-:Y:S02]  /*8360*/  SEL R3, R5.reuse, R8, !P1 ;  /* 0x0000000805037207 */ /* 0x040fe40004800000 */
[----:B------:R-:W-:Y:S02]  /*8370*/  SEL R5, R5, R2, !P1 ;  /* 0x0000000205057207 */ /* 0x000fe40004800000 */
[-C--:B------:R-:W-:Y:S02]  /*8380*/  LEA R12, P2, R3, R242.reuse, 0x2 ;  /* 0x000000f2030c7211 */ /* 0x080fe400078410ff */
[----:B------:R-:W-:Y:S02]  /*8390*/  LEA R10, P1, R5, R242, 0x2 ;  /* 0x000000f2050a7211 */ /* 0x000fe400078210ff */
[-C--:B------:R-:W-:Y:S02]  /*83a0*/  LEA.HI.X.SX32 R13, R3, R243.reuse, 0x2, P2 ;  /* 0x000000f3030d7211 */ /* 0x080fe400010f16ff */
[C---:B------:R-:W-:Y:S01]  /*83b0*/  LEA.HI.X.SX32 R11, R5.reuse, R243, 0x2, P1 ;  /* 0x000000f3050b7211 */ /* 0x040fe200008f16ff */
[----:B------:R-:W-:Y:S02]  /*83c0*/  IMAD.IADD R5, R5, 0x1, -R3 ;  /* 0x0000000105057824 */ /* 0x000fe400078e0a03 */
[----:B------:R-:W2:Y:S01]  /*83d0*/  LDG.E R7, desc[UR20][R12.64] ;  /* 0x000000140c077981 */ /* 0x000ea2000c1e1900 */
[----:B------:R-:W1:Y:S01]  /*83e0*/  LDC.64 R2, c[0x0][0x238] ;  /* 0x00008e00ff027b82 */ /* 0x000e620000000a00 */
[----:B------:R-:W-:Y:S02]  /*83f0*/  IMAD R6, R5, R6, -0x40 ;  /* 0xffffffc005067424 */ /* 0x000fe400078e0206 */
[----:B------:R-:W2:Y:S02]  /*8400*/  LDG.E R8, desc[UR20][R10.64] ;  /* 0x000000140a087981 */ /* 0x000ea4000c1e1900 */
[C---:B------:R-:W-:Y:S01]  /*8410*/  IMAD R4, R6.reuse, UR11, RZ ;  /* 0x0000000b06047c24 */ /* 0x040fe2000f8e02ff */
[----:B------:R-:W-:Y:S05]  /*8420*/  SHF.R.S32.HI R5, RZ, 0x1f, R6 ;  /* 0x0000001fff057819 */ /* 0x000fea0000011406 */
[----:B------:R-:W-:Y:S02]  /*8430*/  IMAD R4, R5, UR10, R4 ;  /* 0x0000000a05047c24 */ /* 0x000fe4000f8e0204 */
[----:B--2---:R-:W-:Y:S02]  /*8440*/  IMAD.IADD R7, R7, 0x1, -R8 ;  /* 0x0000000107077824 */ /* 0x004fe400078e0a08 */
[----:B------:R-:W-:Y:S03]  /*8450*/  IMAD.WIDE.U32 R8, R6, UR10, RZ ;  /* 0x0000000a06087c25 */ /* 0x000fe6000f8e00ff */
[----:B------:R-:W-:Y:S02]  /*8460*/  SHF.R.S32.HI R5, RZ, 0x1f, R7 ;  /* 0x0000001fff057819 */ /* 0x000fe40000011407 */
[----:B------:R-:W-:Y:S03]  /*8470*/  IADD3 R9, R9, R4, RZ ;  /* 0x0000000409097210 */ /* 0x000fe60007ffe0ff */
[-C--:B-1----:R-:W-:Y:S02]  /*8480*/  IMAD R4, R5, R2.reuse, RZ ;  /* 0x0000000205047224 */ /* 0x082fe400078e02ff */
[C---:B------:R-:W-:Y:S04]  /*8490*/  IMAD.WIDE.U32 R8, R7.reuse, R2, R8 ;  /* 0x0000000207087225 */ /* 0x040fe800078e0008 */
[----:B------:R-:W-:Y:S02]  /*84a0*/  IMAD R4, R7, R3, R4 ;  /* 0x0000000307047224 */ /* 0x000fe400078e0204 */
[----:B------:R-:W-:Y:S03]  /*84b0*/  IMAD.MOV.U32 R3, RZ, RZ, R8 ;  /* 0x000000ffff037224 */ /* 0x000fe600078e0008 */
[----:B------:R-:W-:Y:S07]  /*84c0*/  IADD3 R164, R9, R4, RZ ;  /* 0x0000000409a47210 */ /* 0x000fee0007ffe0ff */
.L_x_755:
[CC--:B------:R-:W-:Y:S01]  /*84d0*/  LEA R2, P1, R3.reuse, R250.reuse, 0x1 ;  /* 0x000000fa03027211 */ /* 0x0c0fe200078208ff */
[----:B------:R-:W-:Y:S01]  /*84e0*/  @P6 STS.128 [R238+0x10000], RZ ;  /* 0x010000ffee006388 */ /* 0x000fe20000000c00 */
[C---:B------:R-:W-:Y:S01]  /*84f0*/  IADD3 R252, P2, R3.reuse, UR24, RZ ;  /* 0x0000001803fc7c10 */ /* 0x040fe2000ff5e0ff */
[----:B------:R-:W-:Y:S01]  /*8500*/  UISETP.GE.AND UP0, UPT, UR22, 0x1, UPT ;  /* 0x000000011600788c */ /* 0x000fe2000bf06270 */
[-C--:B------:R-:W-:Y:S02]  /*8510*/  LEA.HI.X R3, R3, R251.reuse, R164, 0x1, P1 ;  /* 0x000000fb03037211 */ /* 0x080fe400008f0ca4 */
[----:B------:R-:W-:Y:S02]  /*8520*/  ISETP.GE.AND P3, PT, R235, UR17, PT ;  /* 0x00000011eb007c0c */ /* 0x000fe4000bf66270 */
[-C--:B------:R-:W-:Y:S01]  /*8530*/  @!P6 LEA R26, P1, R252, R250.reuse, 0x1 ;  /* 0x000000fafc1ae211 */ /* 0x080fe200078208ff */
[----:B------:R-:W-:Y:S01]  /*8540*/  @!PT LDS RZ, [RZ] ;  /* 0x00000000fffff984 */ /* 0x000fe20000000800 */
[----:B------:R-:W-:Y:S01]  /*8550*/  @!PT LDS RZ, [RZ] ;  /* 0x00000000fffff984 */ /* 0x000fe20000000800 */
[----:B------:R-:W-:Y:S01]  /*8560*/  @!PT LDS RZ, [RZ] ;  /* 0x00000000fffff984 */ /* 0x000fe20000000800 */
[----:B------:R-:W-:Y:S01]  /*8570*/  @!P6 LDGSTS.E.BYPASS.LTC128B.128 [R238+0x10000], desc[UR20][R2.64] ;  /* 0x1000000002eeefae */ /* 0x000fe2000b901d54 */
[----:B------:R-:W-:Y:S02]  /*8580*/  IADD3.X R248, R164, UR12, RZ, P2, !PT ;  /* 0x0000000ca4f87c10 */ /* 0x000fe400097fe4ff */
[C---:B------:R-:W-:Y:S01]  /*8590*/  IADD3 R167, P2, R252.reuse, UR24, RZ ;  /* 0x00000018fca77c10 */ /* 0x040fe2000ff5e0ff */
[----:B------:R-:W-:Y:S01]  /*85a0*/  @P5 STS.128 [R238+0x12000], RZ ;  /* 0x012000ffee005388 */ /* 0x000fe20000000c00 */
[-CC-:B------:R-:W-:Y:S02]  /*85b0*/  @!P6 LEA.HI.X R27, R252, R251.reuse, R248.reuse, 0x1, P1 ;  /* 0x000000fbfc1be211 */ /* 0x180fe400008f0cf8 */
[----:B------:R-:W-:Y:S01]  /*85c0*/  IADD3.X R166, R248, UR12, RZ, P2, !PT ;  /* 0x0000000cf8a67c10 */ /* 0x000fe200097fe4ff */
[----:B------:R-:W-:Y:S01]  /*85d0*/  @!PT LDS RZ, [RZ] ;  /* 0x00000000fffff984 */ /* 0x000fe20000000800 */
[----:B------:R-:W-:Y:S01]  /*85e0*/  @!PT LDS RZ, [RZ] ;  /* 0x00000000fffff984 */ /* 0x000fe20000000800 */
[----:B------:R-:W-:Y:S01]  /*85f0*/  @!PT LDS RZ, [RZ] ;  /* 0x00000000fffff984 */ /* 0x000fe20000000800 */
[----:B------:R-:W-:Y:S01]  /*8600*/  @!P5 LDGSTS.E.BYPASS.LTC128B.128 [R238+0x12000], desc[UR20][R2.64+0x80] ;  /* 0x1200008002eedfae */ /* 0x000fe2000b901d54 */
[CC--:B------:R-:W-:Y:S02]  /*8610*/  @!P5 LEA R22, P2, R252.reuse, R250.reuse, 0x1 ;  /* 0x000000fafc16d211 */ /* 0x0c0fe400078408ff */
[CC--:B------:R-:W-:Y:S01]  /*8620*/  @!P4 LEA R18, P1, R252.reuse, R250.reuse, 0x1 ;  /* 0x000000fafc12c211 */ /* 0x0c0fe200078208ff */
[----:B------:R-:W-:Y:S01]  /*8630*/  @P4 STS.128 [R238+0x14000], RZ ;  /* 0x014000ffee004388 */ /* 0x000fe20000000c00 */
[CCC-:B------:R-:W-:Y:S02]  /*8640*/  @!P5 LEA.HI.X R23, R252.reuse, R251.reuse, R248.reuse, 0x1, P2 ;  /* 0x000000fbfc17d211 */ /* 0x1c0fe400010f0cf8 */
[CCC-:B------:R-:W-:Y:S01]  /*8650*/  @!P4 LEA.HI.X R19, R252.reuse, R251.reuse, R248.reuse, 0x1, P1 ;  /* 0x000000fbfc13c211 */ /* 0x1c0fe200008f0cf8 */
[----:B------:R-:W-:Y:S01]  /*8660*/  @!PT LDS RZ, [RZ] ;  /* 0x00000000fffff984 */ /* 0x000fe20000000800 */
[----:B------:R-:W-:Y:S01]  /*8670*/  @!PT LDS RZ, [RZ] ;  /* 0x00000000fffff984 */ /* 0x000fe20000000800 */
[----:B------:R-:W-:Y:S01]  /*8680*/  @!PT LDS RZ, [RZ] ;  /* 0x00000000fffff984 */ /* 0x000fe20000000800 */
[----:B------:R-:W-:Y:S01]  /*8690*/  @!P4 LDGSTS.E.BYPASS.LTC128B.128 [R238+0x14000], desc[UR20][R2.64+0x100] ;  /* 0x1400010002eecfae */ /* 0x000fe2000b901d54 */
[CC--:B------:R-:W-:Y:S02]  /*86a0*/  @!P3 LEA R14, P2, R252.reuse, R250.reuse, 0x1 ;  /* 0x000000fafc0eb211 */ /* 0x0c0fe400078408ff */
[C---:B------:R-:W-:Y:S01]  /*86b0*/  IADD3 R164, P1, R167.reuse, UR24, RZ ;  /* 0x00000018a7a47c10 */ /* 0x040fe2000ff3e0ff */
[----:B------:R-:W-:Y:S01]  /*86c0*/  @P3 STS.128 [R238+0x16000], RZ ;  /* 0x016000ffee003388 */ /* 0x000fe20000000c00 */
[-C--:B------:R-:W-:Y:S02]  /*86d0*/  @!P3 LEA.HI.X R15, R252, R251.reuse, R248, 0x1, P2 ;  /* 0x000000fbfc0fb211 */ /* 0x080fe400010f0cf8 */
[CC--:B------:R-:W-:Y:S01]  /*86e0*/  @!P6 LEA R206, P2, R167.reuse, R250.reuse, 0x1 ;  /* 0x000000faa7cee211 */ /* 0x0c0fe200078408ff */
[----:B------:R-:W-:Y:S01]  /*86f0*/  @!PT LDS RZ, [RZ] ;  /* 0x00000000fffff984 */ /* 0x000fe20000000800 */
[----:B------:R-:W-:Y:S01]  /*8700*/  @!PT LDS RZ, [RZ] ;  /* 0x00000000fffff984 */ /* 0x000fe20000000800 */
[----:B------:R-:W-:Y:S01]  /*8710*/  @!PT LDS RZ, [RZ] ;  /* 0x00000000fffff984 */ /* 0x000fe20000000800 */
[----:B------:R-:W-:Y:S01]  /*8720*/  @!P3 LDGSTS.E.BYPASS.LTC128B.128 [R238+0x16000], desc[UR20][R2.64+0x180] ;  /* 0x1600018002eebfae */ /* 0x000fe2000b901d54 */
[----:B------:R-:W-:Y:S02]  /*8730*/  IADD3.X R248, R166, UR12, RZ, P1, !PT ;  /* 0x0000000ca6f87c10 */ /* 0x000fe40008ffe4ff */
[CCC-:B------:R-:W-:Y:S01]  /*8740*/  @!P6 LEA.HI.X R207, R167.reuse, R251.reuse, R166.reuse, 0x1, P2 ;  /* 0x000000fba7cfe211 */ /* 0x1c0fe200010f0ca6 */
[----:B------:R-:W-:Y:S01]  /*8750*/  @P6 STS.128 [R238+0x10800], RZ ;  /* 0x010800ffee006388 */ /* 0x000fe20000000c00 */
[CC--:B------:R-:W-:Y:S02]  /*8760*/  @!P5 LEA R198, P1, R167.reuse, R250.reuse, 0x1 ;  /* 0x000000faa7c6d211 */ /* 0x0c0fe400078208ff */
[CC--:B------:R-:W-:Y:S01]  /*8770*/  @!P4 LEA R34, P2, R167.reuse, R250.reuse, 0x1 ;  /* 0x000000faa722c211 */ /* 0x0c0fe200078408ff */
[----:B------:R-:W-:Y:S01]  /*8780*/  @!PT LDS RZ, [RZ] ;  /* 0x00000000fffff984 */ /* 0x000fe20000000800 */
[----:B------:R-:W-:Y:S01]  /*8790*/  @!PT LDS RZ, [RZ] ;  /* 0x00000000fffff984 */ /* 0x000fe20000000800 */
[----:B------:R-:W-:Y:S01]  /*87a0*/  @!PT LDS RZ, [RZ] ;  /* 0x00000000fffff984 */ /* 0x000fe20000000800 */
[----:B------:R-:W-:Y:S01]  /*87b0*/  @!P6 LDGSTS.E.BYPASS.LTC128B.128 [R238+0x10800], desc[UR20][R26.64] ;  /* 0x108000001aeeefae */ /* 0x000fe2000b901d54 */
[CCC-:B------:R-:W-:Y:S02]  /*87c0*/  @!P5 LEA.HI.X R199, R167.reuse, R251.reuse, R166.reuse, 0x1, P1 ;  /* 0x000000fba7c7d211 */ /* 0x1c0fe400008f0ca6 */
        /* <DEDUP_REMOVED lines=8> */
[-C--:B------:R-:W-:Y:S02]  /*8850*/  @!P3 LEA.HI.X R31, R167, R251.reuse, R166, 0x1, P1 ;  /* 0x000000fba71fb211 */ /* 0x080fe400008f0ca6 */
        /* <DEDUP_REMOVED lines=11> */
[C---:B------:R-:W-:Y:S03]  /*8910*/  @!P3 LEA R250, P1, R164.reuse, R250, 0x1 ;  /* 0x000000faa4fab211 */ /* 0x040fe600078208ff */
[----:B------:R-:W-:Y:S01]  /*8920*/  @!PT LDS RZ, [RZ] ;  /* 0x00000000fffff984 */ /* 0x000fe20000000800 */
[----:B------:R-:W-:Y:S01]  /*8930*/  @!PT LDS RZ, [RZ] ;  /* 0x00000000fffff984 */ /* 0x000fe20000000800 */
[----:B------:R-:W-:Y:S01]  /*8940*/  @!PT LDS RZ, [RZ] ;  /* 0x00000000fffff984 */ /* 0x000fe20000000800 */
[----:B------:R-:W-:Y:S01]  /*8950*/  @!P3 LDGSTS.E.BYPASS.LTC128B.128 [R238+0x16800], desc[UR20][R14.64+0x180] ;  /* 0x168001800eeebfae */ /* 0x000fe2000b901d54 */
[----:B------:R-:W-:Y:S02]  /*8960*/  @!P3 LEA.HI.X R251, R164, R251, R248, 0x1, P1 ;  /* 0x000000fba4fbb211 */ /* 0x000fe400008f0cf8 */
[----:B------:R-:W-:Y:S01]  /*8970*/  PLOP3.LUT P1, PT, PT, PT, UP0, 0x80, 0x0 ;  /* 0x000000000000781c */ /* 0x000fe20003f2f008 */
[----:B------:R-:W-:Y:S04]  /*8980*/  @P6 STS.128 [R238+0x11000], RZ ;  /* 0x011000ffee006388 */ /* 0x000fe80000000c00 */
[----:B------:R-:W-:Y:S01]  /*8990*/  @!PT LDS RZ, [RZ] ;  /* 0x00000000fffff984 */ /* 0x000fe20000000800 */
[----:B------:R-:W-:Y:S01]  /*89a0*/  @!PT LDS RZ, [RZ] ;  /* 0x00000000fffff984 */ /* 0x000fe20000000800 */
[----:B------:R-:W-:Y:S01]  /*89b0*/  @!PT LDS RZ, [RZ] ;  /* 0x00000000fffff984 */ /* 0x000fe20000000800 */
[----:B------:R-:W-:Y:S04]  /*89c0*/  @!P6 LDGSTS.E.BYPASS.LTC128B.128 [R238+0x11000], desc[UR20][R206.64] ;  /* 0x11000000ceeeefae */ /* 0x000fe8000b901d54 */
        /* <DEDUP_REMOVED lines=34> */
[----:B------:R1:W-:Y:S04]  /*8bf0*/  @!P3 LDGSTS.E.BYPASS.LTC128B.128 [R238+0x17800], desc[UR20][R250.64+0x180] ;  /* 0x17800180faeebfae */ /* 0x0003e8000b901d54 */
[----:B------:R-:W-:Y:S04]  /*8c00*/  LDSM.16.M88.4 R168, [R234] ;  /* 0x00000000eaa8783b */ /* 0x000fe80000000200 */
[----:B------:R-:W2:Y:S04]  /*8c10*/  LDSM.16.M88.4 R172, [R233+0x8000] ;  /* 0x00800000e9ac783b */ /* 0x000ea80000000200 */
[----:B------:R-:W3:Y:S04]  /*8c20*/  LDSM.16.M88.4 R176, [R233+0x8800] ;  /* 0x00880000e9b0783b */ /* 0x000ee80000000200 */
[----:B------:R-:W4:Y:S04]  /*8c30*/  LDSM.16.M88.4 R180, [R233+0x9000] ;  /* 0x00900000e9b4783b */ /* 0x000f280000000200 */
[----:B------:R-:W5:Y:S04]  /*8c40*/  LDSM.16.M88.4 R184, [R233+0x9800] ;  /* 0x00980000e9b8783b */ /* 0x000f680000000200 */
[----:B------:R-:W0:Y:S01]  /*8c50*/  LDGDEPBAR ;  /* 0x00000000000079af */ /* 0x000e220000000000 */
[----:B-1----:R-:W-:Y:S03]  /*8c60*/  IMAD.MOV.U32 R250, RZ, RZ, R2 ;  /* 0x000000fffffa7224 */ /* 0x002fe600078e0002 */
[----:B------:R-:W-:Y:S01]  /*8c70*/  LDSM.16.M88.4 R188, [R232] ;  /* 0x00000000e8bc783b */ /* 0x000fe20000000200 */
[----:B------:R-:W-:Y:S03]  /*8c80*/  IMAD.MOV.U32 R251, RZ, RZ, R3 ;  /* 0x000000fffffb7224 */ /* 0x000fe600078e0003 */
[----:B------:R-:W1:Y:S04]  /*8c90*/  LDSM.16.M88.4 R192, [R231] ;  /* 0x00000000e7c0783b */ /* 0x000e680000000200 */
[----:B------:R-:W1:Y:S04]  /*8ca0*/  LDSM.16.M88.4 R196, [R223] ;  /* 0x00000000dfc4783b */ /* 0x000e680000000200 */
[----:B------:R-:W1:Y:S04]  /*8cb0*/  LDSM.16.M88.4 R200, [R222] ;  /* 0x00000000dec8783b */ /* 0x000e680000000200 */
[----:B------:R-:W1:Y:S01]  /*8cc0*/  LDSM.16.M88.4 R204, [R221] ;  /* 0x00000000ddcc783b */ /* 0x000e620000000200 */
[C---:B--2---:R-:W-:Y:S06]  /*8cd0*/  HMMA.16816.F32.BF16 R4, R168.reuse, R172, RZ ;  /* 0x000000aca804723c */ /* 0x044fec00000418ff */
[C---:B------:R-:W-:Y:S01]  /*8ce0*/  HMMA.16816.F32.BF16 R8, R168.reuse, R174, RZ ;  /* 0x000000aea808723c */ /* 0x040fe200000418ff */
[----:B------:R-:W-:Y:S05]  /*8cf0*/  LDSM.16.M88.4 R172, [R230] ;  /* 0x00000000e6ac783b */ /* 0x000fea0000000200 */
[C---:B---3--:R-:W-:Y:S06]  /*8d00*/  HMMA.16816.F32.BF16 R12, R168.reuse, R176, RZ ;  /* 0x000000b0a80c723c */ /* 0x048fec00000418ff */
[C---:B------:R-:W-:Y:S01]  /*8d10*/  HMMA.16816.F32.BF16 R16, R168.reuse, R178, RZ ;  /* 0x000000b2a810723c */ /* 0x040fe200000418ff */
[----:B------:R-:W2:Y:S05]  /*8d20*/  LDSM.16.M88.4 R176, [R227+0x8000] ;  /* 0x00800000e3b0783b */ /* 0x000eaa0000000200 */
[C---:B----4-:R-:W-:Y:S06]  /*8d30*/  HMMA.16816.F32.BF16 R20, R168.reuse, R180, RZ ;  /* 0x000000b4a814723c */ /* 0x050fec00000418ff */
[C---:B------:R-:W-:Y:S01]  /*8d40*/  HMMA.16816.F32.BF16 R24, R168.reuse, R182, RZ ;  /* 0x000000b6a818723c */ /* 0x040fe200000418ff */
[----:B------:R-:W3:Y:S05]  /*8d50*/  LDSM.16.M88.4 R180, [R227+0x8800] ;  /* 0x00880000e3b4783b */ /* 0x000eea0000000200 */
[C---:B-----5:R-:W-:Y:S06]  /*8d60*/  HMMA.16816.F32.BF16 R28, R168.reuse, R184, RZ ;  /* 0x000000b8a81c723c */ /* 0x060fec00000418ff */
[----:B------:R-:W-:Y:S01]  /*8d70*/  HMMA.16816.F32.BF16 R32, R168, R186, RZ ;  /* 0x000000baa820723c */ /* 0x000fe200000418ff */
[----:B------:R-:W4:Y:S04]  /*8d80*/  LDSM.16.M88.4 R168, [R227+0x9000] ;  /* 0x00900000e3a8783b */ /* 0x000f280000000200 */
[----:B------:R-:W5:Y:S01]  /*8d90*/  LDSM.16.M88.4 R184, [R227+0x9800] ;  /* 0x00980000e3b8783b */ /* 0x000f620000000200 */
[C---:B-1----:R-:W-:Y:S06]  /*8da0*/  HMMA.16816.F32.BF16 R4, R188.reuse, R192, R4 ;  /* 0x000000c0bc04723c */ /* 0x042fec0000041804 */
[C---:B------:R-:W-:Y:S01]  /*8db0*/  HMMA.16816.F32.BF16 R8, R188.reuse, R194, R8 ;  /* 0x000000c2bc08723c */ /* 0x040fe20000041808 */
[----:B------:R-:W-:Y:S05]  /*8dc0*/  LDSM.16.M88.4 R192, [R229] ;  /* 0x00000000e5c0783b */ /* 0x000fea0000000200 */
[C---:B------:R-:W-:Y:S06]  /*8dd0*/  HMMA.16816.F32.BF16 R12, R188.reuse, R196, R12 ;  /* 0x000000c4bc0c723c */ /* 0x040fec000004180c */
[C---:B------:R-:W-:Y:S01]  /*8de0*/  HMMA.16816.F32.BF16 R16, R188.reuse, R198, R16 ;  /* 0x000000c6bc10723c */ /* 0x040fe20000041810 */
[----:B------:R-:W1:Y:S05]  /*8df0*/  LDSM.16.M88.4 R196, [R220] ;  /* 0x00000000dcc4783b */ /* 0x000e6a0000000200 */
[C---:B------:R-:W-:Y:S06]  /*8e00*/  HMMA.16816.F32.BF16 R20, R188.reuse, R200, R20 ;  /* 0x000000c8bc14723c */ /* 0x040fec0000041814 */
[C---:B------:R-:W-:Y:S01]  /*8e10*/  HMMA.16816.F32.BF16 R24, R188.reuse, R202, R24 ;  /* 0x000000cabc18723c */ /* 0x040fe20000041818 */
[----:B------:R-:W1:Y:S05]  /*8e20*/  LDSM.16.M88.4 R200, [R220+0x800] ;  /* 0x00080000dcc8783b */ /* 0x000e6a0000000200 */
[C---:B------:R-:W-:Y:S06]  /*8e30*/  HMMA.16816.F32.BF16 R28, R188.reuse, R204, R28 ;  /* 0x000000ccbc1c723c */ /* 0x040fec000004181c */
        /* <DEDUP_REMOVED lines=12> */
[C---:B-----5:R-:W-:Y:S06]  /*8f00*/  HMMA.16816.F32.BF16 R28, R172.reuse, R184, R28 ;  /* 0x000000b8ac1c723c */ /* 0x060fec000004181c */
[----:B------:R-:W-:Y:S01]  /*8f10*/  HMMA.16816.F32.BF16 R32, R172, R186, R32 ;  /* 0x000000baac20723c */ /* 0x000fe20000041820 */
[----:B------:R-:W3:Y:S04]  /*8f20*/  LDSM.16.M88.4 R172, [R233+0xb000] ;  /* 0x00b00000e9ac783b */ /* 0x000ee80000000200 */
[----:B------:R-:W4:Y:S01]  /*8f30*/  LDSM.16.M88.4 R184, [R233+0xb800] ;  /* 0x00b80000e9b8783b */ /* 0x000f220000000200 */
[C---:B-1----:R-:W-:Y:S06]  /*8f40*/  HMMA.16816.F32.BF16 R4, R192.reuse, R196, R4 ;  /* 0x000000c4c004723c */ /* 0x042fec0000041804 */
[C---:B------:R-:W-:Y:S01]  /*8f50*/  HMMA.16816.F32.BF16 R8, R192.reuse, R198, R8 ;  /* 0x000000c6c008723c */ /* 0x040fe20000041808 */
[----:B------:R-:W-:Y:S05]  /*8f60*/  LDSM.16.M88.4 R196, [R219] ;  /* 0x00000000dbc4783b */ /* 0x000fea0000000200 */
[C---:B------:R-:W-:Y:S06]  /*8f70*/  HMMA.16816.F32.BF16 R12, R192.reuse, R200, R12 ;  /* 0x000000c8c00c723c */ /* 0x040fec000004180c */
[C---:B------:R-:W-:Y:S01]  /*8f80*/  HMMA.16816.F32.BF16 R16, R192.reuse, R202, R16 ;  /* 0x000000cac010723c */ /* 0x040fe20000041810 */
[----:B------:R-:W-:Y:S05]  /*8f90*/  LDSM.16.M88.4 R200, [R218] ;  /* 0x00000000dac8783b */ /* 0x000fea0000000200 */
[C---:B------:R-:W-:Y:S06]  /*8fa0*/  HMMA.16816.F32.BF16 R20, R192.reuse, R188, R20 ;  /* 0x000000bcc014723c */ /* 0x040fec0000041814 */
[C---:B------:R-:W-:Y:S01]  /*8fb0*/  HMMA.16816.F32.BF16 R24, R192.reuse, R190, R24 ;  /* 0x000000bec018723c */ /* 0x040fe20000041818 */
[----:B------:R-:W1:Y:S05]  /*8fc0*/  LDSM.16.M88.4 R188, [R232+0x2000] ;  /* 0x00200000e8bc783b */ /* 0x000e6a0000000200 */
[C---:B------:R-:W-:Y:S06]  /*8fd0*/  HMMA.16816.F32.BF16 R28, R192.reuse, R204, R28 ;  /* 0x000000ccc01c723c */ /* 0x040fec000004181c */
[----:B------:R-:W-:Y:S01]  /*8fe0*/  HMMA.16816.F32.BF16 R32, R192, R206, R32 ;  /* 0x000000cec020723c */ /* 0x000fe20000041820 */
[----:B------:R-:W5:Y:S04]  /*8ff0*/  LDSM.16.M88.4 R192, [R217] ;  /* 0x00000000d9c0783b */ /* 0x000f680000000200 */
[----:B------:R-:W5:Y:S01]  /*9000*/  LDSM.16.M88.4 R204, [R216] ;  /* 0x00000000d8cc783b */ /* 0x000f620000000200 */
[C---:B--2---:R-:W-:Y:S06]  /*9010*/  HMMA.16816.F32.BF16 R4, R168.reuse, R176, R4 ;  /* 0x000000b0a804723c */ /* 0x044fec0000041804 */
[C---:B------:R-:W-:Y:S01]  /*9020*/  HMMA.16816.F32.BF16 R8, R168.reuse, R178, R8 ;  /* 0x000000b2a808723c */ /* 0x040fe20000041808 */
[----:B------:R-:W-:Y:S05]  /*9030*/  LDSM.16.M88.4 R176, [R227+0xa000] ;  /* 0x00a00000e3b0783b */ /* 0x000fea0000000200 */
[C---:B------:R-:W-:Y:S06]  /*9040*/  HMMA.16816.F32.BF16 R12, R168.reuse, R180, R12 ;  /* 0x000000b4a80c723c */ /* 0x040fec000004180c */
[C---:B------:R-:W-:Y:S01]  /*9050*/  HMMA.16816.F32.BF16 R16, R168.reuse, R182, R16 ;  /* 0x000000b6a810723c */ /* 0x040fe20000041810 */
[----:B------:R-:W-:Y:S05]  /*9060*/  LDSM.16.M88.4 R180, [R227+0xa800] ;  /* 0x00a80000e3b4783b */ /* 0x000fea0000000200 */
[C---:B---3--:R-:W-:Y:S06]  /*9070*/  HMMA.16816.F32.BF16 R20, R168.reuse, R172, R20 ;  /* 0x000000aca814723c */ /* 0x048fec0000041814 */
[C---:B------:R-:W-:Y:S01]  /*9080*/  HMMA.16816.F32.BF16 R24, R168.reuse, R174, R24 ;  /* 0x000000aea818723c */ /* 0x040fe20000041818 */
[----:B------:R-:W2:Y:S05]  /*9090*/  LDSM.16.M88.4 R172, [R230+0x2000] ;  /* 0x00200000e6ac783b */ /* 0x000eaa0000000200 */
[C---:B----4-:R-:W-:Y:S06]  /*90a0*/  HMMA.16816.F32.BF16 R28, R168.reuse, R184, R28 ;  /* 0x000000b8a81c723c */ /* 0x050fec000004181c */
[----:B------:R-:W-:Y:S01]  /*90b0*/  HMMA.16816.F32.BF16 R32, R168, R186, R32 ;  /* 0x000000baa820723c */ /* 0x000fe20000041820 */
[----:B------:R-:W3:Y:S04]  /*90c0*/  LDSM.16.M88.4 R168, [R227+0xb000] ;  /* 0x00b00000e3a8783b */ /* 0x000ee80000000200 */
[----:B------:R-:W4:Y:S01]  /*90d0*/  LDSM.16.M88.4 R184, [R227+0xb800] ;  /* 0x00b80000e3b8783b */ /* 0x000f220000000200 */
[C---:B-1----:R-:W-:Y:S06]  /*90e0*/  HMMA.16816.F32.BF16 R4, R188.reuse, R196, R4 ;  /* 0x000000c4bc04723c */ /* 0x042fec0000041804 */
[C---:B------:R-:W-:Y:S01]  /*90f0*/  HMMA.16816.F32.BF16 R8, R188.reuse, R198, R8 ;  /* 0x000000c6bc08723c */ /* 0x040fe20000041808 */
[----:B------:R-:W-:Y:S05]  /*9100*/  LDSM.16.M88.4 R196, [R220+0x2000] ;  /* 0x00200000dcc4783b */ /* 0x000fea0000000200 */
[C---:B------:R-:W-:Y:S06]  /*9110*/  HMMA.16816.F32.BF16 R12, R188.reuse, R200, R12 ;  /* 0x000000c8bc0c723c */ /* 0x040fec000004180c */
[C---:B------:R-:W-:Y:S01]  /*9120*/  HMMA.16816.F32.BF16 R16, R188.reuse, R202, R16 ;  /* 0x000000cabc10723c */ /* 0x040fe20000041810 */
[----:B------:R-:W-:Y:S05]  /*9130*/  LDSM.16.M88.4 R200, [R220+0x2800] ;  /* 0x00280000dcc8783b */ /* 0x000fea0000000200 */
[C---:B-----5:R-:W-:Y:S06]  /*9140*/  HMMA.16816.F32.BF16 R20, R188.reuse, R192, R20 ;  /* 0x000000c0bc14723c */ /* 0x060fec0000041814 */
[C---:B------:R-:W-:Y:S01]  /*9150*/  HMMA.16816.F32.BF16 R24, R188.reuse, R194, R24 ;  /* 0x000000c2bc18723c */ /* 0x040fe20000041818 */
[----:B------:R-:W1:Y:S05]  /*9160*/  LDSM.16.M88.4 R192, [R229+0x2000] ;  /* 0x00200000e5c0783b */ /* 0x000e6a0000000200 */
[C---:B------:R-:W-:Y:S06]  /*9170*/  HMMA.16816.F32.BF16 R28, R188.reuse, R204, R28 ;  /* 0x000000ccbc1c723c */ /* 0x040fec000004181c */
[----:B------:R-:W-:Y:S01]  /*9180*/  HMMA.16816.F32.BF16 R32, R188, R206, R32 ;  /* 0x000000cebc20723c */ /* 0x000fe20000041820 */
[----:B------:R-:W5:Y:S04]  /*9190*/  LDSM.16.M88.4 R188, [R220+0x3000] ;  /* 0x00300000dcbc783b */ /* 0x000f680000000200 */
[----:B------:R-:W5:Y:S01]  /*91a0*/  LDSM.16.M88.4 R204, [R220+0x3800] ;  /* 0x00380000dccc783b */ /* 0x000f620000000200 */
        /* <DEDUP_REMOVED lines=19> */
[C---:B-----5:R-:W-:Y:S06]  /*92e0*/  HMMA.16816.F32.BF16 R20, R192.reuse, R188, R20 ;  /* 0x000000bcc014723c */ /* 0x060fec0000041814 */
        /* <DEDUP_REMOVED lines=84> */
[C---:B--2---:R-:W-:Y:S01]  /*9830*/  HMMA.16816.F32.BF16 R4, R172.reuse, R176, R4 ;  /* 0x000000b0ac04723c */ /* 0x044fe20000041804 */
[----:B------:R-:W-:Y:S04]  /*9840*/  DEPBAR.LE SB0, 0x0 ;  /* 0x000080000000791a */ /* 0x000fe80000000000 */
[----:B------:R-:W-:Y:S01]  /*9850*/  BAR.SYNC.DEFER_BLOCKING 0x0 ;  /* 0x0000000000007b1d */ /* 0x000fe20000010000 */
[C---:B------:R-:W-:Y:S06]  /*9860*/  HMMA.16816.F32.BF16 R8, R172.reuse, R178, R8 ;  /* 0x000000b2ac08723c */ /* 0x040fec0000041808 */
[C---:B------:R-:W-:Y:S06]  /*9870*/  HMMA.16816.F32.BF16 R12, R172.reuse, R180, R12 ;  /* 0x000000b4ac0c723c */ /* 0x040fec000004180c */
[C---:B------:R-:W-:Y:S06]  /*9880*/  HMMA.16816.F32.BF16 R16, R172.reuse, R182, R16 ;  /* 0x000000b6ac10723c */ /* 0x040fec0000041810 */
[C---:B---3--:R-:W-:Y:S06]  /*9890*/  HMMA.16816.F32.BF16 R20, R172.reuse, R168, R20 ;  /* 0x000000a8ac14723c */ /* 0x048fec0000041814 */
[C---:B------:R-:W-:Y:S06]  /*98a0*/  HMMA.16816.F32.BF16 R24, R172.reuse, R170, R24 ;  /* 0x000000aaac18723c */ /* 0x040fec0000041818 */
[C---:B----4-:R-:W-:Y:S06]  /*98b0*/  HMMA.16816.F32.BF16 R28, R172.reuse, R184, R28 ;  /* 0x000000b8ac1c723c */ /* 0x050fec000004181c */
[----:B------:R-:W-:Y:S06]  /*98c0*/  HMMA.16816.F32.BF16 R32, R172, R186, R32 ;  /* 0x000000baac20723c */ /* 0x000fec0000041820 */
[C---:B-1----:R-:W-:Y:S06]  /*98d0*/  HMMA.16816.F32.BF16 R4, R192.reuse, R196, R4 ;  /* 0x000000c4c004723c */ /* 0x042fec0000041804 */
[C---:B------:R-:W-:Y:S06]  /*98e0*/  HMMA.16816.F32.BF16 R8, R192.reuse, R198, R8 ;  /* 0x000000c6c008723c */ /* 0x040fec0000041808 */
[C---:B------:R-:W-:Y:S06]  /*98f0*/  HMMA.16816.F32.BF16 R12, R192.reuse, R200, R12 ;  /* 0x000000c8c00c723c */ /* 0x040fec000004180c */
[C---:B------:R-:W-:Y:S06]  /*9900*/  HMMA.16816.F32.BF16 R16, R192.reuse, R202, R16 ;  /* 0x000000cac010723c */ /* 0x040fec0000041810 */
[C---:B-----5:R-:W-:Y:S06]  /*9910*/  HMMA.16816.F32.BF16 R20, R192.reuse, R188, R20 ;  /* 0x000000bcc014723c */ /* 0x060fec0000041814 */
[C---:B------:R-:W-:Y:S06]  /*9920*/  HMMA.16816.F32.BF16 R24, R192.reuse, R190, R24 ;  /* 0x000000bec018723c */ /* 0x040fec0000041818 */
[C---:B------:R-:W-:Y:S06]  /*9930*/  HMMA.16816.F32.BF16 R28, R192.reuse, R204, R28 ;  /* 0x000000ccc01c723c */ /* 0x040fec000004181c */
[----:B------:R-:W-:Y:S01]  /*9940*/  HMMA.16816.F32.BF16 R32, R192, R206, R32 ;  /* 0x000000cec020723c */ /* 0x000fe20000041820 */
[----:B------:R-:W-:Y:S11]  /*9950*/  @!UPT UIADD3 URZ, URZ, URZ, URZ ;  /* 0x0000003f3f3ff290 */ /* 0x000ff6000fffe03f */
[----:B------:R-:W-:Y:S01]  /*9960*/  @!UPT UIADD3 URZ, URZ, URZ, URZ ;  /* 0x0000003f3f3ff290 */ /* 0x000fe2000fffe03f */
[----:B------:R-:W-:Y:S11]  /*9970*/  @!P1 BRA `(.L_x_756) ;  /* 0x0000000800f09947 */ /* 0x000ff60003800000 */
[----:B------:R-:W-:Y:S01]  /*9980*/  ULEA UR26, -UR16, URZ, 0x6 ;  /* 0x0000003f101a7291 */ /* 0x000fe2000f8e313f */
[----:B------:R-:W-:Y:S05]  /*9990*/  ULDC.64 UR10, c[0x0][0x248] ;  /* 0x00009200000a7ab9 */ /* 0x000fea0000000a00 */
[----:B------:R-:W-:Y:S01]  /*99a0*/  MOV R164, UR26 ;  /* 0x0000001a00a47c02 */ /* 0x000fe20008000f00 */
[----:B------:R-:W-:Y:S06]  /*99b0*/  USHF.R.S32.HI UR25, URZ, 0x1f, UR26 ;  /* 0x0000001f3f197899 */ /* 0x000fec000801141a */
[----:B------:R-:W-:Y:S01]  /*99c0*/  MOV R2, UR25 ;  /* 0x0000001900027c02 */ /* 0x000fe20008000f00 */
[----:B------:R-:W-:Y:S06]  /*99d0*/  @!P0 BRA `(.L_x_757) ;  /* 0x0000000400048947 */ /* 0x000fec0003800000 */
[----:B------:R-:W1:Y:S01]  /*99e0*/  LDC R164, c[0x0][0x380] ;  /* 0x0000e000ffa47b82 */ /* 0x000e620000000800 */
[----:B------:R-:W-:Y:S04]  /*99f0*/  USHF.L.U32 UR10, UR22, 0x6, URZ ;  /* 0x00000006160a7899 */ /* 0x000fe8000800063f */
[----:B------:R-:W-:Y:S02]  /*9a00*/  UIADD3 UR11, UR10, -0x40, URZ ;  /* 0xffffffc00a0b7890 */ /* 0x000fe4000fffe03f */
[----:B------:R-:W-:Y:S04]  /*9a10*/  IMAD.U32 R168, RZ, RZ, UR10 ;  /* 0x0000000affa87e24 */ /* 0x000fe8000f8e00ff */
[----:B------:R-:W-:Y:S02]  /*9a20*/  MOV R166, UR11 ;  /* 0x0000000b00a67c02 */ /* 0x000fe40008000f00 */
[----:B------:R-:W-:Y:S02]  /*9a30*/  IABS R168, R168 ;  /* 0x000000a800a87213 */ /* 0x000fe40000000000 */
        /* <DEDUP_REMOVED lines=12> */
[C---:B------:R-:W-:Y:S03]  /*9b00*/  IADD3 R3, -R169.reuse, RZ, RZ ;  /* 0x000000ffa9037210 */ /* 0x040fe60007ffe1ff */
[----:B------:R-:W-:Y:S02]  /*9b10*/  IMAD.MOV R167, RZ, RZ, -R170 ;  /* 0x000000ffffa77224 */ /* 0x000fe400078e0aaa */
[----:B------:R-:W-:Y:S01]  /*9b20*/  IMAD R166, R2, R3, R166 ;  /* 0x0000000302a67224 */ /* 0x000fe200078e02a6 */
[----:B------:R-:W-:Y:S01]  /*9b30*/  LOP3.LUT R3, R164, UR10, RZ, 0x3c, !PT ;  /* 0x0000000aa4037c12 */ /* 0x000fe2000f8e3cff */
[C---:B------:R-:W-:Y:S01]  /*9b40*/  IMAD R168, R2.reuse, R167, R168 ;  /* 0x000000a702a87224 */ /* 0x040fe200078e02a8 */
[----:B------:R-:W-:Y:S02]  /*9b50*/  UMOV UR10, UR8 ;  /* 0x00000008000a7c82 */ /* 0x000fe40008000000 */
[C---:B------:R-:W-:Y:S02]  /*9b60*/  ISETP.GT.U32.AND P1, PT, R2.reuse, R166, PT ;  /* 0x000000a60200720c */ /* 0x040fe40003f24070 */
[----:B------:R-:W-:Y:S11]  /*9b70*/  ISETP.GT.U32.AND P2, PT, R2, R168, PT ;  /* 0x000000a80200720c */ /* 0x000ff60003f44070 */
[----:B------:R-:W-:Y:S02]  /*9b80*/  @!P1 IMAD.IADD R166, R166, 0x1, -R2 ;  /* 0x00000001a6a69824 */ /* 0x000fe400078e0a02 */
[-C--:B------:R-:W-:Y:S01]  /*9b90*/  @!P2 IADD3 R168, R168, -R2.reuse, RZ ;  /* 0x80000002a8a8a210 */ /* 0x080fe20007ffe0ff */
[----:B------:R-:W-:Y:S02]  /*9ba0*/  @!P1 VIADD R169, R169, 0x1 ;  /* 0x00000001a9a99836 */ /* 0x000fe40000000000 */
[-C--:B------:R-:W-:Y:S01]  /*9bb0*/  ISETP.GE.U32.AND P1, PT, R166, R2.reuse, PT ;  /* 0x00000002a600720c */ /* 0x080fe20003f26070 */
[----:B------:R-:W-:Y:S01]  /*9bc0*/  @!P2 VIADD R170, R170, 0x1 ;  /* 0x00000001aaaaa836 */ /* 0x000fe20000000000 */
[----:B------:R-:W-:Y:S02]  /*9bd0*/  ISETP.GE.U32.AND P2, PT, R168, R2, PT ;  /* 0x00000002a800720c */ /* 0x000fe40003f46070 */
[----:B------:R-:W-:Y:S01]  /*9be0*/  LOP3.LUT R2, R164, UR11, RZ, 0x3c, !PT ;  /* 0x0000000ba4027c12 */ /* 0x000fe2000f8e3cff */
[----:B------:R-:W-:Y:S08]  /*9bf0*/  UMOV UR11, UR9 ;  /* 0x00000009000b7c82 */ /* 0x000ff00008000000 */
[----:B------:R-:W-:Y:S02]  /*9c00*/  @P1 IADD3 R169, R169, 0x1, RZ ;  /* 0x00000001a9a91810 */ /* 0x000fe40007ffe0ff */
[----:B------:R-:W-:Y:S01]  /*9c10*/  ISETP.GE.AND P1, PT, R2, RZ, PT ;  /* 0x000000ff0200720c */ /* 0x000fe20003f26270 */
[----:B------:R-:W-:Y:S01]  /*9c20*/  @P2 VIADD R170, R170, 0x1 ;  /* 0x00000001aaaa2836 */ /* 0x000fe20000000000 */
[----:B------:R-:W-:Y:S02]  /*9c30*/  ISETP.GE.AND P2, PT, R3, RZ, PT ;  /* 0x000000ff0300720c */ /* 0x000fe40003f46270 */
[----:B------:R-:W-:Y:S09]  /*9c40*/  LOP3.LUT R2, RZ, R164, RZ, 0x33, !PT ;  /* 0x000000a4ff027212 */ /* 0x000ff200078e33ff */
[----:B------:R-:W-:Y:S01]  /*9c50*/  @!P1 IMAD.MOV R169, RZ, RZ, -R169 ;  /* 0x000000ffffa99224 */ /* 0x000fe200078e0aa9 */
[----:B------:R-:W-:Y:S02]  /*9c60*/  ISETP.NE.AND P1, PT, R164, RZ, PT ;  /* 0x000000ffa400720c */ /* 0x000fe40003f25270 */
        /* <DEDUP_REMOVED lines=15> */
[----:B------:R-:W-:Y:S05]  /*9d60*/  IMAD.WIDE.U32 R168, R168, UR8, RZ ;  /* 0x00000008a8a87c25 */ /* 0x000fea000f8e00ff */
[----:B------:R-:W-:Y:S01]  /*9d70*/  IADD3 R169, R169, R164, RZ ;  /* 0x000000a4a9a97210 */ /* 0x000fe20007ffe0ff */
[----:B--2---:R-:W-:Y:S04]  /*9d80*/  IMAD.IADD R166, R166, 0x1, -R167 ;  /* 0x00000001a6a67824 */ /* 0x004fe800078e0aa7 */
[CC--:B-1----:R-:W-:Y:S01]  /*9d90*/  IMAD.WIDE.U32 R168, R166.reuse, R2.reuse, R168 ;  /* 0x00000002a6a87225 */ /* 0x0c2fe200078e00a8 */
[----:B------:R-:W-:Y:S03]  /*9da0*/  SHF.R.S32.HI R167, RZ, 0x1f, R166 ;  /* 0x0000001fffa77819 */ /* 0x000fe600000114a6 */
[----:B------:R-:W-:Y:S02]  /*9db0*/  IMAD.MOV.U32 R164, RZ, RZ, R168 ;  /* 0x000000ffffa47224 */ /* 0x000fe400078e00a8 */
[----:B------:R-:W-:Y:S04]  /*9dc0*/  IMAD R167, R167, R2, RZ ;  /* 0x00000002a7a77224 */ /* 0x000fe800078e02ff */
[----:B------:R-:W-:Y:S05]  /*9dd0*/  IMAD R167, R166, R3, R167 ;  /* 0x00000003a6a77224 */ /* 0x000fea00078e02a7 */
[----:B------:R-:W-:Y:S07]  /*9de0*/  IADD3 R2, R169, R167, RZ ;  /* 0x000000a7a9027210 */ /* 0x000fee0007ffe0ff */
.L_x_757:
[----:B------:R1:W-:Y:S01]  /*9df0*/  @P6 STS.128 [R238+0x8000], RZ ;  /* 0x008000ffee006388 */ /* 0x0003e20000000c00 */
[CC--:B------:R-:W-:Y:S01]  /*9e00*/  LEA R176, P1, R164.reuse, R246.reuse, 0x1 ;  /* 0x000000f6a4b07211 */ /* 0x0c0fe200078208ff */
[----:B------:R-:W-:Y:S01]  /*9e10*/  UMOV UR8, UR10 ;  /* 0x0000000a00087c82 */ /* 0x000fe20008000000 */
[C---:B------:R-:W-:Y:S01]  /*9e20*/  IADD3 R167, P2, R164.reuse, UR23, RZ ;  /* 0x00000017a4a77c10 */ /* 0x040fe2000ff5e0ff */
[----:B------:R-:W-:Y:S01]  /*9e30*/  UMOV UR9, UR11 ;  /* 0x0000000b00097c82 */ /* 0x000fe20008000000 */
[-C--:B------:R-:W-:Y:S02]  /*9e40*/  LEA.HI.X R177, R164, R245.reuse, R2, 0x1, P1 ;  /* 0x000000f5a4b17211 */ /* 0x080fe400008f0c02 */
[CC--:B------:R-:W-:Y:S02]  /*9e50*/  @!P6 LEA R174, P1, R167.reuse, R246.reuse, 0x1 ;  /* 0x000000f6a7aee211 */ /* 0x0c0fe400078208ff */
[----:B------:R-:W-:Y:S01]  /*9e60*/  IADD3.X R166, R2, UR13, RZ, P2, !PT ;  /* 0x0000000d02a67c10 */ /* 0x000fe200097fe4ff */
[----:B------:R-:W-:Y:S01]  /*9e70*/  @!PT LDS RZ, [RZ] ;  /* 0x00000000fffff984 */ /* 0x000fe20000000800 */
[----:B------:R-:W-:Y:S01]  /*9e80*/  @!PT LDS RZ, [RZ] ;  /* 0x00000000fffff984 */ /* 0x000fe20000000800 */
[----:B------:R-:W-:Y:S01]  /*9e90*/  @!PT LDS RZ, [RZ] ;  /* 0x00000000fffff984 */ /* 0x000fe20000000800 */
[----:B------:R1:W-:Y:S01]  /*9ea0*/  @!P6 LDGSTS.E.BYPASS.LTC128B.128 [R238+0x8000], desc[UR20][R176.64] ;  /* 0x08000000b0eeefae */ /* 0x0003e2000b901d54 */
[C---:B------:R-:W-:Y:S02]  /*9eb0*/  IADD3 R3, P2, R167.reuse, UR23, RZ ;  /* 0x00000017a7037c10 */ /* 0x040fe4000ff5e0ff */
[CCC-:B------:R-:W-:Y:S01]  /*9ec0*/  @!P6 LEA.HI.X R175, R167.reuse, R245.reuse, R166.reuse, 0x1, P1 ;  /* 0x000000f5a7afe211 */ /* 0x1c0fe200008f0ca6 */
[----:B------:R1:W-:Y:S01]  /*9ed0*/  @P5 STS.128 [R238+0xa000], RZ ;  /* 0x00a000ffee005388 */ /* 0x0003e20000000c00 */
[CC--:B------:R-:W-:Y:S02]  /*9ee0*/  @!P4 LEA R170, P1, R167.reuse, R246.reuse, 0x1 ;  /* 0x000000f6a7aac211 */ /* 0x0c0fe400078208ff */
[----:B------:R-:W-:Y:S01]  /*9ef0*/  IADD3.X R164, R166, UR13, RZ, P2, !PT ;  /* 0x0000000da6a47c10 */ /* 0x000fe200097fe4ff */
[----:B------:R-:W-:Y:S01]  /*9f00*/  @!PT LDS RZ, [RZ] ;  /* 0x00000000fffff984 */ /* 0x000fe20000000800 */
[----:B------:R-:W-:Y:S01]  /*9f10*/  @!PT LDS RZ, [RZ] ;  /* 0x00000000fffff984 */ /* 0x000fe20000000800 */
[----:B------:R-:W-:Y:S01]  /*9f20*/  @!PT LDS RZ, [RZ] ;  /* 0x00000000fffff984 */ /* 0x000fe20000000800 */
[----:B------:R1:W-:Y:S01]  /*9f30*/  @!P5 LDGSTS.E.BYPASS.LTC128B.128 [R238+0xa000], desc[UR20][R176.64+0x80] ;  /* 0x0a000080b0eedfae */ /* 0x0003e2000b901d54 */
[CC--:B------:R-:W-:Y:S02]  /*9f40*/  @!P5 LEA R172, P2, R167.reuse, R246.reuse, 0x1 ;  /* 0x000000f6a7acd211 */ /* 0x0c0fe400078408ff */
[CCC-:B------:R-:W-:Y:S01]  /*9f50*/  @!P4 LEA.HI.X R171, R167.reuse, R245.reuse, R166.reuse, 0x1, P1 ;  /* 0x000000f5a7abc211 */ /* 0x1c0fe200008f0ca6 */
[----:B------:R1:W-:Y:S01]  /*9f60*/  @P4 STS.128 [R238+0xc000], RZ ;  /* 0x00c000ffee004388 */ /* 0x0003e20000000c00 */
[CCC-:B------:R-:W-:Y:S02]  /*9f70*/  @!P5 LEA.HI.X R173, R167.reuse, R245.reuse, R166.reuse, 0x1, P2 ;  /* 0x000000f5a7add211 */ /* 0x1c0fe400010f0ca6 */
[-C--:B------:R-:W-:Y:S01]  /*9f80*/  @!P3 LEA R168, P2, R167, R246.reuse, 0x1 ;  /* 0x000000f6a7a8b211 */ /* 0x080fe200078408ff */
[----:B------:R-:W-:Y:S01]  /*9f90*/  @!PT LDS RZ, [RZ] ;  /* 0x00000000fffff984 */ /* 0x000fe20000000800 */
[----:B------:R-:W-:Y:S01]  /*9fa0*/  @!PT LDS RZ, [RZ] ;  /* 0x00000000fffff984 */ /* 0x000fe20000000800 */
[----:B------:R-:W-:Y:S01]  /*9fb0*/  @!PT LDS RZ, [RZ] ;  /* 0x00000000fffff984 */ /* 0x000fe20000000800 */
[----:B------:R1:W-:Y:S01]  /*9fc0*/  @!P4 LDGSTS.E.BYPASS.LTC128B.128 [R238+0xc000], desc[UR20][R176.64+0x100] ;  /* 0x0c000100b0eecfae */ /* 0x0003e2000b901d54 */
[----:B------:R-:W-:Y:S02]  /*9fd0*/  IADD3 R2, P1, R3, UR23, RZ ;  /* 0x0000001703027c10 */ /* 0x000fe4000ff3e0ff */
[-C--:B------:R-:W-:Y:S01]  /*9fe0*/  @!P3 LEA.HI.X R169, R167, R245.reuse, R166, 0x1, P2 ;  /* 0x000000f5a7a9b211 */ /* 0x080fe200010f0ca6 */
[----:B------:R1:W-:Y:S01]  /*9ff0*/  @P3 STS.128 [R238+0xe000], RZ ;  /* 0x00e000ffee003388 */ /* 0x0003e20000000c00 */
[CC--:B------:R-:W-:Y:S02]  /*a000*/  @!P6 LEA R186, P2, R3.reuse, R246.reuse, 0x1 ;  /* 0x000000f603bae211 */ /* 0x0c0fe400078408ff */
[----:B------:R-:W-:Y:S01]  /*a010*/  IADD3.X R166, R164, UR13, RZ, P1, !PT ;  /* 0x0000000da4a67c10 */ /* 0x000fe20008ffe4ff */
[----:B------:R-:W-:Y:S01]  /*a020*/  @!PT LDS RZ, [RZ] ;  /* 0x00000000fffff984 */ /* 0x000fe20000000800 */
[----:B------:R-:W-:Y:S01]  /*a030*/  @!PT LDS RZ, [RZ] ;  /* 0x00000000fffff984 */ /* 0x000fe20000000800 */
[----:B------:R-:W-:Y:S01]  /*a040*/  @!PT LDS RZ, [RZ] ;  /* 0x00000000fffff984 */ /* 0x000fe20000000800 */
[----:B------:R1:W-:Y:S01]  /*a050*/  @!P3 LDGSTS.E.BYPASS.LTC128B.128 [R238+0xe000], desc[UR20][R176.64+0x180] ;  /* 0x0e000180b0eebfae */ /* 0x0003e2000b901d54 */
[CCC-:B------:R-:W-:Y:S02]  /*a060*/  @!P6 LEA.HI.X R187, R3.reuse, R245.reuse, R164.reuse, 0x1, P2 ;  /* 0x000000f503bbe211 */ /* 0x1c0fe400010f0ca4 */
[CC--:B------:R-:W-:Y:S01]  /*a070*/  @!P5 LEA R182, P1, R3.reuse, R246.reuse, 0x1 ;  /* 0x000000f603b6d211 */ /* 0x0c0fe200078208ff */
[----:B------:R1:W-:Y:S01]  /*a080*/  @P6 STS.128 [R238+0x8800], RZ ;  /* 0x008800ffee006388 */ /* 0x0003e20000000c00 */
[CC--:B------:R-:W-:Y:S02]  /*a090*/  @!P4 LEA R180, P2, R3.reuse, R246.reuse, 0x1 ;  /* 0x000000f603b4c211 */ /* 0x0c0fe400078408ff */
[CCC-:B------:R-:W-:Y:S01]  /*a0a0*/  @!P5 LEA.HI.X R183, R3.reuse, R245.reuse, R164.reuse, 0x1, P1 ;  /* 0x000000f503b7d211 */ /* 0x1c0fe200008f0ca4 */
        /* <DEDUP_REMOVED lines=8> */
[-C--:B------:R-:W-:Y:S01]  /*a130*/  @!P3 LEA.HI.X R179, R3, R245.reuse, R164, 0x1, P1 ;  /* 0x000000f503b3b211 */ /* 0x080fe200008f0ca4 */
        /* <DEDUP_REMOVED lines=13> */
[CC--:B------:R-:W-:Y:S02]  /*a210*/  @!P4 LEA.HI.X R189, R2.reuse, R245.reuse, R166, 0x1, P2 ;  /* 0x000000f502bdc211 */ /* 0x0c0fe400010f0ca6 */
[C---:B------:R-:W-:Y:S01]  /*a220*/  @!P3 LEA R192, P1, R2.reuse, R246, 0x1 ;  /* 0x000000f602c0b211 */ /* 0x040fe200078208ff */
[----:B------:R1:W-:Y:S01]  /*a230*/  @P3 STS.128 [R238+0xe800], RZ ;  /* 0x00e800ffee003388 */ /* 0x0003e20000000c00 */
[----:B------:R-:W-:Y:S02]  /*a240*/  IMAD.MOV.U32 R246, RZ, RZ, R176 ;  /* 0x000000fffff67224 */ /* 0x000fe400078e00b0 */
[----:B------:R-:W-:Y:S01]  /*a250*/  @!P3 LEA.HI.X R193, R2, R245, R166, 0x1, P1 ;  /* 0x000000f502c1b211 */ /* 0x000fe200008f0ca6 */
[----:B------:R-:W-:Y:S01]  /*a260*/  @!PT LDS RZ, [RZ] ;  /* 0x00000000fffff984 */ /* 0x000fe20000000800 */
[----:B------:R-:W-:Y:S01]  /*a270*/  @!PT LDS RZ, [RZ] ;  /* 0x00000000fffff984 */ /* 0x000fe20000000800 */
[----:B------:R-:W-:Y:S01]  /*a280*/  @!PT LDS RZ, [RZ] ;  /* 0x00000000fffff984 */ /* 0x000fe20000000800 */
[----:B------:R1:W-:Y:S01]  /*a290*/  @!P3 LDGSTS.E.BYPASS.LTC128B.128 [R238+0xe800], desc[UR20][R168.64+0x180] ;  /* 0x0e800180a8eebfae */ /* 0x0003e2000b901d54 */
[----:B------:R-:W-:Y:S03]  /*a2a0*/  IMAD.MOV.U32 R245, RZ, RZ, R177 ;  /* 0x000000fffff57224 */ /* 0x000fe600078e00b1 */
        /* <DEDUP_REMOVED lines=40> */
[----:B------:R-:W0:Y:S02]  /*a530*/  LDGDEPBAR ;  /* 0x00000000000079af */ /* 0x000e240000000000 */
.L_x_756:
[----:B------:R-:W-:Y:S01]  /*a540*/  FMNMX.FTZ R2, R4, R165, !PT ;  /* 0x000000a504027209 */ /* 0x000fe20007810000 */
[----:B-1----:R-:W-:Y:S01]  /*a550*/  LDSM.16.MT88.4 R172, [R226+0x10000] ;  /* 0x01000000e2ac783b */ /* 0x002fe20000004200 */
[----:B------:R-:W-:Y:S01]  /*a560*/  FMNMX.FTZ R164, R6, R0, !PT ;  /* 0x0000000006a47209 */ /* 0x000fe20007810000 */
[----:B------:R-:W-:Y:S01]  /*a570*/  UMOV UR10, UR19 ;  /* 0x00000013000a7c82 */ /* 0x000fe20008000000 */
[----:B------:R-:W-:Y:S01]  /*a580*/  FMNMX.FTZ R3, R5, R2, !PT ;  /* 0x0000000205037209 */ /* 0x000fe20007810000 */
[----:B------:R-:W-:Y:S01]  /*a590*/  UMOV UR11, UR18 ;  /* 0x00000012000b7c82 */ /* 0x000fe20008000000 */
[----:B------:R-:W-:Y:S02]  /*a5a0*/  FMNMX.FTZ R167, R7, R164, !PT ;  /* 0x000000a407a77209 */ /* 0x000fe40007810000 */
[----:B------:R-:W-:Y:S01]  /*a5b0*/  FMNMX.FTZ R2, R8, R3, !PT ;  /* 0x0000000308027209 */ /* 0x000fe20007810000 */
[----:B------:R-:W-:Y:S01]  /*a5c0*/  LDSM.16.MT88.4 R176, [R225+0x10000] ;  /* 0x01000000e1b0783b */ /* 0x000fe20000004200 */
[----:B------:R-:W-:Y:S02]  /*a5d0*/  FMNMX.FTZ R164, R10, R167, !PT ;  /* 0x000000a70aa47209 */ /* 0x000fe40007810000 */
[----:B------:R-:W-:Y:S02]  /*a5e0*/  FMNMX.FTZ R3, R9, R2, !PT ;  /* 0x0000000209037209 */ /* 0x000fe40007810000 */
        /* <DEDUP_REMOVED lines=21> */
[----:B------:R-:W-:Y:S02]  /*a740*/  FMNMX.FTZ R2, R28, R3, !PT ;  /* 0x000000031c027209 */ /* 0x000fe40007810000 */
[----:B------:R-:W-:Y:S02]  /*a750*/  FMNMX.FTZ R164, R30, R169, !PT ;  /* 0x000000a91ea47209 */ /* 0x000fe40007810000 */
[----:B------:R-:W-:Y:S04]  /*a760*/  FMNMX.FTZ R3, R29, R2, !PT ;  /* 0x000000021d037209 */ /* 0x000fe80007810000 */
[----:B------:R-:W-:Y:S02]  /*a770*/  FMNMX.FTZ R2, R32, R3, !PT ;  /* 0x0000000320027209 */ /* 0x000fe40007810000 */
[----:B------:R-:W-:Y:S02]  /*a780*/  FMNMX.FTZ R3, R31, R164, !PT ;  /* 0x000000a41f037209 */ /* 0x000fe40007810000 */
[----:B------:R-:W-:Y:S02]  /*a790*/  FMNMX.FTZ R168, R33, R2, !PT ;  /* 0x0000000221a87209 */ /* 0x000fe40007810000 */
[----:B------:R-:W-:Y:S03]  /*a7a0*/  FMNMX.FTZ R2, R34, R3, !PT ;  /* 0x0000000322027209 */ /* 0x000fe60007810000 */
[----:B------:R-:W-:Y:S01]  /*a7b0*/  SHFL.BFLY PT, R3, R168, 0x2, 0x1f ;  /* 0x0c401f00a8037f89 */ /* 0x000fe200000e0000 */
[----:B------:R-:W-:Y:S07]  /*a7c0*/  FMNMX.FTZ R167, R35, R2, !PT ;  /* 0x0000000223a77209 */ /* 0x000fee0007810000 */
[----:B------:R-:W1:Y:S02]  /*a7d0*/  SHFL.BFLY PT, R2, R167, 0x2, 0x1f ;  /* 0x0c401f00a7027f89 */ /* 0x000e6400000e0000 */
[----:B-1----:R-:W-:Y:S02]  /*a7e0*/  FMNMX.FTZ R166, R167, R2, !PT ;  /* 0x00000002a7a67209 */ /* 0x002fe40007810000 */
[----:B------:R-:W-:Y:S04]  /*a7f0*/  FMNMX.FTZ R169, R168, R3, !PT ;  /* 0x00000003a8a97209 */ /* 0x000fe80007810000 */
[----:B------:R-:W1:Y:S08]  /*a800*/  SHFL.BFLY PT, R3, R166, 0x1, 0x1f ;  /* 0x0c201f00a6037f89 */ /* 0x000e7000000e0000 */
[----:B------:R-:W2:Y:S01]  /*a810*/  SHFL.BFLY PT, R164, R169, 0x1, 0x1f ;  /* 0x0c201f00a9a47f89 */ /* 0x000ea200000e0000 */
[----:B-1----:R-:W-:Y:S02]  /*a820*/  FMNMX.FTZ R3, R166, R3, !PT ;  /* 0x00000003a6037209 */ /* 0x002fe40007810000 */
[----:B--2---:R-:W-:Y:S03]  /*a830*/  FMNMX.FTZ R164, R169, R164, !PT ;  /* 0x000000a4a9a47209 */ /* 0x004fe60007810000 */
[C---:B------:R-:W-:Y:S01]  /*a840*/  FADD.FTZ R0, -R3.reuse, R0 ;  /* 0x0000000003007221 */ /* 0x040fe20000010100 */
[C---:B------:R-:W-:Y:S01]  /*a850*/  FMUL.FTZ R198, R3.reuse, UR4 ;  /* 0x0000000403c67c20 */ /* 0x040fe20008410000 */
[----:B------:R-:W1:Y:S01]  /*a860*/  LDSM.16.MT88.4 R168, [R228+0x10000] ;  /* 0x01000000e4a8783b */ /* 0x000e620000004200 */
[----:B------:R-:W-:Y:S01]  /*a870*/  FSETP.NEU.FTZ.AND P1, PT, R164, -INF , PT ;  /* 0xff800000a400780b */ /* 0x000fe20003f3d000 */
[----:B------:R-:W-:Y:S01]  /*a880*/  FMUL.FTZ R167, R0, UR4 ;  /* 0x0000000400a77c20 */ /* 0x000fe20008410000 */
[C---:B------:R-:W-:Y:S01]  /*a890*/  FMUL.FTZ R200, R164.reuse, UR4 ;  /* 0x00000004a4c87c20 */ /* 0x040fe20008410000 */
[----:B------:R-:W-:Y:S02]  /*a8a0*/  FADD.FTZ R2, -R164, R165 ;  /* 0x000000a5a4027221 */ /* 0x000fe40000010100 */
[----:B------:R2:W3:Y:S02]  /*a8b0*/  MUFU.EX2 R0, R167 ;  /* 0x000000a700007308 */ /* 0x0004e40000000800 */
[----:B------:R-:W-:Y:S01]  /*a8c0*/  FSEL R200, R200, RZ, P1 ;  /* 0x000000ffc8c87208 */ /* 0x000fe20000800000 */
[----:B------:R-:W-:Y:S01]  /*a8d0*/  FMUL.FTZ R165, R2, UR4 ;  /* 0x0000000402a57c20 */ /* 0x000fe20008410000 */
[----:B------:R-:W-:Y:S03]  /*a8e0*/  FSETP.NEU.FTZ.AND P1, PT, R3, -INF , PT ;  /* 0xff8000000300780b */ /* 0x000fe60003f3d000 */
[--C-:B------:R-:W-:Y:S01]  /*a8f0*/  FFMA.FTZ R166, R5, UR4, -R200.reuse ;  /* 0x0000000405a67c23 */ /* 0x100fe200080108c8 */
[----:B------:R-:W-:Y:S01]  /*a900*/  FSEL R198, R198, RZ, P1 ;  /* 0x000000ffc6c67208 */ /* 0x000fe20000800000 */
[--C-:B------:R-:W-:Y:S01]  /*a910*/  FFMA.FTZ R197, R4, UR4, -R200.reuse ;  /* 0x0000000404c57c23 */ /* 0x100fe200080108c8 */
[----:B------:R-:W4:Y:S01]  /*a920*/  MUFU.EX2 R2, R165 ;  /* 0x000000a500027308 */ /* 0x000f220000000800 */
[--C-:B------:R-:W-:Y:S01]  /*a930*/  FFMA.FTZ R201, R12, UR4, -R200.reuse ;  /* 0x000000040cc97c23 */ /* 0x100fe200080108c8 */
[----:B------:R-:W-:Y:S01]  /*a940*/  FFMA.FTZ R202, R13, UR4, -R200 ;  /* 0x000000040dca7c23 */ /* 0x000fe200080108c8 */
[--C-:B------:R-:W-:Y:S01]  /*a950*/  FFMA.FTZ R199, R6, UR4, -R198.reuse ;  /* 0x0000000406c77c23 */ /* 0x100fe200080108c6 */
[----:B------:R-:W-:Y:S01]  /*a960*/  FFMA.FTZ R5, R7, UR4, -R198 ;  /* 0x0000000407057c23 */ /* 0x000fe200080108c6 */
[--C-:B------:R-:W-:Y:S01]  /*a970*/  FFMA.FTZ R6, R8, UR4, -R200.reuse ;  /* 0x0000000408067c23 */ /* 0x100fe200080108c8 */
[----:B------:R-:W-:Y:S01]  /*a980*/  FFMA.FTZ R7, R9, UR4, -R200 ;  /* 0x0000000409077c23 */ /* 0x000fe200080108c8 */
[--C-:B--2---:R-:W-:Y:S01]  /*a990*/  FFMA.FTZ R167, R10, UR4, -R198.reuse ;  /* 0x000000040aa77c23 */ /* 0x104fe200080108c6 */
[--C-:B------:R-:W-:Y:S02]  /*a9a0*/  FFMA.FTZ R196, R11, UR4, -R198.reuse ;  /* 0x000000040bc47c23 */ /* 0x100fe400080108c6 */
[----:B------:R-:W-:Y:S01]  /*a9b0*/  MUFU.EX2 R197, R197 ;  /* 0x000000c500c57308 */ /* 0x000fe20000000800 */
[C---:B---3--:R-:W-:Y:S01]  /*a9c0*/  FMUL.FTZ R10, R0.reuse, R162 ;  /* 0x000000a2000a7220 */ /* 0x048fe20000410000 */
[C---:B------:R-:W-:Y:S01]  /*a9d0*/  FMUL.FTZ R11, R0.reuse, R163 ;  /* 0x000000a3000b7220 */ /* 0x040fe20000410000 */
[C---:B------:R-:W-:Y:S01]  /*a9e0*/  FMUL.FTZ R38, R0.reuse, R38 ;  /* 0x0000002600267220 */ /* 0x040fe20000410000 */
[C---:B------:R-:W-:Y:S01]  /*a9f0*/  FMUL.FTZ R39, R0.reuse, R39 ;  /* 0x0000002700277220 */ /* 0x040fe20000410000 */
[C---:B------:R-:W-:Y:S01]  /*aa00*/  FMUL.FTZ R42, R0.reuse, R42 ;  /* 0x0000002a002a7220 */ /* 0x040fe20000410000 */
[C---:B------:R-:W-:Y:S01]  /*aa10*/  FMUL.FTZ R43, R0.reuse, R43 ;  /* 0x0000002b002b7220 */ /* 0x040fe20000410000 */
[----:B------:R-:W-:Y:S03]  /*aa20*/  FMUL.FTZ R46, R0, R46 ;  /* 0x0000002e002e7220 */ /* 0x000fe60000410000 */
[----:B------:R-:W2:Y:S01]  /*aa30*/  MUFU.EX2 R166, R166 ;  /* 0x000000a600a67308 */ /* 0x000ea20000000800 */
[C---:B----4-:R-:W-:Y:S01]  /*aa40*/  FMUL.FTZ R8, R2.reuse, R160 ;  /* 0x000000a002087220 */ /* 0x050fe20000410000 */
[C---:B------:R-:W-:Y:S01]  /*aa50*/  FMUL.FTZ R9, R2.reuse, R161 ;  /* 0x000000a102097220 */ /* 0x040fe20000410000 */
[C---:B------:R-:W-:Y:S01]  /*aa60*/  FMUL.FTZ R36, R2.reuse, R36 ;  /* 0x0000002402247220 */ /* 0x040fe20000410000 */
[C---:B------:R-:W-:Y:S01]  /*aa70*/  FMUL.FTZ R37, R2.reuse, R37 ;  /* 0x0000002502257220 */ /* 0x040fe20000410000 */
[C---:B------:R-:W-:Y:S01]  /*aa80*/  FMUL.FTZ R40, R2.reuse, R40 ;  /* 0x0000002802287220 */ /* 0x040fe20000410000 */
[C---:B------:R-:W-:Y:S01]  /*aa90*/  FMUL.FTZ R41, R2.reuse, R41 ;  /* 0x0000002902297220 */ /* 0x040fe20000410000 */
[C---:B------:R-:W-:Y:S03]  /*aaa0*/  FMUL.FTZ R44, R2.reuse, R44 ;  /* 0x0000002c022c7220 */ /* 0x040fe60000410000 */
[----:B------:R-:W-:Y:S01]  /*aab0*/  MUFU.EX2 R199, R199 ;  /* 0x000000c700c77308 */ /* 0x000fe20000000800 */
[----:B------:R-:W-:Y:S01]  /*aac0*/  FMUL.FTZ R45, R2, R45 ;  /* 0x0000002d022d7220 */ /* 0x000fe20000410000 */
[----:B------:R-:W-:Y:S01]  /*aad0*/  FMUL.FTZ R47, R0, R47 ;  /* 0x0000002f002f7220 */ /* 0x000fe20000410000 */
[C---:B------:R-:W-:Y:S01]  /*aae0*/  FMUL.FTZ R12, R2.reuse, R156 ;  /* 0x0000009c020c7220 */ /* 0x040fe20000410000 */
[C---:B------:R-:W-:Y:S01]  /*aaf0*/  FMUL.FTZ R13, R2.reuse, R157 ;  /* 0x0000009d020d7220 */ /* 0x040fe20000410000 */
[C---:B------:R-:W-:Y:S01]  /*ab00*/  FMUL.FTZ R48, R2.reuse, R48 ;  /* 0x0000003002307220 */ /* 0x040fe20000410000 */
[----:B------:R-:W-:Y:S01]  /*ab10*/  FMUL.FTZ R49, R2, R49 ;  /* 0x0000003102317220 */ /* 0x000fe20000410000 */
[----:B------:R-:W-:Y:S03]  /*ab20*/  FMUL.FTZ R50, R0, R50 ;  /* 0x0000003200327220 */ /* 0x000fe60000410000 */
[----:B------:R-:W3:Y:S01]  /*ab30*/  MUFU.EX2 R5, R5 ;  /* 0x0000000500057308 */ /* 0x000ee20000000800 */
[----:B--2---:R-:W-:Y:S01]  /*ab40*/  F2FP.BF16.F32.PACK_AB R160, R166, R197 ;  /* 0x000000c5a6a0723e */ /* 0x004fe200000010ff */
[----:B------:R-:W-:Y:S01]  /*ab50*/  FMUL.FTZ R51, R0, R51 ;  /* 0x0000003300337220 */ /* 0x000fe20000410000 */
[C---:B------:R-:W-:Y:S01]  /*ab60*/  FMUL.FTZ R52, R2.reuse, R52 ;  /* 0x0000003402347220 */ /* 0x040fe20000410000 */
[----:B------:R-:W-:Y:S01]  /*ab70*/  FMUL.FTZ R53, R2, R53 ;  /* 0x0000003502357220 */ /* 0x000fe20000410000 */
[C---:B------:R-:W-:Y:S01]  /*ab80*/  FMUL.FTZ R54, R0.reuse, R54 ;  /* 0x0000003600367220 */ /* 0x040fe20000410000 */
[----:B------:R-:W-:Y:S01]  /*ab90*/  FMUL.FTZ R55, R0, R55 ;  /* 0x0000003700377220 */ /* 0x000fe20000410000 */
[C---:B------:R-:W-:Y:S03]  /*aba0*/  FMUL.FTZ R56, R2.reuse, R56 ;  /* 0x0000003802387220 */ /* 0x040fe60000410000 */
[----:B------:R-:W-:Y:S01]  /*abb0*/  MUFU.EX2 R6, R6 ;  /* 0x0000000600067308 */ /* 0x000fe20000000800 */
[----:B------:R-:W-:Y:S01]  /*abc0*/  FMUL.FTZ R57, R2, R57 ;  /* 0x0000003902397220 */ /* 0x000fe20000410000 */
[C---:B------:R-:W-:Y:S01]  /*abd0*/  FMUL.FTZ R58, R0.reuse, R58 ;  /* 0x0000003a003a7220 */ /* 0x040fe20000410000 */
[----:B------:R-:W-:Y:S01]  /*abe0*/  FMUL.FTZ R59, R0, R59 ;  /* 0x0000003b003b7220 */ /* 0x000fe20000410000 */
[C---:B------:R-:W-:Y:S01]  /*abf0*/  FMUL.FTZ R60, R2.reuse, R60 ;  /* 0x0000003c023c7220 */ /* 0x040fe20000410000 */
[----:B------:R-:W-:Y:S01]  /*ac00*/  FMUL.FTZ R61, R2, R61 ;  /* 0x0000003d023d7220 */ /* 0x000fe20000410000 */
[C---:B------:R-:W-:Y:S01]  /*ac10*/  FMUL.FTZ R62, R0.reuse, R62 ;  /* 0x0000003e003e7220 */ /* 0x040fe20000410000 */
[----:B------:R-:W-:Y:S03]  /*ac20*/  FMUL.FTZ R63, R0, R63 ;  /* 0x0000003f003f7220 */ /* 0x000fe60000410000 */
[----:B------:R-:W2:Y:S01]  /*ac30*/  MUFU.EX2 R7, R7 ;  /* 0x0000000700077308 */ /* 0x000ea20000000800 */
[----:B---3--:R-:W-:Y:S01]  /*ac40*/  F2FP.BF16.F32.PACK_AB R161, R5, R199 ;  /* 0x000000c705a1723e */ /* 0x008fe200000010ff */
[C---:B------:R-:W-:Y:S01]  /*ac50*/  FMUL.FTZ R64, R2.reuse, R64 ;  /* 0x0000004002407220 */ /* 0x040fe20000410000 */
[----:B------:R-:W-:Y:S01]  /*ac60*/  FMUL.FTZ R65, R2, R65 ;  /* 0x0000004102417220 */ /* 0x000fe20000410000 */
[C---:B------:R-:W-:Y:S01]  /*ac70*/  FMUL.FTZ R66, R0.reuse, R66 ;  /* 0x0000004200427220 */ /* 0x040fe20000410000 */
[----:B------:R-:W-:Y:S01]  /*ac80*/  FMUL.FTZ R67, R0, R67 ;  /* 0x0000004300437220 */ /* 0x000fe20000410000 */
[C---:B------:R-:W-:Y:S01]  /*ac90*/  FMUL.FTZ R68, R2.reuse, R68 ;  /* 0x0000004402447220 */ /* 0x040fe20000410000 */
[----:B------:R-:W-:Y:S03]  /*aca0*/  FMUL.FTZ R69, R2, R69 ;  /* 0x0000004502457220 */ /* 0x000fe60000410000 */
[----:B------:R-:W-:Y:S01]  /*acb0*/  MUFU.EX2 R167, R167 ;  /* 0x000000a700a77308 */ /* 0x000fe20000000800 */
[C---:B------:R-:W-:Y:S01]  /*acc0*/  FMUL.FTZ R70, R0.reuse, R70 ;  /* 0x0000004600467220 */ /* 0x040fe20000410000 */
[----:B------:R-:W-:Y:S01]  /*acd0*/  FMUL.FTZ R71, R0, R71 ;  /* 0x0000004700477220 */ /* 0x000fe20000410000 */
[C---:B------:R-:W-:Y:S01]  /*ace0*/  FMUL.FTZ R72, R2.reuse, R72 ;  /* 0x0000004802487220 */ /* 0x040fe20000410000 */
[----:B------:R-:W-:Y:S01]  /*acf0*/  FMUL.FTZ R73, R2, R73 ;  /* 0x0000004902497220 */ /* 0x000fe20000410000 */
[C---:B------:R-:W-:Y:S01]  /*ad00*/  FMUL.FTZ R74, R0.reuse, R74 ;  /* 0x0000004a004a7220 */ /* 0x040fe20000410000 */
[----:B------:R-:W-:Y:S01]  /*ad10*/  FMUL.FTZ R75, R0, R75 ;  /* 0x0000004b004b7220 */ /* 0x000fe20000410000 */
[C---:B------:R-:W-:Y:S03]  /*ad20*/  FMUL.FTZ R76, R2.reuse, R76 ;  /* 0x0000004c024c7220 */ /* 0x040fe60000410000 */
[----:B------:R-:W3:Y:S01]  /*ad30*/  MUFU.EX2 R196, R196 ;  /* 0x000000c400c47308 */ /* 0x000ee20000000800 */
[----:B--2---:R-:W-:Y:S01]  /*ad40*/  F2FP.BF16.F32.PACK_AB R162, R7, R6 ;  /* 0x0000000607a2723e */ /* 0x004fe200000010ff */
[----:B------:R-:W-:Y:S01]  /*ad50*/  FMUL.FTZ R77, R2, R77 ;  /* 0x0000004d024d7220 */ /* 0x000fe20000410000 */
[C---:B------:R-:W-:Y:S01]  /*ad60*/  FMUL.FTZ R78, R0.reuse, R78 ;  /* 0x0000004e004e7220 */ /* 0x040fe20000410000 */
        /* <DEDUP_REMOVED lines=13> */
[----:B---3--:R-:W-:Y:S01]  /*ae40*/  F2FP.BF16.F32.PACK_AB R163, R196, R167 ;  /* 0x000000a7c4a3723e */ /* 0x008fe200000010ff */
[C---:B------:R-:W-:Y:S01]  /*ae50*/  FMUL.FTZ R92, R2.reuse, R92 ;  /* 0x0000005c025c7220 */ /* 0x040fe20000410000 */
[----:B------:R-:W-:Y:S01]  /*ae60*/  FMUL.FTZ R93, R2, R93 ;  /* 0x0000005d025d7220 */ /* 0x000fe20000410000 */
[C---:B------:R-:W-:Y:S01]  /*ae70*/  FMUL.FTZ R94, R0.reuse, R94 ;  /* 0x0000005e005e7220 */ /* 0x040fe20000410000 */
[----:B------:R-:W-:Y:S01]  /*ae80*/  FMUL.FTZ R95, R0, R95 ;  /* 0x0000005f005f7220 */ /* 0x000fe20000410000 */
[C---:B------:R-:W-:Y:S01]  /*ae90*/  FMUL.FTZ R96, R2.reuse, R96 ;  /* 0x0000006002607220 */ /* 0x040fe20000410000 */
[----:B------:R-:W-:Y:S01]  /*aea0*/  FMUL.FTZ R97, R2, R97 ;  /* 0x0000006102617220 */ /* 0x000fe20000410000 */
[C---:B-1----:R-:W-:Y:S01]  /*aeb0*/  HMMA.16816.F32.BF16 R8, R160.reuse, R168, R8 ;  /* 0x000000a8a008723c */ /* 0x042fe20000041808 */
[----:B------:R-:W-:Y:S01]  /*aec0*/  MUFU.EX2 R201, R201 ;  /* 0x000000c900c97308 */ /* 0x000fe20000000800 */
[----:B------:R-:W-:Y:S01]  /*aed0*/  ISETP.LT.AND P1, PT, RZ, UR22, PT ;  /* 0x00000016ff007c0c */ /* 0x000fe2000bf21270 */
[----:B------:R-:W-:Y:S02]  /*aee0*/  UIADD3 UR22, UR22, -0x1, URZ ;  /* 0xffffffff16167890 */ /* 0x000fe4000fffe03f */
[C---:B------:R-:W-:Y:S01]  /*aef0*/  FMUL.FTZ R98, R0.reuse, R98 ;  /* 0x0000006200627220 */ /* 0x040fe20000410000 */
[C---:B------:R-:W-:Y:S01]  /*af00*/  HMMA.16816.F32.BF16 R36, R160.reuse, R170, R36 ;  /* 0x000000aaa024723c */ /* 0x040fe20000041824 */
[----:B------:R-:W1:Y:S04]  /*af10*/  LDSM.16.MT88.4 R168, [R228+0x12000] ;  /* 0x01200000e4a8783b */ /* 0x000e680000004200 */
[----:B------:R-:W2:Y:S01]  /*af20*/  MUFU.EX2 R202, R202 ;  /* 0x000000ca00ca7308 */ /* 0x000ea20000000800 */
[----:B------:R-:W-:Y:S01]  /*af30*/  FMUL.FTZ R99, R0, R99 ;  /* 0x0000006300637220 */ /* 0x000fe20000410000 */
[C---:B------:R-:W-:Y:S04]  /*af40*/  HMMA.16816.F32.BF16 R40, R160.reuse, R172, R40 ;  /* 0x000000aca028723c */ /* 0x040fe80000041828 */
[C---:B------:R-:W-:Y:S02]  /*af50*/  FMUL.FTZ R100, R2.reuse, R100 ;  /* 0x0000006402647220 */ /* 0x040fe40000410000 */
[C---:B------:R-:W-:Y:S01]  /*af60*/  HMMA.16816.F32.BF16 R44, R160.reuse, R174, R44 ;  /* 0x000000aea02c723c */ /* 0x040fe2000004182c */
[----:B------:R-:W3:Y:S04]  /*af70*/  LDSM.16.MT88.4 R172, [R226+0x12000] ;  /* 0x01200000e2ac783b */ /* 0x000ee80000004200 */
[----:B------:R-:W-:Y:S01]  /*af80*/  FMUL.FTZ R101, R2, R101 ;  /* 0x0000006502657220 */ /* 0x000fe20000410000 */
[C---:B------:R-:W-:Y:S05]  /*af90*/  HMMA.16816.F32.BF16 R48, R160.reuse, R176, R48 ;  /* 0x000000b0a030723c */ /* 0x040fea0000041830 */
[C---:B------:R-:W-:Y:S01]  /*afa0*/  FMUL.FTZ R102, R0.reuse, R102 ;  /* 0x0000006600667220 */ /* 0x040fe20000410000 */
[C---:B------:R-:W-:Y:S01]  /*afb0*/  HMMA.16816.F32.BF16 R52, R160.reuse, R178, R52 ;  /* 0x000000b2a034723c */ /* 0x040fe20000041834 */
[----:B------:R-:W4:Y:S04]  /*afc0*/  LDSM.16.MT88.4 R176, [R225+0x12000] ;  /* 0x01200000e1b0783b */ /* 0x000f280000004200 */
[----:B------:R-:W-:Y:S01]  /*afd0*/  FMUL.FTZ R103, R0, R103 ;  /* 0x0000006700677220 */ /* 0x000fe20000410000 */
[C---:B------:R-:W-:Y:S05]  /*afe0*/  HMMA.16816.F32.BF16 R56, R160.reuse, R180, R56 ;  /* 0x000000b4a038723c */ /* 0x040fea0000041838 */
[C---:B------:R-:W-:Y:S01]  /*aff0*/  FMUL.FTZ R104, R2.reuse, R104 ;  /* 0x0000006802687220 */ /* 0x040fe20000410000 */
[C---:B------:R-:W-:Y:S01]  /*b000*/  HMMA.16816.F32.BF16 R60, R160.reuse, R182, R60 ;  /* 0x000000b6a03c723c */ /* 0x040fe2000004183c */
[----:B------:R-:W5:Y:S04]  /*b010*/  LDSM.16.MT88.4 R180, [R224+0x12000] ;  /* 0x01200000e0b4783b */ /* 0x000f680000004200 */
[----:B------:R-:W-:Y:S01]  /*b020*/  FMUL.FTZ R105, R2, R105 ;  /* 0x0000006902697220 */ /* 0x000fe20000410000 */
[C---:B-1----:R-:W-:Y:S05]  /*b030*/  HMMA.16816.F32.BF16 R64, R160.reuse, R168, R64 ;  /* 0x000000a8a040723c */ /* 0x042fea0000041840 */
[C---:B------:R-:W-:Y:S01]  /*b040*/  FMUL.FTZ R106, R0.reuse, R106 ;  /* 0x0000006a006a7220 */ /* 0x040fe20000410000 */
[C---:B------:R-:W-:Y:S01]  /*b050*/  HMMA.16816.F32.BF16 R68, R160.reuse, R170, R68 ;  /* 0x000000aaa044723c */ /* 0x040fe20000041844 */
[----:B------:R-:W1:Y:S04]  /*b060*/  LDSM.16.MT88.4 R168, [R228+0x14000] ;  /* 0x01400000e4a8783b */ /* 0x000e680000004200 */
[----:B------:R-:W-:Y:S01]  /*b070*/  FMUL.FTZ R107, R0, R107 ;  /* 0x0000006b006b7220 */ /* 0x000fe20000410000 */
[C---:B---3--:R-:W-:Y:S05]  /*b080*/  HMMA.16816.F32.BF16 R72, R160.reuse, R172, R72 ;  /* 0x000000aca048723c */ /* 0x048fea0000041848 */
[C---:B------:R-:W-:Y:S01]  /*b090*/  FMUL.FTZ R108, R2.reuse, R108 ;  /* 0x0000006c026c7220 */ /* 0x040fe20000410000 */
[C---:B------:R-:W-:Y:S01]  /*b0a0*/  HMMA.16816.F32.BF16 R76, R160.reuse, R174, R76 ;  /* 0x000000aea04c723c */ /* 0x040fe2000004184c */
[----:B------:R-:W3:Y:S04]  /*b0b0*/  LDSM.16.MT88.4 R172, [R226+0x14000] ;  /* 0x01400000e2ac783b */ /* 0x000ee80000004200 */
[----:B------:R-:W-:Y:S01]  /*b0c0*/  FMUL.FTZ R109, R2, R109 ;  /* 0x0000006d026d7220 */ /* 0x000fe20000410000 */
[C---:B----4-:R-:W-:Y:S05]  /*b0d0*/  HMMA.16816.F32.BF16 R80, R160.reuse, R176, R80 ;  /* 0x000000b0a050723c */ /* 0x050fea0000041850 */
[C---:B------:R-:W-:Y:S01]  /*b0e0*/  FMUL.FTZ R110, R0.reuse, R110 ;  /* 0x0000006e006e7220 */ /* 0x040fe20000410000 */
[C---:B------:R-:W-:Y:S01]  /*b0f0*/  HMMA.16816.F32.BF16 R84, R160.reuse, R178, R84 ;  /* 0x000000b2a054723c */ /* 0x040fe20000041854 */
[----:B------:R-:W4:Y:S04]  /*b100*/  LDSM.16.MT88.4 R176, [R225+0x14000] ;  /* 0x01400000e1b0783b */ /* 0x000f280000004200 */
[----:B------:R-:W-:Y:S01]  /*b110*/  FMUL.FTZ R111, R0, R111 ;  /* 0x0000006f006f7220 */ /* 0x000fe20000410000 */
[C---:B-----5:R-:W-:Y:S05]  /*b120*/  HMMA.16816.F32.BF16 R88, R160.reuse, R180, R88 ;  /* 0x000000b4a058723c */ /* 0x060fea0000041858 */
        /* <DEDUP_REMOVED lines=16> */
[----:B------:R-:W-:Y:S01]  /*b230*/  FMUL.FTZ R119, R0, R119 ;  /* 0x0000007700777220 */ /* 0x000fe20000410000 */
[C---:B------:R-:W-:Y:S01]  /*b240*/  FMUL.FTZ R120, R2.reuse, R120 ;  /* 0x0000007802787220 */ /* 0x040fe20000410000 */
[----:B------:R-:W-:Y:S03]  /*b250*/  FMUL.FTZ R121, R2, R121 ;  /* 0x0000007902797220 */ /* 0x000fe60000410000 */
[C---:B------:R-:W-:Y:S01]  /*b260*/  FMUL.FTZ R122, R0.reuse, R122 ;  /* 0x0000007a007a7220 */ /* 0x040fe20000410000 */
[----:B------:R-:W-:Y:S01]  /*b270*/  FMUL.FTZ R123, R0, R123 ;  /* 0x0000007b007b7220 */ /* 0x000fe20000410000 */
[C---:B------:R-:W-:Y:S01]  /*b280*/  HMMA.16816.F32.BF16 R116, R160.reuse, R178, R116 ;  /* 0x000000b2a074723c */ /* 0x040fe20000041874 */
[----:B------:R-:W4:Y:S02]  /*b290*/  LDSM.16.MT88.4 R176, [R225+0x16000] ;  /* 0x01600000e1b0783b */ /* 0x000f240000004200 */
[C---:B------:R-:W-:Y:S01]  /*b2a0*/  FMUL.FTZ R124, R2.reuse, R124 ;  /* 0x0000007c027c7220 */ /* 0x040fe20000410000 */
[----:B------:R-:W-:Y:S01]  /*b2b0*/  FMUL.FTZ R125, R2, R125 ;  /* 0x0000007d027d7220 */ /* 0x000fe20000410000 */
[C---:B------:R-:W-:Y:S01]  /*b2c0*/  FMUL.FTZ R126, R0.reuse, R126 ;  /* 0x0000007e007e7220 */ /* 0x040fe20000410000 */
[C---:B-----5:R-:W-:Y:S05]  /*b2d0*/  HMMA.16816.F32.BF16 R120, R160.reuse, R180, R120 ;  /* 0x000000b4a078723c */ /* 0x060fea0000041878 */
[----:B------:R-:W-:Y:S01]  /*b2e0*/  FMUL.FTZ R127, R0, R127 ;  /* 0x0000007f007f7220 */ /* 0x000fe20000410000 */
[C---:B------:R-:W-:Y:S01]  /*b2f0*/  FMUL.FTZ R128, R2.reuse, R128 ;  /* 0x0000008002807220 */ /* 0x040fe20000410000 */
[----:B------:R-:W-:Y:S01]  /*b300*/  FMUL.FTZ R129, R2, R129 ;  /* 0x0000008102817220 */ /* 0x000fe20000410000 */
[C---:B------:R-:W-:Y:S03]  /*b310*/  FMUL.FTZ R130, R0.reuse, R130 ;  /* 0x0000008200827220 */ /* 0x040fe60000410000 */
[----:B------:R-:W-:Y:S01]  /*b320*/  FMUL.FTZ R131, R0, R131 ;  /* 0x0000008300837220 */ /* 0x000fe20000410000 */
[C---:B------:R-:W-:Y:S01]  /*b330*/  HMMA.16816.F32.BF16 R124, R160.reuse, R182, R124 ;  /* 0x000000b6a07c723c */ /* 0x040fe2000004187c */
[----:B------:R-:W-:Y:S02]  /*b340*/  LDSM.16.MT88.4 R180, [R224+0x10800] ;  /* 0x01080000e0b4783b */ /* 0x000fe40000004200 */
[--C-:B------:R-:W-:Y:S01]  /*b350*/  FFMA.FTZ R203, R14, UR4, -R198.reuse ;  /* 0x000000040ecb7c23 */ /* 0x100fe200080108c6 */
[----:B------:R-:W-:Y:S01]  /*b360*/  FFMA.FTZ R204, R15, UR4, -R198 ;  /* 0x000000040fcc7c23 */ /* 0x000fe200080108c6 */
[C---:B------:R-:W-:Y:S01]  /*b370*/  FMUL.FTZ R14, R0.reuse, R158 ;  /* 0x0000009e000e7220 */ /* 0x040fe20000410000 */
[C---:B-1----:R-:W-:Y:S03]  /*b380*/  HMMA.16816.F32.BF16 R128, R160.reuse, R168, R128 ;  /* 0x000000a8a080723c */ /* 0x042fe60000041880 */
[----:B------:R-:W-:Y:S02]  /*b390*/  MUFU.EX2 R203, R203 ;  /* 0x000000cb00cb7308 */ /* 0x000fe40000000800 */
[----:B------:R-:W-:Y:S01]  /*b3a0*/  FMUL.FTZ R15, R0, R159 ;  /* 0x0000009f000f7220 */ /* 0x000fe20000410000 */
[C---:B------:R-:W-:Y:S01]  /*b3b0*/  FMUL.FTZ R132, R2.reuse, R132 ;  /* 0x0000008402847220 */ /* 0x040fe20000410000 */
[----:B------:R-:W1:Y:S01]  /*b3c0*/  LDSM.16.MT88.4 R156, [R224+0x16000] ;  /* 0x01600000e09c783b */ /* 0x000e620000004200 */
[----:B------:R-:W-:Y:S03]  /*b3d0*/  FMUL.FTZ R133, R2, R133 ;  /* 0x0000008502857220 */ /* 0x000fe60000410000 */
[C---:B------:R-:W-:Y:S01]  /*b3e0*/  FMUL.FTZ R134, R0.reuse, R134 ;  /* 0x0000008600867220 */ /* 0x040fe20000410000 */
[C---:B------:R-:W-:Y:S01]  /*b3f0*/  HMMA.16816.F32.BF16 R12, R160.reuse, R170, R12 ;  /* 0x000000aaa00c723c */ /* 0x040fe2000004180c */
[----:B------:R-:W5:Y:S02]  /*b400*/  MUFU.EX2 R204, R204 ;  /* 0x000000cc00cc7308 */ /* 0x000f640000000800 */
[----:B------:R-:W-:Y:S01]  /*b410*/  FMUL.FTZ R135, R0, R135 ;  /* 0x0000008700877220 */ /* 0x000fe20000410000 */
[----:B------:R-:W5:Y:S01]  /*b420*/  LDSM.16.MT88.4 R168, [R228+0x10800] ;  /* 0x01080000e4a8783b */ /* 0x000f620000004200 */
[--C-:B------:R-:W-:Y:S01]  /*b430*/  FFMA.FTZ R205, R16, UR4, -R200.reuse ;  /* 0x0000000410cd7c23 */ /* 0x100fe200080108c8 */
[----:B------:R-:W-:Y:S01]  /*b440*/  FFMA.FTZ R206, R17, UR4, -R200 ;  /* 0x0000000411ce7c23 */ /* 0x000fe200080108c8 */
[--C-:B------:R-:W-:Y:S01]  /*b450*/  FFMA.FTZ R207, R18, UR4, -R198.reuse ;  /* 0x0000000412cf7c23 */ /* 0x100fe200080108c6 */
[----:B------:R-:W-:Y:S02]  /*b460*/  FFMA.FTZ R248, R19, UR4, -R198 ;  /* 0x0000000413f87c23 */ /* 0x000fe400080108c6 */
[C---:B---3--:R-:W-:Y:S01]  /*b470*/  HMMA.16816.F32.BF16 R132, R160.reuse, R172, R132 ;  /* 0x000000aca084723c */ /* 0x048fe20000041884 */
[----:B------:R-:W-:Y:S02]  /*b480*/  MUFU.EX2 R205, R205 ;  /* 0x000000cd00cd7308 */ /* 0x000fe40000000800 */
[C---:B------:R-:W-:Y:S01]  /*b490*/  FMUL.FTZ R16, R2.reuse, R152 ;  /* 0x0000009802107220 */ /* 0x040fe20000410000 */
[----:B------:R-:W-:Y:S01]  /*b4a0*/  FMUL.FTZ R17, R2, R153 ;  /* 0x0000009902117220 */ /* 0x000fe20000410000 */
[C---:B------:R-:W-:Y:S01]  /*b4b0*/  FMUL.FTZ R18, R0.reuse, R154 ;  /* 0x0000009a00127220 */ /* 0x040fe20000410000 */
[----:B------:R-:W-:Y:S01]  /*b4c0*/  FMUL.FTZ R19, R0, R155 ;  /* 0x0000009b00137220 */ /* 0x000fe20000410000 */
[C---:B------:R-:W-:Y:S01]  /*b4d0*/  FMUL.FTZ R136, R2.reuse, R136 ;  /* 0x0000008802887220 */ /* 0x040fe20000410000 */
[----:B------:R-:W-:Y:S03]  /*b4e0*/  FMUL.FTZ R137, R2, R137 ;  /* 0x0000008902897220 */ /* 0x000fe60000410000 */
[----:B------:R-:W3:Y:S01]  /*b4f0*/  MUFU.EX2 R206, R206 ;  /* 0x000000ce00ce7308 */ /* 0x000ee20000000800 */
[C---:B------:R-:W-:Y:S01]  /*b500*/  FMUL.FTZ R138, R0.reuse, R138 ;  /* 0x0000008a008a7220 */ /* 0x040fe20000410000 */
[----:B------:R-:W-:Y:S01]  /*b510*/  FMUL.FTZ R139, R0, R139 ;  /* 0x0000008b008b7220 */ /* 0x000fe20000410000 */
[C---:B------:R-:W-:Y:S01]  /*b520*/  HMMA.16816.F32.BF16 R16, R160.reuse, R174, R16 ;  /* 0x000000aea010723c */ /* 0x040fe20000041810 */
[----:B------:R-:W3:Y:S02]  /*b530*/  LDSM.16.MT88.4 R172, [R226+0x10800] ;  /* 0x01080000e2ac783b */ /* 0x000ee40000004200 */
[C---:B------:R-:W-:Y:S01]  /*b540*/  FMUL.FTZ R140, R2.reuse, R140 ;  /* 0x0000008c028c7220 */ /* 0x040fe20000410000 */
[----:B------:R-:W-:Y:S01]  /*b550*/  FMUL.FTZ R141, R2, R141 ;  /* 0x0000008d028d7220 */ /* 0x000fe20000410000 */
[C---:B------:R-:W-:Y:S01]  /*b560*/  FMUL.FTZ R142, R0.reuse, R142 ;  /* 0x0000008e008e7220 */ /* 0x040fe20000410000 */
[C---:B----4-:R-:W-:Y:S01]  /*b570*/  HMMA.16816.F32.BF16 R136, R160.reuse, R176, R136 ;  /* 0x000000b0a088723c */ /* 0x050fe20000041888 */
[----:B------:R-:W-:Y:S04]  /*b580*/  MUFU.EX2 R207, R207 ;  /* 0x000000cf00cf7308 */ /* 0x000fe80000000800 */
[----:B------:R-:W-:Y:S01]  /*b590*/  FMUL.FTZ R143, R0, R143 ;  /* 0x0000008f008f7220 */ /* 0x000fe20000410000 */
[C---:B------:R-:W-:Y:S01]  /*b5a0*/  FMUL.FTZ R144, R2.reuse, R144 ;  /* 0x0000009002907220 */ /* 0x040fe20000410000 */
[----:B------:R-:W-:Y:S01]  /*b5b0*/  FMUL.FTZ R145, R2, R145 ;  /* 0x0000009102917220 */ /* 0x000fe20000410000 */
[C---:B------:R-:W-:Y:S03]  /*b5c0*/  FMUL.FTZ R146, R0.reuse, R146 ;  /* 0x0000009200927220 */ /* 0x040fe60000410000 */
[----:B------:R-:W4:Y:S01]  /*b5d0*/  MUFU.EX2 R248, R248 ;  /* 0x000000f800f87308 */ /* 0x000f220000000800 */
[----:B------:R-:W-:Y:S01]  /*b5e0*/  FMUL.FTZ R147, R0, R147 ;  /* 0x0000009300937220 */ /* 0x000fe20000410000 */
[C---:B------:R-:W-:Y:S01]  /*b5f0*/  HMMA.16816.F32.BF16 R140, R160.reuse, R178, R140 ;  /* 0x000000b2a08c723c */ /* 0x040fe2000004188c */
[----:B------:R-:W4:Y:S02]  /*b600*/  LDSM.16.MT88.4 R176, [R225+0x10800] ;  /* 0x01080000e1b0783b */ /* 0x000f240000004200 */
[C---:B------:R-:W-:Y:S01]  /*b610*/  FMUL.FTZ R148, R2.reuse, R148 ;  /* 0x0000009402947220 */ /* 0x040fe20000410000 */
[----:B------:R-:W-:Y:S01]  /*b620*/  FMUL.FTZ R149, R2, R149 ;  /* 0x0000009502957220 */ /* 0x000fe20000410000 */
[C---:B------:R-:W-:Y:S01]  /*b630*/  FMUL.FTZ R150, R0.reuse, R150 ;  /* 0x0000009600967220 */ /* 0x040fe20000410000 */
[C---:B-1----:R-:W-:Y:S05]  /*b640*/  HMMA.16816.F32.BF16 R144, R160.reuse, R156, R144 ;  /* 0x0000009ca090723c */ /* 0x042fea0000041890 */
[----:B------:R-:W-:Y:S01]  /*b650*/  FMUL.FTZ R151, R0, R151 ;  /* 0x0000009700977220 */ /* 0x000fe20000410000 */
[----:B--2---:R-:W-:Y:S01]  /*b660*/  F2FP.BF16.F32.PACK_AB R152, R202, R201 ;  /* 0x000000c9ca98723e */ /* 0x004fe200000010ff */
[----:B------:R-:W-:Y:S01]  /*b670*/  FFMA.FTZ R197, R2, R249, R197 ;  /* 0x000000f902c57223 */ /* 0x000fe200000100c5 */
[----:B-----5:R-:W-:Y:S03]  /*b680*/  F2FP.BF16.F32.PACK_AB R153, R204, R203 ;  /* 0x000000cbcc99723e */ /* 0x020fe600000010ff */
[----:B---3--:R-:W-:Y:S01]  /*b690*/  F2FP.BF16.F32.PACK_AB R154, R206, R205 ;  /* 0x000000cdce9a723e */ /* 0x008fe200000010ff */
[----:B------:R-:W-:Y:S01]  /*b6a0*/  HMMA.16816.F32.BF16 R148, R160, R158, R148 ;  /* 0x0000009ea094723c */ /* 0x000fe20000041894 */
[----:B------:R-:W1:Y:S02]  /*b6b0*/  LDSM.16.MT88.4 R156, [R224+0x12800] ;  /* 0x01280000e09c783b */ /* 0x000e640000004200 */
[----:B----4-:R-:W-:Y:S01]  /*b6c0*/  F2FP.BF16.F32.PACK_AB R155, R248, R207 ;  /* 0x000000cff89b723e */ /* 0x010fe200000010ff */
[----:B------:R-:W-:Y:S01]  /*b6d0*/  FFMA.FTZ R199, R0, R247, R199 ;  /* 0x000000f700c77223 */ /* 0x000fe200000100c7 */
[----:B------:R-:W-:Y:S01]  /*b6e0*/  MOV R165, R164 ;  /* 0x000000a400a57202 */ /* 0x000fe20000000f00 */
[----:B------:R-:W-:Y:S02]  /*b6f0*/  FADD.FTZ R197, R166, R197 ;  /* 0x000000c5a6c57221 */ /* 0x000fe40000010000 */
[----:B------:R-:W-:Y:S01]  /*b700*/  FADD.FTZ R0, R5, R199 ;  /* 0x000000c705007221 */ /* 0x000fe20000010000 */
[----:B------:R-:W2:Y:S01]  /*b710*/  LDSM.16.MT88.4 R160, [R228+0x14800] ;  /* 0x01480000e4a0783b */ /* 0x000ea20000004200 */
[C---:B------:R-:W-:Y:S05]  /*b720*/  HMMA.16816.F32.BF16 R8, R152.reuse, R168, R8 ;  /* 0x000000a89808723c */ /* 0x040fea0000041808 */
[----:B------:R-:W-:Y:S01]  /*b730*/  FADD.FTZ R6, R6, R197 ;  /* 0x000000c506067221 */ /* 0x000fe20000010000 */
[C---:B------:R-:W-:Y:S01]  /*b740*/  HMMA.16816.F32.BF16 R36, R152.reuse, R170, R36 ;  /* 0x000000aa9824723c */ /* 0x040fe20000041824 */
[----:B------:R-:W3:Y:S04]  /*b750*/  LDSM.16.MT88.4 R168, [R226+0x14800] ;  /* 0x01480000e2a8783b */ /* 0x000ee80000004200 */
[----:B------:R-:W-:Y:S01]  /*b760*/  FADD.FTZ R167, R167, R0 ;  /* 0x00000000a7a77221 */ /* 0x000fe20000010000 */
[C---:B------:R-:W-:Y:S05]  /*b770*/  HMMA.16816.F32.BF16 R40, R152.reuse, R172, R40 ;  /* 0x000000ac9828723c */ /* 0x040fea0000041828 */
[----:B------:R-:W-:Y:S01]  /*b780*/  FADD.FTZ R6, R7, R6 ;  /* 0x0000000607067221 */ /* 0x000fe20000010000 */
[C---:B------:R-:W-:Y:S01]  /*b790*/  HMMA.16816.F32.BF16 R44, R152.reuse, R174, R44 ;  /* 0x000000ae982c723c */ /* 0x040fe2000004182c */
[----:B------:R-:W4:Y:S04]  /*b7a0*/  LDSM.16.MT88.4 R172, [R225+0x14800] ;  /* 0x01480000e1ac783b */ /* 0x000f280000004200 */
[----:B------:R-:W-:Y:S01]  /*b7b0*/  FADD.FTZ R196, R196, R167 ;  /* 0x000000a7c4c47221 */ /* 0x000fe20000010000 */
[C---:B------:R-:W-:Y:S05]  /*b7c0*/  HMMA.16816.F32.BF16 R48, R152.reuse, R176, R48 ;  /* 0x000000b09830723c */ /* 0x040fea0000041830 */
[----:B------:R-:W-:Y:S01]  /*b7d0*/  FADD.FTZ R201, R201, R6 ;  /* 0x00000006c9c97221 */ /* 0x000fe20000010000 */
[C---:B------:R-:W-:Y:S01]  /*b7e0*/  HMMA.16816.F32.BF16 R52, R152.reuse, R178, R52 ;  /* 0x000000b29834723c */ /* 0x040fe20000041834 */
[----:B------:R-:W5:Y:S04]  /*b7f0*/  LDSM.16.MT88.4 R176, [R224+0x14800] ;  /* 0x01480000e0b0783b */ /* 0x000f680000004200 */
        /* <DEDUP_REMOVED lines=9> */
[----:B------:R-:W-:Y:S04]  /*b890*/  LDSM.16.MT88.4 R184, [R228+0x15000] ;  /* 0x01500000e4b8783b */ /* 0x000fe80000004200 */
[----:B------:R-:W-:Y:S01]  /*b8a0*/  FADD.FTZ R207, R207, R204 ;  /* 0x000000cccfcf7221 */ /* 0x000fe20000010000 */
[C---:B------:R-:W-:Y:S05]  /*b8b0*/  HMMA.16816.F32.BF16 R72, R152.reuse, R188, R72 ;  /* 0x000000bc9848723c */ /* 0x040fea0000041848 */
[----:B------:R-:W-:Y:S01]  /*b8c0*/  FADD.FTZ R205, R206, R205 ;  /* 0x000000cdcecd7221 */ /* 0x000fe20000010000 */
[C---:B------:R-:W-:Y:S05]  /*b8d0*/  HMMA.16816.F32.BF16 R76, R152.reuse, R190, R76 ;  /* 0x000000be984c723c */ /* 0x040fea000004184c */
[--C-:B------:R-:W-:Y:S01]  /*b8e0*/  FFMA.FTZ R188, R20, UR4, -R200.reuse ;  /* 0x0000000414bc7c23 */ /* 0x100fe200080108c8 */
[C---:B------:R-:W-:Y:S05]  /*b8f0*/  HMMA.16816.F32.BF16 R80, R152.reuse, R192, R80 ;  /* 0x000000c09850723c */ /* 0x040fea0000041850 */
[--C-:B------:R-:W-:Y:S01]  /*b900*/  FFMA.FTZ R189, R21, UR4, -R200.reuse ;  /* 0x0000000415bd7c23 */ /* 0x100fe200080108c8 */
[C---:B------:R-:W-:Y:S01]  /*b910*/  HMMA.16816.F32.BF16 R84, R152.reuse, R194, R84 ;  /* 0x000000c29854723c */ /* 0x040fe20000041854 */
[----:B------:R-:W-:Y:S04]  /*b920*/  MUFU.EX2 R188, R188 ;  /* 0x000000bc00bc7308 */ /* 0x000fe80000000800 */
[--C-:B------:R-:W-:Y:S01]  /*b930*/  FFMA.FTZ R192, R24, UR4, -R200.reuse ;  /* 0x0000000418c07c23 */ /* 0x100fe200080108c8 */
[C---:B-1----:R-:W-:Y:S05]  /*b940*/  HMMA.16816.F32.BF16 R88, R152.reuse, R156, R88 ;  /* 0x0000009c9858723c */ /* 0x042fea0000041858 */
[----:B------:R-:W1:Y:S01]  /*b950*/  MUFU.EX2 R189, R189 ;  /* 0x000000bd00bd7308 */ /* 0x000e620000000800 */
[----:B------:R-:W-:Y:S01]  /*b960*/  FFMA.FTZ R193, R25, UR4, -R200 ;  /* 0x0000000419c17c23 */ /* 0x000fe200080108c8 */
[C---:B------:R-:W-:Y:S01]  /*b970*/  HMMA.16816.F32.BF16 R92, R152.reuse, R158, R92 ;  /* 0x0000009e985c723c */ /* 0x040fe2000004185c */
[----:B------:R-:W5:Y:S03]  /*b980*/  LDSM.16.MT88.4 R156, [R226+0x16800] ;  /* 0x01680000e29c783b */ /* 0x000f660000004200 */
[--C-:B------:R-:W-:Y:S02]  /*b990*/  FFMA.FTZ R194, R26, UR4, -R198.reuse ;  /* 0x000000041ac27c23 */ /* 0x100fe400080108c6 */
[C---:B--2---:R-:W-:Y:S02]  /*b9a0*/  HMMA.16816.F32.BF16 R96, R152.reuse, R160, R96 ;  /* 0x000000a09860723c */ /* 0x044fe40000041860 */
[----:B------:R-:W-:Y:S03]  /*b9b0*/  MUFU.EX2 R192, R192 ;  /* 0x000000c000c07308 */ /* 0x000fe60000000800 */
[--C-:B------:R-:W-:Y:S01]  /*b9c0*/  FFMA.FTZ R195, R27, UR4, -R198.reuse ;  /* 0x000000041bc37c23 */ /* 0x100fe200080108c6 */
[C---:B------:R-:W-:Y:S01]  /*b9d0*/  HMMA.16816.F32.BF16 R100, R152.reuse, R162, R100 ;  /* 0x000000a29864723c */ /* 0x040fe20000041864 */
[----:B------:R-:W2:Y:S05]  /*b9e0*/  LDSM.16.MT88.4 R160, [R225+0x16800] ;  /* 0x01680000e1a0783b */ /* 0x000eaa0000004200 */
[----:B------:R-:W5:Y:S01]  /*b9f0*/  MUFU.EX2 R193, R193 ;  /* 0x000000c100c17308 */ /* 0x000f620000000800 */
[----:B-1----:R-:W-:Y:S01]  /*ba00*/  F2FP.BF16.F32.PACK_AB R20, R189, R188 ;  /* 0x000000bcbd14723e */ /* 0x002fe200000010ff */
[C---:B---3--:R-:W-:Y:S01]  /*ba10*/  HMMA.16816.F32.BF16 R104, R152.reuse, R168, R104 ;  /* 0x000000a89868723c */ /* 0x048fe20000041868 */
[----:B------:R-:W-:Y:S02]  /*ba20*/  LDSM.16.MT88.4 R24, [R224+0x11000] ;  /* 0x01100000e018783b */ /* 0x000fe40000004200 */
[--C-:B------:R-:W-:Y:S03]  /*ba30*/  FFMA.FTZ R190, R22, UR4, -R198.reuse ;  /* 0x0000000416be7c23 */ /* 0x100fe600080108c6 */
[C---:B------:R-:W-:Y:S02]  /*ba40*/  HMMA.16816.F32.BF16 R108, R152.reuse, R170, R108 ;  /* 0x000000aa986c723c */ /* 0x040fe4000004186c */
[----:B------:R-:W-:Y:S01]  /*ba50*/  MUFU.EX2 R194, R194 ;  /* 0x000000c200c27308 */ /* 0x000fe20000000800 */
[----:B------:R-:W1:Y:S03]  /*ba60*/  LDSM.16.MT88.4 R168, [R224+0x16800] ;  /* 0x01680000e0a8783b */ /* 0x000e660000004200 */
[C---:B----4-:R-:W-:Y:S06]  /*ba70*/  HMMA.16816.F32.BF16 R112, R152.reuse, R172, R112 ;  /* 0x000000ac9870723c */ /* 0x050fec0000041870 */
[----:B------:R-:W-:Y:S01]  /*ba80*/  MUFU.EX2 R190, R190 ;  /* 0x000000be00be7308 */ /* 0x000fe20000000800 */
[----:B-----5:R-:W-:Y:S01]  /*ba90*/  F2FP.BF16.F32.PACK_AB R22, R193, R192 ;  /* 0x000000c0c116723e */ /* 0x020fe200000010ff */
[C---:B------:R-:W-:Y:S01]  /*baa0*/  HMMA.16816.F32.BF16 R116, R152.reuse, R174, R116 ;  /* 0x000000ae9874723c */ /* 0x040fe20000041874 */
[----:B------:R-:W3:Y:S02]  /*bab0*/  LDSM.16.MT88.4 R172, [R228+0x11000] ;  /* 0x01100000e4ac783b */ /* 0x000ee40000004200 */
[----:B------:R-:W-:Y:S03]  /*bac0*/  FFMA.FTZ R191, R23, UR4, -R198 ;  /* 0x0000000417bf7c23 */ /* 0x000fe600080108c6 */
[C---:B------:R-:W-:Y:S02]  /*bad0*/  HMMA.16816.F32.BF16 R120, R152.reuse, R176, R120 ;  /* 0x000000b09878723c */ /* 0x040fe40000041878 */
[----:B------:R-:W4:Y:S03]  /*bae0*/  MUFU.EX2 R195, R195 ;  /* 0x000000c300c37308 */ /* 0x000f260000000800 */
[----:B------:R-:W-:Y:S01]  /*baf0*/  FADD.FTZ R207, R248, R207 ;  /* 0x000000cff8cf7221 */ /* 0x000fe20000010000 */
[C---:B------:R-:W-:Y:S01]  /*bb00*/  HMMA.16816.F32.BF16 R124, R152.reuse, R178, R124 ;  /* 0x000000b2987c723c */ /* 0x040fe2000004187c */
[----:B------:R-:W-:Y:S05]  /*bb10*/  LDSM.16.MT88.4 R176, [R225+0x11000] ;  /* 0x01100000e1b0783b */ /* 0x000fea0000004200 */
[----:B------:R-:W5:Y:S01]  /*bb20*/  MUFU.EX2 R191, R191 ;  /* 0x000000bf00bf7308 */ /* 0x000f620000000800 */
[----:B------:R-:W-:Y:S01]  /*bb30*/  MOV R0, R3 ;  /* 0x0000000300007202 */ /* 0x000fe20000000f00 */
[C---:B------:R-:W-:Y:S03]  /*bb40*/  HMMA.16816.F32.BF16 R128, R152.reuse, R180, R128 ;  /* 0x000000b49880723c */ /* 0x040fe60000041880 */
[----:B------:R-:W-:Y:S03]  /*bb50*/  FADD.FTZ R188, R188, R205 ;  /* 0x000000cdbcbc7221 */ /* 0x000fe60000010000 */
[C---:B------:R-:W-:Y:S01]  /*bb60*/  HMMA.16816.F32.BF16 R12, R152.reuse, R182, R12 ;  /* 0x000000b6980c723c */ /* 0x040fe2000004180c */
[----:B------:R-:W-:Y:S04]  /*bb70*/  LDSM.16.MT88.4 R180, [R224+0x13000] ;  /* 0x01300000e0b4783b */ /* 0x000fe80000004200 */
[----:B----4-:R-:W-:Y:S01]  /*bb80*/  F2FP.BF16.F32.PACK_AB R23, R195, R194 ;  /* 0x000000c2c317723e */ /* 0x010fe200000010ff */
[C---:B------:R-:W-:Y:S05]  /*bb90*/  HMMA.16816.F32.BF16 R132, R152.reuse, R156, R132 ;  /* 0x0000009c9884723c */ /* 0x040fea0000041884 */
[----:B-----5:R-:W-:Y:S01]  /*bba0*/  F2FP.BF16.F32.PACK_AB R21, R191, R190 ;  /* 0x000000bebf15723e */ /* 0x020fe200000010ff */
[C---:B------:R-:W-:Y:S01]  /*bbb0*/  HMMA.16816.F32.BF16 R16, R152.reuse, R158, R16 ;  /* 0x0000009e9810723c */ /* 0x040fe20000041810 */
[----:B------:R-:W4:Y:S04]  /*bbc0*/  LDSM.16.MT88.4 R156, [R226+0x11000] ;  /* 0x01100000e29c783b */ /* 0x000f280000004200 */
[----:B------:R-:W-:Y:S01]  /*bbd0*/  FADD.FTZ R190, R190, R207 ;  /* 0x000000cfbebe7221 */ /* 0x000fe20000010000 */
[C---:B--2---:R-:W-:Y:S05]  /*bbe0*/  HMMA.16816.F32.BF16 R136, R152.reuse, R160, R136 ;  /* 0x000000a09888723c */ /* 0x044fea0000041888 */
[----:B------:R-:W-:Y:S01]  /*bbf0*/  FADD.FTZ R189, R189, R188 ;  /* 0x000000bcbdbd7221 */ /* 0x000fe20000010000 */
[C---:B------:R-:W-:Y:S01]  /*bc00*/  HMMA.16816.F32.BF16 R140, R152.reuse, R162, R140 ;  /* 0x000000a2988c723c */ /* 0x040fe2000004188c */
[----:B------:R-:W2:Y:S04]  /*bc10*/  LDSM.16.MT88.4 R160, [R228+0x13000] ;  /* 0x01300000e4a0783b */ /* 0x000ea80000004200 */
[----:B------:R-:W-:Y:S01]  /*bc20*/  FADD.FTZ R191, R191, R190 ;  /* 0x000000bebfbf7221 */ /* 0x000fe20000010000 */
[C---:B-1----:R-:W-:Y:S05]  /*bc30*/  HMMA.16816.F32.BF16 R144, R152.reuse, R168, R144 ;  /* 0x000000a89890723c */ /* 0x042fea0000041890 */
[----:B------:R-:W-:Y:S01]  /*bc40*/  FADD.FTZ R192, R192, R189 ;  /* 0x000000bdc0c07221 */ /* 0x000fe20000010000 */
[----:B------:R-:W-:Y:S01]  /*bc50*/  HMMA.16816.F32.BF16 R148, R152, R170, R148 ;  /* 0x000000aa9894723c */ /* 0x000fe20000041894 */
[----:B------:R-:W1:Y:S04]  /*bc60*/  LDSM.16.MT88.4 R152, [R226+0x13000] ;  /* 0x01300000e298783b */ /* 0x000e680000004200 */
[----:B------:R-:W-:Y:S01]  /*bc70*/  FADD.FTZ R194, R194, R191 ;  /* 0x000000bfc2c27221 */ /* 0x000fe20000010000 */
[C---:B---3--:R-:W-:Y:S03]  /*bc80*/  HMMA.16816.F32.BF16 R8, R20.reuse, R172, R8 ;  /* 0x000000ac1408723c */ /* 0x048fe60000041808 */
[----:B------:R-:W3:Y:S02]  /*bc90*/  LDSM.16.MT88.4 R168, [R225+0x13000] ;  /* 0x01300000e1a8783b */ /* 0x000ee40000004200 */
[----:B------:R-:W-:Y:S01]  /*bca0*/  FADD.FTZ R193, R193, R192 ;  /* 0x000000c0c1c17221 */ /* 0x000fe20000010000 */
[C---:B------:R-:W-:Y:S05]  /*bcb0*/  HMMA.16816.F32.BF16 R36, R20.reuse, R174, R36 ;  /* 0x000000ae1424723c */ /* 0x040fea0000041824 */
[----:B------:R-:W5:Y:S01]  /*bcc0*/  LDSM.16.MT88.4 R172, [R226+0x15000] ;  /* 0x01500000e2ac783b */ /* 0x000f620000004200 */
[C---:B----4-:R-:W-:Y:S05]  /*bcd0*/  HMMA.16816.F32.BF16 R40, R20.reuse, R156, R40 ;  /* 0x0000009c1428723c */ /* 0x050fea0000041828 */
[----:B------:R-:W-:Y:S01]  /*bce0*/  FADD.FTZ R195, R195, R194 ;  /* 0x000000c2c3c37221 */ /* 0x000fe20000010000 */
[C---:B------:R-:W-:Y:S01]  /*bcf0*/  HMMA.16816.F32.BF16 R44, R20.reuse, R158, R44 ;  /* 0x0000009e142c723c */ /* 0x040fe2000004182c */
[----:B------:R-:W-:Y:S05]  /*bd00*/  LDSM.16.MT88.4 R156, [R224+0x15000] ;  /* 0x01500000e09c783b */ /* 0x000fea0000004200 */
[C---:B------:R-:W-:Y:S06]  /*bd10*/  HMMA.16816.F32.BF16 R48, R20.reuse, R176, R48 ;  /* 0x000000b01430723c */ /* 0x040fec0000041830 */
[C---:B------:R-:W-:Y:S05]  /*bd20*/  HMMA.16816.F32.BF16 R52, R20.reuse, R178, R52 ;  /* 0x000000b21434723c */ /* 0x040fea0000041834 */
[--C-:B------:R-:W-:Y:S01]  /*bd30*/  FFMA.FTZ R176, R28, UR4, -R200.reuse ;  /* 0x000000041cb07c23 */ /* 0x100fe200080108c8 */
[C---:B------:R-:W-:Y:S05]  /*bd40*/  HMMA.16816.F32.BF16 R56, R20.reuse, R24, R56 ;  /* 0x000000181438723c */ /* 0x040fea0000041838 */
[----:B------:R-:W-:Y:S01]  /*bd50*/  FFMA.FTZ R177, R29, UR4, -R200 ;  /* 0x000000041db17c23 */ /* 0x000fe200080108c8 */
[C---:B------:R-:W-:Y:S01]  /*bd60*/  HMMA.16816.F32.BF16 R60, R20.reuse, R26, R60 ;  /* 0x0000001a143c723c */ /* 0x040fe2000004183c */
[----:B------:R-:W4:Y:S01]  /*bd70*/  LDSM.16.MT88.4 R24, [R225+0x15000] ;  /* 0x01500000e118783b */ /* 0x000f220000004200 */
[----:B------:R-:W-:Y:S03]  /*bd80*/  MUFU.EX2 R176, R176 ;  /* 0x000000b000b07308 */ /* 0x000fe60000000800 */
[--C-:B------:R-:W-:Y:S01]  /*bd90*/  FFMA.FTZ R178, R30, UR4, -R198.reuse ;  /* 0x000000041eb27c23 */ /* 0x100fe200080108c6 */
[C---:B--2---:R-:W-:Y:S06]  /*bda0*/  HMMA.16816.F32.BF16 R64, R20.reuse, R160, R64 ;  /* 0x000000a01440723c */ /* 0x044fec0000041840 */
[----:B------:R-:W2:Y:S01]  /*bdb0*/  MUFU.EX2 R177, R177 ;  /* 0x000000b100b17308 */ /* 0x000ea20000000800 */
[----:B------:R-:W-:Y:S01]  /*bdc0*/  FFMA.FTZ R179, R31, UR4, -R198 ;  /* 0x000000041fb37c23 */ /* 0x000fe200080108c6 */
[C---:B------:R-:W-:Y:S01]  /*bdd0*/  HMMA.16816.F32.BF16 R68, R20.reuse, R162, R68 ;  /* 0x000000a21444723c */ /* 0x040fe20000041844 */
[----:B------:R-:W-:Y:S05]  /*bde0*/  LDSM.16.MT88.4 R160, [R226+0x17000] ;  /* 0x01700000e2a0783b */ /* 0x000fea0000004200 */
[C---:B-1----:R-:W-:Y:S02]  /*bdf0*/  HMMA.16816.F32.BF16 R72, R20.reuse, R152, R72 ;  /* 0x000000981448723c */ /* 0x042fe40000041848 */
[----:B------:R-:W-:Y:S01]  /*be00*/  MUFU.EX2 R178, R178 ;  /* 0x000000b200b27308 */ /* 0x000fe20000000800 */
[----:B------:R-:W-:Y:S03]  /*be10*/  LDSM.16.MT88.4 R28, [R224+0x17000] ;  /* 0x01700000e01c783b */ /* 0x000fe60000004200 */
[C---:B------:R-:W-:Y:S06]  /*be20*/  HMMA.16816.F32.BF16 R76, R20.reuse, R154, R76 ;  /* 0x0000009a144c723c */ /* 0x040fec000004184c */
[----:B------:R-:W1:Y:S01]  /*be30*/  MUFU.EX2 R179, R179 ;  /* 0x000000b300b37308 */ /* 0x000e620000000800 */
[----:B------:R-:W2:Y:S01]  /*be40*/  LDSM.16.MT88.4 R152, [R228+0x17000] ;  /* 0x01700000e498783b */ /* 0x000ea20000004200 */
[C---:B---3--:R-:W-:Y:S06]  /*be50*/  HMMA.16816.F32.BF16 R80, R20.reuse, R168, R80 ;  /* 0x000000a81450723c */ /* 0x048fec0000041850 */
[C---:B------:R-:W-:Y:S01]  /*be60*/  HMMA.16816.F32.BF16 R84, R20.reuse, R170, R84 ;  /* 0x000000aa1454723c */ /* 0x040fe20000041854 */
[----:B------:R-:W-:Y:S05]  /*be70*/  LDSM.16.MT88.4 R168, [R224+0x11800] ;  /* 0x01180000e0a8783b */ /* 0x000fea0000004200 */
[C---:B------:R-:W-:Y:S06]  /*be80*/  HMMA.16816.F32.BF16 R88, R20.reuse, R180, R88 ;  /* 0x000000b41458723c */ /* 0x040fec0000041858 */
[C---:B------:R-:W-:Y:S05]  /*be90*/  HMMA.16816.F32.BF16 R92, R20.reuse, R182, R92 ;  /* 0x000000b6145c723c */ /* 0x040fea000004185c */
[----:B------:R-:W-:Y:S01]  /*bea0*/  FFMA.FTZ R180, R32, UR4, -R200 ;  /* 0x0000000420b47c23 */ /* 0x000fe200080108c8 */
[C---:B------:R-:W-:Y:S05]  /*beb0*/  HMMA.16816.F32.BF16 R96, R20.reuse, R184, R96 ;  /* 0x000000b81460723c */ /* 0x040fea0000041860 */
[----:B------:R-:W-:Y:S01]  /*bec0*/  FFMA.FTZ R182, R34, UR4, -R198 ;  /* 0x0000000422b67c23 */ /* 0x000fe200080108c6 */
[C---:B------:R-:W-:Y:S01]  /*bed0*/  HMMA.16816.F32.BF16 R100, R20.reuse, R186, R100 ;  /* 0x000000ba1464723c */ /* 0x040fe20000041864 */
[----:B------:R-:W-:Y:S04]  /*bee0*/  MUFU.EX2 R180, R180 ;  /* 0x000000b400b47308 */ /* 0x000fe80000000800 */
[----:B------:R-:W-:Y:S01]  /*bef0*/  FFMA.FTZ R200, R33, UR4, -R200 ;  /* 0x0000000421c87c23 */ /* 0x000fe200080108c8 */
[C---:B-----5:R-:W-:Y:S05]  /*bf00*/  HMMA.16816.F32.BF16 R104, R20.reuse, R172, R104 ;  /* 0x000000ac1468723c */ /* 0x060fea0000041868 */
[----:B------:R-:W3:Y:S01]  /*bf10*/  MUFU.EX2 R181, R200 ;  /* 0x000000c800b57308 */ /* 0x000ee20000000800 */
[----:B------:R-:W-:Y:S01]  /*bf20*/  FFMA.FTZ R198, R35, UR4, -R198 ;  /* 0x0000000423c67c23 */ /* 0x000fe200080108c6 */
[C---:B------:R-:W-:Y:S01]  /*bf30*/  HMMA.16816.F32.BF16 R108, R20.reuse, R174, R108 ;  /* 0x000000ae146c723c */ /* 0x040fe2000004186c */
[----:B------:R-:W-:Y:S07]  /*bf40*/  LDSM.16.MT88.4 R32, [R225+0x11800] ;  /* 0x01180000e120783b */ /* 0x000fee0000004200 */
[----:B------:R-:W-:Y:S01]  /*bf50*/  MUFU.EX2 R182, R182 ;  /* 0x000000b600b67308 */ /* 0x000fe20000000800 */
[C---:B----4-:R-:W-:Y:S01]  /*bf60*/  HMMA.16816.F32.BF16 R112, R20.reuse, R24, R112 ;  /* 0x000000181470723c */ /* 0x050fe20000041870 */
[----:B------:R-:W-:Y:S05]  /*bf70*/  LDSM.16.MT88.4 R172, [R228+0x13800] ;  /* 0x01380000e4ac783b */ /* 0x000fea0000004200 */
[C---:B------:R-:W-:Y:S03]  /*bf80*/  HMMA.16816.F32.BF16 R116, R20.reuse, R26, R116 ;  /* 0x0000001a1474723c */ /* 0x040fe60000041874 */
[----:B------:R-:W4:Y:S01]  /*bf90*/  MUFU.EX2 R183, R198 ;  /* 0x000000c600b77308 */ /* 0x000f220000000800 */
[----:B------:R-:W5:Y:S02]  /*bfa0*/  LDSM.16.MT88.4 R24, [R225+0x17000] ;  /* 0x01700000e118783b */ /* 0x000f640000004200 */
[C---:B------:R-:W-:Y:S06]  /*bfb0*/  HMMA.16816.F32.BF16 R120, R20.reuse, R156, R120 ;  /* 0x0000009c1478723c */ /* 0x040fec0000041878 */
[C---:B------:R-:W-:Y:S01]  /*bfc0*/  HMMA.16816.F32.BF16 R124, R20.reuse, R158, R124 ;  /* 0x0000009e147c723c */ /* 0x040fe2000004187c */
[----:B------:R-:W4:Y:S05]  /*bfd0*/  LDSM.16.MT88.4 R156, [R228+0x11800] ;  /* 0x01180000e49c783b */ /* 0x000f2a0000004200 */
[C---:B--2---:R-:W-:Y:S06]  /*bfe0*/  HMMA.16816.F32.BF16 R128, R20.reuse, R152, R128 ;  /* 0x000000981480723c */ /* 0x044fec0000041880 */
[C---:B------:R-:W-:Y:S01]  /*bff0*/  HMMA.16816.F32.BF16 R12, R20.reuse, R154, R12 ;  /* 0x0000009a140c723c */ /* 0x040fe2000004180c */
[----:B------:R-:W2:Y:S05]  /*c000*/  LDSM.16.MT88.4 R152, [R226+0x11800] ;  /* 0x01180000e298783b */ /* 0x000eaa0000004200 */
[C---:B------:R-:W-:Y:S06]  /*c010*/  HMMA.16816.F32.BF16 R132, R20.reuse, R160, R132 ;  /* 0x000000a01484723c */ /* 0x040fec0000041884 */
[C---:B------:R-:W-:Y:S06]  /*c020*/  HMMA.16816.F32.BF16 R16, R20.reuse, R162, R16 ;  /* 0x000000a21410723c */ /* 0x040fec0000041810 */
[C---:B-----5:R-:W-:Y:S06]  /*c030*/  HMMA.16816.F32.BF16 R136, R20.reuse, R24, R136 ;  /* 0x000000181488723c */ /* 0x060fec0000041888 */
[C---:B------:R-:W-:Y:S05]  /*c040*/  HMMA.16816.F32.BF16 R140, R20.reuse, R26, R140 ;  /* 0x0000001a148c723c */ /* 0x040fea000004188c */
[----:B------:R-:W-:Y:S01]  /*c050*/  F2FP.BF16.F32.PACK_AB R24, R177, R176 ;  /* 0x000000b0b118723e */ /* 0x000fe200000010ff */
[C---:B------:R-:W-:Y:S05]  /*c060*/  HMMA.16816.F32.BF16 R144, R20.reuse, R28, R144 ;  /* 0x0000001c1490723c */ /* 0x040fea0000041890 */
[----:B-1----:R-:W-:Y:S01]  /*c070*/  F2FP.BF16.F32.PACK_AB R25, R179, R178 ;  /* 0x000000b2b319723e */ /* 0x002fe200000010ff */
[----:B------:R-:W-:Y:S01]  /*c080*/  HMMA.16816.F32.BF16 R148, R20, R30, R148 ;  /* 0x0000001e1494723c */ /* 0x000fe20000041894 */
[----:B------:R-:W-:Y:S04]  /*c090*/  LDSM.16.MT88.4 R20, [R225+0x13800] ;  /* 0x01380000e114783b */ /* 0x000fe80000004200 */
[----:B---3--:R-:W-:Y:S01]  /*c0a0*/  F2FP.BF16.F32.PACK_AB R26, R181, R180 ;  /* 0x000000b4b51a723e */ /* 0x008fe200000010ff */
[----:B------:R-:W-:Y:S01]  /*c0b0*/  FADD.FTZ R176, R176, R193 ;  /* 0x000000c1b0b07221 */ /* 0x000fe20000010000 */
[----:B----4-:R-:W-:Y:S01]  /*c0c0*/  F2FP.BF16.F32.PACK_AB R27, R183, R182 ;  /* 0x000000b6b71b723e */ /* 0x010fe200000010ff */
[----:B------:R-:W-:Y:S01]  /*c0d0*/  FADD.FTZ R178, R178, R195 ;  /* 0x000000c3b2b27221 */ /* 0x000fe20000010000 */
[----:B------:R-:W-:Y:S02]  /*c0e0*/  LDSM.16.MT88.4 R28, [R224+0x13800] ;  /* 0x01380000e01c783b */ /* 0x000fe40000004200 */
[----:B------:R-:W-:Y:S01]  /*c0f0*/  FADD.FTZ R177, R177, R176 ;  /* 0x000000b0b1b17221 */ /* 0x000fe20000010000 */
[----:B------:R-:W-:Y:S02]  /*c100*/  FADD.FTZ R179, R179, R178 ;  /* 0x000000b2b3b37221 */ /* 0x000fe40000010000 */
[C---:B------:R-:W-:Y:S03]  /*c110*/  HMMA.16816.F32.BF16 R160, R24.reuse, R156, R8 ;  /* 0x0000009c18a0723c */ /* 0x040fe60000041808 */
[----:B------:R-:W1:Y:S02]  /*c120*/  LDSM.16.MT88.4 R8, [R226+0x13800] ;  /* 0x01380000e208783b */ /* 0x000e640000004200 */
[----:B------:R-:W-:Y:S01]  /*c130*/  FADD.FTZ R180, R180, R177 ;  /* 0x000000b1b4b47221 */ /* 0x000fe20000010000 */
[C---:B------:R-:W-:Y:S05]  /*c140*/  HMMA.16816.F32.BF16 R36, R24.reuse, R158, R36 ;  /* 0x0000009e1824723c */ /* 0x040fea0000041824 */
[----:B------:R-:W-:Y:S01]  /*c150*/  LDSM.16.MT88.4 R156, [R225+0x15800] ;  /* 0x01580000e19c783b */ /* 0x000fe20000004200 */
[C---:B--2---:R-:W-:Y:S05]  /*c160*/  HMMA.16816.F32.BF16 R40, R24.reuse, R152, R40 ;  /* 0x000000981828723c */ /* 0x044fea0000041828 */
[----:B------:R-:W-:Y:S01]  /*c170*/  FADD.FTZ R182, R182, R179 ;  /* 0x000000b3b6b67221 */ /* 0x000fe20000010000 */
[C---:B------:R-:W-:Y:S01]  /*c180*/  HMMA.16816.F32.BF16 R44, R24.reuse, R154, R44 ;  /* 0x0000009a182c723c */ /* 0x040fe2000004182c */
[----:B------:R-:W-:Y:S04]  /*c190*/  LDSM.16.MT88.4 R152, [R226+0x15800] ;  /* 0x01580000e298783b */ /* 0x000fe80000004200 */
[----:B------:R-:W-:Y:S01]  /*c1a0*/  FADD.FTZ R249, R181, R180 ;  /* 0x000000b4b5f97221 */ /* 0x000fe20000010000 */
[C---:B------:R-:W-:Y:S05]  /*c1b0*/  HMMA.16816.F32.BF16 R48, R24.reuse, R32, R48 ;  /* 0x000000201830723c */ /* 0x040fea0000041830 */
[----:B------:R-:W-:Y:S01]  /*c1c0*/  FADD.FTZ R247, R183, R182 ;  /* 0x000000b6b7f77221 */ /* 0x000fe20000010000 */
[C---:B------:R-:W-:Y:S01]  /*c1d0*/  HMMA.16816.F32.BF16 R52, R24.reuse, R34, R52 ;  /* 0x000000221834723c */ /* 0x040fe20000041834 */
[----:B------:R-:W2:Y:S05]  /*c1e0*/  LDSM.16.MT88.4 R32, [R228+0x15800] ;  /* 0x01580000e420783b */ /* 0x000eaa0000004200 */
[C---:B------:R-:W-:Y:S06]  /*c1f0*/  HMMA.16816.F32.BF16 R56, R24.reuse, R168, R56 ;  /* 0x000000a81838723c */ /* 0x040fec0000041838 */
[C---:B------:R-:W-:Y:S01]  /*c200*/  HMMA.16816.F32.BF16 R60, R24.reuse, R170, R60 ;  /* 0x000000aa183c723c */ /* 0x040fe2000004183c */
[----:B------:R-:W-:Y:S05]  /*c210*/  LDSM.16.MT88.4 R168, [R224+0x17800] ;  /* 0x01780000e0a8783b */ /* 0x000fea0000004200 */
[C---:B------:R-:W-:Y:S06]  /*c220*/  HMMA.16816.F32.BF16 R64, R24.reuse, R172, R64 ;  /* 0x000000ac1840723c */ /* 0x040fec0000041840 */
[C---:B------:R-:W-:Y:S06]  /*c230*/  HMMA.16816.F32.BF16 R68, R24.reuse, R174, R68 ;  /* 0x000000ae1844723c */ /* 0x040fec0000041844 */
[C---:B-1----:R-:W-:Y:S06]  /*c240*/  HMMA.16816.F32.BF16 R72, R24.reuse, R8, R72 ;  /* 0x000000081848723c */ /* 0x042fec0000041848 */
[C---:B------:R-:W-:Y:S01]  /*c250*/  HMMA.16816.F32.BF16 R76, R24.reuse, R10, R76 ;  /* 0x0000000a184c723c */ /* 0x040fe2000004184c */
[----:B------:R-:W1:Y:S05]  /*c260*/  LDSM.16.MT88.4 R8, [R224+0x15800] ;  /* 0x01580000e008783b */ /* 0x000e6a0000004200 */
[C---:B------:R-:W-:Y:S06]  /*c270*/  HMMA.16816.F32.BF16 R80, R24.reuse, R20, R80 ;  /* 0x000000141850723c */ /* 0x040fec0000041850 */
[C---:B------:R-:W-:Y:S01]  /*c280*/  HMMA.16816.F32.BF16 R84, R24.reuse, R22, R84 ;  /* 0x000000161854723c */ /* 0x040fe20000041854 */
[----:B------:R-:W3:Y:S05]  /*c290*/  LDSM.16.MT88.4 R20, [R228+0x17800] ;  /* 0x01780000e414783b */ /* 0x000eea0000004200 */
        /* <DEDUP_REMOVED lines=8> */
[C---:B------:R-:W-:Y:S06]  /*c320*/  HMMA.16816.F32.BF16 R112, R24.reuse, R156, R112 ;  /* 0x0000009c1870723c */ /* 0x040fec0000041870 */
[C---:B------:R-:W-:Y:S06]  /*c330*/  HMMA.16816.F32.BF16 R116, R24.reuse, R158, R116 ;  /* 0x0000009e1874723c */ /* 0x040fec0000041874 */
[C---:B-1----:R-:W-:Y:S06]  /*c340*/  HMMA.16816.F32.BF16 R120, R24.reuse, R8, R120 ;  /* 0x000000081878723c */ /* 0x042fec0000041878 */
[C---:B------:R-:W-:Y:S06]  /*c350*/  HMMA.16816.F32.BF16 R124, R24.reuse, R10, R124 ;  /* 0x0000000a187c723c */ /* 0x040fec000004187c */
[C---:B---3--:R-:W-:Y:S06]  /*c360*/  HMMA.16816.F32.BF16 R128, R24.reuse, R20, R128 ;  /* 0x000000141880723c */ /* 0x048fec0000041880 */
[C---:B------:R-:W-:Y:S06]  /*c370*/  HMMA.16816.F32.BF16 R156, R24.reuse, R22, R12 ;  /* 0x00000016189c723c */ /* 0x040fec000004180c */
[C---:B----4-:R-:W-:Y:S06]  /*c380*/  HMMA.16816.F32.BF16 R132, R24.reuse, R28, R132 ;  /* 0x0000001c1884723c */ /* 0x050fec0000041884 */
[C---:B------:R-:W-:Y:S06]  /*c390*/  HMMA.16816.F32.BF16 R152, R24.reuse, R30, R16 ;  /* 0x0000001e1898723c */ /* 0x040fec0000041810 */
[C---:B--2---:R-:W-:Y:S06]  /*c3a0*/  HMMA.16816.F32.BF16 R136, R24.reuse, R32, R136 ;  /* 0x000000201888723c */ /* 0x044fec0000041888 */
[C---:B------:R-:W-:Y:S06]  /*c3b0*/  HMMA.16816.F32.BF16 R140, R24.reuse, R34, R140 ;  /* 0x00000022188c723c */ /* 0x040fec000004188c */
[C---:B------:R-:W-:Y:S06]  /*c3c0*/  HMMA.16816.F32.BF16 R144, R24.reuse, R168, R144 ;  /* 0x000000a81890723c */ /* 0x040fec0000041890 */
[----:B------:R-:W-:Y:S01]  /*c3d0*/  HMMA.16816.F32.BF16 R148, R24, R170, R148 ;  /* 0x000000aa1894723c */ /* 0x000fe20000041894 */
[----:B------:R-:W-:Y:S11]  /*c3e0*/  @!UPT UIADD3 URZ, URZ, URZ, URZ ;  /* 0x0000003f3f3ff290 */ /* 0x000ff6000fffe03f */
[----:B------:R-:W-:Y:S01]  /*c3f0*/  @!UPT UIADD3 URZ, URZ, URZ, URZ ;  /* 0x0000003f3f3ff290 */ /* 0x000fe2000fffe03f */
[----:B------:R-:W-:Y:S11]  /*c400*/  @P1 BRA `(.L_x_758) ;  /* 0xffffffbc00041947 */ /* 0x000ff6000383ffff */
.L_x_754:
[----:B------:R-:W1:Y:S01]  /*c410*/  SHFL.BFLY PT, R2, R249, 0x2, 0x1f ;  /* 0x0c401f00f9027f89 */ /* 0x000e6200000e0000 */
[----:B------:R-:W-:Y:S01]  /*c420*/  MOV R4, 0x3f800000 ;  /* 0x3f80000000047802 */ /* 0x000fe20000000f00 */
[----:B------:R-:W2:Y:S01]  /*c430*/  S2UR UR4, SR_CgaCtaId ;  /* 0x00000000000479c3 */ /* 0x000ea20000008800 */
[----:B------:R-:W-:Y:S01]  /*c440*/  MOV R5, 0x3f800000 ;  /* 0x3f80000000057802 */ /* 0x000fe20000000f00 */
[----:B------:R-:W3:Y:S01]  /*c450*/  SHFL.BFLY PT, R0, R247, 0x2, 0x1f ;  /* 0x0c401f00f7007f89 */ /* 0x000ee200000e0000 */
[----:B------:R-:W-:Y:S01]  /*c460*/  UMOV UR6, 0x400 ;  /* 0x0000040000067882 */ /* 0x000fe20000000000 */
[----:B------:R-:W-:Y:S01]  /*c470*/  UISETP.NE.AND UP0, UPT, UR14, -0x1, UPT ;  /* 0xffffffff0e00788c */ /* 0x000fe2000bf05270 */
[----:B-1----:R-:W-:Y:S01]  /*c480*/  FADD.FTZ R9, R2, R249 ;  /* 0x000000f902097221 */ /* 0x002fe20000010000 */
[----:B--2---:R-:W-:Y:S01]  /*c490*/  ULEA UR4, UR4, UR6, 0x18 ;  /* 0x0000000604047291 */ /* 0x004fe2000f8ec03f */
[----:B---3--:R-:W-:-:S03]  /*c4a0*/  FADD.FTZ R7, R0, R247 ;  /* 0x000000f700077221 */ /* 0x008fc60000010000 */
[----:B------:R-:W1:Y:S05]  /*c4b0*/  SHFL.BFLY PT, R2, R9, 0x1, 0x1f ;  /* 0x0c201f0009027f89 */ /* 0x000e6a00000e0000 */
[----:B------:R-:W-:Y:S02]  /*c4c0*/  @UP0 ULDC.64 UR6, c[0x0][0x298] ;  /* 0x0000a60000060ab9 */ /* 0x000fe40000000a00 */
[----:B------:R-:W-:Y:S01]  /*c4d0*/  @UP0 UIMAD.WIDE.U32 UR10, UR14, UR6, URZ ;  /* 0x000000060e0a02a5 */ /* 0x000fe2000f8e003f */
[----:B------:R-:W2:Y:S03]  /*c4e0*/  SHFL.BFLY PT, R0, R7, 0x1, 0x1f ;  /* 0x0c201f0007007f89 */ /* 0x000ea600000e0000 */
[----:B------:R-:W-:Y:S01]  /*c4f0*/  @UP0 UIMAD UR8, UR14, UR7, UR11 ;  /* 0x000000070e0802a4 */ /* 0x000fe2000f8e020b */
[----:B-1----:R-:W-:Y:S01]  /*c500*/  FADD.FTZ R2, R9, R2 ;  /* 0x0000000209027221 */ /* 0x002fe20000010000 */
[----:B--2---:R-:W-:-:S04]  /*c510*/  FADD.FTZ R0, R7, R0 ;  /* 0x0000000007007221 */ /* 0x004fc80000010000 */
[----:B------:R-:W-:Y:S02]  /*c520*/  FSETP.NE.FTZ.AND P4, PT, R2, RZ, PT ;  /* 0x000000ff0200720b */ /* 0x000fe40003f95000 */
[----:B------:R-:W-:-:S11]  /*c530*/  FSETP.NE.FTZ.AND P3, PT, R0, RZ, PT ;  /* 0x000000ff0000720b */ /* 0x000fd60003f75000 */
[----:B------:R-:W1:Y:S08]  /*c540*/  @P4 MUFU.RCP R4, R2 ;  /* 0x0000000200044308 */ /* 0x000e700000001000 */
[----:B------:R-:W2:Y:S08]  /*c550*/  @P3 MUFU.RCP R5, R0 ;  /* 0x0000000000053308 */ /* 0x000eb00000001000 */
[----:B------:R-:W-:Y:S01]  /*c560*/  @P4 MUFU.LG2 R2, R2 ;  /* 0x0000000200024308 */ /* 0x000fe20000000c00 */
[C---:B-1----:R-:W-:Y:S01]  /*c570*/  FMUL.FTZ R160, R4.reuse, R160 ;  /* 0x000000a004a07220 */ /* 0x042fe20000410000 */
[C---:B------:R-:W-:Y:S01]  /*c580*/  FMUL.FTZ R161, R4.reuse, R161 ;  /* 0x000000a104a17220 */ /* 0x040fe20000410000 */
        /* <DEDUP_REMOVED lines=61> */
[----:B------:R-:W-:Y:S01]  /*c960*/  FMUL.FTZ R149, R4, R149 ;  /* 0x0000009504957220 */ /* 0x000fe20000410000 */
[C---:B--2---:R-:W-:Y:S01]  /*c970*/  FMUL.FTZ R163, R5.reuse, R163 ;  /* 0x000000a305a37220 */ /* 0x044fe20000410000 */
[----:B------:R-:W1:Y:S01]  /*c980*/  S2R R4, SR_TID.X ;  /* 0x0000000000047919 */ /* 0x000e620000002100 */
        /* <DEDUP_REMOVED lines=31> */
[----:B-1----:R-:W-:Y:S01]  /*cb80*/  SHF.R.S32.HI R7, RZ, 0x1f, R4 ;  /* 0x0000001fff077819 */ /* 0x002fe20000011404 */
[C---:B------:R-:W-:Y:S01]  /*cb90*/  FMUL.FTZ R99, R5.reuse, R99 ;  /* 0x0000006305637220 */ /* 0x040fe20000410000 */
[C---:B------:R-:W-:Y:S01]  /*cba0*/  FMUL.FTZ R98, R5.reuse, R98 ;  /* 0x0000006205627220 */ /* 0x040fe20000410000 */
[----:B------:R-:W-:Y:S01]  /*cbb0*/  FMUL.FTZ R103, R5, R103 ;  /* 0x0000006705677220 */ /* 0x000fe20000410000 */
[----:B------:R-:W-:Y:S01]  /*cbc0*/  LEA.HI R6, R7, R4, RZ, 0x2 ;  /* 0x0000000407067211 */ /* 0x000fe200078f10ff */
[C---:B------:R-:W-:Y:S01]  /*cbd0*/  FMUL.FTZ R102, R5.reuse, R102 ;  /* 0x0000006605667220 */ /* 0x040fe20000410000 */
[C---:B------:R-:W-:Y:S01]  /*cbe0*/  FMUL.FTZ R107, R5.reuse, R107 ;  /* 0x0000006b056b7220 */ /* 0x040fe20000410000 */
[C---:B------:R-:W-:Y:S01]  /*cbf0*/  FMUL.FTZ R106, R5.reuse, R106 ;  /* 0x0000006a056a7220 */ /* 0x040fe20000410000 */
[--C-:B------:R-:W-:Y:S01]  /*cc00*/  SHF.R.S32.HI R9, RZ, 0x2, R6.reuse ;  /* 0x00000002ff097819 */ /* 0x100fe20000011406 */
[C---:B------:R-:W-:Y:S01]  /*cc10*/  FMUL.FTZ R111, R5.reuse, R111 ;  /* 0x0000006f056f7220 */ /* 0x040fe20000410000 */
[----:B------:R-:W-:Y:S01]  /*cc20*/  SHF.R.S32.HI R8, RZ, 0x1f, R6 ;  /* 0x0000001fff087819 */ /* 0x000fe20000011406 */
[C---:B------:R-:W-:Y:S01]  /*cc30*/  FMUL.FTZ R110, R5.reuse, R110 ;  /* 0x0000006e056e7220 */ /* 0x040fe20000410000 */
[C---:B------:R-:W-:Y:S01]  /*cc40*/  FMUL.FTZ R115, R5.reuse, R115 ;  /* 0x0000007305737220 */ /* 0x040fe20000410000 */
[C---:B------:R-:W-:Y:S01]  /*cc50*/  FMUL.FTZ R114, R5.reuse, R114 ;  /* 0x0000007205727220 */ /* 0x040fe20000410000 */
[----:B------:R-:W-:Y:S01]  /*cc60*/  LEA.HI R8, R8, R9, RZ, 0x3 ;  /* 0x0000000908087211 */ /* 0x000fe200078f18ff */
[C---:B------:R-:W-:Y:S01]  /*cc70*/  FMUL.FTZ R119, R5.reuse, R119 ;  /* 0x0000007705777220 */ /* 0x040fe20000410000 */
[C---:B------:R-:W-:Y:S01]  /*cc80*/  FMUL.FTZ R118, R5.reuse, R118 ;  /* 0x0000007605767220 */ /* 0x040fe20000410000 */
[C---:B------:R-:W-:Y:S01]  /*cc90*/  FMUL.FTZ R123, R5.reuse, R123 ;  /* 0x0000007b057b7220 */ /* 0x040fe20000410000 */
[----:B------:R-:W-:Y:S01]  /*cca0*/  LOP3.LUT R8, R8, 0xfffffff8, RZ, 0xc0, !PT ;  /* 0xfffffff808087812 */ /* 0x000fe200078ec0ff */
[C---:B------:R-:W-:Y:S01]  /*ccb0*/  FMUL.FTZ R122, R5.reuse, R122 ;  /* 0x0000007a057a7220 */ /* 0x040fe20000410000 */
[C---:B------:R-:W-:Y:S01]  /*ccc0*/  FMUL.FTZ R127, R5.reuse, R127 ;  /* 0x0000007f057f7220 */ /* 0x040fe20000410000 */
[----:B------:R-:W-:Y:S01]  /*ccd0*/  FMUL.FTZ R126, R5, R126 ;  /* 0x0000007e057e7220 */ /* 0x000fe20000410000 */
[----:B------:R-:W-:Y:S01]  /*cce0*/  IADD3 R8, R9, -R8, RZ ;  /* 0x8000000809087210 */ /* 0x000fe20007ffe0ff */
        /* <DEDUP_REMOVED lines=16> */
[----:B------:R-:W-:Y:S01]  /*cdf0*/  LEA.HI R5, R7, R4, RZ, 0x5 ;  /* 0x0000000407057211 */ /* 0x000fe200078f28ff */
[----:B------:R-:W1:Y:S01]  /*ce00*/  @P3 MUFU.LG2 R0, R0 ;  /* 0x0000000000003308 */ /* 0x000e620000000c00 */
[----:B------:R-:W-:-:S02]  /*ce10*/  LOP3.LUT R9, R6, 0x3ffffffc, RZ, 0xc0, !PT ;  /* 0x3ffffffc06097812 */ /* 0x000fc400078ec0ff */
[----:B------:R-:W-:Y:S02]  /*ce20*/  SHF.L.U32 R10, R8, 0x6, RZ ;  /* 0x00000006080a7819 */ /* 0x000fe400000006ff */
[----:B------:R-:W-:Y:S02]  /*ce30*/  SHF.R.S32.HI R6, RZ, 0x5, R5 ;  /* 0x00000005ff067819 */ /* 0x000fe40000011405 */
[----:B------:R-:W-:Y:S02]  /*ce40*/  IADD3 R9, -R9, R4, RZ ;  /* 0x0000000409097210 */ /* 0x000fe40007ffe1ff */
[----:B------:R-:W-:Y:S02]  /*ce50*/  LOP3.LUT R10, R10, 0x1c0, RZ, 0xc0, !PT ;  /* 0x000001c00a0a7812 */ /* 0x000fe400078ec0ff */
[----:B------:R-:W-:Y:S02]  /*ce60*/  LOP3.LUT R11, R8, 0x1, RZ, 0xc0, !PT ;  /* 0x00000001080b7812 */ /* 0x000fe400078ec0ff */
[----:B------:R-:W-:-:S02]  /*ce70*/  LEA R9, R6, R9, 0x9 ;  /* 0x0000000906097211 */ /* 0x000fc400078e48ff */
[----:B------:R-:W-:Y:S02]  /*ce80*/  LEA.HI R10, R10, R10, RZ, 0x1d ;  /* 0x0000000a0a0a7211 */ /* 0x000fe400078fe8ff */
[----:B------:R-:W-:Y:S01]  /*ce90*/  ISETP.NE.U32.AND P0, PT, R11, 0x1, PT ;  /* 0x000000010b00780c */ /* 0x000fe20003f05070 */
[----:B-1----:R-:W-:Y:S01]  /*cea0*/  @P3 FMUL.FTZ R0, R0, 0.69314718246459960938 ;  /* 0x3f31721800003820 */ /* 0x002fe20000410000 */
[----:B------:R-:W-:Y:S02]  /*ceb0*/  LEA R9, R9, R10, 0x1 ;  /* 0x0000000a09097211 */ /* 0x000fe400078e08ff */
[----:B------:R-:W-:Y:S02]  /*cec0*/  R2P PR, R8, 0x6 ;  /* 0x0000000608007804 */ /* 0x000fe40000000000 */
[----:B------:R-:W-:Y:S01]  /*ced0*/  LEA R9, R9, UR4, 0x1 ;  /* 0x0000000409097c11 */ /* 0x000fe2000f8e08ff */
[----:B------:R-:W-:Y:S01]  /*cee0*/  ULDC.U8 UR4, c[0x0][0x3d8] ;  /* 0x0000f60000047ab9 */ /* 0x000fe20000000000 */
[----:B------:R-:W-:-:S02]  /*cef0*/  MOV R8, 0x20 ;  /* 0x0000002000087802 */ /* 0x000fc40000000f00 */
[----:B------:R-:W-:Y:S02]  /*cf00*/  MOV R10, 0x40 ;  /* 0x00000040000a7802 */ /* 0x000fe40000000f00 */
[C---:B------:R-:W-:Y:S02]  /*cf10*/  IADD3 R11, R9.reuse, -0x10, RZ ;  /* 0xfffffff0090b7810 */ /* 0x040fe40007ffe0ff */
[----:B------:R-:W-:Y:S02]  /*cf20*/  SEL R8, R8, 0xffffffe0, !P1 ;  /* 0xffffffe008087807 */ /* 0x000fe40004800000 */
[----:B------:R-:W-:Y:S02]  /*cf30*/  @P0 IADD3 R11, R9, 0x10, RZ ;  /* 0x00000010090b0810 */ /* 0x000fe40007ffe0ff */
[----:B------:R-:W-:Y:S02]  /*cf40*/  F2FP.BF16.F32.PACK_AB R160, R161, R160 ;  /* 0x000000a0a1a0723e */ /* 0x000fe400000010ff */
[----:B------:R-:W-:-:S02]  /*cf50*/  F2FP.BF16.F32.PACK_AB R162, R163, R162 ;  /* 0x000000a2a3a2723e */ /* 0x000fc400000010ff */
[----:B------:R-:W-:Y:S01]  /*cf60*/  SEL R10, R10, 0xffffffc0, !P2 ;  /* 0xffffffc00a0a7807 */ /* 0x000fe20005000000 */
[----:B------:R-:W-:Y:S01]  /*cf70*/  STS [R9], R160 ;  /* 0x000000a009007388 */ /* 0x000fe20000000800 */
[----:B------:R-:W-:Y:S02]  /*cf80*/  F2FP.BF16.F32.PACK_AB R36, R37, R36 ;  /* 0x000000242524723e */ /* 0x000fe400000010ff */
[----:B------:R-:W-:Y:S01]  /*cf90*/  F2FP.BF16.F32.PACK_AB R38, R39, R38 ;  /* 0x000000262726723e */ /* 0x000fe200000010ff */
[----:B------:R-:W-:Y:S01]  /*cfa0*/  STS [R9+0x400], R162 ;  /* 0x000400a209007388 */ /* 0x000fe20000000800 */
[----:B------:R-:W-:Y:S02]  /*cfb0*/  F2FP.BF16.F32.PACK_AB R40, R41, R40 ;  /* 0x000000282928723e */ /* 0x000fe400000010ff */
[----:B------:R-:W-:Y:S01]  /*cfc0*/  F2FP.BF16.F32.PACK_AB R42, R43, R42 ;  /* 0x0000002a2b2a723e */ /* 0x000fe200000010ff */
[----:B------:R-:W-:Y:S01]  /*cfd0*/  STS [R11], R36 ;  /* 0x000000240b007388 */ /* 0x000fe20000000800 */
[----:B------:R-:W-:-:S02]  /*cfe0*/  IADD3 R13, R9, R8, RZ ;  /* 0x00000008090d7210 */ /* 0x000fc40007ffe0ff */
[----:B------:R-:W-:Y:S01]  /*cff0*/  F2FP.BF16.F32.PACK_AB R44, R45, R44 ;  /* 0x0000002c2d2c723e */ /* 0x000fe200000010ff */
[----:B------:R-:W-:Y:S01]  /*d000*/  STS [R11+0x400], R38 ;  /* 0x000400260b007388 */ /* 0x000fe20000000800 */
[----:B------:R-:W-:Y:S02]  /*d010*/  F2FP.BF16.F32.PACK_AB R46, R47, R46 ;  /* 0x0000002e2f2e723e */ /* 0x000fe400000010ff */
[----:B------:R-:W-:Y:S01]  /*d020*/  IADD3 R15, R8, R11, RZ ;  /* 0x0000000b080f7210 */ /* 0x000fe20007ffe0ff */
[----:B------:R-:W-:Y:S01]  /*d030*/  STS [R13], R40 ;  /* 0x000000280d007388 */ /* 0x000fe20000000800 */
[----:B------:R-:W-:Y:S02]  /*d040*/  F2FP.BF16.F32.PACK_AB R48, R49, R48 ;  /* 0x000000303130723e */ /* 0x000fe400000010ff */
[----:B------:R-:W-:Y:S01]  /*d050*/  F2FP.BF16.F32.PACK_AB R50, R51, R50 ;  /* 0x000000323332723e */ /* 0x000fe200000010ff */
[----:B------:R-:W-:Y:S01]  /*d060*/  STS [R13+0x400], R42 ;  /* 0x0004002a0d007388 */ /* 0x000fe20000000800 */
[----:B------:R-:W-:-:S02]  /*d070*/  IADD3 R17, R9, R10, RZ ;  /* 0x0000000a09117210 */ /* 0x000fc40007ffe0ff */
[----:B------:R-:W-:Y:S01]  /*d080*/  F2FP.BF16.F32.PACK_AB R52, R53, R52 ;  /* 0x000000343534723e */ /* 0x000fe200000010ff */
[----:B------:R-:W-:Y:S01]  /*d090*/  STS [R15], R44 ;  /* 0x0000002c0f007388 */ /* 0x000fe20000000800 */
[----:B------:R-:W-:Y:S02]  /*d0a0*/  F2FP.BF16.F32.PACK_AB R54, R55, R54 ;  /* 0x000000363736723e */ /* 0x000fe400000010ff */
[----:B------:R-:W-:Y:S01]  /*d0b0*/  IADD3 R19, R10, R11, RZ ;  /* 0x0000000b0a137210 */ /* 0x000fe20007ffe0ff */
        /* <DEDUP_REMOVED lines=10> */
[----:B------:R-:W-:Y:S01]  /*d160*/  F2FP.BF16.F32.PACK_AB R64, R65, R64 ;  /* 0x000000404140723e */ /* 0x000fe200000010ff */
[----:B------:R-:W1:Y:S01]  /*d170*/  @P3 LDC R10, c[0x0][0x2e8] ;  /* 0x0000ba00ff0a3b82 */ /* 0x000e620000000800 */
[----:B------:R-:W-:Y:S01]  /*d180*/  F2FP.BF16.F32.PACK_AB R66, R67, R66 ;  /* 0x000000424342723e */ /* 0x000fe200000010ff */
[----:B------:R-:W-:Y:S01]  /*d190*/  STS [R19+0x400], R54 ;  /* 0x0004003613007388 */ /* 0x000fe20000000800 */
[----:B------:R-:W-:-:S02]  /*d1a0*/  F2FP.BF16.F32.PACK_AB R68, R69, R68 ;  /* 0x000000444544723e */ /* 0x000fc400000010ff */
[----:B------:R-:W-:Y:S01]  /*d1b0*/  F2FP.BF16.F32.PACK_AB R70, R71, R70 ;  /* 0x000000464746723e */ /* 0x000fe200000010ff */
[----:B------:R-:W-:Y:S01]  /*d1c0*/  STS [R21], R56 ;  /* 0x0000003815007388 */ /* 0x000fe20000000800 */
[----:B------:R-:W-:Y:S02]  /*d1d0*/  F2FP.BF16.F32.PACK_AB R72, R73, R72 ;  /* 0x000000484948723e */ /* 0x000fe400000010ff */
[----:B------:R-:W-:Y:S01]  /*d1e0*/  F2FP.BF16.F32.PACK_AB R74, R75, R74 ;  /* 0x0000004a4b4a723e */ /* 0x000fe200000010ff */
[----:B------:R-:W-:Y:S01]  /*d1f0*/  STS [R21+0x400], R58 ;  /* 0x0004003a15007388 */ /* 0x000fe20000000800 */
[----:B------:R-:W-:Y:S02]  /*d200*/  F2FP.BF16.F32.PACK_AB R76, R77, R76 ;  /* 0x0000004c4d4c723e */ /* 0x000fe400000010ff */
[----:B------:R-:W-:Y:S01]  /*d210*/  F2FP.BF16.F32.PACK_AB R78, R79, R78 ;  /* 0x0000004e4f4e723e */ /* 0x000fe200000010ff */
[----:B------:R-:W-:Y:S01]  /*d220*/  STS [R23], R60 ;  /* 0x0000003c17007388 */ /* 0x000fe20000000800 */
[----:B------:R-:W-:-:S02]  /*d230*/  F2FP.BF16.F32.PACK_AB R80, R81, R80 ;  /* 0x000000505150723e */ /* 0x000fc400000010ff */
[----:B------:R-:W-:Y:S01]  /*d240*/  F2FP.BF16.F32.PACK_AB R82, R83, R82 ;  /* 0x000000525352723e */ /* 0x000fe200000010ff */
[----:B------:R-:W-:Y:S01]  /*d250*/  STS [R23+0x400], R62 ;  /* 0x0004003e17007388 */ /* 0x000fe20000000800 */
[----:B------:R-:W-:Y:S02]  /*d260*/  F2FP.BF16.F32.PACK_AB R84, R85, R84 ;  /* 0x000000545554723e */ /* 0x000fe400000010ff */
[----:B------:R-:W-:Y:S01]  /*d270*/  F2FP.BF16.F32.PACK_AB R86, R87, R86 ;  /* 0x000000565756723e */ /* 0x000fe200000010ff */
[----:B------:R-:W-:Y:S01]  /*d280*/  STS [R9+0x2000], R64 ;  /* 0x0020004009007388 */ /* 0x000fe20000000800 */
[----:B------:R-:W-:Y:S02]  /*d290*/  F2FP.BF16.F32.PACK_AB R88, R89, R88 ;  /* 0x000000585958723e */ /* 0x000fe400000010ff */
[----:B------:R-:W-:Y:S01]  /*d2a0*/  F2FP.BF16.F32.PACK_AB R90, R91, R90 ;  /* 0x0000005a5b5a723e */ /* 0x000fe200000010ff */
[----:B------:R-:W-:Y:S01]  /*d2b0*/  STS [R9+0x2400], R66 ;  /* 0x0024004209007388 */ /* 0x000fe20000000800 */
        /* <DEDUP_REMOVED lines=51> */
[----:B------:R-:W-:Y:S02]  /*d5f0*/  PLOP3.LUT P0, PT, PT, PT, UP0, 0x80, 0x0 ;  /* 0x000000000000781c */ /* 0x000fe40003f0f008 */
[----:B------:R-:W-:Y:S01]  /*d600*/  ISETP.NE.AND P1, PT, RZ, UR4, PT ;  /* 0x00000004ff007c0c */ /* 0x000fe2000bf25270 */
[----:B------:R-:W-:Y:S01]  /*d610*/  STS [R11+0x4400], R102 ;  /* 0x004400660b007388 */ /* 0x000fe20000000800 */
[----:B------:R-:W-:-:S03]  /*d620*/  MOV R8, 0x7f800000 ;  /* 0x7f80000000087802 */ /* 0x000fc60000000f00 */
[----:B------:R-:W-:Y:S04]  /*d630*/  STS [R13+0x4000], R104 ;  /* 0x004000680d007388 */ /* 0x000fe80000000800 */
        /* <DEDUP_REMOVED lines=12> */
[----:B------:R2:W-:Y:S04]  /*d700*/  STS [R9+0x6400], R130 ;  /* 0x0064008209007388 */ /* 0x0005e80000000800 */
[----:B------:R-:W-:Y:S04]  /*d710*/  STS [R11+0x6000], R156 ;  /* 0x0060009c0b007388 */ /* 0x000fe80000000800 */
[----:B------:R3:W-:Y:S04]  /*d720*/  STS [R11+0x6400], R158 ;  /* 0x0064009e0b007388 */ /* 0x0007e80000000800 */
[----:B------:R-:W-:Y:S04]  /*d730*/  STS [R13+0x6000], R132 ;  /* 0x006000840d007388 */ /* 0x000fe80000000800 */
[----:B------:R4:W-:Y:S04]  /*d740*/  STS [R13+0x6400], R134 ;  /* 0x006400860d007388 */ /* 0x0009e80000000800 */
[----:B------:R1:W-:Y:S04]  /*d750*/  STS [R15+0x6000], R152 ;  /* 0x006000980f007388 */ /* 0x0003e80000000800 */
[----:B------:R1:W-:Y:S01]  /*d760*/  STS [R15+0x6400], R154 ;  /* 0x0064009a0f007388 */ /* 0x0003e20000000800 */
[----:B--2---:R-:W-:-:S03]  /*d770*/  MOV R9, 0x7f800000 ;  /* 0x7f80000000097802 */ /* 0x004fc60000000f00 */
[----:B------:R2:W-:Y:S04]  /*d780*/  STS [R17+0x6000], R136 ;  /* 0x0060008811007388 */ /* 0x0005e80000000800 */
[----:B------:R2:W-:Y:S01]  /*d790*/  STS [R17+0x6400], R138 ;  /* 0x0064008a11007388 */ /* 0x0005e20000000800 */
[----:B---3--:R-:W3:Y:S03]  /*d7a0*/  @P4 LDC R11, c[0x0][0x2e8] ;  /* 0x0000ba00ff0b4b82 */ /* 0x008ee60000000800 */
[----:B------:R2:W-:Y:S04]  /*d7b0*/  STS [R19+0x6000], R140 ;  /* 0x0060008c13007388 */ /* 0x0005e80000000800 */
[----:B------:R2:W-:Y:S01]  /*d7c0*/  STS [R19+0x6400], R142 ;  /* 0x0064008e13007388 */ /* 0x0005e20000000800 */
[----:B----4-:R-:W-:-:S03]  /*d7d0*/  @P4 FMUL.FTZ R13, R2, 0.69314718246459960938 ;  /* 0x3f317218020d4820 */ /* 0x010fc60000410000 */
[----:B------:R2:W-:Y:S04]  /*d7e0*/  STS [R21+0x6000], R144 ;  /* 0x0060009015007388 */ /* 0x0005e80000000800 */
[----:B------:R2:W-:Y:S04]  /*d7f0*/  STS [R21+0x6400], R146 ;  /* 0x0064009215007388 */ /* 0x0005e80000000800 */
[----:B------:R2:W-:Y:S04]  /*d800*/  STS [R23+0x6000], R148 ;  /* 0x0060009417007388 */ /* 0x0005e80000000800 */
[----:B------:R2:W-:Y:S01]  /*d810*/  STS [R23+0x6400], R150 ;  /* 0x0064009617007388 */ /* 0x0005e20000000800 */
[----:B-1----:R-:W-:Y:S05]  /*d820*/  @P0 BRA `(.L_x_759) ;  /* 0x00000000001c0947 */ /* 0x002fea0003800000 */
[----:B------:R-:W1:Y:S01]  /*d830*/  S2UR UR8, SR_CTAID.Y ;  /* 0x00000000000879c3 */ /* 0x000e620000002600 */
[----:B------:R-:W-:Y:S01]  /*d840*/  ULDC.64 UR6, c[0x0][0x290] ;  /* 0x0000a40000067ab9 */ /* 0x000fe20000000a00 */
[----:B-1----:R-:W-:Y:S02]  /*d850*/  USHF.R.S32.HI UR4, URZ, 0x1f, UR8 ;  /* 0x0000001f3f047899 */ /* 0x002fe40008011408 */
[----:B------:R-:W-:Y:S02]  /*d860*/  UIMAD.WIDE.U32 UR10, UR8, UR6, URZ ;  /* 0x00000006080a72a5 */ /* 0x000fe4000f8e003f */
[----:B------:R-:W-:-:S04]  /*d870*/  UIMAD UR4, UR4, UR6, URZ ;  /* 0x00000006040472a4 */ /* 0x000fc8000f8e023f */
[----:B------:R-:W-:-:S04]  /*d880*/  UIMAD UR4, UR8, UR7, UR4 ;  /* 0x00000007080472a4 */ /* 0x000fc8000f8e0204 */
[----:B------:R-:W-:-:S12]  /*d890*/  UIADD3 UR8, UR11, UR4, URZ ;  /* 0x000000040b087290 */ /* 0x000fd8000fffe03f */
.L_x_759:
[----:B---3--:R-:W-:Y:S01]  /*d8a0*/  @P4 FFMA.FTZ R8, R164, R11, R13 ;  /* 0x0000000ba4084223 */ /* 0x008fe2000001000d */
[----:B------:R-:W-:Y:S01]  /*d8b0*/  @P3 FFMA.FTZ R9, R3, R10, R0 ;  /* 0x0000000a03093223 */ /* 0x000fe20000010000 */
[----:B------:R-:W-:Y:S06]  /*d8c0*/  @!P1 BRA `(.L_x_760) ;  /* 0x00000000001c9947 */ /* 0x000fec0003800000 */
[----:B------:R-:W1:Y:S01]  /*d8d0*/  S2UR UR7, SR_CTAID.Y ;  /* 0x00000000000779c3 */ /* 0x000e620000002600 */
[----:B------:R-:W-:-:S07]  /*d8e0*/  ULDC UR6, c[0x0][0x2c4] ;  /* 0x0000b10000067ab9 */ /* 0x000fce0000000800 */
[----:B------:R-:W3:Y:S01]  /*d8f0*/  S2UR UR4, SR_CTAID.Z ;  /* 0x00000000000479c3 */ /* 0x000ee20000002700 */
[----:B-1----:R-:W-:-:S03]  /*d900*/  @!UP0 UIMAD UR14, UR7, UR6, URZ ;  /* 0x00000006070e82a4 */ /* 0x002fc6000f8e023f */
[----:B------:R-:W-:Y:S02]  /*d910*/  ULDC UR6, c[0x0][0x2e4] ;  /* 0x0000b90000067ab9 */ /* 0x000fe40000000800 */
[----:B---3--:R-:W-:Y:S01]  /*d920*/  UIMAD UR14, UR4, UR6, UR14 ;  /* 0x00000006040e72a4 */ /* 0x008fe2000f8e020e */
[----:B------:R-:W-:Y:S05]  /*d930*/  BRA `(.L_x_761) ;  /* 0x0000000000187947 */ /* 0x000fea0003800000 */
.L_x_760:
[----:B------:R-:W-:Y:S01]  /*d940*/  S2UR UR4, SR_CTAID.Z ;  /* 0x00000000000479c3 */ /* 0x000fe20000002700 */
[----:B------:R-:W-:Y:S01]  /*d950*/  ULDC UR6, c[0x0][0x270] ;  /* 0x00009c0000067ab9 */ /* 0x000fe20000000800 */
[----:B------:R-:W-:-:S06]  /*d960*/  ULDC UR14, c[0x0][0x2c4] ;  /* 0x0000b100000e7ab9 */ /* 0x000fcc0000000800 */
[----:B------:R-:W1:Y:S02]  /*d970*/  S2UR UR7, SR_CTAID.Y ;  /* 0x00000000000779c3 */ /* 0x000e640000002600 */
[----:B-1----:R-:W-:-:S04]  /*d980*/  UIMAD UR6, UR7, UR6, UR4 ;  /* 0x00000006070672a4 */ /* 0x002fc8000f8e0204 */
[----:B------:R-:W-:Y:S02]  /*d990*/  UIMAD UR14, UR6, UR14, URZ ;  /* 0x0000000e060e72a4 */ /* 0x000fe4000f8e023f */
.L_x_761:
[----:B------:R-:W-:Y:S01]  /*d9a0*/  LOP3.LUT R5, R5, 0xffffffe0, RZ, 0xc0, !PT ;  /* 0xffffffe005057812 */ /* 0x000fe200078ec0ff */
[----:B------:R-:W1:Y:S01]  /*d9b0*/  S2R R25, SR_TID.X ;  /* 0x0000000000197919 */ /* 0x000e620000002100 */
[----:B------:R-:W-:Y:S01]  /*d9c0*/  SHF.R.S32.HI R3, RZ, 0x1f, R6 ;  /* 0x0000001fff037819 */ /* 0x000fe20000011406 */
[----:B------:R-:W-:Y:S02]  /*d9d0*/  BSSY B0, `(.L_x_762) ;  /* 0x0000019000007945 */ /* 0x000fe40003800000 */
[----:B------:R-:W-:Y:S01]  /*d9e0*/  IMAD.IADD R2, R4, 0x1, -R5 ;  /* 0x0000000104027824 */ /* 0x000fe200078e0a05 */
[----:B------:R-:W-:Y:S01]  /*d9f0*/  LEA.HI R3, R3, R6, RZ, 0x2 ;  /* 0x0000000603037211 */ /* 0x000fe200078f10ff */
[----:B------:R-:W-:Y:S03]  /*da00*/  BAR.SYNC.DEFER_BLOCKING 0x0 ;  /* 0x0000000000007b1d */ /* 0x000fe60000010000 */
[----:B------:R-:W-:-:S02]  /*da10*/  LOP3.LUT P0, RZ, R2, 0x3, RZ, 0xc0, !PT ;  /* 0x0000000302ff7812 */ /* 0x000fc4000780c0ff */
[----:B------:R-:W-:Y:S02]  /*da20*/  SHF.R.S32.HI R5, RZ, 0x1f, R2 ;  /* 0x0000001fff057819 */ /* 0x000fe40000011402 */
[----:B------:R-:W-:Y:S02]  /*da30*/  LOP3.LUT R3, R3, 0xffffffc, RZ, 0xc0, !PT ;  /* 0x0ffffffc03037812 */ /* 0x000fe400078ec0ff */
[----:B------:R-:W-:-:S03]  /*da40*/  LEA.HI R0, R5, R2, RZ, 0x2 ;  /* 0x0000000205007211 */ /* 0x000fc600078f10ff */
[----:B------:R-:W-:Y:S01]  /*da50*/  IMAD.IADD R3, R6, 0x1, -R3 ;  /* 0x0000000106037824 */ /* 0x000fe200078e0a03 */
[----:B------:R-:W-:-:S05]  /*da60*/  SHF.R.S32.HI R0, RZ, 0x2, R0 ;  /* 0x00000002ff007819 */ /* 0x000fca0000011400 */
[----:B------:R-:W-:Y:S01]  /*da70*/  IMAD R3, R3, 0x10, R0 ;  /* 0x0000001003037824 */ /* 0x000fe200078e0200 */
[----:B------:R-:W-:Y:S06]  /*da80*/  @P0 BRA `(.L_x_763) ;  /* 0x0000000000340947 */ /* 0x000fec0003800000 */
[----:B------:R-:W3:Y:S01]  /*da90*/  S2UR UR6, SR_CTAID.X ;  /* 0x00000000000679c3 */ /* 0x000ee20000002500 */
[C---:B------:R-:W-:Y:S01]  /*daa0*/  VIADD R2, R3.reuse, 0x8 ;  /* 0x0000000803027836 */ /* 0x040fe20000000000 */
[----:B------:R-:W-:-:S04]  /*dab0*/  ISETP.GE.AND P2, PT, R3, UR5, PT ;  /* 0x0000000503007c0c */ /* 0x000fc8000bf46270 */
[----:B------:R-:W-:Y:S01]  /*dac0*/  ISETP.GE.AND P1, PT, R2, UR5, PT ;  /* 0x0000000502007c0c */ /* 0x000fe2000bf26270 */
[----:B---3--:R-:W-:-:S04]  /*dad0*/  ULEA UR6, UR6, UR14, 0x6 ;  /* 0x0000000e06067291 */ /* 0x008fc8000f8e303f */
[----:B------:R-:W-:Y:S02]  /*dae0*/  USHF.R.S32.HI UR9, URZ, 0x1f, UR6 ;  /* 0x0000001f3f097899 */ /* 0x000fe40008011406 */
[----:B------:R-:W-:Y:S01]  /*daf0*/  IADD3 R0, P0, R3, UR6, RZ ;  /* 0x0000000603007c10 */ /* 0x000fe2000ff1e0ff */
[----:B------:R-:W-:-:S03]  /*db00*/  ULDC.64 UR6, c[0x0][0x2b0] ;  /* 0x0000ac0000067ab9 */ /* 0x000fc60000000a00 */
[----:B------:R-:W-:Y:S02]  /*db10*/  LEA.HI.X.SX32 R3, R3, UR9, 0x1, P0 ;  /* 0x0000000903037c11 */ /* 0x000fe400080f0eff */
[----:B------:R-:W-:-:S04]  /*db20*/  LEA R2, P0, R0, UR6, 0x2 ;  /* 0x0000000600027c11 */ /* 0x000fc8000f8010ff */
[----:B------:R-:W-:-:S05]  /*db30*/  LEA.HI.X R3, R0, UR7, R3, 0x2, P0 ;  /* 0x0000000700037c11 */ /* 0x000fca00080f1403 */
[----:B------:R3:W-:Y:S04]  /*db40*/  @!P2 STG.E desc[UR20][R2.64], R8 ;  /* 0x000000080200a986 */ /* 0x0007e8000c101914 */
[----:B------:R3:W-:Y:S02]  /*db50*/  @!P1 STG.E desc[UR20][R2.64+0x20], R9 ;  /* 0x0000200902009986 */ /* 0x0007e4000c101914 */
.L_x_763:
[----:B------:R-:W-:Y:S05]  /*db60*/  BSYNC B0 ;  /* 0x0000000000007941 */ /* 0x000fea0003800000 */
.L_x_762:
[----:B------:R-:W4:Y:S01]  /*db70*/  S2UR UR7, SR_CTAID.X ;  /* 0x00000000000779c3 */ /* 0x000f220000002500 */
[----:B------:R-:W-:Y:S01]  /*db80*/  LEA.HI R0, R7, R4, RZ, 0x3 ;  /* 0x0000000407007211 */ /* 0x000fe200078f18ff */
[----:B---3--:R3:W3:Y:S01]  /*db90*/  LDS.128 R8, [R238+0x1800] ;  /* 0x00180000ee087984 */ /* 0x0086e20000000c00 */
[----:B------:R-:W-:Y:S01]  /*dba0*/  SHF.R.S32.HI R241, RZ, 0x1f, R240 ;  /* 0x0000001ffff17819 */ /* 0x000fe200000114f0 */
[----:B------:R-:W-:Y:S01]  /*dbb0*/  BSSY B0, `(.L_x_764) ;  /* 0x0000032000007945 */ /* 0x000fe20003800000 */
[----:B-1----:R-:W-:Y:S01]  /*dbc0*/  SHF.R.S32.HI R4, RZ, 0x1f, R25 ;  /* 0x0000001fff047819 */ /* 0x002fe20000011419 */
[----:B--2---:R1:W2:Y:S01]  /*dbd0*/  LDS.128 R20, [R238] ;  /* 0x00000000ee147984 */ /* 0x0042a20000000c00 */
[----:B------:R-:W-:Y:S01]  /*dbe0*/  SHF.R.S32.HI R0, RZ, 0x3, R0 ;  /* 0x00000003ff007819 */ /* 0x000fe20000011400 */
[----:B------:R-:W5:Y:S01]  /*dbf0*/  LDC.64 R2, c[0x0][0x298] ;  /* 0x0000a600ff027b82 */ /* 0x000f620000000a00 */
[----:B------:R-:W-:Y:S01]  /*dc00*/  LEA.HI R25, R4, R25, RZ, 0x3 ;  /* 0x0000001904197211 */ /* 0x000fe200078f18ff */
[----:B------:R1:W1:Y:S02]  /*dc10*/  LDS.128 R16, [R238+0x2000] ;  /* 0x00200000ee107984 */ /* 0x0002640000000c00 */
[----:B------:R-:W-:Y:S01]  /*dc20*/  VIADD R5, R0, 0x10 ;  /* 0x0000001000057836 */ /* 0x000fe20000000000 */
[----:B------:R-:W-:-:S03]  /*dc30*/  SHF.R.S32.HI R25, RZ, 0x3, R25 ;  /* 0x00000003ff197819 */ /* 0x000fc60000011419 */
[----:B------:R-:W3:Y:S01]  /*dc40*/  LDC.64 R26, c[0x0][0x2a0] ;  /* 0x0000a800ff1a7b82 */ /* 0x000ee20000000a00 */
[----:B------:R-:W-:Y:S01]  /*dc50*/  ISETP.GE.AND P2, PT, R5, UR5, PT ;  /* 0x0000000505007c0c */ /* 0x000fe2000bf46270 */
[----:B------:R-:W-:Y:S01]  /*dc60*/  VIADD R5, R0, 0x20 ;  /* 0x0000002000057836 */ /* 0x000fe20000000000 */
[----:B------:R-:W-:-:S04]  /*dc70*/  SHF.R.S32.HI R25, RZ, 0x1f, R25 ;  /* 0x0000001fff197819 */ /* 0x000fc80000011419 */
[----:B------:R-:W-:Y:S01]  /*dc80*/  ISETP.GE.AND P1, PT, R5, UR5, PT ;  /* 0x0000000505007c0c */ /* 0x000fe2000bf26270 */
[----:B----4-:R-:W-:-:S04]  /*dc90*/  USHF.L.U32 UR7, UR7, 0x6, URZ ;  /* 0x0000000607077899 */ /* 0x010fc8000800063f */
[----:B------:R-:W-:Y:S02]  /*dca0*/  USHF.R.S32.HI UR6, URZ, 0x1f, UR7 ;  /* 0x0000001f3f067899 */ /* 0x000fe40008011407 */
[----:B-----5:R-:W-:-:S04]  /*dcb0*/  IMAD.WIDE.U32 R12, R2, UR7, R240 ;  /* 0x00000007020c7c25 */ /* 0x020fc8000f8e00f0 */
[----:B------:R-:W-:Y:S01]  /*dcc0*/  IMAD R4, R2, UR6, RZ ;  /* 0x0000000602047c24 */ /* 0x000fe2000f8e02ff */
[----:B------:R-:W-:Y:S01]  /*dcd0*/  USHF.R.S32.HI UR6, URZ, 0x1f, UR4 ;  /* 0x0000001f3f067899 */ /* 0x000fe20008011404 */
[----:B------:R-:W-:Y:S02]  /*dce0*/  IADD3 R12, P0, R12, UR10, RZ ;  /* 0x0000000a0c0c7c10 */ /* 0x000fe4000ff1e0ff */
[----:B------:R-:W-:Y:S01]  /*dcf0*/  IMAD R7, R3, UR7, R4 ;  /* 0x0000000703077c24 */ /* 0x000fe2000f8e0204 */
[----:B------:R-:W-:Y:S01]  /*dd00*/  UIADD3 UR7, -UR7, UR15, URZ ;  /* 0x0000000f07077290 */ /* 0x000fe2000fffe13f */
[----:B------:R-:W-:Y:S02]  /*dd10*/  VIADD R4, R0, 0x30 ;  /* 0x0000003000047836 */ /* 0x000fe40000000000 */
[----:B---3--:R-:W-:Y:S01]  /*dd20*/  IMAD R6, R26, UR6, RZ ;  /* 0x000000061a067c24 */ /* 0x008fe2000f8e02ff */
[----:B------:R-:W-:Y:S02]  /*dd30*/  IADD3.X R13, R13, UR8, R7, P0, !PT ;  /* 0x000000080d0d7c10 */ /* 0x000fe400087fe407 */
[----:B------:R-:W-:Y:S01]  /*dd40*/  ISETP.GE.AND P0, PT, R4, UR5, PT ;  /* 0x0000000504007c0c */ /* 0x000fe2000bf06270 */
[----:B------:R-:W-:Y:S01]  /*dd50*/  IMAD R29, R27, UR4, R6 ;  /* 0x000000041b1d7c24 */ /* 0x000fe2000f8e0206 */
[----:B------:R-:W-:Y:S01]  /*dd60*/  ISETP.GE.AND P3, PT, R0, UR7, PT ;  /* 0x0000000700007c0c */ /* 0x000fe2000bf66270 */
[----:B------:R-:W-:Y:S01]  /*dd70*/  IMAD.WIDE.U32 R26, R26, UR4, R12 ;  /* 0x000000041a1a7c25 */ /* 0x000fe2000f8e000c */
[----:B------:R3:W4:Y:S03]  /*dd80*/  LDS.128 R4, [R238+0x6000] ;  /* 0x00600000ee047984 */ /* 0x0007260000000c00 */
[----:B------:R-:W-:Y:S01]  /*dd90*/  IMAD.IADD R29, R29, 0x1, R27 ;  /* 0x000000011d1d7824 */ /* 0x000fe200078e021b */
[----:B------:R3:W1:Y:S07]  /*dda0*/  LDS.128 R12, [R238+0x4000] ;  /* 0x00400000ee0c7984 */ /* 0x00066e0000000c00 */
[----:B--2---:R-:W-:Y:S05]  /*ddb0*/  @P3 BRA `(.L_x_765) ;  /* 0x0000000000443947 */ /* 0x004fea0003800000 */
[-C--:B------:R-:W-:Y:S01]  /*ddc0*/  IMAD R24, R25, R2.reuse, RZ ;  /* 0x0000000219187224 */ /* 0x080fe200078e02ff */
[----:B------:R-:W-:Y:S01]  /*ddd0*/  ULDC.64 UR6, c[0x0][0x280] ;  /* 0x0000a00000067ab9 */ /* 0x000fe20000000a00 */
[----:B------:R-:W-:Y:S01]  /*dde0*/  IMAD.MOV.U32 R28, RZ, RZ, R26 ;  /* 0x000000ffff1c7224 */ /* 0x000fe200078e001a */
[----:B------:R-:W-:Y:S01]  /*ddf0*/  ULDC UR4, c[0x0][0x2d0] ;  /* 0x0000b40000047ab9 */ /* 0x000fe20000000800 */
[----:B------:R-:W-:Y:S01]  /*de00*/  IMAD R24, R0, R3, R24 ;  /* 0x0000000300187224 */ /* 0x000fe200078e0218 */
[----:B------:R-:W-:Y:S01]  /*de10*/  ISETP.GE.AND P6, PT, R240, UR4, PT ;  /* 0x00000004f0007c0c */ /* 0x000fe2000bfc6270 */
[----:B------:R-:W-:Y:S01]  /*de20*/  IMAD.WIDE.U32 R30, R0, R2, R28 ;  /* 0x00000002001e7225 */ /* 0x000fe200078e001c */
[----:B------:R-:W-:Y:S02]  /*de30*/  ISETP.GE.AND P5, PT, R237, UR4, PT ;  /* 0x00000004ed007c0c */ /* 0x000fe4000bfa6270 */
[----:B------:R-:W-:Y:S01]  /*de40*/  ISETP.GE.AND P4, PT, R236, UR4, PT ;  /* 0x00000004ec007c0c */ /* 0x000fe2000bf86270 */
[----:B------:R-:W-:Y:S01]  /*de50*/  IMAD.IADD R24, R24, 0x1, R31 ;  /* 0x0000000118187824 */ /* 0x000fe200078e021f */
[----:B------:R-:W-:-:S04]  /*de60*/  LEA R32, P3, R30, UR6, 0x1 ;  /* 0x000000061e207c11 */ /* 0x000fc8000f8608ff */
[----:B------:R-:W-:Y:S02]  /*de70*/  LEA.HI.X R33, R30, UR7, R24, 0x1, P3 ;  /* 0x000000071e217c11 */ /* 0x000fe400098f0c18 */
[----:B------:R-:W-:-:S03]  /*de80*/  ISETP.GE.AND P3, PT, R235, UR4, PT ;  /* 0x00000004eb007c0c */ /* 0x000fc6000bf66270 */
[----:B------:R2:W-:Y:S04]  /*de90*/  @!P6 STG.E.128 desc[UR20][R32.64], R20 ;  /* 0x000000142000e986 */ /* 0x0005e8000c101d14 */
[----:B-1----:R2:W-:Y:S04]  /*dea0*/  @!P5 STG.E.128 desc[UR20][R32.64+0x80], R16 ;  /* 0x000080102000d986 */ /* 0x0025e8000c101d14 */
[----:B------:R2:W-:Y:S04]  /*deb0*/  @!P4 STG.E.128 desc[UR20][R32.64+0x100], R12 ;  /* 0x0001000c2000c986 */ /* 0x0005e8000c101d14 */
[----:B----4-:R2:W-:Y:S02]  /*dec0*/  @!P3 STG.E.128 desc[UR20][R32.64+0x180], R4 ;  /* 0x000180042000b986 */ /* 0x0105e4000c101d14 */
.L_x_765:
[----:B------:R-:W-:Y:S05]  /*ded0*/  BSYNC B0 ;  /* 0x0000000000007941 */ /* 0x000fea0003800000 */
.L_x_764:
[----:B--2---:R2:W2:Y:S01]  /*dee0*/  LDS.128 R20, [R238+0x800] ;  /* 0x00080000ee147984 */ /* 0x0044a20000000c00 */
[----:B------:R-:W-:Y:S03]  /*def0*/  BSSY B0, `(.L_x_766) ;  /* 0x0000019000007945 */ /* 0x000fe60003800000 */
[----:B-1----:R1:W1:Y:S04]  /*df00*/  LDS.128 R16, [R238+0x2800] ;  /* 0x00280000ee107984 */ /* 0x0022680000000c00 */
[----:B------:R1:W1:Y:S04]  /*df10*/  LDS.128 R12, [R238+0x4800] ;  /* 0x00480000ee0c7984 */ /* 0x0002680000000c00 */
[----:B----4-:R4:W1:Y:S01]  /*df20*/  LDS.128 R4, [R238+0x6800] ;  /* 0x00680000ee047984 */ /* 0x0108620000000c00 */
[----:B------:R-:W-:Y:S05]  /*df30*/  @P2 BRA `(.L_x_767) ;  /* 0x0000000000502947 */ /* 0x000fea0003800000 */
[----:B------:R-:W-:Y:S01]  /*df40*/  IADD3 R31, P2, R0, 0x10, RZ ;  /* 0x00000010001f7810 */ /* 0x000fe20007f5e0ff */
[----:B------:R-:W-:Y:S01]  /*df50*/  IMAD.MOV.U32 R32, RZ, RZ, R26 ;  /* 0x000000ffff207224 */ /* 0x000fe200078e001a */
[----:B------:R-:W-:Y:S01]  /*df60*/  ULDC UR4, c[0x0][0x2d0] ;  /* 0x0000b40000047ab9 */ /* 0x000fe20000000800 */
[----:B------:R-:W-:Y:S01]  /*df70*/  ULDC.64 UR6, c[0x0][0x280] ;  /* 0x0000a00000067ab9 */ /* 0x000fe20000000a00 */
[----:B------:R-:W-:Y:S01]  /*df80*/  ISETP.GE.AND P5, PT, R240, UR4, PT ;  /* 0x00000004f0007c0c */ /* 0x000fe2000bfa6270 */
[----:B------:R-:W-:Y:S01]  /*df90*/  IMAD.X R33, RZ, RZ, R25, P2 ;  /* 0x000000ffff217224 */ /* 0x000fe200010e0619 */
[----:B------:R-:W-:Y:S02]  /*dfa0*/  ISETP.GE.AND P4, PT, R237, UR4, PT ;  /* 0x00000004ed007c0c */ /* 0x000fe4000bf86270 */
[----:B------:R-:W-:Y:S01]  /*dfb0*/  ISETP.GE.AND P3, PT, R236, UR4, PT ;  /* 0x00000004ec007c0c */ /* 0x000fe2000bf66270 */
[----:B------:R-:W-:Y:S01]  /*dfc0*/  IMAD R24, R33, R2, RZ ;  /* 0x0000000221187224 */ /* 0x000fe200078e02ff */
[----:B------:R-:W-:Y:S01]  /*dfd0*/  ISETP.GE.AND P2, PT, R235, UR4, PT ;  /* 0x00000004eb007c0c */ /* 0x000fe2000bf46270 */
[----:B------:R-:W-:-:S02]  /*dfe0*/  IMAD.MOV.U32 R33, RZ, RZ, R29 ;  /* 0x000000ffff217224 */ /* 0x000fc400078e001d */
[C---:B------:R-:W-:Y:S02]  /*dff0*/  IMAD R24, R31.reuse, R3, R24 ;  /* 0x000000031f187224 */ /* 0x040fe400078e0218 */
[----:B------:R-:W-:-:S04]  /*e000*/  IMAD.WIDE.U32 R32, R31, R2, R32 ;  /* 0x000000021f207225 */ /* 0x000fc800078e0020 */
[----:B------:R-:W-:Y:S01]  /*e010*/  IMAD.IADD R24, R24, 0x1, R33 ;  /* 0x0000000118187824 */ /* 0x000fe200078e0221 */
[----:B------:R-:W-:-:S04]  /*e020*/  LEA R30, P6, R32, UR6, 0x1 ;  /* 0x00000006201e7c11 */ /* 0x000fc8000f8c08ff */
[----:B------:R-:W-:-:S05]  /*e030*/  LEA.HI.X R31, R32, UR7, R24, 0x1, P6 ;  /* 0x00000007201f7c11 */ /* 0x000fca000b0f0c18 */
[----:B--2---:R2:W-:Y:S04]  /*e040*/  @!P5 STG.E.128 desc[UR20][R30.64], R20 ;  /* 0x000000141e00d986 */ /* 0x0045e8000c101d14 */
[----:B-1----:R2:W-:Y:S04]  /*e050*/  @!P4 STG.E.128 desc[UR20][R30.64+0x80], R16 ;  /* 0x000080101e00c986 */ /* 0x0025e8000c101d14 */
[----:B------:R2:W-:Y:S04]  /*e060*/  @!P3 STG.E.128 desc[UR20][R30.64+0x100], R12 ;  /* 0x0001000c1e00b986 */ /* 0x0005e8000c101d14 */
[----:B------:R2:W-:Y:S02]  /*e070*/  @!P2 STG.E.128 desc[UR20][R30.64+0x180], R4 ;  /* 0x000180041e00a986 */ /* 0x0005e4000c101d14 */
.L_x_767:
[----:B------:R-:W-:Y:S05]  /*e080*/  BSYNC B0 ;  /* 0x0000000000007941 */ /* 0x000fea0003800000 */
.L_x_766:
[----:B--2---:R2:W2:Y:S01]  /*e090*/  LDS.128 R20, [R238+0x1000] ;  /* 0x00100000ee147984 */ /* 0x0044a20000000c00 */
[----:B------:R-:W-:Y:S03]  /*e0a0*/  BSSY B0, `(.L_x_768) ;  /* 0x0000019000007945 */ /* 0x000fe60003800000 */
[----:B-1----:R1:W1:Y:S04]  /*e0b0*/  LDS.128 R16, [R238+0x3000] ;  /* 0x00300000ee107984 */ /* 0x0022680000000c00 */
[----:B------:R1:W1:Y:S04]  /*e0c0*/  LDS.128 R12, [R238+0x5000] ;  /* 0x00500000ee0c7984 */ /* 0x0002680000000c00 */
[----:B------:R1:W1:Y:S01]  /*e0d0*/  LDS.128 R4, [R238+0x7000] ;  /* 0x00700000ee047984 */ /* 0x0002620000000c00 */
        /* <DEDUP_REMOVED lines=21> */
.L_x_769:
[----:B------:R-:W-:Y:S05]  /*e230*/  BSYNC B0 ;  /* 0x0000000000007941 */ /* 0x000fea0003800000 */
.L_x_768:
[----:B-12---:R1:W2:Y:S04]  /*e240*/  LDS.128 R12, [R238+0x3800] ;  /* 0x00380000ee0c7984 */ /* 0x0062a80000000c00 */
[----:B------:R1:W1:Y:S04]  /*e250*/  LDS.128 R4, [R238+0x5800] ;  /* 0x00580000ee047984 */ /* 0x0002680000000c00 */
[----:B------:R1:W1:Y:S01]  /*e260*/  LDS.128 R16, [R238+0x7800] ;  /* 0x00780000ee107984 */ /* 0x0002620000000c00 */
[----:B------:R-:W-:Y:S05]  /*e270*/  @P0 EXIT ;  /* 0x000000000000094d */ /* 0x000fea0003800000 */
[----:B------:R-:W-:Y:S01]  /*e280*/  IADD3 R0, P0, R0, 0x30, RZ ;  /* 0x0000003000007810 */ /* 0x000fe20007f1e0ff */
[----:B------:R-:W-:Y:S01]  /*e290*/  IMAD.MOV.U32 R27, RZ, RZ, R29 ;  /* 0x000000ffff1b7224 */ /* 0x000fe200078e001d */
[----:B------:R-:W-:Y:S01]  /*e2a0*/  ULDC.64 UR4, c[0x0][0x280] ;  /* 0x0000a00000047ab9 */ /* 0x000fe20000000a00 */
[----:B------:R-:W-:Y:S02]  /*e2b0*/  ULDC UR6, c[0x0][0x2d0] ;  /* 0x0000b40000067ab9 */ /* 0x000fe40000000800 */
[----:B------:R-:W-:Y:S01]  /*e2c0*/  IMAD.X R25, RZ, RZ, R25, P0 ;  /* 0x000000ffff197224 */ /* 0x000fe200000e0619 */
[----:B------:R-:W-:Y:S01]  /*e2d0*/  ISETP.GE.AND P3, PT, R240, UR6, PT ;  /* 0x00000006f0007c0c */ /* 0x000fe2000bf66270 */
[-C--:B------:R-:W-:Y:S01]  /*e2e0*/  IMAD.WIDE.U32 R26, R0, R2.reuse, R26 ;  /* 0x00000002001a7225 */ /* 0x080fe200078e001a */
[----:B------:R-:W-:Y:S02]  /*e2f0*/  ISETP.GE.AND P2, PT, R237, UR6, PT ;  /* 0x00000006ed007c0c */ /* 0x000fe4000bf46270 */
[----:B------:R-:W-:Y:S01]  /*e300*/  ISETP.GE.AND P1, PT, R236, UR6, PT ;  /* 0x00000006ec007c0c */ /* 0x000fe2000bf26270 */
[----:B------:R-:W-:Y:S01]  /*e310*/  IMAD R20, R25, R2, RZ ;  /* 0x0000000219147224 */ /* 0x000fe200078e02ff */
[----:B------:R-:W-:-:S03]  /*e320*/  LEA R2, P0, R26, UR4, 0x1 ;  /* 0x000000041a027c11 */ /* 0x000fc6000f8008ff */
[----:B------:R-:W-:-:S04]  /*e330*/  IMAD R20, R0, R3, R20 ;  /* 0x0000000300147224 */ /* 0x000fc800078e0214 */
[----:B------:R-:W-:-:S05]  /*e340*/  IMAD.IADD R20, R20, 0x1, R27 ;  /* 0x0000000114147824 */ /* 0x000fca00078e021b */
[----:B------:R-:W-:Y:S02]  /*e350*/  LEA.HI.X R3, R26, UR5, R20, 0x1, P0 ;  /* 0x000000051a037c11 */ /* 0x000fe400080f0c14 */
[----:B------:R-:W-:-:S03]  /*e360*/  ISETP.GE.AND P0, PT, R235, UR6, PT ;  /* 0x00000006eb007c0c */ /* 0x000fc6000bf06270 */
[----:B------:R3:W-:Y:S04]  /*e370*/  @!P3 STG.E.128 desc[UR20][R2.64], R8 ;  /* 0x000000080200b986 */ /* 0x0007e8000c101d14 */
[----:B--2---:R3:W-:Y:S04]  /*e380*/  @!P2 STG.E.128 desc[UR20][R2.64+0x80], R12 ;  /* 0x0000800c0200a986 */ /* 0x0047e8000c101d14 */
[----:B-1----:R3:W-:Y:S02]  /*e390*/  @!P1 STG.E.128 desc[UR20][R2.64+0x100], R4 ;  /* 0x0001000402009986 */ /* 0x0027e4000c101d14 */
[----:B------:R-:W-:Y:S05]  /*e3a0*/  @P0 EXIT ;  /* 0x000000000000094d */ /* 0x000fea0003800000 */
[----:B------:R-:W-:Y:S01]  /*e3b0*/  STG.E.128 desc[UR20][R2.64+0x180], R16 ;  /* 0x0001801002007986 */ /* 0x000fe2000c101d14 */
[----:B------:R-:W-:Y:S05]  /*e3c0*/  EXIT ;  /* 0x000000000000794d */ /* 0x000fea0003800000 */
.L_x_770:
        /* <DEDUP_REMOVED lines=11> */
.L_x_9038:


//--------------------- .text._ZN5flash24flash_fwd_splitkv_kernelI23Flash_fwd_kernel_traitsILi256ELi64ELi64ELi4ELb0ELb0EN7cutlass10bfloat16_tE19Flash_kernel_traitsILi256ELi64ELi64ELi4ES3_EELb0ELb0ELb0ELb0ELb0ELb1ELb0ELb0EEEvNS_16Flash_fwd_paramsE --------------------------
	.section	.text._ZN5flash24flash_fwd_splitkv_kernelI23Flash_fwd_kernel_traitsILi256ELi64ELi64ELi4ELb0ELb0EN7cutlass10bfloat16_tE19Flash_kernel_traitsILi256ELi64ELi64ELi4ES3_EELb0ELb0ELb0ELb0ELb0ELb1ELb0ELb0EEEvNS_16Flash_fwd_paramsE,"ax",@progbits
	.align	128
        .global         _ZN5flash24flash_fwd_splitkv_kernelI23Flash_fwd_kernel_traitsILi256ELi64ELi64ELi4ELb0ELb0EN7cutlass10bfloat16_tE19Flash_kernel_traitsILi256ELi64ELi64ELi4ES3_EELb0ELb0ELb0ELb0ELb0ELb1ELb0ELb0EEEvNS_16Flash_fwd_paramsE
        .type           _ZN5flash24flash_fwd_splitkv_kernelI23Flash_fwd_kernel_traitsILi256ELi64ELi64ELi4ELb0ELb0EN7cutlass10bfloat16_tE19Flash_kernel_traitsILi256ELi64ELi64ELi4ES3_EELb0ELb0ELb0ELb0ELb0ELb1ELb0ELb0EEEvNS_16Flash_fwd_paramsE,@function
        .size           _ZN5flash24flash_fwd_splitkv_kernelI23Flash_fwd_kernel_traitsILi256ELi64ELi64ELi4ELb0ELb0EN7cutlass10bfloat16_tE19Flash_kernel_traitsILi256ELi64ELi64ELi4ES3_EELb0ELb0ELb0ELb0ELb0ELb1ELb0ELb0EEEvNS_16Flash_fwd_paramsE,(.L_x_9039 - _ZN5flash24flash_fwd_splitkv_kernelI23Flash_fwd_kernel_traitsILi256ELi64ELi64ELi4ELb0ELb0EN7cutlass10bfloat16_tE19Flash_kernel_traitsILi256ELi64ELi64ELi4ES3_EELb0ELb0ELb0ELb0ELb0ELb1ELb0ELb0EEEvNS_16Flash_fwd_paramsE)
        .other          _ZN5flash24flash_fwd_splitkv_kernelI23Flash_fwd_kernel_traitsILi256ELi64ELi64ELi4ELb0ELb0EN7cutlass10bfloat16_tE19Flash_kernel_traitsILi256ELi64ELi64ELi4ES3_EELb0ELb0ELb0ELb0ELb0ELb1ELb0ELb0EEEvNS_16Flash_fwd_paramsE,@"STO_CUDA_ENTRY STV_DEFAULT"
_ZN5flash24flash_fwd_splitkv_kernelI23Flash_fwd_kernel_traitsILi256ELi64ELi64ELi4ELb0ELb0EN7cutlass10bfloat16_tE19Flash_kernel_traitsILi256ELi64ELi64ELi4ES3_EELb0ELb0ELb0ELb0ELb0ELb1ELb0ELb0EEEvNS_16Flash_fwd_paramsE:
.text._ZN5flash24flash_fwd_splitkv_kernelI23Flash_fwd_kernel_traitsILi256ELi64ELi64ELi4ELb0ELb0EN7cutlass10bfloat16_tE19Flash_kernel_traitsILi256ELi64ELi64ELi4ES3_EELb0ELb0ELb0ELb0ELb0ELb1ELb0ELb0EEEvNS_16Flash_fwd_paramsE:
        /* <DEDUP_REMOVED lines=55> */
.L_x_771:
[----:B------:R-:W-:-:S03]  /*0370*/  ULDC UR6, c[0x0][0x2c8] ;  /* 0x0000b20000067ab9 */ /* 0x000fc60000000800 */
.L_x_772:
        /* <DEDUP_REMOVED lines=100> */
.L_x_775:
[----:B------:R-:W-:Y:S05]  /*09c0*/  BSYNC B0 ;  /* 0x0000000000007941 */ /* 0x000fea0003800000 */
.L_x_774:
        /* <DEDUP_REMOVED lines=24> */
.L_x_777:
[----:B------:R-:W-:Y:S05]  /*0b50*/  BSYNC B0 ;  /* 0x0000000000007941 */ /* 0x000fea0003800000 */
.L_x_776:
        /* <DEDUP_REMOVED lines=23> */
.L_x_779:
[----:B------:R-:W-:Y:S05]  /*0cd0*/  BSYNC B0 ;  /* 0x0000000000007941 */ /* 0x000fea0003800000 */
.L_x_778:
        /* <DEDUP_REMOVED lines=22> */
.L_x_781:
[----:B------:R-:W-:Y:S05]  /*0e40*/  BSYNC B0 ;  /* 0x0000000000007941 */ /* 0x000fea0003800000 */
.L_x_780:
        /* <DEDUP_REMOVED lines=19> */
.L_x_773:
        /* <DEDUP_REMOVED lines=28> */
.L_x_782:
        /* <DEDUP_REMOVED lines=88> */
.L_x_783:
        /* <DEDUP_REMOVED lines=48> */
.L_x_785:
        /* <DEDUP_REMOVED lines=36> */
.L_x_784:
        /* <DEDUP_REMOVED lines=120> */
.L_x_787:
[----:B------:R-:W-:Y:S05]  /*2380*/  BSYNC B0 ;  /* 0x0000000000007941 */ /* 0x000fea0003800000 */
.L_x_786:
        /* <DEDUP_REMOVED lines=69> */
.L_x_789:
[----:B------:R-:W-:Y:S05]  /*27e0*/  BSYNC B0 ;  /* 0x0000000000007941 */ /* 0x000fea0003800000 */
.L_x_788:
        /* <DEDUP_REMOVED lines=49> */
.L_x_791:
[----:B------:R-:W-:Y:S05]  /*2b00*/  BSYNC B0 ;  /* 0x0000000000007941 */ /* 0x000fea0003800000 */
.L_x_790:
        /* <DEDUP_REMOVED lines=49> */
.L_x_793:
[----:B------:R-:W-:Y:S05]  /*2e20*/  BSYNC B0 ;  /* 0x0000000000007941 */ /* 0x000fea0003800000 */
.L_x_792:
        /* <DEDUP_REMOVED lines=40> */
.L_x_795:
[----:B------:R-:W-:Y:S05]  /*30b0*/  BSYNC B0 ;  /* 0x0000000000007941 */ /* 0x000fea0003800000 */
.L_x_794:
        /* <DEDUP_REMOVED lines=53> */
.L_x_797:
[----:B------:R-:W-:Y:S05]  /*3410*/  BSYNC B0 ;  /* 0x0000000000007941 */ /* 0x000fea0003800000 */
.L_x_796:
        /* <DEDUP_REMOVED lines=44> */
.L_x_799:
[----:B------:R-:W-:Y:S05]  /*36e0*/  BSYNC B0 ;  /* 0x0000000000007941 */ /* 0x000fea0003800000 */
.L_x_798:
        /* <DEDUP_REMOVED lines=46> */
.L_x_801:
[----:B------:R-:W-:Y:S05]  /*39d0*/  BSYNC B0 ;  /* 0x0000000000007941 */ /* 0x000fea0003800000 */
.L_x_800:
        /* <DEDUP_REMOVED lines=57> */
.L_x_803:
[----:B------:R-:W-:Y:S05]  /*3d70*/  BSYNC B0 ;  /* 0x0000000000007941 */ /* 0x000fea0003800000 */
.L_x_802:
        /* <DEDUP_REMOVED lines=49> */
.L_x_805:
[----:B------:R-:W-:Y:S05]  /*4090*/  BSYNC B0 ;  /* 0x0000000000007941 */ /* 0x000fea0003800000 */
.L_x_804:
        /* <DEDUP_REMOVED lines=46> */
.L_x_807:
[----:B------:R-:W-:Y:S05]  /*4380*/  BSYNC B0 ;  /* 0x0000000000007941 */ /* 0x000fea0003800000 */
.L_x_806:
        /* <DEDUP_REMOVED lines=48> */
.L_x_809:
[----:B------:R-:W-:Y:S05]  /*4690*/  BSYNC B0 ;  /* 0x0000000000007941 */ /* 0x000fea0003800000 */
.L_x_808:
[----:B------:R-:W-:Y:S01]  /*46a0*/  LDSM.16.M88.4 R20, [R238] ;  /* 0x00000000ee14783b */ /* 0x000fe20000000200 */
[----:B------:R-:W-:Y:S01]  /*46b0*/  R2P PR, R2, 0x6 ;  /* 0x0000000602007804 */ /* 0x000fe20000000000 */
[C---:B------:R-:W-:Y:S01]  /*46c0*/  VIADD R2, R237.reuse, 0x8000 ;  /* 0x00008000ed027836 */ /* 0x040fe20000000000 */
[----:B------:R-:W-:Y:S01]  /*46d0*/  ULDC UR6, c[0x0][0x39c] ;  /* 0x0000e70000067ab9 */ /* 0x000fe20000000800 */
[----:B------:R-:W1:Y:S01]  /*46e0*/  LDSM.16.M88.4 R28, [R237+0x8000] ;  /* 0x00800000ed1c783b */ /* 0x000e620000000200 */
[----:B------:R-:W-:Y:S01]  /*46f0*/  VIADD R235, R237, 0x8020 ;  /* 0x00008020edeb7836 */ /* 0x000fe20000000000 */
[----:B------:R-:W-:Y:S01]  /*4700*/  UISETP.GE.AND UP0, UPT, UR19, 0x2, UPT ;  /* 0x000000021300788c */ /* 0x000fe2000bf06270 */
[--C-:B------:R-:W-:Y:S01]  /*4710*/  IMAD R236, R7, 0x2, R238.reuse ;  /* 0x0000000207ec7824 */ /* 0x100fe200078e02ee */
[----:B------:R-:W5:Y:S01]  /*4720*/  LDSM.16.M88.4 R60, [R237+0x8800] ;  /* 0x00880000ed3c783b */ /* 0x000f620000000200 */
[----:B------:R-:W-:-:S03]  /*4730*/  IMAD R234, R5, 0x2, R238 ;  /* 0x0000000205ea7824 */ /* 0x000fc600078e02ee */
[----:B------:R-:W-:Y:S01]  /*4740*/  LDSM.16.M88.4 R32, [R236] ;  /* 0x00000000ec20783b */ /* 0x000fe20000000200 */
[----:B------:R-:W-:Y:S02]  /*4750*/  LEA R233, R5, R236, 0x1 ;  /* 0x000000ec05e97211 */ /* 0x000fe400078e08ff */
[----:B------:R-:W-:Y:S01]  /*4760*/  @P1 IADD3 R235, R2, -0x20, RZ ;  /* 0xffffffe002eb1810 */ /* 0x000fe20007ffe0ff */
[----:B------:R-:W3:Y:S01]  /*4770*/  LDSM.16.M88.4 R52, [R237+0x9000] ;  /* 0x00900000ed34783b */ /* 0x000ee20000000200 */
[----:B------:R-:W-:Y:S02]  /*4780*/  IMAD.MOV.U32 R2, RZ, RZ, 0x40 ;  /* 0x00000040ff027424 */ /* 0x000fe400078e00ff */
[C---:B------:R-:W-:Y:S01]  /*4790*/  IADD3 R226, R235.reuse, 0x1000, RZ ;  /* 0x00001000ebe27810 */ /* 0x040fe20007ffe0ff */
[----:B------:R-:W4:Y:S01]  /*47a0*/  LDSM.16.M88.4 R68, [R235] ;  /* 0x00000000eb44783b */ /* 0x000f220000000200 */
[C---:B------:R-:W-:Y:S01]  /*47b0*/  VIADD R227, R235.reuse, 0x800 ;  /* 0x00000800ebe37836 */ /* 0x040fe20000000000 */
[----:B------:R-:W-:Y:S01]  /*47c0*/  SEL R2, R2, 0xffffffc0, !P2 ;  /* 0xffffffc002027807 */ /* 0x000fe20005000000 */
[C---:B------:R-:W-:Y:S01]  /*47d0*/  VIADD R225, R235.reuse, 0x1800 ;  /* 0x00001800ebe17836 */ /* 0x040fe20000000000 */
[----:B------:R-:W-:Y:S01]  /*47e0*/  LDSM.16.M88.4 R76, [R234] ;  /* 0x00000000ea4c783b */ /* 0x000fe20000000200 */
[C---:B------:R-:W-:Y:S01]  /*47f0*/  VIADD R223, R235.reuse, 0x2000 ;  /* 0x00002000ebdf7836 */ /* 0x040fe20000000000 */
[----:B------:R-:W-:Y:S01]  /*4800*/  IADD3 R222, R235, 0x2800, RZ ;  /* 0x00002800ebde7810 */ /* 0x000fe20007ffe0ff */
[----:B------:R-:W-:Y:S01]  /*4810*/  IMAD.IADD R231, R237, 0x1, R2 ;  /* 0x00000001ede77824 */ /* 0x000fe200078e0202 */
[----:B------:R-:W-:Y:S01]  /*4820*/  LDSM.16.M88.4 R64, [R237+0x9800] ;  /* 0x00980000ed40783b */ /* 0x000fe20000000200 */
[----:B------:R-:W-:Y:S01]  /*4830*/  IMAD.IADD R224, R2, 0x1, R235 ;  /* 0x0000000102e07824 */ /* 0x000fe200078e02eb */
[C---:B------:R-:W-:Y:S01]  /*4840*/  IADD3 R219, R235.reuse, 0x4000, RZ ;  /* 0x00004000ebdb7810 */ /* 0x040fe20007ffe0ff */
[C---:B------:R-:W-:Y:S01]  /*4850*/  VIADD R221, R235.reuse, 0x3000 ;  /* 0x00003000ebdd7836 */ /* 0x040fe20000000000 */
[----:B------:R-:W4:Y:S01]  /*4860*/  LDSM.16.M88.4 R72, [R231+0x8000] ;  /* 0x00800000e748783b */ /* 0x000f220000000200 */
[C---:B------:R-:W-:Y:S01]  /*4870*/  VIADD R220, R235.reuse, 0x3800 ;  /* 0x00003800ebdc7836 */ /* 0x040fe20000000000 */
[C---:B------:R-:W-:Y:S01]  /*4880*/  IADD3 R216, R235.reuse, 0x5800, RZ ;  /* 0x00005800ebd87810 */ /* 0x040fe20007ffe0ff */
[C---:B------:R-:W-:Y:S01]  /*4890*/  VIADD R218, R235.reuse, 0x4800 ;  /* 0x00004800ebda7836 */ /* 0x040fe20000000000 */
[----:B------:R-:W4:Y:S01]  /*48a0*/  LDSM.16.M88.4 R24, [R235+0x800] ;  /* 0x00080000eb18783b */ /* 0x000f220000000200 */
[C---:B------:R-:W-:Y:S01]  /*48b0*/  VIADD R217, R235.reuse, 0x5000 ;  /* 0x00005000ebd97836 */ /* 0x040fe20000000000 */
[C---:B------:R-:W-:Y:S01]  /*48c0*/  IADD3 R213, R235.reuse, 0x7000, RZ ;  /* 0x00007000ebd57810 */ /* 0x040fe20007ffe0ff */
[C---:B------:R-:W-:Y:S01]  /*48d0*/  VIADD R215, R235.reuse, 0x6000 ;  /* 0x00006000ebd77836 */ /* 0x040fe20000000000 */
[----:B------:R-:W4:Y:S01]  /*48e0*/  LDSM.16.M88.4 R36, [R235+0x1000] ;  /* 0x00100000eb24783b */ /* 0x000f220000000200 */
[----:B------:R-:W-:-:S02]  /*48f0*/  VIADD R214, R235, 0x6800 ;  /* 0x00006800ebd67836 */ /* 0x000fc40000000000 */
[----:B------:R-:W-:Y:S01]  /*4900*/  VIADD R212, R235, 0x7800 ;  /* 0x00007800ebd47836 */ /* 0x000fe20000000000 */
[C---:B-12---:R-:W-:Y:S01]  /*4910*/  HMMA.16816.F32.BF16 R16, R20.reuse, R28, RZ ;  /* 0x0000001c1410723c */ /* 0x046fe200000418ff */
[----:B------:R-:W-:Y:S04]  /*4920*/  LDSM.16.M88.4 R44, [R233] ;  /* 0x00000000e92c783b */ /* 0x000fe80000000200 */
[----:B------:R-:W1:Y:S01]  /*4930*/  LDSM.16.M88.4 R88, [R224] ;  /* 0x00000000e058783b */ /* 0x000e620000000200 */
[C---:B------:R-:W-:Y:S03]  /*4940*/  HMMA.16816.F32.BF16 R28, R20.reuse, R30, RZ ;  /* 0x0000001e141c723c */ /* 0x040fe600000418ff */
[----:B------:R-:W2:Y:S03]  /*4950*/  LDSM.16.M88.4 R48, [R235+0x1800] ;  /* 0x00180000eb30783b */ /* 0x000ea60000000200 */
[C---:B-----5:R-:W-:Y:S01]  /*4960*/  HMMA.16816.F32.BF16 R40, R20.reuse, R60, RZ ;  /* 0x0000003c1428723c */ /* 0x060fe200000418ff */
[----:B------:R-:W5:Y:S04]  /*4970*/  LDSM.16.M88.4 R8, [R231+0x8800] ;  /* 0x00880000e708783b */ /* 0x000f680000000200 */
[----:B------:R-:W5:Y:S01]  /*4980*/  LDSM.16.M88.4 R12, [R231+0x9000] ;  /* 0x00900000e70c783b */ /* 0x000f620000000200 */
[----:B---3--:R-:W-:Y:S03]  /*4990*/  HMMA.16816.F32.BF16 R56, R20, R52, RZ ;  /* 0x000000341438723c */ /* 0x008fe600000418ff */
[----:B------:R-:W-:Y:S03]  /*49a0*/  LDSM.16.M88.4 R84, [R237+0xa000] ;  /* 0x00a00000ed54783b */ /* 0x000fe60000000200 */
[C---:B----4-:R-:W-:Y:S01]  /*49b0*/  HMMA.16816.F32.BF16 R16, R32.reuse, R68, R16 ;  /* 0x000000442010723c */ /* 0x050fe20000041810 */
[----:B------:R-:W-:Y:S04]  /*49c0*/  LDSM.16.M88.4 R92, [R237+0xe000] ;  /* 0x00e00000ed5c783b */ /* 0x000fe80000000200 */
[----:B------:R-:W-:Y:S01]  /*49d0*/  LDSM.16.M88.4 R96, [R231+0xc800] ;  /* 0x00c80000e760783b */ /* 0x000fe20000000200 */
[----:B------:R-:W-:Y:S03]  /*49e0*/  HMMA.16816.F32.BF16 R28, R32, R70, R28 ;  /* 0x00000046201c723c */ /* 0x000fe6000004181c */
[----:B------:R-:W-:Y:S03]  /*49f0*/  LDSM.16.M88.4 R68, [R224+0x1000] ;  /* 0x00100000e044783b */ /* 0x000fe60000000200 */
[C---:B------:R-:W-:Y:S01]  /*4a00*/  HMMA.16816.F32.BF16 R60, R20.reuse, R62, RZ ;  /* 0x0000003e143c723c */ /* 0x040fe200000418ff */
[----:B------:R-:W0:Y:S05]  /*4a10*/  LDGDEPBAR ;  /* 0x00000000000079af */ /* 0x000e2a0000000000 */
[----:B------:R-:W-:Y:S06]  /*4a20*/  HMMA.16816.F32.BF16 R52, R20, R54, RZ ;  /* 0x000000361434723c */ /* 0x000fec00000418ff */
[C---:B------:R-:W-:Y:S06]  /*4a30*/  HMMA.16816.F32.BF16 R16, R76.reuse, R72, R16 ;  /* 0x000000484c10723c */ /* 0x040fec0000041810 */
[----:B------:R-:W-:Y:S01]  /*4a40*/  HMMA.16816.F32.BF16 R28, R76, R74, R28 ;  /* 0x0000004a4c1c723c */ /* 0x000fe2000004181c */
[----:B------:R-:W-:Y:S05]  /*4a50*/  LDSM.16.M88.4 R72, [R235+0x2000] ;  /* 0x00200000eb48783b */ /* 0x000fea0000000200 */
[C---:B------:R-:W-:Y:S06]  /*4a60*/  HMMA.16816.F32.BF16 R80, R20.reuse, R64, RZ ;  /* 0x000000401450723c */ /* 0x040fec00000418ff */
[----:B------:R-:W-:Y:S01]  /*4a70*/  HMMA.16816.F32.BF16 R20, R20, R66, RZ ;  /* 0x000000421414723c */ /* 0x000fe200000418ff */
[----:B------:R-:W-:Y:S05]  /*4a80*/  LDSM.16.M88.4 R64, [R231+0x9800] ;  /* 0x00980000e740783b */ /* 0x000fea0000000200 */
[C---:B------:R-:W-:Y:S06]  /*4a90*/  HMMA.16816.F32.BF16 R40, R32.reuse, R24, R40 ;  /* 0x000000182028723c */ /* 0x040fec0000041828 */
[C---:B------:R-:W-:Y:S01]  /*4aa0*/  HMMA.16816.F32.BF16 R60, R32.reuse, R26, R60 ;  /* 0x0000001a203c723c */ /* 0x040fe2000004183c */
[----:B------:R-:W-:Y:S05]  /*4ab0*/  LDSM.16.M88.4 R24, [R224+0x800] ;  /* 0x00080000e018783b */ /* 0x000fea0000000200 */
[C---:B------:R-:W-:Y:S06]  /*4ac0*/  HMMA.16816.F32.BF16 R56, R32.reuse, R36, R56 ;  /* 0x000000242038723c */ /* 0x040fec0000041838 */
[----:B------:R-:W-:Y:S01]  /*4ad0*/  HMMA.16816.F32.BF16 R52, R32, R38, R52 ;  /* 0x000000262034723c */ /* 0x000fe20000041834 */
[----:B------:R-:W3:Y:S05]  /*4ae0*/  LDSM.16.M88.4 R36, [R238+0x2000] ;  /* 0x00200000ee24783b */ /* 0x000eea0000000200 */
[C---:B-1----:R-:W-:Y:S06]  /*4af0*/  HMMA.16816.F32.BF16 R16, R44.reuse, R88, R16 ;  /* 0x000000582c10723c */ /* 0x042fec0000041810 */
[----:B------:R-:W-:Y:S01]  /*4b00*/  HMMA.16816.F32.BF16 R28, R44, R90, R28 ;  /* 0x0000005a2c1c723c */ /* 0x000fe2000004181c */
[----:B------:R-:W-:Y:S05]  /*4b10*/  LDSM.16.M88.4 R88, [R231+0xa000] ;  /* 0x00a00000e758783b */ /* 0x000fea0000000200 */
[C---:B--2---:R-:W-:Y:S06]  /*4b20*/  HMMA.16816.F32.BF16 R80, R32.reuse, R48, R80 ;  /* 0x000000302050723c */ /* 0x044fec0000041850 */
[----:B------:R-:W-:Y:S01]  /*4b30*/  HMMA.16816.F32.BF16 R32, R32, R50, R20 ;  /* 0x000000322020723c */ /* 0x000fe20000041814 */
[----:B------:R-:W-:Y:S04]  /*4b40*/  LDSM.16.M88.4 R48, [R224+0x1800] ;  /* 0x00180000e030783b */ /* 0x000fe80000000200 */
[----:B------:R-:W-:Y:S01]  /*4b50*/  LDSM.16.M88.4 R20, [R237+0xb000] ;  /* 0x00b00000ed14783b */ /* 0x000fe20000000200 */
[C---:B-----5:R-:W-:Y:S06]  /*4b60*/  HMMA.16816.F32.BF16 R40, R76.reuse, R8, R40 ;  /* 0x000000084c28723c */ /* 0x060fec0000041828 */
[C---:B------:R-:W-:Y:S01]  /*4b70*/  HMMA.16816.F32.BF16 R60, R76.reuse, R10, R60 ;  /* 0x0000000a4c3c723c */ /* 0x040fe2000004183c */
[----:B------:R-:W-:Y:S05]  /*4b80*/  LDSM.16.M88.4 R8, [R237+0xa800] ;  /* 0x00a80000ed08783b */ /* 0x000fea0000000200 */
[C---:B------:R-:W-:Y:S06]  /*4b90*/  HMMA.16816.F32.BF16 R56, R76.reuse, R12, R56 ;  /* 0x0000000c4c38723c */ /* 0x040fec0000041838 */
[----:B------:R-:W-:Y:S01]  /*4ba0*/  HMMA.16816.F32.BF16 R52, R76, R14, R52 ;  /* 0x0000000e4c34723c */ /* 0x000fe20000041834 */
[----:B------:R-:W1:Y:S05]  /*4bb0*/  LDSM.16.M88.4 R12, [R236+0x2000] ;  /* 0x00200000ec0c783b */ /* 0x000e6a0000000200 */
[C---:B---3--:R-:W-:Y:S06]  /*4bc0*/  HMMA.16816.F32.BF16 R16, R36.reuse, R84, R16 ;  /* 0x000000542410723c */ /* 0x048fec0000041810 */
[----:B------:R-:W-:Y:S01]  /*4bd0*/  HMMA.16816.F32.BF16 R28, R36, R86, R28 ;  /* 0x00000056241c723c */ /* 0x000fe2000004181c */
[----:B------:R-:W-:Y:S05]  /*4be0*/  LDSM.16.M88.4 R84, [R224+0x2000] ;  /* 0x00200000e054783b */ /* 0x000fea0000000200 */
[C---:B------:R-:W-:Y:S06]  /*4bf0*/  HMMA.16816.F32.BF16 R80, R76.reuse, R64, R80 ;  /* 0x000000404c50723c */ /* 0x040fec0000041850 */
[----:B------:R-:W-:Y:S01]  /*4c00*/  HMMA.16816.F32.BF16 R76, R76, R66, R32 ;  /* 0x000000424c4c723c */ /* 0x000fe20000041820 */
[----:B------:R-:W-:Y:S04]  /*4c10*/  LDSM.16.M88.4 R64, [R237+0xb800] ;  /* 0x00b80000ed40783b */ /* 0x000fe80000000200 */
[----:B------:R-:W-:Y:S01]  /*4c20*/  LDSM.16.M88.4 R32, [R235+0x3000] ;  /* 0x00300000eb20783b */ /* 0x000fe20000000200 */
[C---:B------:R-:W-:Y:S06]  /*4c30*/  HMMA.16816.F32.BF16 R40, R44.reuse, R24, R40 ;  /* 0x000000182c28723c */ /* 0x040fec0000041828 */
[C---:B------:R-:W-:Y:S01]  /*4c40*/  HMMA.16816.F32.BF16 R60, R44.reuse, R26, R60 ;  /* 0x0000001a2c3c723c */ /* 0x040fe2000004183c */
[----:B------:R-:W-:Y:S05]  /*4c50*/  LDSM.16.M88.4 R24, [R235+0x2800] ;  /* 0x00280000eb18783b */ /* 0x000fea0000000200 */
[C---:B------:R-:W-:Y:S06]  /*4c60*/  HMMA.16816.F32.BF16 R56, R44.reuse, R68, R56 ;  /* 0x000000442c38723c */ /* 0x040fec0000041838 */
[----:B------:R-:W-:Y:S01]  /*4c70*/  HMMA.16816.F32.BF16 R52, R44, R70, R52 ;  /* 0x000000462c34723c */ /* 0x000fe20000041834 */
[----:B------:R-:W2:Y:S05]  /*4c80*/  LDSM.16.M88.4 R68, [R234+0x2000] ;  /* 0x00200000ea44783b */ /* 0x000eaa0000000200 */
[C---:B-1----:R-:W-:Y:S06]  /*4c90*/  HMMA.16816.F32.BF16 R16, R12.reuse, R72, R16 ;  /* 0x000000480c10723c */ /* 0x042fec0000041810 */
        /* <DEDUP_REMOVED lines=11> */
[----:B------:R-:W1:Y:S05]  /*4d50*/  LDSM.16.M88.4 R20, [R233+0x2000] ;  /* 0x00200000e914783b */ /* 0x000e6a0000000200 */
[C---:B--2---:R-:W-:Y:S06]  /*4d60*/  HMMA.16816.F32.BF16 R16, R68.reuse, R88, R16 ;  /* 0x000000584410723c */ /* 0x044fec0000041810 */
        /* <DEDUP_REMOVED lines=47> */
[----:B------:R-:W1:Y:S05]  /*5060*/  LDSM.16.M88.4 R12, [R224+0x4000] ;  /* 0x00400000e00c783b */ /* 0x000e6a0000000200 */
[C---:B------:R-:W-:Y:S06]  /*5070*/  HMMA.16816.F32.BF16 R56, R32.reuse, R8, R56 ;  /* 0x000000082038723c */ /* 0x040fec0000041838 */
[----:B------:R-:W-:Y:S01]  /*5080*/  HMMA.16816.F32.BF16 R52, R32, R10, R52 ;  /* 0x0000000a2034723c */ /* 0x000fe20000041834 */
[----:B------:R-:W3:Y:S05]  /*5090*/  LDSM.16.M88.4 R8, [R235+0x5000] ;  /* 0x00500000eb08783b */ /* 0x000eea0000000200 */
[C---:B--2---:R-:W-:Y:S06]  /*50a0*/  HMMA.16816.F32.BF16 R16, R72.reuse, R24, R16 ;  /* 0x000000184810723c */ /* 0x044fec0000041810 */
[----:B------:R-:W-:Y:S01]  /*50b0*/  HMMA.16816.F32.BF16 R28, R72, R26, R28 ;  /* 0x0000001a481c723c */ /* 0x000fe2000004181c */
[----:B------:R-:W-:Y:S05]  /*50c0*/  LDSM.16.M88.4 R24, [R236+0x6000] ;  /* 0x00600000ec18783b */ /* 0x000fea0000000200 */
[C---:B------:R-:W-:Y:S06]  /*50d0*/  HMMA.16816.F32.BF16 R80, R32.reuse, R36, R80 ;  /* 0x000000242050723c */ /* 0x040fec0000041850 */
[----:B------:R-:W-:Y:S01]  /*50e0*/  HMMA.16816.F32.BF16 R76, R32, R38, R76 ;  /* 0x00000026204c723c */ /* 0x000fe2000004184c */
[----:B------:R-:W2:Y:S04]  /*50f0*/  LDSM.16.M88.4 R36, [R238+0x6000] ;  /* 0x00600000ee24783b */ /* 0x000ea80000000200 */
[----:B------:R-:W-:Y:S01]  /*5100*/  LDSM.16.M88.4 R32, [R237+0xe800] ;  /* 0x00e80000ed20783b */ /* 0x000fe20000000200 */
[C---:B-1----:R-:W-:Y:S06]  /*5110*/  HMMA.16816.F32.BF16 R16, R48.reuse, R12, R16 ;  /* 0x0000000c3010723c */ /* 0x042fec0000041810 */
[----:B------:R-:W-:Y:S01]  /*5120*/  HMMA.16816.F32.BF16 R28, R48, R14, R28 ;  /* 0x0000000e301c723c */ /* 0x000fe2000004181c */
[----:B------:R-:W-:Y:S05]  /*5130*/  LDSM.16.M88.4 R12, [R234+0x6000] ;  /* 0x00600000ea0c783b */ /* 0x000fea0000000200 */
[C---:B------:R-:W-:Y:S06]  /*5140*/  HMMA.16816.F32.BF16 R40, R88.reuse, R20, R40 ;  /* 0x000000145828723c */ /* 0x040fec0000041828 */
[C---:B------:R-:W-:Y:S01]  /*5150*/  HMMA.16816.F32.BF16 R60, R88.reuse, R22, R60 ;  /* 0x00000016583c723c */ /* 0x040fe2000004183c */
[----:B------:R-:W1:Y:S05]  /*5160*/  LDSM.16.M88.4 R20, [R235+0x6000] ;  /* 0x00600000eb14783b */ /* 0x000e6a0000000200 */
[C---:B---3--:R-:W-:Y:S06]  /*5170*/  HMMA.16816.F32.BF16 R56, R88.reuse, R8, R56 ;  /* 0x000000085838723c */ /* 0x048fec0000041838 */
[----:B------:R-:W-:Y:S01]  /*5180*/  HMMA.16816.F32.BF16 R52, R88, R10, R52 ;  /* 0x0000000a5834723c */ /* 0x000fe20000041834 */
[----:B------:R-:W-:Y:S05]  /*5190*/  LDSM.16.M88.4 R8, [R231+0xe000] ;  /* 0x00e00000e708783b */ /* 0x000fea0000000200 */
[----:B--2---:R-:W-:Y:S06]  /*51a0*/  HMMA.16816.F32.BF16 R16, R36, R92, R16 ;  /* 0x0000005c2410723c */ /* 0x004fec0000041810 */
[C---:B------:R-:W-:Y:S06]  /*51b0*/  HMMA.16816.F32.BF16 R80, R88.reuse, R84, R80 ;  /* 0x000000545850723c */ /* 0x040fec0000041850 */
[----:B------:R-:W-:Y:S01]  /*51c0*/  HMMA.16816.F32.BF16 R76, R88, R86, R76 ;  /* 0x00000056584c723c */ /* 0x000fe2000004184c */
[----:B------:R-:W2:Y:S04]  /*51d0*/  LDSM.16.M88.4 R84, [R224+0x5000] ;  /* 0x00500000e054783b */ /* 0x000ea80000000200 */
[----:B------:R-:W-:Y:S01]  /*51e0*/  LDSM.16.M88.4 R88, [R235+0x6800] ;  /* 0x00680000eb58783b */ /* 0x000fe20000000200 */
[----:B------:R-:W-:Y:S03]  /*51f0*/  HMMA.16816.F32.BF16 R28, R36, R94, R28 ;  /* 0x0000005e241c723c */ /* 0x000fe6000004181c */
[----:B------:R-:W-:Y:S03]  /*5200*/  LDSM.16.M88.4 R92, [R233+0x6000] ;  /* 0x00600000e95c783b */ /* 0x000fe60000000200 */
[C---:B------:R-:W-:Y:S06]  /*5210*/  HMMA.16816.F32.BF16 R40, R72.reuse, R96, R40 ;  /* 0x000000604828723c */ /* 0x040fec0000041828 */
[C---:B------:R-:W-:Y:S06]  /*5220*/  HMMA.16816.F32.BF16 R60, R72.reuse, R98, R60 ;  /* 0x00000062483c723c */ /* 0x040fec000004183c */
[C---:B------:R-:W-:Y:S01]  /*5230*/  HMMA.16816.F32.BF16 R96, R72.reuse, R68, R56 ;  /* 0x000000444860723c */ /* 0x040fe20000041838 */
[----:B------:R-:W-:Y:S05]  /*5240*/  LDSM.16.M88.4 R56, [R224+0x6000] ;  /* 0x00600000e038783b */ /* 0x000fea0000000200 */
[----:B------:R-:W-:Y:S06]  /*5250*/  HMMA.16816.F32.BF16 R52, R72, R70, R52 ;  /* 0x000000464834723c */ /* 0x000fec0000041834 */
[C---:B-1----:R-:W-:Y:S06]  /*5260*/  HMMA.16816.F32.BF16 R16, R24.reuse, R20, R16 ;  /* 0x000000141810723c */ /* 0x042fec0000041810 */
[----:B------:R-:W-:Y:S01]  /*5270*/  HMMA.16816.F32.BF16 R28, R24, R22, R28 ;  /* 0x00000016181c723c */ /* 0x000fe2000004181c */
[----:B------:R-:W1:Y:S05]  /*5280*/  LDSM.16.M88.4 R20, [R237+0xf000] ;  /* 0x00f00000ed14783b */ /* 0x000e6a0000000200 */
[C---:B------:R-:W-:Y:S06]  /*5290*/  HMMA.16816.F32.BF16 R40, R48.reuse, R44, R40 ;  /* 0x0000002c3028723c */ /* 0x040fec0000041828 */
[C---:B------:R-:W-:Y:S01]  /*52a0*/  HMMA.16816.F32.BF16 R60, R48.reuse, R46, R60 ;  /* 0x0000002e303c723c */ /* 0x040fe2000004183c */
[----:B------:R-:W-:Y:S05]  /*52b0*/  LDSM.16.M88.4 R44, [R231+0xe800] ;  /* 0x00e80000e72c783b */ /* 0x000fea0000000200 */
[----:B--2---:R-:W-:Y:S06]  /*52c0*/  HMMA.16816.F32.BF16 R96, R48, R84, R96 ;  /* 0x000000543060723c */ /* 0x004fec0000041860 */
[C---:B------:R-:W-:Y:S06]  /*52d0*/  HMMA.16816.F32.BF16 R80, R72.reuse, R64, R80 ;  /* 0x000000404850723c */ /* 0x040fec0000041850 */
[----:B------:R-:W-:Y:S01]  /*52e0*/  HMMA.16816.F32.BF16 R76, R72, R66, R76 ;  /* 0x00000042484c723c */ /* 0x000fe2000004184c */
[----:B------:R-:W2:Y:S05]  /*52f0*/  LDSM.16.M88.4 R64, [R224+0x5800] ;  /* 0x00580000e040783b */ /* 0x000eaa0000000200 */
[----:B------:R-:W-:Y:S06]  /*5300*/  HMMA.16816.F32.BF16 R52, R48, R86, R52 ;  /* 0x000000563034723c */ /* 0x000fec0000041834 */
[C---:B------:R-:W-:Y:S06]  /*5310*/  HMMA.16816.F32.BF16 R16, R12.reuse, R8, R16 ;  /* 0x000000080c10723c */ /* 0x040fec0000041810 */
[----:B------:R-:W-:Y:S01]  /*5320*/  HMMA.16816.F32.BF16 R28, R12, R10, R28 ;  /* 0x0000000a0c1c723c */ /* 0x000fe2000004181c */
[----:B------:R-:W3:Y:S05]  /*5330*/  LDSM.16.M88.4 R8, [R235+0x7000] ;  /* 0x00700000eb08783b */ /* 0x000eea0000000200 */
[C---:B------:R-:W-:Y:S06]  /*5340*/  HMMA.16816.F32.BF16 R40, R36.reuse, R32, R40 ;  /* 0x000000202428723c */ /* 0x040fec0000041828 */
[C---:B------:R-:W-:Y:S01]  /*5350*/  HMMA.16816.F32.BF16 R60, R36.reuse, R34, R60 ;  /* 0x00000022243c723c */ /* 0x040fe2000004183c */
[----:B------:R-:W-:Y:S05]  /*5360*/  LDSM.16.M88.4 R32, [R224+0x6800] ;  /* 0x00680000e020783b */ /* 0x000fea0000000200 */
[C---:B-1----:R-:W-:Y:S06]  /*5370*/  HMMA.16816.F32.BF16 R96, R36.reuse, R20, R96 ;  /* 0x000000142460723c */ /* 0x042fec0000041860 */
[----:B------:R-:W-:Y:S01]  /*5380*/  HMMA.16816.F32.BF16 R52, R36, R22, R52 ;  /* 0x000000162434723c */ /* 0x000fe20000041834 */
[----:B------:R-:W1:Y:S05]  /*5390*/  LDSM.16.M88.4 R20, [R237+0xf800] ;  /* 0x00f80000ed14783b */ /* 0x000e6a0000000200 */
[C---:B------:R-:W-:Y:S06]  /*53a0*/  HMMA.16816.F32.BF16 R16, R92.reuse, R56, R16 ;  /* 0x000000385c10723c */ /* 0x040fec0000041810 */
[----:B------:R-:W-:Y:S01]  /*53b0*/  HMMA.16816.F32.BF16 R28, R92, R58, R28 ;  /* 0x0000003a5c1c723c */ /* 0x000fe2000004181c */
[----:B------:R-:W4:Y:S05]  /*53c0*/  LDSM.16.M88.4 R56, [R231+0xf000] ;  /* 0x00f00000e738783b */ /* 0x000f2a0000000200 */
[C---:B--2---:R-:W-:Y:S06]  /*53d0*/  HMMA.16816.F32.BF16 R80, R48.reuse, R64, R80 ;  /* 0x000000403050723c */ /* 0x044fec0000041850 */
[----:B------:R-:W-:Y:S06]  /*53e0*/  HMMA.16816.F32.BF16 R76, R48, R66, R76 ;  /* 0x00000042304c723c */ /* 0x000fec000004184c */
[----:B------:R-:W-:Y:S01]  /*53f0*/  HMMA.16816.F32.BF16 R40, R24, R88, R40 ;  /* 0x000000581828723c */ /* 0x000fe20000041828 */
[----:B------:R-:W-:Y:S01]  /*5400*/  FMUL.FTZ R2, R16, UR6 ;  /* 0x0000000610027c20 */ /* 0x000fe20008410000 */
[----:B------:R-:W-:Y:S01]  /*5410*/  FMUL.FTZ R4, R17, UR6 ;  /* 0x0000000611047c20 */ /* 0x000fe20008410000 */
[----:B------:R-:W-:-:S03]  /*5420*/  FMUL.FTZ R6, R18, UR6 ;  /* 0x0000000612067c20 */ /* 0x000fc60008410000 */
[C---:B------:R-:W-:Y:S01]  /*5430*/  HMMA.16816.F32.BF16 R60, R24.reuse, R90, R60 ;  /* 0x0000005a183c723c */ /* 0x040fe2000004183c */
[----:B------:R-:W-:Y:S01]  /*5440*/  FMUL.FTZ R28, R28, UR6 ;  /* 0x000000061c1c7c20 */ /* 0x000fe20008410000 */
[----:B------:R-:W-:Y:S01]  /*5450*/  FMUL.FTZ R29, R29, UR6 ;  /* 0x000000061d1d7c20 */ /* 0x000fe20008410000 */
[----:B------:R-:W-:Y:S01]  /*5460*/  FMUL.FTZ R30, R30, UR6 ;  /* 0x000000061e1e7c20 */ /* 0x000fe20008410000 */
[----:B------:R-:W2:Y:S02]  /*5470*/  MUFU.TANH R2, R2 ;  /* 0x0000000200027308 */ /* 0x000ea40000002400 */
[C---:B---3--:R-:W-:Y:S06]  /*5480*/  HMMA.16816.F32.BF16 R96, R24.reuse, R8, R96 ;  /* 0x000000081860723c */ /* 0x048fec0000041860 */
[----:B------:R-:W-:Y:S01]  /*5490*/  HMMA.16816.F32.BF16 R52, R24, R10, R52 ;  /* 0x0000000a1834723c */ /* 0x000fe20000041834 */
[----:B------:R-:W3:Y:S01]  /*54a0*/  LDSM.16.M88.4 R8, [R235+0x7800] ;  /* 0x00780000eb08783b */ /* 0x000ee20000000200 */
[----:B------:R-:W-:Y:S04]  /*54b0*/  MUFU.TANH R4, R4 ;  /* 0x0000000400047308 */ /* 0x000fe80000002400 */
[C---:B-1----:R-:W-:Y:S04]  /*54c0*/  HMMA.16816.F32.BF16 R80, R36.reuse, R20, R80 ;  /* 0x000000142450723c */ /* 0x042fe80000041850 */
[----:B------:R-:W-:Y:S02]  /*54d0*/  MUFU.TANH R6, R6 ;  /* 0x0000000600067308 */ /* 0x000fe40000002400 */
[----:B------:R-:W-:Y:S06]  /*54e0*/  HMMA.16816.F32.BF16 R76, R36, R22, R76 ;  /* 0x00000016244c723c */ /* 0x000fec000004184c */
[C---:B------:R-:W-:Y:S01]  /*54f0*/  HMMA.16816.F32.BF16 R40, R12.reuse, R44, R40 ;  /* 0x0000002c0c28723c */ /* 0x040fe20000041828 */
[----:B------:R-:W-:Y:S05]  /*5500*/  MUFU.TANH R45, R28 ;  /* 0x0000001c002d7308 */ /* 0x000fea0000002400 */
[----:B------:R-:W-:Y:S01]  /*5510*/  HMMA.16816.F32.BF16 R60, R12, R46, R60 ;  /* 0x0000002e0c3c723c */ /* 0x000fe2000004183c */
[----:B------:R-:W-:-:S02]  /*5520*/  FMUL.FTZ R44, R19, UR6 ;  /* 0x00000006132c7c20 */ /* 0x000fc40008410000 */
[----:B------:R-:W-:Y:S01]  /*5530*/  MUFU.TANH R46, R29 ;  /* 0x0000001d002e7308 */ /* 0x000fe20000002400 */
[----:B------:R-:W1:Y:S02]  /*5540*/  LDSM.16.M88.4 R16, [R224+0x7000] ;  /* 0x00700000e010783b */ /* 0x000e640000000200 */
[C---:B----4-:R-:W-:Y:S05]  /*5550*/  HMMA.16816.F32.BF16 R96, R12.reuse, R56, R96 ;  /* 0x000000380c60723c */ /* 0x050fea0000041860 */
[----:B------:R4:W-:Y:S01]  /*5560*/  MUFU.TANH R47, R30 ;  /* 0x0000001e002f7308 */ /* 0x0009e20000002400 */
[----:B------:R-:W-:Y:S01]  /*5570*/  HMMA.16816.F32.BF16 R52, R12, R58, R52 ;  /* 0x0000003a0c34723c */ /* 0x000fe20000041834 */
[----:B------:R-:W-:-:S05]  /*5580*/  FMUL.FTZ R56, R31, UR6 ;  /* 0x000000061f387c20 */ /* 0x000fca0008410000 */
[C---:B---3--:R-:W-:Y:S01]  /*5590*/  HMMA.16816.F32.BF16 R80, R24.reuse, R8, R80 ;  /* 0x000000081850723c */ /* 0x048fe20000041850 */
[----:B------:R-:W3:Y:S05]  /*55a0*/  MUFU.TANH R44, R44 ;  /* 0x0000002c002c7308 */ /* 0x000eea0000002400 */
[----:B------:R-:W-:Y:S01]  /*55b0*/  HMMA.16816.F32.BF16 R76, R24, R10, R76 ;  /* 0x0000000a184c723c */ /* 0x000fe2000004184c */
[----:B------:R-:W-:Y:S02]  /*55c0*/  IMAD.SHL.U32 R8, R3, 0x2, RZ ;  /* 0x0000000203087824 */ /* 0x000fe400078e00ff */
[----:B------:R-:W-:Y:S01]  /*55d0*/  IMAD.U32 R3, RZ, RZ, UR19 ;  /* 0x00000013ff037e24 */ /* 0x000fe2000f8e00ff */
[----:B----4-:R-:W4:Y:S01]  /*55e0*/  LDSM.16.M88.4 R28, [R231+0xf800] ;  /* 0x00f80000e71c783b */ /* 0x010f220000000200 */
[----:B------:R-:W5:Y:S01]  /*55f0*/  MUFU.TANH R56, R56 ;  /* 0x0000003800387308 */ /* 0x000f620000002400 */
[----:B------:R-:W-:Y:S01]  /*5600*/  HMMA.16816.F32.BF16 R40, R92, R32, R40 ;  /* 0x000000205c28723c */ /* 0x000fe20000041828 */
[----:B------:R-:W-:-:S04]  /*5610*/  LOP3.LUT R8, R8, 0x6, RZ, 0xc0, !PT ;  /* 0x0000000608087812 */ /* 0x000fc800078ec0ff */
[----:B------:R-:W-:Y:S01]  /*5620*/  LEA R3, R3, R8, 0x6 ;  /* 0x0000000803037211 */ /* 0x000fe200078e30ff */
[----:B------:R-:W-:Y:S01]  /*5630*/  HMMA.16816.F32.BF16 R60, R92, R34, R60 ;  /* 0x000000225c3c723c */ /* 0x000fe2000004183c */
[----:B------:R-:W5:Y:S01]  /*5640*/  LDSM.16.M88.4 R32, [R224+0x7800] ;  /* 0x00780000e020783b */ /* 0x000f620000000200 */
[----:B------:R-:W-:-:S04]  /*5650*/  DEPBAR.LE SB0, 0x0 ;  /* 0x000080000000791a */ /* 0x000fc80000000000 */
[C---:B------:R-:W-:Y:S01]  /*5660*/  VIADD R11, R3.reuse, 0xffffffc0 ;  /* 0xffffffc0030b7836 */ /* 0x040fe20000000000 */
[C---:B------:R-:W-:Y:S01]  /*5670*/  IADD3 R8, R3.reuse, -0x38, RZ ;  /* 0xffffffc803087810 */ /* 0x040fe20007ffe0ff */
[C---:B-1----:R-:W-:Y:S01]  /*5680*/  HMMA.16816.F32.BF16 R52, R92.reuse, R18, R52 ;  /* 0x000000125c34723c */ /* 0x042fe20000041834 */
[----:B------:R-:W-:Y:S02]  /*5690*/  VIADD R10, R3, 0xffffffc1 ;  /* 0xffffffc1030a7836 */ /* 0x000fe40000000000 */
[----:B------:R-:W-:Y:S01]  /*56a0*/  ISETP.GE.AND P5, PT, R11, UR22, PT ;  /* 0x000000160b007c0c */ /* 0x000fe2000bfa6270 */
[C---:B------:R-:W-:Y:S01]  /*56b0*/  VIADD R11, R3.reuse, 0xffffffc9 ;  /* 0xffffffc9030b7836 */ /* 0x040fe20000000000 */
[----:B------:R-:W-:Y:S01]  /*56c0*/  ISETP.GE.AND P3, PT, R8, UR22, PT ;  /* 0x0000001608007c0c */ /* 0x000fe2000bf66270 */
[----:B------:R-:W-:Y:S01]  /*56d0*/  HMMA.16816.F32.BF16 R96, R92, R16, R96 ;  /* 0x000000105c60723c */ /* 0x000fe20000041860 */
[----:B--2---:R-:W-:Y:S01]  /*56e0*/  FSEL R25, R2, -INF , !P5 ;  /* 0xff80000002197808 */ /* 0x004fe20006800000 */
[----:B------:R-:W-:Y:S01]  /*56f0*/  VIADD R2, R3, 0xffffffd9 ;  /* 0xffffffd903027836 */ /* 0x000fe20000000000 */
[----:B------:R-:W-:Y:S01]  /*5700*/  ISETP.GE.AND P4, PT, R10, UR22, PT ;  /* 0x000000160a007c0c */ /* 0x000fe2000bf86270 */
[----:B------:R-:W-:Y:S01]  /*5710*/  FMUL.FTZ R40, R40, UR6 ;  /* 0x0000000628287c20 */ /* 0x000fe20008410000 */
[----:B------:R-:W-:Y:S01]  /*5720*/  FMUL.FTZ R21, R42, UR6 ;  /* 0x000000062a157c20 */ /* 0x000fe20008410000 */
[----:B------:R-:W-:Y:S01]  /*5730*/  FMUL.FTZ R20, R41, UR6 ;  /* 0x0000000629147c20 */ /* 0x000fe20008410000 */
[----:B------:R-:W-:Y:S01]  /*5740*/  FMUL.FTZ R41, R43, UR6 ;  /* 0x000000062b297c20 */ /* 0x000fe20008410000 */
[----:B---3--:R-:W-:Y:S01]  /*5750*/  FSEL R44, R44, -INF , !P4 ;  /* 0xff8000002c2c7808 */ /* 0x008fe20006000000 */
[C---:B------:R-:W-:Y:S01]  /*5760*/  VIADD R10, R3.reuse, 0xffffffd0 ;  /* 0xffffffd0030a7836 */ /* 0x040fe20000000000 */
[----:B------:R-:W-:Y:S01]  /*5770*/  MUFU.TANH R40, R40 ;  /* 0x0000002800287308 */ /* 0x000fe20000002400 */
[----:B------:R-:W-:Y:S01]  /*5780*/  FSEL R23, R4, -INF , !P4 ;  /* 0xff80000004177808 */ /* 0x000fe20006000000 */
[----:B------:R-:W-:Y:S01]  /*5790*/  FMUL.FTZ R16, R60, UR6 ;  /* 0x000000063c107c20 */ /* 0x000fe20008410000 */
[----:B------:R-:W-:Y:S01]  /*57a0*/  ISETP.GE.AND P4, PT, R2, UR22, PT ;  /* 0x0000001602007c0c */ /* 0x000fe2000bf86270 */
[----:B------:R-:W-:Y:S01]  /*57b0*/  FMUL.FTZ R17, R62, UR6 ;  /* 0x000000063e117c20 */ /* 0x000fe20008410000 */
[----:B------:R-:W-:Y:S01]  /*57c0*/  IADD3 R2, R3, -0x20, RZ ;  /* 0xffffffe003027810 */ /* 0x000fe20007ffe0ff */
[----:B------:R-:W-:Y:S01]  /*57d0*/  FMUL.FTZ R9, R61, UR6 ;  /* 0x000000063d097c20 */ /* 0x000fe20008410000 */
[----:B------:R-:W-:Y:S01]  /*57e0*/  FSEL R45, R45, -INF , !P3 ;  /* 0xff8000002d2d7808 */ /* 0x000fe20005800000 */
[C---:B----4-:R-:W-:Y:S01]  /*57f0*/  HMMA.16816.F32.BF16 R80, R12.reuse, R28, R80 ;  /* 0x0000001c0c50723c */ /* 0x050fe20000041850 */
[----:B------:R-:W1:Y:S01]  /*5800*/  MUFU.TANH R21, R21 ;  /* 0x0000001500157308 */ /* 0x000e620000002400 */
[----:B------:R-:W-:Y:S01]  /*5810*/  ISETP.GE.AND P2, PT, R11, UR22, PT ;  /* 0x000000160b007c0c */ /* 0x000fe2000bf46270 */
[----:B------:R-:W-:Y:S01]  /*5820*/  FMUL.FTZ R52, R52, UR6 ;  /* 0x0000000634347c20 */ /* 0x000fe20008410000 */
[----:B------:R-:W-:Y:S01]  /*5830*/  FMUL.FTZ R54, R54, UR6 ;  /* 0x0000000636367c20 */ /* 0x000fe20008410000 */
[----:B------:R-:W-:Y:S01]  /*5840*/  FMUL.FTZ R22, R63, UR6 ;  /* 0x000000063f167c20 */ /* 0x000fe20008410000 */
[----:B------:R-:W-:Y:S01]  /*5850*/  HMMA.16816.F32.BF16 R76, R12, R30, R76 ;  /* 0x0000001e0c4c723c */ /* 0x000fe2000004184c */
[----:B------:R-:W-:Y:S01]  /*5860*/  IADD3 R8, R3, -0x2f, RZ ;  /* 0xffffffd103087810 */ /* 0x000fe20007ffe0ff */
[----:B------:R-:W-:Y:S01]  /*5870*/  FMUL.FTZ R96, R96, UR6 ;  /* 0x0000000660607c20 */ /* 0x000fe20008410000 */
[----:B------:R-:W-:Y:S01]  /*5880*/  MUFU.TANH R20, R20 ;  /* 0x0000001400147308 */ /* 0x000fe20000002400 */
[----:B-----5:R-:W-:Y:S01]  /*5890*/  FSEL R56, R56, -INF , !P2 ;  /* 0xff80000038387808 */ /* 0x020fe20005000000 */
[----:B------:R-:W-:Y:S01]  /*58a0*/  FMUL.FTZ R97, R97, UR6 ;  /* 0x0000000661617c20 */ /* 0x000fe20008410000 */
[----:B------:R-:W-:Y:S01]  /*58b0*/  FSEL R27, R46, -INF , !P2 ;  /* 0xff8000002e1b7808 */ /* 0x000fe20005000000 */
[----:B------:R-:W-:Y:S01]  /*58c0*/  FMUL.FTZ R98, R98, UR6 ;  /* 0x0000000662627c20 */ /* 0x000fe20008410000 */
[----:B------:R-:W-:Y:S01]  /*58d0*/  FSEL R12, R47, -INF , !P3 ;  /* 0xff8000002f0c7808 */ /* 0x000fe20005800000 */
[----:B------:R-:W-:Y:S01]  /*58e0*/  FMUL.FTZ R99, R99, UR6 ;  /* 0x0000000663637c20 */ /* 0x000fe20008410000 */
[----:B------:R-:W-:Y:S01]  /*58f0*/  ISETP.GE.AND P3, PT, R2, UR22, PT ;  /* 0x0000001602007c0c */ /* 0x000fe2000bf66270 */
[----:B------:R-:W2:Y:S01]  /*5900*/  MUFU.TANH R41, R41 ;  /* 0x0000002900297308 */ /* 0x000ea20000002400 */
[----:B------:R-:W-:Y:S01]  /*5910*/  VIADD R2, R3, 0xffffffe1 ;  /* 0xffffffe103027836 */ /* 0x000fe20000000000 */
[----:B------:R-:W-:Y:S01]  /*5920*/  ISETP.GE.AND P1, PT, R10, UR22, PT ;  /* 0x000000160a007c0c */ /* 0x000fe2000bf26270 */
[----:B------:R-:W-:Y:S01]  /*5930*/  FMUL.FTZ R53, R53, UR6 ;  /* 0x0000000635357c20 */ /* 0x000fe20008410000 */
[----:B------:R-:W-:Y:S01]  /*5940*/  ISETP.GE.AND P6, PT, R8, UR22, PT ;  /* 0x0000001608007c0c */ /* 0x000fe2000bfc6270 */
[C---:B------:R-:W-:Y:S01]  /*5950*/  VIADD R8, R3.reuse, 0xffffffd8 ;  /* 0xffffffd803087836 */ /* 0x040fe20000000000 */
[----:B------:R-:W-:Y:S01]  /*5960*/  ISETP.GE.AND P2, PT, R2, UR22, PT ;  /* 0x0000001602007c0c */ /* 0x000fe2000bf46270 */
[C---:B------:R-:W-:Y:S01]  /*5970*/  HMMA.16816.F32.BF16 R80, R92.reuse, R32, R80 ;  /* 0x000000205c50723c */ /* 0x040fe20000041850 */
[----:B------:R-:W3:Y:S01]  /*5980*/  MUFU.TANH R16, R16 ;  /* 0x0000001000107308 */ /* 0x000ee20000002400 */
[----:B------:R-:W-:Y:S01]  /*5990*/  VIADD R2, R3, 0xffffffe8 ;  /* 0xffffffe803027836 */ /* 0x000fe20000000000 */
[----:B-1----:R-:W-:Y:S01]  /*59a0*/  FSEL R10, R21, -INF , !P1 ;  /* 0xff800000150a7808 */ /* 0x002fe20004800000 */
[----:B------:R-:W-:Y:S01]  /*59b0*/  FMUL.FTZ R55, R55, UR6 ;  /* 0x0000000637377c20 */ /* 0x000fe20008410000 */
[----:B------:R-:W-:Y:S01]  /*59c0*/  FSEL R15, R40, -INF , !P1 ;  /* 0xff800000280f7808 */ /* 0x000fe20004800000 */
[----:B------:R-:W-:Y:S01]  /*59d0*/  HMMA.16816.F32.BF16 R76, R92, R34, R76 ;  /* 0x000000225c4c723c */ /* 0x000fe2000004184c */
[----:B------:R-:W-:-:S02]  /*59e0*/  ISETP.GE.AND P1, PT, R2, UR22, PT ;  /* 0x0000001602007c0c */ /* 0x000fc4000bf26270 */
[----:B------:R-:W1:Y:S01]  /*59f0*/  MUFU.TANH R17, R17 ;  /* 0x0000001100117308 */ /* 0x000e620000002400 */
[----:B------:R-:W-:Y:S02]  /*5a00*/  IADD3 R2, R3, -0x17, RZ ;  /* 0xffffffe903027810 */ /* 0x000fe40007ffe0ff */
[----:B------:R-:W-:Y:S02]  /*5a10*/  FSEL R14, R6, -INF , !P5 ;  /* 0xff800000060e7808 */ /* 0x000fe40006800000 */
[----:B------:R-:W-:Y:S02]  /*5a20*/  ISETP.GE.AND P5, PT, R8, UR22, PT ;  /* 0x0000001608007c0c */ /* 0x000fe4000bfa6270 */
[----:B--2---:R-:W-:Y:S01]  /*5a30*/  FSEL R8, R41, -INF , !P6 ;  /* 0xff80000029087808 */ /* 0x004fe20007000000 */
[----:B------:R-:W2:Y:S01]  /*5a40*/  MUFU.TANH R191, R52 ;  /* 0x0000003400bf7308 */ /* 0x000ea20000002400 */
[----:B------:R-:W-:Y:S02]  /*5a50*/  FSEL R13, R20, -INF , !P6 ;  /* 0xff800000140d7808 */ /* 0x000fe40007000000 */
[----:B------:R-:W-:Y:S01]  /*5a60*/  ISETP.GE.AND P6, PT, R2, UR22, PT ;  /* 0x0000001602007c0c */ /* 0x000fe2000bfc6270 */
[----:B------:R-:W-:Y:S01]  /*5a70*/  VIADD R2, R3, 0xfffffff0 ;  /* 0xfffffff003027836 */ /* 0x000fe20000000000 */
[----:B---3--:R-:W-:-:S02]  /*5a80*/  FSEL R11, R16, -INF , !P5 ;  /* 0xff800000100b7808 */ /* 0x008fc40006800000 */
[----:B------:R-:W-:Y:S01]  /*5a90*/  FMUL.FTZ R80, R80, UR6 ;  /* 0x0000000650507c20 */ /* 0x000fe20008410000 */
[----:B------:R-:W3:Y:S01]  /*5aa0*/  MUFU.TANH R190, R54 ;  /* 0x0000003600be7308 */ /* 0x000ee20000002400 */
[----:B------:R-:W-:Y:S01]  /*5ab0*/  FMUL.FTZ R81, R81, UR6 ;  /* 0x0000000651517c20 */ /* 0x000fe20008410000 */
[----:B------:R-:W-:Y:S01]  /*5ac0*/  FMUL.FTZ R82, R82, UR6 ;  /* 0x0000000652527c20 */ /* 0x000fe20008410000 */
[----:B------:R-:W-:Y:S01]  /*5ad0*/  FMUL.FTZ R83, R83, UR6 ;  /* 0x0000000653537c20 */ /* 0x000fe20008410000 */
[----:B-1----:R-:W-:Y:S01]  /*5ae0*/  FSEL R6, R17, -INF , !P5 ;  /* 0xff80000011067808 */ /* 0x002fe20006800000 */
[----:B------:R-:W-:Y:S01]  /*5af0*/  FMUL.FTZ R76, R76, UR6 ;  /* 0x000000064c4c7c20 */ /* 0x000fe20008410000 */
[----:B------:R-:W-:Y:S01]  /*5b00*/  FMUL.FTZ R78, R78, UR6 ;  /* 0x000000064e4e7c20 */ /* 0x000fe20008410000 */
[----:B------:R-:W-:Y:S01]  /*5b10*/  FMUL.FTZ R77, R77, UR6 ;  /* 0x000000064d4d7c20 */ /* 0x000fe20008410000 */
[----:B------:R-:W1:Y:S01]  /*5b20*/  MUFU.TANH R9, R9 ;  /* 0x0000000900097308 */ /* 0x000e620000002400 */
[----:B------:R-:W-:Y:S01]  /*5b30*/  FMUL.FTZ R79, R79, UR6 ;  /* 0x000000064f4f7c20 */ /* 0x000fe20008410000 */
[----:B------:R-:W-:Y:S01]  /*5b40*/  ISETP.GE.AND P5, PT, R2, UR22, PT ;  /* 0x0000001602007c0c */ /* 0x000fe2000bfa6270 */
[----:B------:R-:W-:Y:S01]  /*5b50*/  VIADD R2, R3, 0xfffffff1 ;  /* 0xfffffff103027836 */ /* 0x000fe20000000000 */
[----:B--2---:R-:W-:-:S04]  /*5b60*/  FSEL R191, R191, -INF , !P1 ;  /* 0xff800000bfbf7808 */ /* 0x004fc80004800000 */
[----:B------:R-:W2:Y:S01]  /*5b70*/  MUFU.TANH R22, R22 ;  /* 0x0000001600167308 */ /* 0x000ea20000002400 */
[----:B---3--:R-:W-:Y:S02]  /*5b80*/  FSEL R190, R190, -INF , !P1 ;  /* 0xff800000bebe7808 */ /* 0x008fe40004800000 */
[----:B------:R-:W-:-:S05]  /*5b90*/  PLOP3.LUT P1, PT, PT, PT, UP0, 0x80, 0x0 ;  /* 0x000000000000781c */ /* 0x000fca0003f2f008 */
[----:B------:R-:W3:Y:S01]  /*5ba0*/  MUFU.TANH R193, R96 ;  /* 0x0000006000c17308 */ /* 0x000ee20000002400 */
[----:B-1----:R-:W-:-:S07]  /*5bb0*/  FSEL R9, R9, -INF , !P4 ;  /* 0xff80000009097808 */ /* 0x002fce0006000000 */
[----:B------:R-:W1:Y:S01]  /*5bc0*/  MUFU.TANH R187, R97 ;  /* 0x0000006100bb7308 */ /* 0x000e620000002400 */
[----:B--2---:R-:W-:Y:S02]  /*5bd0*/  FSEL R4, R22, -INF , !P4 ;  /* 0xff80000016047808 */ /* 0x004fe40006000000 */
[----:B------:R-:W-:Y:S02]  /*5be0*/  ISETP.GE.AND P4, PT, R2, UR22, PT ;  /* 0x0000001602007c0c */ /* 0x000fe4000bf86270 */
[C---:B------:R-:W-:Y:S01]  /*5bf0*/  IADD3 R2, R3.reuse, -0x8, RZ ;  /* 0xfffffff803027810 */ /* 0x040fe20007ffe0ff */
[----:B------:R-:W-:Y:S02]  /*5c00*/  VIADD R3, R3, 0xfffffff9 ;  /* 0xfffffff903037836 */ /* 0x000fe40000000000 */
[----:B------:R-:W2:Y:S01]  /*5c10*/  MUFU.TANH R188, R98 ;  /* 0x0000006200bc7308 */ /* 0x000ea20000002400 */
[----:B---3--:R-:W-:-:S07]  /*5c20*/  FSEL R193, R193, -INF , !P3 ;  /* 0xff800000c1c17808 */ /* 0x008fce0005800000 */
[----:B------:R-:W3:Y:S01]  /*5c30*/  MUFU.TANH R202, R99 ;  /* 0x0000006300ca7308 */ /* 0x000ee20000002400 */
[----:B-1----:R-:W-:-:S07]  /*5c40*/  FSEL R187, R187, -INF , !P2 ;  /* 0xff800000bbbb7808 */ /* 0x002fce0005000000 */
[----:B------:R-:W1:Y:S01]  /*5c50*/  MUFU.TANH R189, R53 ;  /* 0x0000003500bd7308 */ /* 0x000e620000002400 */
[----:B--2---:R-:W-:Y:S02]  /*5c60*/  FSEL R188, R188, -INF , !P3 ;  /* 0xff800000bcbc7808 */ /* 0x004fe40005800000 */
[----:B------:R-:W-:-:S05]  /*5c70*/  ISETP.GE.AND P3, PT, R2, UR22, PT ;  /* 0x0000001602007c0c */ /* 0x000fca000bf66270 */
[----:B------:R-:W2:Y:S01]  /*5c80*/  MUFU.TANH R200, R55 ;  /* 0x0000003700c87308 */ /* 0x000ea20000002400 */
[----:B---3--:R-:W-:Y:S02]  /*5c90*/  FSEL R202, R202, -INF , !P2 ;  /* 0xff800000caca7808 */ /* 0x008fe40005000000 */
[----:B------:R-:W-:-:S05]  /*5ca0*/  ISETP.GE.AND P2, PT, R3, UR22, PT ;  /* 0x0000001603007c0c */ /* 0x000fca000bf46270 */
[----:B------:R-:W3:Y:S01]  /*5cb0*/  MUFU.TANH R201, R80 ;  /* 0x0000005000c97308 */ /* 0x000ee20000002400 */
[----:B-1----:R-:W-:-:S07]  /*5cc0*/  FSEL R189, R189, -INF , !P6 ;  /* 0xff800000bdbd7808 */ /* 0x002fce0007000000 */
[----:B------:R-:W1:Y:S01]  /*5cd0*/  MUFU.TANH R199, R81 ;  /* 0x0000005100c77308 */ /* 0x000e620000002400 */
[----:B--2---:R-:W-:-:S07]  /*5ce0*/  FSEL R200, R200, -INF , !P6 ;  /* 0xff800000c8c87808 */ /* 0x004fce0007000000 */
[----:B------:R-:W2:Y:S01]  /*5cf0*/  MUFU.TANH R196, R82 ;  /* 0x0000005200c47308 */ /* 0x000ea20000002400 */
[----:B---3--:R-:W-:-:S07]  /*5d00*/  FSEL R201, R201, -INF , !P5 ;  /* 0xff800000c9c97808 */ /* 0x008fce0006800000 */
        /* <DEDUP_REMOVED lines=9> */
[----:B--2---:R-:W-:Y:S02]  /*5da0*/  FSEL R170, R170, -INF , !P3 ;  /* 0xff800000aaaa7808 */ /* 0x004fe40005800000 */
[----:B---3--:R-:W-:Y:S02]  /*5db0*/  FSEL R168, R168, -INF , !P2 ;  /* 0xff800000a8a87808 */ /* 0x008fe40005000000 */
[----:B-1----:R-:W-:Y:S01]  /*5dc0*/  FSEL R171, R171, -INF , !P2 ;  /* 0xff800000abab7808 */ /* 0x002fe20005000000 */
[----:B------:R-:W-:Y:S06]  /*5dd0*/  BAR.SYNC.DEFER_BLOCKING 0x0 ;  /* 0x0000000000007b1d */ /* 0x000fec0000010000 */
[----:B------:R-:W-:Y:S05]  /*5de0*/  @!P1 BRA `(.L_x_810) ;  /* 0x0000000c00c89947 */ /* 0x000fea0003800000 */
[----:B------:R-:W-:Y:S05]  /*5df0*/  @!P0 BRA `(.L_x_811) ;  /* 0x0000000000f08947 */ /* 0x000fea0003800000 */
[----:B------:R-:W1:Y:S01]  /*5e00*/  LDC R3, c[0x0][0x380] ;  /* 0x0000e000ff037b82 */ /* 0x000e620000000800 */
[----:B------:R-:W-:Y:S01]  /*5e10*/  UIADD3 UR18, UR18, -0x80, URZ ;  /* 0xffffff8012127890 */ /* 0x000fe2000fffe03f */
[----:B------:R-:W-:Y:S01]  /*5e20*/  IMAD.U32 R18, RZ, RZ, UR17 ;  /* 0x00000011ff127e24 */ /* 0x000fe2000f8e00ff */
[----:B------:R-:W-:-:S04]  /*5e30*/  ULDC.64 UR6, c[0x0][0x230] ;  /* 0x00008c0000067ab9 */ /* 0x000fc80000000a00 */
[----:B------:R-:W-:Y:S02]  /*5e40*/  MOV R16, UR18 ;  /* 0x0000001200107c02 */ /* 0x000fe40008000f00 */
[----:B------:R-:W-:Y:S02]  /*5e50*/  IABS R18, R18 ;  /* 0x0000001200127213 */ /* 0x000fe40000000000 */
[----:B------:R-:W-:Y:S02]  /*5e60*/  IABS R16, R16 ;  /* 0x0000001000107213 */ /* 0x000fe40000000000 */
[----:B-1----:R-:W-:-:S04]  /*5e70*/  IABS R2, R3 ;  /* 0x0000000300027213 */ /* 0x002fc80000000000 */
[----:B------:R-:W1:Y:S08]  /*5e80*/  I2F.RP R19, R2 ;  /* 0x0000000200137306 */ /* 0x000e700000209400 */
[----:B-1----:R-:W1:Y:S02]  /*5e90*/  MUFU.RCP R20, R19 ;  /* 0x0000001300147308 */ /* 0x002e640000001000 */
[----:B-1----:R-:W-:-:S06]  /*5ea0*/  VIADD R20, R20, 0xffffffe ;  /* 0x0ffffffe14147836 */ /* 0x002fcc0000000000 */
[----:B------:R-:W1:Y:S02]  /*5eb0*/  F2I.FTZ.U32.TRUNC.NTZ R21, R20 ;  /* 0x0000001400157305 */ /* 0x000e64000021f000 */
[----:B-1----:R-:W-:Y:S01]  /*5ec0*/  IADD3 R17, RZ, -R21, RZ ;  /* 0x80000015ff117210 */ /* 0x002fe20007ffe0ff */
[----:B------:R-:W-:-:S04]  /*5ed0*/  IMAD.MOV.U32 R20, RZ, RZ, RZ ;  /* 0x000000ffff147224 */ /* 0x000fc800078e00ff */
[----:B------:R-:W-:-:S04]  /*5ee0*/  IMAD R17, R17, R2, RZ ;  /* 0x0000000211117224 */ /* 0x000fc800078e02ff */
[----:B------:R-:W-:-:S06]  /*5ef0*/  IMAD.HI.U32 R17, R21, R17, R20 ;  /* 0x0000001115117227 */ /* 0x000fcc00078e0014 */
[----:B------:R-:W-:-:S04]  /*5f00*/  IMAD.HI.U32 R21, R17, R18, RZ ;  /* 0x0000001211157227 */ /* 0x000fc800078e00ff */
[----:B------:R-:W-:Y:S01]  /*5f10*/  IMAD.HI.U32 R20, R17, R16, RZ ;  /* 0x0000001011147227 */ /* 0x000fe200078e00ff */
[----:B------:R-:W-:-:S03]  /*5f20*/  IADD3 R19, -R21, RZ, RZ ;  /* 0x000000ff15137210 */ /* 0x000fc60007ffe1ff */
[----:B------:R-:W-:Y:S02]  /*5f30*/  IMAD.MOV R17, RZ, RZ, -R20 ;  /* 0x000000ffff117224 */ /* 0x000fe400078e0a14 */
[C---:B------:R-:W-:Y:S02]  /*5f40*/  IMAD R19, R2.reuse, R19, R18 ;  /* 0x0000001302137224 */ /* 0x040fe400078e0212 */
[C---:B------:R-:W-:Y:S01]  /*5f50*/  IMAD R17, R2.reuse, R17, R16 ;  /* 0x0000001102117224 */ /* 0x040fe200078e0210 */
[----:B------:R-:W-:Y:S02]  /*5f60*/  LOP3.LUT R16, R3, UR17, RZ, 0x3c, !PT ;  /* 0x0000001103107c12 */ /* 0x000fe4000f8e3cff */
[C---:B------:R-:W-:Y:S02]  /*5f70*/  ISETP.GT.U32.AND P2, PT, R2.reuse, R19, PT ;  /* 0x000000130200720c */ /* 0x040fe40003f44070 */
[----:B------:R-:W-:Y:S02]  /*5f80*/  ISETP.GT.U32.AND P3, PT, R2, R17, PT ;  /* 0x000000110200720c */ /* 0x000fe40003f64070 */
[----:B------:R-:W-:-:S09]  /*5f90*/  ISETP.GE.AND P4, PT, R16, RZ, PT ;  /* 0x000000ff1000720c */ /* 0x000fd20003f86270 */
[-C--:B------:R-:W-:Y:S02]  /*5fa0*/  @!P2 IADD3 R19, R19, -R2.reuse, RZ ;  /* 0x800000021313a210 */ /* 0x080fe40007ffe0ff */
[----:B------:R-:W-:Y:S01]  /*5fb0*/  @!P3 IMAD.IADD R17, R17, 0x1, -R2 ;  /* 0x000000011111b824 */ /* 0x000fe200078e0a02 */
[----:B------:R-:W-:Y:S01]  /*5fc0*/  @!P2 IADD3 R21, R21, 0x1, RZ ;  /* 0x000000011515a810 */ /* 0x000fe20007ffe0ff */
[----:B------:R-:W-:Y:S01]  /*5fd0*/  @!P3 VIADD R20, R20, 0x1 ;  /* 0x000000011414b836 */ /* 0x000fe20000000000 */
[-C--:B------:R-:W-:Y:S02]  /*5fe0*/  ISETP.GE.U32.AND P6, PT, R19, R2.reuse, PT ;  /* 0x000000021300720c */ /* 0x080fe40003fc6070 */
[----:B------:R-:W-:Y:S02]  /*5ff0*/  ISETP.GE.U32.AND P5, PT, R17, R2, PT ;  /* 0x000000021100720c */ /* 0x000fe40003fa6070 */
[C---:B------:R-:W-:Y:S02]  /*6000*/  LOP3.LUT R2, R3.reuse, UR18, RZ, 0x3c, !PT ;  /* 0x0000001203027c12 */ /* 0x040fe4000f8e3cff */
[----:B------:R-:W-:-:S02]  /*6010*/  ISETP.NE.AND P3, PT, R3, RZ, PT ;  /* 0x000000ff0300720c */ /* 0x000fc40003f65270 */
[----:B------:R-:W-:Y:S02]  /*6020*/  ISETP.GE.AND P2, PT, R2, RZ, PT ;  /* 0x000000ff0200720c */ /* 0x000fe40003f46270 */
[----:B------:R-:W-:-:S03]  /*6030*/  LOP3.LUT R2, RZ, R3, RZ, 0x33, !PT ;  /* 0x00000003ff027212 */ /* 0x000fc600078e33ff */
[----:B------:R-:W-:Y:S02]  /*6040*/  @P6 IADD3 R21, R21, 0x1, RZ ;  /* 0x0000000115156810 */ /* 0x000fe40007ffe0ff */
[----:B------:R-:W-:Y:S02]  /*6050*/  @P5 VIADD R20, R20, 0x1 ;  /* 0x0000000114145836 */ /* 0x000fe40000000000 */
[----:B------:R-:W-:-:S04]  /*6060*/  @!P4 IADD3 R21, -R21, RZ, RZ ;  /* 0x000000ff1515c210 */ /* 0x000fc80007ffe1ff */
[----:B------:R-:W-:Y:S01]  /*6070*/  @!P2 IMAD.MOV R20, RZ, RZ, -R20 ;  /* 0x000000ffff14a224 */ /* 0x000fe200078e0a14 */
[----:B------:R-:W-:-:S04]  /*6080*/  SEL R17, R2, R21, !P3 ;  /* 0x0000001502117207 */ /* 0x000fc80005800000 */
[----:B------:R-:W-:Y:S01]  /*6090*/  SEL R2, R2, R20, !P3 ;  /* 0x0000001402027207 */ /* 0x000fe20005800000 */
[----:B------:R-:W-:-:S04]  /*60a0*/  IMAD.WIDE R28, R17, 0x4, R246 ;  /* 0x00000004111c7825 */ /* 0x000fc800078e02f6 */
[----:B------:R-:W-:Y:S01]  /*60b0*/  IMAD.WIDE R20, R2, 0x4, R246 ;  /* 0x0000000402147825 */ /* 0x000fe200078e02f6 */
[----:B------:R-:W2:Y:S04]  /*60c0*/  LDG.E R19, desc[UR20][R28.64] ;  /* 0x000000141c137981 */ /* 0x000ea8000c1e1900 */
[----:B------:R-:W2:Y:S01]  /*60d0*/  LDG.E R16, desc[UR20][R20.64] ;  /* 0x0000001414107981 */ /* 0x000ea2000c1e1900 */
[----:B------:R-:W-:-:S05]  /*60e0*/  IADD3 R2, R17, -R2, RZ ;  /* 0x8000000211027210 */ /* 0x000fca0007ffe0ff */
[----:B------:R-:W-:-:S05]  /*60f0*/  IMAD R17, R2, R3, -0x40 ;  /* 0xffffffc002117424 */ /* 0x000fca00078e0203 */
[----:B------:R-:W-:-:S05]  /*6100*/  SHF.R.S32.HI R2, RZ, 0x1f, R17 ;  /* 0x0000001fff027819 */ /* 0x000fca0000011411 */
[----:B------:R-:W-:-:S04]  /*6110*/  IMAD R2, R2, UR10, RZ ;  /* 0x0000000a02027c24 */ /* 0x000fc8000f8e02ff */
[C---:B------:R-:W-:Y:S02]  /*6120*/  IMAD R2, R17.reuse, UR11, R2 ;  /* 0x0000000b11027c24 */ /* 0x040fe4000f8e0202 */
[----:B--2---:R-:W-:Y:S02]  /*6130*/  IMAD.IADD R16, R16, 0x1, -R19 ;  /* 0x0000000110107824 */ /* 0x004fe400078e0a13 */
[----:B------:R-:W-:-:S03]  /*6140*/  IMAD.WIDE.U32 R18, R17, UR10, RZ ;  /* 0x0000000a11127c25 */ /* 0x000fc6000f8e00ff */
[----:B------:R-:W-:Y:S02]  /*6150*/  SHF.R.S32.HI R3, RZ, 0x1f, R16 ;  /* 0x0000001fff037819 */ /* 0x000fe40000011410 */
[----:B------:R-:W-:-:S03]  /*6160*/  IADD3 R19, R19, R2, RZ ;  /* 0x0000000213137210 */ /* 0x000fc60007ffe0ff */
[----:B------:R-:W-:Y:S02]  /*6170*/  IMAD R3, R3, UR6, RZ ;  /* 0x0000000603037c24 */ /* 0x000fe4000f8e02ff */
[----:B------:R-:W-:-:S04]  /*6180*/  IMAD.WIDE.U32 R20, R16, UR6, R18 ;  /* 0x0000000610147c25 */ /* 0x000fc8000f8e0012 */
[----:B------:R-:W-:-:S04]  /*6190*/  IMAD R3, R16, UR7, R3 ;  /* 0x0000000710037c24 */ /* 0x000fc8000f8e0203 */
[----:B------:R-:W-:Y:S01]  /*61a0*/  IMAD.IADD R21, R21, 0x1, R3 ;  /* 0x0000000115157824 */ /* 0x000fe200078e0203 */
[----:B------:R-:W-:Y:S06]  /*61b0*/  BRA `(.L_x_812) ;  /* 0x0000000000107947 */ /* 0x000fec0003800000 */
.L_x_811:
[----:B------:R-:W-:-:S04]  /*61c0*/  ULEA UR10, -UR10, URZ, 0x6 ;  /* 0x0000003f0a0a7291 */ /* 0x000fc8000f8e313f */
[----:B------:R-:W-:Y:S02]  /*61d0*/  USHF.R.S32.HI UR6, URZ, 0x1f, UR10 ;  /* 0x0000001f3f067899 */ /* 0x000fe4000801140a */
[----:B------:R-:W-:-:S04]  /*61e0*/  MOV R20, UR10 ;  /* 0x0000000a00147c02 */ /* 0x000fc80008000f00 */
[----:B------:R-:W-:-:S07]  /*61f0*/  MOV R21, UR6 ;  /* 0x0000000600157c02 */ /* 0x000fce0008000f00 */
.L_x_812:
        /* <DEDUP_REMOVED lines=173> */
.L_x_814:
[----:B------:R-:W-:Y:S05]  /*6cd0*/  BSYNC B0 ;  /* 0x0000000000007941 */ /* 0x000fea0003800000 */
.L_x_813:
[----:B------:R-:W0:Y:S01]  /*6ce0*/  LDGDEPBAR ;  /* 0x00000000000079af */ /* 0x000e220000000000 */
[----:B------:R-:W-:-:S04]  /*6cf0*/  IADD3 R165, P2, R20, R165, RZ ;  /* 0x000000a514a57210 */ /* 0x000fc80007f5e0ff */
[----:B------:R-:W-:-:S09]  /*6d00*/  IADD3.X R166, R21, R166, RZ, P2, !PT ;  /* 0x000000a615a67210 */ /* 0x000fd200017fe4ff */
.L_x_810:
[----:B------:R-:W-:Y:S01]  /*6d10*/  FMNMX.FTZ R16, R25, R23, !PT ;  /* 0x0000001719107209 */ /* 0x000fe20007810000 */
[----:B------:R-:W-:Y:S01]  /*6d20*/  ULDC UR6, c[0x0][0x2ec] ;  /* 0x0000bb0000067ab9 */ /* 0x000fe20000000800 */
        /* <DEDUP_REMOVED lines=30> */
[----:B------:R-:W2:Y:S03]  /*6f10*/  SHFL.BFLY PT, R17, R16, 0x2, 0x1f ;  /* 0x0c401f0010117f89 */ /* 0x000ea600000e0000 */
[-C--:B------:R-:W-:Y:S01]  /*6f20*/  LEA R229, R5, R232.reuse, 0x1 ;  /* 0x000000e805e57211 */ /* 0x080fe200078e08ff */
[----:B-1--4-:R-:W1:Y:S01]  /*6f30*/  SHFL.BFLY PT, R2, R19, 0x2, 0x1f ;  /* 0x0c401f0013027f89 */ /* 0x012e6200000e0000 */
[----:B------:R-:W-:-:S03]  /*6f40*/  LEA R230, R7, R232, 0x1 ;  /* 0x000000e807e67211 */ /* 0x000fc600078e08ff */
[----:B------:R-:W-:Y:S01]  /*6f50*/  LDSM.16.MT88.4 R140, [R229+0x10000] ;  /* 0x01000000e58c783b */ /* 0x000fe20000004200 */
[----:B------:R-:W-:-:S03]  /*6f60*/  LEA R228, R5, R230, 0x1 ;  /* 0x000000e605e47211 */ /* 0x000fc600078e08ff */
[----:B------:R-:W-:Y:S04]  /*6f70*/  LDSM.16.MT88.4 R156, [R232+0x10000] ;  /* 0x01000000e89c783b */ /* 0x000fe80000004200 */
[----:B------:R-:W-:Y:S04]  /*6f80*/  LDSM.16.MT88.4 R132, [R228+0x10000] ;  /* 0x01000000e484783b */ /* 0x000fe80000004200 */
[----:B------:R-:W-:Y:S01]  /*6f90*/  LDSM.16.MT88.4 R80, [R230+0x14000] ;  /* 0x01400000e650783b */ /* 0x000fe20000004200 */
[----:B--2---:R-:W-:-:S03]  /*6fa0*/  FMNMX.FTZ R17, R16, R17, !PT ;  /* 0x0000001110117209 */ /* 0x004fc60007810000 */
[----:B------:R-:W-:Y:S01]  /*6fb0*/  LDSM.16.MT88.4 R148, [R230+0x10000] ;  /* 0x01000000e694783b */ /* 0x000fe20000004200 */
[----:B-1----:R-:W-:-:S03]  /*6fc0*/  FMNMX.FTZ R2, R19, R2, !PT ;  /* 0x0000000213027209 */ /* 0x002fc60007810000 */
        /* <DEDUP_REMOVED lines=8> */
[----:B--2---:R-:W-:Y:S01]  /*7050*/  FMNMX.FTZ R3, R2, R3, !PT ;  /* 0x0000000302037209 */ /* 0x004fe20007810000 */
[C---:B------:R-:W-:Y:S01]  /*7060*/  FMUL.FTZ R198, R164.reuse, UR6 ;  /* 0x00000006a4c67c20 */ /* 0x040fe20008410000 */
[----:B------:R-:W-:Y:S01]  /*7070*/  FSETP.NEU.FTZ.AND P2, PT, R164, -INF , PT ;  /* 0xff800000a400780b */ /* 0x000fe20003f5d000 */
[----:B------:R-:W-:Y:S02]  /*7080*/  LDSM.16.MT88.4 R16, [R232+0x12800] ;  /* 0x01280000e810783b */ /* 0x000fe40000004200 */
[C---:B------:R-:W-:Y:S01]  /*7090*/  FMUL.FTZ R169, R3.reuse, UR6 ;  /* 0x0000000603a97c20 */ /* 0x040fe20008410000 */
[----:B------:R-:W-:Y:S01]  /*70a0*/  FSEL R198, R198, RZ, P2 ;  /* 0x000000ffc6c67208 */ /* 0x000fe20001000000 */
[----:B------:R-:W-:Y:S01]  /*70b0*/  LDSM.16.MT88.4 R96, [R228+0x14000] ;  /* 0x01400000e460783b */ /* 0x000fe20000004200 */
[----:B------:R-:W-:-:S03]  /*70c0*/  FSETP.NEU.FTZ.AND P2, PT, R3, -INF , PT ;  /* 0xff8000000300780b */ /* 0x000fc60003f5d000 */
[--C-:B------:R-:W-:Y:S01]  /*70d0*/  FFMA.FTZ R183, R25, UR6, -R198.reuse ;  /* 0x0000000619b77c23 */ /* 0x100fe200080108c6 */
[----:B------:R-:W-:Y:S01]  /*70e0*/  FSEL R169, R169, RZ, P2 ;  /* 0x000000ffa9a97208 */ /* 0x000fe20001000000 */
[--C-:B------:R-:W-:Y:S01]  /*70f0*/  FFMA.FTZ R180, R23, UR6, -R198.reuse ;  /* 0x0000000617b47c23 */ /* 0x100fe200080108c6 */
        /* <DEDUP_REMOVED lines=8> */
[--C-:B------:R-:W-:Y:S01]  /*7180*/  FFMA.FTZ R2, R9, UR6, -R198.reuse ;  /* 0x0000000609027c23 */ /* 0x100fe200080108c6 */
[--C-:B------:R-:W-:Y:S01]  /*7190*/  FFMA.FTZ R175, R10, UR6, -R169.reuse ;  /* 0x000000060aaf7c23 */ /* 0x100fe200080108a9 */
[--C-:B------:R-:W-:Y:S01]  /*71a0*/  FFMA.FTZ R172, R8, UR6, -R169.reuse ;  /* 0x0000000608ac7c23 */ /* 0x100fe200080108a9 */
[--C-:B------:R-:W-:Y:S01]  /*71b0*/  FFMA.FTZ R177, R15, UR6, -R198.reuse ;  /* 0x000000060fb17c23 */ /* 0x100fe200080108c6 */
[----:B------:R-:W1:Y:S01]  /*71c0*/  LDSM.16.MT88.4 R8, [R229+0x10800] ;  /* 0x01080000e508783b */ /* 0x000e620000004200 */
[--C-:B------:R-:W-:Y:S01]  /*71d0*/  FFMA.FTZ R174, R13, UR6, -R198.reuse ;  /* 0x000000060dae7c23 */ /* 0x100fe200080108c6 */
[--C-:B------:R-:W-:Y:S01]  /*71e0*/  FFMA.FTZ R167, R6, UR6, -R169.reuse ;  /* 0x0000000606a77c23 */ /* 0x100fe200080108a9 */
[----:B------:R-:W2:Y:S01]  /*71f0*/  MUFU.EX2 R180, R180 ;  /* 0x000000b400b47308 */ /* 0x000ea20000000800 */
[--C-:B------:R-:W-:Y:S01]  /*7200*/  FFMA.FTZ R0, R4, UR6, -R169.reuse ;  /* 0x0000000604007c23 */ /* 0x100fe200080108a9 */
[----:B------:R-:W5:Y:S01]  /*7210*/  LDSM.16.MT88.4 R12, [R232+0x10800] ;  /* 0x01080000e80c783b */ /* 0x000f620000004200 */
[--C-:B------:R-:W-:Y:S01]  /*7220*/  FFMA.FTZ R184, R193, UR6, -R198.reuse ;  /* 0x00000006c1b87c23 */ /* 0x100fe200080108c6 */
[--C-:B------:R-:W-:Y:S01]  /*7230*/  FFMA.FTZ R186, R191, UR6, -R198.reuse ;  /* 0x00000006bfba7c23 */ /* 0x100fe200080108c6 */
[--C-:B------:R-:W-:Y:S01]  /*7240*/  FFMA.FTZ R187, R187, UR6, -R198.reuse ;  /* 0x00000006bbbb7c23 */ /* 0x100fe200080108c6 */
[----:B------:R-:W5:Y:S01]  /*7250*/  LDSM.16.MT88.4 R4, [R228+0x10800] ;  /* 0x01080000e404783b */ /* 0x000f620000004200 */
[--C-:B------:R-:W-:Y:S01]  /*7260*/  FFMA.FTZ R189, R189, UR6, -R198.reuse ;  /* 0x00000006bdbd7c23 */ /* 0x100fe200080108c6 */
[----:B------:R-:W-:Y:S01]  /*7270*/  MUFU.EX2 R179, R179 ;  /* 0x000000b300b37308 */ /* 0x000fe20000000800 */
[--C-:B------:R-:W-:Y:S01]  /*7280*/  FFMA.FTZ R188, R188, UR6, -R169.reuse ;  /* 0x00000006bcbc7c23 */ /* 0x100fe200080108a9 */
[----:B------:R-:W-:Y:S01]  /*7290*/  LDSM.16.MT88.4 R20, [R230+0x10800] ;  /* 0x01080000e614783b */ /* 0x000fe20000004200 */
[--C-:B------:R-:W-:Y:S01]  /*72a0*/  FFMA.FTZ R191, R202, UR6, -R169.reuse ;  /* 0x00000006cabf7c23 */ /* 0x100fe200080108a9 */
[--C-:B------:R-:W-:Y:S01]  /*72b0*/  FFMA.FTZ R190, R190, UR6, -R169.reuse ;  /* 0x00000006bebe7c23 */ /* 0x100fe200080108a9 */
[--C-:B------:R-:W-:Y:S01]  /*72c0*/  FFMA.FTZ R193, R200, UR6, -R169.reuse ;  /* 0x00000006c8c17c23 */ /* 0x100fe200080108a9 */
[----:B------:R-:W-:Y:S01]  /*72d0*/  LDSM.16.MT88.4 R104, [R232+0x16000] ;  /* 0x01600000e868783b */ /* 0x000fe20000004200 */
[--C-:B------:R-:W-:Y:S01]  /*72e0*/  FFMA.FTZ R200, R201, UR6, -R198.reuse ;  /* 0x00000006c9c87c23 */ /* 0x100fe200080108c6 */
[----:B------:R-:W3:Y:S01]  /*72f0*/  MUFU.EX2 R176, R176 ;  /* 0x000000b000b07308 */ /* 0x000ee20000000800 */
[----:B--2---:R-:W-:Y:S01]  /*7300*/  F2FP.BF16.F32.PACK_AB R128, R180, R183 ;  /* 0x000000b7b480723e */ /* 0x004fe200000010ff */
[----:B------:R-:W-:Y:S01]  /*7310*/  LDSM.16.MT88.4 R120, [R229+0x16000] ;  /* 0x01600000e578783b */ /* 0x000fe20000004200 */
[--C-:B------:R-:W-:Y:S01]  /*7320*/  FFMA.FTZ R201, R192, UR6, -R169.reuse ;  /* 0x00000006c0c97c23 */ /* 0x100fe200080108a9 */
[--C-:B------:R-:W-:Y:S01]  /*7330*/  FFMA.FTZ R199, R199, UR6, -R198.reuse ;  /* 0x00000006c7c77c23 */ /* 0x100fe200080108c6 */
[--C-:B------:R-:W-:Y:S01]  /*7340*/  FFMA.FTZ R197, R197, UR6, -R198.reuse ;  /* 0x00000006c5c57c23 */ /* 0x100fe200080108c6 */
[----:B------:R-:W-:Y:S01]  /*7350*/  LDSM.16.MT88.4 R56, [R229+0x12000] ;  /* 0x01200000e538783b */ /* 0x000fe20000004200 */
[----:B------:R-:W-:Y:S01]  /*7360*/  FFMA.FTZ R252, R171, UR6, -R198 ;  /* 0x00000006abfc7c23 */ /* 0x000fe200080108c6 */
[----:B------:R-:W-:Y:S01]  /*7370*/  MUFU.EX2 R182, R182 ;  /* 0x000000b600b67308 */ /* 0x000fe20000000800 */
[--C-:B------:R-:W-:Y:S01]  /*7380*/  FFMA.FTZ R196, R196, UR6, -R169.reuse ;  /* 0x00000006c4c47c23 */ /* 0x100fe200080108a9 */
[----:B------:R-:W-:Y:S01]  /*7390*/  LDSM.16.MT88.4 R64, [R228+0x12000] ;  /* 0x01200000e440783b */ /* 0x000fe20000004200 */
[--C-:B------:R-:W-:Y:S01]  /*73a0*/  FFMA.FTZ R192, R170, UR6, -R169.reuse ;  /* 0x00000006aac07c23 */ /* 0x100fe200080108a9 */
[----:B------:R-:W-:Y:S01]  /*73b0*/  FFMA.FTZ R251, R168, UR6, -R169 ;  /* 0x00000006a8fb7c23 */ /* 0x000fe200080108a9 */
[----:B------:R-:W-:Y:S01]  /*73c0*/  FADD.FTZ R180, R183, R180 ;  /* 0x000000b4b7b47221 */ /* 0x000fe20000010000 */
[----:B------:R-:W-:Y:S01]  /*73d0*/  LDSM.16.MT88.4 R24, [R228+0x16000] ;  /* 0x01600000e418783b */ /* 0x000fe20000004200 */
[----:B------:R-:W-:Y:S01]  /*73e0*/  ULDC.64 UR6, c[0x0][0x218] ;  /* 0x0000860000067ab9 */ /* 0x000fe20000000a00 */
[----:B------:R-:W2:Y:S01]  /*73f0*/  MUFU.EX2 R185, R185 ;  /* 0x000000b900b97308 */ /* 0x000ea20000000800 */
[----:B---3--:R-:W-:Y:S01]  /*7400*/  F2FP.BF16.F32.PACK_AB R130, R176, R179 ;  /* 0x000000b3b082723e */ /* 0x008fe200000010ff */
[----:B------:R-:W-:Y:S01]  /*7410*/  LDSM.16.MT88.4 R32, [R229+0x12800] ;  /* 0x01280000e520783b */ /* 0x000fe20000004200 */
[----:B------:R-:W-:Y:S01]  /*7420*/  FADD.FTZ R179, R179, R180 ;  /* 0x000000b4b3b37221 */ /* 0x000fe20000010000 */
[----:B------:R-:W-:-:S02]  /*7430*/  LEA R250, P2, R165, UR6, 0x1 ;  /* 0x00000006a5fa7c11 */ /* 0x000fc4000f8408ff */
[----:B------:R-:W-:Y:S01]  /*7440*/  LDSM.16.MT88.4 R168, [R228+0x13800] ;  /* 0x01380000e4a8783b */ /* 0x000fe20000004200 */
[----:B------:R-:W-:Y:S01]  /*7450*/  FADD.FTZ R176, R176, R179 ;  /* 0x000000b3b0b07221 */ /* 0x000fe20000010000 */
[----:B------:R-:W-:Y:S01]  /*7460*/  MUFU.EX2 R181, R181 ;  /* 0x000000b500b57308 */ /* 0x000fe20000000800 */
[----:B------:R-:W-:-:S07]  /*7470*/  LEA.HI.X R249, R165, UR7, R166, 0x1, P2 ;  /* 0x00000007a5f97c11 */ /* 0x000fce00090f0ca6 */
[----:B------:R-:W3:Y:S01]  /*7480*/  MUFU.EX2 R178, R178 ;  /* 0x000000b200b27308 */ /* 0x000ee20000000800 */
[----:B--2---:R-:W-:Y:S01]  /*7490*/  F2FP.BF16.F32.PACK_AB R129, R185, R182 ;  /* 0x000000b6b981723e */ /* 0x004fe200000010ff */
[----:B------:R-:W-:-:S06]  /*74a0*/  FADD.FTZ R182, R182, R185 ;  /* 0x000000b9b6b67221 */ /* 0x000fcc0000010000 */
[----:B------:R-:W-:Y:S08]  /*74b0*/  MUFU.EX2 R177, R177 ;  /* 0x000000b100b17308 */ /* 0x000ff00000000800 */
[----:B------:R-:W2:Y:S01]  /*74c0*/  MUFU.EX2 R174, R174 ;  /* 0x000000ae00ae7308 */ /* 0x000ea20000000800 */
[----:B---3--:R-:W-:Y:S01]  /*74d0*/  F2FP.BF16.F32.PACK_AB R131, R178, R181 ;  /* 0x000000b5b283723e */ /* 0x008fe200000010ff */
[----:B------:R-:W-:-:S04]  /*74e0*/  FADD.FTZ R181, R181, R182 ;  /* 0x000000b6b5b57221 */ /* 0x000fc80000010000 */
[----:B------:R-:W-:Y:S02]  /*74f0*/  FADD.FTZ R178, R178, R181 ;  /* 0x000000b5b2b27221 */ /* 0x000fe40000010000 */
[C---:B------:R-:W-:Y:S01]  /*7500*/  HMMA.16816.F32.BF16 R144, R128.reuse, R140, RZ ;  /* 0x0000008c8090723c */ /* 0x040fe200000418ff */
[----:B------:R-:W-:Y:S05]  /*7510*/  MUFU.EX2 R173, R173 ;  /* 0x000000ad00ad7308 */ /* 0x000fea0000000800 */
[C---:B------:R-:W-:Y:S03]  /*7520*/  HMMA.16816.F32.BF16 R140, R128.reuse, R142, RZ ;  /* 0x0000008e808c723c */ /* 0x040fe600000418ff */
[----:B------:R-:W3:Y:S01]  /*7530*/  MUFU.EX2 R2, R2 ;  /* 0x0000000200027308 */ /* 0x000ee20000000800 */
[C---:B--2---:R-:W-:Y:S01]  /*7540*/  F2FP.BF16.F32.PACK_AB R28, R174.reuse, R177 ;  /* 0x000000b1ae1c723e */ /* 0x044fe200000010ff */
[----:B------:R-:W-:Y:S01]  /*7550*/  FADD.FTZ R177, R177, R176 ;  /* 0x000000b0b1b17221 */ /* 0x000fe20000010000 */
[----:B------:R-:W-:Y:S03]  /*7560*/  HMMA.16816.F32.BF16 R160, R128, R156, RZ ;  /* 0x0000009c80a0723c */ /* 0x000fe600000418ff */
[----:B------:R-:W-:-:S02]  /*7570*/  FADD.FTZ R174, R174, R177 ;  /* 0x000000b1aeae7221 */ /* 0x000fc40000010000 */
[----:B------:R-:W-:Y:S01]  /*7580*/  MUFU.EX2 R175, R175 ;  /* 0x000000af00af7308 */ /* 0x000fe20000000800 */
[C---:B------:R-:W-:Y:S06]  /*7590*/  HMMA.16816.F32.BF16 R136, R128.reuse, R132, RZ ;  /* 0x000000848088723c */ /* 0x040fec00000418ff */
[----:B------:R-:W-:Y:S01]  /*75a0*/  HMMA.16816.F32.BF16 R156, R128, R158, RZ ;  /* 0x0000009e809c723c */ /* 0x000fe200000418ff */
[----:B------:R-:W2:Y:S01]  /*75b0*/  MUFU.EX2 R172, R172 ;  /* 0x000000ac00ac7308 */ /* 0x000ea20000000800 */
[----:B---3--:R-:W-:Y:S01]  /*75c0*/  F2FP.BF16.F32.PACK_AB R30, R2, R173 ;  /* 0x000000ad021e723e */ /* 0x008fe200000010ff */
[----:B------:R-:W-:-:S03]  /*75d0*/  FADD.FTZ R173, R173, R174 ;  /* 0x000000aeadad7221 */ /* 0x000fc60000010000 */
[C---:B------:R-:W-:Y:S01]  /*75e0*/  HMMA.16816.F32.BF16 R132, R128.reuse, R134, RZ ;  /* 0x000000868084723c */ /* 0x040fe200000418ff */
[----:B------:R-:W-:Y:S02]  /*75f0*/  FADD.FTZ R173, R2, R173 ;  /* 0x000000ad02ad7221 */ /* 0x000fe40000010000 */
[----:B------:R-:W-:Y:S03]  /*7600*/  MUFU.EX2 R167, R167 ;  /* 0x000000a700a77308 */ /* 0x000fe60000000800 */
[C---:B------:R-:W-:Y:S05]  /*7610*/  HMMA.16816.F32.BF16 R76, R128.reuse, R80, RZ ;  /* 0x00000050804c723c */ /* 0x040fea00000418ff */
[----:B------:R-:W3:Y:S01]  /*7620*/  MUFU.EX2 R0, R0 ;  /* 0x0000000000007308 */ /* 0x000ee20000000800 */
[----:B--2---:R-:W-:Y:S01]  /*7630*/  F2FP.BF16.F32.PACK_AB R29, R172, R175 ;  /* 0x000000afac1d723e */ /* 0x004fe200000010ff */
[----:B------:R-:W-:Y:S01]  /*7640*/  HMMA.16816.F32.BF16 R80, R128, R82, RZ ;  /* 0x000000528050723c */ /* 0x000fe200000418ff */
[----:B------:R-:W-:-:S04]  /*7650*/  FADD.FTZ R175, R175, R178 ;  /* 0x000000b2afaf7221 */ /* 0x000fc80000010000 */
[----:B------:R-:W-:Y:S01]  /*7660*/  FADD.FTZ R172, R172, R175 ;  /* 0x000000afacac7221 */ /* 0x000fe20000010000 */
[C---:B------:R-:W-:Y:S01]  /*7670*/  HMMA.16816.F32.BF16 R152, R128.reuse, R148, RZ ;  /* 0x000000948098723c */ /* 0x040fe200000418ff */
[----:B------:R-:W-:Y:S05]  /*7680*/  MUFU.EX2 R184, R184 ;  /* 0x000000b800b87308 */ /* 0x000fea0000000800 */
[----:B------:R-:W-:Y:S01]  /*7690*/  HMMA.16816.F32.BF16 R36, R128, R40, RZ ;  /* 0x000000288024723c */ /* 0x000fe200000418ff */
[----:B---3--:R-:W-:Y:S02]  /*76a0*/  F2FP.BF16.F32.PACK_AB R31, R0, R167 ;  /* 0x000000a7001f723e */ /* 0x008fe400000010ff */
[----:B------:R-:W2:Y:S01]  /*76b0*/  MUFU.EX2 R187, R187 ;  /* 0x000000bb00bb7308 */ /* 0x000ea20000000800 */
[----:B------:R-:W-:-:S02]  /*76c0*/  FADD.FTZ R167, R167, R172 ;  /* 0x000000aca7a77221 */ /* 0x000fc40000010000 */
[----:B----4-:R-:W-:Y:S02]  /*76d0*/  HMMA.16816.F32.BF16 R44, R128, R48, RZ ;  /* 0x00000030802c723c */ /* 0x010fe400000418ff */
[----:B------:R-:W-:-:S04]  /*76e0*/  FADD.FTZ R167, R0, R167 ;  /* 0x000000a700a77221 */ /* 0x000fc80000010000 */
[C---:B-1----:R-:W-:Y:S01]  /*76f0*/  HMMA.16816.F32.BF16 R144, R28.reuse, R8, R144 ;  /* 0x000000081c90723c */ /* 0x042fe20000041890 */
[----:B------:R-:W-:Y:S05]  /*7700*/  MUFU.EX2 R186, R186 ;  /* 0x000000ba00ba7308 */ /* 0x000fea0000000800 */
[C---:B------:R-:W-:Y:S01]  /*7710*/  HMMA.16816.F32.BF16 R140, R28.reuse, R10, R140 ;  /* 0x0000000a1c8c723c */ /* 0x040fe2000004188c */
[----:B------:R-:W1:Y:S02]  /*7720*/  LDSM.16.MT88.4 R8, [R230+0x14800] ;  /* 0x01480000e608783b */ /* 0x000e640000004200 */
[----:B------:R-:W-:Y:S03]  /*7730*/  MUFU.EX2 R189, R189 ;  /* 0x000000bd00bd7308 */ /* 0x000fe60000000800 */
[C---:B-----5:R-:W-:Y:S05]  /*7740*/  HMMA.16816.F32.BF16 R160, R28.reuse, R12, R160 ;  /* 0x0000000c1ca0723c */ /* 0x060fea00000418a0 */
[----:B------:R-:W-:Y:S01]  /*7750*/  MUFU.EX2 R188, R188 ;  /* 0x000000bc00bc7308 */ /* 0x000fe20000000800 */
[C---:B------:R-:W-:Y:S01]  /*7760*/  HMMA.16816.F32.BF16 R156, R28.reuse, R14, R156 ;  /* 0x0000000e1c9c723c */ /* 0x040fe2000004189c */
[----:B------:R-:W3:Y:S05]  /*7770*/  LDSM.16.MT88.4 R12, [R230+0x12800] ;  /* 0x01280000e60c783b */ /* 0x000eea0000004200 */
[C---:B------:R-:W-:Y:S01]  /*7780*/  HMMA.16816.F32.BF16 R136, R28.reuse, R4, R136 ;  /* 0x000000041c88723c */ /* 0x040fe20000041888 */
[----:B------:R-:W4:Y:S05]  /*7790*/  MUFU.EX2 R191, R191 ;  /* 0x000000bf00bf7308 */ /* 0x000f2a0000000800 */
[----:B------:R-:W-:Y:S01]  /*77a0*/  HMMA.16816.F32.BF16 R132, R28, R6, R132 ;  /* 0x000000061c84723c */ /* 0x000fe20000041884 */
[----:B------:R-:W5:Y:S02]  /*77b0*/  LDSM.16.MT88.4 R4, [R229+0x14800] ;  /* 0x01480000e504783b */ /* 0x000f640000004200 */
[----:B------:R-:W-:Y:S03]  /*77c0*/  MUFU.EX2 R190, R190 ;  /* 0x000000be00be7308 */ /* 0x000fe60000000800 */
[C---:B------:R-:W-:Y:S05]  /*77d0*/  HMMA.16816.F32.BF16 R84, R128.reuse, R88, RZ ;  /* 0x000000588054723c */ /* 0x040fea00000418ff */
[----:B------:R-:W4:Y:S01]  /*77e0*/  MUFU.EX2 R193, R193 ;  /* 0x000000c100c17308 */ /* 0x000f220000000800 */
[----:B------:R-:W-:Y:S06]  /*77f0*/  HMMA.16816.F32.BF16 R148, R128, R150, RZ ;  /* 0x000000968094723c */ /* 0x000fec00000418ff */
[C---:B-1----:R-:W-:Y:S01]  /*7800*/  HMMA.16816.F32.BF16 R76, R28.reuse, R8, R76 ;  /* 0x000000081c4c723c */ /* 0x042fe2000004184c */
[----:B------:R-:W-:Y:S05]  /*7810*/  MUFU.EX2 R200, R200 ;  /* 0x000000c800c87308 */ /* 0x000fea0000000800 */
[----:B------:R-:W-:Y:S01]  /*7820*/  HMMA.16816.F32.BF16 R80, R28, R10, R80 ;  /* 0x0000000a1c50723c */ /* 0x000fe20000041850 */
[----:B------:R-:W1:Y:S02]  /*7830*/  LDSM.16.MT88.4 R8, [R230+0x16800] ;  /* 0x01680000e608783b */ /* 0x000e640000004200 */
        /* <DEDUP_REMOVED lines=12> */
[----:B------:R-:W2:Y:S01]  /*7900*/  LDSM.16.MT88.4 R20, [R232+0x14800] ;  /* 0x01480000e814783b */ /* 0x000ea20000004200 */
        /* <DEDUP_REMOVED lines=11> */
[C---:B-1----:R-:W-:Y:S06]  /*79c0*/  HMMA.16816.F32.BF16 R108, R28.reuse, R8, R108 ;  /* 0x000000081c6c723c */ /* 0x042fec000004186c */
[----:B------:R-:W-:Y:S01]  /*79d0*/  HMMA.16816.F32.BF16 R112, R28, R10, R112 ;  /* 0x0000000a1c70723c */ /* 0x000fe20000041870 */
[----:B------:R-:W1:Y:S05]  /*79e0*/  LDSM.16.MT88.4 R8, [R229+0x11000] ;  /* 0x01100000e508783b */ /* 0x000e6a0000004200 */
        /* <DEDUP_REMOVED lines=14> */
[----:B------:R-:W1:Y:S05]  /*7ad0*/  LDSM.16.MT88.4 R24, [R228+0x12800] ;  /* 0x01280000e418783b */ /* 0x000e6a0000004200 */
[C---:B--2---:R-:W-:Y:S06]  /*7ae0*/  HMMA.16816.F32.BF16 R68, R28.reuse, R20, R68 ;  /* 0x000000141c44723c */ /* 0x044fec0000041844 */
[C---:B------:R-:W-:Y:S01]  /*7af0*/  HMMA.16816.F32.BF16 R72, R28.reuse, R22, R72 ;  /* 0x000000161c48723c */ /* 0x040fe20000041848 */
[----:B------:R-:W2:Y:S05]  /*7b00*/  LDSM.16.MT88.4 R20, [R232+0x11000] ;  /* 0x01100000e814783b */ /* 0x000eaa0000004200 */
        /* <DEDUP_REMOVED lines=21> */
[----:B-1----:R-:W-:Y:S01]  /*7c60*/  HMMA.16816.F32.BF16 R144, R4, R8, R144 ;  /* 0x000000080490723c */ /* 0x002fe20000041890 */
[----:B------:R-:W-:Y:S01]  /*7c70*/  FADD.FTZ R189, R189, R186 ;  /* 0x000000babdbd7221 */ /* 0x000fe20000010000 */
[----:B------:R-:W-:-:S04]  /*7c80*/  FADD.FTZ R193, R193, R190 ;  /* 0x000000bec1c17221 */ /* 0x000fc80000010000 */
[----:B------:R-:W-:Y:S01]  /*7c90*/  HMMA.16816.F32.BF16 R140, R4, R10, R140 ;  /* 0x0000000a048c723c */ /* 0x000fe2000004188c */
[----:B------:R-:W1:Y:S05]  /*7ca0*/  LDSM.16.MT88.4 R8, [R230+0x15000] ;  /* 0x01500000e608783b */ /* 0x000e6a0000004200 */
[C---:B------:R-:W-:Y:S06]  /*7cb0*/  HMMA.16816.F32.BF16 R60, R28.reuse, R24, R60 ;  /* 0x000000181c3c723c */ /* 0x040fec000004183c */
[----:B------:R-:W-:Y:S01]  /*7cc0*/  HMMA.16816.F32.BF16 R64, R28, R26, R64 ;  /* 0x0000001a1c40723c */ /* 0x000fe20000041840 */
[----:B------:R-:W5:Y:S05]  /*7cd0*/  LDSM.16.MT88.4 R24, [R230+0x11000] ;  /* 0x01100000e618783b */ /* 0x000f6a0000004200 */
        /* <DEDUP_REMOVED lines=9> */
[C---:B-1----:R-:W-:Y:S06]  /*7d70*/  HMMA.16816.F32.BF16 R76, R4.reuse, R8, R76 ;  /* 0x00000008044c723c */ /* 0x042fec000004184c */
[----:B------:R-:W-:Y:S01]  /*7d80*/  HMMA.16816.F32.BF16 R80, R4, R10, R80 ;  /* 0x0000000a0450723c */ /* 0x000fe20000041850 */
[----:B------:R-:W1:Y:S05]  /*7d90*/  LDSM.16.MT88.4 R8, [R230+0x17000] ;  /* 0x01700000e608783b */ /* 0x000e6a0000004200 */
[C---:B------:R-:W-:Y:S06]  /*7da0*/  HMMA.16816.F32.BF16 R124, R28.reuse, R32, R124 ;  /* 0x000000201c7c723c */ /* 0x040fec000004187c */
[----:B------:R-:W-:Y:S01]  /*7db0*/  HMMA.16816.F32.BF16 R128, R28, R34, R128 ;  /* 0x000000221c80723c */ /* 0x000fe20000041880 */
[----:B------:R-:W1:Y:S04]  /*7dc0*/  LDSM.16.MT88.4 R32, [R229+0x13000] ;  /* 0x01300000e520783b */ /* 0x000e680000004200 */
[----:B------:R-:W1:Y:S01]  /*7dd0*/  LDSM.16.MT88.4 R28, [R228+0x13000] ;  /* 0x01300000e41c783b */ /* 0x000e620000004200 */
[C---:B-----5:R-:W-:Y:S06]  /*7de0*/  HMMA.16816.F32.BF16 R152, R4.reuse, R24, R152 ;  /* 0x000000180498723c */ /* 0x060fec0000041898 */
[C---:B------:R-:W-:Y:S01]  /*7df0*/  HMMA.16816.F32.BF16 R148, R4.reuse, R26, R148 ;  /* 0x0000001a0494723c */ /* 0x040fe20000041894 */
        /* <DEDUP_REMOVED lines=11> */
[C---:B------:R-:W-:Y:S01]  /*7eb0*/  HMMA.16816.F32.BF16 R112, R4.reuse, R10, R112 ;  /* 0x0000000a0470723c */ /* 0x040fe20000041870 */
[----:B------:R-:W1:Y:S05]  /*7ec0*/  LDSM.16.MT88.4 R8, [R228+0x11800] ;  /* 0x01180000e408783b */ /* 0x000e6a0000004200 */
[C---:B------:R-:W-:Y:S06]  /*7ed0*/  HMMA.16816.F32.BF16 R52, R4.reuse, R32, R52 ;  /* 0x000000200434723c */ /* 0x040fec0000041834 */
[C---:B------:R-:W-:Y:S01]  /*7ee0*/  HMMA.16816.F32.BF16 R56, R4.reuse, R34, R56 ;  /* 0x000000220438723c */ /* 0x040fe20000041838 */
[----:B------:R-:W1:Y:S05]  /*7ef0*/  LDSM.16.MT88.4 R32, [R232+0x11800] ;  /* 0x01180000e820783b */ /* 0x000e6a0000004200 */
[C---:B------:R-:W-:Y:S06]  /*7f00*/  HMMA.16816.F32.BF16 R60, R4.reuse, R28, R60 ;  /* 0x0000001c043c723c */ /* 0x040fec000004183c */
[C---:B------:R-:W-:Y:S01]  /*7f10*/  HMMA.16816.F32.BF16 R64, R4.reuse, R30, R64 ;  /* 0x0000001e0440723c */ /* 0x040fe20000041840 */
[----:B------:R-:W1:Y:S05]  /*7f20*/  LDSM.16.MT88.4 R28, [R230+0x11800] ;  /* 0x01180000e61c783b */ /* 0x000e6a0000004200 */
        /* <DEDUP_REMOVED lines=22> */
[----:B-1----:R-:W-:Y:S01]  /*8090*/  HMMA.16816.F32.BF16 R136, R4, R8, R136 ;  /* 0x000000080488723c */ /* 0x002fe20000041888 */
[----:B------:R-:W-:Y:S01]  /*80a0*/  FADD.FTZ R252, R252, R197 ;  /* 0x000000c5fcfc7221 */ /* 0x000fe20000010000 */
[----:B------:R-:W-:-:S04]  /*80b0*/  FADD.FTZ R251, R251, R192 ;  /* 0x000000c0fbfb7221 */ /* 0x000fc80000010000 */
        /* <DEDUP_REMOVED lines=31> */
[C---:B--2---:R-:W-:Y:S06]  /*82b0*/  HMMA.16816.F32.BF16 R100, R4.reuse, R20, R100 ;  /* 0x000000140464723c */ /* 0x044fec0000041864 */
[C---:B------:R-:W-:Y:S06]  /*82c0*/  HMMA.16816.F32.BF16 R104, R4.reuse, R22, R104 ;  /* 0x000000160468723c */ /* 0x040fec0000041868 */
[C---:B----4-:R-:W-:Y:S06]  /*82d0*/  HMMA.16816.F32.BF16 R108, R4.reuse, R16, R108 ;  /* 0x00000010046c723c */ /* 0x050fec000004186c */
[C---:B------:R-:W-:Y:S06]  /*82e0*/  HMMA.16816.F32.BF16 R112, R4.reuse, R18, R112 ;  /* 0x000000120470723c */ /* 0x040fec0000041870 */
[C---:B---3--:R-:W-:Y:S06]  /*82f0*/  HMMA.16816.F32.BF16 R116, R4.reuse, R12, R116 ;  /* 0x0000000c0474723c */ /* 0x048fec0000041874 */
[C---:B------:R-:W-:Y:S06]  /*8300*/  HMMA.16816.F32.BF16 R120, R4.reuse, R14, R120 ;  /* 0x0000000e0478723c */ /* 0x040fec0000041878 */
[C---:B-1----:R-:W-:Y:S06]  /*8310*/  HMMA.16816.F32.BF16 R124, R4.reuse, R8, R124 ;  /* 0x00000008047c723c */ /* 0x042fec000004187c */
        /* <DEDUP_REMOVED lines=13> */
[----:B------:R-:W-:Y:S01]  /*83f0*/  ULDC UR16, c[0x0][0x248] ;  /* 0x0000920000107ab9 */ /* 0x000fe20000000800 */
[----:B------:R-:W-:Y:S01]  /*8400*/  ULDC.64 UR8, c[0x0][0x248] ;  /* 0x0000920000087ab9 */ /* 0x000fe20000000a00 */
[----:B------:R-:W-:Y:S01]  /*8410*/  ULDC.64 UR10, c[0x0][0x250] ;  /* 0x00009400000a7ab9 */ /* 0x000fe20000000a00 */
[----:B------:R-:W-:-:S05]  /*8420*/  ULDC.64 UR6, c[0x0][0x250] ;  /* 0x0000940000067ab9 */ /* 0x000fca0000000a00 */
.L_x_819:
        /* <DEDUP_REMOVED lines=75> */
.L_x_816:
[CC--:B------:R-:W-:Y:S01]  /*88e0*/  LEA R2, P1, R3.reuse, R194.reuse, 0x1 ;  /* 0x000000c203027211 */ /* 0x0c0fe200078208ff */
[----:B------:R-:W-:Y:S01]  /*88f0*/  @P6 STS.128 [R242+0x10000], RZ ;  /* 0x010000fff2006388 */ /* 0x000fe20000000c00 */
[C---:B------:R-:W-:Y:S01]  /*8900*/  IADD3 R9, P2, R3.reuse, UR24, RZ ;  /* 0x0000001803097c10 */ /* 0x040fe2000ff5e0ff */
[----:B------:R-:W-:Y:S01]  /*8910*/  UISETP.GE.AND UP0, UPT, UR25, 0x1, UPT ;  /* 0x000000011900788c */ /* 0x000fe2000bf06270 */
[-C--:B------:R-:W-:Y:S02]  /*8920*/  LEA.HI.X R3, R3, R195.reuse, R164, 0x1, P1 ;  /* 0x000000c303037211 */ /* 0x080fe400008f0ca4 */
[----:B------:R-:W-:Y:S02]  /*8930*/  ISETP.GE.AND P3, PT, R239, UR18, PT ;  /* 0x00000012ef007c0c */ /* 0x000fe4000bf66270 */
[CC--:B------:R-:W-:Y:S01]  /*8940*/  @!P6 LEA R26, P1, R9.reuse, R194.reuse, 0x1 ;  /* 0x000000c2091ae211 */ /* 0x0c0fe200078208ff */
[----:B------:R-:W-:Y:S01]  /*8950*/  @!PT LDS RZ, [RZ] ;  /* 0x00000000fffff984 */ /* 0x000fe20000000800 */
[----:B------:R-:W-:Y:S01]  /*8960*/  @!PT LDS RZ, [RZ] ;  /* 0x00000000fffff984 */ /* 0x000fe20000000800 */
[----:B------:R-:W-:Y:S01]  /*8970*/  @!PT LDS RZ, [RZ] ;  /* 0x00000000fffff984 */ /* 0x000fe20000000800 */
[----:B------:R-:W-:Y:S01]  /*8980*/  @!P6 LDGSTS.E.BYPASS.LTC128B.128 [R242+0x10000], desc[UR20][R2.64] ;  /* 0x1000000002f2efae */ /* 0x000fe2000b901d54 */
[----:B------:R-:W-:Y:S02]  /*8990*/  IADD3.X R10, R164, UR12, RZ, P2, !PT ;  /* 0x0000000ca40a7c10 */ /* 0x000fe400097fe4ff */
[C---:B------:R-:W-:Y:S01]  /*89a0*/  IADD3 R165, P2, R9.reuse, UR24, RZ ;  /* 0x0000001809a57c10 */ /* 0x040fe2000ff5e0ff */
[----:B------:R-:W-:Y:S01]  /*89b0*/  @P5 STS.128 [R242+0x12000], RZ ;  /* 0x012000fff2005388 */ /* 0x000fe20000000c00 */
[CCC-:B------:R-:W-:Y:S02]  /*89c0*/  @!P6 LEA.HI.X R27, R9.reuse, R195.reuse, R10.reuse, 0x1, P1 ;  /* 0x000000c3091be211 */ /* 0x1c0fe400008f0c0a */
        /* <DEDUP_REMOVED lines=14> */
[-C--:B------:R-:W-:Y:S02]  /*8ab0*/  @!P3 LEA R14, P2, R9, R194.reuse, 0x1 ;  /* 0x000000c2090eb211 */ /* 0x080fe400078408ff */
[----:B------:R-:W-:Y:S01]  /*8ac0*/  IADD3 R164, P1, R165, UR24, RZ ;  /* 0x00000018a5a47c10 */ /* 0x000fe2000ff3e0ff */
        /* <DEDUP_REMOVED lines=89> */
[----:B------:R-:W0:Y:S04]  /*9060*/  LDGDEPBAR ;  /* 0x00000000000079af */ /* 0x000e280000000000 */
[----:B------:R-:W-:Y:S04]  /*9070*/  LDSM.16.M88.4 R188, [R236] ;  /* 0x00000000ecbc783b */ /* 0x000fe80000000200 */
[----:B-1----:R-:W1:Y:S04]  /*9080*/  LDSM.16.M88.4 R192, [R235] ;  /* 0x00000000ebc0783b */ /* 0x002e680000000200 */
[----:B------:R-:W1:Y:S04]  /*9090*/  LDSM.16.M88.4 R196, [R227] ;  /* 0x00000000e3c4783b */ /* 0x000e680000000200 */
[----:B------:R-:W1:Y:S04]  /*90a0*/  LDSM.16.M88.4 R200, [R226] ;  /* 0x00000000e2c8783b */ /* 0x000e680000000200 */
[----:B------:R-:W1:Y:S01]  /*90b0*/  LDSM.16.M88.4 R204, [R225] ;  /* 0x00000000e1cc783b */ /* 0x000e620000000200 */
[C---:B--2---:R-:W-:Y:S03]  /*90c0*/  HMMA.16816.F32.BF16 R4, R168.reuse, R172, RZ ;  /* 0x000000aca804723c */ /* 0x044fe600000418ff */
[----:B------:R-:W-:Y:S03]  /*90d0*/  LDSM.16.M88.4 R208, [R231+0x8000] ;  /* 0x00800000e7d0783b */ /* 0x000fe60000000200 */
[C---:B------:R-:W-:Y:S01]  /*90e0*/  HMMA.16816.F32.BF16 R8, R168.reuse, R174, RZ ;  /* 0x000000aea808723c */ /* 0x040fe200000418ff */
[----:B------:R-:W2:Y:S05]  /*90f0*/  LDSM.16.M88.4 R172, [R234] ;  /* 0x00000000eaac783b */ /* 0x000eaa0000000200 */
[C---:B---3--:R-:W-:Y:S06]  /*9100*/  HMMA.16816.F32.BF16 R12, R168.reuse, R176, RZ ;  /* 0x000000b0a80c723c */ /* 0x048fec00000418ff */
[C---:B------:R-:W-:Y:S01]  /*9110*/  HMMA.16816.F32.BF16 R16, R168.reuse, R178, RZ ;  /* 0x000000b2a810723c */ /* 0x040fe200000418ff */
[----:B------:R-:W-:Y:S05]  /*9120*/  LDSM.16.M88.4 R176, [R231+0x9000] ;  /* 0x00900000e7b0783b */ /* 0x000fea0000000200 */
[C---:B----4-:R-:W-:Y:S06]  /*9130*/  HMMA.16816.F32.BF16 R20, R168.reuse, R180, RZ ;  /* 0x000000b4a814723c */ /* 0x050fec00000418ff */
[C---:B------:R-:W-:Y:S01]  /*9140*/  HMMA.16816.F32.BF16 R24, R168.reuse, R182, RZ ;  /* 0x000000b6a818723c */ /* 0x040fe200000418ff */
[----:B------:R-:W-:Y:S05]  /*9150*/  LDSM.16.M88.4 R180, [R231+0x9800] ;  /* 0x00980000e7b4783b */ /* 0x000fea0000000200 */
[C---:B-----5:R-:W-:Y:S06]  /*9160*/  HMMA.16816.F32.BF16 R28, R168.reuse, R184, RZ ;  /* 0x000000b8a81c723c */ /* 0x060fec00000418ff */
[----:B------:R-:W-:Y:S01]  /*9170*/  HMMA.16816.F32.BF16 R32, R168, R186, RZ ;  /* 0x000000baa820723c */ /* 0x000fe200000418ff */
[----:B------:R-:W3:Y:S04]  /*9180*/  LDSM.16.M88.4 R168, [R231+0x8800] ;  /* 0x00880000e7a8783b */ /* 0x000ee80000000200 */
[----:B------:R-:W-:Y:S01]  /*9190*/  LDSM.16.M88.4 R184, [R233] ;  /* 0x00000000e9b8783b */ /* 0x000fe20000000200 */
[C---:B-1----:R-:W-:Y:S06]  /*91a0*/  HMMA.16816.F32.BF16 R4, R188.reuse, R192, R4 ;  /* 0x000000c0bc04723c */ /* 0x042fec0000041804 */
[C---:B------:R-:W-:Y:S01]  /*91b0*/  HMMA.16816.F32.BF16 R8, R188.reuse, R194, R8 ;  /* 0x000000c2bc08723c */ /* 0x040fe20000041808 */
[----:B------:R-:W1:Y:S05]  /*91c0*/  LDSM.16.M88.4 R192, [R224] ;  /* 0x00000000e0c0783b */ /* 0x000e6a0000000200 */
[C---:B------:R-:W-:Y:S06]  /*91d0*/  HMMA.16816.F32.BF16 R12, R188.reuse, R196, R12 ;  /* 0x000000c4bc0c723c */ /* 0x040fec000004180c */
[C---:B------:R-:W-:Y:S01]  /*91e0*/  HMMA.16816.F32.BF16 R16, R188.reuse, R198, R16 ;  /* 0x000000c6bc10723c */ /* 0x040fe20000041810 */
[----:B------:R-:W-:Y:S05]  /*91f0*/  LDSM.16.M88.4 R196, [R224+0x1000] ;  /* 0x00100000e0c4783b */ /* 0x000fea0000000200 */
[C---:B------:R-:W-:Y:S06]  /*9200*/  HMMA.16816.F32.BF16 R20, R188.reuse, R200, R20 ;  /* 0x000000c8bc14723c */ /* 0x040fec0000041814 */
[C---:B------:R-:W-:Y:S01]  /*9210*/  HMMA.16816.F32.BF16 R24, R188.reuse, R202, R24 ;  /* 0x000000cabc18723c */ /* 0x040fe20000041818 */
[----:B------:R-:W-:Y:S05]  /*9220*/  LDSM.16.M88.4 R200, [R224+0x1800] ;  /* 0x00180000e0c8783b */ /* 0x000fea0000000200 */
[C---:B------:R-:W-:Y:S06]  /*9230*/  HMMA.16816.F32.BF16 R28, R188.reuse, R204, R28 ;  /* 0x000000ccbc1c723c */ /* 0x040fec000004181c */
[----:B------:R-:W-:Y:S01]  /*9240*/  HMMA.16816.F32.BF16 R32, R188, R206, R32 ;  /* 0x000000cebc20723c */ /* 0x000fe20000041820 */
[----:B------:R-:W4:Y:S04]  /*9250*/  LDSM.16.M88.4 R188, [R224+0x800] ;  /* 0x00080000e0bc783b */ /* 0x000f280000000200 */
[----:B------:R-:W-:Y:S01]  /*9260*/  LDSM.16.M88.4 R204, [R238+0x2000] ;  /* 0x00200000eecc783b */ /* 0x000fe20000000200 */
[C---:B--2---:R-:W-:Y:S06]  /*9270*/  HMMA.16816.F32.BF16 R4, R172.reuse, R208, R4 ;  /* 0x000000d0ac04723c */ /* 0x044fec0000041804 */
[C---:B------:R-:W-:Y:S01]  /*9280*/  HMMA.16816.F32.BF16 R8, R172.reuse, R210, R8 ;  /* 0x000000d2ac08723c */ /* 0x040fe20000041808 */
[----:B------:R-:W2:Y:S05]  /*9290*/  LDSM.16.M88.4 R208, [R237+0xa000] ;  /* 0x00a00000edd0783b */ /* 0x000eaa0000000200 */
[C---:B---3--:R-:W-:Y:S06]  /*92a0*/  HMMA.16816.F32.BF16 R12, R172.reuse, R168, R12 ;  /* 0x000000a8ac0c723c */ /* 0x048fec000004180c */
[C---:B------:R-:W-:Y:S01]  /*92b0*/  HMMA.16816.F32.BF16 R16, R172.reuse, R170, R16 ;  /* 0x000000aaac10723c */ /* 0x040fe20000041810 */
[----:B------:R-:W3:Y:S05]  /*92c0*/  LDSM.16.M88.4 R168, [R237+0xa800] ;  /* 0x00a80000eda8783b */ /* 0x000eea0000000200 */
[C---:B------:R-:W-:Y:S06]  /*92d0*/  HMMA.16816.F32.BF16 R20, R172.reuse, R176, R20 ;  /* 0x000000b0ac14723c */ /* 0x040fec0000041814 */
[C---:B------:R-:W-:Y:S01]  /*92e0*/  HMMA.16816.F32.BF16 R24, R172.reuse, R178, R24 ;  /* 0x000000b2ac18723c */ /* 0x040fe20000041818 */
[----:B------:R-:W-:Y:S05]  /*92f0*/  LDSM.16.M88.4 R176, [R237+0xb800] ;  /* 0x00b80000edb0783b */ /* 0x000fea0000000200 */
[C---:B------:R-:W-:Y:S06]  /*9300*/  HMMA.16816.F32.BF16 R28, R172.reuse, R180, R28 ;  /* 0x000000b4ac1c723c */ /* 0x040fec000004181c */
[----:B------:R-:W-:Y:S01]  /*9310*/  HMMA.16816.F32.BF16 R32, R172, R182, R32 ;  /* 0x000000b6ac20723c */ /* 0x000fe20000041820 */
[----:B------:R-:W5:Y:S04]  /*9320*/  LDSM.16.M88.4 R172, [R237+0xb000] ;  /* 0x00b00000edac783b */ /* 0x000f680000000200 */
[----:B------:R-:W-:Y:S01]  /*9330*/  LDSM.16.M88.4 R180, [R236+0x2000] ;  /* 0x00200000ecb4783b */ /* 0x000fe20000000200 */
[C---:B-1----:R-:W-:Y:S06]  /*9340*/  HMMA.16816.F32.BF16 R4, R184.reuse, R192, R4 ;  /* 0x000000c0b804723c */ /* 0x042fec0000041804 */
[C---:B------:R-:W-:Y:S01]  /*9350*/  HMMA.16816.F32.BF16 R8, R184.reuse, R194, R8 ;  /* 0x000000c2b808723c */ /* 0x040fe20000041808 */
[----:B------:R-:W1:Y:S05]  /*9360*/  LDSM.16.M88.4 R192, [R223] ;  /* 0x00000000dfc0783b */ /* 0x000e6a0000000200 */
[C---:B----4-:R-:W-:Y:S06]  /*9370*/  HMMA.16816.F32.BF16 R12, R184.reuse, R188, R12 ;  /* 0x000000bcb80c723c */ /* 0x050fec000004180c */
[C---:B------:R-:W-:Y:S01]  /*9380*/  HMMA.16816.F32.BF16 R16, R184.reuse, R190, R16 ;  /* 0x000000beb810723c */ /* 0x040fe20000041810 */
[----:B------:R-:W-:Y:S05]  /*9390*/  LDSM.16.M88.4 R188, [R221] ;  /* 0x00000000ddbc783b */ /* 0x000fea0000000200 */
[C---:B------:R-:W-:Y:S06]  /*93a0*/  HMMA.16816.F32.BF16 R20, R184.reuse, R196, R20 ;  /* 0x000000c4b814723c */ /* 0x040fec0000041814 */
[C---:B------:R-:W-:Y:S01]  /*93b0*/  HMMA.16816.F32.BF16 R24, R184.reuse, R198, R24 ;  /* 0x000000c6b818723c */ /* 0x040fe20000041818 */
[----:B------:R-:W-:Y:S05]  /*93c0*/  LDSM.16.M88.4 R196, [R220] ;  /* 0x00000000dcc4783b */ /* 0x000fea0000000200 */
[C---:B------:R-:W-:Y:S06]  /*93d0*/  HMMA.16816.F32.BF16 R28, R184.reuse, R200, R28 ;  /* 0x000000c8b81c723c */ /* 0x040fec000004181c */
[----:B------:R-:W-:Y:S01]  /*93e0*/  HMMA.16816.F32.BF16 R32, R184, R202, R32 ;  /* 0x000000cab820723c */ /* 0x000fe20000041820 */
[----:B------:R-:W4:Y:S04]  /*93f0*/  LDSM.16.M88.4 R184, [R222] ;  /* 0x00000000deb8783b */ /* 0x000f280000000200 */
[----:B------:R-:W-:Y:S01]  /*9400*/  LDSM.16.M88.4 R200, [R234+0x2000] ;  /* 0x00200000eac8783b */ /* 0x000fe20000000200 */
[C---:B--2---:R-:W-:Y:S06]  /*9410*/  HMMA.16816.F32.BF16 R4, R204.reuse, R208, R4 ;  /* 0x000000d0cc04723c */ /* 0x044fec0000041804 */
[C---:B------:R-:W-:Y:S01]  /*9420*/  HMMA.16816.F32.BF16 R8, R204.reuse, R210, R8 ;  /* 0x000000d2cc08723c */ /* 0x040fe20000041808 */
[----:B------:R-:W2:Y:S05]  /*9430*/  LDSM.16.M88.4 R208, [R231+0xa000] ;  /* 0x00a00000e7d0783b */ /* 0x000eaa0000000200 */
[C---:B---3--:R-:W-:Y:S06]  /*9440*/  HMMA.16816.F32.BF16 R12, R204.reuse, R168, R12 ;  /* 0x000000a8cc0c723c */ /* 0x048fec000004180c */
[C---:B------:R-:W-:Y:S01]  /*9450*/  HMMA.16816.F32.BF16 R16, R204.reuse, R170, R16 ;  /* 0x000000aacc10723c */ /* 0x040fe20000041810 */
[----:B------:R-:W3:Y:S05]  /*9460*/  LDSM.16.M88.4 R168, [R231+0xa800] ;  /* 0x00a80000e7a8783b */ /* 0x000eea0000000200 */
[C---:B-----5:R-:W-:Y:S06]  /*9470*/  HMMA.16816.F32.BF16 R20, R204.reuse, R172, R20 ;  /* 0x000000accc14723c */ /* 0x060fec0000041814 */
[C---:B------:R-:W-:Y:S01]  /*9480*/  HMMA.16816.F32.BF16 R24, R204.reuse, R174, R24 ;  /* 0x000000aecc18723c */ /* 0x040fe20000041818 */
[----:B------:R-:W5:Y:S05]  /*9490*/  LDSM.16.M88.4 R172, [R231+0xb000] ;  /* 0x00b00000e7ac783b */ /* 0x000f6a0000000200 */
[C---:B------:R-:W-:Y:S06]  /*94a0*/  HMMA.16816.F32.BF16 R28, R204.reuse, R176, R28 ;  /* 0x000000b0cc1c723c */ /* 0x040fec000004181c */
[----:B------:R-:W-:Y:S01]  /*94b0*/  HMMA.16816.F32.BF16 R32, R204, R178, R32 ;  /* 0x000000b2cc20723c */ /* 0x000fe20000041820 */
[----:B------:R-:W5:Y:S04]  /*94c0*/  LDSM.16.M88.4 R176, [R231+0xb800] ;  /* 0x00b80000e7b0783b */ /* 0x000f680000000200 */
[----:B------:R-:W-:Y:S01]  /*94d0*/  LDSM.16.M88.4 R204, [R224+0x2000] ;  /* 0x00200000e0cc783b */ /* 0x000fe20000000200 */
[C---:B-1----:R-:W-:Y:S06]  /*94e0*/  HMMA.16816.F32.BF16 R4, R180.reuse, R192, R4 ;  /* 0x000000c0b404723c */ /* 0x042fec0000041804 */
[C---:B------:R-:W-:Y:S01]  /*94f0*/  HMMA.16816.F32.BF16 R8, R180.reuse, R194, R8 ;  /* 0x000000c2b408723c */ /* 0x040fe20000041808 */
[----:B------:R-:W1:Y:S05]  /*9500*/  LDSM.16.M88.4 R192, [R233+0x2000] ;  /* 0x00200000e9c0783b */ /* 0x000e6a0000000200 */
[C---:B----4-:R-:W-:Y:S06]  /*9510*/  HMMA.16816.F32.BF16 R12, R180.reuse, R184, R12 ;  /* 0x000000b8b40c723c */ /* 0x050fec000004180c */
        /* <DEDUP_REMOVED lines=27> */
[----:B------:R-:W4:Y:S05]  /*96d0*/  LDSM.16.M88.4 R180, [R218] ;  /* 0x00000000dab4783b */ /* 0x000f2a0000000200 */
[C---:B------:R-:W-:Y:S06]  /*96e0*/  HMMA.16816.F32.BF16 R20, R192.reuse, R184, R20 ;  /* 0x000000b8c014723c */ /* 0x040fec0000041814 */
[C---:B------:R-:W-:Y:S01]  /*96f0*/  HMMA.16816.F32.BF16 R24, R192.reuse, R186, R24 ;  /* 0x000000bac018723c */ /* 0x040fe20000041818 */
[----:B------:R-:W4:Y:S05]  /*9700*/  LDSM.16.M88.4 R184, [R217] ;  /* 0x00000000d9b8783b */ /* 0x000f2a0000000200 */
        /* <DEDUP_REMOVED lines=22> */
[----:B------:R-:W4:Y:S05]  /*9870*/  LDSM.16.M88.4 R180, [R224+0x4800] ;  /* 0x00480000e0b4783b */ /* 0x000f2a0000000200 */
[C---:B------:R-:W-:Y:S06]  /*9880*/  HMMA.16816.F32.BF16 R20, R200.reuse, R184, R20 ;  /* 0x000000b8c814723c */ /* 0x040fec0000041814 */
[C---:B------:R-:W-:Y:S01]  /*9890*/  HMMA.16816.F32.BF16 R24, R200.reuse, R186, R24 ;  /* 0x000000bac818723c */ /* 0x040fe20000041818 */
[----:B------:R-:W4:Y:S05]  /*98a0*/  LDSM.16.M88.4 R184, [R224+0x5000] ;  /* 0x00500000e0b8783b */ /* 0x000f2a0000000200 */
        /* <DEDUP_REMOVED lines=47> */
[C---:B------:R-:W-:Y:S06]  /*9ba0*/  HMMA.16816.F32.BF16 R16, R192.reuse, R182, R16 ;  /* 0x000000b6c010723c */ /* 0x040fec0000041810 */
[C---:B------:R-:W-:Y:S06]  /*9bb0*/  HMMA.16816.F32.BF16 R20, R192.reuse, R184, R20 ;  /* 0x000000b8c014723c */ /* 0x040fec0000041814 */
[C---:B------:R-:W-:Y:S06]  /*9bc0*/  HMMA.16816.F32.BF16 R24, R192.reuse, R186, R24 ;  /* 0x000000bac018723c */ /* 0x040fec0000041818 */
[C---:B------:R-:W-:Y:S06]  /*9bd0*/  HMMA.16816.F32.BF16 R28, R192.reuse, R188, R28 ;  /* 0x000000bcc01c723c */ /* 0x040fec000004181c */
[----:B------:R-:W-:Y:S06]  /*9be0*/  HMMA.16816.F32.BF16 R32, R192, R190, R32 ;  /* 0x000000bec020723c */ /* 0x000fec0000041820 */
[C---:B--2---:R-:W-:Y:S06]  /*9bf0*/  HMMA.16816.F32.BF16 R4, R196.reuse, R208, R4 ;  /* 0x000000d0c404723c */ /* 0x044fec0000041804 */
[C---:B------:R-:W-:Y:S06]  /*9c00*/  HMMA.16816.F32.BF16 R8, R196.reuse, R210, R8 ;  /* 0x000000d2c408723c */ /* 0x040fec0000041808 */
[C---:B---3--:R-:W-:Y:S06]  /*9c10*/  HMMA.16816.F32.BF16 R12, R196.reuse, R168, R12 ;  /* 0x000000a8c40c723c */ /* 0x048fec000004180c */
[C---:B------:R-:W-:Y:S01]  /*9c20*/  HMMA.16816.F32.BF16 R16, R196.reuse, R170, R16 ;  /* 0x000000aac410723c */ /* 0x040fe20000041810 */
[----:B------:R-:W2:Y:S05]  /*9c30*/  LDSM.16.M88.4 R168, [R224+0x6800] ;  /* 0x00680000e0a8783b */ /* 0x000eaa0000000200 */
[C---:B-----5:R-:W-:Y:S06]  /*9c40*/  HMMA.16816.F32.BF16 R20, R196.reuse, R172, R20 ;  /* 0x000000acc414723c */ /* 0x060fec0000041814 */
[C---:B------:R-:W-:Y:S01]  /*9c50*/  HMMA.16816.F32.BF16 R24, R196.reuse, R174, R24 ;  /* 0x000000aec418723c */ /* 0x040fe20000041818 */
[----:B------:R-:W3:Y:S05]  /*9c60*/  LDSM.16.M88.4 R172, [R224+0x7000] ;  /* 0x00700000e0ac783b */ /* 0x000eea0000000200 */
[C---:B------:R-:W-:Y:S06]  /*9c70*/  HMMA.16816.F32.BF16 R28, R196.reuse, R176, R28 ;  /* 0x000000b0c41c723c */ /* 0x040fec000004181c */
[----:B------:R-:W-:Y:S06]  /*9c80*/  HMMA.16816.F32.BF16 R32, R196, R178, R32 ;  /* 0x000000b2c420723c */ /* 0x000fec0000041820 */
[C---:B-1----:R-:W-:Y:S06]  /*9c90*/  HMMA.16816.F32.BF16 R4, R200.reuse, R204, R4 ;  /* 0x000000ccc804723c */ /* 0x042fec0000041804 */
[C---:B------:R-:W-:Y:S06]  /*9ca0*/  HMMA.16816.F32.BF16 R8, R200.reuse, R206, R8 ;  /* 0x000000cec808723c */ /* 0x040fec0000041808 */
[C---:B--2---:R-:W-:Y:S06]  /*9cb0*/  HMMA.16816.F32.BF16 R12, R200.reuse, R168, R12 ;  /* 0x000000a8c80c723c */ /* 0x044fec000004180c */
[C---:B------:R-:W-:Y:S01]  /*9cc0*/  HMMA.16816.F32.BF16 R16, R200.reuse, R170, R16 ;  /* 0x000000aac810723c */ /* 0x040fe20000041810 */
[----:B------:R-:W1:Y:S01]  /*9cd0*/  LDSM.16.M88.4 R168, [R224+0x7800] ;  /* 0x00780000e0a8783b */ /* 0x000e620000000200 */
[----:B------:R-:W-:Y:S04]  /*9ce0*/  DEPBAR.LE SB0, 0x0 ;  /* 0x000080000000791a */ /* 0x000fe80000000000 */
[----:B------:R-:W-:Y:S01]  /*9cf0*/  BAR.SYNC.DEFER_BLOCKING 0x0 ;  /* 0x0000000000007b1d */ /* 0x000fe20000010000 */
[C---:B---3--:R-:W-:Y:S05]  /*9d00*/  HMMA.16816.F32.BF16 R20, R200.reuse, R172, R20 ;  /* 0x000000acc814723c */ /* 0x048fea0000041814 */
[----:B------:R-:W-:Y:S01]  /*9d10*/  FMUL.FTZ R166, R5, UR17 ;  /* 0x0000001105a67c20 */ /* 0x000fe20008410000 */
[----:B------:R-:W-:Y:S01]  /*9d20*/  FMUL.FTZ R194, R4, UR17 ;  /* 0x0000001104c27c20 */ /* 0x000fe20008410000 */
[----:B------:R-:W-:Y:S01]  /*9d30*/  FMUL.FTZ R164, R6, UR17 ;  /* 0x0000001106a47c20 */ /* 0x000fe20008410000 */
[----:B------:R-:W-:Y:S01]  /*9d40*/  FMUL.FTZ R165, R7, UR17 ;  /* 0x0000001107a57c20 */ /* 0x000fe20008410000 */
[----:B------:R2:W3:Y:S01]  /*9d50*/  MUFU.TANH R182, R166 ;  /* 0x000000a600b67308 */ /* 0x0004e20000002400 */
[C---:B------:R-:W-:Y:S03]  /*9d60*/  HMMA.16816.F32.BF16 R24, R200.reuse, R174, R24 ;  /* 0x000000aec818723c */ /* 0x040fe60000041818 */
[----:B------:R-:W-:Y:S01]  /*9d70*/  FMUL.FTZ R13, R13, UR17 ;  /* 0x000000110d0d7c20 */ /* 0x000fe20008410000 */
[----:B------:R-:W-:Y:S01]  /*9d80*/  FMUL.FTZ R195, R8, UR17 ;  /* 0x0000001108c37c20 */ /* 0x000fe20008410000 */
[----:B------:R-:W-:Y:S01]  /*9d90*/  FMUL.FTZ R14, R14, UR17 ;  /* 0x000000110e0e7c20 */ /* 0x000fe20008410000 */
[----:B------:R-:W-:Y:S03]  /*9da0*/  FMUL.FTZ R15, R15, UR17 ;  /* 0x000000110f0f7c20 */ /* 0x000fe60008410000 */
[----:B------:R4:W1:Y:S02]  /*9db0*/  MUFU.TANH R186, R194 ;  /* 0x000000c200ba7308 */ /* 0x0008640000002400 */
[----:B------:R-:W-:Y:S03]  /*9dc0*/  FMUL.FTZ R17, R17, UR17 ;  /* 0x0000001111117c20 */ /* 0x000fe60008410000 */
[----:B------:R-:W-:Y:S05]  /*9dd0*/  FMUL.FTZ R21, R21, UR17 ;  /* 0x0000001115157c20 */ /* 0x000fea0008410000 */
[----:B------:R5:W3:Y:S01]  /*9de0*/  MUFU.TANH R181, R164 ;  /* 0x000000a400b57308 */ /* 0x000ae20000002400 */
[----:B--2---:R-:W-:Y:S01]  /*9df0*/  FMUL.FTZ R166, R10, UR17 ;  /* 0x000000110aa67c20 */ /* 0x004fe20008410000 */
[----:B------:R-:W-:Y:S01]  /*9e00*/  FMUL.FTZ R10, R12, UR17 ;  /* 0x000000110c0a7c20 */ /* 0x000fe20008410000 */
[----:B------:R-:W-:Y:S07]  /*9e10*/  FMUL.FTZ R22, R22, UR17 ;  /* 0x0000001116167c20 */ /* 0x000fee0008410000 */
[----:B------:R2:W2:Y:S01]  /*9e20*/  MUFU.TANH R180, R165 ;  /* 0x000000a500b47308 */ /* 0x0004a20000002400 */
[----:B----4-:R-:W-:Y:S01]  /*9e30*/  FMUL.FTZ R194, R9, UR17 ;  /* 0x0000001109c27c20 */ /* 0x010fe20008410000 */
[C---:B-1----:R-:W-:Y:S03]  /*9e40*/  HMMA.16816.F32.BF16 R28, R200.reuse, R168, R28 ;  /* 0x000000a8c81c723c */ /* 0x042fe6000004181c */
[----:B------:R-:W-:Y:S05]  /*9e50*/  FMUL.FTZ R25, R25, UR17 ;  /* 0x0000001119197c20 */ /* 0x000fea0008410000 */
[----:B------:R1:W4:Y:S03]  /*9e60*/  MUFU.TANH R9, R166 ;  /* 0x000000a600097308 */ /* 0x0003260000002400 */
[----:B-----5:R-:W-:Y:S01]  /*9e70*/  FMUL.FTZ R164, R11, UR17 ;  /* 0x000000110ba47c20 */ /* 0x020fe20008410000 */
[----:B------:R-:W-:Y:S06]  /*9e80*/  HMMA.16816.F32.BF16 R32, R200, R170, R32 ;  /* 0x000000aac820723c */ /* 0x000fec0000041820 */
[----:B------:R5:W3:Y:S01]  /*9e90*/  MUFU.TANH R11, R164 ;  /* 0x000000a4000b7308 */ /* 0x000ae20000002400 */
[----:B--2---:R-:W-:Y:S09]  /*9ea0*/  FMUL.FTZ R165, R16, UR17 ;  /* 0x0000001110a57c20 */ /* 0x004ff20008410000 */
[----:B------:R2:W2:Y:S01]  /*9eb0*/  MUFU.TANH R208, R165 ;  /* 0x000000a500d07308 */ /* 0x0004a20000002400 */
[----:B-1----:R-:W-:Y:S01]  /*9ec0*/  FMUL.FTZ R166, R18, UR17 ;  /* 0x0000001112a67c20 */ /* 0x002fe20008410000 */
[----:B------:R-:W-:Y:S01]  /*9ed0*/  FMUL.FTZ R206, R28, UR17 ;  /* 0x000000111cce7c20 */ /* 0x000fe20008410000 */
[----:B------:R-:W-:Y:S01]  /*9ee0*/  FMUL.FTZ R29, R29, UR17 ;  /* 0x000000111d1d7c20 */ /* 0x000fe20008410000 */
[----:B------:R-:W-:Y:S06]  /*9ef0*/  FMUL.FTZ R30, R30, UR17 ;  /* 0x000000111e1e7c20 */ /* 0x000fec0008410000 */
[----:B------:R1:W1:Y:S01]  /*9f00*/  MUFU.TANH R196, R166 ;  /* 0x000000a600c47308 */ /* 0x0002620000002400 */
[----:B-----5:R-:W-:Y:S01]  /*9f10*/  FMUL.FTZ R164, R19, UR17 ;  /* 0x0000001113a47c20 */ /* 0x020fe20008410000 */
[----:B------:R-:W-:Y:S01]  /*9f20*/  FMUL.FTZ R198, R32, UR17 ;  /* 0x0000001120c67c20 */ /* 0x000fe20008410000 */
[----:B------:R-:W-:Y:S07]  /*9f30*/  FMUL.FTZ R35, R35, UR17 ;  /* 0x0000001123237c20 */ /* 0x000fee0008410000 */
[----:B------:R5:W3:Y:S01]  /*9f40*/  MUFU.TANH R173, R164 ;  /* 0x000000a400ad7308 */ /* 0x000ae20000002400 */
[----:B--2---:R-:W-:Y:S09]  /*9f50*/  FMUL.FTZ R165, R23, UR17 ;  /* 0x0000001117a57c20 */ /* 0x004ff20008410000 */
[----:B------:R2:W2:Y:S01]  /*9f60*/  MUFU.TANH R209, R165 ;  /* 0x000000a500d17308 */ /* 0x0004a20000002400 */
[----:B-1----:R-:W-:Y:S09]  /*9f70*/  FMUL.FTZ R166, R26, UR17 ;  /* 0x000000111aa67c20 */ /* 0x002ff20008410000 */
[----:B------:R1:W1:Y:S01]  /*9f80*/  MUFU.TANH R207, R166 ;  /* 0x000000a600cf7308 */ /* 0x0002620000002400 */
[----:B-----5:R-:W-:Y:S09]  /*9f90*/  FMUL.FTZ R164, R27, UR17 ;  /* 0x000000111ba47c20 */ /* 0x020ff20008410000 */
[----:B------:R5:W3:Y:S01]  /*9fa0*/  MUFU.TANH R189, R10 ;  /* 0x0000000a00bd7308 */ /* 0x000ae20000002400 */
[----:B--2---:R-:W-:Y:S09]  /*9fb0*/  FMUL.FTZ R165, R31, UR17 ;  /* 0x000000111fa57c20 */ /* 0x004ff20008410000 */
[----:B------:R2:W2:Y:S01]  /*9fc0*/  MUFU.TANH R192, R13 ;  /* 0x0000000d00c07308 */ /* 0x0004a20000002400 */
[----:B-1----:R-:W-:Y:S09]  /*9fd0*/  FMUL.FTZ R166, R34, UR17 ;  /* 0x0000001122a67c20 */ /* 0x002ff20008410000 */
[----:B------:R1:W1:Y:S01]  /*9fe0*/  MUFU.TANH R205, R164 ;  /* 0x000000a400cd7308 */ /* 0x0002620000002400 */
[----:B-----5:R-:W-:Y:S09]  /*9ff0*/  FMUL.FTZ R10, R20, UR17 ;  /* 0x00000011140a7c20 */ /* 0x020ff20008410000 */
[----:B------:R-:W3:Y:S01]  /*a000*/  MUFU.TANH R199, R165 ;  /* 0x000000a500c77308 */ /* 0x000ee20000002400 */
[----:B--2---:R-:W-:Y:S09]  /*a010*/  FMUL.FTZ R13, R24, UR17 ;  /* 0x00000011180d7c20 */ /* 0x004ff20008410000 */
[----:B------:R2:W2:Y:S01]  /*a020*/  MUFU.TANH R8, R195 ;  /* 0x000000c300087308 */ /* 0x0004a20000002400 */
[----:B-1----:R-:W-:Y:S09]  /*a030*/  FMUL.FTZ R164, R33, UR17 ;  /* 0x0000001121a47c20 */ /* 0x002ff20008410000 */
[----:B------:R1:W1:Y:S10]  /*a040*/  MUFU.TANH R183, R194 ;  /* 0x000000c200b77308 */ /* 0x0002740000002400 */
[----:B------:R3:W3:Y:S01]  /*a050*/  MUFU.TANH R191, R14 ;  /* 0x0000000e00bf7308 */ /* 0x0006e20000002400 */
[----:B--2---:R-:W-:Y:S09]  /*a060*/  IMAD.MOV.U32 R195, RZ, RZ, R3 ;  /* 0x000000ffffc37224 */ /* 0x004ff200078e0003 */
[----:B------:R2:W2:Y:S01]  /*a070*/  MUFU.TANH R190, R15 ;  /* 0x0000000f00be7308 */ /* 0x0004a20000002400 */
[----:B-1----:R-:W-:Y:S09]  /*a080*/  IMAD.MOV.U32 R194, RZ, RZ, R2 ;  /* 0x000000ffffc27224 */ /* 0x002ff200078e0002 */
[----:B------:R1:W1:Y:S10]  /*a090*/  MUFU.TANH R193, R17 ;  /* 0x0000001100c17308 */ /* 0x0002740000002400 */
[----:B------:R1:W1:Y:S10]  /*a0a0*/  MUFU.TANH R204, R10 ;  /* 0x0000000a00cc7308 */ /* 0x0002740000002400 */
[----:B------:R1:W1:Y:S10]  /*a0b0*/  MUFU.TANH R179, R21 ;  /* 0x0000001500b37308 */ /* 0x0002740000002400 */
[----:B------:R1:W1:Y:S10]  /*a0c0*/  MUFU.TANH R211, R22 ;  /* 0x0000001600d37308 */ /* 0x0002740000002400 */
[----:B------:R1:W1:Y:S10]  /*a0d0*/  MUFU.TANH R178, R13 ;  /* 0x0000000d00b27308 */ /* 0x0002740000002400 */
[----:B------:R1:W1:Y:S10]  /*a0e0*/  MUFU.TANH R210, R25 ;  /* 0x0000001900d27308 */ /* 0x0002740000002400 */
[----:B------:R-:W1:Y:S10]  /*a0f0*/  MUFU.TANH R206, R206 ;  /* 0x000000ce00ce7308 */ /* 0x000e740000002400 */
[----:B------:R1:W1:Y:S10]  /*a100*/  MUFU.TANH R202, R29 ;  /* 0x0000001d00ca7308 */ /* 0x0002740000002400 */
[----:B------:R1:W1:Y:S10]  /*a110*/  MUFU.TANH R201, R30 ;  /* 0x0000001e00c97308 */ /* 0x0002740000002400 */
[----:B------:R-:W1:Y:S10]  /*a120*/  MUFU.TANH R198, R198 ;  /* 0x000000c600c67308 */ /* 0x000e740000002400 */
[----:B------:R1:W1:Y:S10]  /*a130*/  MUFU.TANH R197, R164 ;  /* 0x000000a400c57308 */ /* 0x0002740000002400 */
[----:B------:R-:W1:Y:S10]  /*a140*/  MUFU.TANH R166, R166 ;  /* 0x000000a600a67308 */ /* 0x000e740000002400 */
[----:B------:R1:W1:Y:S01]  /*a150*/  MUFU.TANH R165, R35 ;  /* 0x0000002300a57308 */ /* 0x0002620000002400 */
[----:B--234-:R-:W-:Y:S05]  /*a160*/  @!P1 BRA `(.L_x_817) ;  /* 0x0000000800ec9947 */ /* 0x01cfea0003800000 */
[----:B------:R-:W-:Y:S01]  /*a170*/  ULEA UR27, -UR16, URZ, 0x6 ;  /* 0x0000003f101b7291 */ /* 0x000fe2000f8e313f */
[----:B------:R-:W-:Y:S05]  /*a180*/  ULDC.64 UR10, c[0x0][0x248] ;  /* 0x00009200000a7ab9 */ /* 0x000fea0000000a00 */
[----:B------:R-:W-:Y:S01]  /*a190*/  MOV R4, UR27 ;  /* 0x0000001b00047c02 */ /* 0x000fe20008000f00 */
[----:B------:R-:W-:Y:S06]  /*a1a0*/  USHF.R.S32.HI UR26, URZ, 0x1f, UR27 ;  /* 0x0000001f3f1a7899 */ /* 0x000fec000801141b */
[----:B------:R-:W-:Y:S01]  /*a1b0*/  MOV R2, UR26 ;  /* 0x0000001a00027c02 */ /* 0x000fe20008000f00 */
[----:B------:R-:W-:Y:S06]  /*a1c0*/  @!P0 BRA `(.L_x_818) ;  /* 0x0000000400008947 */ /* 0x000fec0003800000 */
[----:B------:R-:W2:Y:S01]  /*a1d0*/  LDC R4, c[0x0][0x380] ;  /* 0x0000e000ff047b82 */ /* 0x000ea20000000800 */
[----:B------:R-:W-:Y:S04]  /*a1e0*/  USHF.L.U32 UR10, UR25, 0x6, URZ ;  /* 0x00000006190a7899 */ /* 0x000fe8000800063f */
[----:B------:R-:W-:Y:S02]  /*a1f0*/  UIADD3 UR11, UR10, -0x40, URZ ;  /* 0xffffffc00a0b7890 */ /* 0x000fe4000fffe03f */
[----:B------:R-:W-:Y:S04]  /*a200*/  IMAD.U32 R6, RZ, RZ, UR10 ;  /* 0x0000000aff067e24 */ /* 0x000fe8000f8e00ff */
[----:B------:R-:W-:Y:S02]  /*a210*/  MOV R5, UR11 ;  /* 0x0000000b00057c02 */ /* 0x000fe40008000f00 */
[----:B------:R-:W-:Y:S02]  /*a220*/  IABS R6, R6 ;  /* 0x0000000600067213 */ /* 0x000fe40000000000 */
[----:B------:R-:W-:Y:S02]  /*a230*/  IABS R5, R5 ;  /* 0x0000000500057213 */ /* 0x000fe40000000000 */
[----:B--2---:R-:W-:Y:S04]  /*a240*/  IABS R2, R4 ;  /* 0x0000000400027213 */ /* 0x004fe80000000000 */
[----:B------:R-:W2:Y:S10]  /*a250*/  I2F.RP R7, R2 ;  /* 0x0000000200077306 */ /* 0x000eb40000209400 */
[----:B--2---:R-:W2:Y:S02]  /*a260*/  MUFU.RCP R3, R7 ;  /* 0x0000000700037308 */ /* 0x004ea40000001000 */
[----:B--2---:R-:W-:Y:S08]  /*a270*/  VIADD R14, R3, 0xffffffe ;  /* 0x0ffffffe030e7836 */ /* 0x004ff00000000000 */
[----:B------:R-:W2:Y:S02]  /*a280*/  F2I.FTZ.U32.TRUNC.NTZ R15, R14 ;  /* 0x0000000e000f7305 */ /* 0x000ea4000021f000 */
[--C-:B--2---:R-:W-:Y:S02]  /*a290*/  IMAD.MOV R3, RZ, RZ, -R15.reuse ;  /* 0x000000ffff037224 */ /* 0x104fe400078e0a0f */
[----:B------:R-:W-:Y:S02]  /*a2a0*/  IMAD.MOV.U32 R14, RZ, RZ, RZ ;  /* 0x000000ffff0e7224 */ /* 0x000fe400078e00ff */
[----:B------:R-:W-:Y:S04]  /*a2b0*/  IMAD R12, R3, R2, RZ ;  /* 0x00000002030c7224 */ /* 0x000fe800078e02ff */
[----:B------:R-:W-:Y:S06]  /*a2c0*/  IMAD.HI.U32 R12, R15, R12, R14 ;  /* 0x0000000c0f0c7227 */ /* 0x000fec00078e000e */
[C---:B-1----:R-:W-:Y:S04]  /*a2d0*/  IMAD.HI.U32 R10, R12.reuse, R5, RZ ;  /* 0x000000050c0a7227 */ /* 0x042fe800078e00ff */
[----:B------:R-:W-:Y:S01]  /*a2e0*/  IMAD.HI.U32 R12, R12, R6, RZ ;  /* 0x000000060c0c7227 */ /* 0x000fe200078e00ff */
[----:B------:R-:W-:Y:S03]  /*a2f0*/  IADD3 R3, -R10, RZ, RZ ;  /* 0x000000ff0a037210 */ /* 0x000fe60007ffe1ff */
[----:B------:R-:W-:Y:S02]  /*a300*/  IMAD.MOV R7, RZ, RZ, -R12 ;  /* 0x000000ffff077224 */ /* 0x000fe400078e0a0c */
[----:B------:R-:W-:Y:S01]  /*a310*/  IMAD R5, R2, R3, R5 ;  /* 0x0000000302057224 */ /* 0x000fe200078e0205 */
[----:B------:R-:W-:Y:S01]  /*a320*/  LOP3.LUT R3, R4, UR10, RZ, 0x3c, !PT ;  /* 0x0000000a04037c12 */ /* 0x000fe2000f8e3cff */
[C---:B------:R-:W-:Y:S01]  /*a330*/  IMAD R6, R2.reuse, R7, R6 ;  /* 0x0000000702067224 */ /* 0x040fe200078e0206 */
[----:B------:R-:W-:Y:S01]  /*a340*/  LOP3.LUT R7, RZ, R4, RZ, 0x33, !PT ;  /* 0x00000004ff077212 */ /* 0x000fe200078e33ff */
[----:B------:R-:W-:Y:S01]  /*a350*/  UMOV UR10, UR8 ;  /* 0x00000008000a7c82 */ /* 0x000fe20008000000 */
        /* <DEDUP_REMOVED lines=13> */
[----:B------:R-:W-:Y:S11]  /*a430*/  ISETP.GE.AND P2, PT, R3, RZ, PT ;  /* 0x000000ff0300720c */ /* 0x000ff60003f46270 */
        /* <DEDUP_REMOVED lines=14> */
[----:B------:R-:W-:Y:S01]  /*a520*/  IMAD R4, R10, UR9, RZ ;  /* 0x000000090a047c24 */ /* 0x000fe2000f8e02ff */
[----:B------:R-:W-:Y:S05]  /*a530*/  SHF.R.S32.HI R7, RZ, 0x1f, R10 ;  /* 0x0000001fff077819 */ /* 0x000fea000001140a */
[----:B------:R-:W-:Y:S01]  /*a540*/  IMAD R7, R7, UR8, R4 ;  /* 0x0000000807077c24 */ /* 0x000fe2000f8e0204 */
[----:B--2---:R-:W-:Y:S01]  /*a550*/  IADD3 R13, -R6, R5, RZ ;  /* 0x00000005060d7210 */ /* 0x004fe20007ffe1ff */
[----:B------:R-:W-:Y:S03]  /*a560*/  IMAD.WIDE.U32 R4, R10, UR8, RZ ;  /* 0x000000080a047c25 */ /* 0x000fe6000f8e00ff */
[----:B------:R-:W-:Y:S01]  /*a570*/  SHF.R.S32.HI R15, RZ, 0x1f, R13 ;  /* 0x0000001fff0f7819 */ /* 0x000fe2000001140d */
[----:B------:R-:W-:Y:S04]  /*a580*/  IMAD.IADD R5, R5, 0x1, R7 ;  /* 0x0000000105057824 */ /* 0x000fe800078e0207 */
[-C--:B-1----:R-:W-:Y:S02]  /*a590*/  IMAD R6, R15, R2.reuse, RZ ;  /* 0x000000020f067224 */ /* 0x082fe400078e02ff */
[C---:B------:R-:W-:Y:S04]  /*a5a0*/  IMAD.WIDE.U32 R4, R13.reuse, R2, R4 ;  /* 0x000000020d047225 */ /* 0x040fe800078e0004 */
[----:B------:R-:W-:Y:S05]  /*a5b0*/  IMAD R6, R13, R3, R6 ;  /* 0x000000030d067224 */ /* 0x000fea00078e0206 */
[----:B------:R-:W-:Y:S07]  /*a5c0*/  IADD3 R2, R5, R6, RZ ;  /* 0x0000000605027210 */ /* 0x000fee0007ffe0ff */
.L_x_818:
[----:B------:R2:W-:Y:S01]  /*a5d0*/  @P6 STS.128 [R242+0x8000], RZ ;  /* 0x008000fff2006388 */ /* 0x0005e20000000c00 */
[CC--:B------:R-:W-:Y:S01]  /*a5e0*/  LEA R20, P1, R4.reuse, R250.reuse, 0x1 ;  /* 0x000000fa04147211 */ /* 0x0c0fe200078208ff */
[----:B------:R-:W-:Y:S01]  /*a5f0*/  UMOV UR8, UR10 ;  /* 0x0000000a00087c82 */ /* 0x000fe20008000000 */
[C---:B------:R-:W-:Y:S01]  /*a600*/  IADD3 R5, P2, R4.reuse, UR23, RZ ;  /* 0x0000001704057c10 */ /* 0x040fe2000ff5e0ff */
[----:B------:R-:W-:Y:S01]  /*a610*/  UMOV UR9, UR11 ;  /* 0x0000000b00097c82 */ /* 0x000fe20008000000 */
[-C--:B-1----:R-:W-:Y:S02]  /*a620*/  LEA.HI.X R21, R4, R249.reuse, R2, 0x1, P1 ;  /* 0x000000f904157211 */ /* 0x082fe400008f0c02 */
        /* <DEDUP_REMOVED lines=111> */
.L_x_817:
[----:B--2---:R-:W-:Y:S01]  /*ad20*/  FMNMX.FTZ R5, R186, R167, !PT ;  /* 0x000000a7ba057209 */ /* 0x004fe20007810000 */
        /* <DEDUP_REMOVED lines=44> */
[C---:B------:R-:W-:Y:S02]  /*aff0*/  FMUL.FTZ R176, R3.reuse, UR4 ;  /* 0x0000000403b07c20 */ /* 0x040fe40008410000 */
[----:B------:R-:W1:Y:S01]  /*b000*/  LDSM.16.MT88.4 R12, [R232+0x10000] ;  /* 0x01000000e80c783b */ /* 0x000e620000004200 */
[----:B------:R-:W-:Y:S01]  /*b010*/  FADD.FTZ R0, -R3, R0 ;  /* 0x0000000003007221 */ /* 0x000fe20000010100 */
[C---:B------:R-:W-:Y:S01]  /*b020*/  FSETP.NEU.FTZ.AND P1, PT, R164.reuse, -INF , PT ;  /* 0xff800000a400780b */ /* 0x040fe20003f3d000 */
[C---:B------:R-:W-:Y:S01]  /*b030*/  FMUL.FTZ R177, R164.reuse, UR4 ;  /* 0x00000004a4b17c20 */ /* 0x040fe20008410000 */
[----:B------:R-:W-:Y:S01]  /*b040*/  FADD.FTZ R2, -R164, R167 ;  /* 0x000000a7a4027221 */ /* 0x000fe20000010100 */
[----:B------:R-:W-:Y:S01]  /*b050*/  FMUL.FTZ R6, R0, UR4 ;  /* 0x0000000400067c20 */ /* 0x000fe20008410000 */
[----:B------:R-:W-:Y:S02]  /*b060*/  MOV R167, R164 ;  /* 0x000000a400a77202 */ /* 0x000fe40000000f00 */
[----:B------:R-:W-:Y:S01]  /*b070*/  FSEL R177, R177, RZ, P1 ;  /* 0x000000ffb1b17208 */ /* 0x000fe20000800000 */
[----:B------:R-:W-:Y:S01]  /*b080*/  FMUL.FTZ R5, R2, UR4 ;  /* 0x0000000402057c20 */ /* 0x000fe20008410000 */
[----:B------:R-:W-:Y:S01]  /*b090*/  FSETP.NEU.FTZ.AND P1, PT, R3, -INF , PT ;  /* 0xff8000000300780b */ /* 0x000fe20003f3d000 */
[----:B------:R-:W2:Y:S02]  /*b0a0*/  MUFU.EX2 R0, R6 ;  /* 0x0000000600007308 */ /* 0x000ea40000000800 */
        /* <DEDUP_REMOVED lines=10> */
[----:B------:R-:W3:Y:S01]  /*b150*/  MUFU.EX2 R2, R5 ;  /* 0x0000000500027308 */ /* 0x000ee20000000800 */
[--C-:B------:R-:W-:Y:S01]  /*b160*/  FFMA.FTZ R203, R173, UR4, -R176.reuse ;  /* 0x00000004adcb7c23 */ /* 0x100fe200080108b0 */
[--C-:B------:R-:W-:Y:S01]  /*b170*/  FFMA.FTZ R189, R192, UR4, -R177.reuse ;  /* 0x00000004c0bd7c23 */ /* 0x100fe200080108b1 */
[----:B------:R-:W-:Y:S01]  /*b180*/  LDSM.16.MT88.4 R172, [R229+0x12800] ;  /* 0x01280000e5ac783b */ /* 0x000fe20000004200 */
[--C-:B------:R-:W-:Y:S01]  /*b190*/  FFMA.FTZ R191, R191, UR4, -R176.reuse ;  /* 0x00000004bfbf7c23 */ /* 0x100fe200080108b0 */
[C---:B--2---:R-:W-:Y:S01]  /*b1a0*/  FMUL.FTZ R6, R0.reuse, R162 ;  /* 0x000000a200067220 */ /* 0x044fe20000410000 */
[C---:B------:R-:W-:Y:S01]  /*b1b0*/  FMUL.FTZ R7, R0.reuse, R163 ;  /* 0x000000a300077220 */ /* 0x040fe20000410000 */
[C---:B------:R-:W-:Y:S03]  /*b1c0*/  FMUL.FTZ R10, R0.reuse, R158 ;  /* 0x0000009e000a7220 */ /* 0x040fe60000410000 */
[----:B------:R-:W-:Y:S01]  /*b1d0*/  MUFU.EX2 R187, R187 ;  /* 0x000000bb00bb7308 */ /* 0x000fe20000000800 */
[C---:B------:R-:W-:Y:S01]  /*b1e0*/  FMUL.FTZ R11, R0.reuse, R159 ;  /* 0x0000009f000b7220 */ /* 0x040fe20000410000 */
[C---:B------:R-:W-:Y:S01]  /*b1f0*/  FMUL.FTZ R18, R0.reuse, R150 ;  /* 0x0000009600127220 */ /* 0x040fe20000410000 */
[C---:B------:R-:W-:Y:S01]  /*b200*/  FMUL.FTZ R19, R0.reuse, R151 ;  /* 0x0000009700137220 */ /* 0x040fe20000410000 */
[C---:B------:R-:W-:Y:S01]  /*b210*/  FMUL.FTZ R26, R0.reuse, R142 ;  /* 0x0000008e001a7220 */ /* 0x040fe20000410000 */
[C---:B------:R-:W-:Y:S01]  /*b220*/  FMUL.FTZ R27, R0.reuse, R143 ;  /* 0x0000008f001b7220 */ /* 0x040fe20000410000 */
[C---:B------:R-:W-:Y:S01]  /*b230*/  FMUL.FTZ R34, R0.reuse, R134 ;  /* 0x0000008600227220 */ /* 0x040fe20000410000 */
[----:B------:R-:W-:Y:S03]  /*b240*/  FMUL.FTZ R35, R0, R135 ;  /* 0x0000008700237220 */ /* 0x000fe60000410000 */
[----:B------:R-:W2:Y:S01]  /*b250*/  MUFU.EX2 R186, R186 ;  /* 0x000000ba00ba7308 */ /* 0x000ea20000000800 */
[C---:B---3--:R-:W-:Y:S01]  /*b260*/  FMUL.FTZ R4, R2.reuse, R160 ;  /* 0x000000a002047220 */ /* 0x048fe20000410000 */
[C---:B------:R-:W-:Y:S01]  /*b270*/  FMUL.FTZ R5, R2.reuse, R161 ;  /* 0x000000a102057220 */ /* 0x040fe20000410000 */
[C---:B------:R-:W-:Y:S01]  /*b280*/  FMUL.FTZ R8, R2.reuse, R156 ;  /* 0x0000009c02087220 */ /* 0x040fe20000410000 */
[C---:B------:R-:W-:Y:S01]  /*b290*/  FMUL.FTZ R9, R2.reuse, R157 ;  /* 0x0000009d02097220 */ /* 0x040fe20000410000 */
[C---:B------:R-:W-:Y:S01]  /*b2a0*/  FMUL.FTZ R16, R2.reuse, R148 ;  /* 0x0000009402107220 */ /* 0x040fe20000410000 */
[C---:B------:R-:W-:Y:S01]  /*b2b0*/  FMUL.FTZ R17, R2.reuse, R149 ;  /* 0x0000009502117220 */ /* 0x040fe20000410000 */
[----:B------:R-:W3:Y:S03]  /*b2c0*/  LDSM.16.MT88.4 R156, [R228+0x10000] ;  /* 0x01000000e49c783b */ /* 0x000ee60000004200 */
[----:B------:R-:W-:Y:S01]  /*b2d0*/  MUFU.EX2 R185, R185 ;  /* 0x000000b900b97308 */ /* 0x000fe20000000800 */
[C---:B------:R-:W-:Y:S01]  /*b2e0*/  FMUL.FTZ R24, R2.reuse, R140 ;  /* 0x0000008c02187220 */ /* 0x040fe20000410000 */
[C---:B------:R-:W-:Y:S01]  /*b2f0*/  FMUL.FTZ R25, R2.reuse, R141 ;  /* 0x0000008d02197220 */ /* 0x040fe20000410000 */
[C---:B------:R-:W-:Y:S01]  /*b300*/  FMUL.FTZ R32, R2.reuse, R132 ;  /* 0x0000008402207220 */ /* 0x040fe20000410000 */
[C---:B------:R-:W-:Y:S01]  /*b310*/  FMUL.FTZ R33, R2.reuse, R133 ;  /* 0x0000008502217220 */ /* 0x040fe20000410000 */
[C---:B------:R-:W-:Y:S01]  /*b320*/  FMUL.FTZ R36, R2.reuse, R36 ;  /* 0x0000002402247220 */ /* 0x040fe20000410000 */
[----:B------:R-:W-:Y:S01]  /*b330*/  FMUL.FTZ R37, R2, R37 ;  /* 0x0000002502257220 */ /* 0x000fe20000410000 */
[----:B------:R-:W4:Y:S03]  /*b340*/  LDSM.16.MT88.4 R148, [R232+0x12000] ;  /* 0x01200000e894783b */ /* 0x000f260000004200 */
[----:B------:R-:W5:Y:S01]  /*b350*/  MUFU.EX2 R182, R182 ;  /* 0x000000b600b67308 */ /* 0x000f620000000800 */
[----:B--2---:R-:W-:Y:S01]  /*b360*/  F2FP.BF16.F32.PACK_AB R160, R186, R187 ;  /* 0x000000bbbaa0723e */ /* 0x004fe200000010ff */
[C---:B------:R-:W-:Y:S01]  /*b370*/  FMUL.FTZ R38, R0.reuse, R38 ;  /* 0x0000002600267220 */ /* 0x040fe20000410000 */
[----:B------:R-:W-:Y:S01]  /*b380*/  FMUL.FTZ R39, R0, R39 ;  /* 0x0000002700277220 */ /* 0x000fe20000410000 */
[C---:B------:R-:W-:Y:S01]  /*b390*/  FMUL.FTZ R40, R2.reuse, R40 ;  /* 0x0000002802287220 */ /* 0x040fe20000410000 */
[----:B------:R-:W-:Y:S01]  /*b3a0*/  FMUL.FTZ R41, R2, R41 ;  /* 0x0000002902297220 */ /* 0x000fe20000410000 */
[C---:B------:R-:W-:Y:S01]  /*b3b0*/  FMUL.FTZ R42, R0.reuse, R42 ;  /* 0x0000002a002a7220 */ /* 0x040fe20000410000 */
[----:B------:R-:W2:Y:S03]  /*b3c0*/  LDSM.16.MT88.4 R140, [R230+0x12000] ;  /* 0x01200000e68c783b */ /* 0x000ea60000004200 */
[----:B------:R-:W-:Y:S01]  /*b3d0*/  MUFU.EX2 R184, R184 ;  /* 0x000000b800b87308 */ /* 0x000fe20000000800 */
[----:B------:R-:W-:Y:S01]  /*b3e0*/  FMUL.FTZ R43, R0, R43 ;  /* 0x0000002b002b7220 */ /* 0x000fe20000410000 */
[C---:B------:R-:W-:Y:S01]  /*b3f0*/  FMUL.FTZ R44, R2.reuse, R44 ;  /* 0x0000002c022c7220 */ /* 0x040fe20000410000 */
[----:B------:R-:W-:Y:S01]  /*b400*/  FMUL.FTZ R45, R2, R45 ;  /* 0x0000002d022d7220 */ /* 0x000fe20000410000 */
[C---:B------:R-:W-:Y:S01]  /*b410*/  FMUL.FTZ R46, R0.reuse, R46 ;  /* 0x0000002e002e7220 */ /* 0x040fe20000410000 */
[----:B------:R-:W-:Y:S01]  /*b420*/  FMUL.FTZ R47, R0, R47 ;  /* 0x0000002f002f7220 */ /* 0x000fe20000410000 */
[----:B------:R-:W-:Y:S01]  /*b430*/  FMUL.FTZ R48, R2, R48 ;  /* 0x0000003002307220 */ /* 0x000fe20000410000 */
[----:B------:R-:W2:Y:S03]  /*b440*/  LDSM.16.MT88.4 R132, [R229+0x12000] ;  /* 0x01200000e584783b */ /* 0x000ea60000004200 */
[----:B------:R-:W1:Y:S01]  /*b450*/  MUFU.EX2 R183, R183 ;  /* 0x000000b700b77308 */ /* 0x000e620000000800 */
[----:B-----5:R-:W-:Y:S01]  /*b460*/  F2FP.BF16.F32.PACK_AB R161, R182, R185 ;  /* 0x000000b9b6a1723e */ /* 0x020fe200000010ff */
        /* <DEDUP_REMOVED lines=14> */
[----:B------:R-:W5:Y:S01]  /*b550*/  MUFU.EX2 R180, R180 ;  /* 0x000000b400b47308 */ /* 0x000f620000000800 */
[----:B-1----:R-:W-:Y:S01]  /*b560*/  F2FP.BF16.F32.PACK_AB R162, R183, R184 ;  /* 0x000000b8b7a2723e */ /* 0x002fe200000010ff */
        /* <DEDUP_REMOVED lines=14> */
[----:B------:R-:W-:Y:S01]  /*b650*/  FMUL.FTZ R76, R2, R76 ;  /* 0x0000004c024c7220 */ /* 0x000fe20000410000 */
[----:B-----5:R-:W-:Y:S01]  /*b660*/  F2FP.BF16.F32.PACK_AB R163, R180, R181 ;  /* 0x000000b5b4a3723e */ /* 0x020fe200000010ff */
[----:B------:R-:W-:Y:S01]  /*b670*/  FMUL.FTZ R77, R2, R77 ;  /* 0x0000004d024d7220 */ /* 0x000fe20000410000 */
[C---:B------:R-:W-:Y:S01]  /*b680*/  FMUL.FTZ R78, R0.reuse, R78 ;  /* 0x0000004e004e7220 */ /* 0x040fe20000410000 */
[----:B------:R-:W-:Y:S01]  /*b690*/  FMUL.FTZ R79, R0, R79 ;  /* 0x0000004f004f7220 */ /* 0x000fe20000410000 */
[C---:B------:R-:W-:Y:S01]  /*b6a0*/  FMUL.FTZ R80, R2.reuse, R80 ;  /* 0x0000005002507220 */ /* 0x040fe20000410000 */
[----:B------:R-:W-:Y:S01]  /*b6b0*/  FMUL.FTZ R81, R2, R81 ;  /* 0x0000005102517220 */ /* 0x000fe20000410000 */
[C---:B------:R-:W-:Y:S01]  /*b6c0*/  FMUL.FTZ R82, R0.reuse, R82 ;  /* 0x0000005200527220 */ /* 0x040fe20000410000 */
[C---:B------:R-:W-:Y:S01]  /*b6d0*/  HMMA.16816.F32.BF16 R4, R160.reuse, R12, R4 ;  /* 0x0000000ca004723c */ /* 0x040fe20000041804 */
[----:B------:R-:W-:Y:S01]  /*b6e0*/  MUFU.EX2 R188, R188 ;  /* 0x000000bc00bc7308 */ /* 0x000fe20000000800 */
[----:B------:R-:W-:Y:S01]  /*b6f0*/  ISETP.LT.AND P1, PT, RZ, UR25, PT ;  /* 0x00000019ff007c0c */ /* 0x000fe2000bf21270 */
[----:B------:R-:W-:Y:S02]  /*b700*/  UIADD3 UR25, UR25, -0x1, URZ ;  /* 0xffffffff19197890 */ /* 0x000fe4000fffe03f */
[----:B------:R-:W-:Y:S01]  /*b710*/  FMUL.FTZ R83, R0, R83 ;  /* 0x0000005300537220 */ /* 0x000fe20000410000 */
[C---:B------:R-:W-:Y:S05]  /*b720*/  HMMA.16816.F32.BF16 R8, R160.reuse, R14, R8 ;  /* 0x0000000ea008723c */ /* 0x040fea0000041808 */
[----:B------:R-:W1:Y:S01]  /*b730*/  MUFU.EX2 R189, R189 ;  /* 0x000000bd00bd7308 */ /* 0x000e620000000800 */
[C---:B------:R-:W-:Y:S01]  /*b740*/  FMUL.FTZ R12, R2.reuse, R152 ;  /* 0x00000098020c7220 */ /* 0x040fe20000410000 */
[----:B------:R-:W-:Y:S01]  /*b750*/  FMUL.FTZ R13, R2, R153 ;  /* 0x00000099020d7220 */ /* 0x000fe20000410000 */
[C---:B------:R-:W-:Y:S03]  /*b760*/  FMUL.FTZ R14, R0.reuse, R154 ;  /* 0x0000009a000e7220 */ /* 0x040fe60000410000 */
[----:B------:R-:W-:Y:S02]  /*b770*/  FMUL.FTZ R15, R0, R155 ;  /* 0x0000009b000f7220 */ /* 0x000fe40000410000 */
[----:B------:R-:W-:Y:S01]  /*b780*/  LDSM.16.MT88.4 R152, [R228+0x10800] ;  /* 0x01080000e498783b */ /* 0x000fe20000004200 */
[C---:B------:R-:W-:Y:S01]  /*b790*/  FMUL.FTZ R84, R2.reuse, R84 ;  /* 0x0000005402547220 */ /* 0x040fe20000410000 */
[----:B------:R-:W-:Y:S01]  /*b7a0*/  FMUL.FTZ R85, R2, R85 ;  /* 0x0000005502557220 */ /* 0x000fe20000410000 */
[C---:B------:R-:W-:Y:S01]  /*b7b0*/  FMUL.FTZ R86, R0.reuse, R86 ;  /* 0x0000005600567220 */ /* 0x040fe20000410000 */
[----:B------:R-:W-:Y:S01]  /*b7c0*/  FMUL.FTZ R87, R0, R87 ;  /* 0x0000005700577220 */ /* 0x000fe20000410000 */
[C---:B------:R-:W-:Y:S01]  /*b7d0*/  HMMA.16816.F32.BF16 R12, R160.reuse, R20, R12 ;  /* 0x00000014a00c723c */ /* 0x040fe2000004180c */
[----:B------:R-:W-:Y:S02]  /*b7e0*/  MUFU.EX2 R191, R191 ;  /* 0x000000bf00bf7308 */ /* 0x000fe40000000800 */
[C---:B------:R-:W-:Y:S01]  /*b7f0*/  FMUL.FTZ R88, R2.reuse, R88 ;  /* 0x0000005802587220 */ /* 0x040fe20000410000 */
[----:B------:R-:W-:Y:S01]  /*b800*/  FMUL.FTZ R89, R2, R89 ;  /* 0x0000005902597220 */ /* 0x000fe20000410000 */
[----:B------:R-:W-:Y:S01]  /*b810*/  FMUL.FTZ R90, R0, R90 ;  /* 0x0000005a005a7220 */ /* 0x000fe20000410000 */
[C---:B------:R-:W-:Y:S05]  /*b820*/  HMMA.16816.F32.BF16 R16, R160.reuse, R22, R16 ;  /* 0x00000016a010723c */ /* 0x040fea0000041810 */
[----:B------:R-:W-:Y:S01]  /*b830*/  MUFU.EX2 R203, R203 ;  /* 0x000000cb00cb7308 */ /* 0x000fe20000000800 */
[C---:B------:R-:W-:Y:S01]  /*b840*/  FMUL.FTZ R20, R2.reuse, R144 ;  /* 0x0000009002147220 */ /* 0x040fe20000410000 */
[----:B------:R-:W-:Y:S01]  /*b850*/  FMUL.FTZ R21, R2, R145 ;  /* 0x0000009102157220 */ /* 0x000fe20000410000 */
[C---:B------:R-:W-:Y:S03]  /*b860*/  FMUL.FTZ R22, R0.reuse, R146 ;  /* 0x0000009200167220 */ /* 0x040fe60000410000 */
[C---:B------:R-:W-:Y:S02]  /*b870*/  FMUL.FTZ R23, R0.reuse, R147 ;  /* 0x0000009300177220 */ /* 0x040fe40000410000 */
[----:B------:R-:W-:Y:S01]  /*b880*/  LDSM.16.MT88.4 R144, [R232+0x10800] ;  /* 0x01080000e890783b */ /* 0x000fe20000004200 */
[----:B------:R-:W-:Y:S01]  /*b890*/  FMUL.FTZ R91, R0, R91 ;  /* 0x0000005b005b7220 */ /* 0x000fe20000410000 */
[C---:B------:R-:W-:Y:S01]  /*b8a0*/  FMUL.FTZ R92, R2.reuse, R92 ;  /* 0x0000005c025c7220 */ /* 0x040fe20000410000 */
[----:B------:R-:W-:Y:S01]  /*b8b0*/  FMUL.FTZ R93, R2, R93 ;  /* 0x0000005d025d7220 */ /* 0x000fe20000410000 */
[C---:B------:R-:W-:Y:S01]  /*b8c0*/  FMUL.FTZ R94, R0.reuse, R94 ;  /* 0x0000005e005e7220 */ /* 0x040fe20000410000 */
[C---:B------:R-:W-:Y:S03]  /*b8d0*/  HMMA.16816.F32.BF16 R20, R160.reuse, R28, R20 ;  /* 0x0000001ca014723c */ /* 0x040fe60000041814 */
[----:B------:R-:W-:Y:S01]  /*b8e0*/  FMUL.FTZ R95, R0, R95 ;  /* 0x0000005f005f7220 */ /* 0x000fe20000410000 */
[C---:B------:R-:W-:Y:S01]  /*b8f0*/  FMUL.FTZ R96, R2.reuse, R96 ;  /* 0x0000006002607220 */ /* 0x040fe20000410000 */
[C---:B------:R-:W-:Y:S01]  /*b900*/  FMUL.FTZ R97, R2.reuse, R97 ;  /* 0x0000006102617220 */ /* 0x040fe20000410000 */
[C---:B------:R-:W-:Y:S05]  /*b910*/  HMMA.16816.F32.BF16 R24, R160.reuse, R30, R24 ;  /* 0x0000001ea018723c */ /* 0x040fea0000041818 */
[C---:B------:R-:W-:Y:S01]  /*b920*/  FMUL.FTZ R28, R2.reuse, R136 ;  /* 0x00000088021c7220 */ /* 0x040fe20000410000 */
[----:B------:R-:W-:Y:S01]  /*b930*/  FMUL.FTZ R29, R2, R137 ;  /* 0x00000089021d7220 */ /* 0x000fe20000410000 */
[C---:B------:R-:W-:Y:S01]  /*b940*/  FMUL.FTZ R30, R0.reuse, R138 ;  /* 0x0000008a001e7220 */ /* 0x040fe20000410000 */
[C---:B------:R-:W-:Y:S02]  /*b950*/  FMUL.FTZ R31, R0.reuse, R139 ;  /* 0x0000008b001f7220 */ /* 0x040fe40000410000 */
[----:B------:R-:W5:Y:S01]  /*b960*/  LDSM.16.MT88.4 R136, [R228+0x12000] ;  /* 0x01200000e488783b */ /* 0x000f620000004200 */
[C---:B------:R-:W-:Y:S01]  /*b970*/  FMUL.FTZ R98, R0.reuse, R98 ;  /* 0x0000006200627220 */ /* 0x040fe20000410000 */
[----:B------:R-:W-:Y:S01]  /*b980*/  FMUL.FTZ R99, R0, R99 ;  /* 0x0000006300637220 */ /* 0x000fe20000410000 */
[C---:B------:R-:W-:Y:S01]  /*b990*/  FMUL.FTZ R100, R2.reuse, R100 ;  /* 0x0000006402647220 */ /* 0x040fe20000410000 */
[----:B------:R-:W-:Y:S01]  /*b9a0*/  FMUL.FTZ R101, R2, R101 ;  /* 0x0000006502657220 */ /* 0x000fe20000410000 */
[C---:B---3--:R-:W-:Y:S03]  /*b9b0*/  HMMA.16816.F32.BF16 R28, R160.reuse, R156, R28 ;  /* 0x0000009ca01c723c */ /* 0x048fe6000004181c */
[C---:B------:R-:W-:Y:S01]  /*b9c0*/  FMUL.FTZ R102, R0.reuse, R102 ;  /* 0x0000006600667220 */ /* 0x040fe20000410000 */
[----:B------:R-:W-:Y:S01]  /*b9d0*/  FMUL.FTZ R103, R0, R103 ;  /* 0x0000006700677220 */ /* 0x000fe20000410000 */
[C---:B------:R-:W-:Y:S01]  /*b9e0*/  FMUL.FTZ R104, R2.reuse, R104 ;  /* 0x0000006802687220 */ /* 0x040fe20000410000 */
[C---:B------:R-:W-:Y:S01]  /*b9f0*/  HMMA.16816.F32.BF16 R32, R160.reuse, R158, R32 ;  /* 0x0000009ea020723c */ /* 0x040fe20000041820 */
[----:B------:R-:W-:Y:S04]  /*ba00*/  LDSM.16.MT88.4 R156, [R232+0x12800] ;  /* 0x01280000e89c783b */ /* 0x000fe80000004200 */
[----:B------:R-:W-:Y:S01]  /*ba10*/  FMUL.FTZ R105, R2, R105 ;  /* 0x0000006902697220 */ /* 0x000fe20000410000 */
[C---:B----4-:R-:W-:Y:S05]  /*ba20*/  HMMA.16816.F32.BF16 R36, R160.reuse, R148, R36 ;  /* 0x00000094a024723c */ /* 0x050fea0000041824 */
[C---:B------:R-:W-:Y:S01]  /*ba30*/  FMUL.FTZ R106, R0.reuse, R106 ;  /* 0x0000006a006a7220 */ /* 0x040fe20000410000 */
[C---:B------:R-:W-:Y:S01]  /*ba40*/  HMMA.16816.F32.BF16 R40, R160.reuse, R150, R40 ;  /* 0x00000096a028723c */ /* 0x040fe20000041828 */
[----:B------:R-:W-:Y:S04]  /*ba50*/  LDSM.16.MT88.4 R148, [R230+0x10800] ;  /* 0x01080000e694783b */ /* 0x000fe80000004200 */
[----:B------:R-:W-:Y:S01]  /*ba60*/  FMUL.FTZ R107, R0, R107 ;  /* 0x0000006b006b7220 */ /* 0x000fe20000410000 */
[C---:B--2---:R-:W-:Y:S05]  /*ba70*/  HMMA.16816.F32.BF16 R44, R160.reuse, R140, R44 ;  /* 0x0000008ca02c723c */ /* 0x044fea000004182c */
[C---:B------:R-:W-:Y:S01]  /*ba80*/  FMUL.FTZ R108, R2.reuse, R108 ;  /* 0x0000006c026c7220 */ /* 0x040fe20000410000 */
[C---:B------:R-:W-:Y:S01]  /*ba90*/  HMMA.16816.F32.BF16 R48, R160.reuse, R142, R48 ;  /* 0x0000008ea030723c */ /* 0x040fe20000041830 */
[----:B------:R-:W2:Y:S04]  /*baa0*/  LDSM.16.MT88.4 R140, [R232+0x14000] ;  /* 0x01400000e88c783b */ /* 0x000ea80000004200 */
[----:B------:R-:W-:Y:S01]  /*bab0*/  FMUL.FTZ R109, R2, R109 ;  /* 0x0000006d026d7220 */ /* 0x000fe20000410000 */
[C---:B------:R-:W-:Y:S05]  /*bac0*/  HMMA.16816.F32.BF16 R52, R160.reuse, R132, R52 ;  /* 0x00000084a034723c */ /* 0x040fea0000041834 */
[C---:B------:R-:W-:Y:S01]  /*bad0*/  FMUL.FTZ R110, R0.reuse, R110 ;  /* 0x0000006e006e7220 */ /* 0x040fe20000410000 */
[C---:B------:R-:W-:Y:S01]  /*bae0*/  HMMA.16816.F32.BF16 R56, R160.reuse, R134, R56 ;  /* 0x00000086a038723c */ /* 0x040fe20000041838 */
[----:B------:R-:W3:Y:S04]  /*baf0*/  LDSM.16.MT88.4 R132, [R230+0x14000] ;  /* 0x01400000e684783b */ /* 0x000ee80000004200 */
[----:B------:R-:W-:Y:S01]  /*bb00*/  FMUL.FTZ R111, R0, R111 ;  /* 0x0000006f006f7220 */ /* 0x000fe20000410000 */
[C---:B-----5:R-:W-:Y:S05]  /*bb10*/  HMMA.16816.F32.BF16 R60, R160.reuse, R136, R60 ;  /* 0x00000088a03c723c */ /* 0x060fea000004183c */
[C---:B------:R-:W-:Y:S01]  /*bb20*/  FMUL.FTZ R112, R2.reuse, R112 ;  /* 0x0000007002707220 */ /* 0x040fe20000410000 */
[C---:B------:R-:W-:Y:S01]  /*bb30*/  HMMA.16816.F32.BF16 R64, R160.reuse, R138, R64 ;  /* 0x0000008aa040723c */ /* 0x040fe20000041840 */
[----:B------:R-:W4:Y:S04]  /*bb40*/  LDSM.16.MT88.4 R136, [R229+0x14000] ;  /* 0x01400000e588783b */ /* 0x000f280000004200 */
[----:B------:R-:W-:Y:S01]  /*bb50*/  FMUL.FTZ R113, R2, R113 ;  /* 0x0000007102717220 */ /* 0x000fe20000410000 */
[C---:B------:R-:W-:Y:S01]  /*bb60*/  FMUL.FTZ R114, R0.reuse, R114 ;  /* 0x0000007200727220 */ /* 0x040fe20000410000 */
[----:B------:R-:W-:Y:S01]  /*bb70*/  FMUL.FTZ R115, R0, R115 ;  /* 0x0000007300737220 */ /* 0x000fe20000410000 */
[C---:B------:R-:W-:Y:S03]  /*bb80*/  FMUL.FTZ R116, R2.reuse, R116 ;  /* 0x0000007402747220 */ /* 0x040fe60000410000 */
[----:B------:R-:W-:Y:S01]  /*bb90*/  FMUL.FTZ R117, R2, R117 ;  /* 0x0000007502757220 */ /* 0x000fe20000410000 */
[C---:B------:R-:W-:Y:S01]  /*bba0*/  FMUL.FTZ R118, R0.reuse, R118 ;  /* 0x0000007600767220 */ /* 0x040fe20000410000 */
[----:B------:R-:W-:Y:S01]  /*bbb0*/  FMUL.FTZ R119, R0, R119 ;  /* 0x0000007700777220 */ /* 0x000fe20000410000 */
[--C-:B------:R-:W-:Y:S01]  /*bbc0*/  FFMA.FTZ R190, R190, UR4, -R176.reuse ;  /* 0x00000004bebe7c23 */ /* 0x100fe200080108b0 */
[--C-:B------:R-:W-:Y:S01]  /*bbd0*/  FFMA.FTZ R192, R208, UR4, -R177.reuse ;  /* 0x00000004d0c07c23 */ /* 0x100fe200080108b1 */
[--C-:B------:R-:W-:Y:S01]  /*bbe0*/  FFMA.FTZ R193, R193, UR4, -R177.reuse ;  /* 0x00000004c1c17c23 */ /* 0x100fe200080108b1 */
[C---:B--2---:R-:W-:Y:S03]  /*bbf0*/  HMMA.16816.F32.BF16 R68, R160.reuse, R140, R68 ;  /* 0x0000008ca044723c */ /* 0x044fe60000041844 */
[--C-:B------:R-:W-:Y:S01]  /*bc00*/  FFMA.FTZ R196, R196, UR4, -R176.reuse ;  /* 0x00000004c4c47c23 */ /* 0x100fe200080108b0 */
[C---:B------:R-:W-:Y:S01]  /*bc10*/  FMUL.FTZ R120, R2.reuse, R120 ;  /* 0x0000007802787220 */ /* 0x040fe20000410000 */
[----:B------:R-:W-:Y:S01]  /*bc20*/  FMUL.FTZ R121, R2, R121 ;  /* 0x0000007902797220 */ /* 0x000fe20000410000 */
[C---:B------:R-:W-:Y:S01]  /*bc30*/  HMMA.16816.F32.BF16 R72, R160.reuse, R142, R72 ;  /* 0x0000008ea048723c */ /* 0x040fe20000041848 */
[----:B------:R-:W2:Y:S01]  /*bc40*/  LDSM.16.MT88.4 R140, [R228+0x14000] ;  /* 0x01400000e48c783b */ /* 0x000ea20000004200 */
[----:B------:R-:W5:Y:S03]  /*bc50*/  MUFU.EX2 R190, R190 ;  /* 0x000000be00be7308 */ /* 0x000f660000000800 */
[C---:B------:R-:W-:Y:S01]  /*bc60*/  FMUL.FTZ R122, R0.reuse, R122 ;  /* 0x0000007a007a7220 */ /* 0x040fe20000410000 */
[C---:B---3--:R-:W-:Y:S06]  /*bc70*/  HMMA.16816.F32.BF16 R76, R160.reuse, R132, R76 ;  /* 0x00000084a04c723c */ /* 0x048fec000004184c */
[----:B------:R-:W-:Y:S01]  /*bc80*/  MUFU.EX2 R192, R192 ;  /* 0x000000c000c07308 */ /* 0x000fe20000000800 */
[----:B------:R-:W-:Y:S01]  /*bc90*/  FMUL.FTZ R123, R0, R123 ;  /* 0x0000007b007b7220 */ /* 0x000fe20000410000 */
[C---:B------:R-:W-:Y:S01]  /*bca0*/  HMMA.16816.F32.BF16 R80, R160.reuse, R134, R80 ;  /* 0x00000086a050723c */ /* 0x040fe20000041850 */
[----:B------:R-:W3:Y:S02]  /*bcb0*/  LDSM.16.MT88.4 R132, [R232+0x16000] ;  /* 0x01600000e884783b */ /* 0x000ee40000004200 */
[C---:B------:R-:W-:Y:S03]  /*bcc0*/  FMUL.FTZ R124, R2.reuse, R124 ;  /* 0x0000007c027c7220 */ /* 0x040fe60000410000 */
[C---:B----4-:R-:W-:Y:S02]  /*bcd0*/  HMMA.16816.F32.BF16 R84, R160.reuse, R136, R84 ;  /* 0x00000088a054723c */ /* 0x050fe40000041854 */
[----:B------:R-:W4:Y:S03]  /*bce0*/  MUFU.EX2 R193, R193 ;  /* 0x000000c100c17308 */ /* 0x000f260000000800 */
[----:B------:R-:W-:Y:S01]  /*bcf0*/  FMUL.FTZ R125, R2, R125 ;  /* 0x0000007d027d7220 */ /* 0x000fe20000410000 */
[C---:B------:R-:W-:Y:S01]  /*bd00*/  HMMA.16816.F32.BF16 R88, R160.reuse, R138, R88 ;  /* 0x0000008aa058723c */ /* 0x040fe20000041858 */
[----:B------:R-:W1:Y:S05]  /*bd10*/  LDSM.16.MT88.4 R136, [R230+0x16000] ;  /* 0x01600000e688783b */ /* 0x000e6a0000004200 */
[----:B------:R-:W4:Y:S01]  /*bd20*/  MUFU.EX2 R196, R196 ;  /* 0x000000c400c47308 */ /* 0x000f220000000800 */
[C---:B------:R-:W-:Y:S01]  /*bd30*/  FMUL.FTZ R126, R0.reuse, R126 ;  /* 0x0000007e007e7220 */ /* 0x040fe20000410000 */
[----:B------:R-:W-:Y:S03]  /*bd40*/  FMUL.FTZ R127, R0, R127 ;  /* 0x0000007f007f7220 */ /* 0x000fe60000410000 */
[C---:B------:R-:W-:Y:S01]  /*bd50*/  FMUL.FTZ R128, R2.reuse, R128 ;  /* 0x0000008002807220 */ /* 0x040fe20000410000 */
[----:B------:R-:W-:Y:S01]  /*bd60*/  FMUL.FTZ R129, R2, R129 ;  /* 0x0000008102817220 */ /* 0x000fe20000410000 */
[C---:B------:R-:W-:Y:S01]  /*bd70*/  FMUL.FTZ R130, R0.reuse, R130 ;  /* 0x0000008200827220 */ /* 0x040fe20000410000 */
[----:B------:R-:W-:Y:S01]  /*bd80*/  FMUL.FTZ R131, R0, R131 ;  /* 0x0000008300837220 */ /* 0x000fe20000410000 */
[--C-:B------:R-:W-:Y:S01]  /*bd90*/  FFMA.FTZ R200, R204, UR4, -R177.reuse ;  /* 0x00000004ccc87c23 */ /* 0x100fe200080108b1 */
[--C-:B------:R-:W-:Y:S01]  /*bda0*/  FFMA.FTZ R204, R179, UR4, -R177.reuse ;  /* 0x00000004b3cc7c23 */ /* 0x100fe200080108b1 */
[--C-:B------:R-:W-:Y:S01]  /*bdb0*/  FFMA.FTZ R208, R211, UR4, -R176.reuse ;  /* 0x00000004d3d07c23 */ /* 0x100fe200080108b0 */
[--C-:B------:R-:W-:Y:S01]  /*bdc0*/  FFMA.FTZ R211, R178, UR4, -R177.reuse ;  /* 0x00000004b2d37c23 */ /* 0x100fe200080108b1 */
[C---:B--2---:R-:W-:Y:S02]  /*bdd0*/  HMMA.16816.F32.BF16 R92, R160.reuse, R140, R92 ;  /* 0x0000008ca05c723c */ /* 0x044fe4000004185c */
[----:B------:R-:W2:Y:S01]  /*bde0*/  MUFU.EX2 R200, R200 ;  /* 0x000000c800c87308 */ /* 0x000ea20000000800 */
[--C-:B------:R-:W-:Y:S01]  /*bdf0*/  FFMA.FTZ R209, R209, UR4, -R176.reuse ;  /* 0x00000004d1d17c23 */ /* 0x100fe200080108b0 */
[--C-:B------:R-:W-:Y:S01]  /*be00*/  FFMA.FTZ R210, R210, UR4, -R177.reuse ;  /* 0x00000004d2d27c23 */ /* 0x100fe200080108b1 */
[--C-:B------:R-:W-:Y:S01]  /*be10*/  FFMA.FTZ R207, R207, UR4, -R176.reuse ;  /* 0x00000004cfcf7c23 */ /* 0x100fe200080108b0 */
[C---:B------:R-:W-:Y:S01]  /*be20*/  HMMA.16816.F32.BF16 R96, R160.reuse, R142, R96 ;  /* 0x0000008ea060723c */ /* 0x040fe20000041860 */
[----:B------:R-:W2:Y:S05]  /*be30*/  LDSM.16.MT88.4 R140, [R229+0x16000] ;  /* 0x01600000e58c783b */ /* 0x000eaa0000004200 */
[----:B------:R-:W2:Y:S01]  /*be40*/  MUFU.EX2 R204, R204 ;  /* 0x000000cc00cc7308 */ /* 0x000ea20000000800 */
[--C-:B------:R-:W-:Y:S01]  /*be50*/  FFMA.FTZ R205, R205, UR4, -R176.reuse ;  /* 0x00000004cdcd7c23 */ /* 0x100fe200080108b0 */
[C---:B---3--:R-:W-:Y:S03]  /*be60*/  HMMA.16816.F32.BF16 R100, R160.reuse, R132, R100 ;  /* 0x00000084a064723c */ /* 0x048fe60000041864 */
[--C-:B------:R-:W-:Y:S03]  /*be70*/  FFMA.FTZ R206, R206, UR4, -R177.reuse ;  /* 0x00000004cece7c23 */ /* 0x100fe600080108b1 */
[C---:B------:R-:W-:Y:S01]  /*be80*/  HMMA.16816.F32.BF16 R104, R160.reuse, R134, R104 ;  /* 0x00000086a068723c */ /* 0x040fe20000041868 */
[----:B------:R-:W3:Y:S01]  /*be90*/  LDSM.16.MT88.4 R132, [R228+0x16000] ;  /* 0x01600000e484783b */ /* 0x000ee20000004200 */
[----:B------:R-:W-:Y:S03]  /*bea0*/  MUFU.EX2 R208, R208 ;  /* 0x000000d000d07308 */ /* 0x000fe60000000800 */
[--C-:B------:R-:W-:Y:S01]  /*beb0*/  FFMA.FTZ R202, R202, UR4, -R177.reuse ;  /* 0x00000004caca7c23 */ /* 0x100fe200080108b1 */
[C---:B-1----:R-:W-:Y:S06]  /*bec0*/  HMMA.16816.F32.BF16 R108, R160.reuse, R136, R108 ;  /* 0x00000088a06c723c */ /* 0x042fec000004186c */
[----:B------:R-:W1:Y:S01]  /*bed0*/  MUFU.EX2 R209, R209 ;  /* 0x000000d100d17308 */ /* 0x000e620000000800 */
[--C-:B------:R-:W-:Y:S01]  /*bee0*/  FFMA.FTZ R201, R201, UR4, -R176.reuse ;  /* 0x00000004c9c97c23 */ /* 0x100fe200080108b0 */
[C---:B------:R-:W-:Y:S03]  /*bef0*/  HMMA.16816.F32.BF16 R112, R160.reuse, R138, R112 ;  /* 0x0000008aa070723c */ /* 0x040fe60000041870 */
[----:B------:R-:W-:Y:S01]  /*bf00*/  F2FP.BF16.F32.PACK_AB R136, R189, R188 ;  /* 0x000000bcbd88723e */ /* 0x000fe200000010ff */
[--C-:B------:R-:W-:Y:S01]  /*bf10*/  FFMA.FTZ R199, R199, UR4, -R176.reuse ;  /* 0x00000004c7c77c23 */ /* 0x100fe200080108b0 */
[----:B-----5:R-:W-:Y:S01]  /*bf20*/  F2FP.BF16.F32.PACK_AB R137, R190, R191 ;  /* 0x000000bfbe89723e */ /* 0x020fe200000010ff */
[--C-:B------:R-:W-:Y:S02]  /*bf30*/  FFMA.FTZ R198, R198, UR4, -R177.reuse ;  /* 0x00000004c6c67c23 */ /* 0x100fe400080108b1 */
[----:B------:R-:W-:Y:S03]  /*bf40*/  MUFU.EX2 R211, R211 ;  /* 0x000000d300d37308 */ /* 0x000fe60000000800 */
[----:B----4-:R-:W-:Y:S01]  /*bf50*/  F2FP.BF16.F32.PACK_AB R138, R193, R192 ;  /* 0x000000c0c18a723e */ /* 0x010fe200000010ff */
[----:B------:R-:W-:Y:S01]  /*bf60*/  FFMA.FTZ R177, R197, UR4, -R177 ;  /* 0x00000004c5b17c23 */ /* 0x000fe200080108b1 */
[----:B------:R-:W-:Y:S01]  /*bf70*/  F2FP.BF16.F32.PACK_AB R139, R203, R196 ;  /* 0x000000c4cb8b723e */ /* 0x000fe200000010ff */
[--C-:B------:R-:W-:Y:S01]  /*bf80*/  FFMA.FTZ R166, R166, UR4, -R176.reuse ;  /* 0x00000004a6a67c23 */ /* 0x100fe200080108b0 */
[----:B------:R-:W-:Y:S01]  /*bf90*/  FFMA.FTZ R176, R165, UR4, -R176 ;  /* 0x00000004a5b07c23 */ /* 0x000fe200080108b0 */
[----:B------:R-:W-:Y:S01]  /*bfa0*/  FFMA.FTZ R187, R2, R252, R187 ;  /* 0x000000fc02bb7223 */ /* 0x000fe200000100bb */
[C---:B--2---:R-:W-:Y:S01]  /*bfb0*/  HMMA.16816.F32.BF16 R116, R160.reuse, R140, R116 ;  /* 0x0000008ca074723c */ /* 0x044fe20000041874 */
[----:B------:R-:W-:Y:S02]  /*bfc0*/  MUFU.EX2 R197, R177 ;  /* 0x000000b100c57308 */ /* 0x000fe40000000800 */
[----:B------:R-:W-:Y:S01]  /*bfd0*/  FFMA.FTZ R185, R0, R251, R185 ;  /* 0x000000fb00b97223 */ /* 0x000fe200000100b9 */
[----:B------:R-:W-:Y:S01]  /*bfe0*/  MOV R0, R3 ;  /* 0x0000000300007202 */ /* 0x000fe20000000f00 */
[----:B------:R-:W-:Y:S01]  /*bff0*/  FADD.FTZ R187, R186, R187 ;  /* 0x000000bbbabb7221 */ /* 0x000fe20000010000 */
[C---:B------:R-:W-:Y:S01]  /*c000*/  HMMA.16816.F32.BF16 R120, R160.reuse, R142, R120 ;  /* 0x0000008ea078723c */ /* 0x040fe20000041878 */
[----:B------:R-:W2:Y:S04]  /*c010*/  LDSM.16.MT88.4 R140, [R229+0x10800] ;  /* 0x01080000e58c783b */ /* 0x000ea80000004200 */
[----:B------:R4:W-:Y:S01]  /*c020*/  MUFU.EX2 R165, R176 ;  /* 0x000000b000a57308 */ /* 0x0009e20000000800 */
[----:B------:R-:W-:Y:S01]  /*c030*/  FADD.FTZ R182, R182, R185 ;  /* 0x000000b9b6b67221 */ /* 0x000fe20000010000 */
[C---:B---3--:R-:W-:Y:S08]  /*c040*/  HMMA.16816.F32.BF16 R124, R160.reuse, R132, R124 ;  /* 0x00000084a07c723c */ /* 0x048ff0000004187c */
[----:B------:R-:W3:Y:S01]  /*c050*/  MUFU.EX2 R210, R210 ;  /* 0x000000d200d27308 */ /* 0x000ee20000000800 */
[----:B------:R-:W-:Y:S01]  /*c060*/  HMMA.16816.F32.BF16 R128, R160, R134, R128 ;  /* 0x00000086a080723c */ /* 0x000fe20000041880 */
[----:B------:R-:W5:Y:S02]  /*c070*/  LDSM.16.MT88.4 R132, [R228+0x12800] ;  /* 0x01280000e484783b */ /* 0x000f640000004200 */
[----:B------:R-:W-:Y:S03]  /*c080*/  FADD.FTZ R184, R184, R187 ;  /* 0x000000bbb8b87221 */ /* 0x000fe60000010000 */
[C---:B------:R-:W-:Y:S03]  /*c090*/  HMMA.16816.F32.BF16 R4, R136.reuse, R144, R4 ;  /* 0x000000908804723c */ /* 0x040fe60000041804 */
[----:B------:R-:W-:Y:S01]  /*c0a0*/  MUFU.EX2 R207, R207 ;  /* 0x000000cf00cf7308 */ /* 0x000fe20000000800 */
[----:B------:R-:W1:Y:S01]  /*c0b0*/  LDSM.16.MT88.4 R160, [R232+0x14800] ;  /* 0x01480000e8a0783b */ /* 0x000e620000004200 */
[----:B------:R-:W-:Y:S01]  /*c0c0*/  FADD.FTZ R181, R181, R182 ;  /* 0x000000b6b5b57221 */ /* 0x000fe20000010000 */
[C---:B------:R-:W-:Y:S07]  /*c0d0*/  HMMA.16816.F32.BF16 R8, R136.reuse, R146, R8 ;  /* 0x000000928808723c */ /* 0x040fee0000041808 */
[----:B------:R-:W3:Y:S01]  /*c0e0*/  MUFU.EX2 R205, R205 ;  /* 0x000000cd00cd7308 */ /* 0x000ee20000000800 */
[----:B------:R-:W3:Y:S01]  /*c0f0*/  LDSM.16.MT88.4 R144, [R230+0x14800] ;  /* 0x01480000e690783b */ /* 0x000ee20000004200 */
[C---:B------:R-:W-:Y:S08]  /*c100*/  HMMA.16816.F32.BF16 R12, R136.reuse, R148, R12 ;  /* 0x00000094880c723c */ /* 0x040ff0000004180c */
[----:B------:R-:W3:Y:S01]  /*c110*/  MUFU.EX2 R206, R206 ;  /* 0x000000ce00ce7308 */ /* 0x000ee20000000800 */
[C---:B------:R-:W-:Y:S01]  /*c120*/  HMMA.16816.F32.BF16 R16, R136.reuse, R150, R16 ;  /* 0x000000968810723c */ /* 0x040fe20000041810 */
[----:B------:R-:W3:Y:S02]  /*c130*/  LDSM.16.MT88.4 R148, [R229+0x14800] ;  /* 0x01480000e594783b */ /* 0x000ee40000004200 */
[----:B------:R-:W-:Y:S03]  /*c140*/  FADD.FTZ R183, R183, R184 ;  /* 0x000000b8b7b77221 */ /* 0x000fe60000010000 */
[C---:B--2---:R-:W-:Y:S03]  /*c150*/  HMMA.16816.F32.BF16 R20, R136.reuse, R140, R20 ;  /* 0x0000008c8814723c */ /* 0x044fe60000041814 */
[----:B------:R-:W-:Y:S01]  /*c160*/  MUFU.EX2 R202, R202 ;  /* 0x000000ca00ca7308 */ /* 0x000fe20000000800 */
[----:B----4-:R-:W-:Y:S01]  /*c170*/  LDSM.16.MT88.4 R176, [R232+0x13800] ;  /* 0x01380000e8b0783b */ /* 0x010fe20000004200 */
[----:B------:R-:W-:Y:S01]  /*c180*/  FADD.FTZ R180, R180, R181 ;  /* 0x000000b5b4b47221 */ /* 0x000fe20000010000 */
[C---:B------:R-:W-:Y:S07]  /*c190*/  HMMA.16816.F32.BF16 R24, R136.reuse, R142, R24 ;  /* 0x0000008e8818723c */ /* 0x040fee0000041818 */
[----:B------:R-:W2:Y:S01]  /*c1a0*/  MUFU.EX2 R201, R201 ;  /* 0x000000c900c97308 */ /* 0x000ea20000000800 */
[----:B------:R-:W4:Y:S01]  /*c1b0*/  LDSM.16.MT88.4 R140, [R228+0x14800] ;  /* 0x01480000e48c783b */ /* 0x000f220000004200 */
[C---:B------:R-:W-:Y:S08]  /*c1c0*/  HMMA.16816.F32.BF16 R28, R136.reuse, R152, R28 ;  /* 0x00000098881c723c */ /* 0x040ff0000004181c */
[----:B------:R-:W2:Y:S01]  /*c1d0*/  MUFU.EX2 R199, R199 ;  /* 0x000000c700c77308 */ /* 0x000ea20000000800 */
[C---:B------:R-:W-:Y:S01]  /*c1e0*/  HMMA.16816.F32.BF16 R32, R136.reuse, R154, R32 ;  /* 0x0000009a8820723c */ /* 0x040fe20000041820 */
[----:B------:R-:W2:Y:S02]  /*c1f0*/  LDSM.16.MT88.4 R152, [R232+0x16800] ;  /* 0x01680000e898783b */ /* 0x000ea40000004200 */
[----:B------:R-:W-:Y:S03]  /*c200*/  FADD.FTZ R188, R188, R183 ;  /* 0x000000b7bcbc7221 */ /* 0x000fe60000010000 */
[C---:B------:R-:W-:Y:S03]  /*c210*/  HMMA.16816.F32.BF16 R36, R136.reuse, R156, R36 ;  /* 0x0000009c8824723c */ /* 0x040fe60000041824 */
[----:B------:R-:W2:Y:S02]  /*c220*/  MUFU.EX2 R198, R198 ;  /* 0x000000c600c67308 */ /* 0x000ea40000000800 */
[----:B------:R-:W-:Y:S01]  /*c230*/  FADD.FTZ R191, R191, R180 ;  /* 0x000000b4bfbf7221 */ /* 0x000fe20000010000 */
[C---:B------:R-:W-:Y:S01]  /*c240*/  HMMA.16816.F32.BF16 R40, R136.reuse, R158, R40 ;  /* 0x0000009e8828723c */ /* 0x040fe20000041828 */
[----:B------:R-:W-:Y:S06]  /*c250*/  LDSM.16.MT88.4 R156, [R229+0x11000] ;  /* 0x01100000e59c783b */ /* 0x000fec0000004200 */
[----:B------:R-:W2:Y:S01]  /*c260*/  MUFU.EX2 R166, R166 ;  /* 0x000000a600a67308 */ /* 0x000ea20000000800 */
[----:B------:R-:W-:Y:S01]  /*c270*/  FADD.FTZ R189, R189, R188 ;  /* 0x000000bcbdbd7221 */ /* 0x000fe20000010000 */
[C---:B------:R-:W-:Y:S03]  /*c280*/  HMMA.16816.F32.BF16 R44, R136.reuse, R168, R44 ;  /* 0x000000a8882c723c */ /* 0x040fe6000004182c */
[----:B------:R-:W-:Y:S03]  /*c290*/  FADD.FTZ R191, R190, R191 ;  /* 0x000000bfbebf7221 */ /* 0x000fe60000010000 */
[C---:B------:R-:W-:Y:S01]  /*c2a0*/  HMMA.16816.F32.BF16 R48, R136.reuse, R170, R48 ;  /* 0x000000aa8830723c */ /* 0x040fe20000041830 */
[----:B------:R-:W-:Y:S04]  /*c2b0*/  LDSM.16.MT88.4 R168, [R228+0x13000] ;  /* 0x01300000e4a8783b */ /* 0x000fe80000004200 */
[----:B------:R-:W-:Y:S01]  /*c2c0*/  FADD.FTZ R192, R192, R189 ;  /* 0x000000bdc0c07221 */ /* 0x000fe20000010000 */
[C---:B------:R-:W-:Y:S05]  /*c2d0*/  HMMA.16816.F32.BF16 R52, R136.reuse, R172, R52 ;  /* 0x000000ac8834723c */ /* 0x040fea0000041834 */
[----:B------:R-:W-:Y:S01]  /*c2e0*/  FADD.FTZ R196, R196, R191 ;  /* 0x000000bfc4c47221 */ /* 0x000fe20000010000 */
[C---:B------:R-:W-:Y:S01]  /*c2f0*/  HMMA.16816.F32.BF16 R56, R136.reuse, R174, R56 ;  /* 0x000000ae8838723c */ /* 0x040fe20000041838 */
[----:B------:R-:W-:Y:S04]  /*c300*/  LDSM.16.MT88.4 R172, [R232+0x15000] ;  /* 0x01500000e8ac783b */ /* 0x000fe80000004200 */
[----:B------:R-:W-:Y:S01]  /*c310*/  FADD.FTZ R193, R193, R192 ;  /* 0x000000c0c1c17221 */ /* 0x000fe20000010000 */
[C---:B-----5:R-:W-:Y:S05]  /*c320*/  HMMA.16816.F32.BF16 R60, R136.reuse, R132, R60 ;  /* 0x00000084883c723c */ /* 0x060fea000004183c */
[----:B------:R-:W-:Y:S01]  /*c330*/  FADD.FTZ R203, R203, R196 ;  /* 0x000000c4cbcb7221 */ /* 0x000fe20000010000 */
[C---:B------:R-:W-:Y:S01]  /*c340*/  HMMA.16816.F32.BF16 R64, R136.reuse, R134, R64 ;  /* 0x000000868840723c */ /* 0x040fe20000041840 */
[----:B------:R-:W5:Y:S04]  /*c350*/  LDSM.16.MT88.4 R132, [R230+0x16800] ;  /* 0x01680000e684783b */ /* 0x000f680000004200 */
[----:B------:R-:W-:Y:S01]  /*c360*/  FADD.FTZ R193, R200, R193 ;  /* 0x000000c1c8c17221 */ /* 0x000fe20000010000 */
[C---:B-1----:R-:W-:Y:S06]  /*c370*/  HMMA.16816.F32.BF16 R68, R136.reuse, R160, R68 ;  /* 0x000000a08844723c */ /* 0x042fec0000041844 */
[C---:B------:R-:W-:Y:S01]  /*c380*/  HMMA.16816.F32.BF16 R72, R136.reuse, R162, R72 ;  /* 0x000000a28848723c */ /* 0x040fe20000041848 */
[----:B------:R-:W-:Y:S05]  /*c390*/  LDSM.16.MT88.4 R160, [R228+0x11000] ;  /* 0x01100000e4a0783b */ /* 0x000fea0000004200 */
[C---:B---3--:R-:W-:Y:S06]  /*c3a0*/  HMMA.16816.F32.BF16 R76, R136.reuse, R144, R76 ;  /* 0x00000090884c723c */ /* 0x048fec000004184c */
[C---:B------:R-:W-:Y:S01]  /*c3b0*/  HMMA.16816.F32.BF16 R80, R136.reuse, R146, R80 ;  /* 0x000000928850723c */ /* 0x040fe20000041850 */
[----:B------:R-:W1:Y:S05]  /*c3c0*/  LDSM.16.MT88.4 R144, [R229+0x16800] ;  /* 0x01680000e590783b */ /* 0x000e6a0000004200 */
[C---:B------:R-:W-:Y:S06]  /*c3d0*/  HMMA.16816.F32.BF16 R84, R136.reuse, R148, R84 ;  /* 0x000000948854723c */ /* 0x040fec0000041854 */
[C---:B------:R-:W-:Y:S01]  /*c3e0*/  HMMA.16816.F32.BF16 R88, R136.reuse, R150, R88 ;  /* 0x000000968858723c */ /* 0x040fe20000041858 */
[----:B------:R-:W-:Y:S05]  /*c3f0*/  LDSM.16.MT88.4 R148, [R232+0x11000] ;  /* 0x01100000e894783b */ /* 0x000fea0000004200 */
[C---:B----4-:R-:W-:Y:S06]  /*c400*/  HMMA.16816.F32.BF16 R92, R136.reuse, R140, R92 ;  /* 0x0000008c885c723c */ /* 0x050fec000004185c */
[C---:B------:R-:W-:Y:S01]  /*c410*/  HMMA.16816.F32.BF16 R96, R136.reuse, R142, R96 ;  /* 0x0000008e8860723c */ /* 0x040fe20000041860 */
[----:B------:R-:W3:Y:S05]  /*c420*/  LDSM.16.MT88.4 R140, [R228+0x16800] ;  /* 0x01680000e48c783b */ /* 0x000eea0000004200 */
[C---:B--2---:R-:W-:Y:S06]  /*c430*/  HMMA.16816.F32.BF16 R100, R136.reuse, R152, R100 ;  /* 0x000000988864723c */ /* 0x044fec0000041864 */
[C---:B------:R-:W-:Y:S01]  /*c440*/  HMMA.16816.F32.BF16 R104, R136.reuse, R154, R104 ;  /* 0x0000009a8868723c */ /* 0x040fe20000041868 */
[----:B------:R-:W2:Y:S05]  /*c450*/  LDSM.16.MT88.4 R152, [R230+0x11000] ;  /* 0x01100000e698783b */ /* 0x000eaa0000004200 */
[C---:B-----5:R-:W-:Y:S06]  /*c460*/  HMMA.16816.F32.BF16 R108, R136.reuse, R132, R108 ;  /* 0x00000084886c723c */ /* 0x060fec000004186c */
[C---:B------:R-:W-:Y:S05]  /*c470*/  HMMA.16816.F32.BF16 R112, R136.reuse, R134, R112 ;  /* 0x000000868870723c */ /* 0x040fea0000041870 */
[----:B------:R-:W-:Y:S01]  /*c480*/  F2FP.BF16.F32.PACK_AB R132, R204, R200 ;  /* 0x000000c8cc84723e */ /* 0x000fe200000010ff */
[C---:B-1----:R-:W-:Y:S05]  /*c490*/  HMMA.16816.F32.BF16 R116, R136.reuse, R144, R116 ;  /* 0x000000908874723c */ /* 0x042fea0000041874 */
[----:B------:R-:W-:Y:S01]  /*c4a0*/  F2FP.BF16.F32.PACK_AB R133, R209, R208 ;  /* 0x000000d0d185723e */ /* 0x000fe200000010ff */
[C---:B------:R-:W-:Y:S01]  /*c4b0*/  HMMA.16816.F32.BF16 R120, R136.reuse, R146, R120 ;  /* 0x000000928878723c */ /* 0x040fe20000041878 */
[----:B------:R-:W1:Y:S04]  /*c4c0*/  LDSM.16.MT88.4 R144, [R232+0x13000] ;  /* 0x01300000e890783b */ /* 0x000e680000004200 */
[----:B------:R-:W-:Y:S01]  /*c4d0*/  F2FP.BF16.F32.PACK_AB R134, R210, R211 ;  /* 0x000000d3d286723e */ /* 0x000fe200000010ff */
[C---:B---3--:R-:W-:Y:S05]  /*c4e0*/  HMMA.16816.F32.BF16 R124, R136.reuse, R140, R124 ;  /* 0x0000008c887c723c */ /* 0x048fea000004187c */
[----:B------:R-:W-:Y:S01]  /*c4f0*/  F2FP.BF16.F32.PACK_AB R135, R205, R207 ;  /* 0x000000cfcd87723e */ /* 0x000fe200000010ff */
[----:B------:R-:W-:Y:S01]  /*c500*/  HMMA.16816.F32.BF16 R128, R136, R142, R128 ;  /* 0x0000008e8880723c */ /* 0x000fe20000041880 */
[----:B------:R-:W3:Y:S04]  /*c510*/  LDSM.16.MT88.4 R136, [R230+0x13000] ;  /* 0x01300000e688783b */ /* 0x000ee80000004200 */
[----:B------:R-:W-:Y:S01]  /*c520*/  FADD.FTZ R208, R208, R203 ;  /* 0x000000cbd0d07221 */ /* 0x000fe20000010000 */
[C---:B------:R-:W-:Y:S03]  /*c530*/  HMMA.16816.F32.BF16 R4, R132.reuse, R148, R4 ;  /* 0x000000948404723c */ /* 0x040fe60000041804 */
[----:B------:R-:W4:Y:S02]  /*c540*/  LDSM.16.MT88.4 R140, [R229+0x13000] ;  /* 0x01300000e58c783b */ /* 0x000f240000004200 */
[----:B------:R-:W-:Y:S01]  /*c550*/  FADD.FTZ R204, R204, R193 ;  /* 0x000000c1cccc7221 */ /* 0x000fe20000010000 */
[C---:B------:R-:W-:Y:S05]  /*c560*/  HMMA.16816.F32.BF16 R8, R132.reuse, R150, R8 ;  /* 0x000000968408723c */ /* 0x040fea0000041808 */
[----:B------:R-:W5:Y:S01]  /*c570*/  LDSM.16.MT88.4 R148, [R230+0x15000] ;  /* 0x01500000e694783b */ /* 0x000f620000004200 */
[C---:B--2---:R-:W-:Y:S05]  /*c580*/  HMMA.16816.F32.BF16 R12, R132.reuse, R152, R12 ;  /* 0x00000098840c723c */ /* 0x044fea000004180c */
[----:B------:R-:W-:Y:S01]  /*c590*/  FADD.FTZ R208, R209, R208 ;  /* 0x000000d0d1d07221 */ /* 0x000fe20000010000 */
[C---:B------:R-:W-:Y:S01]  /*c5a0*/  HMMA.16816.F32.BF16 R16, R132.reuse, R154, R16 ;  /* 0x0000009a8410723c */ /* 0x040fe20000041810 */
[----:B------:R-:W2:Y:S04]  /*c5b0*/  LDSM.16.MT88.4 R152, [R229+0x15000] ;  /* 0x01500000e598783b */ /* 0x000ea80000004200 */
        /* <DEDUP_REMOVED lines=9> */
[----:B------:R-:W-:Y:S01]  /*c650*/  FADD.FTZ R211, R206, R211 ;  /* 0x000000d3ced37221 */ /* 0x000fe20000010000 */
[C---:B-1----:R-:W-:Y:S05]  /*c660*/  HMMA.16816.F32.BF16 R36, R132.reuse, R144, R36 ;  /* 0x000000908424723c */ /* 0x042fea0000041824 */
[----:B------:R-:W-:Y:S01]  /*c670*/  FADD.FTZ R208, R201, R208 ;  /* 0x000000d0c9d07221 */ /* 0x000fe20000010000 */
[C---:B------:R-:W-:Y:S01]  /*c680*/  HMMA.16816.F32.BF16 R40, R132.reuse, R146, R40 ;  /* 0x000000928428723c */ /* 0x040fe20000041828 */
[----:B------:R-:W1:Y:S04]  /*c690*/  LDSM.16.MT88.4 R144, [R228+0x15000] ;  /* 0x01500000e490783b */ /* 0x000e680000004200 */
[C---:B------:R-:W-:Y:S01]  /*c6a0*/  FADD.FTZ R211, R202.reuse, R211 ;  /* 0x000000d3cad37221 */ /* 0x040fe20000010000 */
[C---:B---3--:R-:W-:Y:S06]  /*c6b0*/  HMMA.16816.F32.BF16 R44, R132.reuse, R136, R44 ;  /* 0x00000088842c723c */ /* 0x048fec000004182c */
[C---:B------:R-:W-:Y:S01]  /*c6c0*/  HMMA.16816.F32.BF16 R48, R132.reuse, R138, R48 ;  /* 0x0000008a8430723c */ /* 0x040fe20000041830 */
[----:B------:R-:W3:Y:S05]  /*c6d0*/  LDSM.16.MT88.4 R136, [R232+0x17000] ;  /* 0x01700000e888783b */ /* 0x000eea0000004200 */
[C---:B----4-:R-:W-:Y:S06]  /*c6e0*/  HMMA.16816.F32.BF16 R52, R132.reuse, R140, R52 ;  /* 0x0000008c8434723c */ /* 0x050fec0000041834 */
[C---:B------:R-:W-:Y:S01]  /*c6f0*/  HMMA.16816.F32.BF16 R56, R132.reuse, R142, R56 ;  /* 0x0000008e8438723c */ /* 0x040fe20000041838 */
[----:B------:R-:W4:Y:S05]  /*c700*/  LDSM.16.MT88.4 R140, [R230+0x17000] ;  /* 0x01700000e68c783b */ /* 0x000f2a0000004200 */
[C---:B------:R-:W-:Y:S06]  /*c710*/  HMMA.16816.F32.BF16 R60, R132.reuse, R168, R60 ;  /* 0x000000a8843c723c */ /* 0x040fec000004183c */
[C---:B------:R-:W-:Y:S05]  /*c720*/  HMMA.16816.F32.BF16 R64, R132.reuse, R170, R64 ;  /* 0x000000aa8440723c */ /* 0x040fea0000041840 */
[----:B------:R-:W-:Y:S01]  /*c730*/  F2FP.BF16.F32.PACK_AB R168, R202, R206 ;  /* 0x000000cecaa8723e */ /* 0x000fe200000010ff */
[C---:B------:R-:W-:Y:S05]  /*c740*/  HMMA.16816.F32.BF16 R68, R132.reuse, R172, R68 ;  /* 0x000000ac8444723c */ /* 0x040fea0000041844 */
[----:B------:R-:W-:Y:S01]  /*c750*/  F2FP.BF16.F32.PACK_AB R169, R199, R201 ;  /* 0x000000c9c7a9723e */ /* 0x000fe200000010ff */
[C---:B------:R-:W-:Y:S01]  /*c760*/  HMMA.16816.F32.BF16 R72, R132.reuse, R174, R72 ;  /* 0x000000ae8448723c */ /* 0x040fe20000041848 */
[----:B------:R-:W-:Y:S04]  /*c770*/  LDSM.16.MT88.4 R172, [R228+0x11800] ;  /* 0x01180000e4ac783b */ /* 0x000fe80000004200 */
[----:B------:R-:W-:Y:S01]  /*c780*/  F2FP.BF16.F32.PACK_AB R170, R197, R198 ;  /* 0x000000c6c5aa723e */ /* 0x000fe200000010ff */
[C---:B-----5:R-:W-:Y:S05]  /*c790*/  HMMA.16816.F32.BF16 R76, R132.reuse, R148, R76 ;  /* 0x00000094844c723c */ /* 0x060fea000004184c */
[----:B------:R-:W-:Y:S01]  /*c7a0*/  F2FP.BF16.F32.PACK_AB R171, R165, R166 ;  /* 0x000000a6a5ab723e */ /* 0x000fe200000010ff */
[C---:B------:R-:W-:Y:S01]  /*c7b0*/  HMMA.16816.F32.BF16 R80, R132.reuse, R150, R80 ;  /* 0x000000968450723c */ /* 0x040fe20000041850 */
[----:B------:R-:W5:Y:S04]  /*c7c0*/  LDSM.16.MT88.4 R148, [R229+0x17000] ;  /* 0x01700000e594783b */ /* 0x000f680000004200 */
        /* <DEDUP_REMOVED lines=8> */
[C---:B------:R-:W-:Y:S05]  /*c850*/  HMMA.16816.F32.BF16 R96, R132.reuse, R146, R96 ;  /* 0x000000928460723c */ /* 0x040fea0000041860 */
[----:B------:R-:W-:Y:S01]  /*c860*/  FADD.FTZ R251, R165, R166 ;  /* 0x000000a6a5fb7221 */ /* 0x000fe20000010000 */
[C---:B---3--:R-:W-:Y:S06]  /*c870*/  HMMA.16816.F32.BF16 R100, R132.reuse, R136, R100 ;  /* 0x000000888464723c */ /* 0x048fec0000041864 */
[C---:B------:R-:W-:Y:S01]  /*c880*/  HMMA.16816.F32.BF16 R104, R132.reuse, R138, R104 ;  /* 0x0000008a8468723c */ /* 0x040fe20000041868 */
[----:B------:R-:W1:Y:S05]  /*c890*/  LDSM.16.MT88.4 R136, [R230+0x11800] ;  /* 0x01180000e688783b */ /* 0x000e6a0000004200 */
[C---:B----4-:R-:W-:Y:S06]  /*c8a0*/  HMMA.16816.F32.BF16 R108, R132.reuse, R140, R108 ;  /* 0x0000008c846c723c */ /* 0x050fec000004186c */
[C---:B------:R-:W-:Y:S01]  /*c8b0*/  HMMA.16816.F32.BF16 R112, R132.reuse, R142, R112 ;  /* 0x0000008e8470723c */ /* 0x040fe20000041870 */
[----:B------:R-:W3:Y:S05]  /*c8c0*/  LDSM.16.MT88.4 R140, [R229+0x11800] ;  /* 0x01180000e58c783b */ /* 0x000eea0000004200 */
[C---:B-----5:R-:W-:Y:S06]  /*c8d0*/  HMMA.16816.F32.BF16 R116, R132.reuse, R148, R116 ;  /* 0x000000948474723c */ /* 0x060fec0000041874 */
[C---:B------:R-:W-:Y:S06]  /*c8e0*/  HMMA.16816.F32.BF16 R120, R132.reuse, R150, R120 ;  /* 0x000000968478723c */ /* 0x040fec0000041878 */
[C---:B--2---:R-:W-:Y:S06]  /*c8f0*/  HMMA.16816.F32.BF16 R124, R132.reuse, R152, R124 ;  /* 0x00000098847c723c */ /* 0x044fec000004187c */
[----:B------:R-:W-:Y:S06]  /*c900*/  HMMA.16816.F32.BF16 R128, R132, R154, R128 ;  /* 0x0000009a8480723c */ /* 0x000fec0000041880 */
[C---:B------:R-:W-:Y:S01]  /*c910*/  HMMA.16816.F32.BF16 R160, R168.reuse, R156, R4 ;  /* 0x0000009ca8a0723c */ /* 0x040fe20000041804 */
[----:B------:R-:W2:Y:S05]  /*c920*/  LDSM.16.MT88.4 R4, [R230+0x13800] ;  /* 0x01380000e604783b */ /* 0x000eaa0000004200 */
[C---:B------:R-:W-:Y:S03]  /*c930*/  HMMA.16816.F32.BF16 R156, R168.reuse, R158, R8 ;  /* 0x0000009ea89c723c */ /* 0x040fe60000041808 */
[----:B------:R-:W4:Y:S03]  /*c940*/  LDSM.16.MT88.4 R8, [R229+0x13800] ;  /* 0x01380000e508783b */ /* 0x000f260000004200 */
[C---:B-1----:R-:W-:Y:S05]  /*c950*/  HMMA.16816.F32.BF16 R152, R168.reuse, R136, R12 ;  /* 0x00000088a898723c */ /* 0x042fea000004180c */
[----:B------:R-:W1:Y:S01]  /*c960*/  LDSM.16.MT88.4 R12, [R228+0x13800] ;  /* 0x01380000e40c783b */ /* 0x000e620000004200 */
[C---:B------:R-:W-:Y:S06]  /*c970*/  HMMA.16816.F32.BF16 R148, R168.reuse, R138, R16 ;  /* 0x0000008aa894723c */ /* 0x040fec0000041810 */
[C---:B---3--:R-:W-:Y:S01]  /*c980*/  HMMA.16816.F32.BF16 R144, R168.reuse, R140, R20 ;  /* 0x0000008ca890723c */ /* 0x048fe20000041814 */
[----:B------:R-:W3:Y:S05]  /*c990*/  LDSM.16.MT88.4 R16, [R232+0x15800] ;  /* 0x01580000e810783b */ /* 0x000eea0000004200 */
[C---:B------:R-:W-:Y:S03]  /*c9a0*/  HMMA.16816.F32.BF16 R140, R168.reuse, R142, R24 ;  /* 0x0000008ea88c723c */ /* 0x040fe60000041818 */
[----:B------:R-:W5:Y:S03]  /*c9b0*/  LDSM.16.MT88.4 R20, [R230+0x15800] ;  /* 0x01580000e614783b */ /* 0x000f660000004200 */
[C---:B------:R-:W-:Y:S05]  /*c9c0*/  HMMA.16816.F32.BF16 R136, R168.reuse, R172, R28 ;  /* 0x000000aca888723c */ /* 0x040fea000004181c */
[----:B------:R-:W5:Y:S01]  /*c9d0*/  LDSM.16.MT88.4 R24, [R229+0x15800] ;  /* 0x01580000e518783b */ /* 0x000f620000004200 */
[C---:B------:R-:W-:Y:S06]  /*c9e0*/  HMMA.16816.F32.BF16 R132, R168.reuse, R174, R32 ;  /* 0x000000aea884723c */ /* 0x040fec0000041820 */
[C---:B------:R-:W-:Y:S06]  /*c9f0*/  HMMA.16816.F32.BF16 R36, R168.reuse, R176, R36 ;  /* 0x000000b0a824723c */ /* 0x040fec0000041824 */
[C---:B------:R-:W-:Y:S06]  /*ca00*/  HMMA.16816.F32.BF16 R40, R168.reuse, R178, R40 ;  /* 0x000000b2a828723c */ /* 0x040fec0000041828 */
[C---:B--2---:R-:W-:Y:S06]  /*ca10*/  HMMA.16816.F32.BF16 R44, R168.reuse, R4, R44 ;  /* 0x00000004a82c723c */ /* 0x044fec000004182c */
[C---:B------:R-:W-:Y:S01]  /*ca20*/  HMMA.16816.F32.BF16 R48, R168.reuse, R6, R48 ;  /* 0x00000006a830723c */ /* 0x040fe20000041830 */
[----:B------:R-:W2:Y:S05]  /*ca30*/  LDSM.16.MT88.4 R4, [R228+0x15800] ;  /* 0x01580000e404783b */ /* 0x000eaa0000004200 */
[C---:B----4-:R-:W-:Y:S06]  /*ca40*/  HMMA.16816.F32.BF16 R52, R168.reuse, R8, R52 ;  /* 0x00000008a834723c */ /* 0x050fec0000041834 */
[C---:B------:R-:W-:Y:S01]  /*ca50*/  HMMA.16816.F32.BF16 R56, R168.reuse, R10, R56 ;  /* 0x0000000aa838723c */ /* 0x040fe20000041838 */
[----:B------:R-:W4:Y:S05]  /*ca60*/  LDSM.16.MT88.4 R8, [R232+0x17800] ;  /* 0x01780000e808783b */ /* 0x000f2a0000004200 */
[C---:B-1----:R-:W-:Y:S06]  /*ca70*/  HMMA.16816.F32.BF16 R60, R168.reuse, R12, R60 ;  /* 0x0000000ca83c723c */ /* 0x042fec000004183c */
[C---:B------:R-:W-:Y:S01]  /*ca80*/  HMMA.16816.F32.BF16 R64, R168.reuse, R14, R64 ;  /* 0x0000000ea840723c */ /* 0x040fe20000041840 */
[----:B------:R-:W1:Y:S05]  /*ca90*/  LDSM.16.MT88.4 R12, [R230+0x17800] ;  /* 0x01780000e60c783b */ /* 0x000e6a0000004200 */
[C---:B---3--:R-:W-:Y:S06]  /*caa0*/  HMMA.16816.F32.BF16 R68, R168.reuse, R16, R68 ;  /* 0x00000010a844723c */ /* 0x048fec0000041844 */
[C---:B------:R-:W-:Y:S01]  /*cab0*/  HMMA.16816.F32.BF16 R72, R168.reuse, R18, R72 ;  /* 0x00000012a848723c */ /* 0x040fe20000041848 */
[----:B------:R-:W3:Y:S05]  /*cac0*/  LDSM.16.MT88.4 R16, [R229+0x17800] ;  /* 0x01780000e510783b */ /* 0x000eea0000004200 */
[C---:B-----5:R-:W-:Y:S06]  /*cad0*/  HMMA.16816.F32.BF16 R76, R168.reuse, R20, R76 ;  /* 0x00000014a84c723c */ /* 0x060fec000004184c */
[C---:B------:R-:W-:Y:S01]  /*cae0*/  HMMA.16816.F32.BF16 R80, R168.reuse, R22, R80 ;  /* 0x00000016a850723c */ /* 0x040fe20000041850 */
[----:B------:R-:W5:Y:S05]  /*caf0*/  LDSM.16.MT88.4 R20, [R228+0x17800] ;  /* 0x01780000e414783b */ /* 0x000f6a0000004200 */
[C---:B------:R-:W-:Y:S06]  /*cb00*/  HMMA.16816.F32.BF16 R84, R168.reuse, R24, R84 ;  /* 0x00000018a854723c */ /* 0x040fec0000041854 */
[C---:B------:R-:W-:Y:S06]  /*cb10*/  HMMA.16816.F32.BF16 R88, R168.reuse, R26, R88 ;  /* 0x0000001aa858723c */ /* 0x040fec0000041858 */
[C---:B--2---:R-:W-:Y:S06]  /*cb20*/  HMMA.16816.F32.BF16 R92, R168.reuse, R4, R92 ;  /* 0x00000004a85c723c */ /* 0x044fec000004185c */
[C---:B------:R-:W-:Y:S06]  /*cb30*/  HMMA.16816.F32.BF16 R96, R168.reuse, R6, R96 ;  /* 0x00000006a860723c */ /* 0x040fec0000041860 */
[C---:B----4-:R-:W-:Y:S06]  /*cb40*/  HMMA.16816.F32.BF16 R100, R168.reuse, R8, R100 ;  /* 0x00000008a864723c */ /* 0x050fec0000041864 */
[C---:B------:R-:W-:Y:S06]  /*cb50*/  HMMA.16816.F32.BF16 R104, R168.reuse, R10, R104 ;  /* 0x0000000aa868723c */ /* 0x040fec0000041868 */
[C---:B-1----:R-:W-:Y:S06]  /*cb60*/  HMMA.16816.F32.BF16 R108, R168.reuse, R12, R108 ;  /* 0x0000000ca86c723c */ /* 0x042fec000004186c */
[C---:B------:R-:W-:Y:S06]  /*cb70*/  HMMA.16816.F32.BF16 R112, R168.reuse, R14, R112 ;  /* 0x0000000ea870723c */ /* 0x040fec0000041870 */
[C---:B---3--:R-:W-:Y:S06]  /*cb80*/  HMMA.16816.F32.BF16 R116, R168.reuse, R16, R116 ;  /* 0x00000010a874723c */ /* 0x048fec0000041874 */
[C---:B------:R-:W-:Y:S06]  /*cb90*/  HMMA.16816.F32.BF16 R120, R168.reuse, R18, R120 ;  /* 0x00000012a878723c */ /* 0x040fec0000041878 */
[C---:B-----5:R-:W-:Y:S06]  /*cba0*/  HMMA.16816.F32.BF16 R124, R168.reuse, R20, R124 ;  /* 0x00000014a87c723c */ /* 0x060fec000004187c */
[----:B------:R-:W-:Y:S01]  /*cbb0*/  HMMA.16816.F32.BF16 R128, R168, R22, R128 ;  /* 0x00000016a880723c */ /* 0x000fe20000041880 */
[----:B------:R-:W-:Y:S11]  /*cbc0*/  @!UPT UIADD3 URZ, URZ, URZ, URZ ;  /* 0x0000003f3f3ff290 */ /* 0x000ff6000fffe03f */
[----:B------:R-:W-:Y:S01]  /*cbd0*/  @!UPT UIADD3 URZ, URZ, URZ, URZ ;  /* 0x0000003f3f3ff290 */ /* 0x000fe2000fffe03f */
[----:B------:R-:W-:Y:S11]  /*cbe0*/  @P1 BRA `(.L_x_819) ;  /* 0xffffffb800101947 */ /* 0x000ff6000383ffff */
.L_x_815:
        /* <DEDUP_REMOVED lines=329> */
.L_x_820:
        /* <DEDUP_REMOVED lines=10> */
.L_x_821:
[----:B------:R-:W-:Y:S01]  /*e120*/  S2UR UR4, SR_CTAID.Z ;  /* 0x00000000000479c3 */ /* 0x000fe20000002700 */
[----:B------:R-:W-:Y:S01]  /*e130*/  ULDC UR6, c[0x0][0x270] ;  /* 0x00009c0000067ab9 */ /* 0x000fe20000000800 */
[----:B------:R-:W-:-:S06]  /*e140*/  ULDC UR14, c[0x0][0x2c4] ;  /* 0x0000b100000e7ab9 */ /* 0x000fcc0000000800 */
[----:B------:R-:W1:Y:S02]  /*e150*/  S2UR UR7, SR_CTAID.Y ;  /* 0x00000000000779c3 */ /* 0x000e640000002600 */
[----:B-1----:R-:W-:-:S04]  /*e160*/  UIMAD UR6, UR7, UR6, UR4 ;  /* 0x00000006070672a4 */ /* 0x002fc8000f8e0204 */
[----:B------:R-:W-:Y:S02]  /*e170*/  UIMAD UR14, UR6, UR14, URZ ;  /* 0x0000000e060e72a4 */ /* 0x000fe4000f8e023f */
.L_x_822:
        /* <DEDUP_REMOVED lines=28> */
.L_x_824:
[----:B------:R-:W-:Y:S05]  /*e340*/  BSYNC B0 ;  /* 0x0000000000007941 */ /* 0x000fea0003800000 */
.L_x_823:
        /* <DEDUP_REMOVED lines=54> */
.L_x_826:
[----:B------:R-:W-:Y:S05]  /*e6b0*/  BSYNC B0 ;  /* 0x0000000000007941 */ /* 0x000fea0003800000 */
.L_x_825:
        /* <DEDUP_REMOVED lines=26> */
.L_x_828:
[----:B------:R-:W-:Y:S05]  /*e860*/  BSYNC B0 ;  /* 0x0000000000007941 */ /* 0x000fea0003800000 */
.L_x_827:
        /* <DEDUP_REMOVED lines=26> */
.L_x_830:
[----:B------:R-:W-:Y:S05]  /*ea10*/  BSYNC B0 ;  /* 0x0000000000007941 */ /* 0x000fea0003800000 */
.L_x_829:
        /* <DEDUP_REMOVED lines=25> */
.L_x_831:
        /* <DEDUP_REMOVED lines=13> */
.L_x_9039:


//--------------------- .text._ZN5flash24flash_fwd_splitkv_kernelI23Flash_fwd_kernel_traitsILi256ELi64ELi64ELi4ELb0ELb0EN7cutlass10bfloat16_tE19Flash_kernel_traitsILi256ELi64ELi64ELi4ES3_EELb0ELb0ELb0ELb0ELb0ELb0ELb0ELb1EEEvNS_16Flash_fwd_paramsE --------------------------
	.section	.text._ZN5flash24flash_fwd_splitkv_kernelI23Flash_fwd_kernel_traitsILi256ELi64ELi64ELi4ELb0ELb0EN7cutlass10bfloat16_tE19Flash_kernel_traitsILi256ELi64ELi64ELi4ES3_EELb0ELb0ELb0ELb0ELb0ELb0ELb0ELb1EEEvNS_16Flash_fwd_paramsE,"ax",@progbits
	.align	128
        .global         _ZN5flash24flash_fwd_splitkv_kernelI23Flash_fwd_kernel_traitsILi256ELi64ELi64ELi4ELb0ELb0EN7cutlass10bfloat16_tE19Flash_kernel_traitsILi256ELi64ELi64ELi4ES3_EELb0ELb0ELb0ELb0ELb0ELb0ELb0ELb1EEEvNS_16Flash_fwd_paramsE
        .type           _ZN5flash24flash_fwd_splitkv_kernelI23Flash_fwd_kernel_traitsILi256ELi64ELi64ELi4ELb0ELb0EN7cutlass10bfloat16_tE19Flash_kernel_traitsILi256ELi64ELi64ELi4ES3_EELb0ELb0ELb0ELb0ELb0ELb0ELb0ELb1EEEvNS_16Flash_fwd_paramsE,@function
        .size           _ZN5flash24flash_fwd_splitkv_kernelI23Flash_fwd_kernel_traitsILi256ELi64ELi64ELi4ELb0ELb0EN7cutlass10bfloat16_tE19Flash_kernel_traitsILi256ELi64ELi64ELi4ES3_EELb0ELb0ELb0ELb0ELb0ELb0ELb0ELb1EEEvNS_16Flash_fwd_paramsE,(.L_x_9000 - _ZN5flash24flash_fwd_splitkv_kernelI23Flash_fwd_kernel_traitsILi256ELi64ELi64ELi4ELb0ELb0EN7cutlass10bfloat16_tE19Flash_kernel_traitsILi256ELi64ELi64ELi4ES3_EELb0ELb0ELb0ELb0ELb0ELb0ELb0ELb1EEEvNS_16Flash_fwd_paramsE)
        .other          _ZN5flash24flash_fwd_splitkv_kernelI23Flash_fwd_kernel_traitsILi256ELi64ELi64ELi4ELb0ELb0EN7cutlass10bfloat16_tE19Flash_kernel_traitsILi256ELi64ELi64ELi4ES3_EELb0ELb0ELb0ELb0ELb0ELb0ELb0ELb1EEEvNS_16Flash_fwd_paramsE,@"STO_CUDA_ENTRY STV_DEFAULT"
_ZN5flash24flash_fwd_splitkv_kernelI23Flash_fwd_kernel_traitsILi256ELi64ELi64ELi4ELb0ELb0EN7cutlass10bfloat16_tE19Flash_kernel_traitsILi256ELi64ELi64ELi4ES3_EELb0ELb0ELb0ELb0ELb0ELb0ELb0ELb1EEEvNS_16Flash_fwd_paramsE:
.text._ZN5flash24flash_fwd_splitkv_kernelI23Flash_fwd_kernel_traitsILi256ELi64ELi64ELi4ELb0ELb0EN7cutlass10bfloat16_tE19Flash_kernel_traitsILi256ELi64ELi64ELi4ES3_EELb0ELb0ELb0ELb0ELb0ELb0ELb0ELb1EEEvNS_16Flash_fwd_paramsE:
[----:B------:R-:W-:Y:S01]  /*0000*/  LDC R1, c[0x0][0x28] ;  /* 0x00000a00ff017b82 */ /* 0x000fe20000000800 */
[----:B------:R-:W1:Y:S07]  /*0010*/  S2R R240, SR_CTAID.X ;  /* 0x0000000000f07919 */ /* 0x000e6e0000002500 */
[----:B------:R-:W2:Y:S01]  /*0020*/  LDC.64 R18, c[0x0][0x198] ;  /* 0x00006600ff127b82 */ /* 0x000ea20000000a00 */
[----:B------:R-:W-:Y:S01]  /*0030*/  BSSY B4, `(.L_x_832) ;  /* 0x0000005000047945 */ /* 0x000fe20003800000 */
[----:B------:R-:W-:Y:S01]  /*0040*/  MOV R237, 0x80 ;  /* 0x0000008000ed7802 */ /* 0x000fe20000000f00 */
[----:B------:R-:W3:Y:S01]  /*0050*/  S2R R239, SR_CTAID.Y ;  /* 0x0000000000ef7919 */ /* 0x000ee20000002600 */
[----:B------:R-:W4:Y:S05]  /*0060*/  S2R R238, SR_CTAID.Z ;  /* 0x0000000000ee7919 */ /* 0x000f2a0000002700 */
[----:B-1234-:R-:W-:Y:S05]  /*0070*/  CALL.REL.NOINC `($_ZN5flash24flash_fwd_splitkv_kernelI23Flash_fwd_kernel_traitsILi256ELi64ELi64ELi4ELb0ELb0EN7cutlass10bfloat16_tE19Flash_kernel_traitsILi256ELi64ELi64ELi4ES3_EELb0ELb0ELb0ELb0ELb0ELb0ELb0ELb1EEEvNS_16Flash_fwd_paramsE$_ZN5flash30compute_attn_1rowblock_splitkvI23Flash_fwd_kernel_traitsILi256ELi64ELi64ELi4ELb0ELb0EN7cutlass10bfloat16_tE19Flash_kernel_traitsILi256ELi64ELi64ELi4ES3_EELb0ELb0ELb0ELb0ELb0ELb0ELb0ELb1ENS_16Flash_fwd_paramsEEEvRKT8_iiiii) ;  /* 0x0000000000087944 */ /* 0x01efea0003c00000 */
[----:B------:R-:W-:Y:S05]  /*0080*/  BSYNC B4 ;  /* 0x0000000000047941 */ /* 0x000fea0003800000 */
.L_x_832:
[----:B------:R-:W-:Y:S05]  /*0090*/  EXIT ;  /* 0x000000000000794d */ /* 0x000fea0003800000 */
        .type           $_ZN5flash24flash_fwd_splitkv_kernelI23Flash_fwd_kernel_traitsILi256ELi64ELi64ELi4ELb0ELb0EN7cutlass10bfloat16_tE19Flash_kernel_traitsILi256ELi64ELi64ELi4ES3_EELb0ELb0ELb0ELb0ELb0ELb0ELb0ELb1EEEvNS_16Flash_fwd_paramsE$_ZN5flash30compute_attn_1rowblock_splitkvI23Flash_fwd_kernel_traitsILi256ELi64ELi64ELi4ELb0ELb0EN7cutlass10bfloat16_tE19Flash_kernel_traitsILi256ELi64ELi64ELi4ES3_EELb0ELb0ELb0ELb0ELb0ELb0ELb0ELb1ENS_16Flash_fwd_paramsEEEvRKT8_iiiii,@function
        .size           $_ZN5flash24flash_fwd_splitkv_kernelI23Flash_fwd_kernel_traitsILi256ELi64ELi64ELi4ELb0ELb0EN7cutlass10bfloat16_tE19Flash_kernel_traitsILi256ELi64ELi64ELi4ES3_EELb0ELb0ELb0ELb0ELb0ELb0ELb0ELb1EEEvNS_16Flash_fwd_paramsE$_ZN5flash30compute_attn_1rowblock_splitkvI23Flash_fwd_kernel_traitsILi256ELi64ELi64ELi4ELb0ELb0EN7cutlass10bfloat16_tE19Flash_kernel_traitsILi256ELi64ELi64ELi4ES3_EELb0ELb0ELb0ELb0ELb0ELb0ELb0ELb1ENS_16Flash_fwd_paramsEEEvRKT8_iiiii,(.L_x_9000 - $_ZN5flash24flash_fwd_splitkv_kernelI23Flash_fwd_kernel_traitsILi256ELi64ELi64ELi4ELb0ELb0EN7cutlass10bfloat16_tE19Flash_kernel_traitsILi256ELi64ELi64ELi4ES3_EELb0ELb0ELb0ELb0ELb0ELb0ELb0ELb1EEEvNS_16Flash_fwd_paramsE$_ZN5flash30compute_attn_1rowblock_splitkvI23Flash_fwd_kernel_traitsILi256ELi64ELi64ELi4ELb0ELb0EN7cutlass10bfloat16_tE19Flash_kernel_traitsILi256ELi64ELi64ELi4ES3_EELb0ELb0ELb0ELb0ELb0ELb0ELb0ELb1ENS_16Flash_fwd_paramsEEEvRKT8_iiiii)
$_ZN5flash24flash_fwd_splitkv_kernelI23Flash_fwd_kernel_traitsILi256ELi64ELi64ELi4ELb0ELb0EN7cutlass10bfloat16_tE19Flash_kernel_traitsILi256ELi64ELi64ELi4ES3_EELb0ELb0ELb0ELb0ELb0ELb0ELb0ELb1EEEvNS_16Flash_fwd_paramsE$_ZN5flash30compute_attn_1rowblock_splitkvI23Flash_fwd_kernel_traitsILi256ELi64ELi64ELi4ELb0ELb0EN7cutlass10bfloat16_tE19Flash_kernel_traitsILi256ELi64ELi64ELi4ES3_EELb0ELb0ELb0ELb0ELb0ELb0ELb0ELb1ENS_16Flash_fwd_paramsEEEvRKT8_iiiii:
[----:B------:R-:W-:Y:S02]  /*00a0*/  ULDC.64 UR6, c[0x0][0x208] ;  /* 0x0000820000067ab9 */ /* 0x000fe40000000a00 */
[----:B------:R-:W2:Y:S04]  /*00b0*/  LD.E.64 R2, desc[UR6][R18.64+0xe0] ;  /* 0x0000e00612027980 */ /* 0x000ea8000c101b00 */
[----:B------:R-:W3:Y:S01]  /*00c0*/  LD.E.64 R20, desc[UR6][R18.64+0xf0] ;  /* 0x0000f00612147980 */ /* 0x000ee2000c101b00 */
[----:B------:R-:W-:Y:S02]  /*00d0*/  IMAD.MOV.U32 R242, RZ, RZ, -0x1 ;  /* 0xfffffffffff27424 */ /* 0x000fe400078e00ff */
[----:B------:R-:W-:Y:S01]  /*00e0*/  IMAD.MOV.U32 R12, RZ, RZ, RZ ;  /* 0x000000ffff0c7224 */ /* 0x000fe200078e00ff */
[----:B--2---:R-:W-:-:S04]  /*00f0*/  ISETP.NE.U32.AND P0, PT, R2, RZ, PT ;  /* 0x000000ff0200720c */ /* 0x004fc80003f05070 */
[----:B------:R-:W-:Y:S01]  /*0100*/  ISETP.NE.AND.EX P0, PT, R3, RZ, PT, P0 ;  /* 0x000000ff0300720c */ /* 0x000fe20003f05300 */
[----:B------:R-:W-:-:S12]  /*0110*/  IMAD.WIDE R2, R239, 0x4, R2 ;  /* 0x00000004ef027825 */ /* 0x000fd800078e0202 */
[----:B------:R-:W2:Y:S04]  /*0120*/  @P0 LD.E R242, desc[UR6][R2.64] ;  /* 0x0000000602f20980 */ /* 0x000ea8000c101900 */
[----:B------:R-:W2:Y:S01]  /*0130*/  @P0 LD.E R241, desc[UR6][R2.64+0x4] ;  /* 0x0000040602f10980 */ /* 0x000ea2000c101900 */
[----:B---3--:R-:W-:-:S04]  /*0140*/  ISETP.NE.U32.AND P4, PT, R20, RZ, PT ;  /* 0x000000ff1400720c */ /* 0x008fc80003f85070 */
[----:B------:R-:W-:Y:S01]  /*0150*/  ISETP.NE.AND.EX P4, PT, R21, RZ, PT, P4 ;  /* 0x000000ff1500720c */ /* 0x000fe20003f85340 */
[----:B------:R-:W-:-:S12]  /*0160*/  IMAD.WIDE R20, R239, 0x4, R20 ;  /* 0x00000004ef147825 */ /* 0x000fd800078e0214 */
[----:B------:R1:W5:Y:S04]  /*0170*/  @P4 LD.E R12, desc[UR6][R20.64] ;  /* 0x00000006140c4980 */ /* 0x000368000c101900 */
[----:B------:R-:W3:Y:S01]  /*0180*/  LD.E.64 R2, desc[UR6][R18.64+0xe8] ;  /* 0x0000e80612027980 */ /* 0x000ee2000c101b00 */
[----:B------:R-:W4:Y:S01]  /*0190*/  S2R R52, SR_TID.X ;  /* 0x0000000000347919 */ /* 0x000f220000002100 */
[----:B------:R-:W-:Y:S01]  /*01a0*/  BSSY B0, `(.L_x_833) ;  /* 0x000000c000007945 */ /* 0x000fe20003800000 */
[----:B------:R-:W-:Y:S01]  /*01b0*/  IMAD.MOV.U32 R13, RZ, RZ, -0x1 ;  /* 0xffffffffff0d7424 */ /* 0x000fe200078e00ff */
[----:B--2---:R-:W-:-:S06]  /*01c0*/  @P0 IADD3 R241, -R242, R241, RZ ;  /* 0x000000f1f2f10210 */ /* 0x004fcc0007ffe1ff */
[----:B------:R1:W5:Y:S01]  /*01d0*/  @!P0 LD.E R241, desc[UR6][R18.64+0xb4] ;  /* 0x0000b40612f18980 */ /* 0x000362000c101900 */
[----:B---3--:R-:W-:-:S04]  /*01e0*/  ISETP.NE.U32.AND P0, PT, R2, RZ, PT ;  /* 0x000000ff0200720c */ /* 0x008fc80003f05070 */
[----:B------:R-:W-:Y:S01]  /*01f0*/  ISETP.NE.AND.EX P0, PT, R3, RZ, PT, P0 ;  /* 0x000000ff0300720c */ /* 0x000fe20003f05300 */
[----:B------:R-:W-:-:S12]  /*0200*/  IMAD.WIDE R2, R239, 0x4, R2 ;  /* 0x00000004ef027825 */ /* 0x000fd800078e0202 */
[----:B-1--4-:R-:W-:Y:S05]  /*0210*/  @!P0 BRA `(.L_x_834) ;  /* 0x0000000000108947 */ /* 0x012fea0003800000 */
[----:B------:R-:W2:Y:S02]  /*0220*/  LD.E.U8 R0, desc[UR6][R18.64+0x1b2] ;  /* 0x0001b20612007980 */ /* 0x000ea4000c101100 */
[----:B--2---:R-:W-:-:S13]  /*0230*/  ISETP.NE.AND P1, PT, R0, RZ, PT ;  /* 0x000000ff0000720c */ /* 0x004fda0003f25270 */
[----:B------:R-:W-:Y:S05]  /*0240*/  @!P1 BRA `(.L_x_834) ;  /* 0x0000000000049947 */ /* 0x000fea0003800000 */
[----:B------:R1:W5:Y:S02]  /*0250*/  LD.E R13, desc[UR6][R2.64] ;  /* 0x00000006020d7980 */ /* 0x000364000c101900 */
.L_x_834:
[----:B------:R-:W-:Y:S05]  /*0260*/  BSYNC B0 ;  /* 0x0000000000007941 */ /* 0x000fea0003800000 */
.L_x_833:
[----:B------:R-:W-:Y:S04]  /*0270*/  BSSY B0, `(.L_x_835) ;  /* 0x0000009000007945 */ /* 0x000fe80003800000 */
[----:B------:R-:W-:Y:S05]  /*0280*/  @!P0 BRA `(.L_x_836) ;  /* 0x0000000000188947 */ /* 0x000fea0003800000 */
[----:B------:R-:W2:Y:S02]  /*0290*/  LD.E.U8 R0, desc[UR6][R18.64+0x1b2] ;  /* 0x0001b20612007980 */ /* 0x000ea4000c101100 */
[----:B--2---:R-:W-:-:S13]  /*02a0*/  ISETP.NE.AND P0, PT, R0, RZ, PT ;  /* 0x000000ff0000720c */ /* 0x004fda0003f05270 */
[----:B------:R-:W2:Y:S02]  /*02b0*/  @P0 LD.E R57, desc[UR6][R2.64+0x4] ;  /* 0x0000040602390980 */ /* 0x000ea4000c101900 */
[----:B--2--5:R-:W-:-:S06]  /*02c0*/  @P0 IADD3 R57, R57, -R13, RZ ;  /* 0x8000000d39390210 */ /* 0x024fcc0007ffe0ff */
[----:B------:R3:W5:Y:S01]  /*02d0*/  @!P0 LD.E R57, desc[UR6][R2.64] ;  /* 0x0000000602398980 */ /* 0x000762000c101900 */
[----:B------:R-:W-:Y:S05]  /*02e0*/  BRA `(.L_x_837) ;  /* 0x0000000000047947 */ /* 0x000fea0003800000 */
.L_x_836:
[----:B------:R2:W5:Y:S02]  /*02f0*/  LD.E R57, desc[UR6][R18.64+0xb8] ;  /* 0x0000b80612397980 */ /* 0x000564000c101900 */
.L_x_837:
[----:B------:R-:W-:Y:S05]  /*0300*/  BSYNC B0 ;  /* 0x0000000000007941 */ /* 0x000fea0003800000 */
.L_x_835:
[----:B-1-3--:R-:W3:Y:S01]  /*0310*/  LD.E.64 R2, desc[UR6][R18.64+0xf8] ;  /* 0x0000f80612027980 */ /* 0x00aee2000c101b00 */
[----:B------:R-:W-:Y:S01]  /*0320*/  BSSY B1, `(.L_x_838) ;  /* 0x0000012000017945 */ /* 0x000fe20003800000 */
[----:B-----5:R-:W-:Y:S01]  /*0330*/  IMAD.IADD R57, R57, 0x1, -R12 ;  /* 0x0000000139397824 */ /* 0x020fe200078e0a0c */
[----:B---3--:R-:W-:-:S04]  /*0340*/  ISETP.NE.U32.AND P0, PT, R2, RZ, PT ;  /* 0x000000ff0200720c */ /* 0x008fc80003f05070 */
[----:B------:R-:W-:-:S13]  /*0350*/  ISETP.NE.AND.EX P0, PT, R3, RZ, PT, P0 ;  /* 0x000000ff0300720c */ /* 0x000fda0003f05300 */
[----:B------:R-:W-:Y:S05]  /*0360*/  @!P0 BRA `(.L_x_839) ;  /* 0x0000000000108947 */ /* 0x000fea0003800000 */
[----:B------:R-:W-:-:S05]  /*0370*/  IMAD.WIDE R2, R239, 0x4, R2 ;  /* 0x00000004ef027825 */ /* 0x000fca00078e0202 */
[----:B------:R-:W3:Y:S02]  /*0380*/  LD.E R53, desc[UR6][R2.64] ;  /* 0x0000000602357980 */ /* 0x000ee4000c101900 */
[----:B---3--:R-:W-:Y:S01]  /*0390*/  IADD3 R53, R53, -R12, RZ ;  /* 0x8000000c35357210 */ /* 0x008fe20007ffe0ff */
[----:B------:R-:W-:Y:S05]  /*03a0*/  BRA `(.L_x_840) ;  /* 0x0000000000247947 */ /* 0x000fea0003800000 */
.L_x_839:
[----:B------:R-:W3:Y:S01]  /*03b0*/  LD.E.64 R2, desc[UR6][R18.64+0x108] ;  /* 0x0001080612027980 */ /* 0x000ee2000c101b00 */
[----:B------:R-:W-:Y:S01]  /*03c0*/  BSSY B0, `(.L_x_841) ;  /* 0x0000006000007945 */ /* 0x000fe20003800000 */
[----:B------:R-:W-:Y:S01]  /*03d0*/  IMAD.MOV.U32 R53, RZ, RZ, RZ ;  /* 0x000000ffff357224 */ /* 0x000fe200078e00ff */
[----:B---3--:R-:W-:-:S04]  /*03e0*/  ISETP.NE.U32.AND P0, PT, R2, RZ, PT ;  /* 0x000000ff0200720c */ /* 0x008fc80003f05070 */
[----:B------:R-:W-:-:S13]  /*03f0*/  ISETP.NE.AND.EX P0, PT, R3, RZ, PT, P0 ;  /* 0x000000ff0300720c */ /* 0x000fda0003f05300 */
[----:B------:R-:W-:Y:S05]  /*0400*/  @!P0 BRA `(.L_x_842) ;  /* 0x0000000000048947 */ /* 0x000fea0003800000 */
[----:B------:R1:W5:Y:S02]  /*0410*/  LD.E R53, desc[UR6][R18.64+0xbc] ;  /* 0x0000bc0612357980 */ /* 0x000364000c101900 */
.L_x_842:
[----:B------:R-:W-:Y:S05]  /*0420*/  BSYNC B0 ;  /* 0x0000000000007941 */ /* 0x000fea0003800000 */
.L_x_841:
[----:B-----5:R-:W-:Y:S02]  /*0430*/  IADD3 R53, R57, R53, RZ ;  /* 0x0000003539357210 */ /* 0x020fe40007ffe0ff */
.L_x_840:
[----:B------:R-:W-:Y:S05]  /*0440*/  BSYNC B1 ;  /* 0x0000000000017941 */ /* 0x000fea0003800000 */
.L_x_838:
[----:B------:R-:W-:Y:S01]  /*0450*/  IMAD.SHL.U32 R61, R240, 0x40, RZ ;  /* 0x00000040f03d7824 */ /* 0x000fe200078e00ff */
[----:B------:R-:W-:Y:S01]  /*0460*/  MOV R2, R237 ;  /* 0x000000ed00027202 */ /* 0x000fe20000000f00 */
[----:B------:R-:W-:-:S03]  /*0470*/  IMAD.MOV.U32 R3, RZ, RZ, 0x0 ;  /* 0x00000000ff037424 */ /* 0x000fc600078e00ff */
[----:B------:R-:W-:-:S13]  /*0480*/  ISETP.GT.AND P0, PT, R241, R61, PT ;  /* 0x0000003df100720c */ /* 0x000fda0003f04270 */
[----:B-12---:R-:W-:Y:S05]  /*0490*/  @!P0 RET.REL.NODEC R2 `(_ZN5flash24flash_fwd_splitkv_kernelI23Flash_fwd_kernel_traitsILi256ELi64ELi64ELi4ELb0ELb0EN7cutlass10bfloat16_tE19Flash_kernel_traitsILi256ELi64ELi64ELi4ES3_EELb0ELb0ELb0ELb0ELb0ELb0ELb0ELb1EEEvNS_16Flash_fwd_paramsE) ;  /* 0xfffffff802d88950 */ /* 0x006fea0003c3ffff */
[----:B------:R-:W2:Y:S01]  /*04a0*/  LD.E R4, desc[UR6][R18.64+0xb8] ;  /* 0x0000b80612047980 */ /* 0x000ea2000c101900 */
[----:B------:R-:W-:-:S05]  /*04b0*/  VIADD R2, R53, 0x3f ;  /* 0x0000003f35027836 */ /* 0x000fca0000000000 */
[----:B------:R-:W-:-:S04]  /*04c0*/  SHF.R.S32.HI R0, RZ, 0x1f, R2 ;  /* 0x0000001fff007819 */ /* 0x000fc80000011402 */
[----:B------:R-:W-:-:S04]  /*04d0*/  LEA.HI R0, R0, R2, RZ, 0x6 ;  /* 0x0000000200007211 */ /* 0x000fc800078f30ff */
[----:B------:R-:W-:Y:S01]  /*04e0*/  SHF.R.S32.HI R0, RZ, 0x6, R0 ;  /* 0x00000006ff007819 */ /* 0x000fe20000011400 */
[----:B--2---:R-:W-:-:S05]  /*04f0*/  VIADD R4, R4, 0x3f ;  /* 0x0000003f04047836 */ /* 0x004fca0000000000 */
[----:B------:R-:W-:-:S04]  /*0500*/  SHF.R.S32.HI R3, RZ, 0x1f, R4 ;  /* 0x0000001fff037819 */ /* 0x000fc80000011404 */
[----:B------:R-:W-:-:S04]  /*0510*/  LEA.HI R3, R3, R4, RZ, 0x6 ;  /* 0x0000000403037211 */ /* 0x000fc800078f30ff */
[----:B------:R-:W-:-:S04]  /*0520*/  SHF.R.S32.HI R3, RZ, 0x6, R3 ;  /* 0x00000006ff037819 */ /* 0x000fc80000011403 */
[----:B------:R-:W-:-:S04]  /*0530*/  VIMNMX R165, R3, R0, PT ;  /* 0x0000000003a57248 */ /* 0x000fc80003fe0100 */
[----:B------:R-:W-:-:S13]  /*0540*/  ISETP.GT.AND P0, PT, R165, RZ, PT ;  /* 0x000000ffa500720c */ /* 0x000fda0003f04270 */
[----:B------:R-:W-:Y:S05]  /*0550*/  @P0 BRA `(.L_x_843) ;  /* 0x0000000800680947 */ /* 0x000fea0003800000 */
[----:B------:R-:W-:Y:S01]  /*0560*/  ISETP.NE.AND P0, PT, R242, -0x1, PT ;  /* 0xfffffffff200780c */ /* 0x000fe20003f05270 */
[----:B------:R-:W2:Y:S04]  /*0570*/  LD.E.64 R6, desc[UR6][R18.64+0x88] ;  /* 0x0000880612067980 */ /* 0x000ea8000c101b00 */
[----:B------:R-:W3:Y:S04]  /*0580*/  LD.E.64 R22, desc[UR6][R18.64+0x90] ;  /* 0x0000900612167980 */ /* 0x000ee8000c101b00 */
[----:B------:R1:W5:Y:S04]  /*0590*/  LD.E R3, desc[UR6][R18.64+0x60] ;  /* 0x0000600612037980 */ /* 0x000368000c101900 */
[----:B------:R-:W4:Y:S04]  /*05a0*/  @!P0 LD.E.64 R14, desc[UR6][R18.64+0x80] ;  /* 0x00008006120e8980 */ /* 0x000f28000c101b00 */
[----:B------:R1:W5:Y:S04]  /*05b0*/  LD.E R0, desc[UR6][R18.64+0xb4] ;  /* 0x0000b40612007980 */ /* 0x000368000c101900 */
[----:B------:R1:W5:Y:S04]  /*05c0*/  LD.E.64 R4, desc[UR6][R18.64+0xa0] ;  /* 0x0000a00612047980 */ /* 0x000368000c101b00 */
[----:B------:R1:W5:Y:S04]  /*05d0*/  LD.E R2, desc[UR6][R18.64+0xc0] ;  /* 0x0000c00612027980 */ /* 0x000368000c101900 */
[----:B------:R-:W5:Y:S01]  /*05e0*/  LD.E.64 R18, desc[UR6][R18.64+0x70] ;  /* 0x0000700612127980 */ /* 0x000f62000c101b00 */
[----:B------:R-:W-:-:S04]  /*05f0*/  SHF.R.S32.HI R8, RZ, 0x1f, R52 ;  /* 0x0000001fff087819 */ /* 0x000fc80000011434 */
[----:B------:R-:W-:-:S04]  /*0600*/  LEA.HI R8, R8, R52, RZ, 0x3 ;  /* 0x0000003408087211 */ /* 0x000fc800078f18ff */
[----:B------:R-:W-:-:S05]  /*0610*/  LOP3.LUT R9, R8, 0xfffffff8, RZ, 0xc0, !PT ;  /* 0xfffffff808097812 */ /* 0x000fca00078ec0ff */
[----:B------:R-:W-:-:S04]  /*0620*/  IMAD.IADD R52, R52, 0x1, -R9 ;  /* 0x0000000134347824 */ /* 0x000fc800078e0a09 */
[----:B------:R-:W-:Y:S01]  /*0630*/  IMAD.SHL.U32 R20, R52, 0x8, RZ ;  /* 0x0000000834147824 */ /* 0x000fe200078e00ff */
[----:B------:R-:W-:-:S04]  /*0640*/  @!P0 SHF.R.S32.HI R10, RZ, 0x1f, R239 ;  /* 0x0000001fff0a8819 */ /* 0x000fc800000114ef */
[----:B------:R-:W-:Y:S02]  /*0650*/  SHF.R.S32.HI R21, RZ, 0x1f, R20 ;  /* 0x0000001fff157819 */ /* 0x000fe40000011414 */
[----:B------:R-:W-:Y:S02]  /*0660*/  SHF.R.S32.HI R8, RZ, 0x3, R8 ;  /* 0x00000003ff087819 */ /* 0x000fe40000011408 */
[----:B------:R-:W-:Y:S01]  /*0670*/  IADD3 R241, -R61, R241, RZ ;  /* 0x000000f13df17210 */ /* 0x000fe20007ffe1ff */
[----:B------:R-:W-:Y:S01]  /*0680*/  BSSY B0, `(.L_x_844) ;  /* 0x000002d000007945 */ /* 0x000fe20003800000 */
[----:B------:R-:W-:Y:S01]  /*0690*/  ISETP.NE.AND P3, PT, R52, RZ, PT ;  /* 0x000000ff3400720c */ /* 0x000fe20003f65270 */
[-C--:B--2---:R-:W-:Y:S02]  /*06a0*/  @P0 IMAD R11, R7, R242.reuse, RZ ;  /* 0x000000f2070b0224 */ /* 0x084fe400078e02ff */
[----:B------:R-:W-:-:S05]  /*06b0*/  @P0 IMAD.WIDE.U32 R12, R6, R242, RZ ;  /* 0x000000f2060c0225 */ /* 0x000fca00078e00ff */
[----:B------:R-:W-:Y:S01]  /*06c0*/  @P0 IADD3 R11, R13, R11, RZ ;  /* 0x0000000b0d0b0210 */ /* 0x000fe20007ffe0ff */
[-C--:B----4-:R-:W-:Y:S02]  /*06d0*/  @!P0 IMAD R9, R15, R239.reuse, RZ ;  /* 0x000000ef0f098224 */ /* 0x090fe400078e02ff */
[----:B------:R-:W-:Y:S01]  /*06e0*/  @!P0 IMAD.WIDE.U32 R16, R14, R239, RZ ;  /* 0x000000ef0e108225 */ /* 0x000fe200078e00ff */
[----:B------:R-:W-:-:S03]  /*06f0*/  SHF.R.S32.HI R13, RZ, 0x1f, R61 ;  /* 0x0000001fff0d7819 */ /* 0x000fc6000001143d */
[----:B------:R-:W-:Y:S02]  /*0700*/  @!P0 IMAD R10, R14, R10, R9 ;  /* 0x0000000a0e0a8224 */ /* 0x000fe400078e0209 */
[----:B------:R-:W-:Y:S02]  /*0710*/  IMAD R9, R7, R61, RZ ;  /* 0x0000003d07097224 */ /* 0x000fe400078e02ff */
[----:B------:R-:W-:-:S04]  /*0720*/  IMAD.WIDE.U32 R14, R61, R6, R20 ;  /* 0x000000063d0e7225 */ /* 0x000fc800078e0014 */
[----:B------:R-:W-:Y:S02]  /*0730*/  @!P0 IMAD.MOV.U32 R12, RZ, RZ, R16 ;  /* 0x000000ffff0c8224 */ /* 0x000fe400078e0010 */
[----:B------:R-:W-:Y:S02]  /*0740*/  IMAD R9, R6, R13, R9 ;  /* 0x0000000d06097224 */ /* 0x000fe400078e0209 */
[----:B------:R-:W-:Y:S01]  /*0750*/  @!P0 IMAD.IADD R11, R17, 0x1, R10 ;  /* 0x00000001110b8824 */ /* 0x000fe200078e020a */
[----:B------:R-:W-:-:S04]  /*0760*/  IADD3 R10, P0, R12, R14, RZ ;  /* 0x0000000e0c0a7210 */ /* 0x000fc80007f1e0ff */
[----:B------:R-:W-:Y:S02]  /*0770*/  IADD3.X R11, R11, R15, R9, P0, !PT ;  /* 0x0000000f0b0b7210 */ /* 0x000fe400007fe409 */
[C---:B------:R-:W-:Y:S01]  /*0780*/  ISETP.GE.AND P0, PT, R8.reuse, R241, PT ;  /* 0x000000f10800720c */ /* 0x040fe20003f06270 */
[----:B---3--:R-:W-:Y:S01]  /*0790*/  IMAD R24, R23, R238, RZ ;  /* 0x000000ee17187224 */ /* 0x008fe200078e02ff */
[----:B------:R-:W-:Y:S01]  /*07a0*/  SHF.R.S32.HI R9, RZ, 0x1f, R238 ;  /* 0x0000001fff097819 */ /* 0x000fe200000114ee */
[----:B------:R-:W-:-:S04]  /*07b0*/  VIADD R13, R8, 0x10 ;  /* 0x00000010080d7836 */ /* 0x000fc80000000000 */
[----:B------:R-:W-:Y:S02]  /*07c0*/  IMAD R24, R22, R9, R24 ;  /* 0x0000000916187224 */ /* 0x000fe400078e0218 */
[----:B------:R-:W-:Y:S01]  /*07d0*/  IMAD.WIDE.U32 R22, R238, R22, R10 ;  /* 0x00000016ee167225 */ /* 0x000fe200078e000a */
[----:B------:R-:W-:Y:S02]  /*07e0*/  ISETP.GE.AND P1, PT, R13, R241, PT ;  /* 0x000000f10d00720c */ /* 0x000fe40003f26270 */
[----:B------:R-:W-:Y:S01]  /*07f0*/  SHF.R.S32.HI R11, RZ, 0x1f, R8 ;  /* 0x0000001fff0b7819 */ /* 0x000fe20000011408 */
[----:B------:R-:W-:Y:S01]  /*0800*/  VIADD R16, R20, 0x40 ;  /* 0x0000004014107836 */ /* 0x000fe20000000000 */
[----:B------:R-:W-:Y:S01]  /*0810*/  IADD3 R12, R8, 0x20, RZ ;  /* 0x00000020080c7810 */ /* 0x000fe20007ffe0ff */
[C---:B------:R-:W-:Y:S01]  /*0820*/  VIADD R14, R20.reuse, 0xc0 ;  /* 0x000000c0140e7836 */ /* 0x040fe20000000000 */
[----:B------:R-:W-:Y:S02]  /*0830*/  IADD3 R15, R20, 0x80, RZ ;  /* 0x00000080140f7810 */ /* 0x000fe40007ffe0ff */
[----:B------:R-:W-:Y:S01]  /*0840*/  IADD3 R25, R23, R24, RZ ;  /* 0x0000001817197210 */ /* 0x000fe20007ffe0ff */
[----:B-1----:R-:W-:Y:S06]  /*0850*/  @P0 BRA `(.L_x_845) ;  /* 0x00000000003c0947 */ /* 0x002fec0003800000 */
[----:B------:R-:W-:Y:S01]  /*0860*/  IMAD R9, R7, R8, RZ ;  /* 0x0000000807097224 */ /* 0x000fe200078e02ff */
[-C--:B-----5:R-:W-:Y:S01]  /*0870*/  ISETP.GE.AND P6, PT, R20, R2.reuse, PT ;  /* 0x000000021400720c */ /* 0x0a0fe20003fc6270 */
[----:B------:R-:W-:Y:S01]  /*0880*/  IMAD.MOV.U32 R24, RZ, RZ, R22 ;  /* 0x000000ffff187224 */ /* 0x000fe200078e0016 */
[-C--:B------:R-:W-:Y:S01]  /*0890*/  ISETP.GE.AND P5, PT, R16, R2.reuse, PT ;  /* 0x000000021000720c */ /* 0x080fe20003fa6270 */
[C---:B------:R-:W-:Y:S01]  /*08a0*/  IMAD R9, R6.reuse, R11, R9 ;  /* 0x0000000b06097224 */ /* 0x040fe200078e0209 */
[----:B------:R-:W-:Y:S01]  /*08b0*/  ISETP.GE.AND P4, PT, R15, R2, PT ;  /* 0x000000020f00720c */ /* 0x000fe20003f86270 */
[----:B------:R-:W-:Y:S01]  /*08c0*/  IMAD.WIDE.U32 R26, R6, R8, R24 ;  /* 0x00000008061a7225 */ /* 0x000fe200078e0018 */
[----:B------:R-:W-:-:S03]  /*08d0*/  ISETP.GE.AND P2, PT, R14, R2, PT ;  /* 0x000000020e00720c */ /* 0x000fc60003f46270 */
[----:B------:R-:W-:Y:S01]  /*08e0*/  IMAD.IADD R9, R27, 0x1, R9 ;  /* 0x000000011b097824 */ /* 0x000fe200078e0209 */
[----:B------:R-:W-:-:S04]  /*08f0*/  LEA R28, P0, R26, R18, 0x1 ;  /* 0x000000121a1c7211 */ /* 0x000fc800078008ff */
[----:B------:R-:W-:-:S05]  /*0900*/  LEA.HI.X R29, R26, R19, R9, 0x1, P0 ;  /* 0x000000131a1d7211 */ /* 0x000fca00000f0c09 */
[----:B------:R1:W-:Y:S04]  /*0910*/  @!P6 ST.E.128 desc[UR6][R28.64], RZ ;  /* 0x000000ff1c00e985 */ /* 0x0003e8000c101d06 */
[----:B------:R1:W-:Y:S04]  /*0920*/  @!P5 ST.E.128 desc[UR6][R28.64+0x80], RZ ;  /* 0x000080ff1c00d985 */ /* 0x0003e8000c101d06 */
[----:B------:R1:W-:Y:S04]  /*0930*/  @!P4 ST.E.128 desc[UR6][R28.64+0x100], RZ ;  /* 0x000100ff1c00c985 */ /* 0x0003e8000c101d06 */
[----:B------:R1:W-:Y:S02]  /*0940*/  @!P2 ST.E.128 desc[UR6][R28.64+0x180], RZ ;  /* 0x000180ff1c00a985 */ /* 0x0003e4000c101d06 */
.L_x_845:
[----:B------:R-:W-:Y:S05]  /*0950*/  BSYNC B0 ;  /* 0x0000000000007941 */ /* 0x000fea0003800000 */
.L_x_844:
[----:B------:R-:W-:Y:S01]  /*0960*/  BSSY B0, `(.L_x_846) ;  /* 0x0000015000007945 */ /* 0x000fe20003800000 */
[----:B------:R-:W-:-:S03]  /*0970*/  ISETP.GE.AND P0, PT, R12, R241, PT ;  /* 0x000000f10c00720c */ /* 0x000fc60003f06270 */
[----:B------:R-:W-:Y:S10]  /*0980*/  @P1 BRA `(.L_x_847) ;  /* 0x0000000000481947 */ /* 0x000ff40003800000 */
[----:B------:R-:W-:Y:S01]  /*0990*/  IADD3 R10, P1, R8, 0x10, RZ ;  /* 0x00000010080a7810 */ /* 0x000fe20007f3e0ff */
[----:B------:R-:W-:Y:S01]  /*09a0*/  IMAD.MOV.U32 R26, RZ, RZ, R22 ;  /* 0x000000ffff1a7224 */ /* 0x000fe200078e0016 */
[-C--:B-----5:R-:W-:Y:S01]  /*09b0*/  ISETP.GE.AND P5, PT, R20, R2.reuse, PT ;  /* 0x000000021400720c */ /* 0x0a0fe20003fa6270 */
[----:B------:R-:W-:Y:S01]  /*09c0*/  IMAD.MOV.U32 R27, RZ, RZ, R25 ;  /* 0x000000ffff1b7224 */ /* 0x000fe200078e0019 */
[-C--:B------:R-:W-:Y:S01]  /*09d0*/  ISETP.GE.AND P4, PT, R16, R2.reuse, PT ;  /* 0x000000021000720c */ /* 0x080fe20003f86270 */
[----:B------:R-:W-:Y:S01]  /*09e0*/  IMAD.X R9, RZ, RZ, R11, P1 ;  /* 0x000000ffff097224 */ /* 0x000fe200008e060b */
[----:B------:R-:W-:Y:S01]  /*09f0*/  ISETP.GE.AND P2, PT, R15, R2, PT ;  /* 0x000000020f00720c */ /* 0x000fe20003f46270 */
[----:B------:R-:W-:Y:S01]  /*0a00*/  IMAD.WIDE.U32 R26, R6, R10, R26 ;  /* 0x0000000a061a7225 */ /* 0x000fe200078e001a */
[----:B------:R-:W-:-:S03]  /*0a10*/  ISETP.GE.AND P1, PT, R14, R2, PT ;  /* 0x000000020e00720c */ /* 0x000fc60003f26270 */
[----:B------:R-:W-:Y:S01]  /*0a20*/  IMAD R9, R9, R6, RZ ;  /* 0x0000000609097224 */ /* 0x000fe200078e02ff */
[----:B-1----:R-:W-:-:S03]  /*0a30*/  LEA R28, P6, R26, R18, 0x1 ;  /* 0x000000121a1c7211 */ /* 0x002fc600078c08ff */
[----:B------:R-:W-:-:S04]  /*0a40*/  IMAD R9, R7, R10, R9 ;  /* 0x0000000a07097224 */ /* 0x000fc800078e0209 */
[----:B------:R-:W-:-:S05]  /*0a50*/  IMAD.IADD R9, R27, 0x1, R9 ;  /* 0x000000011b097824 */ /* 0x000fca00078e0209 */
[----:B------:R-:W-:-:S05]  /*0a60*/  LEA.HI.X R29, R26, R19, R9, 0x1, P6 ;  /* 0x000000131a1d7211 */ /* 0x000fca00030f0c09 */
[----:B------:R2:W-:Y:S04]  /*0a70*/  @!P5 ST.E.128 desc[UR6][R28.64], RZ ;  /* 0x000000ff1c00d985 */ /* 0x0005e8000c101d06 */
[----:B------:R2:W-:Y:S04]  /*0a80*/  @!P4 ST.E.128 desc[UR6][R28.64+0x80], RZ ;  /* 0x000080ff1c00c985 */ /* 0x0005e8000c101d06 */
[----:B------:R2:W-:Y:S04]  /*0a90*/  @!P2 ST.E.128 desc[UR6][R28.64+0x100], RZ ;  /* 0x000100ff1c00a985 */ /* 0x0005e8000c101d06 */
[----:B------:R2:W-:Y:S02]  /*0aa0*/  @!P1 ST.E.128 desc[UR6][R28.64+0x180], RZ ;  /* 0x000180ff1c009985 */ /* 0x0005e4000c101d06 */
.L_x_847:
[----:B------:R-:W-:Y:S05]  /*0ab0*/  BSYNC B0 ;  /* 0x0000000000007941 */ /* 0x000fea0003800000 */
.L_x_846:
[----:B-----5:R-:W-:Y:S01]  /*0ac0*/  IMAD R3, R239, R3, R238 ;  /* 0x00000003ef037224 */ /* 0x020fe200078e02ee */
[----:B------:R-:W-:Y:S01]  /*0ad0*/  BSSY B0, `(.L_x_848) ;  /* 0x0000016000007945 */ /* 0x000fe20003800000 */
[----:B------:R-:W-:Y:S02]  /*0ae0*/  ISETP.GE.OR P5, PT, R13, R241, P3 ;  /* 0x000000f10d00720c */ /* 0x000fe40001fa6670 */
[----:B------:R-:W-:Y:S01]  /*0af0*/  IMAD R61, R0, R3, R61 ;  /* 0x00000003003d7224 */ /* 0x000fe200078e023d */
[----:B------:R-:W-:Y:S10]  /*0b00*/  @P0 BRA `(.L_x_849) ;  /* 0x0000000000480947 */ /* 0x000ff40003800000 */
[----:B------:R-:W-:Y:S01]  /*0b10*/  IADD3 R3, P0, R8, 0x20, RZ ;  /* 0x0000002008037810 */ /* 0x000fe20007f1e0ff */
[----:B------:R-:W-:Y:S01]  /*0b20*/  IMAD.MOV.U32 R26, RZ, RZ, R22 ;  /* 0x000000ffff1a7224 */ /* 0x000fe200078e0016 */
[-C--:B------:R-:W-:Y:S01]  /*0b30*/  ISETP.GE.AND P4, PT, R20, R2.reuse, PT ;  /* 0x000000021400720c */ /* 0x080fe20003f86270 */
[----:B------:R-:W-:Y:S01]  /*0b40*/  IMAD.MOV.U32 R27, RZ, RZ, R25 ;  /* 0x000000ffff1b7224 */ /* 0x000fe200078e0019 */
[-C--:B------:R-:W-:Y:S01]  /*0b50*/  ISETP.GE.AND P2, PT, R16, R2.reuse, PT ;  /* 0x000000021000720c */ /* 0x080fe20003f46270 */
[----:B------:R-:W-:Y:S01]  /*0b60*/  IMAD.X R0, RZ, RZ, R11, P0 ;  /* 0x000000ffff007224 */ /* 0x000fe200000e060b */
[-C--:B------:R-:W-:Y:S01]  /*0b70*/  ISETP.GE.AND P1, PT, R15, R2.reuse, PT ;  /* 0x000000020f00720c */ /* 0x080fe20003f26270 */
[----:B------:R-:W-:Y:S01]  /*0b80*/  IMAD.WIDE.U32 R26, R6, R3, R26 ;  /* 0x00000003061a7225 */ /* 0x000fe200078e001a */
[----:B------:R-:W-:-:S03]  /*0b90*/  ISETP.GE.AND P0, PT, R14, R2, PT ;  /* 0x000000020e00720c */ /* 0x000fc60003f06270 */
[----:B------:R-:W-:Y:S01]  /*0ba0*/  IMAD R0, R0, R6, RZ ;  /* 0x0000000600007224 */ /* 0x000fe200078e02ff */
[----:B-12---:R-:W-:-:S03]  /*0bb0*/  LEA R28, P6, R26, R18, 0x1 ;  /* 0x000000121a1c7211 */ /* 0x006fc600078c08ff */
[----:B------:R-:W-:-:S04]  /*0bc0*/  IMAD R0, R7, R3, R0 ;  /* 0x0000000307007224 */ /* 0x000fc800078e0200 */
[----:B------:R-:W-:-:S05]  /*0bd0*/  IMAD.IADD R0, R27, 0x1, R0 ;  /* 0x000000011b007824 */ /* 0x000fca00078e0200 */
[----:B------:R-:W-:-:S05]  /*0be0*/  LEA.HI.X R29, R26, R19, R0, 0x1, P6 ;  /* 0x000000131a1d7211 */ /* 0x000fca00030f0c00 */
[----:B------:R3:W-:Y:S04]  /*0bf0*/  @!P4 ST.E.128 desc[UR6][R28.64], RZ ;  /* 0x000000ff1c00c985 */ /* 0x0007e8000c101d06 */
[----:B------:R3:W-:Y:S04]  /*0c00*/  @!P2 ST.E.128 desc[UR6][R28.64+0x80], RZ ;  /* 0x000080ff1c00a985 */ /* 0x0007e8000c101d06 */
[----:B------:R3:W-:Y:S04]  /*0c10*/  @!P1 ST.E.128 desc[UR6][R28.64+0x100], RZ ;  /* 0x000100ff1c009985 */ /* 0x0007e8000c101d06 */
[----:B------:R3:W-:Y:S02]  /*0c20*/  @!P0 ST.E.128 desc[UR6][R28.64+0x180], RZ ;  /* 0x000180ff1c008985 */ /* 0x0007e4000c101d06 */
.L_x_849:
[----:B------:R-:W-:Y:S05]  /*0c30*/  BSYNC B0 ;  /* 0x0000000000007941 */ /* 0x000fea0003800000 */
.L_x_848:
[C---:B------:R-:W-:Y:S01]  /*0c40*/  VIADD R3, R8.reuse, 0x30 ;  /* 0x0000003008037836 */ /* 0x040fe20000000000 */
[-C--:B------:R-:W-:Y:S01]  /*0c50*/  ISETP.GE.OR P6, PT, R8, R241.reuse, P3 ;  /* 0x000000f10800720c */ /* 0x080fe20001fc6670 */
[----:B------:R-:W-:Y:S01]  /*0c60*/  BSSY B0, `(.L_x_850) ;  /* 0x000001e000007945 */ /* 0x000fe20003800000 */
[-C--:B------:R-:W-:Y:S02]  /*0c70*/  ISETP.GE.OR P4, PT, R12, R241.reuse, P3 ;  /* 0x000000f10c00720c */ /* 0x080fe40001f86670 */
[-C--:B------:R-:W-:Y:S02]  /*0c80*/  ISETP.GE.AND P1, PT, R3, R241.reuse, PT ;  /* 0x000000f10300720c */ /* 0x080fe40003f26270 */
[----:B------:R-:W-:Y:S02]  /*0c90*/  IADD3 R0, P0, R61, R8, RZ ;  /* 0x000000083d007210 */ /* 0x000fe40007f1e0ff */
[----:B------:R-:W-:Y:S01]  /*0ca0*/  ISETP.GE.OR P3, PT, R3, R241, P3 ;  /* 0x000000f10300720c */ /* 0x000fe20001f66670 */
[----:B------:R-:W-:Y:S01]  /*0cb0*/  @!P5 IMAD.MOV.U32 R3, RZ, RZ, 0x7f800000 ;  /* 0x7f800000ff03d424 */ /* 0x000fe200078e00ff */
[----:B------:R-:W-:-:S02]  /*0cc0*/  LEA.HI.X.SX32 R61, R61, R11, 0x1, P0 ;  /* 0x0000000b3d3d7211 */ /* 0x000fc400000f0eff */
[----:B------:R-:W-:Y:S01]  /*0cd0*/  LEA R12, P0, R0, R4, 0x2 ;  /* 0x00000004000c7211 */ /* 0x000fe200078010ff */
[----:B------:R-:W-:-:S03]  /*0ce0*/  @!P6 IMAD.MOV.U32 R4, RZ, RZ, 0x7f800000 ;  /* 0x7f800000ff04e424 */ /* 0x000fc600078e00ff */
[----:B------:R-:W-:Y:S01]  /*0cf0*/  LEA.HI.X R13, R0, R5, R61, 0x2, P0 ;  /* 0x00000005000d7211 */ /* 0x000fe200000f143d */
[----:B------:R-:W-:Y:S01]  /*0d00*/  @!P4 IMAD.MOV.U32 R0, RZ, RZ, 0x7f800000 ;  /* 0x7f800000ff00c424 */ /* 0x000fe200078e00ff */
[----:B------:R-:W-:Y:S07]  /*0d10*/  @P1 BRA `(.L_x_851) ;  /* 0x0000000000481947 */ /* 0x000fee0003800000 */
[----:B------:R-:W-:Y:S01]  /*0d20*/  IADD3 R8, P0, R8, 0x30, RZ ;  /* 0x0000003008087810 */ /* 0x000fe20007f1e0ff */
[----:B------:R-:W-:Y:S01]  /*0d30*/  IMAD.MOV.U32 R10, RZ, RZ, R22 ;  /* 0x000000ffff0a7224 */ /* 0x000fe200078e0016 */
[----:B------:R-:W-:-:S03]  /*0d40*/  ISETP.GE.AND P2, PT, R16, R2, PT ;  /* 0x000000021000720c */ /* 0x000fc60003f46270 */
[----:B------:R-:W-:Y:S01]  /*0d50*/  IMAD.X R5, RZ, RZ, R11, P0 ;  /* 0x000000ffff057224 */ /* 0x000fe200000e060b */
[----:B------:R-:W-:Y:S01]  /*0d60*/  ISETP.GE.AND P0, PT, R20, R2, PT ;  /* 0x000000021400720c */ /* 0x000fe20003f06270 */
[----:B------:R-:W-:Y:S02]  /*0d70*/  IMAD.MOV.U32 R11, RZ, RZ, R25 ;  /* 0x000000ffff0b7224 */ /* 0x000fe400078e0019 */
[----:B------:R-:W-:Y:S02]  /*0d80*/  IMAD R5, R5, R6, RZ ;  /* 0x0000000605057224 */ /* 0x000fe400078e02ff */
[----:B------:R-:W-:-:S04]  /*0d90*/  IMAD.WIDE.U32 R10, R6, R8, R10 ;  /* 0x00000008060a7225 */ /* 0x000fc800078e000a */
[----:B------:R-:W-:Y:S01]  /*0da0*/  IMAD R5, R7, R8, R5 ;  /* 0x0000000807057224 */ /* 0x000fe200078e0205 */
[----:B------:R-:W-:-:S03]  /*0db0*/  LEA R6, P1, R10, R18, 0x1 ;  /* 0x000000120a067211 */ /* 0x000fc600078208ff */
[----:B------:R-:W-:-:S05]  /*0dc0*/  IMAD.IADD R5, R11, 0x1, R5 ;  /* 0x000000010b057824 */ /* 0x000fca00078e0205 */
[----:B------:R-:W-:Y:S02]  /*0dd0*/  LEA.HI.X R7, R10, R19, R5, 0x1, P1 ;  /* 0x000000130a077211 */ /* 0x000fe400008f0c05 */
[----:B------:R-:W-:-:S03]  /*0de0*/  ISETP.GE.AND P1, PT, R15, R2, PT ;  /* 0x000000020f00720c */ /* 0x000fc60003f26270 */
[----:B------:R4:W-:Y:S01]  /*0df0*/  @!P0 ST.E.128 desc[UR6][R6.64], RZ ;  /* 0x000000ff06008985 */ /* 0x0009e2000c101d06 */
[----:B------:R-:W-:-:S03]  /*0e00*/  ISETP.GE.AND P0, PT, R14, R2, PT ;  /* 0x000000020e00720c */ /* 0x000fc60003f06270 */
[----:B------:R4:W-:Y:S06]  /*0e10*/  @!P2 ST.E.128 desc[UR6][R6.64+0x80], RZ ;  /* 0x000080ff0600a985 */ /* 0x0009ec000c101d06 */
[----:B------:R4:W-:Y:S04]  /*0e20*/  @!P1 ST.E.128 desc[UR6][R6.64+0x100], RZ ;  /* 0x000100ff06009985 */ /* 0x0009e8000c101d06 */
[----:B------:R4:W-:Y:S02]  /*0e30*/  @!P0 ST.E.128 desc[UR6][R6.64+0x180], RZ ;  /* 0x000180ff06008985 */ /* 0x0009e4000c101d06 */
.L_x_851:
[----:B------:R-:W-:Y:S05]  /*0e40*/  BSYNC B0 ;  /* 0x0000000000007941 */ /* 0x000fea0003800000 */
.L_x_850:
[----:B------:R5:W-:Y:S01]  /*0e50*/  @!P5 ST.E desc[UR6][R12.64+0x40], R3 ;  /* 0x000040030c00d985 */ /* 0x000be2000c101906 */
[----:B------:R-:W-:-:S03]  /*0e60*/  MOV R2, R237 ;  /* 0x000000ed00027202 */ /* 0x000fc60000000f00 */
[----:B------:R-:W-:Y:S04]  /*0e70*/  @!P6 ST.E desc[UR6][R12.64], R4 ;  /* 0x000000040c00e985 */ /* 0x000fe8000c101906 */
[----:B------:R1:W-:Y:S01]  /*0e80*/  @!P4 ST.E desc[UR6][R12.64+0x80], R0 ;  /* 0x000080000c00c985 */ /* 0x0003e2000c101906 */
[----:B-----5:R-:W-:-:S04]  /*0e90*/  MOV R3, 0x0 ;  /* 0x0000000000037802 */ /* 0x020fc80000000f00 */
[----:B-1234-:R-:W-:Y:S05]  /*0ea0*/  @P3 RET.REL.NODEC R2 `(_ZN5flash24flash_fwd_splitkv_kernelI23Flash_fwd_kernel_traitsILi256ELi64ELi64ELi4ELb0ELb0EN7cutlass10bfloat16_tE19Flash_kernel_traitsILi256ELi64ELi64ELi4ES3_EELb0ELb0ELb0ELb0ELb0ELb0ELb0ELb1EEEvNS_16Flash_fwd_paramsE) ;  /* 0xfffffff002543950 */ /* 0x01efea0003c3ffff */
[----:B------:R-:W-:Y:S02]  /*0eb0*/  MOV R0, 0x7f800000 ;  /* 0x7f80000000007802 */ /* 0x000fe40000000f00 */
[----:B------:R-:W-:Y:S02]  /*0ec0*/  MOV R2, R237 ;  /* 0x000000ed00027202 */ /* 0x000fe40000000f00 */
[----:B------:R-:W-:Y:S01]  /*0ed0*/  MOV R3, 0x0 ;  /* 0x0000000000037802 */ /* 0x000fe20000000f00 */
[----:B------:R1:W-:Y:S03]  /*0ee0*/  ST.E desc[UR6][R12.64+0xc0], R0 ;  /* 0x0000c0000c007985 */ /* 0x0003e6000c101906 */
[----:B-1----:R-:W-:Y:S05]  /*0ef0*/  RET.REL.NODEC R2 `(_ZN5flash24flash_fwd_splitkv_kernelI23Flash_fwd_kernel_traitsILi256ELi64ELi64ELi4ELb0ELb0EN7cutlass10bfloat16_tE19Flash_kernel_traitsILi256ELi64ELi64ELi4ES3_EELb0ELb0ELb0ELb0ELb0ELb0ELb0ELb1EEEvNS_16Flash_fwd_paramsE) ;  /* 0xfffffff002407950 */ /* 0x002fea0003c3ffff */
.L_x_843:
[----:B------:R-:W2:Y:S04]  /*0f00*/  LD.E.64 R6, desc[UR6][R18.64+0x160] ;  /* 0x0001600612067980 */ /* 0x000ea8000c101b00 */
[----:B------:R-:W3:Y:S01]  /*0f10*/  LD.E.64 R2, desc[UR6][R18.64+0x158] ;  /* 0x0001580612027980 */ /* 0x000ee2000c101b00 */
[----:B--2---:R-:W-:-:S04]  /*0f20*/  ISETP.NE.U32.AND P1, PT, R6, RZ, PT ;  /* 0x000000ff0600720c */ /* 0x004fc80003f25070 */
[----:B------:R-:W-:-:S13]  /*0f30*/  ISETP.NE.AND.EX P1, PT, R7, RZ, PT, P1 ;  /* 0x000000ff0700720c */ /* 0x000fda0003f25310 */
[----:B------:R-:W2:Y:S01]  /*0f40*/  @P1 LD.E.64 R8, desc[UR6][R18.64+0x168] ;  /* 0x0001680612081980 */ /* 0x000ea2000c101b00 */
[----:B---3--:R-:W-:Y:S01]  /*0f50*/  ISETP.NE.U32.AND P0, PT, R2, RZ, PT ;  /* 0x000000ff0200720c */ /* 0x008fe20003f05070 */
[----:B------:R-:W-:-:S03]  /*0f60*/  IMAD.MOV.U32 R11, RZ, RZ, R239 ;  /* 0x000000ffff0b7224 */ /* 0x000fc600078e00ef */
[----:B------:R-:W-:Y:S02]  /*0f70*/  ISETP.NE.AND.EX P0, PT, R3, RZ, PT, P0 ;  /* 0x000000ff0300720c */ /* 0x000fe40003f05300 */
[----:B------:R-:W-:Y:S02]  /*0f80*/  @P1 SHF.R.S32.HI R0, RZ, 0x1f, R239 ;  /* 0x0000001fff001819 */ /* 0x000fe400000114ef */
[----:B------:R-:W-:-:S09]  /*0f90*/  CS2R R244, SRZ ;  /* 0x0000000000f47805 */ /* 0x000fd2000001ff00 */
[----:B------:R-:W-:-:S05]  /*0fa0*/  @P0 IMAD.WIDE R2, R239, 0x4, R2 ;  /* 0x00000004ef020825 */ /* 0x000fca00078e0202 */
[----:B------:R1:W5:Y:S01]  /*0fb0*/  @P0 LD.E R11, desc[UR6][R2.64] ;  /* 0x00000006020b0980 */ /* 0x000362000c101900 */
[----:B------:R-:W-:Y:S01]  /*0fc0*/  BSSY B0, `(.L_x_852) ;  /* 0x00000b1000007945 */ /* 0x000fe20003800000 */
[-C--:B--2---:R-:W-:Y:S02]  /*0fd0*/  @P1 IMAD R4, R9, R239.reuse, RZ ;  /* 0x000000ef09041224 */ /* 0x084fe400078e02ff */
[----:B-1----:R-:W-:-:S04]  /*0fe0*/  @P1 IMAD.WIDE.U32 R2, R8, R239, RZ ;  /* 0x000000ef08021225 */ /* 0x002fc800078e00ff */
[----:B------:R-:W-:Y:S01]  /*0ff0*/  @P1 IMAD R0, R8, R0, R4 ;  /* 0x0000000008001224 */ /* 0x000fe200078e0204 */
[----:B------:R-:W-:-:S03]  /*1000*/  @P1 LEA R245, P0, R2, R6, 0x2 ;  /* 0x0000000602f51211 */ /* 0x000fc600078010ff */
[----:B------:R-:W-:-:S05]  /*1010*/  @P1 IMAD.IADD R0, R3, 0x1, R0 ;  /* 0x0000000103001824 */ /* 0x000fca00078e0200 */
[----:B------:R-:W-:-:S04]  /*1020*/  @P1 LEA.HI.X R244, R2, R7, R0, 0x2, P0 ;  /* 0x0000000702f41211 */ /* 0x000fc800000f1400 */
[----:B------:R-:W-:-:S04]  /*1030*/  LOP3.LUT R245, R245, R244, RZ, 0x3c, !PT ;  /* 0x000000f4f5f57212 */ /* 0x000fc800078e3cff */
[----:B------:R-:W-:-:S04]  /*1040*/  LOP3.LUT R244, R245, R244, RZ, 0x3c, !PT ;  /* 0x000000f4f5f47212 */ /* 0x000fc800078e3cff */
[----:B------:R-:W-:Y:S02]  /*1050*/  LOP3.LUT R245, R245, R244, RZ, 0x3c, !PT ;  /* 0x000000f4f5f57212 */ /* 0x000fe400078e3cff */
[----:B------:R-:W-:-:S04]  /*1060*/  ISETP.NE.U32.AND P0, PT, R244, RZ, PT ;  /* 0x000000fff400720c */ /* 0x000fc80003f05070 */
[----:B------:R-:W-:-:S13]  /*1070*/  ISETP.NE.AND.EX P0, PT, R245, RZ, PT, P0 ;  /* 0x000000fff500720c */ /* 0x000fda0003f05300 */
[----:B------:R-:W-:Y:S05]  /*1080*/  @!P0 BRA `(.L_x_853) ;  /* 0x0000000400548947 */ /* 0x000fea0003800000 */
[----:B------:R-:W2:Y:S04]  /*1090*/  LD.E R9, desc[UR6][R18.64+0x170] ;  /* 0x0001700612097980 */ /* 0x000ea8000c101900 */
[----:B------:R-:W3:Y:S01]  /*10a0*/  LD.E R2, desc[UR6][R18.64+0x68] ;  /* 0x0000680612027980 */ /* 0x000ee2000c101900 */
[----:B------:R-:W-:-:S03]  /*10b0*/  LEA R7, R165, 0xffffffc0, 0x6 ;  /* 0xffffffc0a5077811 */ /* 0x000fc600078e30ff */
[----:B------:R-:W4:Y:S01]  /*10c0*/  LD.E.64 R14, desc[UR6][R18.64+0x20] ;  /* 0x00002006120e7980 */ /* 0x000f22000c101b00 */
[----:B------:R-:W-:-:S03]  /*10d0*/  IABS R3, R7 ;  /* 0x0000000700037213 */ /* 0x000fc60000000000 */
[----:B------:R-:W4:Y:S04]  /*10e0*/  LD.E.64 R48, desc[UR6][R18.64+0x38] ;  /* 0x0000380612307980 */ /* 0x000f28000c101b00 */
[----:B------:R-:W4:Y:S04]  /*10f0*/  LD.E.64 R12, desc[UR6][R18.64+0x50] ;  /* 0x00005006120c7980 */ /* 0x000f28000c101b00 */
[----:B------:R-:W5:Y:S04]  /*1100*/  LD.E.64 R26, desc[UR6][R18.64+0x58] ;  /* 0x00005806121a7980 */ /* 0x000f68000c101b00 */
[----:B------:R-:W5:Y:S01]  /*1110*/  LD.E.64 R50, desc[UR6][R18.64+0x40] ;  /* 0x0000400612327980 */ /* 0x000f62000c101b00 */
[----:B--2---:R-:W-:-:S04]  /*1120*/  IABS R4, R9 ;  /* 0x0000000900047213 */ /* 0x004fc80000000000 */
[----:B------:R-:W1:Y:S08]  /*1130*/  I2F.RP R10, R4 ;  /* 0x00000004000a7306 */ /* 0x000e700000209400 */
[----:B-1----:R-:W1:Y:S02]  /*1140*/  MUFU.RCP R10, R10 ;  /* 0x0000000a000a7308 */ /* 0x002e640000001000 */
[----:B-1----:R-:W-:-:S06]  /*1150*/  IADD3 R10, R10, 0xffffffe, RZ ;  /* 0x0ffffffe0a0a7810 */ /* 0x002fcc0007ffe0ff */
[----:B-----5:R-:W1:Y:S01]  /*1160*/  F2I.FTZ.U32.TRUNC.NTZ R11, R10 ;  /* 0x0000000a000b7305 */ /* 0x020e62000021f000 */
[----:B------:R-:W-:Y:S02]  /*1170*/  IABS R0, R9 ;  /* 0x0000000900007213 */ /* 0x000fe40000000000 */
[----:B-1----:R-:W-:Y:S01]  /*1180*/  IADD3 R5, RZ, -R11, RZ ;  /* 0x8000000bff057210 */ /* 0x002fe20007ffe0ff */
[----:B------:R-:W-:-:S04]  /*1190*/  IMAD.MOV.U32 R10, RZ, RZ, RZ ;  /* 0x000000ffff0a7224 */ /* 0x000fc800078e00ff */
[----:B------:R-:W-:-:S04]  /*11a0*/  IMAD R5, R5, R4, RZ ;  /* 0x0000000405057224 */ /* 0x000fc800078e02ff */
[----:B------:R-:W-:Y:S01]  /*11b0*/  IMAD.HI.U32 R5, R11, R5, R10 ;  /* 0x000000050b057227 */ /* 0x000fe200078e000a */
[----:B------:R-:W-:Y:S01]  /*11c0*/  IADD3 R0, RZ, -R0, RZ ;  /* 0x80000000ff007210 */ /* 0x000fe20007ffe0ff */
[----:B------:R-:W2:Y:S04]  /*11d0*/  LD.E.64 R10, desc[UR6][R18.64+0x28] ;  /* 0x00002806120a7980 */ /* 0x000ea8000c101b00 */
[----:B------:R-:W-:-:S04]  /*11e0*/  IMAD.HI.U32 R5, R5, R3, RZ ;  /* 0x0000000305057227 */ /* 0x000fc800078e00ff */
[----:B------:R-:W-:-:S05]  /*11f0*/  IMAD R0, R5, R0, R3 ;  /* 0x0000000005007224 */ /* 0x000fca00078e0203 */
[----:B------:R-:W-:-:S13]  /*1200*/  ISETP.GT.U32.AND P1, PT, R4, R0, PT ;  /* 0x000000000400720c */ /* 0x000fda0003f24070 */
[----:B------:R-:W-:-:S05]  /*1210*/  @!P1 IMAD.IADD R0, R0, 0x1, -R4 ;  /* 0x0000000100009824 */ /* 0x000fca00078e0a04 */
[----:B------:R-:W-:Y:S02]  /*1220*/  ISETP.GE.U32.AND P2, PT, R0, R4, PT ;  /* 0x000000040000720c */ /* 0x000fe40003f46070 */
[----:B------:R-:W-:Y:S02]  /*1230*/  LOP3.LUT R0, R7, R9, RZ, 0x3c, !PT ;  /* 0x0000000907007212 */ /* 0x000fe400078e3cff */
[----:B------:R-:W-:Y:S02]  /*1240*/  @!P1 IADD3 R5, R5, 0x1, RZ ;  /* 0x0000000105059810 */ /* 0x000fe40007ffe0ff */
[----:B------:R-:W-:Y:S02]  /*1250*/  ISETP.GE.AND P0, PT, R0, RZ, PT ;  /* 0x000000ff0000720c */ /* 0x000fe40003f06270 */
[----:B------:R-:W-:-:S05]  /*1260*/  ISETP.NE.AND P1, PT, R9, RZ, PT ;  /* 0x000000ff0900720c */ /* 0x000fca0003f25270 */
[----:B------:R-:W-:-:S05]  /*1270*/  @P2 VIADD R5, R5, 0x1 ;  /* 0x0000000105052836 */ /* 0x000fca0000000000 */
[----:B------:R-:W-:-:S05]  /*1280*/  MOV R8, R5 ;  /* 0x0000000500087202 */ /* 0x000fca0000000f00 */
[----:B------:R-:W-:Y:S01]  /*1290*/  @!P0 IMAD.MOV R8, RZ, RZ, -R8 ;  /* 0x000000ffff088224 */ /* 0x000fe200078e0a08 */
[----:B------:R-:W-:-:S05]  /*12a0*/  @!P1 LOP3.LUT R8, RZ, R9, RZ, 0x33, !PT ;  /* 0x00000009ff089212 */ /* 0x000fca00078e33ff */
[----:B------:R-:W-:-:S05]  /*12b0*/  IMAD.WIDE R4, R8, 0x4, R244 ;  /* 0x0000000408047825 */ /* 0x000fca00078e02f4 */
[----:B------:R1:W2:Y:S01]  /*12c0*/  LD.E R0, desc[UR6][R4.64] ;  /* 0x0000000604007980 */ /* 0x0002a2000c101900 */
[----:B---3--:R-:W-:-:S04]  /*12d0*/  IABS R6, R2 ;  /* 0x0000000200067213 */ /* 0x008fc80000000000 */
[----:B------:R-:W3:Y:S08]  /*12e0*/  I2F.RP R3, R6 ;  /* 0x0000000600037306 */ /* 0x000ef00000209400 */
[----:B---3--:R-:W3:Y:S02]  /*12f0*/  MUFU.RCP R3, R3 ;  /* 0x0000000300037308 */ /* 0x008ee40000001000 */
[----:B---3--:R-:W-:-:S06]  /*1300*/  IADD3 R3, R3, 0xffffffe, RZ ;  /* 0x0ffffffe03037810 */ /* 0x008fcc0007ffe0ff */
[----:B------:R-:W3:Y:S01]  /*1310*/  F2I.FTZ.U32.TRUNC.NTZ R17, R3 ;  /* 0x0000000300117305 */ /* 0x000ee2000021f000 */
[----:B------:R-:W-:Y:S02]  /*1320*/  MOV R16, RZ ;  /* 0x000000ff00107202 */ /* 0x000fe40000000f00 */
[----:B-1----:R-:W-:Y:S02]  /*1330*/  IABS R5, R238 ;  /* 0x000000ee00057213 */ /* 0x002fe40000000000 */
[----:B------:R-:W-:Y:S01]  /*1340*/  IABS R4, R2 ;  /* 0x0000000200047213 */ /* 0x000fe20000000000 */
[----:B---3--:R-:W-:-:S04]  /*1350*/  IMAD.MOV R3, RZ, RZ, -R17 ;  /* 0x000000ffff037224 */ /* 0x008fc800078e0a11 */
[----:B------:R-:W-:-:S04]  /*1360*/  IMAD R3, R3, R6, RZ ;  /* 0x0000000603037224 */ /* 0x000fc800078e02ff */
[----:B------:R-:W-:-:S04]  /*1370*/  IMAD.HI.U32 R3, R17, R3, R16 ;  /* 0x0000000311037227 */ /* 0x000fc800078e0010 */
[----:B------:R-:W-:Y:S02]  /*1380*/  IMAD.MOV R4, RZ, RZ, -R4 ;  /* 0x000000ffff047224 */ /* 0x000fe400078e0a04 */
[----:B------:R-:W-:-:S04]  /*1390*/  IMAD.HI.U32 R3, R3, R5, RZ ;  /* 0x0000000503037227 */ /* 0x000fc800078e00ff */
[----:B------:R-:W-:-:S05]  /*13a0*/  IMAD R4, R3, R4, R5 ;  /* 0x0000000403047224 */ /* 0x000fca00078e0205 */
[----:B------:R-:W-:Y:S01]  /*13b0*/  ISETP.GT.U32.AND P1, PT, R6, R4, PT ;  /* 0x000000040600720c */ /* 0x000fe20003f24070 */
[----:B------:R-:W-:-:S12]  /*13c0*/  IMAD.MOV R8, RZ, RZ, -R8 ;  /* 0x000000ffff087224 */ /* 0x000fd800078e0a08 */
[----:B------:R-:W-:-:S04]  /*13d0*/  @!P1 IADD3 R4, R4, -R6, RZ ;  /* 0x8000000604049210 */ /* 0x000fc80007ffe0ff */
[----:B------:R-:W-:Y:S02]  /*13e0*/  ISETP.GE.U32.AND P2, PT, R4, R6, PT ;  /* 0x000000060400720c */ /* 0x000fe40003f46070 */
[----:B------:R-:W-:Y:S02]  /*13f0*/  LOP3.LUT R6, R238, R2, RZ, 0x3c, !PT ;  /* 0x00000002ee067212 */ /* 0x000fe400078e3cff */
[----:B------:R-:W-:Y:S02]  /*1400*/  @!P1 IADD3 R3, R3, 0x1, RZ ;  /* 0x0000000103039810 */ /* 0x000fe40007ffe0ff */
[----:B------:R-:W-:Y:S01]  /*1410*/  ISETP.GE.AND P0, PT, R6, RZ, PT ;  /* 0x000000ff0600720c */ /* 0x000fe20003f06270 */
[----:B------:R-:W-:Y:S01]  /*1420*/  IMAD R7, R9, R8, R7 ;  /* 0x0000000809077224 */ /* 0x000fe200078e0207 */
[----:B------:R-:W-:-:S04]  /*1430*/  ISETP.NE.AND P1, PT, R2, RZ, PT ;  /* 0x000000ff0200720c */ /* 0x000fc80003f25270 */
[----:B------:R-:W-:Y:S01]  /*1440*/  SHF.R.S32.HI R6, RZ, 0x1f, R7 ;  /* 0x0000001fff067819 */ /* 0x000fe20000011407 */
[----:B------:R-:W-:-:S06]  /*1450*/  @P2 VIADD R3, R3, 0x1 ;  /* 0x0000000103032836 */ /* 0x000fcc0000000000 */
[----:B------:R-:W-:Y:S02]  /*1460*/  @!P0 IMAD.MOV R3, RZ, RZ, -R3 ;  /* 0x000000ffff038224 */ /* 0x000fe400078e0a03 */
[----:B------:R-:W-:-:S05]  /*1470*/  @!P1 LOP3.LUT R3, RZ, R2, RZ, 0x33, !PT ;  /* 0x00000002ff039212 */ /* 0x000fca00078e33ff */
[----:B----4-:R-:W-:Y:S01]  /*1480*/  IMAD R8, R13, R3, RZ ;  /* 0x000000030d087224 */ /* 0x010fe200078e02ff */
[----:B--2---:R-:W-:Y:S01]  /*1490*/  SHF.R.S32.HI R5, RZ, 0x1f, R0 ;  /* 0x0000001fff057819 */ /* 0x004fe20000011400 */
[----:B------:R-:W-:-:S04]  /*14a0*/  IMAD R4, R15, R0, RZ ;  /* 0x000000000f047224 */ /* 0x000fc800078e02ff */
[C---:B------:R-:W-:Y:S02]  /*14b0*/  IMAD R4, R14.reuse, R5, R4 ;  /* 0x000000050e047224 */ /* 0x040fe400078e0204 */
[----:B------:R-:W-:-:S05]  /*14c0*/  IMAD.WIDE.U32 R14, R14, R0, RZ ;  /* 0x000000000e0e7225 */ /* 0x000fca00078e00ff */
[----:B------:R-:W-:Y:S01]  /*14d0*/  IADD3 R15, R15, R4, RZ ;  /* 0x000000040f0f7210 */ /* 0x000fe20007ffe0ff */
[----:B------:R-:W-:-:S04]  /*14e0*/  IMAD R4, R49, R7, RZ ;  /* 0x0000000731047224 */ /* 0x000fc800078e02ff */
[----:B------:R-:W-:Y:S02]  /*14f0*/  IMAD R4, R48, R6, R4 ;  /* 0x0000000630047224 */ /* 0x000fe400078e0204 */
[----:B------:R-:W-:-:S05]  /*1500*/  IMAD.WIDE.U32 R14, R7, R48, R14 ;  /* 0x00000030070e7225 */ /* 0x000fca00078e000e */
[----:B------:R-:W-:Y:S01]  /*1510*/  IADD3 R15, R15, R4, RZ ;  /* 0x000000040f0f7210 */ /* 0x000fe20007ffe0ff */
[-C--:B------:R-:W-:Y:S01]  /*1520*/  IMAD R2, R11, R0.reuse, RZ ;  /* 0x000000000b027224 */ /* 0x080fe200078e02ff */
[----:B------:R-:W-:Y:S01]  /*1530*/  SHF.R.S32.HI R4, RZ, 0x1f, R3 ;  /* 0x0000001fff047819 */ /* 0x000fe20000011403 */
[----:B------:R-:W-:-:S04]  /*1540*/  IMAD.WIDE.U32 R16, R10, R0, RZ ;  /* 0x000000000a107225 */ /* 0x000fc800078e00ff */
[----:B------:R-:W-:Y:S02]  /*1550*/  IMAD R2, R10, R5, R2 ;  /* 0x000000050a027224 */ /* 0x000fe400078e0202 */
[----:B------:R-:W-:Y:S02]  /*1560*/  IMAD R0, R12, R4, R8 ;  /* 0x000000040c007224 */ /* 0x000fe400078e0208 */
[----:B------:R-:W-:Y:S01]  /*1570*/  IMAD.WIDE.U32 R12, R3, R12, R14 ;  /* 0x0000000c030c7225 */ /* 0x000fe200078e000e */
[----:B------:R-:W-:-:S03]  /*1580*/  IADD3 R9, R17, R2, RZ ;  /* 0x0000000211097210 */ /* 0x000fc60007ffe0ff */
[----:B------:R-:W-:Y:S01]  /*1590*/  IMAD.MOV.U32 R8, RZ, RZ, R16 ;  /* 0x000000ffff087224 */ /* 0x000fe200078e0010 */
[----:B------:R-:W-:Y:S01]  /*15a0*/  MOV R2, R12 ;  /* 0x0000000c00027202 */ /* 0x000fe20000000f00 */
[----:B------:R-:W-:Y:S02]  /*15b0*/  IMAD.IADD R0, R13, 0x1, R0 ;  /* 0x000000010d007824 */ /* 0x000fe400078e0200 */
[----:B------:R-:W-:Y:S01]  /*15c0*/  IMAD.MOV.U32 R5, RZ, RZ, R3 ;  /* 0x000000ffff057224 */ /* 0x000fe200078e0003 */
[----:B------:R-:W-:Y:S05]  /*15d0*/  BRA `(.L_x_854) ;  /* 0x00000004003c7947 */ /* 0x000fea0003800000 */
.L_x_853:
[----:B------:R-:W2:Y:S01]  /*15e0*/  LD.E R4, desc[UR6][R18.64+0x68] ;  /* 0x0000680612047980 */ /* 0x000ea2000c101900 */
[----:B------:R-:W-:-:S03]  /*15f0*/  ISETP.NE.AND P3, PT, R13, -0x1, PT ;  /* 0xffffffff0d00780c */ /* 0x000fc60003f65270 */
[----:B------:R-:W3:Y:S04]  /*1600*/  LD.E.64 R48, desc[UR6][R18.64+0x38] ;  /* 0x0000380612307980 */ /* 0x000ee8000c101b00 */
[----:B------:R-:W4:Y:S04]  /*1610*/  LD.E.64 R50, desc[UR6][R18.64+0x40] ;  /* 0x0000400612327980 */ /* 0x000f28000c101b00 */
[----:B------:R-:W4:Y:S04]  /*1620*/  LD.E.64 R14, desc[UR6][R18.64+0x50] ;  /* 0x00005006120e7980 */ /* 0x000f28000c101b00 */
[----:B------:R-:W4:Y:S04]  /*1630*/  @!P3 LD.E.64 R22, desc[UR6][R18.64+0x20] ;  /* 0x000020061216b980 */ /* 0x000f28000c101b00 */
[----:B------:R-:W4:Y:S04]  /*1640*/  @!P3 LD.E.64 R16, desc[UR6][R18.64+0x28] ;  /* 0x000028061210b980 */ /* 0x000f28000c101b00 */
[----:B------:R1:W5:Y:S01]  /*1650*/  LD.E.64 R26, desc[UR6][R18.64+0x58] ;  /* 0x00005806121a7980 */ /* 0x000362000c101b00 */
[----:B------:R-:W-:Y:S01]  /*1660*/  IMAD.MOV.U32 R8, RZ, RZ, RZ ;  /* 0x000000ffff087224 */ /* 0x000fe200078e00ff */
[----:B------:R-:W-:-:S02]  /*1670*/  IABS R7, R238 ;  /* 0x000000ee00077213 */ /* 0x000fc40000000000 */
[----:B------:R-:W-:Y:S02]  /*1680*/  @!P3 SHF.R.S32.HI R6, RZ, 0x1f, R12 ;  /* 0x0000001fff06b819 */ /* 0x000fe4000001140c */
[----:B--2---:R-:W-:-:S04]  /*1690*/  IABS R2, R4 ;  /* 0x0000000400027213 */ /* 0x004fc80000000000 */
[----:B------:R-:W2:Y:S08]  /*16a0*/  I2F.RP R0, R2 ;  /* 0x0000000200007306 */ /* 0x000eb00000209400 */
[----:B--2---:R-:W2:Y:S02]  /*16b0*/  MUFU.RCP R0, R0 ;  /* 0x0000000000007308 */ /* 0x004ea40000001000 */
[----:B--2---:R-:W-:-:S06]  /*16c0*/  IADD3 R0, R0, 0xffffffe, RZ ;  /* 0x0ffffffe00007810 */ /* 0x004fcc0007ffe0ff */
[----:B------:R-:W2:Y:S02]  /*16d0*/  F2I.FTZ.U32.TRUNC.NTZ R9, R0 ;  /* 0x0000000000097305 */ /* 0x000ea4000021f000 */
[----:B--2---:R-:W-:-:S05]  /*16e0*/  IADD3 R0, RZ, -R9, RZ ;  /* 0x80000009ff007210 */ /* 0x004fca0007ffe0ff */
[----:B------:R-:W-:Y:S01]  /*16f0*/  IMAD R3, R0, R2, RZ ;  /* 0x0000000200037224 */ /* 0x000fe200078e02ff */
[----:B------:R-:W-:-:S03]  /*1700*/  IABS R0, R4 ;  /* 0x0000000400007213 */ /* 0x000fc60000000000 */
[----:B------:R-:W-:Y:S01]  /*1710*/  IMAD.HI.U32 R3, R9, R3, R8 ;  /* 0x0000000309037227 */ /* 0x000fe200078e0008 */
[----:B------:R-:W-:-:S05]  /*1720*/  IADD3 R0, RZ, -R0, RZ ;  /* 0x80000000ff007210 */ /* 0x000fca0007ffe0ff */
[----:B------:R-:W-:-:S04]  /*1730*/  IMAD.HI.U32 R3, R3, R7, RZ ;  /* 0x0000000703037227 */ /* 0x000fc800078e00ff */
[----:B------:R-:W-:-:S05]  /*1740*/  IMAD R0, R3, R0, R7 ;  /* 0x0000000003007224 */ /* 0x000fca00078e0207 */
[----:B------:R-:W-:Y:S01]  /*1750*/  ISETP.GT.U32.AND P0, PT, R2, R0, PT ;  /* 0x000000000200720c */ /* 0x000fe20003f04070 */
[-C--:B---3--:R-:W-:Y:S02]  /*1760*/  @!P3 IMAD R5, R49, R12.reuse, RZ ;  /* 0x0000000c3105b224 */ /* 0x088fe400078e02ff */
[----:B------:R-:W-:-:S04]  /*1770*/  @!P3 IMAD.WIDE.U32 R24, R48, R12, RZ ;  /* 0x0000000c3018b225 */ /* 0x000fc800078e00ff */
[----:B------:R-:W-:Y:S01]  /*1780*/  @!P3 IMAD R5, R6, R48, R5 ;  /* 0x000000300605b224 */ /* 0x000fe200078e0205 */
[----:B------:R-:W-:Y:S02]  /*1790*/  @P3 IADD3 R7, R12, R13, RZ ;  /* 0x0000000d0c073210 */ /* 0x000fe40007ffe0ff */
[----:B-----5:R-:W-:Y:S01]  /*17a0*/  @!P3 SHF.R.S32.HI R6, RZ, 0x1f, R11 ;  /* 0x0000001fff06b819 */ /* 0x020fe2000001140b */
[----:B------:R-:W-:Y:S02]  /*17b0*/  @!P3 IMAD.IADD R25, R25, 0x1, R5 ;  /* 0x000000011919b824 */ /* 0x000fe400078e0205 */
[----:B------:R-:W-:Y:S02]  /*17c0*/  @!P0 IMAD.IADD R0, R0, 0x1, -R2 ;  /* 0x0000000100008824 */ /* 0x000fe400078e0a02 */
[----:B----4-:R-:W-:Y:S02]  /*17d0*/  @!P3 IMAD R5, R23, R11, RZ ;  /* 0x0000000b1705b224 */ /* 0x010fe400078e02ff */
[-C--:B------:R-:W-:Y:S01]  /*17e0*/  @P3 IMAD R9, R49, R7.reuse, RZ ;  /* 0x0000000731093224 */ /* 0x080fe200078e02ff */
[----:B------:R-:W-:Y:S01]  /*17f0*/  ISETP.GE.U32.AND P2, PT, R0, R2, PT ;  /* 0x000000020000720c */ /* 0x000fe20003f46070 */
[----:B------:R-:W-:Y:S01]  /*1800*/  @P3 IMAD.WIDE.U32 R28, R48, R7, RZ ;  /* 0x00000007301c3225 */ /* 0x000fe200078e00ff */
[----:B------:R-:W-:-:S03]  /*1810*/  LOP3.LUT R2, R238, R4, RZ, 0x3c, !PT ;  /* 0x00000004ee027212 */ /* 0x000fc600078e3cff */
[C---:B------:R-:W-:Y:S02]  /*1820*/  @!P3 IMAD R5, R22.reuse, R6, R5 ;  /* 0x000000061605b224 */ /* 0x040fe400078e0205 */
[----:B------:R-:W-:Y:S01]  /*1830*/  @!P3 IMAD.WIDE.U32 R22, R22, R11, R24 ;  /* 0x0000000b1616b225 */ /* 0x000fe200078e0018 */
[----:B------:R-:W-:Y:S02]  /*1840*/  ISETP.GE.AND P1, PT, R2, RZ, PT ;  /* 0x000000ff0200720c */ /* 0x000fe40003f26270 */
[----:B------:R-:W-:Y:S02]  /*1850*/  @!P0 IADD3 R3, R3, 0x1, RZ ;  /* 0x0000000103038810 */ /* 0x000fe40007ffe0ff */
[----:B------:R-:W-:Y:S02]  /*1860*/  @P3 IADD3 R9, R29, R9, RZ ;  /* 0x000000091d093210 */ /* 0x000fe40007ffe0ff */
[----:B------:R-:W-:Y:S02]  /*1870*/  ISETP.NE.AND P0, PT, R4, RZ, PT ;  /* 0x000000ff0400720c */ /* 0x000fe40003f05270 */
[----:B------:R-:W-:-:S02]  /*1880*/  @P3 MOV R10, R28 ;  /* 0x0000001c000a3202 */ /* 0x000fc40000000f00 */
[----:B------:R-:W-:Y:S01]  /*1890*/  @!P3 IADD3 R9, R23, R5, RZ ;  /* 0x000000051709b210 */ /* 0x000fe20007ffe0ff */
[----:B------:R-:W-:Y:S01]  /*18a0*/  @!P3 IMAD R5, R51, R12, RZ ;  /* 0x0000000c3305b224 */ /* 0x000fe200078e02ff */
[----:B------:R-:W-:Y:S02]  /*18b0*/  @!P3 SHF.R.S32.HI R0, RZ, 0x1f, R12 ;  /* 0x0000001fff00b819 */ /* 0x000fe4000001140c */
[----:B------:R-:W-:Y:S02]  /*18c0*/  LEA R7, R165, 0xffffffc0, 0x6 ;  /* 0xffffffc0a5077811 */ /* 0x000fe400078e30ff */
[----:B------:R-:W-:Y:S01]  /*18d0*/  @!P3 MOV R10, R22 ;  /* 0x00000016000ab202 */ /* 0x000fe20000000f00 */
[----:B------:R-:W-:Y:S01]  /*18e0*/  @!P3 IMAD R0, R0, R50, R5 ;  /* 0x000000320000b224 */ /* 0x000fe200078e0205 */
[----:B------:R-:W-:Y:S01]  /*18f0*/  SHF.R.S32.HI R6, RZ, 0x1f, R7 ;  /* 0x0000001fff067819 */ /* 0x000fe20000011407 */
[----:B------:R-:W-:Y:S01]  /*1900*/  @!P3 IMAD.WIDE.U32 R24, R50, R12, RZ ;  /* 0x0000000c3218b225 */ /* 0x000fe200078e00ff */
[----:B------:R-:W-:-:S03]  /*1910*/  MOV R23, R9 ;  /* 0x0000000900177202 */ /* 0x000fc60000000f00 */
[-C--:B------:R-:W-:Y:S02]  /*1920*/  IMAD R8, R49, R7.reuse, RZ ;  /* 0x0000000731087224 */ /* 0x080fe400078e02ff */
[----:B------:R-:W-:Y:S02]  /*1930*/  IMAD.MOV.U32 R22, RZ, RZ, R10 ;  /* 0x000000ffff167224 */ /* 0x000fe400078e000a */
[----:B------:R-:W-:Y:S01]  /*1940*/  @P2 VIADD R3, R3, 0x1 ;  /* 0x0000000103032836 */ /* 0x000fe20000000000 */
[----:B------:R-:W-:Y:S01]  /*1950*/  @!P3 IADD3 R25, R25, R0, RZ ;  /* 0x000000001919b210 */ /* 0x000fe20007ffe0ff */
[----:B------:R-:W-:Y:S01]  /*1960*/  IMAD R8, R6, R48, R8 ;  /* 0x0000003006087224 */ /* 0x000fe200078e0208 */
[----:B------:R-:W-:Y:S01]  /*1970*/  @!P3 SHF.R.S32.HI R0, RZ, 0x1f, R11 ;  /* 0x0000001fff00b819 */ /* 0x000fe2000001140b */
[----:B------:R-:W-:Y:S01]  /*1980*/  IMAD.WIDE.U32 R22, R48, R7, R22 ;  /* 0x0000000730167225 */ /* 0x000fe200078e0016 */
[----:B------:R-:W-:Y:S02]  /*1990*/  @!P1 IADD3 R3, -R3, RZ, RZ ;  /* 0x000000ff03039210 */ /* 0x000fe40007ffe1ff */
[----:B------:R-:W-:Y:S01]  /*19a0*/  @!P0 LOP3.LUT R3, RZ, R4, RZ, 0x33, !PT ;  /* 0x00000004ff038212 */ /* 0x000fe200078e33ff */
[----:B------:R-:W-:Y:S01]  /*19b0*/  @!P3 IMAD R2, R17, R11, RZ ;  /* 0x0000000b1102b224 */ /* 0x000fe200078e02ff */
[----:B------:R-:W-:Y:S01]  /*19c0*/  IADD3 R23, R23, R8, RZ ;  /* 0x0000000817177210 */ /* 0x000fe20007ffe0ff */
[----:B------:R-:W-:Y:S01]  /*19d0*/  @P3 IMAD.IADD R12, R12, 0x1, R13 ;  /* 0x000000010c0c3824 */ /* 0x000fe200078e020d */
[----:B------:R-:W-:Y:S01]  /*19e0*/  SHF.R.S32.HI R4, RZ, 0x1f, R3 ;  /* 0x0000001fff047819 */ /* 0x000fe20000011403 */
[----:B------:R-:W-:-:S02]  /*19f0*/  @!P3 IMAD R0, R16, R0, R2 ;  /* 0x000000001000b224 */ /* 0x000fc400078e0202 */
[----:B------:R-:W-:Y:S02]  /*1a00*/  IMAD R2, R15, R3, RZ ;  /* 0x000000030f027224 */ /* 0x000fe400078e02ff */
[-C--:B------:R-:W-:Y:S02]  /*1a10*/  @P3 IMAD R9, R51, R12.reuse, RZ ;  /* 0x0000000c33093224 */ /* 0x080fe400078e02ff */
[----:B------:R-:W-:-:S04]  /*1a20*/  @P3 IMAD.WIDE.U32 R12, R50, R12, RZ ;  /* 0x0000000c320c3225 */ /* 0x000fc800078e00ff */
[----:B------:R-:W-:-:S04]  /*1a30*/  @!P3 IMAD.WIDE.U32 R16, R16, R11, R24 ;  /* 0x0000000b1010b225 */ /* 0x000fc800078e0018 */
[----:B------:R-:W-:Y:S01]  /*1a40*/  IMAD.WIDE.U32 R22, R14, R3, R22 ;  /* 0x000000030e167225 */ /* 0x000fe200078e0016 */
[----:B------:R-:W-:-:S03]  /*1a50*/  @P3 IADD3 R9, R13, R9, RZ ;  /* 0x000000090d093210 */ /* 0x000fc60007ffe0ff */
[----:B------:R-:W-:Y:S01]  /*1a60*/  IMAD R14, R14, R4, R2 ;  /* 0x000000040e0e7224 */ /* 0x000fe200078e0202 */
[----:B------:R-:W-:Y:S01]  /*1a70*/  @!P3 IADD3 R9, R17, R0, RZ ;  /* 0x000000001109b210 */ /* 0x000fe20007ffe0ff */
[----:B------:R-:W-:Y:S01]  /*1a80*/  @P3 IMAD.MOV.U32 R8, RZ, RZ, R12 ;  /* 0x000000ffff083224 */ /* 0x000fe200078e000c */
[----:B------:R-:W-:Y:S01]  /*1a90*/  @!P3 MOV R8, R16 ;  /* 0x000000100008b202 */ /* 0x000fe20000000f00 */
[----:B------:R-:W-:Y:S01]  /*1aa0*/  IMAD.MOV.U32 R2, RZ, RZ, R22 ;  /* 0x000000ffff027224 */ /* 0x000fe200078e0016 */
[----:B------:R-:W-:Y:S02]  /*1ab0*/  IADD3 R0, R23, R14, RZ ;  /* 0x0000000e17007210 */ /* 0x000fe40007ffe0ff */
[----:B-1----:R-:W-:Y:S02]  /*1ac0*/  MOV R5, R3 ;  /* 0x0000000300057202 */ /* 0x002fe40000000f00 */
.L_x_854:
[----:B------:R-:W-:Y:S05]  /*1ad0*/  BSYNC B0 ;  /* 0x0000000000007941 */ /* 0x000fea0003800000 */
.L_x_852:
[----:B------:R-:W-:Y:S01]  /*1ae0*/  ISETP.NE.AND P0, PT, R242, -0x1, PT ;  /* 0xfffffffff200780c */ /* 0x000fe20003f05270 */
[----:B------:R-:W2:Y:S04]  /*1af0*/  LD.E.64 R12, desc[UR6][R18.64+0x30] ;  /* 0x00003006120c7980 */ /* 0x000ea8000c101b00 */
[----:B------:R-:W3:Y:S04]  /*1b00*/  LD.E.64 R10, desc[UR6][R18.64+0x48] ;  /* 0x00004806120a7980 */ /* 0x000ee8000c101b00 */
[----:B------:R-:W4:Y:S04]  /*1b10*/  LD.E R60, desc[UR6][R18.64+0xc0] ;  /* 0x0000c006123c7980 */ /* 0x000f28000c101900 */
[----:B------:R-:W3:Y:S04]  /*1b20*/  @!P0 LD.E.64 R24, desc[UR6][R18.64+0x18] ;  /* 0x0000180612188980 */ /* 0x000ee8000c101b00 */
[----:B------:R1:W5:Y:S04]  /*1b30*/  @P4 LD.E R20, desc[UR6][R20.64] ;  /* 0x0000000614144980 */ /* 0x000368000c101900 */
[----:B------:R-:W4:Y:S04]  /*1b40*/  LD.E.64 R160, desc[UR6][R18.64+0x8] ;  /* 0x0000080612a07980 */ /* 0x000f28000c101b00 */
[----:B------:R-:W4:Y:S04]  /*1b50*/  LD.E.64 R170, desc[UR6][R18.64+0x10] ;  /* 0x0000100612aa7980 */ /* 0x000f28000c101b00 */
[----:B------:R1:W5:Y:S01]  /*1b60*/  LD.E.64 R178, desc[UR6][R18.64] ;  /* 0x0000000612b27980 */ /* 0x000362000c101b00 */
[----:B------:R-:W-:-:S04]  /*1b70*/  SHF.R.S32.HI R3, RZ, 0x1f, R52 ;  /* 0x0000001fff037819 */ /* 0x000fc80000011434 */
[CC--:B------:R-:W-:Y:S02]  /*1b80*/  LEA.HI R17, R3.reuse, R52.reuse, RZ, 0x4 ;  /* 0x0000003403117211 */ /* 0x0c0fe400078f20ff */
[----:B------:R-:W-:Y:S02]  /*1b90*/  LEA.HI R168, R3, R52, RZ, 0x3 ;  /* 0x0000003403a87211 */ /* 0x000fe400078f18ff */
[----:B------:R-:W-:Y:S02]  /*1ba0*/  SHF.R.S32.HI R14, RZ, 0x4, R17 ;  /* 0x00000004ff0e7819 */ /* 0x000fe40000011411 */
[----:B------:R-:W-:Y:S02]  /*1bb0*/  LOP3.LUT R54, R168, 0xfffffff8, RZ, 0xc0, !PT ;  /* 0xfffffff8a8367812 */ /* 0x000fe400078ec0ff */
[C---:B------:R-:W-:Y:S02]  /*1bc0*/  LEA.HI R55, R17.reuse, R14, RZ, 0x1 ;  /* 0x0000000e11377211 */ /* 0x040fe400078f08ff */
[----:B------:R-:W-:-:S02]  /*1bd0*/  LOP3.LUT R17, R17, 0xfffffff0, RZ, 0xc0, !PT ;  /* 0xfffffff011117812 */ /* 0x000fc400078ec0ff */
[----:B------:R-:W-:Y:S01]  /*1be0*/  LOP3.LUT R55, R55, 0xfffffffe, RZ, 0xc0, !PT ;  /* 0xfffffffe37377812 */ /* 0x000fe200078ec0ff */
[C---:B------:R-:W-:Y:S02]  /*1bf0*/  IMAD.IADD R54, R52.reuse, 0x1, -R54 ;  /* 0x0000000134367824 */ /* 0x040fe400078e0a36 */
[----:B------:R-:W-:Y:S02]  /*1c00*/  IMAD.IADD R17, R52, 0x1, -R17 ;  /* 0x0000000134117824 */ /* 0x000fe400078e0a11 */
[----:B------:R-:W-:Y:S02]  /*1c10*/  IMAD.IADD R55, R14, 0x1, -R55 ;  /* 0x000000010e377824 */ /* 0x000fe400078e0a37 */
[----:B------:R-:W-:Y:S01]  /*1c20*/  IMAD.SHL.U32 R14, R54, 0x8, RZ ;  /* 0x00000008360e7824 */ /* 0x000fe200078e00ff */
[----:B------:R-:W-:-:S04]  /*1c30*/  SHF.R.S32.HI R15, RZ, 0x1f, R17 ;  /* 0x0000001fff0f7819 */ /* 0x000fc80000011411 */
[----:B------:R-:W-:Y:S02]  /*1c40*/  IADD3 R28, P1, R14, R8, RZ ;  /* 0x000000080e1c7210 */ /* 0x000fe40007f3e0ff */
[----:B------:R-:W-:Y:S02]  /*1c50*/  LEA.HI R8, R15, R17, RZ, 0x3 ;  /* 0x000000110f087211 */ /* 0x000fe400078f18ff */
[----:B------:R-:W-:Y:S02]  /*1c60*/  SHF.R.S32.HI R168, RZ, 0x3, R168 ;  /* 0x00000003ffa87819 */ /* 0x000fe400000114a8 */
[----:B------:R-:W-:Y:S02]  /*1c70*/  LOP3.LUT R16, R8, 0xfffffff8, RZ, 0xc0, !PT ;  /* 0xfffffff808107812 */ /* 0x000fe400078ec0ff */
[----:B------:R-:W-:Y:S01]  /*1c80*/  LEA.HI R3, R3, R52, RZ, 0x6 ;  /* 0x0000003403037211 */ /* 0x000fe200078f30ff */
[----:B-1----:R-:W-:Y:S01]  /*1c90*/  IMAD.SHL.U32 R21, R168, 0x40, RZ ;  /* 0x00000040a8157824 */ /* 0x002fe200078e00ff */
[----:B------:R-:W-:Y:S01]  /*1ca0*/  SHF.R.S32.HI R15, RZ, 0x1f, R14 ;  /* 0x0000001fff0f7819 */ /* 0x000fe2000001140e */
[----:B------:R-:W-:-:S02]  /*1cb0*/  IMAD.IADD R16, R17, 0x1, -R16 ;  /* 0x0000000111107824 */ /* 0x000fc400078e0a10 */
[----:B------:R-:W-:Y:S01]  /*1cc0*/  IMAD.SHL.U32 R156, R3, 0x8, RZ ;  /* 0x00000008039c7824 */ /* 0x000fe200078e00ff */
[----:B------:R-:W-:Y:S01]  /*1cd0*/  LOP3.LUT R21, R21, 0x1c0, RZ, 0xc0, !PT ;  /* 0x000001c015157812 */ /* 0x000fe200078ec0ff */
[-C--:B------:R-:W-:Y:S02]  /*1ce0*/  IMAD R6, R6, R50.reuse, RZ ;  /* 0x0000003206067224 */ /* 0x080fe400078e02ff */
[----:B------:R-:W-:Y:S02]  /*1cf0*/  IMAD.X R29, R15, 0x1, R9, P1 ;  /* 0x000000010f1d7824 */ /* 0x000fe400008e0609 */
[----:B------:R-:W-:Y:S01]  /*1d00*/  IMAD.SHL.U32 R3, R16, 0x40, RZ ;  /* 0x0000004010037824 */ /* 0x000fe200078e00ff */
[----:B------:R-:W-:Y:S01]  /*1d10*/  LOP3.LUT R22, R21, 0x38, R14, 0xf8, !PT ;  /* 0x0000003815167812 */ /* 0x000fe200078ef80e */
[C---:B------:R-:W-:Y:S01]  /*1d20*/  IMAD R6, R7.reuse, R51, R6 ;  /* 0x0000003307067224 */ /* 0x040fe200078e0206 */
[----:B------:R-:W-:Y:S01]  /*1d30*/  SHF.R.U32.HI R21, RZ, 0x3, R21 ;  /* 0x00000003ff157819 */ /* 0x000fe20000011615 */
[----:B------:R-:W-:Y:S01]  /*1d40*/  IMAD.WIDE.U32 R28, R7, R50, R28 ;  /* 0x00000032071c7225 */ /* 0x000fe200078e001c */
[----:B------:R-:W-:-:S02]  /*1d50*/  SHF.L.U32 R7, R55, 0x3, RZ ;  /* 0x0000000337077819 */ /* 0x000fc400000006ff */
[----:B------:R-:W-:Y:S01]  /*1d60*/  LOP3.LUT R3, R3, 0x1c0, RZ, 0xc0, !PT ;  /* 0x000001c003037812 */ /* 0x000fe200078ec0ff */
[----:B------:R-:W-:Y:S01]  /*1d70*/  IMAD.IADD R29, R29, 0x1, R6 ;  /* 0x000000011d1d7824 */ /* 0x000fe200078e0206 */
[----:B------:R-:W-:Y:S02]  /*1d80*/  LOP3.LUT R21, R22, R21, RZ, 0x3c, !PT ;  /* 0x0000001516157212 */ /* 0x000fe400078e3cff */
[C---:B------:R-:W-:Y:S02]  /*1d90*/  LOP3.LUT P3, RZ, R16.reuse, 0x4, RZ, 0xc0, !PT ;  /* 0x0000000410ff7812 */ /* 0x040fe4000786c0ff */
[----:B------:R-:W-:Y:S02]  /*1da0*/  LOP3.LUT P2, RZ, R16, 0x2, RZ, 0xc0, !PT ;  /* 0x0000000210ff7812 */ /* 0x000fe4000784c0ff */
[----:B------:R-:W-:Y:S02]  /*1db0*/  LOP3.LUT R7, R3, 0x8, R7, 0xf8, !PT ;  /* 0x0000000803077812 */ /* 0x000fe400078ef807 */
[----:B------:R-:W-:-:S02]  /*1dc0*/  SHF.R.U32.HI R41, RZ, 0x3, R3 ;  /* 0x00000003ff297819 */ /* 0x000fc40000011603 */
[----:B------:R-:W-:Y:S01]  /*1dd0*/  SHF.R.S32.HI R56, RZ, 0x1f, R239 ;  /* 0x0000001fff387819 */ /* 0x000fe200000114ef */
[----:B------:R-:W-:Y:S01]  /*1de0*/  IMAD.SHL.U32 R8, R8, 0x40, RZ ;  /* 0x0000004008087824 */ /* 0x000fe200078e00ff */
[----:B------:R-:W-:-:S04]  /*1df0*/  LOP3.LUT R41, R7, R41, RZ, 0x3c, !PT ;  /* 0x0000002907297212 */ /* 0x000fc800078e3cff */
[----:B------:R-:W-:Y:S02]  /*1e00*/  LOP3.LUT R41, R41, 0xfffffe00, R8, 0xf8, !PT ;  /* 0xfffffe0029297812 */ /* 0x000fe400078ef808 */
[----:B------:R-:W-:-:S04]  /*1e10*/  SHF.R.S32.HI R88, RZ, 0x1f, R57 ;  /* 0x0000001fff587819 */ /* 0x000fc80000011439 */
[----:B------:R-:W-:Y:S01]  /*1e20*/  LEA.HI R88, R88, R57, RZ, 0x6 ;  /* 0x0000003958587211 */ /* 0x000fe200078f30ff */
[----:B------:R-:W-:-:S03]  /*1e30*/  IMAD R162, R27, R5, RZ ;  /* 0x000000051ba27224 */ /* 0x000fc600078e02ff */
[----:B------:R-:W-:Y:S01]  /*1e40*/  SHF.R.S32.HI R88, RZ, 0x6, R88 ;  /* 0x00000006ff587819 */ /* 0x000fe20000011458 */
[-C--:B------:R-:W-:Y:S01]  /*1e50*/  IMAD R162, R4, R26.reuse, R162 ;  /* 0x0000001a04a27224 */ /* 0x080fe200078e02a2 */
[----:B------:R-:W-:Y:S01]  /*1e60*/  SHF.R.S32.HI R169, RZ, 0x1f, R168 ;  /* 0x0000001fffa97819 */ /* 0x000fe200000114a8 */
[----:B------:R-:W-:Y:S01]  /*1e70*/  IMAD.WIDE.U32 R26, R5, R26, R28 ;  /* 0x0000001a051a7225 */ /* 0x000fe200078e001c */
[----:B------:R-:W-:-:S03]  /*1e80*/  VIMNMX R88, RZ, R88, !PT ;  /* 0x00000058ff587248 */ /* 0x000fc60007fe0100 */
[----:B------:R-:W-:Y:S02]  /*1e90*/  IMAD.IADD R163, R27, 0x1, R162 ;  /* 0x000000011ba37824 */ /* 0x000fe400078e02a2 */
[----:B------:R-:W-:Y:S02]  /*1ea0*/  IMAD.MOV.U32 R162, RZ, RZ, R26 ;  /* 0x000000ffffa27224 */ /* 0x000fe400078e001a */
[----:B------:R-:W-:-:S04]  /*1eb0*/  IMAD.WIDE R172, R240, 0x40, R168 ;  /* 0x00000040f0ac7825 */ /* 0x000fc800078e02a8 */
[-C--:B------:R-:W-:Y:S02]  /*1ec0*/  IMAD R157, R49, R168.reuse, RZ ;  /* 0x000000a8319d7224 */ /* 0x080fe400078e02ff */
[----:B------:R-:W-:Y:S02]  /*1ed0*/  IMAD R166, R51, R168, RZ ;  /* 0x000000a833a67224 */ /* 0x000fe400078e02ff */
[C---:B------:R-:W-:Y:S02]  /*1ee0*/  IMAD R157, R169.reuse, R48, R157 ;  /* 0x00000030a99d7224 */ /* 0x040fe400078e029d */
[-C--:B------:R-:W-:Y:S02]  /*1ef0*/  IMAD R166, R169, R50.reuse, R166 ;  /* 0x00000032a9a67224 */ /* 0x080fe400078e02a6 */
[----:B------:R-:W-:-:S04]  /*1f00*/  IMAD.WIDE.U32 R162, R168, R50, R162 ;  /* 0x00000032a8a27225 */ /* 0x000fc800078e00a2 */
[----:B------:R-:W-:Y:S02]  /*1f10*/  IMAD.MOV.U32 R40, RZ, RZ, 0x10 ;  /* 0x00000010ff287424 */ /* 0x000fe400078e00ff */
[----:B------:R-:W-:Y:S02]  /*1f20*/  IMAD.MOV.U32 R39, RZ, RZ, 0x20 ;  /* 0x00000020ff277424 */ /* 0x000fe400078e00ff */
[----:B------:R-:W-:Y:S01]  /*1f30*/  IMAD.IADD R167, R163, 0x1, R166 ;  /* 0x00000001a3a77824 */ /* 0x000fe200078e02a6 */
[----:B------:R-:W-:Y:S01]  /*1f40*/  LOP3.LUT R156, R21, 0xfffffe00, R156, 0xf8, !PT ;  /* 0xfffffe00159c7812 */ /* 0x000fe200078ef89c */
[C---:B------:R-:W-:Y:S01]  /*1f50*/  IMAD.SHL.U32 R233, R48.reuse, 0x10, RZ ;  /* 0x0000001030e97824 */ /* 0x040fe200078e00ff */
[----:B------:R-:W-:Y:S01]  /*1f60*/  SHF.L.U64.HI R234, R48, 0x4, R49 ;  /* 0x0000000430ea7819 */ /* 0x000fe20000010231 */
[C---:B------:R-:W-:Y:S01]  /*1f70*/  IMAD.SHL.U32 R231, R50.reuse, 0x10, RZ ;  /* 0x0000001032e77824 */ /* 0x040fe200078e00ff */
[----:B------:R-:W-:Y:S01]  /*1f80*/  SHF.L.U64.HI R232, R50, 0x4, R51 ;  /* 0x0000000432e87819 */ /* 0x000fe20000010233 */
[----:B------:R-:W-:Y:S01]  /*1f90*/  IMAD.SHL.U32 R58, R54, 0x4, RZ ;  /* 0x00000004363a7824 */ /* 0x000fe200078e00ff */
[----:B------:R-:W-:-:S02]  /*1fa0*/  SEL R40, R40, 0xfffffff0, !P2 ;  /* 0xfffffff028287807 */ /* 0x000fc40005000000 */
[----:B------:R-:W-:Y:S01]  /*1fb0*/  SEL R39, R39, 0xffffffe0, !P3 ;  /* 0xffffffe027277807 */ /* 0x000fe20005800000 */
[----:B--2---:R-:W-:-:S04]  /*1fc0*/  @P0 IMAD.WIDE.U32 R22, R12, R242, RZ ;  /* 0x000000f20c160225 */ /* 0x004fc800078e00ff */
[----:B------:R-:W-:Y:S02]  /*1fd0*/  @P0 IMAD.MOV.U32 R3, RZ, RZ, R22 ;  /* 0x000000ffff030224 */ /* 0x000fe400078e0016 */
[----:B------:R-:W-:Y:S02]  /*1fe0*/  @P0 IMAD R7, R13, R242, RZ ;  /* 0x000000f20d070224 */ /* 0x000fe400078e02ff */
[-C--:B---3--:R-:W-:Y:S02]  /*1ff0*/  @!P0 IMAD R6, R25, R239.reuse, RZ ;  /* 0x000000ef19068224 */ /* 0x088fe400078e02ff */
[----:B------:R-:W-:-:S04]  /*2000*/  @!P0 IMAD.WIDE.U32 R16, R24, R239, RZ ;  /* 0x000000ef18108225 */ /* 0x000fc800078e00ff */
[----:B------:R-:W-:Y:S02]  /*2010*/  @!P0 IMAD R6, R24, R56, R6 ;  /* 0x0000003818068224 */ /* 0x000fe400078e0206 */
[----:B------:R-:W-:Y:S02]  /*2020*/  @!P0 IMAD.MOV.U32 R3, RZ, RZ, R16 ;  /* 0x000000ffff038224 */ /* 0x000fe400078e0010 */
[----:B------:R-:W-:Y:S01]  /*2030*/  @P0 IMAD.IADD R7, R23, 0x1, R7 ;  /* 0x0000000117070824 */ /* 0x000fe200078e0207 */
[----:B------:R-:W-:Y:S02]  /*2040*/  @!P0 IADD3 R7, R17, R6, RZ ;  /* 0x0000000611078210 */ /* 0x000fe40007ffe0ff */
[C---:B------:R-:W-:Y:S01]  /*2050*/  IADD3 R8, P1, R14.reuse, R3, RZ ;  /* 0x000000030e087210 */ /* 0x040fe20007f3e0ff */
[----:B------:R-:W-:Y:S02]  /*2060*/  IMAD R6, R11, R238, RZ ;  /* 0x000000ee0b067224 */ /* 0x000fe400078e02ff */
[----:B------:R-:W-:-:S02]  /*2070*/  VIADD R11, R14, 0x40 ;  /* 0x000000400e0b7836 */ /* 0x000fc40000000000 */
[----:B------:R-:W-:Y:S01]  /*2080*/  IMAD.X R9, R15, 0x1, R7, P1 ;  /* 0x000000010f097824 */ /* 0x000fe200008e0607 */
[----:B------:R-:W-:Y:S01]  /*2090*/  SHF.R.S32.HI R3, RZ, 0x1f, R238 ;  /* 0x0000001fff037819 */ /* 0x000fe200000114ee */
[--C-:B------:R-:W-:Y:S02]  /*20a0*/  @P0 IMAD.MOV.U32 R176, RZ, RZ, R12.reuse ;  /* 0x000000ffffb00224 */ /* 0x100fe400078e000c */
[--C-:B------:R-:W-:Y:S02]  /*20b0*/  @P0 IMAD.MOV.U32 R177, RZ, RZ, R13.reuse ;  /* 0x000000ffffb10224 */ /* 0x100fe400078e000d */
[----:B------:R-:W-:Y:S02]  /*20c0*/  @!P0 IMAD.MOV.U32 R176, RZ, RZ, R12 ;  /* 0x000000ffffb08224 */ /* 0x000fe400078e000c */
[----:B------:R-:W-:Y:S01]  /*20d0*/  @!P0 IMAD.MOV.U32 R177, RZ, RZ, R13 ;  /* 0x000000ffffb18224 */ /* 0x000fe200078e000d */
[----:B----4-:R-:W-:Y:S01]  /*20e0*/  ISETP.GE.AND P0, PT, R11, R60, PT ;  /* 0x0000003c0b00720c */ /* 0x010fe20003f06270 */
[----:B------:R-:W-:Y:S01]  /*20f0*/  IMAD.WIDE.U32 R12, R238, R10, R8 ;  /* 0x0000000aee0c7225 */ /* 0x000fe200078e0008 */
[----:B------:R-:W-:-:S03]  /*2100*/  IADD3 R9, R14, 0xc0, RZ ;  /* 0x000000c00e097810 */ /* 0x000fc60007ffe0ff */
[----:B------:R-:W-:Y:S01]  /*2110*/  IMAD R3, R10, R3, R6 ;  /* 0x000000030a037224 */ /* 0x000fe200078e0206 */
[----:B------:R-:W-:Y:S02]  /*2120*/  SEL R6, RZ, 0xffffffff, P0 ;  /* 0xffffffffff067807 */ /* 0x000fe40000000000 */
[----:B------:R-:W-:Y:S01]  /*2130*/  ISETP.GE.AND P0, PT, R9, R60, PT ;  /* 0x0000003c0900720c */ /* 0x000fe20003f06270 */
[----:B------:R-:W-:-:S03]  /*2140*/  @!P4 IMAD.MOV.U32 R20, RZ, RZ, RZ ;  /* 0x000000ffff14c224 */ /* 0x000fc600078e00ff */
[----:B------:R-:W-:Y:S02]  /*2150*/  SEL R59, RZ, 0x8, P0 ;  /* 0x00000008ff3b7807 */ /* 0x000fe40000000000 */
[C---:B------:R-:W-:Y:S01]  /*2160*/  IADD3 R158, P0, R14.reuse, R2, RZ ;  /* 0x000000020e9e7210 */ /* 0x040fe20007f1e0ff */
[C---:B------:R-:W-:Y:S01]  /*2170*/  VIADD R10, R14.reuse, 0x80 ;  /* 0x000000800e0a7836 */ /* 0x040fe20000000000 */
[----:B------:R-:W-:Y:S02]  /*2180*/  ISETP.GT.AND P4, PT, R165, R88, PT ;  /* 0x00000058a500720c */ /* 0x000fe40003f84270 */
[----:B------:R-:W-:Y:S02]  /*2190*/  ISETP.GE.AND P1, PT, R14, R60, PT ;  /* 0x0000003c0e00720c */ /* 0x000fe40003f26270 */
[----:B------:R-:W-:Y:S01]  /*21a0*/  IADD3.X R159, R15, R0, RZ, P0, !PT ;  /* 0x000000000f9f7210 */ /* 0x000fe200007fe4ff */
[----:B------:R-:W-:Y:S01]  /*21b0*/  IMAD.SHL.U32 R6, R6, 0x2, RZ ;  /* 0x0000000206067824 */ /* 0x000fe200078e00ff */
[----:B------:R-:W-:Y:S01]  /*21c0*/  SEL R7, RZ, 0x1, P1 ;  /* 0x00000001ff077807 */ /* 0x000fe20000800000 */
[----:B------:R-:W-:Y:S01]  /*21d0*/  IMAD R174, R173, R176, RZ ;  /* 0x000000b0adae7224 */ /* 0x000fe200078e02ff */
[----:B------:R-:W-:Y:S01]  /*21e0*/  ISETP.GE.AND P1, PT, R10, R60, PT ;  /* 0x0000003c0a00720c */ /* 0x000fe20003f26270 */
[----:B------:R-:W-:-:S04]  /*21f0*/  IMAD.WIDE.U32 R158, R168, R48, R158 ;  /* 0x00000030a89e7225 */ /* 0x000fc800078e009e */
[----:B------:R-:W-:Y:S01]  /*2200*/  IMAD.IADD R13, R13, 0x1, R3 ;  /* 0x000000010d0d7824 */ /* 0x000fe200078e0203 */
[----:B------:R-:W-:Y:S01]  /*2210*/  SEL R3, RZ, 0x4, P1 ;  /* 0x00000004ff037807 */ /* 0x000fe20000800000 */
[----:B------:R-:W-:Y:S01]  /*2220*/  IMAD R174, R172, R177, R174 ;  /* 0x000000b1acae7224 */ /* 0x000fe200078e02ae */
[----:B------:R-:W-:Y:S01]  /*2230*/  LOP3.LUT R6, R6, 0x2, R7, 0xe2, !PT ;  /* 0x0000000206067812 */ /* 0x000fe200078ee207 */
[----:B------:R-:W-:Y:S01]  /*2240*/  IMAD.IADD R157, R159, 0x1, R157 ;  /* 0x000000019f9d7824 */ /* 0x000fe200078e029d */
[----:B------:R-:W-:Y:S01]  /*2250*/  LEA R236, P1, R158, R160, 0x1 ;  /* 0x000000a09eec7211 */ /* 0x000fe200078208ff */
[----:B------:R-:W-:Y:S01]  /*2260*/  IMAD.WIDE.U32 R172, R172, R176, R12 ;  /* 0x000000b0acac7225 */ /* 0x000fe200078e000c */
[----:B------:R-:W-:Y:S02]  /*2270*/  LEA R189, P0, R162, R170, 0x1 ;  /* 0x000000aaa2bd7211 */ /* 0x000fe400078008ff */
[----:B------:R-:W-:Y:S01]  /*2280*/  LOP3.LUT R59, R59, R6, R3, 0xfe, !PT ;  /* 0x000000063b3b7212 */ /* 0x000fe200078efe03 */
[----:B------:R-:W-:Y:S01]  /*2290*/  IMAD.IADD R175, R173, 0x1, R174 ;  /* 0x00000001adaf7824 */ /* 0x000fe200078e02ae */
[----:B------:R-:W-:-:S02]  /*22a0*/  LEA.HI.X R235, R158, R161, R157, 0x1, P1 ;  /* 0x000000a19eeb7211 */ /* 0x000fc400008f0c9d */
[----:B------:R-:W-:Y:S01]  /*22b0*/  LEA.HI.X R188, R162, R171, R167, 0x1, P0 ;  /* 0x000000aba2bc7211 */ /* 0x000fe200000f0ca7 */
[----:B------:R-:W-:Y:S06]  /*22c0*/  @!P4 BRA `(.L_x_855) ;  /* 0x000000b8005cc947 */ /* 0x000fec0003800000 */
[----:B------:R-:W2:Y:S04]  /*22d0*/  LD.E.64 R32, desc[UR6][R18.64+0x120] ;  /* 0x0001200612207980 */ /* 0x000ea8000c101b00 */
[----:B------:R-:W3:Y:S04]  /*22e0*/  LD.E.64 R34, desc[UR6][R18.64+0x118] ;  /* 0x0001180612227980 */ /* 0x000ee8000c101b00 */
[----:B------:R-:W4:Y:S04]  /*22f0*/  LD.E.64 R182, desc[UR6][R18.64+0x130] ;  /* 0x0001300612b67980 */ /* 0x000f28000c101b00 */
[----:B------:R-:W4:Y:S04]  /*2300*/  LD.E.64 R184, desc[UR6][R18.64+0x128] ;  /* 0x0001280612b87980 */ /* 0x000f28000c101b00 */
[----:B------:R-:W4:Y:S04]  /*2310*/  LD.E.64 R28, desc[UR6][R18.64+0x140] ;  /* 0x00014006121c7980 */ /* 0x000f28000c101b00 */
[----:B------:R-:W4:Y:S04]  /*2320*/  LD.E.64 R26, desc[UR6][R18.64+0x138] ;  /* 0x00013806121a7980 */ /* 0x000f28000c101b00 */
[----:B------:R-:W4:Y:S04]  /*2330*/  LD.E R16, desc[UR6][R18.64+0xd0] ;  /* 0x0000d00612107980 */ /* 0x000f28000c101900 */
[----:B------:R-:W4:Y:S04]  /*2340*/  LD.E.64 R24, desc[UR6][R18.64+0x108] ;  /* 0x0001080612187980 */ /* 0x000f28000c101b00 */
[----:B------:R-:W4:Y:S04]  /*2350*/  LD.E.64 R22, desc[UR6][R18.64+0x110] ;  /* 0x0001100612167980 */ /* 0x000f28000c101b00 */
[----:B------:R-:W4:Y:S04]  /*2360*/  LD.E.64 R12, desc[UR6][R18.64+0x150] ;  /* 0x00015006120c7980 */ /* 0x000f28000c101b00 */
[----:B------:R-:W4:Y:S01]  /*2370*/  LD.E.64 R6, desc[UR6][R18.64+0x148] ;  /* 0x0001480612067980 */ /* 0x000f22000c101b00 */
[----:B------:R-:W-:Y:S01]  /*2380*/  LEA R17, R165, 0xffffffc0, 0x6 ;  /* 0xffffffc0a5117811 */ /* 0x000fe200078e30ff */
[----:B------:R-:W-:Y:S01]  /*2390*/  IMAD R65, R51, 0x60, RZ ;  /* 0x0000006033417824 */ /* 0x000fe200078e02ff */
[----:B------:R-:W-:Y:S01]  /*23a0*/  LOP3.LUT R151, R59, 0xffff, RZ, 0xc0, !PT ;  /* 0x0000ffff3b977812 */ /* 0x000fe200078ec0ff */
[----:B------:R-:W-:Y:S01]  /*23b0*/  IMAD.WIDE.U32 R180, R50, 0x60, RZ ;  /* 0x0000006032b47825 */ /* 0x000fe200078e00ff */
[----:B------:R-:W-:-:S02]  /*23c0*/  SHF.R.S32.HI R8, RZ, 0x1f, R17 ;  /* 0x0000001fff087819 */ /* 0x000fc40000011411 */
[C---:B------:R-:W-:Y:S01]  /*23d0*/  SHF.L.U64.HI R67, R50.reuse, 0x5, R51 ;  /* 0x0000000532437819 */ /* 0x040fe20000010233 */
[----:B-----5:R-:W-:Y:S01]  /*23e0*/  IMAD.IADD R20, R17, 0x1, R20 ;  /* 0x0000000111147824 */ /* 0x020fe200078e0214 */
[----:B------:R-:W-:Y:S01]  /*23f0*/  SHF.L.U32 R66, R50, 0x5, RZ ;  /* 0x0000000532427819 */ /* 0x000fe200000006ff */
[C---:B------:R-:W-:Y:S01]  /*2400*/  VIADD R64, R168.reuse, 0x10 ;  /* 0x00000010a8407836 */ /* 0x040fe20000000000 */
[C---:B------:R-:W-:Y:S01]  /*2410*/  LOP3.LUT R154, R151.reuse, 0x1, RZ, 0xc0, !PT ;  /* 0x00000001979a7812 */ /* 0x040fe200078ec0ff */
[C---:B------:R-:W-:Y:S01]  /*2420*/  VIADD R63, R168.reuse, 0x20 ;  /* 0x00000020a83f7836 */ /* 0x040fe20000000000 */
[C---:B------:R-:W-:Y:S01]  /*2430*/  LOP3.LUT R153, R151.reuse, 0x2, RZ, 0xc0, !PT ;  /* 0x0000000297997812 */ /* 0x040fe200078ec0ff */
[----:B------:R-:W-:Y:S01]  /*2440*/  VIADD R62, R168, 0x30 ;  /* 0x00000030a83e7836 */ /* 0x000fe20000000000 */
[----:B------:R-:W-:Y:S01]  /*2450*/  LOP3.LUT R152, R151, 0x4, RZ, 0xc0, !PT ;  /* 0x0000000497987812 */ /* 0x000fe200078ec0ff */
[----:B------:R-:W-:Y:S01]  /*2460*/  IMAD.MOV.U32 R124, RZ, RZ, R236 ;  /* 0x000000ffff7c7224 */ /* 0x000fe200078e00ec */
[----:B------:R-:W-:Y:S01]  /*2470*/  SHF.L.U64.HI R67, R66, 0x1, R67 ;  /* 0x0000000142437819 */ /* 0x000fe20000010243 */
[----:B------:R-:W-:Y:S01]  /*2480*/  IMAD.MOV.U32 R125, RZ, RZ, R235 ;  /* 0x000000ffff7d7224 */ /* 0x000fe200078e00eb */
[C---:B------:R-:W-:Y:S01]  /*2490*/  SHF.L.U64.HI R87, R48.reuse, 0x5, R49 ;  /* 0x0000000530577819 */ /* 0x040fe20000010231 */
[----:B------:R-:W-:Y:S01]  /*24a0*/  IMAD.MOV.U32 R126, RZ, RZ, R188 ;  /* 0x000000ffff7e7224 */ /* 0x000fe200078e00bc */
[----:B------:R-:W-:Y:S01]  /*24b0*/  SHF.L.U32 R86, R48, 0x5, RZ ;  /* 0x0000000530567819 */ /* 0x000fe200000006ff */
[----:B------:R-:W-:Y:S01]  /*24c0*/  IMAD.SHL.U32 R66, R66, 0x2, RZ ;  /* 0x0000000242427824 */ /* 0x000fe200078e00ff */
[----:B------:R-:W-:Y:S01]  /*24d0*/  MOV R127, R189 ;  /* 0x000000bd007f7202 */ /* 0x000fe20000000f00 */
[----:B------:R-:W-:Y:S01]  /*24e0*/  IMAD.IADD R65, R181, 0x1, R65 ;  /* 0x00000001b5417824 */ /* 0x000fe200078e0241 */
[----:B------:R-:W-:Y:S01]  /*24f0*/  LOP3.LUT R151, R151, 0x8, RZ, 0xc0, !PT ;  /* 0x0000000897977812 */ /* 0x000fe200078ec0ff */
[----:B--2---:R-:W-:-:S02]  /*2500*/  IMAD R0, R33, R239, RZ ;  /* 0x000000ef21007224 */ /* 0x004fc400078e02ff */
[----:B---3--:R-:W-:Y:S02]  /*2510*/  IMAD R2, R35, R239, RZ ;  /* 0x000000ef23027224 */ /* 0x008fe400078e02ff */
[----:B------:R-:W-:Y:S02]  /*2520*/  IMAD R0, R32, R56, R0 ;  /* 0x0000003820007224 */ /* 0x000fe400078e0200 */
[C---:B------:R-:W-:Y:S01]  /*2530*/  IMAD.WIDE.U32 R32, R239.reuse, R32, R14 ;  /* 0x00000020ef207225 */ /* 0x040fe200078e000e */
[C-C-:B----4-:R-:W-:Y:S02]  /*2540*/  SHF.L.U64.HI R111, R182.reuse, 0x4, R183.reuse ;  /* 0x00000004b66f7819 */ /* 0x150fe400000102b7 */
[----:B------:R-:W-:Y:S01]  /*2550*/  SHF.L.U64.HI R113, R182, 0x5, R183 ;  /* 0x00000005b6717819 */ /* 0x000fe200000102b7 */
[----:B------:R-:W-:Y:S01]  /*2560*/  IMAD.WIDE.U32 R30, R239, R34, R14 ;  /* 0x00000022ef1e7225 */ /* 0x000fe200078e000e */
[--C-:B------:R-:W-:Y:S02]  /*2570*/  SHF.L.U64.HI R89, R184, 0x4, R185.reuse ;  /* 0x00000004b8597819 */ /* 0x100fe400000102b9 */
[----:B------:R-:W-:Y:S01]  /*2580*/  SHF.L.U32 R114, R182, 0x5, RZ ;  /* 0x00000005b6727819 */ /* 0x000fe200000006ff */
[----:B------:R-:W-:Y:S01]  /*2590*/  IMAD R2, R34, R56, R2 ;  /* 0x0000003822027224 */ /* 0x000fe200078e0202 */
[----:B------:R-:W-:Y:S01]  /*25a0*/  SHF.L.U64.HI R99, R184, 0x5, R185 ;  /* 0x00000005b8637819 */ /* 0x000fe200000102b9 */
[----:B------:R-:W-:Y:S01]  /*25b0*/  IMAD.IADD R33, R33, 0x1, R0 ;  /* 0x0000000121217824 */ /* 0x000fe200078e0200 */
[----:B------:R-:W-:Y:S01]  /*25c0*/  SHF.L.U64.HI R113, R114, 0x1, R113 ;  /* 0x0000000172717819 */ /* 0x000fe20000010271 */
[----:B------:R-:W-:-:S02]  /*25d0*/  IMAD R3, R183, R17, RZ ;  /* 0x00000011b7037224 */ /* 0x000fc400078e02ff */
[----:B------:R-:W-:Y:S02]  /*25e0*/  IMAD R0, R185, R17, RZ ;  /* 0x00000011b9007224 */ /* 0x000fe400078e02ff */
[----:B------:R-:W-:Y:S01]  /*25f0*/  IMAD.IADD R31, R31, 0x1, R2 ;  /* 0x000000011f1f7824 */ /* 0x000fe200078e0202 */
[----:B------:R-:W-:Y:S01]  /*2600*/  LEA.HI R148, R16, R16, RZ, 0x1 ;  /* 0x0000001010947211 */ /* 0x000fe200078f08ff */
[----:B------:R-:W-:Y:S02]  /*2610*/  IMAD R3, R182, R8, R3 ;  /* 0x00000008b6037224 */ /* 0x000fe400078e0203 */
[----:B------:R-:W-:Y:S01]  /*2620*/  IMAD.WIDE.U32 R32, R17, R182, R32 ;  /* 0x000000b611207225 */ /* 0x000fe200078e0020 */
[----:B------:R-:W-:-:S03]  /*2630*/  SHF.R.S32.HI R148, RZ, 0x1, R148 ;  /* 0x00000001ff947819 */ /* 0x000fc60000011494 */
[C---:B------:R-:W-:Y:S01]  /*2640*/  IMAD R0, R184.reuse, R8, R0 ;  /* 0x00000008b8007224 */ /* 0x040fe200078e0200 */
[----:B------:R-:W-:Y:S01]  /*2650*/  SHF.R.S32.HI R8, RZ, 0x1f, R57 ;  /* 0x0000001fff087819 */ /* 0x000fe20000011439 */
[----:B------:R-:W-:Y:S01]  /*2660*/  IMAD.WIDE.U32 R30, R184, R17, R30 ;  /* 0x00000011b81e7225 */ /* 0x000fe200078e001e */
[----:B------:R-:W-:-:S03]  /*2670*/  SHF.L.U32 R155, R148, 0x4, RZ ;  /* 0x00000004949b7819 */ /* 0x000fc600000006ff */
[----:B------:R-:W-:Y:S01]  /*2680*/  IMAD.IADD R33, R33, 0x1, R3 ;  /* 0x0000000121217824 */ /* 0x000fe200078e0203 */
[----:B------:R-:W-:Y:S01]  /*2690*/  IADD3 R31, R31, R0, RZ ;  /* 0x000000001f1f7210 */ /* 0x000fe20007ffe0ff */
[-C--:B------:R-:W-:Y:S01]  /*26a0*/  IMAD R3, R29, R5.reuse, RZ ;  /* 0x000000051d037224 */ /* 0x080fe200078e02ff */
[----:B------:R-:W-:Y:S01]  /*26b0*/  IADD3 R0, P0, -R57, R168, RZ ;  /* 0x000000a839007210 */ /* 0x000fe20007f1e1ff */
[----:B------:R-:W-:Y:S01]  /*26c0*/  IMAD R2, R27, R5, RZ ;  /* 0x000000051b027224 */ /* 0x000fe200078e02ff */
[C---:B------:R-:W-:Y:S01]  /*26d0*/  IADD3 R147, R155.reuse, 0x80, RZ ;  /* 0x000000809b937810 */ /* 0x040fe20007ffe0ff */
[-C--:B------:R-:W-:Y:S01]  /*26e0*/  IMAD R3, R28, R4.reuse, R3 ;  /* 0x000000041c037224 */ /* 0x080fe200078e0203 */
[----:B------:R-:W-:Y:S01]  /*26f0*/  SHF.R.S32.HI R139, RZ, 0x1f, R155 ;  /* 0x0000001fff8b7819 */ /* 0x000fe2000001149b */
[----:B------:R-:W-:Y:S01]  /*2700*/  IMAD R2, R26, R4, R2 ;  /* 0x000000041a027224 */ /* 0x000fe200078e0202 */
[----:B------:R-:W-:Y:S01]  /*2710*/  IADD3 R144, R155, R147, RZ ;  /* 0x000000939b907210 */ /* 0x000fe20007ffe0ff */
[----:B------:R-:W-:Y:S01]  /*2720*/  IMAD.WIDE.U32 R28, R28, R5, R32 ;  /* 0x000000051c1c7225 */ /* 0x000fe200078e0020 */
[----:B------:R-:W-:-:S02]  /*2730*/  SHF.R.S32.HI R135, RZ, 0x1f, R147 ;  /* 0x0000001fff877819 */ /* 0x000fc40000011493 */
[----:B------:R-:W-:Y:S01]  /*2740*/  IADD3 R141, R155, R144, RZ ;  /* 0x000000909b8d7210 */ /* 0x000fe20007ffe0ff */
[----:B------:R-:W-:Y:S01]  /*2750*/  IMAD.WIDE.U32 R26, R26, R5, R30 ;  /* 0x000000051a1a7225 */ /* 0x000fe200078e001e */
[----:B------:R-:W-:Y:S02]  /*2760*/  SHF.R.S32.HI R132, RZ, 0x1f, R144 ;  /* 0x0000001fff847819 */ /* 0x000fe40000011490 */
[----:B------:R-:W-:Y:S01]  /*2770*/  SHF.R.S32.HI R129, RZ, 0x1f, R141 ;  /* 0x0000001fff817819 */ /* 0x000fe2000001148d */
[----:B------:R-:W-:Y:S02]  /*2780*/  IMAD.X R8, R169, 0x1, ~R8, P0 ;  /* 0x00000001a9087824 */ /* 0x000fe400000e0e08 */
[----:B------:R-:W-:Y:S01]  /*2790*/  IMAD.IADD R17, R29, 0x1, R3 ;  /* 0x000000011d117824 */ /* 0x000fe200078e0203 */
[----:B------:R-:W-:Y:S01]  /*27a0*/  IADD3 R3, R27, R2, RZ ;  /* 0x000000021b037210 */ /* 0x000fe20007ffe0ff */
[----:B------:R-:W-:Y:S02]  /*27b0*/  IMAD R118, R8, R184, RZ ;  /* 0x000000b808767224 */ /* 0x000fe400078e02ff */
[----:B------:R-:W-:-:S02]  /*27c0*/  IMAD.MOV.U32 R2, RZ, RZ, R26 ;  /* 0x000000ffff027224 */ /* 0x000fc400078e001a */
[----:B------:R-:W-:Y:S02]  /*27d0*/  IMAD R4, R168, R148, R58 ;  /* 0x00000094a8047224 */ /* 0x000fe400078e023a */
[----:B------:R-:W-:Y:S02]  /*27e0*/  IMAD R122, R148, R20, RZ ;  /* 0x00000014947a7224 */ /* 0x000fe400078e02ff */
[----:B------:R-:W-:Y:S02]  /*27f0*/  IMAD R116, R8, R182, RZ ;  /* 0x000000b608747224 */ /* 0x000fe400078e02ff */
[----:B------:R-:W-:Y:S02]  /*2800*/  IMAD.MOV.U32 R16, RZ, RZ, R28 ;  /* 0x000000ffff107224 */ /* 0x000fe400078e001c */
[-C--:B------:R-:W-:Y:S02]  /*2810*/  IMAD R118, R185, R0.reuse, R118 ;  /* 0x00000000b9767224 */ /* 0x080fe400078e0276 */
[----:B------:R-:W-:Y:S01]  /*2820*/  IMAD.WIDE.U32 R20, R184, R0, R2 ;  /* 0x00000000b8147225 */ /* 0x000fe200078e0002 */
[----:B------:R-:W-:-:S03]  /*2830*/  SHF.R.S32.HI R2, RZ, 0x1f, R122 ;  /* 0x0000001fff027819 */ /* 0x000fc6000001147a */
[----:B------:R-:W-:Y:S01]  /*2840*/  IMAD.IADD R3, R58, 0x1, R4 ;  /* 0x000000013a037824 */ /* 0x000fe200078e0204 */
[----:B------:R-:W-:Y:S01]  /*2850*/  LEA R119, P0, R20, R24, 0x1 ;  /* 0x0000001814777211 */ /* 0x000fe200078008ff */
[-C--:B------:R-:W-:Y:S02]  /*2860*/  IMAD R116, R183, R0.reuse, R116 ;  /* 0x00000000b7747224 */ /* 0x080fe400078e0274 */
[----:B------:R-:W-:Y:S01]  /*2870*/  IMAD.WIDE.U32 R16, R182, R0, R16 ;  /* 0x00000000b6107225 */ /* 0x000fe200078e0010 */
[C---:B------:R-:W-:Y:S02]  /*2880*/  IADD3 R0, P3, R122.reuse, R4, RZ ;  /* 0x000000047a007210 */ /* 0x040fe40007f7e0ff */
[----:B------:R-:W-:Y:S01]  /*2890*/  IADD3 R122, P2, R122, R3, RZ ;  /* 0x000000037a7a7210 */ /* 0x000fe20007f5e0ff */
[----:B------:R-:W-:Y:S01]  /*28a0*/  IMAD.IADD R118, R21, 0x1, R118 ;  /* 0x0000000115767824 */ /* 0x000fe200078e0276 */
[----:B------:R-:W-:Y:S01]  /*28b0*/  IADD3 R116, R17, R116, RZ ;  /* 0x0000007411747210 */ /* 0x000fe20007ffe0ff */
[----:B------:R-:W-:Y:S01]  /*28c0*/  IMAD.SHL.U32 R90, R184, 0x10, RZ ;  /* 0x00000010b85a7824 */ /* 0x000fe200078e00ff */
[----:B------:R-:W-:Y:S01]  /*28d0*/  LEA R117, P1, R16, R22, 0x1 ;  /* 0x0000001610757211 */ /* 0x000fe200078208ff */
[----:B------:R-:W-:Y:S01]  /*28e0*/  IMAD.SHL.U32 R123, R122, 0x2, RZ ;  /* 0x000000027a7b7824 */ /* 0x000fe200078e00ff */
[----:B------:R-:W-:Y:S01]  /*28f0*/  LEA.HI.X R118, R20, R25, R118, 0x1, P0 ;  /* 0x0000001914767211 */ /* 0x000fe200000f0c76 */
[----:B------:R-:W-:Y:S01]  /*2900*/  IMAD.SHL.U32 R20, R0, 0x2, RZ ;  /* 0x0000000200147824 */ /* 0x000fe200078e00ff */
[-C--:B------:R-:W-:Y:S01]  /*2910*/  LEA.HI.X.SX32 R4, R4, R2.reuse, 0x1, P3 ;  /* 0x0000000204047211 */ /* 0x080fe200018f0eff */
[----:B------:R-:W-:Y:S01]  /*2920*/  VIADD R149, R155, 0x40 ;  /* 0x000000409b957836 */ /* 0x000fe20000000000 */
[----:B------:R-:W-:Y:S01]  /*2930*/  LEA.HI.X.SX32 R2, R3, R2, 0x1, P2 ;  /* 0x0000000203027211 */ /* 0x000fe200010f0eff */
[C---:B------:R-:W-:Y:S01]  /*2940*/  VIADD R145, R155.reuse, 0xc0 ;  /* 0x000000c09b917836 */ /* 0x040fe20000000000 */
[----:B------:R-:W-:Y:S01]  /*2950*/  LEA.HI.X R116, R16, R23, R116, 0x1, P1 ;  /* 0x0000001710747211 */ /* 0x000fe200008f0c74 */
[----:B------:R-:W-:Y:S01]  /*2960*/  IMAD.SHL.U32 R100, R184, 0x20, RZ ;  /* 0x00000020b8647824 */ /* 0x000fe200078e00ff */
[-C--:B------:R-:W-:Y:S01]  /*2970*/  IADD3 R42, P1, R12, R20.reuse, RZ ;  /* 0x000000140c2a7210 */ /* 0x080fe20007f3e0ff */
[C---:B------:R-:W-:Y:S01]  /*2980*/  IMAD.IADD R146, R155.reuse, 0x1, R149 ;  /* 0x000000019b927824 */ /* 0x040fe200078e0295 */
[----:B------:R-:W-:Y:S01]  /*2990*/  SHF.L.U64.HI R0, R0, 0x1, R4 ;  /* 0x0000000100007819 */ /* 0x000fe20000010204 */
[----:B------:R-:W-:Y:S01]  /*29a0*/  IMAD.IADD R142, R155, 0x1, R145 ;  /* 0x000000019b8e7824 */ /* 0x000fe200078e0291 */
[----:B------:R-:W-:Y:S01]  /*29b0*/  SHF.L.U64.HI R122, R122, 0x1, R2 ;  /* 0x000000017a7a7819 */ /* 0x000fe20000010202 */
[----:B------:R-:W-:Y:S01]  /*29c0*/  IMAD.SHL.U32 R112, R182, 0x10, RZ ;  /* 0x00000010b6707824 */ /* 0x000fe200078e00ff */
[-C--:B------:R-:W-:Y:S01]  /*29d0*/  IADD3 R121, P3, R12, R123.reuse, RZ ;  /* 0x0000007b0c797210 */ /* 0x080fe20007f7e0ff */
[----:B------:R-:W-:Y:S01]  /*29e0*/  IMAD R115, R183, 0x60, RZ ;  /* 0x00000060b7737824 */ /* 0x000fe200078e02ff */
[----:B------:R-:W-:Y:S01]  /*29f0*/  IADD3 R20, P0, R6, R20, RZ ;  /* 0x0000001406147210 */ /* 0x000fe20007f1e0ff */
[----:B------:R-:W-:Y:S01]  /*2a00*/  IMAD.SHL.U32 R150, R148, 0x20, RZ ;  /* 0x0000002094967824 */ /* 0x000fe200078e00ff */
[----:B------:R-:W-:Y:S01]  /*2a10*/  IADD3 R123, P2, R6, R123, RZ ;  /* 0x0000007b067b7210 */ /* 0x000fe20007f5e0ff */
[C---:B------:R-:W-:Y:S01]  /*2a20*/  IMAD.X R120, R13.reuse, 0x1, R122, P3 ;  /* 0x000000010d787824 */ /* 0x040fe200018e067a */
[----:B------:R-:W-:Y:S01]  /*2a30*/  IADD3.X R43, R13, R0, RZ, P1, !PT ;  /* 0x000000000d2b7210 */ /* 0x000fe20000ffe4ff */
[----:B------:R-:W-:Y:S01]  /*2a40*/  IMAD.X R21, R7, 0x1, R0, P0 ;  /* 0x0000000107157824 */ /* 0x000fe200000e0600 */
[----:B------:R-:W-:Y:S01]  /*2a50*/  IADD3 R75, P0, R233, 0xc0, RZ ;  /* 0x000000c0e94b7810 */ /* 0x000fe20007f1e0ff */
[----:B------:R-:W-:Y:S01]  /*2a60*/  IMAD.X R122, R7, 0x1, R122, P2 ;  /* 0x00000001077a7824 */ /* 0x000fe200010e067a */
[C---:B------:R-:W-:Y:S01]  /*2a70*/  IADD3 R85, P2, R233.reuse, 0x40, RZ ;  /* 0x00000040e9557810 */ /* 0x040fe20007f5e0ff */
[----:B------:R-:W-:Y:S01]  /*2a80*/  IMAD.WIDE.U32 R182, R182, 0x60, RZ ;  /* 0x00000060b6b67825 */ /* 0x000fe200078e00ff */
[----:B------:R-:W-:-:S02]  /*2a90*/  IADD3 R81, P1, R233, 0x80, RZ ;  /* 0x00000080e9517810 */ /* 0x000fc40007f3e0ff */
[-C--:B------:R-:W-:Y:S01]  /*2aa0*/  IADD3.X R84, RZ, R234.reuse, RZ, P2, !PT ;  /* 0x000000eaff547210 */ /* 0x080fe200017fe4ff */
[--C-:B------:R-:W-:Y:S01]  /*2ab0*/  IMAD.X R74, RZ, RZ, R234.reuse, P0 ;  /* 0x000000ffff4a7224 */ /* 0x100fe200000e06ea */
[-C--:B------:R-:W-:Y:S01]  /*2ac0*/  IADD3 R83, P2, R85, R233.reuse, RZ ;  /* 0x000000e955537210 */ /* 0x080fe20007f5e0ff */
[--C-:B------:R-:W-:Y:S01]  /*2ad0*/  IMAD.X R80, RZ, RZ, R234.reuse, P1 ;  /* 0x000000ffff507224 */ /* 0x100fe200008e06ea */
[-C--:B------:R-:W-:Y:S01]  /*2ae0*/  IADD3 R73, P0, R75, R233.reuse, RZ ;  /* 0x000000e94b497210 */ /* 0x080fe20007f1e0ff */
[----:B------:R-:W-:Y:S01]  /*2af0*/  IMAD R148, R148, 0x30, RZ ;  /* 0x0000003094947824 */ /* 0x000fe200078e02ff */
[-C--:B------:R-:W-:Y:S01]  /*2b00*/  IADD3 R79, P1, R81, R233.reuse, RZ ;  /* 0x000000e9514f7210 */ /* 0x080fe20007f3e0ff */
[--C-:B------:R-:W-:Y:S01]  /*2b10*/  IMAD.X R82, R84, 0x1, R234.reuse, P2 ;  /* 0x0000000154527824 */ /* 0x100fe200010e06ea */
[-C--:B------:R-:W-:Y:S01]  /*2b20*/  IADD3 R69, P2, R73, R233.reuse, RZ ;  /* 0x000000e949457210 */ /* 0x080fe20007f5e0ff */
[----:B------:R-:W-:Y:S01]  /*2b30*/  IMAD.X R72, R74, 0x1, R234, P0 ;  /* 0x000000014a487824 */ /* 0x000fe200000e06ea */
[----:B------:R-:W-:Y:S01]  /*2b40*/  IADD3.X R78, R80, R234, RZ, P1, !PT ;  /* 0x000000ea504e7210 */ /* 0x000fe20000ffe4ff */
[----:B------:R-:W-:Y:S01]  /*2b50*/  IMAD.IADD R143, R155, 0x1, R146 ;  /* 0x000000019b8f7824 */ /* 0x000fe200078e0292 */
[-C--:B------:R-:W-:Y:S01]  /*2b60*/  IADD3 R71, P3, R79, R233.reuse, RZ ;  /* 0x000000e94f477210 */ /* 0x080fe20007f7e0ff */
[----:B------:R-:W-:Y:S01]  /*2b70*/  IMAD.X R68, R72, 0x1, R234, P2 ;  /* 0x0000000148447824 */ /* 0x000fe200010e06ea */
[----:B------:R-:W-:Y:S01]  /*2b80*/  IADD3 R104, P0, R90, 0xc0, RZ ;  /* 0x000000c05a687810 */ /* 0x000fe20007f1e0ff */
[----:B------:R-:W-:Y:S01]  /*2b90*/  IMAD.IADD R140, R155, 0x1, R142 ;  /* 0x000000019b8c7824 */ /* 0x000fe200078e028e */
[----:B------:R-:W-:Y:S01]  /*2ba0*/  IADD3 R77, P4, R83, R233, RZ ;  /* 0x000000e9534d7210 */ /* 0x000fe20007f9e0ff */
[--C-:B------:R-:W-:Y:S01]  /*2bb0*/  IMAD.X R70, R78, 0x1, R234.reuse, P3 ;  /* 0x000000014e467824 */ /* 0x100fe200018e06ea */
[C---:B------:R-:W-:Y:S01]  /*2bc0*/  IADD3 R92, P5, R90.reuse, 0x40, RZ ;  /* 0x000000405a5c7810 */ /* 0x040fe20007fbe0ff */
[----:B------:R-:W-:Y:S01]  /*2bd0*/  IMAD.X R103, RZ, RZ, R89, P0 ;  /* 0x000000ffff677224 */ /* 0x000fe200000e0659 */
[----:B------:R-:W-:Y:S01]  /*2be0*/  IADD3 R96, P1, R90, 0x80, RZ ;  /* 0x000000805a607810 */ /* 0x000fe20007f3e0ff */
[----:B------:R-:W-:Y:S01]  /*2bf0*/  IMAD.X R76, R82, 0x1, R234, P4 ;  /* 0x00000001524c7824 */ /* 0x000fe200020e06ea */
[----:B------:R-:W-:Y:S01]  /*2c00*/  IADD3.X R91, RZ, R89, RZ, P5, !PT ;  /* 0x00000059ff5b7210 */ /* 0x000fe20002ffe4ff */
[----:B------:R-:W-:Y:S01]  /*2c10*/  IMAD.MOV.U32 R12, RZ, RZ, R165 ;  /* 0x000000ffff0c7224 */ /* 0x000fe200078e00a5 */
[----:B------:R-:W-:Y:S01]  /*2c20*/  IADD3 R94, P5, R92, R90, RZ ;  /* 0x0000005a5c5e7210 */ /* 0x000fe20007fbe0ff */
[--C-:B------:R-:W-:Y:S01]  /*2c30*/  IMAD.X R95, RZ, RZ, R89.reuse, P1 ;  /* 0x000000ffff5f7224 */ /* 0x100fe200008e0659 */
[----:B------:R-:W-:Y:S01]  /*2c40*/  IADD3 R102, P3, R100, R92, RZ ;  /* 0x0000005c64667210 */ /* 0x000fe20007f7e0ff */
[----:B------:R-:W-:Y:S01]  /*2c50*/  IMAD.SHL.U32 R114, R114, 0x2, RZ ;  /* 0x0000000272727824 */ /* 0x000fe200078e00ff */
[C---:B------:R-:W-:Y:S01]  /*2c60*/  IADD3 R106, P2, R104.reuse, R90, RZ ;  /* 0x0000005a686a7210 */ /* 0x040fe20007f5e0ff */
[----:B------:R-:W-:Y:S01]  /*2c70*/  IMAD.X R93, R91, 0x1, R89, P5 ;  /* 0x000000015b5d7824 */ /* 0x000fe200028e0659 */
[----:B------:R-:W-:Y:S01]  /*2c80*/  IADD3 R110, P0, R104, R100, RZ ;  /* 0x00000064686e7210 */ /* 0x000fe20007f1e0ff */
[----:B------:R-:W-:Y:S01]  /*2c90*/  IMAD.X R101, R99, 0x1, R91, P3 ;  /* 0x0000000163657824 */ /* 0x000fe200018e065b */
[----:B------:R-:W-:Y:S01]  /*2ca0*/  IADD3 R98, P4, R96, R90, RZ ;  /* 0x0000005a60627210 */ /* 0x000fe20007f9e0ff */
[C---:B------:R-:W-:Y:S01]  /*2cb0*/  IMAD.X R105, R103.reuse, 0x1, R89, P2 ;  /* 0x0000000167697824 */ /* 0x040fe200010e0659 */
[----:B------:R-:W-:Y:S01]  /*2cc0*/  IADD3 R108, P1, R100, R96, RZ ;  /* 0x00000060646c7210 */ /* 0x000fe20007f3e0ff */
[----:B------:R-:W-:Y:S01]  /*2cd0*/  IMAD.X R109, R103, 0x1, R99, P0 ;  /* 0x00000001676d7824 */ /* 0x000fe200000e0663 */
[C---:B------:R-:W-:Y:S01]  /*2ce0*/  SHF.L.U64.HI R111, R112.reuse, 0x1, R111 ;  /* 0x00000001706f7819 */ /* 0x040fe2000001026f */
[----:B------:R-:W-:Y:S01]  /*2cf0*/  IMAD.SHL.U32 R112, R112, 0x2, RZ ;  /* 0x0000000270707824 */ /* 0x000fe200078e00ff */
[----:B------:R-:W-:-:S02]  /*2d00*/  IADD3 R115, R183, R115, RZ ;  /* 0x00000073b7737210 */ /* 0x000fc40007ffe0ff */
[----:B------:R-:W-:Y:S02]  /*2d10*/  IADD3.X R97, R95, R89, RZ, P4, !PT ;  /* 0x000000595f617210 */ /* 0x000fe400027fe4ff */
[----:B------:R-:W-:Y:S02]  /*2d20*/  IADD3.X R107, R99, R95, RZ, P1, !PT ;  /* 0x0000005f636b7210 */ /* 0x000fe40000ffe4ff */
[----:B------:R-:W-:Y:S02]  /*2d30*/  SHF.R.S32.HI R138, RZ, 0x1f, R150 ;  /* 0x0000001fff8a7819 */ /* 0x000fe40000011496 */
[----:B------:R-:W-:Y:S02]  /*2d40*/  SHF.R.S32.HI R136, RZ, 0x1f, R148 ;  /* 0x0000001fff887819 */ /* 0x000fe40000011494 */
[----:B------:R-:W-:Y:S02]  /*2d50*/  SHF.R.S32.HI R137, RZ, 0x1f, R149 ;  /* 0x0000001fff897819 */ /* 0x000fe40000011495 */
[----:B------:R-:W-:-:S02]  /*2d60*/  SHF.R.S32.HI R133, RZ, 0x1f, R145 ;  /* 0x0000001fff857819 */ /* 0x000fc40000011491 */
[----:B------:R-:W-:Y:S02]  /*2d70*/  SHF.R.S32.HI R134, RZ, 0x1f, R146 ;  /* 0x0000001fff867819 */ /* 0x000fe40000011492 */
[----:B------:R-:W-:Y:S02]  /*2d80*/  SHF.R.S32.HI R130, RZ, 0x1f, R142 ;  /* 0x0000001fff827819 */ /* 0x000fe4000001148e */
[----:B------:R-:W-:Y:S02]  /*2d90*/  SHF.R.S32.HI R131, RZ, 0x1f, R143 ;  /* 0x0000001fff837819 */ /* 0x000fe4000001148f */
[----:B------:R-:W-:-:S07]  /*2da0*/  SHF.R.S32.HI R128, RZ, 0x1f, R140 ;  /* 0x0000001fff807819 */ /* 0x000fce000001148c */
.L_x_973:
[----:B------:R-:W-:Y:S01]  /*2db0*/  MOV R3, R116 ;  /* 0x0000007400037202 */ /* 0x000fe20000000f00 */
[----:B------:R-:W-:Y:S01]  /*2dc0*/  IMAD.SHL.U32 R16, R12, 0x40, RZ ;  /* 0x000000400c107824 */ /* 0x000fe200078e00ff */
[----:B------:R-:W-:Y:S01]  /*2dd0*/  BSSY B0, `(.L_x_856) ;  /* 0x000001f000007945 */ /* 0x000fe20003800000 */
[----:B------:R-:W-:Y:S02]  /*2de0*/  IMAD.MOV.U32 R2, RZ, RZ, R117 ;  /* 0x000000ffff027224 */ /* 0x000fe400078e0075 */
[----:B------:R-:W-:Y:S04]  /*2df0*/  VIADD R13, R16, 0xffffffc0 ;  /* 0xffffffc0100d7836 */ /* 0x000fe80000000000 */
[----:B------:R-:W-:Y:S01]  /*2e00*/  IMAD.IADD R187, R53, 0x1, -R13 ;  /* 0x0000000135bb7824 */ /* 0x000fe200078e0a0d */
[----:B------:R-:W-:Y:S04]  /*2e10*/  IADD3 R186, R57, -R13, RZ ;  /* 0x8000000d39ba7210 */ /* 0x000fe80007ffe0ff */
[-C--:B------:R-:W-:Y:S02]  /*2e20*/  ISETP.GE.AND P3, PT, R168, R187.reuse, PT ;  /* 0x000000bba800720c */ /* 0x080fe40003f66270 */
[-C--:B------:R-:W-:Y:S02]  /*2e30*/  ISETP.GE.AND P0, PT, R64, R187.reuse, PT ;  /* 0x000000bb4000720c */ /* 0x080fe40003f06270 */
[-C--:B------:R-:W-:Y:S02]  /*2e40*/  ISETP.GE.AND P3, PT, R168, R186.reuse, !P3 ;  /* 0x000000baa800720c */ /* 0x080fe40005f66270 */
[----:B------:R-:W-:Y:S02]  /*2e50*/  ISETP.GE.AND P4, PT, R63, R187, PT ;  /* 0x000000bb3f00720c */ /* 0x000fe40003f86270 */
[----:B------:R-:W-:Y:S09]  /*2e60*/  ISETP.GE.AND P0, PT, R64, R186, !P0 ;  /* 0x000000ba4000720c */ /* 0x000ff20004706270 */
[----:B---345:R-:W-:Y:S05]  /*2e70*/  @!P3 BRA `(.L_x_857) ;  /* 0x000000000050b947 */ /* 0x038fea0003800000 */
[----:B------:R-:W-:Y:S02]  /*2e80*/  ISETP.NE.AND P2, PT, R154, RZ, PT ;  /* 0x000000ff9a00720c */ /* 0x000fe40003f45270 */
[----:B------:R-:W-:Y:S11]  /*2e90*/  ISETP.NE.AND P1, PT, R153, RZ, PT ;  /* 0x000000ff9900720c */ /* 0x000ff60003f25270 */
[----:B------:R-:W2:Y:S01]  /*2ea0*/  @P2 LD.E.128 R4, desc[UR6][R2.64] ;  /* 0x0000000602042980 */ /* 0x000ea2000c101d00 */
[--C-:B------:R-:W-:Y:S02]  /*2eb0*/  @P2 IMAD.MOV.U32 R22, RZ, RZ, R127.reuse ;  /* 0x000000ffff162224 */ /* 0x100fe400078e007f */
[--C-:B------:R-:W-:Y:S05]  /*2ec0*/  @P2 IMAD.MOV.U32 R23, RZ, RZ, R126.reuse ;  /* 0x000000ffff172224 */ /* 0x100fea00078e007e */
[----:B--2---:R1:W-:Y:S01]  /*2ed0*/  @P2 ST.E.128 desc[UR6][R22.64], R4 ;  /* 0x0000000416002985 */ /* 0x0043e2000c101d06 */
[----:B------:R-:W-:Y:S03]  /*2ee0*/  ISETP.NE.AND P2, PT, R152, RZ, PT ;  /* 0x000000ff9800720c */ /* 0x000fe60003f45270 */
[----:B-1----:R-:W2:Y:S01]  /*2ef0*/  @P1 LD.E.128 R4, desc[UR6][R2.64+0x80] ;  /* 0x0000800602041980 */ /* 0x002ea2000c101d00 */
[----:B------:R-:W-:Y:S01]  /*2f00*/  @P1 MOV R22, R127 ;  /* 0x0000007f00161202 */ /* 0x000fe20000000f00 */
[----:B------:R-:W-:Y:S05]  /*2f10*/  @P1 IMAD.MOV.U32 R23, RZ, RZ, R126 ;  /* 0x000000ffff171224 */ /* 0x000fea00078e007e */
[----:B--2---:R1:W-:Y:S01]  /*2f20*/  @P1 ST.E.128 desc[UR6][R22.64+0x80], R4 ;  /* 0x0000800416001985 */ /* 0x0043e2000c101d06 */
[----:B------:R-:W-:Y:S03]  /*2f30*/  ISETP.NE.AND P1, PT, R151, RZ, PT ;  /* 0x000000ff9700720c */ /* 0x000fe60003f25270 */
[----:B-1----:R-:W2:Y:S01]  /*2f40*/  @P2 LD.E.128 R4, desc[UR6][R2.64+0x100] ;  /* 0x0001000602042980 */ /* 0x002ea2000c101d00 */
[--C-:B------:R-:W-:Y:S01]  /*2f50*/  @P2 IMAD.MOV.U32 R22, RZ, RZ, R127.reuse ;  /* 0x000000ffff162224 */ /* 0x100fe200078e007f */
[-C--:B------:R-:W-:Y:S05]  /*2f60*/  @P2 MOV R23, R126.reuse ;  /* 0x0000007e00172202 */ /* 0x080fea0000000f00 */
[----:B--2---:R1:W-:Y:S04]  /*2f70*/  @P2 ST.E.128 desc[UR6][R22.64+0x100], R4 ;  /* 0x0001000416002985 */ /* 0x0043e8000c101d06 */
[----:B-1----:R-:W2:Y:S01]  /*2f80*/  @P1 LD.E.128 R4, desc[UR6][R2.64+0x180] ;  /* 0x0001800602041980 */ /* 0x002ea2000c101d00 */
[----:B------:R-:W-:Y:S01]  /*2f90*/  @P1 IMAD.MOV.U32 R22, RZ, RZ, R127 ;  /* 0x000000ffff161224 */ /* 0x000fe200078e007f */
[----:B------:R-:W-:Y:S05]  /*2fa0*/  @P1 MOV R23, R126 ;  /* 0x0000007e00171202 */ /* 0x000fea0000000f00 */
[----:B--2---:R1:W-:Y:S02]  /*2fb0*/  @P1 ST.E.128 desc[UR6][R22.64+0x180], R4 ;  /* 0x0001800416001985 */ /* 0x0043e4000c101d06 */
.L_x_857:
[----:B------:R-:W-:Y:S05]  /*2fc0*/  BSYNC B0 ;  /* 0x0000000000007941 */ /* 0x000fea0003800000 */
.L_x_856:
[----:B------:R-:W-:Y:S04]  /*2fd0*/  BSSY B0, `(.L_x_858) ;  /* 0x0000012000007945 */ /* 0x000fe80003800000 */
[----:B------:R-:W-:Y:S05]  /*2fe0*/  @!P0 BRA `(.L_x_859) ;  /* 0x0000000000408947 */ /* 0x000fea0003800000 */
[----:B------:R-:W-:Y:S02]  /*2ff0*/  ISETP.NE.AND P1, PT, R154, RZ, PT ;  /* 0x000000ff9a00720c */ /* 0x000fe40003f25270 */
[----:B------:R-:W-:Y:S02]  /*3000*/  IADD3 R28, P0, R2, R112, RZ ;  /* 0x00000070021c7210 */ /* 0x000fe40007f1e0ff */
[----:B-1----:R-:W-:Y:S03]  /*3010*/  LEA R22, P2, R231, R127, 0x1 ;  /* 0x0000007fe7167211 */ /* 0x002fe600078408ff */
[----:B------:R-:W-:Y:S01]  /*3020*/  IMAD.X R29, R3, 0x1, R111, P0 ;  /* 0x00000001031d7824 */ /* 0x000fe200000e066f */
[----:B------:R-:W-:Y:S02]  /*3030*/  ISETP.NE.AND P0, PT, R153, RZ, PT ;  /* 0x000000ff9900720c */ /* 0x000fe40003f05270 */
[----:B------:R-:W-:Y:S03]  /*3040*/  LEA.HI.X R23, R231, R126, R232, 0x1, P2 ;  /* 0x0000007ee7177211 */ /* 0x000fe600010f0ce8 */
[----:B------:R-:W2:Y:S04]  /*3050*/  @P1 LD.E.128 R24, desc[UR6][R28.64] ;  /* 0x000000061c181980 */ /* 0x000ea8000c101d00 */
[----:B--2---:R-:W-:Y:S01]  /*3060*/  @P1 ST.E.128 desc[UR6][R22.64], R24 ;  /* 0x0000001816001985 */ /* 0x004fe2000c101d06 */
[----:B------:R-:W-:Y:S03]  /*3070*/  ISETP.NE.AND P1, PT, R152, RZ, PT ;  /* 0x000000ff9800720c */ /* 0x000fe60003f25270 */
[----:B------:R-:W2:Y:S04]  /*3080*/  @P0 LD.E.128 R4, desc[UR6][R28.64+0x80] ;  /* 0x000080061c040980 */ /* 0x000ea8000c101d00 */
[----:B--2---:R1:W-:Y:S01]  /*3090*/  @P0 ST.E.128 desc[UR6][R22.64+0x80], R4 ;  /* 0x0000800416000985 */ /* 0x0043e2000c101d06 */
[----:B------:R-:W-:Y:S05]  /*30a0*/  ISETP.NE.AND P0, PT, R151, RZ, PT ;  /* 0x000000ff9700720c */ /* 0x000fea0003f05270 */
[----:B-1----:R-:W2:Y:S04]  /*30b0*/  @P1 LD.E.128 R4, desc[UR6][R28.64+0x100] ;  /* 0x000100061c041980 */ /* 0x002ea8000c101d00 */
[----:B--2---:R1:W-:Y:S04]  /*30c0*/  @P1 ST.E.128 desc[UR6][R22.64+0x100], R4 ;  /* 0x0001000416001985 */ /* 0x0043e8000c101d06 */
[----:B-1----:R-:W2:Y:S04]  /*30d0*/  @P0 LD.E.128 R4, desc[UR6][R28.64+0x180] ;  /* 0x000180061c040980 */ /* 0x002ea8000c101d00 */
[----:B--2---:R2:W-:Y:S02]  /*30e0*/  @P0 ST.E.128 desc[UR6][R22.64+0x180], R4 ;  /* 0x0001800416000985 */ /* 0x0045e4000c101d06 */
.L_x_859:
[----:B------:R-:W-:Y:S05]  /*30f0*/  BSYNC B0 ;  /* 0x0000000000007941 */ /* 0x000fea0003800000 */
.L_x_858:
[-C--:B------:R-:W-:Y:S01]  /*3100*/  ISETP.GE.AND P4, PT, R63, R186.reuse, !P4 ;  /* 0x000000ba3f00720c */ /* 0x080fe20006786270 */
[----:B------:R-:W-:Y:S01]  /*3110*/  BSSY B0, `(.L_x_860) ;  /* 0x0000014000007945 */ /* 0x000fe20003800000 */
[C---:B------:R-:W-:Y:S04]  /*3120*/  ISETP.GE.AND P2, PT, R62.reuse, R187, PT ;  /* 0x000000bb3e00720c */ /* 0x040fe80003f46270 */
[----:B------:R-:W-:Y:S07]  /*3130*/  ISETP.GE.AND P2, PT, R62, R186, !P2 ;  /* 0x000000ba3e00720c */ /* 0x000fee0005746270 */
[----:B------:R-:W-:Y:S06]  /*3140*/  @!P4 BRA `(.L_x_861) ;  /* 0x000000000040c947 */ /* 0x000fec0003800000 */
[----:B------:R-:W-:Y:S02]  /*3150*/  ISETP.NE.AND P1, PT, R154, RZ, PT ;  /* 0x000000ff9a00720c */ /* 0x000fe40003f25270 */
[----:B------:R-:W-:Y:S02]  /*3160*/  IADD3 R28, P0, R2, R114, RZ ;  /* 0x00000072021c7210 */ /* 0x000fe40007f1e0ff */
[----:B-12---:R-:W-:Y:S03]  /*3170*/  IADD3 R22, P4, R127, R66, RZ ;  /* 0x000000427f167210 */ /* 0x006fe60007f9e0ff */
[----:B------:R-:W-:Y:S01]  /*3180*/  IMAD.X R29, R3, 0x1, R113, P0 ;  /* 0x00000001031d7824 */ /* 0x000fe200000e0671 */
[----:B------:R-:W-:Y:S01]  /*3190*/  ISETP.NE.AND P0, PT, R153, RZ, PT ;  /* 0x000000ff9900720c */ /* 0x000fe20003f05270 */
[----:B------:R-:W-:Y:S04]  /*31a0*/  IMAD.X R23, R126, 0x1, R67, P4 ;  /* 0x000000017e177824 */ /* 0x000fe800020e0643 */
        /* <DEDUP_REMOVED lines=10> */
.L_x_861:
[----:B------:R-:W-:Y:S05]  /*3250*/  BSYNC B0 ;  /* 0x0000000000007941 */ /* 0x000fea0003800000 */
.L_x_860:
[----:B------:R-:W-:Y:S04]  /*3260*/  BSSY B0, `(.L_x_862) ;  /* 0x0000012000007945 */ /* 0x000fe80003800000 */
[----:B------:R-:W-:Y:S05]  /*3270*/  @!P2 BRA `(.L_x_863) ;  /* 0x000000000040a947 */ /* 0x000fea0003800000 */
[----:B------:R-:W-:Y:S02]  /*3280*/  ISETP.NE.AND P1, PT, R154, RZ, PT ;  /* 0x000000ff9a00720c */ /* 0x000fe40003f25270 */
[----:B------:R-:W-:Y:S02]  /*3290*/  IADD3 R28, P0, R2, R182, RZ ;  /* 0x000000b6021c7210 */ /* 0x000fe40007f1e0ff */
[----:B-123--:R-:W-:Y:S03]  /*32a0*/  IADD3 R22, P2, R127, R180, RZ ;  /* 0x000000b47f167210 */ /* 0x00efe60007f5e0ff */
        /* <DEDUP_REMOVED lines=13> */
.L_x_863:
[----:B------:R-:W-:Y:S05]  /*3380*/  BSYNC B0 ;  /* 0x0000000000007941 */ /* 0x000fea0003800000 */
.L_x_862:
[----:B------:R-:W5:Y:S01]  /*3390*/  LD.E R17, desc[UR6][R18.64+0xd0] ;  /* 0x0000d00612117980 */ /* 0x000f62000c101900 */
[----:B------:R-:W-:Y:S03]  /*33a0*/  BSSY B3, `(.L_x_864) ;  /* 0x0000a1f000037945 */ /* 0x000fe60003800000 */
[----:B------:R-:W2:Y:S01]  /*33b0*/  LD.E R116, desc[UR6][R18.64+0x130] ;  /* 0x0001300612747980 */ /* 0x000ea2000c101900 */
[----:B-----5:R-:W-:Y:S01]  /*33c0*/  ISETP.NE.AND P1, PT, R17, RZ, PT ;  /* 0x000000ff1100720c */ /* 0x020fe20003f25270 */
[----:B--2---:R-:W-:Y:S05]  /*33d0*/  IMAD.U32 R116, R116, -0x40, RZ ;  /* 0xffffffc074747824 */ /* 0x004fea00078e00ff */
[C---:B------:R-:W-:Y:S04]  /*33e0*/  LEA R117, P0, R116.reuse, R2, 0x1 ;  /* 0x0000000274757211 */ /* 0x040fe800078008ff */
[----:B------:R-:W-:Y:S03]  /*33f0*/  LEA.HI.X.SX32 R116, R116, R3, 0x1, P0 ;  /* 0x0000000374747211 */ /* 0x000fe600000f0eff */
[----:B------:R-:W-:Y:S06]  /*3400*/  @!P1 BRA `(.L_x_865) ;  /* 0x00000098006c9947 */ /* 0x000fec0003800000 */
[----:B------:R-:W2:Y:S04]  /*3410*/  LD.E.U8 R0, desc[UR6][R18.64+0x1b3] ;  /* 0x0001b30612007980 */ /* 0x000ea8000c101100 */
[----:B------:R1:W5:Y:S01]  /*3420*/  LD.E R164, desc[UR6][R18.64+0xc0] ;  /* 0x0000c00612a47980 */ /* 0x000362000c101900 */
[----:B--2---:R-:W-:Y:S11]  /*3430*/  ISETP.NE.AND P0, PT, R0, RZ, PT ;  /* 0x000000ff0000720c */ /* 0x004ff60003f05270 */
[----:B------:R-:W-:Y:S02]  /*3440*/  @!UPT UIADD3 URZ, URZ, URZ, URZ ;  /* 0x0000003f3f3ff290 */ /* 0x000fe4000fffe03f */
[----:B-1----:R-:W-:Y:S05]  /*3450*/  @!P0 BRA `(.L_x_866) ;  /* 0x0000003400c88947 */ /* 0x002fea0003800000 */
[----:B------:R-:W-:Y:S04]  /*3460*/  BSSY B1, `(.L_x_867) ;  /* 0x00000cc000017945 */ /* 0x000fe80003800000 */
[----:B------:R-:W-:Y:S05]  /*3470*/  @!P3 BRA `(.L_x_868) ;  /* 0x0000000c0028b947 */ /* 0x000fea0003800000 */
[-C--:B-----5:R-:W-:Y:S01]  /*3480*/  ISETP.GE.AND P0, PT, R14, R164.reuse, PT ;  /* 0x000000a40e00720c */ /* 0x0a0fe20003f06270 */
[----:B------:R-:W-:Y:S01]  /*3490*/  BSSY B0, `(.L_x_869) ;  /* 0x0000034000007945 */ /* 0x000fe20003800000 */
[-C--:B------:R-:W-:Y:S02]  /*34a0*/  ISETP.GE.AND P3, PT, R11, R164.reuse, PT ;  /* 0x000000a40b00720c */ /* 0x080fe40003f66270 */
[-C--:B------:R-:W-:Y:S02]  /*34b0*/  ISETP.GE.AND P2, PT, R10, R164.reuse, PT ;  /* 0x000000a40a00720c */ /* 0x080fe40003f46270 */
[----:B------:R-:W-:Y:S07]  /*34c0*/  ISETP.GE.AND P1, PT, R9, R164, PT ;  /* 0x000000a40900720c */ /* 0x000fee0003f26270 */
[----:B------:R-:W-:Y:S06]  /*34d0*/  @P0 BRA `(.L_x_870) ;  /* 0x0000000000bc0947 */ /* 0x000fec0003800000 */
[----:B------:R-:W-:Y:S01]  /*34e0*/  ISETP.GE.AND P0, PT, R14, R17, PT ;  /* 0x000000110e00720c */ /* 0x000fe20003f06270 */
[----:B---34-:R-:W-:Y:S01]  /*34f0*/  IMAD.MOV.U32 R5, RZ, RZ, R118 ;  /* 0x000000ffff057224 */ /* 0x018fe200078e0076 */
[----:B------:R-:W-:Y:S05]  /*3500*/  MOV R4, R119 ;  /* 0x0000007700047202 */ /* 0x000fea0000000f00 */
[----:B------:R-:W2:Y:S08]  /*3510*/  LD.E.128 R24, desc[UR6][R4.64] ;  /* 0x0000000604187980 */ /* 0x000eb0000c101d00 */
[----:B------:R-:W3:Y:S06]  /*3520*/  @!P0 LD.E.64 R28, desc[UR6][R42.64] ;  /* 0x000000062a1c8980 */ /* 0x000eec000c101b00 */
[----:B------:R-:W4:Y:S01]  /*3530*/  @!P0 LD.E.64 R2, desc[UR6][R20.64] ;  /* 0x0000000614028980 */ /* 0x000f22000c101b00 */
[----:B--2---:R-:W-:Y:S02]  /*3540*/  @!P0 LOP3.LUT R0, R24, 0xffff0000, RZ, 0xc0, !PT ;  /* 0xffff000018008812 */ /* 0x004fe400078ec0ff */
[C---:B---3--:R-:W-:Y:S01]  /*3550*/  @!P0 SHF.L.U32 R8, R28.reuse, 0x10, RZ ;  /* 0x000000101c088819 */ /* 0x048fe200000006ff */
[C---:B------:R-:W-:Y:S01]  /*3560*/  @!P0 IMAD.U32 R23, R29.reuse, 0x10000, RZ ;  /* 0x000100001d178824 */ /* 0x040fe200078e00ff */
[----:B------:R-:W-:Y:S02]  /*3570*/  @!P0 LOP3.LUT R22, R28, 0xffff0000, RZ, 0xc0, !PT ;  /* 0xffff00001c168812 */ /* 0x000fe400078ec0ff */
[----:B------:R-:W-:Y:S01]  /*3580*/  @!P0 LOP3.LUT R28, R29, 0xffff0000, RZ, 0xc0, !PT ;  /* 0xffff00001d1c8812 */ /* 0x000fe200078ec0ff */
[----:B------:R-:W-:Y:S01]  /*3590*/  @!P0 FMUL.FTZ R30, R0, R8 ;  /* 0x00000008001e8220 */ /* 0x000fe20000410000 */
[----:B----4-:R-:W-:Y:S01]  /*35a0*/  @!P0 SHF.L.U32 R7, R2, 0x10, RZ ;  /* 0x0000001002078819 */ /* 0x010fe200000006ff */
[C---:B------:R-:W-:Y:S01]  /*35b0*/  @!P0 IMAD.U32 R4, R3.reuse, 0x10000, RZ ;  /* 0x0001000003048824 */ /* 0x040fe200078e00ff */
[----:B------:R-:W-:Y:S02]  /*35c0*/  @!P0 LOP3.LUT R5, R3, 0xffff0000, RZ, 0xc0, !PT ;  /* 0xffff000003058812 */ /* 0x000fe400078ec0ff */
[----:B------:R-:W-:Y:S01]  /*35d0*/  @!P0 SHF.L.U32 R3, R24, 0x10, RZ ;  /* 0x0000001018038819 */ /* 0x000fe200000006ff */
[----:B------:R-:W-:Y:S01]  /*35e0*/  @!P0 FMUL.FTZ R0, R0, R7 ;  /* 0x0000000700008220 */ /* 0x000fe20000410000 */
[----:B------:R-:W-:Y:S02]  /*35f0*/  @!P0 LOP3.LUT R6, R2, 0xffff0000, RZ, 0xc0, !PT ;  /* 0xffff000002068812 */ /* 0x000fe400078ec0ff */
[C---:B------:R-:W-:Y:S01]  /*3600*/  @!P0 LOP3.LUT R2, R25.reuse, 0xffff0000, RZ, 0xc0, !PT ;  /* 0xffff000019028812 */ /* 0x040fe200078ec0ff */
[----:B------:R-:W-:Y:S01]  /*3610*/  @!P0 FFMA.FTZ R0, R8, R3, R0 ;  /* 0x0000000308008223 */ /* 0x000fe20000010000 */
[----:B------:R-:W-:Y:S01]  /*3620*/  @!P0 SHF.L.U32 R8, R25, 0x10, RZ ;  /* 0x0000001019088819 */ /* 0x000fe200000006ff */
[----:B------:R-:W-:Y:S01]  /*3630*/  @!P0 FFMA.FTZ R30, R3, R7, -R30 ;  /* 0x00000007031e8223 */ /* 0x000fe2000001081e */
[----:B------:R-:W-:Y:S01]  /*3640*/  @!P0 LOP3.LUT R3, R26, 0xffff0000, RZ, 0xc0, !PT ;  /* 0xffff00001a038812 */ /* 0x000fe200078ec0ff */
[C---:B------:R-:W-:Y:S01]  /*3650*/  @!P0 FMUL.FTZ R31, R2.reuse, R22 ;  /* 0x00000016021f8220 */ /* 0x040fe20000410000 */
[C---:B------:R-:W-:Y:S01]  /*3660*/  @!P0 LOP3.LUT R7, R27.reuse, 0xffff0000, RZ, 0xc0, !PT ;  /* 0xffff00001b078812 */ /* 0x040fe200078ec0ff */
[-C--:B------:R-:W-:Y:S01]  /*3670*/  @!P0 FMUL.FTZ R2, R2, R6.reuse ;  /* 0x0000000602028220 */ /* 0x080fe20000410000 */
[----:B------:R-:W-:Y:S01]  /*3680*/  @!P0 SHF.L.U32 R29, R27, 0x10, RZ ;  /* 0x000000101b1d8819 */ /* 0x000fe200000006ff */
[----:B------:R-:W-:Y:S01]  /*3690*/  @!P0 FFMA.FTZ R31, R8, R6, -R31 ;  /* 0x00000006081f8223 */ /* 0x000fe2000001081f */
[----:B------:R-:W-:Y:S01]  /*36a0*/  @!P0 F2FP.BF16.F32.PACK_AB R0, R0, R30 ;  /* 0x0000001e0000823e */ /* 0x000fe200000010ff */
[----:B------:R-:W-:Y:S02]  /*36b0*/  @!P0 IMAD.U32 R6, R26, 0x10000, RZ ;  /* 0x000100001a068824 */ /* 0x000fe400078e00ff */
[C---:B------:R-:W-:Y:S01]  /*36c0*/  @!P0 FMUL.FTZ R32, R3.reuse, R23 ;  /* 0x0000001703208220 */ /* 0x040fe20000410000 */
[----:B------:R-:W-:Y:S01]  /*36d0*/  @!P0 FMUL.FTZ R3, R3, R4 ;  /* 0x0000000403038220 */ /* 0x000fe20000410000 */
[----:B------:R-:W-:Y:S01]  /*36e0*/  @!P0 MOV R24, R0 ;  /* 0x0000000000188202 */ /* 0x000fe20000000f00 */
[C---:B------:R-:W-:Y:S01]  /*36f0*/  @!P0 FMUL.FTZ R33, R7.reuse, R28 ;  /* 0x0000001c07218220 */ /* 0x040fe20000410000 */
[----:B------:R-:W-:Y:S01]  /*3700*/  @!P0 FFMA.FTZ R32, R6, R4, -R32 ;  /* 0x0000000406208223 */ /* 0x000fe20000010820 */
[-C--:B------:R-:W-:Y:S01]  /*3710*/  @!P0 FMUL.FTZ R4, R7, R5.reuse ;  /* 0x0000000507048220 */ /* 0x080fe20000410000 */
[----:B------:R-:W-:Y:S01]  /*3720*/  @!P0 FFMA.FTZ R2, R22, R8, R2 ;  /* 0x0000000816028223 */ /* 0x000fe20000010002 */
[----:B------:R-:W-:Y:S01]  /*3730*/  @!P0 FFMA.FTZ R3, R23, R6, R3 ;  /* 0x0000000617038223 */ /* 0x000fe20000010003 */
[----:B------:R-:W-:Y:S01]  /*3740*/  @!P0 FFMA.FTZ R33, R29, R5, -R33 ;  /* 0x000000051d218223 */ /* 0x000fe20000010821 */
[----:B------:R-:W-:Y:S02]  /*3750*/  @!P0 FFMA.FTZ R4, R28, R29, R4 ;  /* 0x0000001d1c048223 */ /* 0x000fe40000010004 */
[----:B------:R-:W-:Y:S02]  /*3760*/  @!P0 F2FP.BF16.F32.PACK_AB R2, R2, R31 ;  /* 0x0000001f0202823e */ /* 0x000fe400000010ff */
[----:B------:R-:W-:Y:S02]  /*3770*/  @!P0 F2FP.BF16.F32.PACK_AB R3, R3, R32 ;  /* 0x000000200303823e */ /* 0x000fe400000010ff */
[----:B------:R-:W-:Y:S01]  /*3780*/  @!P0 F2FP.BF16.F32.PACK_AB R4, R4, R33 ;  /* 0x000000210404823e */ /* 0x000fe200000010ff */
[----:B------:R-:W-:Y:S01]  /*3790*/  @!P0 IMAD.MOV.U32 R25, RZ, RZ, R2 ;  /* 0x000000ffff198224 */ /* 0x000fe200078e0002 */
[----:B------:R-:W-:Y:S02]  /*37a0*/  @!P0 MOV R26, R3 ;  /* 0x00000003001a8202 */ /* 0x000fe40000000f00 */
[----:B------:R-:W-:Y:S05]  /*37b0*/  @!P0 MOV R27, R4 ;  /* 0x00000004001b8202 */ /* 0x000fea0000000f00 */
[----:B------:R1:W-:Y:S02]  /*37c0*/  ST.E.128 desc[UR6][R124.64], R24 ;  /* 0x000000187c007985 */ /* 0x0003e4000c101d06 */
.L_x_870:
[----:B------:R-:W-:Y:S05]  /*37d0*/  BSYNC B0 ;  /* 0x0000000000007941 */ /* 0x000fea0003800000 */
.L_x_869:
[----:B------:R-:W-:Y:S04]  /*37e0*/  BSSY B0, `(.L_x_871) ;  /* 0x0000031000007945 */ /* 0x000fe80003800000 */
[----:B------:R-:W-:Y:S05]  /*37f0*/  @P3 BRA `(.L_x_872) ;  /* 0x0000000000bc3947 */ /* 0x000fea0003800000 */
[----:B------:R-:W-:Y:S01]  /*3800*/  ISETP.GE.AND P0, PT, R11, R17, PT ;  /* 0x000000110b00720c */ /* 0x000fe20003f06270 */
[----:B---34-:R-:W-:Y:S01]  /*3810*/  IMAD.MOV.U32 R5, RZ, RZ, R118 ;  /* 0x000000ffff057224 */ /* 0x018fe200078e0076 */
[----:B------:R-:W-:Y:S05]  /*3820*/  MOV R4, R119 ;  /* 0x0000007700047202 */ /* 0x000fea0000000f00 */
[----:B-1----:R-:W2:Y:S08]  /*3830*/  LD.E.128 R24, desc[UR6][R4.64+0x80] ;  /* 0x0000800604187980 */ /* 0x002eb0000c101d00 */
        /* <DEDUP_REMOVED lines=43> */
.L_x_872:
[----:B------:R-:W-:Y:S05]  /*3af0*/  BSYNC B0 ;  /* 0x0000000000007941 */ /* 0x000fea0003800000 */
.L_x_871:
[----:B------:R-:W-:Y:S04]  /*3b00*/  BSSY B0, `(.L_x_873) ;  /* 0x0000031000007945 */ /* 0x000fe80003800000 */
[----:B------:R-:W-:Y:S05]  /*3b10*/  @P2 BRA `(.L_x_874) ;  /* 0x0000000000bc2947 */ /* 0x000fea0003800000 */
[----:B------:R-:W-:Y:S01]  /*3b20*/  ISETP.GE.AND P0, PT, R10, R17, PT ;  /* 0x000000110a00720c */ /* 0x000fe20003f06270 */
[----:B---34-:R-:W-:Y:S01]  /*3b30*/  IMAD.MOV.U32 R5, RZ, RZ, R118 ;  /* 0x000000ffff057224 */ /* 0x018fe200078e0076 */
[----:B------:R-:W-:Y:S05]  /*3b40*/  MOV R4, R119 ;  /* 0x0000007700047202 */ /* 0x000fea0000000f00 */
[----:B-12---:R-:W2:Y:S08]  /*3b50*/  LD.E.128 R24, desc[UR6][R4.64+0x100] ;  /* 0x0001000604187980 */ /* 0x006eb0000c101d00 */
        /* <DEDUP_REMOVED lines=43> */
.L_x_874:
[----:B------:R-:W-:Y:S05]  /*3e10*/  BSYNC B0 ;  /* 0x0000000000007941 */ /* 0x000fea0003800000 */
.L_x_873:
        /* <DEDUP_REMOVED lines=48> */
.L_x_868:
[----:B------:R-:W-:Y:S05]  /*4120*/  BSYNC B1 ;  /* 0x0000000000017941 */ /* 0x000fea0003800000 */
.L_x_867:
[C---:B------:R-:W-:Y:S01]  /*4130*/  ISETP.GE.AND P0, PT, R64.reuse, R187, PT ;  /* 0x000000bb4000720c */ /* 0x040fe20003f06270 */
[----:B------:R-:W-:Y:S03]  /*4140*/  BSSY B1, `(.L_x_875) ;  /* 0x00000dc000017945 */ /* 0x000fe60003800000 */
[----:B------:R-:W-:Y:S11]  /*4150*/  ISETP.GE.AND P0, PT, R64, R186, !P0 ;  /* 0x000000ba4000720c */ /* 0x000ff60004706270 */
[----:B------:R-:W-:Y:S02]  /*4160*/  @!UPT UIADD3 URZ, URZ, URZ, URZ ;  /* 0x0000003f3f3ff290 */ /* 0x000fe4000fffe03f */
[----:B------:R-:W-:Y:S05]  /*4170*/  @!P0 BRA `(.L_x_876) ;  /* 0x0000000c00608947 */ /* 0x000fea0003800000 */
[-C--:B-----5:R-:W-:Y:S01]  /*4180*/  ISETP.GE.AND P0, PT, R14, R164.reuse, PT ;  /* 0x000000a40e00720c */ /* 0x0a0fe20003f06270 */
[C---:B------:R-:W-:Y:S01]  /*4190*/  IMAD.SHL.U32 R32, R155.reuse, 0x2, RZ ;  /* 0x000000029b207824 */ /* 0x040fe200078e00ff */
[----:B------:R-:W-:Y:S01]  /*41a0*/  SHF.L.U64.HI R0, R155, 0x1, R139 ;  /* 0x000000019b007819 */ /* 0x000fe2000001028b */
[----:B------:R-:W-:Y:S01]  /*41b0*/  BSSY B0, `(.L_x_877) ;  /* 0x000003a000007945 */ /* 0x000fe20003800000 */
[----:B------:R-:W-:Y:S02]  /*41c0*/  ISETP.GE.AND P3, PT, R11, R164, PT ;  /* 0x000000a40b00720c */ /* 0x000fe40003f66270 */
[-C--:B---34-:R-:W-:Y:S02]  /*41d0*/  IADD3 R6, P5, R20, R32.reuse, RZ ;  /* 0x0000002014067210 */ /* 0x098fe40007fbe0ff */
[----:B------:R-:W-:Y:S02]  /*41e0*/  IADD3 R32, P4, R42, R32, RZ ;  /* 0x000000202a207210 */ /* 0x000fe40007f9e0ff */
[-C--:B------:R-:W-:Y:S01]  /*41f0*/  ISETP.GE.AND P2, PT, R10, R164.reuse, PT ;  /* 0x000000a40a00720c */ /* 0x080fe20003f46270 */
[--C-:B------:R-:W-:Y:S01]  /*4200*/  IMAD.X R7, R21, 0x1, R0.reuse, P5 ;  /* 0x0000000115077824 */ /* 0x100fe200028e0600 */
[----:B------:R-:W-:Y:S01]  /*4210*/  ISETP.GE.AND P1, PT, R9, R164, PT ;  /* 0x000000a40900720c */ /* 0x000fe20003f26270 */
[----:B------:R-:W-:Y:S01]  /*4220*/  IMAD.X R33, R43, 0x1, R0, P4 ;  /* 0x000000012b217824 */ /* 0x000fe200020e0600 */
[----:B------:R-:W-:Y:S11]  /*4230*/  @P0 BRA `(.L_x_878) ;  /* 0x0000000000c40947 */ /* 0x000ff60003800000 */
[----:B------:R-:W-:Y:S02]  /*4240*/  ISETP.GE.AND P0, PT, R14, R17, PT ;  /* 0x000000110e00720c */ /* 0x000fe40003f06270 */
[C---:B-12---:R-:W-:Y:S04]  /*4250*/  LEA R24, P4, R90.reuse, R119, 0x1 ;  /* 0x000000775a187211 */ /* 0x046fe800078808ff */
[----:B------:R-:W-:Y:S06]  /*4260*/  LEA.HI.X R25, R90, R118, R89, 0x1, P4 ;  /* 0x000000765a197211 */ /* 0x000fec00020f0c59 */
        /* <DEDUP_REMOVED lines=8> */
[----:B------:R-:W-:Y:S01]  /*42f0*/  @!P0 IMAD.U32 R31, R27, 0x10000, RZ ;  /* 0x000100001b1f8824 */ /* 0x000fe200078e00ff */
[C---:B----4-:R-:W-:Y:S01]  /*4300*/  @!P0 LOP3.LUT R5, R3.reuse, 0xffff0000, RZ, 0xc0, !PT ;  /* 0xffff000003058812 */ /* 0x050fe200078ec0ff */
[C---:B------:R-:W-:Y:S01]  /*4310*/  @!P0 IMAD.U32 R22, R2.reuse, 0x10000, RZ ;  /* 0x0001000002168824 */ /* 0x040fe200078e00ff */
[----:B------:R-:W-:Y:S01]  /*4320*/  @!P0 LOP3.LUT R8, R2, 0xffff0000, RZ, 0xc0, !PT ;  /* 0xffff000002088812 */ /* 0x000fe200078ec0ff */
[----:B------:R-:W-:Y:S01]  /*4330*/  @!P0 IMAD.U32 R4, R3, 0x10000, RZ ;  /* 0x0001000003048824 */ /* 0x000fe200078e00ff */
[----:B------:R-:W-:Y:S01]  /*4340*/  @!P0 SHF.L.U32 R3, R24, 0x10, RZ ;  /* 0x0000001018038819 */ /* 0x000fe200000006ff */
[C---:B------:R-:W-:Y:S01]  /*4350*/  @!P0 FMUL.FTZ R34, R0.reuse, R23 ;  /* 0x0000001700228220 */ /* 0x040fe20000410000 */
[----:B------:R-:W-:Y:S01]  /*4360*/  @!P0 LOP3.LUT R2, R25, 0xffff0000, RZ, 0xc0, !PT ;  /* 0xffff000019028812 */ /* 0x000fe200078ec0ff */
[-C--:B------:R-:W-:Y:S02]  /*4370*/  @!P0 FMUL.FTZ R0, R0, R22.reuse ;  /* 0x0000001600008220 */ /* 0x080fe40000410000 */
[----:B------:R-:W-:Y:S01]  /*4380*/  @!P0 FFMA.FTZ R34, R3, R22, -R34 ;  /* 0x0000001603228223 */ /* 0x000fe20000010822 */
[----:B------:R-:W-:Y:S01]  /*4390*/  @!P0 LOP3.LUT R22, R27, 0xffff0000, RZ, 0xc0, !PT ;  /* 0xffff00001b168812 */ /* 0x000fe200078ec0ff */
[----:B------:R-:W-:Y:S01]  /*43a0*/  @!P0 FFMA.FTZ R0, R23, R3, R0 ;  /* 0x0000000317008223 */ /* 0x000fe20000010000 */
[----:B------:R-:W-:Y:S01]  /*43b0*/  @!P0 LOP3.LUT R3, R26, 0xffff0000, RZ, 0xc0, !PT ;  /* 0xffff00001a038812 */ /* 0x000fe200078ec0ff */
[----:B------:R-:W-:Y:S02]  /*43c0*/  @!P0 IMAD.U32 R23, R25, 0x10000, RZ ;  /* 0x0001000019178824 */ /* 0x000fe400078e00ff */
[C---:B------:R-:W-:Y:S01]  /*43d0*/  @!P0 FMUL.FTZ R35, R2.reuse, R28 ;  /* 0x0000001c02238220 */ /* 0x040fe20000410000 */
[----:B------:R-:W-:Y:S01]  /*43e0*/  @!P0 FMUL.FTZ R2, R2, R8 ;  /* 0x0000000802028220 */ /* 0x000fe20000410000 */
[----:B------:R-:W-:Y:S01]  /*43f0*/  @!P0 F2FP.BF16.F32.PACK_AB R0, R0, R34 ;  /* 0x000000220000823e */ /* 0x000fe200000010ff */
[----:B------:R-:W-:Y:S01]  /*4400*/  @!P0 FMUL.FTZ R36, R3, R29 ;  /* 0x0000001d03248220 */ /* 0x000fe20000410000 */
[----:B------:R-:W-:Y:S01]  /*4410*/  @!P0 FFMA.FTZ R35, R23, R8, -R35 ;  /* 0x0000000817238223 */ /* 0x000fe20000010823 */
[----:B------:R-:W-:Y:S01]  /*4420*/  @!P0 SHF.L.U32 R8, R26, 0x10, RZ ;  /* 0x000000101a088819 */ /* 0x000fe200000006ff */
[----:B------:R-:W-:Y:S01]  /*4430*/  @!P0 FMUL.FTZ R3, R3, R4 ;  /* 0x0000000403038220 */ /* 0x000fe20000410000 */
[----:B------:R-:W-:Y:S01]  /*4440*/  @!P0 MOV R24, R0 ;  /* 0x0000000000188202 */ /* 0x000fe20000000f00 */
[----:B------:R-:W-:Y:S01]  /*4450*/  @!P0 FMUL.FTZ R37, R22, R30 ;  /* 0x0000001e16258220 */ /* 0x000fe20000410000 */
[----:B------:R-:W-:Y:S01]  /*4460*/  @!P0 FFMA.FTZ R2, R28, R23, R2 ;  /* 0x000000171c028223 */ /* 0x000fe20000010002 */
[----:B------:R-:W-:Y:S01]  /*4470*/  @!P0 FFMA.FTZ R36, R8, R4, -R36 ;  /* 0x0000000408248223 */ /* 0x000fe20000010824 */
[----:B------:R-:W-:Y:S01]  /*4480*/  @!P0 FMUL.FTZ R4, R22, R5 ;  /* 0x0000000516048220 */ /* 0x000fe20000410000 */
[----:B------:R-:W-:Y:S01]  /*4490*/  LEA R22, P4, R233, R124, 0x1 ;  /* 0x0000007ce9167211 */ /* 0x000fe200078808ff */
[----:B------:R-:W-:Y:S01]  /*44a0*/  @!P0 FFMA.FTZ R3, R29, R8, R3 ;  /* 0x000000081d038223 */ /* 0x000fe20000010003 */
[----:B------:R-:W-:Y:S01]  /*44b0*/  @!P0 F2FP.BF16.F32.PACK_AB R2, R2, R35 ;  /* 0x000000230202823e */ /* 0x000fe200000010ff */
[----:B------:R-:W-:Y:S01]  /*44c0*/  @!P0 FFMA.FTZ R37, R31, R5, -R37 ;  /* 0x000000051f258223 */ /* 0x000fe20000010825 */
[----:B------:R-:W-:Y:S01]  /*44d0*/  LEA.HI.X R23, R233, R125, R234, 0x1, P4 ;  /* 0x0000007de9177211 */ /* 0x000fe200020f0cea */
[----:B------:R-:W-:Y:S01]  /*44e0*/  @!P0 FFMA.FTZ R4, R30, R31, R4 ;  /* 0x0000001f1e048223 */ /* 0x000fe20000010004 */
[----:B------:R-:W-:Y:S01]  /*44f0*/  @!P0 F2FP.BF16.F32.PACK_AB R3, R3, R36 ;  /* 0x000000240303823e */ /* 0x000fe200000010ff */
[----:B------:R-:W-:Y:S03]  /*4500*/  @!P0 IMAD.MOV.U32 R25, RZ, RZ, R2 ;  /* 0x000000ffff198224 */ /* 0x000fe600078e0002 */
[----:B------:R-:W-:Y:S02]  /*4510*/  @!P0 F2FP.BF16.F32.PACK_AB R4, R4, R37 ;  /* 0x000000250404823e */ /* 0x000fe400000010ff */
[----:B------:R-:W-:Y:S02]  /*4520*/  @!P0 MOV R26, R3 ;  /* 0x00000003001a8202 */ /* 0x000fe40000000f00 */
[----:B------:R-:W-:Y:S05]  /*4530*/  @!P0 MOV R27, R4 ;  /* 0x00000004001b8202 */ /* 0x000fea0000000f00 */
[----:B------:R3:W-:Y:S02]  /*4540*/  ST.E.128 desc[UR6][R22.64], R24 ;  /* 0x0000001816007985 */ /* 0x0007e4000c101d06 */
.L_x_878:
[----:B------:R-:W-:Y:S05]  /*4550*/  BSYNC B0 ;  /* 0x0000000000007941 */ /* 0x000fea0003800000 */
.L_x_877:
[----:B------:R-:W-:Y:S04]  /*4560*/  BSSY B0, `(.L_x_879) ;  /* 0x0000033000007945 */ /* 0x000fe80003800000 */
[----:B------:R-:W-:Y:S05]  /*4570*/  @P3 BRA `(.L_x_880) ;  /* 0x0000000000c43947 */ /* 0x000fea0003800000 */
[----:B------:R-:W-:Y:S02]  /*4580*/  ISETP.GE.AND P0, PT, R11, R17, PT ;  /* 0x000000110b00720c */ /* 0x000fe40003f06270 */
[C---:B-123--:R-:W-:Y:S04]  /*4590*/  LEA R24, P3, R92.reuse, R119, 0x1 ;  /* 0x000000775c187211 */ /* 0x04efe800078608ff */
        /* <DEDUP_REMOVED lines=47> */
.L_x_880:
[----:B------:R-:W-:Y:S05]  /*4890*/  BSYNC B0 ;  /* 0x0000000000007941 */ /* 0x000fea0003800000 */
.L_x_879:
[----:B------:R-:W-:Y:S04]  /*48a0*/  BSSY B0, `(.L_x_881) ;  /* 0x0000033000007945 */ /* 0x000fe80003800000 */
[----:B------:R-:W-:Y:S05]  /*48b0*/  @P2 BRA `(.L_x_882) ;  /* 0x0000000000c42947 */ /* 0x000fea0003800000 */
[----:B------:R-:W-:Y:S02]  /*48c0*/  ISETP.GE.AND P0, PT, R10, R17, PT ;  /* 0x000000110a00720c */ /* 0x000fe40003f06270 */
[C---:B-1234-:R-:W-:Y:S04]  /*48d0*/  LEA R24, P2, R96.reuse, R119, 0x1 ;  /* 0x0000007760187211 */ /* 0x05efe800078408ff */
        /* <DEDUP_REMOVED lines=47> */
.L_x_882:
[----:B------:R-:W-:Y:S05]  /*4bd0*/  BSYNC B0 ;  /* 0x0000000000007941 */ /* 0x000fea0003800000 */
.L_x_881:
[----:B------:R-:W-:Y:S05]  /*4be0*/  @P1 BRA `(.L_x_876) ;  /* 0x0000000000c41947 */ /* 0x000fea0003800000 */
[----:B------:R-:W-:Y:S02]  /*4bf0*/  ISETP.GE.AND P0, PT, R9, R17, PT ;  /* 0x000000110900720c */ /* 0x000fe40003f06270 */
[C---:B-1234-:R-:W-:Y:S04]  /*4c00*/  LEA R24, P1, R104.reuse, R119, 0x1 ;  /* 0x0000007768187211 */ /* 0x05efe800078208ff */
[----:B------:R-:W-:Y:S06]  /*4c10*/  LEA.HI.X R25, R104, R118, R103, 0x1, P1 ;  /* 0x0000007668197211 */ /* 0x000fec00008f0c67 */
[----:B------:R-:W2:Y:S08]  /*4c20*/  LD.E.128 R24, desc[UR6][R24.64] ;  /* 0x0000000618187980 */ /* 0x000eb0000c101d00 */
[----:B------:R-:W3:Y:S06]  /*4c30*/  @!P0 LD.E.64 R32, desc[UR6][R32.64+0xc0] ;  /* 0x0000c00620208980 */ /* 0x000eec000c101b00 */
[----:B------:R-:W4:Y:S01]  /*4c40*/  @!P0 LD.E.64 R2, desc[UR6][R6.64+0xc0] ;  /* 0x0000c00606028980 */ /* 0x000f22000c101b00 */
[----:B--2---:R-:W-:Y:S01]  /*4c50*/  @!P0 LOP3.LUT R0, R24, 0xffff0000, RZ, 0xc0, !PT ;  /* 0xffff000018008812 */ /* 0x004fe200078ec0ff */
[----:B------:R-:W-:Y:S01]  /*4c60*/  @!P0 IMAD.U32 R29, R27, 0x10000, RZ ;  /* 0x000100001b1d8824 */ /* 0x000fe200078e00ff */
[C---:B---3--:R-:W-:Y:S01]  /*4c70*/  @!P0 SHF.L.U32 R8, R32.reuse, 0x10, RZ ;  /* 0x0000001020088819 */ /* 0x048fe200000006ff */
[C---:B------:R-:W-:Y:S01]  /*4c80*/  @!P0 IMAD.U32 R23, R33.reuse, 0x10000, RZ ;  /* 0x0001000021178824 */ /* 0x040fe200078e00ff */
[----:B------:R-:W-:Y:S02]  /*4c90*/  @!P0 LOP3.LUT R22, R32, 0xffff0000, RZ, 0xc0, !PT ;  /* 0xffff000020168812 */ /* 0x000fe400078ec0ff */
[----:B------:R-:W-:Y:S01]  /*4ca0*/  @!P0 LOP3.LUT R28, R33, 0xffff0000, RZ, 0xc0, !PT ;  /* 0xffff0000211c8812 */ /* 0x000fe200078ec0ff */
[----:B------:R-:W-:Y:S01]  /*4cb0*/  @!P0 FMUL.FTZ R30, R0, R8 ;  /* 0x00000008001e8220 */ /* 0x000fe20000410000 */
[C---:B----4-:R-:W-:Y:S01]  /*4cc0*/  @!P0 LOP3.LUT R5, R3.reuse, 0xffff0000, RZ, 0xc0, !PT ;  /* 0xffff000003058812 */ /* 0x050fe200078ec0ff */
[C---:B------:R-:W-:Y:S01]  /*4cd0*/  @!P0 IMAD.U32 R7, R2.reuse, 0x10000, RZ ;  /* 0x0001000002078824 */ /* 0x040fe200078e00ff */
[----:B------:R-:W-:Y:S01]  /*4ce0*/  @!P0 LOP3.LUT R6, R2, 0xffff0000, RZ, 0xc0, !PT ;  /* 0xffff000002068812 */ /* 0x000fe200078ec0ff */
[----:B------:R-:W-:Y:S01]  /*4cf0*/  @!P0 IMAD.U32 R4, R3, 0x10000, RZ ;  /* 0x0001000003048824 */ /* 0x000fe200078e00ff */
[----:B------:R-:W-:Y:S01]  /*4d00*/  @!P0 SHF.L.U32 R3, R24, 0x10, RZ ;  /* 0x0000001018038819 */ /* 0x000fe200000006ff */
[----:B------:R-:W-:Y:S01]  /*4d10*/  @!P0 FMUL.FTZ R0, R0, R7 ;  /* 0x0000000700008220 */ /* 0x000fe20000410000 */
[C---:B------:R-:W-:Y:S03]  /*4d20*/  @!P0 LOP3.LUT R2, R25.reuse, 0xffff0000, RZ, 0xc0, !PT ;  /* 0xffff000019028812 */ /* 0x040fe600078ec0ff */
[----:B------:R-:W-:Y:S01]  /*4d30*/  @!P0 FFMA.FTZ R0, R8, R3, R0 ;  /* 0x0000000308008223 */ /* 0x000fe20000010000 */
[----:B------:R-:W-:Y:S02]  /*4d40*/  @!P0 IMAD.U32 R8, R25, 0x10000, RZ ;  /* 0x0001000019088824 */ /* 0x000fe400078e00ff */
[----:B------:R-:W-:Y:S01]  /*4d50*/  @!P0 FFMA.FTZ R30, R3, R7, -R30 ;  /* 0x00000007031e8223 */ /* 0x000fe2000001081e */
[----:B------:R-:W-:Y:S01]  /*4d60*/  @!P0 LOP3.LUT R3, R26, 0xffff0000, RZ, 0xc0, !PT ;  /* 0xffff00001a038812 */ /* 0x000fe200078ec0ff */
[C---:B------:R-:W-:Y:S01]  /*4d70*/  @!P0 FMUL.FTZ R31, R2.reuse, R22 ;  /* 0x00000016021f8220 */ /* 0x040fe20000410000 */
[----:B------:R-:W-:Y:S01]  /*4d80*/  @!P0 LOP3.LUT R7, R27, 0xffff0000, RZ, 0xc0, !PT ;  /* 0xffff00001b078812 */ /* 0x000fe200078ec0ff */
[----:B------:R-:W-:Y:S01]  /*4d90*/  @!P0 FMUL.FTZ R2, R2, R6 ;  /* 0x0000000602028220 */ /* 0x000fe20000410000 */
[----:B------:R-:W-:Y:S01]  /*4da0*/  @!P0 F2FP.BF16.F32.PACK_AB R0, R0, R30 ;  /* 0x0000001e0000823e */ /* 0x000fe200000010ff */
[----:B------:R-:W-:Y:S01]  /*4db0*/  @!P0 FFMA.FTZ R31, R8, R6, -R31 ;  /* 0x00000006081f8223 */ /* 0x000fe2000001081f */
[----:B------:R-:W-:Y:S01]  /*4dc0*/  @!P0 SHF.L.U32 R6, R26, 0x10, RZ ;  /* 0x000000101a068819 */ /* 0x000fe200000006ff */
[C---:B------:R-:W-:Y:S01]  /*4dd0*/  @!P0 FMUL.FTZ R32, R3.reuse, R23 ;  /* 0x0000001703208220 */ /* 0x040fe20000410000 */
[----:B------:R-:W-:Y:S01]  /*4de0*/  @!P0 MOV R24, R0 ;  /* 0x0000000000188202 */ /* 0x000fe20000000f00 */
[----:B------:R-:W-:Y:S01]  /*4df0*/  @!P0 FMUL.FTZ R3, R3, R4 ;  /* 0x0000000403038220 */ /* 0x000fe20000410000 */
[C---:B------:R-:W-:Y:S01]  /*4e00*/  @!P0 FMUL.FTZ R33, R7.reuse, R28 ;  /* 0x0000001c07218220 */ /* 0x040fe20000410000 */
[----:B------:R-:W-:Y:S01]  /*4e10*/  @!P0 FFMA.FTZ R32, R6, R4, -R32 ;  /* 0x0000000406208223 */ /* 0x000fe20000010820 */
[-C--:B------:R-:W-:Y:S01]  /*4e20*/  @!P0 FMUL.FTZ R4, R7, R5.reuse ;  /* 0x0000000507048220 */ /* 0x080fe20000410000 */
[----:B------:R-:W-:Y:S01]  /*4e30*/  @!P0 FFMA.FTZ R2, R22, R8, R2 ;  /* 0x0000000816028223 */ /* 0x000fe20000010002 */
[----:B------:R-:W-:Y:S01]  /*4e40*/  @!P0 FFMA.FTZ R3, R23, R6, R3 ;  /* 0x0000000617038223 */ /* 0x000fe20000010003 */
[----:B------:R-:W-:Y:S01]  /*4e50*/  LEA R6, P1, R75, R124, 0x1 ;  /* 0x0000007c4b067211 */ /* 0x000fe200078208ff */
[----:B------:R-:W-:Y:S01]  /*4e60*/  @!P0 FFMA.FTZ R33, R29, R5, -R33 ;  /* 0x000000051d218223 */ /* 0x000fe20000010821 */
[----:B------:R-:W-:Y:S01]  /*4e70*/  @!P0 FFMA.FTZ R4, R28, R29, R4 ;  /* 0x0000001d1c048223 */ /* 0x000fe20000010004 */
[----:B------:R-:W-:Y:S02]  /*4e80*/  @!P0 F2FP.BF16.F32.PACK_AB R2, R2, R31 ;  /* 0x0000001f0202823e */ /* 0x000fe400000010ff */
[----:B------:R-:W-:Y:S02]  /*4e90*/  @!P0 F2FP.BF16.F32.PACK_AB R3, R3, R32 ;  /* 0x000000200303823e */ /* 0x000fe400000010ff */
[----:B------:R-:W-:Y:S01]  /*4ea0*/  @!P0 F2FP.BF16.F32.PACK_AB R4, R4, R33 ;  /* 0x000000210404823e */ /* 0x000fe200000010ff */
[----:B------:R-:W-:Y:S01]  /*4eb0*/  @!P0 IMAD.MOV.U32 R25, RZ, RZ, R2 ;  /* 0x000000ffff198224 */ /* 0x000fe200078e0002 */
[----:B------:R-:W-:Y:S02]  /*4ec0*/  LEA.HI.X R7, R75, R125, R74, 0x1, P1 ;  /* 0x0000007d4b077211 */ /* 0x000fe400008f0c4a */
[----:B------:R-:W-:Y:S02]  /*4ed0*/  @!P0 MOV R26, R3 ;  /* 0x00000003001a8202 */ /* 0x000fe40000000f00 */
[----:B------:R-:W-:Y:S05]  /*4ee0*/  @!P0 MOV R27, R4 ;  /* 0x00000004001b8202 */ /* 0x000fea0000000f00 */
[----:B------:R1:W-:Y:S02]  /*4ef0*/  ST.E.128 desc[UR6][R6.64], R24 ;  /* 0x0000001806007985 */ /* 0x0003e4000c101d06 */
.L_x_876:
[----:B------:R-:W-:Y:S05]  /*4f00*/  BSYNC B1 ;  /* 0x0000000000017941 */ /* 0x000fea0003800000 */
.L_x_875:
        /* <DEDUP_REMOVED lines=10> */
[-C--:B-1-34-:R-:W-:Y:S02]  /*4fb0*/  IADD3 R6, P5, R20, R32.reuse, RZ ;  /* 0x0000002014067210 */ /* 0x09afe40007fbe0ff */
[----:B------:R-:W-:Y:S02]  /*4fc0*/  IADD3 R32, P4, R42, R32, RZ ;  /* 0x000000202a207210 */ /* 0x000fe40007f9e0ff */
[-C--:B------:R-:W-:Y:S01]  /*4fd0*/  ISETP.GE.AND P2, PT, R10, R164.reuse, PT ;  /* 0x000000a40a00720c */ /* 0x080fe20003f46270 */
[--C-:B------:R-:W-:Y:S01]  /*4fe0*/  IMAD.X R7, R21, 0x1, R0.reuse, P5 ;  /* 0x0000000115077824 */ /* 0x100fe200028e0600 */
[----:B------:R-:W-:Y:S01]  /*4ff0*/  ISETP.GE.AND P1, PT, R9, R164, PT ;  /* 0x000000a40900720c */ /* 0x000fe20003f26270 */
[----:B------:R-:W-:Y:S01]  /*5000*/  IMAD.X R33, R43, 0x1, R0, P4 ;  /* 0x000000012b217824 */ /* 0x000fe200020e0600 */
[----:B------:R-:W-:Y:S11]  /*5010*/  @P0 BRA `(.L_x_886) ;  /* 0x0000000000c40947 */ /* 0x000ff60003800000 */
[----:B------:R-:W-:Y:S02]  /*5020*/  ISETP.GE.AND P0, PT, R14, R17, PT ;  /* 0x000000110e00720c */ /* 0x000fe40003f06270 */
[C---:B--2---:R-:W-:Y:S04]  /*5030*/  LEA R24, P4, R100.reuse, R119, 0x1 ;  /* 0x0000007764187211 */ /* 0x044fe800078808ff */
        /* <DEDUP_REMOVED lines=47> */
.L_x_886:
[----:B------:R-:W-:Y:S05]  /*5330*/  BSYNC B0 ;  /* 0x0000000000007941 */ /* 0x000fea0003800000 */
.L_x_885:
[----:B------:R-:W-:Y:S04]  /*5340*/  BSSY B0, `(.L_x_887) ;  /* 0x0000033000007945 */ /* 0x000fe80003800000 */
[----:B------:R-:W-:Y:S05]  /*5350*/  @P3 BRA `(.L_x_888) ;  /* 0x0000000000c43947 */ /* 0x000fea0003800000 */
        /* <DEDUP_REMOVED lines=49> */
.L_x_888:
[----:B------:R-:W-:Y:S05]  /*5670*/  BSYNC B0 ;  /* 0x0000000000007941 */ /* 0x000fea0003800000 */
.L_x_887:
        /* <DEDUP_REMOVED lines=51> */
.L_x_890:
[----:B------:R-:W-:Y:S05]  /*59b0*/  BSYNC B0 ;  /* 0x0000000000007941 */ /* 0x000fea0003800000 */
.L_x_889:
        /* <DEDUP_REMOVED lines=50> */
.L_x_884:
[----:B------:R-:W-:Y:S05]  /*5ce0*/  BSYNC B1 ;  /* 0x0000000000017941 */ /* 0x000fea0003800000 */
.L_x_883:
        /* <DEDUP_REMOVED lines=17> */
[----:B------:R-:W-:Y:S01]  /*5e00*/  MOV R4, R119 ;  /* 0x0000007700047202 */ /* 0x000fe20000000f00 */
[----:B------:R-:W-:Y:S01]  /*5e10*/  IMAD R0, R185, 0x60, RZ ;  /* 0x00000060b9007824 */ /* 0x000fe200078e02ff */
[----:B------:R-:W-:Y:S02]  /*5e20*/  MOV R5, R118 ;  /* 0x0000007600057202 */ /* 0x000fe40000000f00 */
[----:B------:R-:W-:Y:S01]  /*5e30*/  ISETP.GE.AND P0, PT, R14, R17, PT ;  /* 0x000000110e00720c */ /* 0x000fe20003f06270 */
[----:B------:R-:W-:Y:S05]  /*5e40*/  IMAD.WIDE.U32 R4, R184, 0x60, R4 ;  /* 0x00000060b8047825 */ /* 0x000fea00078e0004 */
[----:B------:R-:W-:Y:S07]  /*5e50*/  IADD3 R5, R5, R0, RZ ;  /* 0x0000000005057210 */ /* 0x000fee0007ffe0ff */
[----:B------:R-:W3:Y:S06]  /*5e60*/  @!P0 LD.E.64 R30, desc[UR6][R32.64] ;  /* 0x00000006201e8980 */ /* 0x000eec000c101b00 */
[----:B--2---:R-:W2:Y:S08]  /*5e70*/  LD.E.128 R24, desc[UR6][R4.64] ;  /* 0x0000000604187980 */ /* 0x004eb0000c101d00 */
[----:B------:R-:W4:Y:S01]  /*5e80*/  @!P0 LD.E.64 R2, desc[UR6][R6.64] ;  /* 0x0000000606028980 */ /* 0x000f22000c101b00 */
[C---:B---3--:R-:W-:Y:S01]  /*5e90*/  @!P0 SHF.L.U32 R23, R30.reuse, 0x10, RZ ;  /* 0x000000101e178819 */ /* 0x048fe200000006ff */
[C---:B------:R-:W-:Y:S01]  /*5ea0*/  @!P0 IMAD.U32 R29, R31.reuse, 0x10000, RZ ;  /* 0x000100001f1d8824 */ /* 0x040fe200078e00ff */
[----:B------:R-:W-:Y:S02]  /*5eb0*/  @!P0 LOP3.LUT R28, R30, 0xffff0000, RZ, 0xc0, !PT ;  /* 0xffff00001e1c8812 */ /* 0x000fe400078ec0ff */
[----:B------:R-:W-:Y:S02]  /*5ec0*/  @!P0 LOP3.LUT R30, R31, 0xffff0000, RZ, 0xc0, !PT ;  /* 0xffff00001f1e8812 */ /* 0x000fe400078ec0ff */
[----:B--2---:R-:W-:Y:S02]  /*5ed0*/  @!P0 LOP3.LUT R0, R24, 0xffff0000, RZ, 0xc0, !PT ;  /* 0xffff000018008812 */ /* 0x004fe400078ec0ff */
[----:B------:R-:W-:Y:S03]  /*5ee0*/  @!P0 SHF.L.U32 R31, R27, 0x10, RZ ;  /* 0x000000101b1f8819 */ /* 0x000fe600000006ff */
[----:B------:R-:W-:Y:S01]  /*5ef0*/  @!P0 FMUL.FTZ R34, R0, R23 ;  /* 0x0000001700228220 */ /* 0x000fe20000410000 */
[C---:B----4-:R-:W-:Y:S01]  /*5f00*/  @!P0 SHF.L.U32 R4, R3.reuse, 0x10, RZ ;  /* 0x0000001003048819 */ /* 0x050fe200000006ff */
[----:B------:R-:W-:Y:S01]  /*5f10*/  @!P0 IMAD.U32 R22, R2, 0x10000, RZ ;  /* 0x0001000002168824 */ /* 0x000fe200078e00ff */
[----:B------:R-:W-:Y:S02]  /*5f20*/  @!P0 LOP3.LUT R5, R3, 0xffff0000, RZ, 0xc0, !PT ;  /* 0xffff000003058812 */ /* 0x000fe400078ec0ff */
[----:B------:R-:W-:Y:S01]  /*5f30*/  @!P0 SHF.L.U32 R3, R24, 0x10, RZ ;  /* 0x0000001018038819 */ /* 0x000fe200000006ff */
[-C--:B------:R-:W-:Y:S01]  /*5f40*/  @!P0 FMUL.FTZ R0, R0, R22.reuse ;  /* 0x0000001600008220 */ /* 0x080fe20000410000 */
[----:B------:R-:W-:Y:S02]  /*5f50*/  @!P0 LOP3.LUT R8, R2, 0xffff0000, RZ, 0xc0, !PT ;  /* 0xffff000002088812 */ /* 0x000fe400078ec0ff */
[----:B------:R-:W-:Y:S01]  /*5f60*/  @!P0 LOP3.LUT R2, R25, 0xffff0000, RZ, 0xc0, !PT ;  /* 0xffff000019028812 */ /* 0x000fe200078ec0ff */
[----:B------:R-:W-:Y:S01]  /*5f70*/  @!P0 FFMA.FTZ R0, R23, R3, R0 ;  /* 0x0000000317008223 */ /* 0x000fe20000010000 */
[----:B------:R-:W-:Y:S01]  /*5f80*/  @!P0 SHF.L.U32 R23, R25, 0x10, RZ ;  /* 0x0000001019178819 */ /* 0x000fe200000006ff */
[----:B------:R-:W-:Y:S01]  /*5f90*/  @!P0 FFMA.FTZ R34, R3, R22, -R34 ;  /* 0x0000001603228223 */ /* 0x000fe20000010822 */
[----:B------:R-:W-:Y:S01]  /*5fa0*/  @!P0 LOP3.LUT R3, R26, 0xffff0000, RZ, 0xc0, !PT ;  /* 0xffff00001a038812 */ /* 0x000fe200078ec0ff */
[C---:B------:R-:W-:Y:S01]  /*5fb0*/  @!P0 FMUL.FTZ R35, R2.reuse, R28 ;  /* 0x0000001c02238220 */ /* 0x040fe20000410000 */
[----:B------:R-:W-:Y:S01]  /*5fc0*/  @!P0 LOP3.LUT R22, R27, 0xffff0000, RZ, 0xc0, !PT ;  /* 0xffff00001b168812 */ /* 0x000fe200078ec0ff */
[----:B------:R-:W-:Y:S01]  /*5fd0*/  @!P0 FMUL.FTZ R2, R2, R8 ;  /* 0x0000000802028220 */ /* 0x000fe20000410000 */
[----:B------:R-:W-:Y:S01]  /*5fe0*/  @!P0 F2FP.BF16.F32.PACK_AB R0, R0, R34 ;  /* 0x000000220000823e */ /* 0x000fe200000010ff */
[----:B------:R-:W-:Y:S01]  /*5ff0*/  @!P0 FFMA.FTZ R35, R23, R8, -R35 ;  /* 0x0000000817238223 */ /* 0x000fe20000010823 */
[----:B------:R-:W-:Y:S02]  /*6000*/  @!P0 IMAD.U32 R8, R26, 0x10000, RZ ;  /* 0x000100001a088824 */ /* 0x000fe400078e00ff */
[C---:B------:R-:W-:Y:S01]  /*6010*/  @!P0 FMUL.FTZ R36, R3.reuse, R29 ;  /* 0x0000001d03248220 */ /* 0x040fe20000410000 */
[----:B------:R-:W-:Y:S01]  /*6020*/  @!P0 FMUL.FTZ R3, R3, R4 ;  /* 0x0000000403038220 */ /* 0x000fe20000410000 */
[----:B------:R-:W-:Y:S01]  /*6030*/  @!P0 FMUL.FTZ R37, R22, R30 ;  /* 0x0000001e16258220 */ /* 0x000fe20000410000 */
[----:B------:R-:W-:Y:S01]  /*6040*/  @!P0 FFMA.FTZ R2, R28, R23, R2 ;  /* 0x000000171c028223 */ /* 0x000fe20000010002 */
[----:B------:R-:W-:Y:S01]  /*6050*/  @!P0 FFMA.FTZ R36, R8, R4, -R36 ;  /* 0x0000000408248223 */ /* 0x000fe20000010824 */
[-C--:B------:R-:W-:Y:S01]  /*6060*/  @!P0 FMUL.FTZ R4, R22, R5.reuse ;  /* 0x0000000516048220 */ /* 0x080fe20000410000 */
[----:B------:R-:W-:Y:S01]  /*6070*/  @!P0 FFMA.FTZ R3, R29, R8, R3 ;  /* 0x000000081d038223 */ /* 0x000fe20000010003 */
[----:B------:R-:W-:Y:S01]  /*6080*/  @!P0 FFMA.FTZ R37, R31, R5, -R37 ;  /* 0x000000051f258223 */ /* 0x000fe20000010825 */
[----:B------:R-:W-:Y:S01]  /*6090*/  @!P0 F2FP.BF16.F32.PACK_AB R2, R2, R35 ;  /* 0x000000230202823e */ /* 0x000fe200000010ff */
[----:B------:R-:W-:Y:S01]  /*60a0*/  @!P0 FFMA.FTZ R4, R30, R31, R4 ;  /* 0x0000001f1e048223 */ /* 0x000fe20000010004 */
[----:B------:R-:W-:Y:S01]  /*60b0*/  IMAD.WIDE.U32 R22, R48, 0x60, R124 ;  /* 0x0000006030167825 */ /* 0x000fe200078e007c */
[----:B------:R-:W-:Y:S02]  /*60c0*/  @!P0 F2FP.BF16.F32.PACK_AB R3, R3, R36 ;  /* 0x000000240303823e */ /* 0x000fe400000010ff */
[----:B------:R-:W-:Y:S01]  /*60d0*/  @!P0 MOV R25, R2 ;  /* 0x0000000200198202 */ /* 0x000fe20000000f00 */
[----:B------:R-:W-:Y:S01]  /*60e0*/  IMAD R5, R49, 0x60, RZ ;  /* 0x0000006031057824 */ /* 0x000fe200078e02ff */
[----:B------:R-:W-:Y:S01]  /*60f0*/  @!P0 F2FP.BF16.F32.PACK_AB R4, R4, R37 ;  /* 0x000000250404823e */ /* 0x000fe200000010ff */
[----:B------:R-:W-:Y:S01]  /*6100*/  @!P0 IMAD.MOV.U32 R24, RZ, RZ, R0 ;  /* 0x000000ffff188224 */ /* 0x000fe200078e0000 */
[----:B------:R-:W-:Y:S02]  /*6110*/  @!P0 MOV R26, R3 ;  /* 0x00000003001a8202 */ /* 0x000fe40000000f00 */
[----:B------:R-:W-:Y:S02]  /*6120*/  IADD3 R23, R23, R5, RZ ;  /* 0x0000000517177210 */ /* 0x000fe40007ffe0ff */
[----:B------:R-:W-:Y:S05]  /*6130*/  @!P0 MOV R27, R4 ;  /* 0x00000004001b8202 */ /* 0x000fea0000000f00 */
[----:B------:R1:W-:Y:S02]  /*6140*/  ST.E.128 desc[UR6][R22.64], R24 ;  /* 0x0000001816007985 */ /* 0x0003e4000c101d06 */
.L_x_894:
[----:B------:R-:W-:Y:S05]  /*6150*/  BSYNC B0 ;  /* 0x0000000000007941 */ /* 0x000fea0003800000 */
.L_x_893:
        /* <DEDUP_REMOVED lines=51> */
.L_x_896:
[----:B------:R-:W-:Y:S05]  /*6490*/  BSYNC B0 ;  /* 0x0000000000007941 */ /* 0x000fea0003800000 */
.L_x_895:
        /* <DEDUP_REMOVED lines=51> */
.L_x_898:
[----:B------:R-:W-:Y:S05]  /*67d0*/  BSYNC B0 ;  /* 0x0000000000007941 */ /* 0x000fea0003800000 */
.L_x_897:
        /* <DEDUP_REMOVED lines=27> */
[-C--:B------:R-:W-:Y:S01]  /*6990*/  @!P0 FMUL.FTZ R2, R2, R6.reuse ;  /* 0x0000000602028220 */ /* 0x080fe20000410000 */
[----:B------:R-:W-:Y:S01]  /*69a0*/  @!P0 F2FP.BF16.F32.PACK_AB R0, R0, R29 ;  /* 0x0000001d0000823e */ /* 0x000fe200000010ff */
[----:B------:R-:W-:Y:S01]  /*69b0*/  @!P0 FFMA.FTZ R30, R8, R6, -R30 ;  /* 0x00000006081e8223 */ /* 0x000fe2000001081e */
[----:B------:R-:W-:Y:S01]  /*69c0*/  @!P0 SHF.L.U32 R6, R26, 0x10, RZ ;  /* 0x000000101a068819 */ /* 0x000fe200000006ff */
[C---:B------:R-:W-:Y:S01]  /*69d0*/  @!P0 FMUL.FTZ R31, R3.reuse, R22 ;  /* 0x00000016031f8220 */ /* 0x040fe20000410000 */
[----:B------:R-:W-:Y:S01]  /*69e0*/  @!P0 MOV R24, R0 ;  /* 0x0000000000188202 */ /* 0x000fe20000000f00 */
[-C--:B------:R-:W-:Y:S01]  /*69f0*/  @!P0 FMUL.FTZ R3, R3, R4.reuse ;  /* 0x0000000403038220 */ /* 0x080fe20000410000 */
        /* <DEDUP_REMOVED lines=16> */
.L_x_892:
[----:B------:R-:W-:Y:S05]  /*6b00*/  BSYNC B1 ;  /* 0x0000000000017941 */ /* 0x000fea0003800000 */
.L_x_891:
[----:B------:R-:W2:Y:S02]  /*6b10*/  LD.E R0, desc[UR6][R18.64+0xd0] ;  /* 0x0000d00612007980 */ /* 0x000ea4000c101900 */
[----:B--2---:R-:W-:Y:S05]  /*6b20*/  IMAD.U32 R0, R0, -0x20, RZ ;  /* 0xffffffe000007824 */ /* 0x004fea00078e00ff */
[C---:B------:R-:W-:Y:S02]  /*6b30*/  LEA R20, P1, R0.reuse, R20, 0x1 ;  /* 0x0000001400147211 */ /* 0x040fe400078208ff */
[C---:B------:R-:W-:Y:S02]  /*6b40*/  LEA R42, P0, R0.reuse, R42, 0x1 ;  /* 0x0000002a002a7211 */ /* 0x040fe400078008ff */
[C---:B------:R-:W-:Y:S02]  /*6b50*/  LEA.HI.X.SX32 R21, R0.reuse, R21, 0x1, P1 ;  /* 0x0000001500157211 */ /* 0x040fe400008f0eff */
[----:B------:R-:W-:Y:S01]  /*6b60*/  LEA.HI.X.SX32 R43, R0, R43, 0x1, P0 ;  /* 0x0000002b002b7211 */ /* 0x000fe200000f0eff */
[----:B------:R-:W-:Y:S05]  /*6b70*/  BRA `(.L_x_899) ;  /* 0x0000006800847947 */ /* 0x000fea0003800000 */
.L_x_866:
[----:B------:R-:W-:Y:S04]  /*6b80*/  BSSY B2, `(.L_x_900) ;  /* 0x000017c000027945 */ /* 0x000fe80003800000 */
[----:B------:R-:W-:Y:S05]  /*6b90*/  @!P3 BRA `(.L_x_901) ;  /* 0x0000001400e8b947 */ /* 0x000fea0003800000 */
[----:B-----5:R-:W-:Y:S01]  /*6ba0*/  ISETP.GE.AND P0, PT, R14, R164, PT ;  /* 0x000000a40e00720c */ /* 0x020fe20003f06270 */
[----:B------:R-:W-:Y:S11]  /*6bb0*/  BSSY B1, `(.L_x_902) ;  /* 0x000005d000017945 */ /* 0x000ff60003800000 */
[----:B------:R-:W-:Y:S01]  /*6bc0*/  @!UPT UIADD3 URZ, URZ, URZ, URZ ;  /* 0x0000003f3f3ff290 */ /* 0x000fe2000fffe03f */
[----:B------:R-:W-:Y:S05]  /*6bd0*/  @P0 BRA `(.L_x_903) ;  /* 0x0000000400680947 */ /* 0x000fea0003800000 */
[----:B---34-:R-:W-:Y:S01]  /*6be0*/  IMAD.MOV.U32 R4, RZ, RZ, R119 ;  /* 0x000000ffff047224 */ /* 0x018fe200078e0077 */
[----:B------:R-:W-:Y:S01]  /*6bf0*/  MOV R5, R118 ;  /* 0x0000007600057202 */ /* 0x000fe20000000f00 */
[----:B------:R-:W-:Y:S01]  /*6c00*/  BSSY B0, `(.L_x_904) ;  /* 0x0000056000007945 */ /* 0x000fe20003800000 */
[----:B------:R-:W-:Y:S03]  /*6c10*/  ISETP.GE.AND P0, PT, R14, R17, PT ;  /* 0x000000110e00720c */ /* 0x000fe60003f06270 */
[----:B------:R1:W5:Y:S10]  /*6c20*/  LD.E.128 R24, desc[UR6][R4.64] ;  /* 0x0000000604187980 */ /* 0x000374000c101d00 */
[----:B------:R-:W-:Y:S05]  /*6c30*/  @P0 BRA `(.L_x_905) ;  /* 0x0000000400480947 */ /* 0x000fea0003800000 */
[----:B------:R-:W-:Y:S01]  /*6c40*/  LEA.HI R8, R17, R17, RZ, 0x1 ;  /* 0x0000001111087211 */ /* 0x000fe200078f08ff */
[----:B------:R-:W-:Y:S01]  /*6c50*/  IMAD.MOV.U32 R7, RZ, RZ, R120 ;  /* 0x000000ffff077224 */ /* 0x000fe200078e0078 */
[----:B------:R-:W-:Y:S01]  /*6c60*/  MOV R6, R121 ;  /* 0x0000007900067202 */ /* 0x000fe20000000f00 */
[----:B------:R-:W-:Y:S01]  /*6c70*/  IMAD.MOV.U32 R2, RZ, RZ, RZ ;  /* 0x000000ffff027224 */ /* 0x000fe200078e00ff */
[----:B------:R-:W-:Y:S01]  /*6c80*/  SHF.R.S32.HI R8, RZ, 0x1, R8 ;  /* 0x00000001ff087819 */ /* 0x000fe20000011408 */
[C---:B-----5:R-:W-:Y:S01]  /*6c90*/  IMAD.U32 R31, R24.reuse, 0x10000, RZ ;  /* 0x00010000181f7824 */ /* 0x060fe200078e00ff */
[----:B------:R-:W-:Y:S01]  /*6ca0*/  LOP3.LUT R32, R24, 0xffff0000, RZ, 0xc0, !PT ;  /* 0xffff000018207812 */ /* 0x000fe200078ec0ff */
[----:B------:R-:W-:Y:S01]  /*6cb0*/  IMAD.U32 R35, R26, 0x10000, RZ ;  /* 0x000100001a237824 */ /* 0x000fe200078e00ff */
[----:B------:R-:W-:Y:S01]  /*6cc0*/  ISETP.GE.AND P1, PT, R14, R8, PT ;  /* 0x000000080e00720c */ /* 0x000fe20003f26270 */
[--C-:B------:R-:W-:Y:S01]  /*6cd0*/  IMAD.MOV.U32 R0, RZ, RZ, R8.reuse ;  /* 0x000000ffff007224 */ /* 0x100fe200078e0008 */
[C---:B------:R-:W-:Y:S02]  /*6ce0*/  SHF.L.U32 R33, R25.reuse, 0x10, RZ ;  /* 0x0000001019217819 */ /* 0x040fe400000006ff */
[----:B------:R-:W-:Y:S02]  /*6cf0*/  LOP3.LUT R34, R25, 0xffff0000, RZ, 0xc0, !PT ;  /* 0xffff000019227812 */ /* 0x000fe400078ec0ff */
[----:B------:R-:W-:Y:S02]  /*6d00*/  LOP3.LUT R36, R26, 0xffff0000, RZ, 0xc0, !PT ;  /* 0xffff00001a247812 */ /* 0x000fe400078ec0ff */
[C---:B------:R-:W-:Y:S02]  /*6d10*/  SHF.L.U32 R37, R27.reuse, 0x10, RZ ;  /* 0x000000101b257819 */ /* 0x040fe400000006ff */
[----:B------:R-:W-:Y:S03]  /*6d20*/  LOP3.LUT R38, R27, 0xffff0000, RZ, 0xc0, !PT ;  /* 0xffff00001b267812 */ /* 0x000fe600078ec0ff */
[----:B------:R-:W-:Y:S01]  /*6d30*/  @P1 IADD3 R0, -R8, RZ, RZ ;  /* 0x000000ff08001210 */ /* 0x000fe20007ffe1ff */
[----:B------:R-:W-:Y:S05]  /*6d40*/  @P1 IMAD.MOV R2, RZ, RZ, -R8 ;  /* 0x000000ffff021224 */ /* 0x000fea00078e0a08 */
[C---:B------:R-:W-:Y:S04]  /*6d50*/  LEA R192, P0, R2.reuse, R6, 0x1 ;  /* 0x0000000602c07211 */ /* 0x040fe800078008ff */
[----:B------:R-:W-:Y:S02]  /*6d60*/  LEA.HI.X.SX32 R193, R2, R7, 0x1, P0 ;  /* 0x0000000702c17211 */ /* 0x000fe400000f0eff */
[C---:B------:R-:W-:Y:S04]  /*6d70*/  LEA R2, P0, R0.reuse, R4, 0x1 ;  /* 0x0000000400027211 */ /* 0x040fe800078008ff */
[----:B------:R-:W-:Y:S01]  /*6d80*/  LEA.HI.X.SX32 R3, R0, R5, 0x1, P0 ;  /* 0x0000000500037211 */ /* 0x000fe200000f0eff */
[----:B------:R-:W-:Y:S01]  /*6d90*/  IMAD.MOV.U32 R0, RZ, RZ, RZ ;  /* 0x000000ffff007224 */ /* 0x000fe200078e00ff */
[----:B------:R-:W-:Y:S01]  /*6da0*/  @P1 IADD3 R0, -R8, RZ, RZ ;  /* 0x000000ff08001210 */ /* 0x000fe20007ffe1ff */
[----:B------:R-:W2:Y:S08]  /*6db0*/  LD.E.128 R192, desc[UR6][R192.64] ;  /* 0x00000006c0c07980 */ /* 0x000eb0000c101d00 */
[----:B-1----:R1:W3:Y:S02]  /*6dc0*/  LD.E.128 R4, desc[UR6][R2.64] ;  /* 0x0000000602047980 */ /* 0x0022e4000c101d00 */
[----:B-1----:R-:W-:Y:S01]  /*6dd0*/  MOV R3, R122 ;  /* 0x0000007a00037202 */ /* 0x002fe20000000f00 */
[----:B------:R-:W-:Y:S05]  /*6de0*/  IMAD.MOV.U32 R2, RZ, RZ, R123 ;  /* 0x000000ffff027224 */ /* 0x000fea00078e007b */
[C---:B------:R-:W-:Y:S04]  /*6df0*/  LEA R2, P0, R0.reuse, R2, 0x1 ;  /* 0x0000000200027211 */ /* 0x040fe800078008ff */
[----:B------:R-:W-:Y:S05]  /*6e00*/  LEA.HI.X.SX32 R3, R0, R3, 0x1, P0 ;  /* 0x0000000300037211 */ /* 0x000fea00000f0eff */
[----:B------:R1:W4:Y:S01]  /*6e10*/  LD.E.128 R44, desc[UR6][R2.64] ;  /* 0x00000006022c7980 */ /* 0x000322000c101d00 */
[----:B--2---:R-:W-:Y:S01]  /*6e20*/  LOP3.LUT R23, R194, 0xffff0000, RZ, 0xc0, !PT ;  /* 0xffff0000c2177812 */ /* 0x004fe200078ec0ff */
[----:B------:R-:W-:Y:S01]  /*6e30*/  IMAD.U32 R0, R192, 0x10000, RZ ;  /* 0x00010000c0007824 */ /* 0x000fe200078e00ff */
[----:B------:R-:W-:Y:S01]  /*6e40*/  SHF.L.U32 R22, R195, 0x10, RZ ;  /* 0x00000010c3167819 */ /* 0x000fe200000006ff */
[----:B------:R-:W-:Y:S01]  /*6e50*/  IMAD.U32 R24, R194, 0x10000, RZ ;  /* 0x00010000c2187824 */ /* 0x000fe200078e00ff */
[----:B-1----:R-:W-:Y:S01]  /*6e60*/  LOP3.LUT R2, R192, 0xffff0000, RZ, 0xc0, !PT ;  /* 0xffff0000c0027812 */ /* 0x002fe200078ec0ff */
[----:B------:R-:W-:Y:S01]  /*6e70*/  @!P1 FADD.FTZ R23, -R23, -RZ ;  /* 0x800000ff17179221 */ /* 0x000fe20000010100 */
[----:B------:R-:W-:Y:S01]  /*6e80*/  SHF.L.U32 R3, R193, 0x10, RZ ;  /* 0x00000010c1037819 */ /* 0x000fe200000006ff */
[----:B------:R-:W-:Y:S01]  /*6e90*/  @!P1 FADD.FTZ R22, -R22, -RZ ;  /* 0x800000ff16169221 */ /* 0x000fe20000010100 */
[C---:B---3--:R-:W-:Y:S01]  /*6ea0*/  LOP3.LUT R29, R4.reuse, 0xffff0000, RZ, 0xc0, !PT ;  /* 0xffff0000041d7812 */ /* 0x048fe200078ec0ff */
[----:B------:R-:W-:Y:S01]  /*6eb0*/  IMAD.U32 R30, R4, 0x10000, RZ ;  /* 0x00010000041e7824 */ /* 0x000fe200078e00ff */
[C---:B------:R-:W-:Y:S01]  /*6ec0*/  SHF.L.U32 R4, R5.reuse, 0x10, RZ ;  /* 0x0000001005047819 */ /* 0x040fe200000006ff */
[----:B------:R-:W-:Y:S01]  /*6ed0*/  @!P1 FADD.FTZ R0, -R0, -RZ ;  /* 0x800000ff00009221 */ /* 0x000fe20000010100 */
[----:B------:R-:W-:Y:S01]  /*6ee0*/  LOP3.LUT R28, R5, 0xffff0000, RZ, 0xc0, !PT ;  /* 0xffff0000051c7812 */ /* 0x000fe200078ec0ff */
[----:B------:R-:W-:Y:S01]  /*6ef0*/  IMAD.U32 R5, R6, 0x10000, RZ ;  /* 0x0001000006057824 */ /* 0x000fe200078e00ff */
[----:B------:R-:W-:Y:S01]  /*6f00*/  LOP3.LUT R26, R193, 0xffff0000, RZ, 0xc0, !PT ;  /* 0xffff0000c11a7812 */ /* 0x000fe200078ec0ff */
[----:B------:R-:W-:Y:S01]  /*6f10*/  @!P1 FADD.FTZ R24, -R24, -RZ ;  /* 0x800000ff18189221 */ /* 0x000fe20000010100 */
[----:B------:R-:W-:Y:S01]  /*6f20*/  LOP3.LUT R8, R195, 0xffff0000, RZ, 0xc0, !PT ;  /* 0xffff0000c3087812 */ /* 0x000fe200078ec0ff */
[----:B------:R-:W-:Y:S01]  /*6f30*/  @!P1 FADD.FTZ R2, -R2, -RZ ;  /* 0x800000ff02029221 */ /* 0x000fe20000010100 */
[----:B------:R-:W-:Y:S01]  /*6f40*/  LOP3.LUT R6, R6, 0xffff0000, RZ, 0xc0, !PT ;  /* 0xffff000006067812 */ /* 0x000fe200078ec0ff */
[----:B------:R-:W-:Y:S01]  /*6f50*/  @!P1 FADD.FTZ R3, -R3, -RZ ;  /* 0x800000ff03039221 */ /* 0x000fe20000010100 */
[C---:B------:R-:W-:Y:S01]  /*6f60*/  SHF.L.U32 R25, R7.reuse, 0x10, RZ ;  /* 0x0000001007197819 */ /* 0x040fe200000006ff */
[----:B------:R-:W-:Y:S01]  /*6f70*/  @!P1 FADD.FTZ R26, -R26, -RZ ;  /* 0x800000ff1a1a9221 */ /* 0x000fe20000010100 */
[----:B------:R-:W-:Y:S01]  /*6f80*/  LOP3.LUT R27, R7, 0xffff0000, RZ, 0xc0, !PT ;  /* 0xffff0000071b7812 */ /* 0x000fe200078ec0ff */
[----:B------:R-:W-:Y:S01]  /*6f90*/  @!P1 FADD.FTZ R8, -R8, -RZ ;  /* 0x800000ff08089221 */ /* 0x000fe20000010100 */
[----:B------:R-:W-:Y:S01]  /*6fa0*/  FMUL.FTZ R6, R6, R23 ;  /* 0x0000001706067220 */ /* 0x000fe20000410000 */
[----:B------:R-:W-:Y:S01]  /*6fb0*/  FMUL.FTZ R7, R25, R22 ;  /* 0x0000001619077220 */ /* 0x000fe20000410000 */
[----:B------:R-:W-:Y:S01]  /*6fc0*/  FMUL.FTZ R0, R30, R0 ;  /* 0x000000001e007220 */ /* 0x000fe20000410000 */
[----:B------:R-:W-:Y:S01]  /*6fd0*/  FMUL.FTZ R5, R5, R24 ;  /* 0x0000001805057220 */ /* 0x000fe20000410000 */
[----:B------:R-:W-:Y:S01]  /*6fe0*/  FMUL.FTZ R2, R29, R2 ;  /* 0x000000021d027220 */ /* 0x000fe20000410000 */
[----:B------:R-:W-:Y:S01]  /*6ff0*/  FMUL.FTZ R3, R4, R3 ;  /* 0x0000000304037220 */ /* 0x000fe20000410000 */
[----:B------:R-:W-:Y:S01]  /*7000*/  FMUL.FTZ R4, R28, R26 ;  /* 0x0000001a1c047220 */ /* 0x000fe20000410000 */
[----:B------:R-:W-:Y:S01]  /*7010*/  FMUL.FTZ R8, R27, R8 ;  /* 0x000000081b087220 */ /* 0x000fe20000410000 */
[C---:B----4-:R-:W-:Y:S01]  /*7020*/  LOP3.LUT R23, R44.reuse, 0xffff0000, RZ, 0xc0, !PT ;  /* 0xffff00002c177812 */ /* 0x050fe200078ec0ff */
[----:B------:R-:W-:Y:S01]  /*7030*/  IMAD.U32 R22, R44, 0x10000, RZ ;  /* 0x000100002c167824 */ /* 0x000fe200078e00ff */
[C---:B------:R-:W-:Y:S01]  /*7040*/  SHF.L.U32 R24, R45.reuse, 0x10, RZ ;  /* 0x000000102d187819 */ /* 0x040fe200000006ff */
[C---:B------:R-:W-:Y:S01]  /*7050*/  IMAD.U32 R26, R46.reuse, 0x10000, RZ ;  /* 0x000100002e1a7824 */ /* 0x040fe200078e00ff */
[----:B------:R-:W-:Y:S01]  /*7060*/  LOP3.LUT R25, R45, 0xffff0000, RZ, 0xc0, !PT ;  /* 0xffff00002d197812 */ /* 0x000fe200078ec0ff */
[----:B------:R-:W-:Y:S01]  /*7070*/  FFMA.FTZ R0, R31, R22, R0 ;  /* 0x000000161f007223 */ /* 0x000fe20000010000 */
[----:B------:R-:W-:Y:S01]  /*7080*/  LOP3.LUT R27, R46, 0xffff0000, RZ, 0xc0, !PT ;  /* 0xffff00002e1b7812 */ /* 0x000fe200078ec0ff */
[----:B------:R-:W-:Y:S01]  /*7090*/  FFMA.FTZ R2, R32, R23, R2 ;  /* 0x0000001720027223 */ /* 0x000fe20000010002 */
[----:B------:R-:W-:Y:S01]  /*70a0*/  SHF.L.U32 R28, R47, 0x10, RZ ;  /* 0x000000102f1c7819 */ /* 0x000fe200000006ff */
[----:B------:R-:W-:Y:S01]  /*70b0*/  FFMA.FTZ R3, R33, R24, R3 ;  /* 0x0000001821037223 */ /* 0x000fe20000010003 */
[----:B------:R-:W-:Y:S01]  /*70c0*/  LOP3.LUT R29, R47, 0xffff0000, RZ, 0xc0, !PT ;  /* 0xffff00002f1d7812 */ /* 0x000fe200078ec0ff */
[----:B------:R-:W-:Y:S01]  /*70d0*/  FFMA.FTZ R4, R34, R25, R4 ;  /* 0x0000001922047223 */ /* 0x000fe20000010004 */
[----:B------:R-:W-:Y:S01]  /*70e0*/  F2FP.BF16.F32.PACK_AB R24, R2, R0 ;  /* 0x000000000218723e */ /* 0x000fe200000010ff */
[----:B------:R-:W-:Y:S01]  /*70f0*/  FFMA.FTZ R5, R35, R26, R5 ;  /* 0x0000001a23057223 */ /* 0x000fe20000010005 */
[----:B------:R-:W-:Y:S01]  /*7100*/  FFMA.FTZ R6, R36, R27, R6 ;  /* 0x0000001b24067223 */ /* 0x000fe20000010006 */
[----:B------:R-:W-:Y:S01]  /*7110*/  FFMA.FTZ R7, R37, R28, R7 ;  /* 0x0000001c25077223 */ /* 0x000fe20000010007 */
[----:B------:R-:W-:Y:S01]  /*7120*/  F2FP.BF16.F32.PACK_AB R25, R4, R3 ;  /* 0x000000030419723e */ /* 0x000fe200000010ff */
[----:B------:R-:W-:Y:S02]  /*7130*/  FFMA.FTZ R8, R38, R29, R8 ;  /* 0x0000001d26087223 */ /* 0x000fe40000010008 */
[----:B------:R-:W-:Y:S03]  /*7140*/  F2FP.BF16.F32.PACK_AB R26, R6, R5 ;  /* 0x00000005061a723e */ /* 0x000fe600000010ff */
[----:B------:R-:W-:Y:S02]  /*7150*/  F2FP.BF16.F32.PACK_AB R27, R8, R7 ;  /* 0x00000007081b723e */ /* 0x000fe400000010ff */
.L_x_905:
[----:B------:R-:W-:Y:S05]  /*7160*/  BSYNC B0 ;  /* 0x0000000000007941 */ /* 0x000fea0003800000 */
.L_x_904:
[----:B-----5:R2:W-:Y:S02]  /*7170*/  ST.E.128 desc[UR6][R124.64], R24 ;  /* 0x000000187c007985 */ /* 0x0205e4000c101d06 */
.L_x_903:
[----:B------:R-:W-:Y:S05]  /*7180*/  BSYNC B1 ;  /* 0x0000000000017941 */ /* 0x000fea0003800000 */
.L_x_902:
[----:B------:R-:W-:Y:S01]  /*7190*/  ISETP.GE.AND P0, PT, R11, R164, PT ;  /* 0x000000a40b00720c */ /* 0x000fe20003f06270 */
[----:B------:R-:W-:Y:S11]  /*71a0*/  BSSY B1, `(.L_x_906) ;  /* 0x000005d000017945 */ /* 0x000ff60003800000 */
[----:B------:R-:W-:Y:S01]  /*71b0*/  @!UPT UIADD3 URZ, URZ, URZ, URZ ;  /* 0x0000003f3f3ff290 */ /* 0x000fe2000fffe03f */
[----:B------:R-:W-:Y:S05]  /*71c0*/  @P0 BRA `(.L_x_907) ;  /* 0x0000000400680947 */ /* 0x000fea0003800000 */
[----:B-1-34-:R-:W-:Y:S01]  /*71d0*/  IMAD.MOV.U32 R4, RZ, RZ, R119 ;  /* 0x000000ffff047224 */ /* 0x01afe200078e0077 */
[----:B------:R-:W-:Y:S01]  /*71e0*/  MOV R5, R118 ;  /* 0x0000007600057202 */ /* 0x000fe20000000f00 */
[----:B------:R-:W-:Y:S01]  /*71f0*/  BSSY B0, `(.L_x_908) ;  /* 0x0000056000007945 */ /* 0x000fe20003800000 */
[----:B------:R-:W-:Y:S03]  /*7200*/  ISETP.GE.AND P0, PT, R11, R17, PT ;  /* 0x000000110b00720c */ /* 0x000fe60003f06270 */
[----:B--2---:R1:W5:Y:S10]  /*7210*/  LD.E.128 R24, desc[UR6][R4.64+0x80] ;  /* 0x0000800604187980 */ /* 0x004374000c101d00 */
[----:B------:R-:W-:Y:S05]  /*7220*/  @P0 BRA `(.L_x_909) ;  /* 0x0000000400480947 */ /* 0x000fea0003800000 */
[----:B------:R-:W-:Y:S01]  /*7230*/  LEA.HI R0, R17, R17, RZ, 0x1 ;  /* 0x0000001111007211 */ /* 0x000fe200078f08ff */
[----:B------:R-:W-:Y:S01]  /*7240*/  IMAD.MOV.U32 R7, RZ, RZ, R120 ;  /* 0x000000ffff077224 */ /* 0x000fe200078e0078 */
[----:B------:R-:W-:Y:S01]  /*7250*/  MOV R6, R121 ;  /* 0x0000007900067202 */ /* 0x000fe20000000f00 */
[----:B------:R-:W-:Y:S01]  /*7260*/  IMAD.MOV.U32 R22, RZ, RZ, R123 ;  /* 0x000000ffff167224 */ /* 0x000fe200078e007b */
[----:B------:R-:W-:Y:S01]  /*7270*/  SHF.R.S32.HI R0, RZ, 0x1, R0 ;  /* 0x00000001ff007819 */ /* 0x000fe20000011400 */
[----:B------:R-:W-:Y:S01]  /*7280*/  IMAD.MOV.U32 R2, RZ, RZ, RZ ;  /* 0x000000ffff027224 */ /* 0x000fe200078e00ff */
[----:B------:R-:W-:Y:S01]  /*7290*/  MOV R23, R122 ;  /* 0x0000007a00177202 */ /* 0x000fe20000000f00 */
[C---:B-----5:R-:W-:Y:S01]  /*72a0*/  IMAD.U32 R31, R24.reuse, 0x10000, RZ ;  /* 0x00010000181f7824 */ /* 0x060fe200078e00ff */
[----:B------:R-:W-:Y:S01]  /*72b0*/  ISETP.GE.AND P1, PT, R11, R0, PT ;  /* 0x000000000b00720c */ /* 0x000fe20003f26270 */
[--C-:B------:R-:W-:Y:S01]  /*72c0*/  IMAD.MOV.U32 R3, RZ, RZ, R0.reuse ;  /* 0x000000ffff037224 */ /* 0x100fe200078e0000 */
[----:B------:R-:W-:Y:S01]  /*72d0*/  LOP3.LUT R32, R24, 0xffff0000, RZ, 0xc0, !PT ;  /* 0xffff000018207812 */ /* 0x000fe200078ec0ff */
[C---:B------:R-:W-:Y:S01]  /*72e0*/  IMAD.U32 R35, R26.reuse, 0x10000, RZ ;  /* 0x000100001a237824 */ /* 0x040fe200078e00ff */
[C---:B------:R-:W-:Y:S02]  /*72f0*/  SHF.L.U32 R33, R25.reuse, 0x10, RZ ;  /* 0x0000001019217819 */ /* 0x040fe400000006ff */
[----:B------:R-:W-:Y:S02]  /*7300*/  LOP3.LUT R34, R25, 0xffff0000, RZ, 0xc0, !PT ;  /* 0xffff000019227812 */ /* 0x000fe400078ec0ff */
[----:B------:R-:W-:Y:S02]  /*7310*/  LOP3.LUT R36, R26, 0xffff0000, RZ, 0xc0, !PT ;  /* 0xffff00001a247812 */ /* 0x000fe400078ec0ff */
[C---:B------:R-:W-:Y:S02]  /*7320*/  SHF.L.U32 R37, R27.reuse, 0x10, RZ ;  /* 0x000000101b257819 */ /* 0x040fe400000006ff */
[----:B------:R-:W-:Y:S01]  /*7330*/  LOP3.LUT R38, R27, 0xffff0000, RZ, 0xc0, !PT ;  /* 0xffff00001b267812 */ /* 0x000fe200078ec0ff */
[----:B------:R-:W-:Y:S01]  /*7340*/  @P1 IMAD.MOV R2, RZ, RZ, -R0 ;  /* 0x000000ffff021224 */ /* 0x000fe200078e0a00 */
[----:B------:R-:W-:Y:S04]  /*7350*/  @P1 IADD3 R3, -R0, RZ, RZ ;  /* 0x000000ff00031210 */ /* 0x000fe80007ffe1ff */
[C---:B------:R-:W-:Y:S04]  /*7360*/  LEA R192, P0, R2.reuse, R6, 0x1 ;  /* 0x0000000602c07211 */ /* 0x040fe800078008ff */
[----:B------:R-:W-:Y:S02]  /*7370*/  LEA.HI.X.SX32 R193, R2, R7, 0x1, P0 ;  /* 0x0000000702c17211 */ /* 0x000fe400000f0eff */
[C---:B------:R-:W-:Y:S04]  /*7380*/  LEA R2, P0, R3.reuse, R4, 0x1 ;  /* 0x0000000403027211 */ /* 0x040fe800078008ff */
[----:B------:R-:W-:Y:S01]  /*7390*/  LEA.HI.X.SX32 R3, R3, R5, 0x1, P0 ;  /* 0x0000000503037211 */ /* 0x000fe200000f0eff */
[----:B------:R-:W2:Y:S08]  /*73a0*/  LD.E.128 R192, desc[UR6][R192.64+0x80] ;  /* 0x00008006c0c07980 */ /* 0x000eb0000c101d00 */
[----:B-1----:R1:W3:Y:S02]  /*73b0*/  LD.E.128 R4, desc[UR6][R2.64+0x80] ;  /* 0x0000800602047980 */ /* 0x0022e4000c101d00 */
[----:B-1----:R-:W-:Y:S01]  /*73c0*/  IMAD.MOV.U32 R3, RZ, RZ, RZ ;  /* 0x000000ffff037224 */ /* 0x002fe200078e00ff */
[----:B------:R-:W-:Y:S04]  /*73d0*/  @P1 IADD3 R3, -R0, RZ, RZ ;  /* 0x000000ff00031210 */ /* 0x000fe80007ffe1ff */
        /* <DEDUP_REMOVED lines=55> */
.L_x_909:
[----:B------:R-:W-:Y:S05]  /*7750*/  BSYNC B0 ;  /* 0x0000000000007941 */ /* 0x000fea0003800000 */
.L_x_908:
[----:B-----5:R2:W-:Y:S02]  /*7760*/  ST.E.128 desc[UR6][R124.64+0x80], R24 ;  /* 0x000080187c007985 */ /* 0x0205e4000c101d06 */
.L_x_907:
[----:B------:R-:W-:Y:S05]  /*7770*/  BSYNC B1 ;  /* 0x0000000000017941 */ /* 0x000fea0003800000 */
.L_x_906:
        /* <DEDUP_REMOVED lines=17> */
[----:B-----5:R-:W-:Y:S01]  /*7890*/  IMAD.U32 R31, R24, 0x10000, RZ ;  /* 0x00010000181f7824 */ /* 0x020fe200078e00ff */
        /* <DEDUP_REMOVED lines=74> */
.L_x_913:
[----:B------:R-:W-:Y:S05]  /*7d40*/  BSYNC B0 ;  /* 0x0000000000007941 */ /* 0x000fea0003800000 */
.L_x_912:
[----:B-----5:R2:W-:Y:S02]  /*7d50*/  ST.E.128 desc[UR6][R124.64+0x100], R24 ;  /* 0x000100187c007985 */ /* 0x0205e4000c101d06 */
.L_x_911:
[----:B------:R-:W-:Y:S05]  /*7d60*/  BSYNC B1 ;  /* 0x0000000000017941 */ /* 0x000fea0003800000 */
.L_x_910:
[----:B------:R-:W-:Y:S11]  /*7d70*/  ISETP.GE.AND P0, PT, R9, R164, PT ;  /* 0x000000a40900720c */ /* 0x000ff60003f06270 */
[----:B------:R-:W-:Y:S02]  /*7d80*/  @!UPT UIADD3 URZ, URZ, URZ, URZ ;  /* 0x0000003f3f3ff290 */ /* 0x000fe4000fffe03f */
        /* <DEDUP_REMOVED lines=89> */
.L_x_915:
[----:B------:R-:W-:Y:S05]  /*8320*/  BSYNC B0 ;  /* 0x0000000000007941 */ /* 0x000fea0003800000 */
.L_x_914:
[----:B-----5:R2:W-:Y:S02]  /*8330*/  ST.E.128 desc[UR6][R124.64+0x180], R24 ;  /* 0x000180187c007985 */ /* 0x0205e4000c101d06 */
.L_x_901:
[----:B------:R-:W-:Y:S05]  /*8340*/  BSYNC B2 ;  /* 0x0000000000027941 */ /* 0x000fea0003800000 */
.L_x_900:
[C---:B------:R-:W-:Y:S01]  /*8350*/  ISETP.GE.AND P0, PT, R64.reuse, R187, PT ;  /* 0x000000bb4000720c */ /* 0x040fe20003f06270 */
[----:B------:R-:W-:Y:S03]  /*8360*/  BSSY B2, `(.L_x_916) ;  /* 0x0000186000027945 */ /* 0x000fe60003800000 */
[----:B------:R-:W-:Y:S11]  /*8370*/  ISETP.GE.AND P0, PT, R64, R186, !P0 ;  /* 0x000000ba4000720c */ /* 0x000ff60004706270 */
[----:B------:R-:W-:Y:S02]  /*8380*/  @!UPT UIADD3 URZ, URZ, URZ, URZ ;  /* 0x0000003f3f3ff290 */ /* 0x000fe4000fffe03f */
[----:B------:R-:W-:Y:S05]  /*8390*/  @!P0 BRA `(.L_x_917) ;  /* 0x0000001800088947 */ /* 0x000fea0003800000 */
[----:B-----5:R-:W-:Y:S01]  /*83a0*/  ISETP.GE.AND P0, PT, R14, R164, PT ;  /* 0x000000a40e00720c */ /* 0x020fe20003f06270 */
[----:B------:R-:W-:Y:S11]  /*83b0*/  BSSY B1, `(.L_x_918) ;  /* 0x000005f000017945 */ /* 0x000ff60003800000 */
[----:B------:R-:W-:Y:S01]  /*83c0*/  @!UPT UIADD3 URZ, URZ, URZ, URZ ;  /* 0x0000003f3f3ff290 */ /* 0x000fe2000fffe03f */
[----:B------:R-:W-:Y:S05]  /*83d0*/  @P0 BRA `(.L_x_919) ;  /* 0x0000000400700947 */ /* 0x000fea0003800000 */
[----:B-1-34-:R-:W-:Y:S01]  /*83e0*/  LEA R4, P0, R90, R119, 0x1 ;  /* 0x000000775a047211 */ /* 0x01afe200078008ff */
[----:B------:R-:W-:Y:S01]  /*83f0*/  BSSY B0, `(.L_x_920) ;  /* 0x0000059000007945 */ /* 0x000fe20003800000 */
[----:B------:R-:W-:Y:S02]  /*8400*/  ISETP.GE.AND P1, PT, R14, R17, PT ;  /* 0x000000110e00720c */ /* 0x000fe40003f26270 */
[----:B------:R-:W-:Y:S02]  /*8410*/  LEA.HI.X R5, R90, R118, R89, 0x1, P0 ;  /* 0x000000765a057211 */ /* 0x000fe400000f0c59 */
[C---:B------:R-:W-:Y:S03]  /*8420*/  LEA R190, P0, R233.reuse, R124, 0x1 ;  /* 0x0000007ce9be7211 */ /* 0x040fe600078008ff */
[----:B--2---:R1:W5:Y:S01]  /*8430*/  LD.E.128 R24, desc[UR6][R4.64] ;  /* 0x0000000604187980 */ /* 0x004362000c101d00 */
[----:B------:R-:W-:Y:S05]  /*8440*/  LEA.HI.X R191, R233, R125, R234, 0x1, P0 ;  /* 0x0000007de9bf7211 */ /* 0x000fea00000f0cea */
[----:B------:R-:W-:Y:S05]  /*8450*/  @P1 BRA `(.L_x_921) ;  /* 0x0000000400481947 */ /* 0x000fea0003800000 */
[----:B------:R-:W-:Y:S01]  /*8460*/  LEA.HI R0, R17, R17, RZ, 0x1 ;  /* 0x0000001111007211 */ /* 0x000fe200078f08ff */
[----:B------:R-:W-:Y:S01]  /*8470*/  IMAD.MOV.U32 R8, RZ, RZ, RZ ;  /* 0x000000ffff087224 */ /* 0x000fe200078e00ff */
[C---:B-----5:R-:W-:Y:S01]  /*8480*/  LOP3.LUT R31, R24.reuse, 0xffff0000, RZ, 0xc0, !PT ;  /* 0xffff0000181f7812 */ /* 0x060fe200078ec0ff */
[----:B------:R-:W-:Y:S01]  /*8490*/  IMAD.U32 R30, R24, 0x10000, RZ ;  /* 0x00010000181e7824 */ /* 0x000fe200078e00ff */
[----:B------:R-:W-:Y:S01]  /*84a0*/  SHF.R.S32.HI R0, RZ, 0x1, R0 ;  /* 0x00000001ff007819 */ /* 0x000fe20000011400 */
[C---:B------:R-:W-:Y:S01]  /*84b0*/  IMAD.U32 R32, R25.reuse, 0x10000, RZ ;  /* 0x0001000019207824 */ /* 0x040fe200078e00ff */
[----:B------:R-:W-:Y:S01]  /*84c0*/  LOP3.LUT R33, R25, 0xffff0000, RZ, 0xc0, !PT ;  /* 0xffff000019217812 */ /* 0x000fe200078ec0ff */
[C---:B------:R-:W-:Y:S01]  /*84d0*/  IMAD.U32 R36, R27.reuse, 0x10000, RZ ;  /* 0x000100001b247824 */ /* 0x040fe200078e00ff */
[----:B------:R-:W-:Y:S01]  /*84e0*/  ISETP.GE.AND P1, PT, R14, R0, PT ;  /* 0x000000000e00720c */ /* 0x000fe20003f26270 */
[--C-:B------:R-:W-:Y:S01]  /*84f0*/  IMAD.MOV.U32 R3, RZ, RZ, R0.reuse ;  /* 0x000000ffff037224 */ /* 0x100fe200078e0000 */
[C---:B------:R-:W-:Y:S02]  /*8500*/  SHF.L.U32 R34, R26.reuse, 0x10, RZ ;  /* 0x000000101a227819 */ /* 0x040fe400000006ff */
[----:B------:R-:W-:Y:S02]  /*8510*/  LOP3.LUT R35, R26, 0xffff0000, RZ, 0xc0, !PT ;  /* 0xffff00001a237812 */ /* 0x000fe400078ec0ff */
[----:B------:R-:W-:Y:S07]  /*8520*/  LOP3.LUT R37, R27, 0xffff0000, RZ, 0xc0, !PT ;  /* 0xffff00001b257812 */ /* 0x000fee00078ec0ff */
[----:B------:R-:W-:Y:S01]  /*8530*/  @P1 IADD3 R3, -R0, RZ, RZ ;  /* 0x000000ff00031210 */ /* 0x000fe20007ffe1ff */
[----:B------:R-:W-:Y:S03]  /*8540*/  @P1 IMAD.MOV R8, RZ, RZ, -R0 ;  /* 0x000000ffff081224 */ /* 0x000fe600078e0a00 */
[----:B------:R-:W-:Y:S02]  /*8550*/  LEA R2, P0, R3, R4, 0x1 ;  /* 0x0000000403027211 */ /* 0x000fe400078008ff */
[----:B------:R-:W-:Y:S02]  /*8560*/  IADD3 R22, P2, R155, R8, RZ ;  /* 0x000000089b167210 */ /* 0x000fe40007f5e0ff */
[----:B------:R-:W-:Y:S02]  /*8570*/  LEA.HI.X.SX32 R3, R3, R5, 0x1, P0 ;  /* 0x0000000503037211 */ /* 0x000fe400000f0eff */
[----:B------:R-:W-:Y:S02]  /*8580*/  LEA.HI.X.SX32 R8, R8, R139, 0x1, P2 ;  /* 0x0000008b08087211 */ /* 0x000fe400010f0eff */
[C---:B------:R-:W-:Y:S01]  /*8590*/  LEA R192, P0, R22.reuse, R121, 0x1 ;  /* 0x0000007916c07211 */ /* 0x040fe200078008ff */
[----:B-1----:R1:W2:Y:S03]  /*85a0*/  LD.E.128 R4, desc[UR6][R2.64] ;  /* 0x0000000602047980 */ /* 0x0022a6000c101d00 */
[----:B------:R-:W-:Y:S06]  /*85b0*/  LEA.HI.X R193, R22, R120, R8, 0x1, P0 ;  /* 0x0000007816c17211 */ /* 0x000fec00000f0c08 */
[----:B------:R-:W3:Y:S01]  /*85c0*/  LD.E.128 R192, desc[UR6][R192.64] ;  /* 0x00000006c0c07980 */ /* 0x000ee2000c101d00 */
[----:B-1----:R-:W-:Y:S01]  /*85d0*/  IMAD.MOV.U32 R2, RZ, RZ, RZ ;  /* 0x000000ffff027224 */ /* 0x002fe200078e00ff */
[----:B------:R-:W-:Y:S04]  /*85e0*/  @P1 IADD3 R2, -R0, RZ, RZ ;  /* 0x000000ff00021210 */ /* 0x000fe80007ffe1ff */
[----:B------:R-:W-:Y:S04]  /*85f0*/  IADD3 R3, P0, R155, R2, RZ ;  /* 0x000000029b037210 */ /* 0x000fe80007f1e0ff */
[----:B------:R-:W-:Y:S02]  /*8600*/  LEA.HI.X.SX32 R0, R2, R139, 0x1, P0 ;  /* 0x0000008b02007211 */ /* 0x000fe400000f0eff */
[C---:B------:R-:W-:Y:S04]  /*8610*/  LEA R2, P0, R3.reuse, R123, 0x1 ;  /* 0x0000007b03027211 */ /* 0x040fe800078008ff */
[----:B------:R-:W-:Y:S05]  /*8620*/  LEA.HI.X R3, R3, R122, R0, 0x1, P0 ;  /* 0x0000007a03037211 */ /* 0x000fea00000f0c00 */
[----:B------:R1:W4:Y:S01]  /*8630*/  LD.E.128 R44, desc[UR6][R2.64] ;  /* 0x00000006022c7980 */ /* 0x000322000c101d00 */
[C---:B--2---:R-:W-:Y:S01]  /*8640*/  LOP3.LUT R23, R7.reuse, 0xffff0000, RZ, 0xc0, !PT ;  /* 0xffff000007177812 */ /* 0x044fe200078ec0ff */
[----:B------:R-:W-:Y:S01]  /*8650*/  IMAD.U32 R8, R7, 0x10000, RZ ;  /* 0x0001000007087824 */ /* 0x000fe200078e00ff */
[C---:B-1----:R-:W-:Y:S01]  /*8660*/  LOP3.LUT R2, R4.reuse, 0xffff0000, RZ, 0xc0, !PT ;  /* 0xffff000004027812 */ /* 0x042fe200078ec0ff */
[----:B------:R-:W-:Y:S01]  /*8670*/  IMAD.U32 R0, R4, 0x10000, RZ ;  /* 0x0001000004007824 */ /* 0x000fe200078e00ff */
[C---:B------:R-:W-:Y:S02]  /*8680*/  SHF.L.U32 R3, R5.reuse, 0x10, RZ ;  /* 0x0000001005037819 */ /* 0x040fe400000006ff */
[----:B------:R-:W-:Y:S01]  /*8690*/  LOP3.LUT R4, R5, 0xffff0000, RZ, 0xc0, !PT ;  /* 0xffff000005047812 */ /* 0x000fe200078ec0ff */
[C---:B------:R-:W-:Y:S01]  /*86a0*/  IMAD.U32 R5, R6.reuse, 0x10000, RZ ;  /* 0x0001000006057824 */ /* 0x040fe200078e00ff */
[----:B------:R-:W-:Y:S01]  /*86b0*/  LOP3.LUT R6, R6, 0xffff0000, RZ, 0xc0, !PT ;  /* 0xffff000006067812 */ /* 0x000fe200078ec0ff */
[----:B---3--:R-:W-:Y:S01]  /*86c0*/  IMAD.U32 R25, R194, 0x10000, RZ ;  /* 0x00010000c2197824 */ /* 0x008fe200078e00ff */
[----:B------:R-:W-:Y:S01]  /*86d0*/  SHF.L.U32 R7, R195, 0x10, RZ ;  /* 0x00000010c3077819 */ /* 0x000fe200000006ff */
[----:B------:R-:W-:Y:S01]  /*86e0*/  IMAD.U32 R27, R193, 0x10000, RZ ;  /* 0x00010000c11b7824 */ /* 0x000fe200078e00ff */
[----:B------:R-:W-:Y:S01]  /*86f0*/  LOP3.LUT R22, R195, 0xffff0000, RZ, 0xc0, !PT ;  /* 0xffff0000c3167812 */ /* 0x000fe200078ec0ff */
[----:B------:R-:W-:Y:S01]  /*8700*/  @!P1 FADD.FTZ R25, -R25, -RZ ;  /* 0x800000ff19199221 */ /* 0x000fe20000010100 */
[----:B------:R-:W-:Y:S01]  /*8710*/  SHF.L.U32 R29, R192, 0x10, RZ ;  /* 0x00000010c01d7819 */ /* 0x000fe200000006ff */
[----:B------:R-:W-:Y:S01]  /*8720*/  @!P1 FADD.FTZ R7, -R7, -RZ ;  /* 0x800000ff07079221 */ /* 0x000fe20000010100 */
[----:B------:R-:W-:Y:S01]  /*8730*/  LOP3.LUT R24, R194, 0xffff0000, RZ, 0xc0, !PT ;  /* 0xffff0000c2187812 */ /* 0x000fe200078ec0ff */
[----:B------:R-:W-:Y:S01]  /*8740*/  @!P1 FADD.FTZ R22, -R22, -RZ ;  /* 0x800000ff16169221 */ /* 0x000fe20000010100 */
[----:B------:R-:W-:Y:S01]  /*8750*/  LOP3.LUT R28, R192, 0xffff0000, RZ, 0xc0, !PT ;  /* 0xffff0000c01c7812 */ /* 0x000fe200078ec0ff */
[----:B------:R-:W-:Y:S01]  /*8760*/  @!P1 FADD.FTZ R29, -R29, -RZ ;  /* 0x800000ff1d1d9221 */ /* 0x000fe20000010100 */
[----:B------:R-:W-:Y:S01]  /*8770*/  LOP3.LUT R26, R193, 0xffff0000, RZ, 0xc0, !PT ;  /* 0xffff0000c11a7812 */ /* 0x000fe200078ec0ff */
[----:B------:R-:W-:Y:S01]  /*8780*/  @!P1 FADD.FTZ R24, -R24, -RZ ;  /* 0x800000ff18189221 */ /* 0x000fe20000010100 */
[----:B------:R-:W-:Y:S01]  /*8790*/  @!P1 FADD.FTZ R27, -R27, -RZ ;  /* 0x800000ff1b1b9221 */ /* 0x000fe20000010100 */
[----:B------:R-:W-:Y:S01]  /*87a0*/  @!P1 FADD.FTZ R28, -R28, -RZ ;  /* 0x800000ff1c1c9221 */ /* 0x000fe20000010100 */
[----:B------:R-:W-:Y:S01]  /*87b0*/  FMUL.FTZ R7, R8, R7 ;  /* 0x0000000708077220 */ /* 0x000fe20000410000 */
        /* <DEDUP_REMOVED lines=11> */
[----:B------:R-:W-:Y:S01]  /*8870*/  IMAD.U32 R26, R46, 0x10000, RZ ;  /* 0x000100002e1a7824 */ /* 0x000fe200078e00ff */
[----:B------:R-:W-:Y:S01]  /*8880*/  LOP3.LUT R25, R45, 0xffff0000, RZ, 0xc0, !PT ;  /* 0xffff00002d197812 */ /* 0x000fe200078ec0ff */
[----:B------:R-:W-:Y:S01]  /*8890*/  FFMA.FTZ R0, R30, R22, R0 ;  /* 0x000000161e007223 */ /* 0x000fe20000010000 */
[----:B------:R-:W-:Y:S01]  /*88a0*/  LOP3.LUT R27, R46, 0xffff0000, RZ, 0xc0, !PT ;  /* 0xffff00002e1b7812 */ /* 0x000fe200078ec0ff */
[----:B------:R-:W-:Y:S01]  /*88b0*/  FFMA.FTZ R2, R31, R23, R2 ;  /* 0x000000171f027223 */ /* 0x000fe20000010002 */
[C---:B------:R-:W-:Y:S01]  /*88c0*/  SHF.L.U32 R28, R47.reuse, 0x10, RZ ;  /* 0x000000102f1c7819 */ /* 0x040fe200000006ff */
        /* <DEDUP_REMOVED lines=11> */
.L_x_921:
[----:B------:R-:W-:Y:S05]  /*8980*/  BSYNC B0 ;  /* 0x0000000000007941 */ /* 0x000fea0003800000 */
.L_x_920:
[----:B-----5:R2:W-:Y:S02]  /*8990*/  ST.E.128 desc[UR6][R190.64], R24 ;  /* 0x00000018be007985 */ /* 0x0205e4000c101d06 */
.L_x_919:
[----:B------:R-:W-:Y:S05]  /*89a0*/  BSYNC B1 ;  /* 0x0000000000017941 */ /* 0x000fea0003800000 */
.L_x_918:
[----:B------:R-:W-:Y:S01]  /*89b0*/  ISETP.GE.AND P0, PT, R11, R164, PT ;  /* 0x000000a40b00720c */ /* 0x000fe20003f06270 */
[----:B------:R-:W-:Y:S11]  /*89c0*/  BSSY B1, `(.L_x_922) ;  /* 0x000005f000017945 */ /* 0x000ff60003800000 */
[----:B------:R-:W-:Y:S01]  /*89d0*/  @!UPT UIADD3 URZ, URZ, URZ, URZ ;  /* 0x0000003f3f3ff290 */ /* 0x000fe2000fffe03f */
[----:B------:R-:W-:Y:S05]  /*89e0*/  @P0 BRA `(.L_x_923) ;  /* 0x0000000400700947 */ /* 0x000fea0003800000 */
[C---:B-1-34-:R-:W-:Y:S01]  /*89f0*/  LEA R4, P0, R92.reuse, R119, 0x1 ;  /* 0x000000775c047211 */ /* 0x05afe200078008ff */
[----:B------:R-:W-:Y:S01]  /*8a00*/  BSSY B0, `(.L_x_924) ;  /* 0x0000059000007945 */ /* 0x000fe20003800000 */
[----:B------:R-:W-:Y:S02]  /*8a10*/  ISETP.GE.AND P1, PT, R11, R17, PT ;  /* 0x000000110b00720c */ /* 0x000fe40003f26270 */
[----:B------:R-:W-:Y:S02]  /*8a20*/  LEA.HI.X R5, R92, R118, R91, 0x1, P0 ;  /* 0x000000765c057211 */ /* 0x000fe400000f0c5b */
[C---:B--2---:R-:W-:Y:S03]  /*8a30*/  LEA R190, P0, R85.reuse, R124, 0x1 ;  /* 0x0000007c55be7211 */ /* 0x044fe600078008ff */
[----:B------:R1:W5:Y:S01]  /*8a40*/  LD.E.128 R24, desc[UR6][R4.64] ;  /* 0x0000000604187980 */ /* 0x000362000c101d00 */
        /* <DEDUP_REMOVED lines=9> */
[----:B------:R-:W-:Y:S01]  /*8ae0*/  IMAD.U32 R36, R27, 0x10000, RZ ;  /* 0x000100001b247824 */ /* 0x000fe200078e00ff */
        /* <DEDUP_REMOVED lines=74> */
.L_x_925:
[----:B------:R-:W-:Y:S05]  /*8f90*/  BSYNC B0 ;  /* 0x0000000000007941 */ /* 0x000fea0003800000 */
.L_x_924:
[----:B-----5:R2:W-:Y:S02]  /*8fa0*/  ST.E.128 desc[UR6][R190.64], R24 ;  /* 0x00000018be007985 */ /* 0x0205e4000c101d06 */
.L_x_923:
[----:B------:R-:W-:Y:S05]  /*8fb0*/  BSYNC B1 ;  /* 0x0000000000017941 */ /* 0x000fea0003800000 */
.L_x_922:
[----:B------:R-:W-:Y:S01]  /*8fc0*/  ISETP.GE.AND P0, PT, R10, R164, PT ;  /* 0x000000a40a00720c */ /* 0x000fe20003f06270 */
[----:B------:R-:W-:Y:S11]  /*8fd0*/  BSSY B1, `(.L_x_926) ;  /* 0x000005f000017945 */ /* 0x000ff60003800000 */
[----:B------:R-:W-:Y:S01]  /*8fe0*/  @!UPT UIADD3 URZ, URZ, URZ, URZ ;  /* 0x0000003f3f3ff290 */ /* 0x000fe2000fffe03f */
[----:B------:R-:W-:Y:S05]  /*8ff0*/  @P0 BRA `(.L_x_927) ;  /* 0x0000000400700947 */ /* 0x000fea0003800000 */
[----:B-1-34-:R-:W-:Y:S01]  /*9000*/  LEA R4, P0, R96, R119, 0x1 ;  /* 0x0000007760047211 */ /* 0x01afe200078008ff */
        /* <DEDUP_REMOVED lines=89> */
.L_x_929:
[----:B------:R-:W-:Y:S05]  /*95a0*/  BSYNC B0 ;  /* 0x0000000000007941 */ /* 0x000fea0003800000 */
.L_x_928:
[----:B-----5:R2:W-:Y:S02]  /*95b0*/  ST.E.128 desc[UR6][R190.64], R24 ;  /* 0x00000018be007985 */ /* 0x0205e4000c101d06 */
.L_x_927:
[----:B------:R-:W-:Y:S05]  /*95c0*/  BSYNC B1 ;  /* 0x0000000000017941 */ /* 0x000fea0003800000 */
.L_x_926:
[----:B------:R-:W-:Y:S11]  /*95d0*/  ISETP.GE.AND P0, PT, R9, R164, PT ;  /* 0x000000a40900720c */ /* 0x000ff60003f06270 */
[----:B------:R-:W-:Y:S02]  /*95e0*/  @!UPT UIADD3 URZ, URZ, URZ, URZ ;  /* 0x0000003f3f3ff290 */ /* 0x000fe4000fffe03f */
        /* <DEDUP_REMOVED lines=91> */
.L_x_931:
[----:B------:R-:W-:Y:S05]  /*9ba0*/  BSYNC B0 ;  /* 0x0000000000007941 */ /* 0x000fea0003800000 */
.L_x_930:
[----:B-----5:R2:W-:Y:S02]  /*9bb0*/  ST.E.128 desc[UR6][R190.64], R24 ;  /* 0x00000018be007985 */ /* 0x0205e4000c101d06 */
.L_x_917:
[----:B------:R-:W-:Y:S05]  /*9bc0*/  BSYNC B2 ;  /* 0x0000000000027941 */ /* 0x000fea0003800000 */
.L_x_916:
        /* <DEDUP_REMOVED lines=32> */
[C---:B------:R-:W-:Y:S02]  /*9dd0*/  LEA R2, P0, R3.reuse, R4, 0x1 ;  /* 0x0000000403027211 */ /* 0x040fe400078008ff */
        /* <DEDUP_REMOVED lines=66> */
.L_x_937:
[----:B------:R-:W-:Y:S05]  /*a200*/  BSYNC B0 ;  /* 0x0000000000007941 */ /* 0x000fea0003800000 */
.L_x_936:
[----:B-----5:R2:W-:Y:S02]  /*a210*/  ST.E.128 desc[UR6][R190.64], R24 ;  /* 0x00000018be007985 */ /* 0x0205e4000c101d06 */
.L_x_935:
[----:B------:R-:W-:Y:S05]  /*a220*/  BSYNC B1 ;  /* 0x0000000000017941 */ /* 0x000fea0003800000 */
.L_x_934:
        /* <DEDUP_REMOVED lines=94> */
.L_x_941:
[----:B------:R-:W-:Y:S05]  /*a810*/  BSYNC B0 ;  /* 0x0000000000007941 */ /* 0x000fea0003800000 */
.L_x_940:
[----:B-----5:R2:W-:Y:S02]  /*a820*/  ST.E.128 desc[UR6][R190.64], R24 ;  /* 0x00000018be007985 */ /* 0x0205e4000c101d06 */
.L_x_939:
[----:B------:R-:W-:Y:S05]  /*a830*/  BSYNC B1 ;  /* 0x0000000000017941 */ /* 0x000fea0003800000 */
.L_x_938:
        /* <DEDUP_REMOVED lines=94> */
.L_x_945:
[----:B------:R-:W-:Y:S05]  /*ae20*/  BSYNC B0 ;  /* 0x0000000000007941 */ /* 0x000fea0003800000 */
.L_x_944:
[----:B-----5:R2:W-:Y:S02]  /*ae30*/  ST.E.128 desc[UR6][R190.64], R24 ;  /* 0x00000018be007985 */ /* 0x0205e4000c101d06 */
.L_x_943:
[----:B------:R-:W-:Y:S05]  /*ae40*/  BSYNC B1 ;  /* 0x0000000000017941 */ /* 0x000fea0003800000 */
.L_x_942:
        /* <DEDUP_REMOVED lines=93> */
.L_x_947:
[----:B------:R-:W-:Y:S05]  /*b420*/  BSYNC B0 ;  /* 0x0000000000007941 */ /* 0x000fea0003800000 */
.L_x_946:
[----:B-----5:R2:W-:Y:S02]  /*b430*/  ST.E.128 desc[UR6][R190.64], R24 ;  /* 0x00000018be007985 */ /* 0x0205e4000c101d06 */
.L_x_933:
[----:B------:R-:W-:Y:S05]  /*b440*/  BSYNC B2 ;  /* 0x0000000000027941 */ /* 0x000fea0003800000 */
.L_x_932:
        /* <DEDUP_REMOVED lines=9> */
[----:B------:R-:W-:Y:S01]  /*b4e0*/  IMAD R0, R185, 0x60, RZ ;  /* 0x00000060b9007824 */ /* 0x000fe200078e02ff */
[----:B-1-34-:R-:W-:Y:S01]  /*b4f0*/  MOV R4, R119 ;  /* 0x0000007700047202 */ /* 0x01afe20000000f00 */
[----:B------:R-:W-:Y:S01]  /*b500*/  IMAD.WIDE.U32 R186, R48, 0x60, R124 ;  /* 0x0000006030ba7825 */ /* 0x000fe200078e007c */
[----:B------:R-:W-:Y:S01]  /*b510*/  MOV R5, R118 ;  /* 0x0000007600057202 */ /* 0x000fe20000000f00 */
[----:B------:R-:W-:Y:S01]  /*b520*/  BSSY B0, `(.L_x_952) ;  /* 0x000005a000007945 */ /* 0x000fe20003800000 */
[----:B------:R-:W-:Y:S01]  /*b530*/  ISETP.GE.AND P0, PT, R14, R17, PT ;  /* 0x000000110e00720c */ /* 0x000fe20003f06270 */
[----:B------:R-:W-:Y:S05]  /*b540*/  IMAD.WIDE.U32 R4, R184, 0x60, R4 ;  /* 0x00000060b8047825 */ /* 0x000fea00078e0004 */
[----:B------:R-:W-:Y:S01]  /*b550*/  IADD3 R5, R5, R0, RZ ;  /* 0x0000000005057210 */ /* 0x000fe20007ffe0ff */
[----:B------:R-:W-:Y:S04]  /*b560*/  IMAD R0, R49, 0x60, RZ ;  /* 0x0000006031007824 */ /* 0x000fe800078e02ff */
[----:B--2---:R1:W5:Y:S01]  /*b570*/  LD.E.128 R24, desc[UR6][R4.64] ;  /* 0x0000000604187980 */ /* 0x004362000c101d00 */
[----:B------:R-:W-:Y:S01]  /*b580*/  IADD3 R187, R187, R0, RZ ;  /* 0x00000000bbbb7210 */ /* 0x000fe20007ffe0ff */
[----:B------:R-:W-:Y:S06]  /*b590*/  @P0 BRA `(.L_x_953) ;  /* 0x0000000400480947 */ /* 0x000fec0003800000 */
        /* <DEDUP_REMOVED lines=82> */
.L_x_953:
[----:B------:R-:W-:Y:S05]  /*bac0*/  BSYNC B0 ;  /* 0x0000000000007941 */ /* 0x000fea0003800000 */
.L_x_952:
[----:B-----5:R2:W-:Y:S02]  /*bad0*/  ST.E.128 desc[UR6][R186.64], R24 ;  /* 0x00000018ba007985 */ /* 0x0205e4000c101d06 */
.L_x_951:
[----:B------:R-:W-:Y:S05]  /*bae0*/  BSYNC B1 ;  /* 0x0000000000017941 */ /* 0x000fea0003800000 */
.L_x_950:
        /* <DEDUP_REMOVED lines=94> */
.L_x_957:
[----:B------:R-:W-:Y:S05]  /*c0d0*/  BSYNC B0 ;  /* 0x0000000000007941 */ /* 0x000fea0003800000 */
.L_x_956:
[----:B-----5:R2:W-:Y:S02]  /*c0e0*/  ST.E.128 desc[UR6][R186.64], R24 ;  /* 0x00000018ba007985 */ /* 0x0205e4000c101d06 */
.L_x_955:
[----:B------:R-:W-:Y:S05]  /*c0f0*/  BSYNC B1 ;  /* 0x0000000000017941 */ /* 0x000fea0003800000 */
.L_x_954:
        /* <DEDUP_REMOVED lines=94> */
.L_x_961:
[----:B------:R-:W-:Y:S05]  /*c6e0*/  BSYNC B0 ;  /* 0x0000000000007941 */ /* 0x000fea0003800000 */
.L_x_960:
[----:B-----5:R2:W-:Y:S02]  /*c6f0*/  ST.E.128 desc[UR6][R186.64], R24 ;  /* 0x00000018ba007985 */ /* 0x0205e4000c101d06 */
.L_x_959:
[----:B------:R-:W-:Y:S05]  /*c700*/  BSYNC B1 ;  /* 0x0000000000017941 */ /* 0x000fea0003800000 */
.L_x_958:
        /* <DEDUP_REMOVED lines=21> */
[----:B------:R-:W-:Y:S02]  /*c860*/  LOP3.LUT R32, R25, 0xffff0000, RZ, 0xc0, !PT ;  /* 0xffff000019207812 */ /* 0x000fe400078ec0ff */
[C---:B------:R-:W-:Y:S02]  /*c870*/  SHF.L.U32 R33, R26.reuse, 0x10, RZ ;  /* 0x000000101a217819 */ /* 0x040fe400000006ff */
        /* <DEDUP_REMOVED lines=70> */
.L_x_963:
[----:B------:R-:W-:Y:S05]  /*cce0*/  BSYNC B0 ;  /* 0x0000000000007941 */ /* 0x000fea0003800000 */
.L_x_962:
[----:B-----5:R2:W-:Y:S02]  /*ccf0*/  ST.E.128 desc[UR6][R186.64], R24 ;  /* 0x00000018ba007985 */ /* 0x0205e4000c101d06 */
.L_x_949:
[----:B------:R-:W-:Y:S05]  /*cd00*/  BSYNC B2 ;  /* 0x0000000000027941 */ /* 0x000fea0003800000 */
.L_x_948:
[----:B-1-34-:R-:W-:Y:S01]  /*cd10*/  MOV R5, R122 ;  /* 0x0000007a00057202 */ /* 0x01afe20000000f00 */
[----:B------:R-:W3:Y:S01]  /*cd20*/  LD.E R0, desc[UR6][R18.64+0xd0] ;  /* 0x0000d00612007980 */ /* 0x000ee2000c101900 */
[----:B------:R-:W-:Y:S01]  /*cd30*/  MOV R3, R120 ;  /* 0x0000007800037202 */ /* 0x000fe20000000f00 */
[----:B------:R-:W-:Y:S02]  /*cd40*/  IMAD.MOV.U32 R4, RZ, RZ, R123 ;  /* 0x000000ffff047224 */ /* 0x000fe400078e007b */
[----:B------:R-:W-:Y:S02]  /*cd50*/  IMAD.MOV.U32 R2, RZ, RZ, R121 ;  /* 0x000000ffff027224 */ /* 0x000fe400078e0079 */
[----:B---3--:R-:W-:Y:S05]  /*cd60*/  IMAD.U32 R0, R0, -0x20, RZ ;  /* 0xffffffe000007824 */ /* 0x008fea00078e00ff */
[C---:B------:R-:W-:Y:S02]  /*cd70*/  LEA R123, P1, R0.reuse, R4, 0x1 ;  /* 0x00000004007b7211 */ /* 0x040fe400078208ff */
[C---:B------:R-:W-:Y:S02]  /*cd80*/  LEA R121, P0, R0.reuse, R2, 0x1 ;  /* 0x0000000200797211 */ /* 0x040fe400078008ff */
[C---:B------:R-:W-:Y:S02]  /*cd90*/  LEA.HI.X.SX32 R122, R0.reuse, R5, 0x1, P1 ;  /* 0x00000005007a7211 */ /* 0x040fe400008f0eff */
[----:B------:R-:W-:Y:S01]  /*cda0*/  LEA.HI.X.SX32 R120, R0, R3, 0x1, P0 ;  /* 0x0000000300787211 */ /* 0x000fe200000f0eff */
[----:B------:R-:W-:Y:S05]  /*cdb0*/  BRA `(.L_x_899) ;  /* 0x0000000400f47947 */ /* 0x000fea0003800000 */
.L_x_865:
[-C--:B------:R-:W-:Y:S01]  /*cdc0*/  ISETP.GE.AND P2, PT, R64, R187.reuse, PT ;  /* 0x000000bb4000720c */ /* 0x080fe20003f46270 */
[----:B------:R-:W-:Y:S01]  /*cdd0*/  BSSY B0, `(.L_x_964) ;  /* 0x000001c000007945 */ /* 0x000fe20003800000 */
[CC--:B------:R-:W-:Y:S02]  /*cde0*/  ISETP.GE.AND P1, PT, R63.reuse, R187.reuse, PT ;  /* 0x000000bb3f00720c */ /* 0x0c0fe40003f26270 */
[----:B------:R-:W-:Y:S02]  /*cdf0*/  ISETP.GE.AND P0, PT, R62, R187, PT ;  /* 0x000000bb3e00720c */ /* 0x000fe40003f06270 */
[-C--:B------:R-:W-:Y:S02]  /*ce00*/  ISETP.GE.AND P2, PT, R64, R186.reuse, !P2 ;  /* 0x000000ba4000720c */ /* 0x080fe40005746270 */
[-C--:B------:R-:W-:Y:S02]  /*ce10*/  ISETP.GE.AND P1, PT, R63, R186.reuse, !P1 ;  /* 0x000000ba3f00720c */ /* 0x080fe40004f26270 */
[----:B------:R-:W-:Y:S01]  /*ce20*/  ISETP.GE.AND P0, PT, R62, R186, !P0 ;  /* 0x000000ba3e00720c */ /* 0x000fe20004706270 */
[----:B------:R-:W-:Y:S01]  /*ce30*/  @!UPT UIADD3 URZ, URZ, URZ, URZ ;  /* 0x0000003f3f3ff290 */ /* 0x000fe2000fffe03f */
[----:B------:R-:W-:Y:S11]  /*ce40*/  @!P3 BRA `(.L_x_965) ;  /* 0x000000000050b947 */ /* 0x000ff60003800000 */
[----:B------:R-:W-:Y:S02]  /*ce50*/  ISETP.NE.AND P4, PT, R154, RZ, PT ;  /* 0x000000ff9a00720c */ /* 0x000fe40003f85270 */
[----:B------:R-:W-:Y:S11]  /*ce60*/  ISETP.NE.AND P3, PT, R153, RZ, PT ;  /* 0x000000ff9900720c */ /* 0x000ff60003f65270 */
[--C-:B------:R-:W-:Y:S02]  /*ce70*/  @P4 IMAD.MOV.U32 R2, RZ, RZ, R119.reuse ;  /* 0x000000ffff024224 */ /* 0x100fe400078e0077 */
[--C-:B------:R-:W-:Y:S05]  /*ce80*/  @P4 IMAD.MOV.U32 R3, RZ, RZ, R118.reuse ;  /* 0x000000ffff034224 */ /* 0x100fea00078e0076 */
[----:B-1-34-:R1:W2:Y:S02]  /*ce90*/  @P4 LD.E.128 R4, desc[UR6][R2.64] ;  /* 0x0000000602044980 */ /* 0x01a2a4000c101d00 */
[----:B-1----:R-:W-:Y:S01]  /*cea0*/  @P3 MOV R2, R119 ;  /* 0x0000007700023202 */ /* 0x002fe20000000f00 */
[----:B------:R-:W-:Y:S01]  /*ceb0*/  @P3 IMAD.MOV.U32 R3, RZ, RZ, R118 ;  /* 0x000000ffff033224 */ /* 0x000fe200078e0076 */
[----:B--2---:R1:W-:Y:S01]  /*cec0*/  @P4 ST.E.128 desc[UR6][R124.64], R4 ;  /* 0x000000047c004985 */ /* 0x0043e2000c101d06 */
[----:B------:R-:W-:Y:S03]  /*ced0*/  ISETP.NE.AND P4, PT, R152, RZ, PT ;  /* 0x000000ff9800720c */ /* 0x000fe60003f85270 */
[----:B-1----:R1:W2:Y:S10]  /*cee0*/  @P3 LD.E.128 R4, desc[UR6][R2.64+0x80] ;  /* 0x0000800602043980 */ /* 0x0022b4000c101d00 */
[--C-:B-1----:R-:W-:Y:S01]  /*cef0*/  @P4 IMAD.MOV.U32 R2, RZ, RZ, R119.reuse ;  /* 0x000000ffff024224 */ /* 0x102fe200078e0077 */
[-C--:B------:R-:W-:Y:S01]  /*cf00*/  @P4 MOV R3, R118.reuse ;  /* 0x0000007600034202 */ /* 0x080fe20000000f00 */
[----:B--2---:R1:W-:Y:S01]  /*cf10*/  @P3 ST.E.128 desc[UR6][R124.64+0x80], R4 ;  /* 0x000080047c003985 */ /* 0x0043e2000c101d06 */
[----:B------:R-:W-:Y:S03]  /*cf20*/  ISETP.NE.AND P3, PT, R151, RZ, PT ;  /* 0x000000ff9700720c */ /* 0x000fe60003f65270 */
[----:B-1----:R1:W2:Y:S10]  /*cf30*/  @P4 LD.E.128 R4, desc[UR6][R2.64+0x100] ;  /* 0x0001000602044980 */ /* 0x0022b4000c101d00 */
[----:B-1----:R-:W-:Y:S01]  /*cf40*/  @P3 IMAD.MOV.U32 R2, RZ, RZ, R119 ;  /* 0x000000ffff023224 */ /* 0x002fe200078e0077 */
[----:B------:R-:W-:Y:S01]  /*cf50*/  @P3 MOV R3, R118 ;  /* 0x0000007600033202 */ /* 0x000fe20000000f00 */
[----:B--2---:R1:W-:Y:S04]  /*cf60*/  @P4 ST.E.128 desc[UR6][R124.64+0x100], R4 ;  /* 0x000100047c004985 */ /* 0x0043e8000c101d06 */
[----:B-1----:R-:W2:Y:S04]  /*cf70*/  @P3 LD.E.128 R4, desc[UR6][R2.64+0x180] ;  /* 0x0001800602043980 */ /* 0x002ea8000c101d00 */
[----:B--2---:R2:W-:Y:S02]  /*cf80*/  @P3 ST.E.128 desc[UR6][R124.64+0x180], R4 ;  /* 0x000180047c003985 */ /* 0x0045e4000c101d06 */
.L_x_965:
[----:B------:R-:W-:Y:S05]  /*cf90*/  BSYNC B0 ;  /* 0x0000000000007941 */ /* 0x000fea0003800000 */
.L_x_964:
[----:B------:R-:W-:Y:S04]  /*cfa0*/  BSSY B0, `(.L_x_966) ;  /* 0x000001e000007945 */ /* 0x000fe80003800000 */
[----:B------:R-:W-:Y:S05]  /*cfb0*/  @!P2 BRA `(.L_x_967) ;  /* 0x000000000070a947 */ /* 0x000fea0003800000 */
[----:B------:R-:W-:Y:S02]  /*cfc0*/  ISETP.NE.AND P5, PT, R154, RZ, PT ;  /* 0x000000ff9a00720c */ /* 0x000fe40003fa5270 */
[----:B------:R-:W-:Y:S11]  /*cfd0*/  ISETP.NE.AND P4, PT, R153, RZ, PT ;  /* 0x000000ff9900720c */ /* 0x000ff60003f85270 */
[C---:B-1234-:R-:W-:Y:S02]  /*cfe0*/  @P5 LEA R4, P2, R90.reuse, R119, 0x1 ;  /* 0x000000775a045211 */ /* 0x05efe400078408ff */
[C---:B------:R-:W-:Y:S02]  /*cff0*/  @P5 LEA R22, P3, R233.reuse, R124, 0x1 ;  /* 0x0000007ce9165211 */ /* 0x040fe400078608ff */
[-C--:B------:R-:W-:Y:S02]  /*d000*/  @P5 LEA.HI.X R5, R90, R118.reuse, R89, 0x1, P2 ;  /* 0x000000765a055211 */ /* 0x080fe400010f0c59 */
[----:B------:R-:W-:Y:S02]  /*d010*/  @P5 LEA.HI.X R23, R233, R125, R234, 0x1, P3 ;  /* 0x0000007de9175211 */ /* 0x000fe400018f0cea */
[C---:B------:R-:W-:Y:S02]  /*d020*/  @P4 LEA R2, P2, R92.reuse, R119, 0x1 ;  /* 0x000000775c024211 */ /* 0x040fe400078408ff */
[----:B------:R-:W2:Y:S02]  /*d030*/  @P5 LD.E.128 R4, desc[UR6][R4.64] ;  /* 0x0000000604045980 */ /* 0x000ea4000c101d00 */
[----:B------:R-:W-:Y:S02]  /*d040*/  @P4 LEA.HI.X R3, R92, R118, R91, 0x1, P2 ;  /* 0x000000765c034211 */ /* 0x000fe400010f0c5b */
[----:B--2---:R1:W-:Y:S01]  /*d050*/  @P5 ST.E.128 desc[UR6][R22.64], R4 ;  /* 0x0000000416005985 */ /* 0x0043e2000c101d06 */
[----:B------:R-:W-:Y:S03]  /*d060*/  ISETP.NE.AND P5, PT, R152, RZ, PT ;  /* 0x000000ff9800720c */ /* 0x000fe60003fa5270 */
[----:B-1----:R1:W2:Y:S01]  /*d070*/  @P4 LD.E.128 R4, desc[UR6][R2.64] ;  /* 0x0000000602044980 */ /* 0x0022a2000c101d00 */
[C---:B------:R-:W-:Y:S04]  /*d080*/  @P4 LEA R22, P3, R85.reuse, R124, 0x1 ;  /* 0x0000007c55164211 */ /* 0x040fe800078608ff */
[----:B------:R-:W-:Y:S02]  /*d090*/  @P4 LEA.HI.X R23, R85, R125, R84, 0x1, P3 ;  /* 0x0000007d55174211 */ /* 0x000fe400018f0c54 */
[----:B------:R-:W-:Y:S03]  /*d0a0*/  ISETP.NE.AND P3, PT, R151, RZ, PT ;  /* 0x000000ff9700720c */ /* 0x000fe60003f65270 */
[C---:B-1----:R-:W-:Y:S04]  /*d0b0*/  @P5 LEA R2, P2, R96.reuse, R119, 0x1 ;  /* 0x0000007760025211 */ /* 0x042fe800078408ff */
[----:B------:R-:W-:Y:S01]  /*d0c0*/  @P5 LEA.HI.X R3, R96, R118, R95, 0x1, P2 ;  /* 0x0000007660035211 */ /* 0x000fe200010f0c5f */
[----:B--2---:R1:W-:Y:S04]  /*d0d0*/  @P4 ST.E.128 desc[UR6][R22.64], R4 ;  /* 0x0000000416004985 */ /* 0x0043e8000c101d06 */
[----:B-1----:R1:W2:Y:S01]  /*d0e0*/  @P5 LD.E.128 R4, desc[UR6][R2.64] ;  /* 0x0000000602045980 */ /* 0x0022a2000c101d00 */
[C---:B------:R-:W-:Y:S04]  /*d0f0*/  @P5 LEA R22, P4, R81.reuse, R124, 0x1 ;  /* 0x0000007c51165211 */ /* 0x040fe800078808ff */
[----:B------:R-:W-:Y:S02]  /*d100*/  @P5 LEA.HI.X R23, R81, R125, R80, 0x1, P4 ;  /* 0x0000007d51175211 */ /* 0x000fe400020f0c50 */
[C---:B-1----:R-:W-:Y:S04]  /*d110*/  @P3 LEA R2, P2, R104.reuse, R119, 0x1 ;  /* 0x0000007768023211 */ /* 0x042fe800078408ff */
[----:B------:R-:W-:Y:S01]  /*d120*/  @P3 LEA.HI.X R3, R104, R118, R103, 0x1, P2 ;  /* 0x0000007668033211 */ /* 0x000fe200010f0c67 */
[----:B--2---:R1:W-:Y:S04]  /*d130*/  @P5 ST.E.128 desc[UR6][R22.64], R4 ;  /* 0x0000000416005985 */ /* 0x0043e8000c101d06 */
[----:B-1----:R1:W2:Y:S02]  /*d140*/  @P3 LD.E.128 R4, desc[UR6][R2.64] ;  /* 0x0000000602043980 */ /* 0x0022a4000c101d00 */
[C---:B-1----:R-:W-:Y:S04]  /*d150*/  @P3 LEA R2, P2, R75.reuse, R124, 0x1 ;  /* 0x0000007c4b023211 */ /* 0x042fe800078408ff */
[----:B------:R-:W-:Y:S05]  /*d160*/  @P3 LEA.HI.X R3, R75, R125, R74, 0x1, P2 ;  /* 0x0000007d4b033211 */ /* 0x000fea00010f0c4a */
[----:B--2---:R1:W-:Y:S04]  /*d170*/  @P3 ST.E.128 desc[UR6][R2.64], R4 ;  /* 0x0000000402003985 */ /* 0x0043e8000c101d06 */
.L_x_967:
[----:B------:R-:W-:Y:S05]  /*d180*/  BSYNC B0 ;  /* 0x0000000000007941 */ /* 0x000fea0003800000 */
.L_x_966:
[----:B------:R-:W-:Y:S04]  /*d190*/  BSSY B0, `(.L_x_968) ;  /* 0x000001e000007945 */ /* 0x000fe80003800000 */
[----:B------:R-:W-:Y:S05]  /*d1a0*/  @!P1 BRA `(.L_x_969) ;  /* 0x0000000000709947 */ /* 0x000fea0003800000 */
[----:B------:R-:W-:Y:S02]  /*d1b0*/  ISETP.NE.AND P4, PT, R154, RZ, PT ;  /* 0x000000ff9a00720c */ /* 0x000fe40003f85270 */
[----:B------:R-:W-:Y:S11]  /*d1c0*/  ISETP.NE.AND P3, PT, R153, RZ, PT ;  /* 0x000000ff9900720c */ /* 0x000ff60003f65270 */
[----:B-1234-:R-:W-:Y:S02]  /*d1d0*/  @P4 LEA R4, P1, R100, R119, 0x1 ;  /* 0x0000007764044211 */ /* 0x01efe400078208ff */
[----:B------:R-:W-:Y:S02]  /*d1e0*/  @P4 LEA R22, P2, R86, R124, 0x1 ;  /* 0x0000007c56164211 */ /* 0x000fe400078408ff */
        /* <DEDUP_REMOVED lines=24> */
.L_x_969:
[----:B------:R-:W-:Y:S05]  /*d370*/  BSYNC B0 ;  /* 0x0000000000007941 */ /* 0x000fea0003800000 */
.L_x_968:
[----:B------:R-:W-:Y:S05]  /*d380*/  @!P0 BRA `(.L_x_899) ;  /* 0x0000000000808947 */ /* 0x000fea0003800000 */
[----:B------:R-:W-:Y:S02]  /*d390*/  ISETP.NE.AND P1, PT, R154, RZ, PT ;  /* 0x000000ff9a00720c */ /* 0x000fe40003f25270 */
[----:B------:R-:W-:Y:S02]  /*d3a0*/  ISETP.NE.AND P2, PT, R153, RZ, PT ;  /* 0x000000ff9900720c */ /* 0x000fe40003f45270 */
[----:B------:R-:W-:Y:S09]  /*d3b0*/  ISETP.NE.AND P3, PT, R152, RZ, PT ;  /* 0x000000ff9800720c */ /* 0x000ff20003f65270 */
[----:B-1----:R-:W-:Y:S02]  /*d3c0*/  @P1 IMAD.MOV.U32 R2, RZ, RZ, R119 ;  /* 0x000000ffff021224 */ /* 0x002fe400078e0077 */
[----:B------:R-:W-:Y:S02]  /*d3d0*/  @P1 IMAD.MOV.U32 R3, RZ, RZ, R118 ;  /* 0x000000ffff031224 */ /* 0x000fe400078e0076 */
[----:B------:R-:W-:Y:S02]  /*d3e0*/  @P1 IMAD R0, R185, 0x60, RZ ;  /* 0x00000060b9001824 */ /* 0x000fe400078e02ff */
[----:B------:R-:W-:Y:S04]  /*d3f0*/  @P1 IMAD.WIDE.U32 R2, R184, 0x60, R2 ;  /* 0x00000060b8021825 */ /* 0x000fe800078e0002 */
[----:B------:R-:W-:Y:S02]  /*d400*/  @P1 IMAD.IADD R3, R3, 0x1, R0 ;  /* 0x0000000103031824 */ /* 0x000fe400078e0200 */
[----:B---34-:R-:W-:Y:S03]  /*d410*/  @P1 IMAD.WIDE.U32 R22, R48, 0x60, R124 ;  /* 0x0000006030161825 */ /* 0x018fe600078e007c */
[----:B--2---:R1:W2:Y:S01]  /*d420*/  @P1 LD.E.128 R4, desc[UR6][R2.64] ;  /* 0x0000000602041980 */ /* 0x0042a2000c101d00 */
[----:B------:R-:W-:Y:S04]  /*d430*/  @P1 IMAD R0, R49, 0x60, RZ ;  /* 0x0000006031001824 */ /* 0x000fe800078e02ff */
[----:B------:R-:W-:Y:S01]  /*d440*/  @P1 IMAD.IADD R23, R23, 0x1, R0 ;  /* 0x0000000117171824 */ /* 0x000fe200078e0200 */
[C---:B-1----:R-:W-:Y:S04]  /*d450*/  @P2 LEA R2, P0, R102.reuse, R119, 0x1 ;  /* 0x0000007766022211 */ /* 0x042fe800078008ff */
[----:B------:R-:W-:Y:S01]  /*d460*/  @P2 LEA.HI.X R3, R102, R118, R101, 0x1, P0 ;  /* 0x0000007666032211 */ /* 0x000fe200000f0c65 */
[----:B--2---:R1:W-:Y:S04]  /*d470*/  @P1 ST.E.128 desc[UR6][R22.64], R4 ;  /* 0x0000000416001985 */ /* 0x0043e8000c101d06 */
[----:B-1----:R1:W2:Y:S01]  /*d480*/  @P2 LD.E.128 R4, desc[UR6][R2.64] ;  /* 0x0000000602042980 */ /* 0x0022a2000c101d00 */
[C---:B------:R-:W-:Y:S04]  /*d490*/  @P2 LEA R22, P1, R77.reuse, R124, 0x1 ;  /* 0x0000007c4d162211 */ /* 0x040fe800078208ff */
[----:B------:R-:W-:Y:S02]  /*d4a0*/  @P2 LEA.HI.X R23, R77, R125, R76, 0x1, P1 ;  /* 0x0000007d4d172211 */ /* 0x000fe400008f0c4c */
[----:B------:R-:W-:Y:S02]  /*d4b0*/  ISETP.NE.AND P1, PT, R151, RZ, PT ;  /* 0x000000ff9700720c */ /* 0x000fe40003f25270 */
        /* <DEDUP_REMOVED lines=13> */
.L_x_899:
[----:B------:R-:W-:Y:S05]  /*d590*/  BSYNC B3 ;  /* 0x0000000000037941 */ /* 0x000fea0003800000 */
.L_x_864:
[----:B------:R-:W-:Y:S01]  /*d5a0*/  ISETP.NE.U32.AND P1, PT, R244, RZ, PT ;  /* 0x000000fff400720c */ /* 0x000fe20003f25070 */
[----:B------:R-:W2:Y:S01]  /*d5b0*/  LD.E R0, desc[UR6][R18.64+0x128] ;  /* 0x0001280612007980 */ /* 0x000ea2000c101900 */
[----:B-1----:R-:W-:Y:S01]  /*d5c0*/  IMAD.MOV.U32 R2, RZ, RZ, R119 ;  /* 0x000000ffff027224 */ /* 0x002fe200078e0077 */
[----:B------:R-:W-:Y:S01]  /*d5d0*/  BSSY B0, `(.L_x_970) ;  /* 0x0000062000007945 */ /* 0x000fe20003800000 */
[----:B------:R-:W-:Y:S01]  /*d5e0*/  ISETP.NE.AND.EX P1, PT, R245, RZ, PT, P1 ;  /* 0x000000fff500720c */ /* 0x000fe20003f25310 */
[----:B------:R-:W-:Y:S02]  /*d5f0*/  IMAD.MOV.U32 R3, RZ, RZ, R118 ;  /* 0x000000ffff037224 */ /* 0x000fe400078e0076 */
[----:B--2---:R-:W-:Y:S05]  /*d600*/  IMAD.U32 R0, R0, -0x40, RZ ;  /* 0xffffffc000007824 */ /* 0x004fea00078e00ff */
[C---:B------:R-:W-:Y:S04]  /*d610*/  LEA R119, P0, R0.reuse, R2, 0x1 ;  /* 0x0000000200777211 */ /* 0x040fe800078008ff */
[----:B------:R-:W-:Y:S01]  /*d620*/  LEA.HI.X.SX32 R118, R0, R3, 0x1, P0 ;  /* 0x0000000300767211 */ /* 0x000fe200000f0eff */
[----:B------:R-:W-:Y:S08]  /*d630*/  @!P1 BRA `(.L_x_971) ;  /* 0x0000000400449947 */ /* 0x000ff00003800000 */
[----:B------:R-:W-:Y:S04]  /*d640*/  IADD3 R0, R12, -0x1, RZ ;  /* 0xffffffff0c007810 */ /* 0x000fe80007ffe0ff */
[----:B------:R-:W-:Y:S11]  /*d650*/  ISETP.GT.AND P0, PT, R0, R88, PT ;  /* 0x000000580000720c */ /* 0x000ff60003f04270 */
[----:B------:R-:W-:Y:S02]  /*d660*/  @!UPT UIADD3 URZ, URZ, URZ, URZ ;  /* 0x0000003f3f3ff290 */ /* 0x000fe4000fffe03f */
[----:B------:R-:W-:Y:S05]  /*d670*/  @!P0 BRA `(.L_x_972) ;  /* 0x00000004005c8947 */ /* 0x000fea0003800000 */
[----:B------:R-:W2:Y:S01]  /*d680*/  LD.E R3, desc[UR6][R18.64+0x170] ;  /* 0x0001700612037980 */ /* 0x000ea2000c101900 */
[----:B------:R-:W-:Y:S02]  /*d690*/  IADD3 R0, R16, -0x80, RZ ;  /* 0xffffff8010007810 */ /* 0x000fe40007ffe0ff */
[----:B------:R-:W-:Y:S01]  /*d6a0*/  IABS R8, R13 ;  /* 0x0000000d00087213 */ /* 0x000fe20000000000 */
[----:B---34-:R-:W3:Y:S01]  /*d6b0*/  LD.E.64 R26, desc[UR6][R18.64+0x40] ;  /* 0x00004006121a7980 */ /* 0x018ee2000c101b00 */
[----:B------:R-:W-:Y:S05]  /*d6c0*/  IABS R6, R0 ;  /* 0x0000000000067213 */ /* 0x000fea0000000000 */
[----:B------:R-:W4:Y:S06]  /*d6d0*/  LD.E.64 R24, desc[UR6][R18.64+0x20] ;  /* 0x0000200612187980 */ /* 0x000f2c000c101b00 */
[----:B------:R-:W4:Y:S01]  /*d6e0*/  LD.E.64 R22, desc[UR6][R18.64+0x28] ;  /* 0x0000280612167980 */ /* 0x000f22000c101b00 */
[-C--:B--2---:R-:W-:Y:S02]  /*d6f0*/  IABS R2, R3.reuse ;  /* 0x0000000300027213 */ /* 0x084fe40000000000 */
[----:B------:R-:W-:Y:S02]  /*d700*/  IABS R7, R3 ;  /* 0x0000000300077213 */ /* 0x000fe40000000000 */
[----:B------:R-:W1:Y:S03]  /*d710*/  I2F.RP R4, R2 ;  /* 0x0000000200047306 */ /* 0x000e660000209400 */
[----:B------:R-:W-:Y:S07]  /*d720*/  IMAD.MOV R7, RZ, RZ, -R7 ;  /* 0x000000ffff077224 */ /* 0x000fee00078e0a07 */
[----:B-1----:R-:W1:Y:S02]  /*d730*/  MUFU.RCP R4, R4 ;  /* 0x0000000400047308 */ /* 0x002e640000001000 */
[----:B-1----:R-:W-:Y:S08]  /*d740*/  VIADD R4, R4, 0xffffffe ;  /* 0x0ffffffe04047836 */ /* 0x002ff00000000000 */
[----:B------:R-:W1:Y:S02]  /*d750*/  F2I.FTZ.U32.TRUNC.NTZ R5, R4 ;  /* 0x0000000400057305 */ /* 0x000e64000021f000 */
[--C-:B-1----:R-:W-:Y:S04]  /*d760*/  IMAD.MOV R4, RZ, RZ, -R5.reuse ;  /* 0x000000ffff047224 */ /* 0x102fe800078e0a05 */
[----:B------:R-:W-:Y:S02]  /*d770*/  IMAD R16, R4, R2, RZ ;  /* 0x0000000204107224 */ /* 0x000fe400078e02ff */
[----:B------:R-:W-:Y:S04]  /*d780*/  IMAD.MOV.U32 R4, RZ, RZ, RZ ;  /* 0x000000ffff047224 */ /* 0x000fe800078e00ff */
[----:B------:R-:W-:Y:S06]  /*d790*/  IMAD.HI.U32 R5, R5, R16, R4 ;  /* 0x0000001005057227 */ /* 0x000fec00078e0004 */
[C---:B------:R-:W-:Y:S04]  /*d7a0*/  IMAD.HI.U32 R4, R5.reuse, R6, RZ ;  /* 0x0000000605047227 */ /* 0x040fe800078e00ff */
[----:B------:R-:W-:Y:S04]  /*d7b0*/  IMAD.HI.U32 R5, R5, R8, RZ ;  /* 0x0000000805057227 */ /* 0x000fe800078e00ff */
[CC--:B------:R-:W-:Y:S02]  /*d7c0*/  IMAD R8, R5.reuse, R7.reuse, R8 ;  /* 0x0000000705087224 */ /* 0x0c0fe400078e0208 */
[----:B------:R-:W-:Y:S03]  /*d7d0*/  IMAD R6, R4, R7, R6 ;  /* 0x0000000704067224 */ /* 0x000fe600078e0206 */
[C---:B------:R-:W-:Y:S02]  /*d7e0*/  ISETP.GT.U32.AND P3, PT, R2.reuse, R8, PT ;  /* 0x000000080200720c */ /* 0x040fe40003f64070 */
[----:B------:R-:W-:Y:S11]  /*d7f0*/  ISETP.GT.U32.AND P0, PT, R2, R6, PT ;  /* 0x000000060200720c */ /* 0x000ff60003f04070 */
[----:B------:R-:W-:Y:S01]  /*d800*/  @!P3 IADD3 R5, R5, 0x1, RZ ;  /* 0x000000010505b810 */ /* 0x000fe20007ffe0ff */
[----:B------:R-:W-:Y:S01]  /*d810*/  @!P3 IMAD.IADD R8, R8, 0x1, -R2 ;  /* 0x000000010808b824 */ /* 0x000fe200078e0a02 */
[-C--:B------:R-:W-:Y:S01]  /*d820*/  @!P0 IADD3 R6, R6, -R2.reuse, RZ ;  /* 0x8000000206068210 */ /* 0x080fe20007ffe0ff */
[----:B------:R-:W-:Y:S01]  /*d830*/  @!P0 VIADD R4, R4, 0x1 ;  /* 0x0000000104048836 */ /* 0x000fe20000000000 */
[----:B------:R-:W-:Y:S02]  /*d840*/  ISETP.NE.AND P0, PT, R3, RZ, PT ;  /* 0x000000ff0300720c */ /* 0x000fe40003f05270 */
[-C--:B------:R-:W-:Y:S02]  /*d850*/  ISETP.GE.U32.AND P4, PT, R6, R2.reuse, PT ;  /* 0x000000020600720c */ /* 0x080fe40003f86070 */
[----:B------:R-:W-:Y:S02]  /*d860*/  ISETP.GE.U32.AND P5, PT, R8, R2, PT ;  /* 0x000000020800720c */ /* 0x000fe40003fa6070 */
[CC--:B------:R-:W-:Y:S01]  /*d870*/  LOP3.LUT R2, R0.reuse, R3.reuse, RZ, 0x3c, !PT ;  /* 0x0000000300027212 */ /* 0x0c0fe200078e3cff */
[----:B------:R-:W-:Y:S01]  /*d880*/  IMAD.IADD R0, R0, 0x1, -R13 ;  /* 0x0000000100007824 */ /* 0x000fe200078e0a0d */
[-C--:B------:R-:W-:Y:S02]  /*d890*/  LOP3.LUT R6, R13, R3.reuse, RZ, 0x3c, !PT ;  /* 0x000000030d067212 */ /* 0x080fe400078e3cff */
[----:B------:R-:W-:Y:S02]  /*d8a0*/  ISETP.GE.AND P1, PT, R2, RZ, PT ;  /* 0x000000ff0200720c */ /* 0x000fe40003f26270 */
[----:B------:R-:W-:Y:S02]  /*d8b0*/  ISETP.GE.AND P2, PT, R6, RZ, PT ;  /* 0x000000ff0600720c */ /* 0x000fe40003f46270 */
[----:B------:R-:W-:Y:S01]  /*d8c0*/  LOP3.LUT R2, RZ, R3, RZ, 0x33, !PT ;  /* 0x00000003ff027212 */ /* 0x000fe200078e33ff */
[----:B------:R-:W-:Y:S02]  /*d8d0*/  @P4 VIADD R4, R4, 0x1 ;  /* 0x0000000104044836 */ /* 0x000fe40000000000 */
[----:B------:R-:W-:Y:S06]  /*d8e0*/  @P5 VIADD R5, R5, 0x1 ;  /* 0x0000000105055836 */ /* 0x000fec0000000000 */
[----:B------:R-:W-:Y:S02]  /*d8f0*/  @!P1 IADD3 R4, -R4, RZ, RZ ;  /* 0x000000ff04049210 */ /* 0x000fe40007ffe1ff */
[----:B------:R-:W-:Y:S02]  /*d900*/  @!P2 IMAD.MOV R5, RZ, RZ, -R5 ;  /* 0x000000ffff05a224 */ /* 0x000fe400078e0a05 */
[C---:B------:R-:W-:Y:S03]  /*d910*/  SEL R4, R2.reuse, R4, !P0 ;  /* 0x0000000402047207 */ /* 0x040fe60004000000 */
[----:B------:R-:W-:Y:S02]  /*d920*/  SEL R2, R2, R5, !P0 ;  /* 0x0000000502027207 */ /* 0x000fe40004000000 */
[-C--:B------:R-:W-:Y:S02]  /*d930*/  LEA R16, P1, R4, R244.reuse, 0x2 ;  /* 0x000000f404107211 */ /* 0x080fe400078210ff */
[----:B------:R-:W-:Y:S02]  /*d940*/  LEA R6, P0, R2, R244, 0x2 ;  /* 0x000000f402067211 */ /* 0x000fe400078010ff */
[-C--:B------:R-:W-:Y:S02]  /*d950*/  LEA.HI.X.SX32 R17, R4, R245.reuse, 0x2, P1 ;  /* 0x000000f504117211 */ /* 0x080fe400008f16ff */
[C---:B------:R-:W-:Y:S02]  /*d960*/  LEA.HI.X.SX32 R7, R2.reuse, R245, 0x2, P0 ;  /* 0x000000f502077211 */ /* 0x040fe400000f16ff */
[----:B------:R-:W-:Y:S01]  /*d970*/  IADD3 R2, R2, -R4, RZ ;  /* 0x8000000402027210 */ /* 0x000fe20007ffe0ff */
[----:B------:R-:W2:Y:S04]  /*d980*/  LD.E R5, desc[UR6][R16.64] ;  /* 0x0000000610057980 */ /* 0x000ea8000c101900 */
[----:B------:R-:W-:Y:S01]  /*d990*/  IMAD R0, R2, R3, R0 ;  /* 0x0000000302007224 */ /* 0x000fe200078e0200 */
[----:B------:R-:W2:Y:S03]  /*d9a0*/  LD.E R6, desc[UR6][R6.64] ;  /* 0x0000000606067980 */ /* 0x000ea6000c101900 */
[-C--:B---3--:R-:W-:Y:S01]  /*d9b0*/  IMAD R4, R27, R0.reuse, RZ ;  /* 0x000000001b047224 */ /* 0x088fe200078e02ff */
[----:B------:R-:W-:Y:S01]  /*d9c0*/  SHF.R.S32.HI R2, RZ, 0x1f, R0 ;  /* 0x0000001fff027819 */ /* 0x000fe20000011400 */
[C---:B------:R-:W-:Y:S04]  /*d9d0*/  IMAD.WIDE.U32 R28, R26.reuse, R0, RZ ;  /* 0x000000001a1c7225 */ /* 0x040fe800078e00ff */
[----:B------:R-:W-:Y:S01]  /*d9e0*/  IMAD R4, R26, R2, R4 ;  /* 0x000000021a047224 */ /* 0x000fe200078e0204 */
[----:B------:R-:W3:Y:S01]  /*d9f0*/  LD.E.64 R16, desc[UR6][R18.64+0x38] ;  /* 0x0000380612107980 */ /* 0x000ee2000c101b00 */
[----:B--2---:R-:W-:Y:S04]  /*da00*/  IMAD.IADD R6, R5, 0x1, -R6 ;  /* 0x0000000105067824 */ /* 0x004fe800078e0a06 */
[-C--:B----4-:R-:W-:Y:S01]  /*da10*/  IMAD R3, R25, R6.reuse, RZ ;  /* 0x0000000619037224 */ /* 0x090fe200078e02ff */
[----:B------:R-:W-:Y:S01]  /*da20*/  SHF.R.S32.HI R5, RZ, 0x1f, R6 ;  /* 0x0000001fff057819 */ /* 0x000fe20000011406 */
[C---:B------:R-:W-:Y:S01]  /*da30*/  IMAD.WIDE.U32 R26, R24.reuse, R6, RZ ;  /* 0x00000006181a7225 */ /* 0x040fe200078e00ff */
[----:B------:R-:W-:Y:S03]  /*da40*/  IADD3 R25, R29, R4, RZ ;  /* 0x000000041d197210 */ /* 0x000fe60007ffe0ff */
[----:B------:R-:W-:Y:S01]  /*da50*/  IMAD R3, R24, R5, R3 ;  /* 0x0000000518037224 */ /* 0x000fe200078e0203 */
[----:B------:R-:W-:Y:S03]  /*da60*/  MOV R24, R28 ;  /* 0x0000001c00187202 */ /* 0x000fe60000000f00 */
[----:B------:R-:W-:Y:S02]  /*da70*/  IMAD.IADD R27, R27, 0x1, R3 ;  /* 0x000000011b1b7824 */ /* 0x000fe400078e0203 */
[----:B------:R-:W-:Y:S04]  /*da80*/  IMAD.WIDE.U32 R24, R6, R22, R24 ;  /* 0x0000001606187225 */ /* 0x000fe800078e0018 */
[----:B------:R-:W-:Y:S01]  /*da90*/  IMAD R6, R23, R6, RZ ;  /* 0x0000000617067224 */ /* 0x000fe200078e02ff */
[----:B------:R-:W-:Y:S01]  /*daa0*/  LEA R127, P1, R24, R127, 0x1 ;  /* 0x0000007f187f7211 */ /* 0x000fe200078208ff */
[----:B---3--:R-:W-:Y:S02]  /*dab0*/  IMAD R3, R17, R0, RZ ;  /* 0x0000000011037224 */ /* 0x008fe400078e02ff */
[----:B------:R-:W-:Y:S04]  /*dac0*/  IMAD.WIDE.U32 R26, R0, R16, R26 ;  /* 0x00000010001a7225 */ /* 0x000fe800078e001a */
[----:B------:R-:W-:Y:S01]  /*dad0*/  IMAD R6, R22, R5, R6 ;  /* 0x0000000516067224 */ /* 0x000fe200078e0206 */
[----:B------:R-:W-:Y:S01]  /*dae0*/  LEA R124, P0, R26, R124, 0x1 ;  /* 0x0000007c1a7c7211 */ /* 0x000fe200078008ff */
[----:B------:R-:W-:Y:S02]  /*daf0*/  IMAD R3, R16, R2, R3 ;  /* 0x0000000210037224 */ /* 0x000fe400078e0203 */
[----:B------:R-:W-:Y:S03]  /*db00*/  IMAD.IADD R6, R25, 0x1, R6 ;  /* 0x0000000119067824 */ /* 0x000fe600078e0206 */
[----:B------:R-:W-:Y:S02]  /*db10*/  IADD3 R3, R27, R3, RZ ;  /* 0x000000031b037210 */ /* 0x000fe40007ffe0ff */
[----:B------:R-:W-:Y:S02]  /*db20*/  LEA.HI.X R126, R24, R126, R6, 0x1, P1 ;  /* 0x0000007e187e7211 */ /* 0x000fe400008f0c06 */
[----:B------:R-:W-:Y:S01]  /*db30*/  LEA.HI.X R125, R26, R125, R3, 0x1, P0 ;  /* 0x0000007d1a7d7211 */ /* 0x000fe200000f0c03 */
[----:B------:R-:W-:Y:S05]  /*db40*/  BRA `(.L_x_972) ;  /* 0x0000000000287947 */ /* 0x000fea0003800000 */
.L_x_971:
[----:B------:R-:W2:Y:S01]  /*db50*/  LD.E R2, desc[UR6][R18.64+0x40] ;  /* 0x0000400612027980 */ /* 0x000ea2000c101900 */
[----:B---34-:R-:W-:Y:S02]  /*db60*/  IMAD.MOV.U32 R4, RZ, RZ, R127 ;  /* 0x000000ffff047224 */ /* 0x018fe400078e007f */
[----:B------:R-:W-:Y:S01]  /*db70*/  IMAD.MOV.U32 R5, RZ, RZ, R126 ;  /* 0x000000ffff057224 */ /* 0x000fe200078e007e */
[----:B------:R-:W3:Y:S02]  /*db80*/  LD.E R0, desc[UR6][R18.64+0x38] ;  /* 0x0000380612007980 */ /* 0x000ee4000c101900 */
[----:B---3--:R-:W-:Y:S02]  /*db90*/  IMAD.U32 R0, R0, -0x40, RZ ;  /* 0xffffffc000007824 */ /* 0x008fe400078e00ff */
[----:B--2---:R-:W-:Y:S03]  /*dba0*/  IMAD.U32 R2, R2, -0x40, RZ ;  /* 0xffffffc002027824 */ /* 0x004fe600078e00ff */
[----:B------:R-:W-:Y:S02]  /*dbb0*/  LEA R124, P0, R0, R124, 0x1 ;  /* 0x0000007c007c7211 */ /* 0x000fe400078008ff */
[----:B------:R-:W-:Y:S02]  /*dbc0*/  LEA R127, P1, R2, R4, 0x1 ;  /* 0x00000004027f7211 */ /* 0x000fe400078208ff */
[----:B------:R-:W-:Y:S02]  /*dbd0*/  LEA.HI.X.SX32 R125, R0, R125, 0x1, P0 ;  /* 0x0000007d007d7211 */ /* 0x000fe400000f0eff */
[----:B------:R-:W-:Y:S09]  /*dbe0*/  LEA.HI.X.SX32 R126, R2, R5, 0x1, P1 ;  /* 0x00000005027e7211 */ /* 0x000ff200008f0eff */
.L_x_972:
[----:B------:R-:W-:Y:S05]  /*dbf0*/  BSYNC B0 ;  /* 0x0000000000007941 */ /* 0x000fea0003800000 */
.L_x_970:
[----:B------:R-:W-:Y:S04]  /*dc00*/  IADD3 R12, R12, -0x1, RZ ;  /* 0xffffffff0c0c7810 */ /* 0x000fe80007ffe0ff */
[----:B------:R-:W-:Y:S11]  /*dc10*/  ISETP.GT.AND P0, PT, R12, R88, PT ;  /* 0x000000580c00720c */ /* 0x000ff60003f04270 */
[----:B------:R-:W-:Y:S02]  /*dc20*/  @!UPT UIADD3 URZ, URZ, URZ, URZ ;  /* 0x0000003f3f3ff290 */ /* 0x000fe4000fffe03f */
[----:B------:R-:W-:Y:S05]  /*dc30*/  @P0 BRA `(.L_x_973) ;  /* 0xffffff50005c0947 */ /* 0x000fea000383ffff */
.L_x_855:
[----:B------:R-:W-:Y:S05]  /*dc40*/  WARPSYNC.ALL ;  /* 0x0000000000007948 */ /* 0x000fea0003800000 */
[----:B------:R-:W-:Y:S06]  /*dc50*/  BAR.SYNC.DEFER_BLOCKING 0x0 ;  /* 0x0000000000007b1d */ /* 0x000fec0000010000 */
[----:B------:R-:W2:Y:S02]  /*dc60*/  LD.E R0, desc[UR6][R18.64+0xd0] ;  /* 0x0000d00612007980 */ /* 0x000ea4000c101900 */
[----:B------:R-:W1:Y:S01]  /*dc70*/  S2UR UR4, SR_CgaCtaId ;  /* 0x00000000000479c3 */ /* 0x000e620000008800 */
[----:B------:R-:W-:Y:S01]  /*dc80*/  UMOV UR5, 0x400 ;  /* 0x0000040000057882 */ /* 0x000fe20000000000 */
[----:B------:R-:W-:Y:S01]  /*dc90*/  BSSY B3, `(.L_x_974) ;  /* 0x0000a16000037945 */ /* 0x000fe20003800000 */
[C---:B------:R-:W-:Y:S01]  /*dca0*/  SHF.L.U64.HI R3, R176.reuse, 0x4, R177 ;  /* 0x00000004b0037819 */ /* 0x040fe200000102b1 */
[----:B------:R-:W-:Y:S01]  /*dcb0*/  IMAD.SHL.U32 R2, R176, 0x10, RZ ;  /* 0x00000010b0027824 */ /* 0x000fe200078e00ff */
[----:B-1----:R-:W-:-:S06]  /*dcc0*/  ULEA UR4, UR4, UR5, 0x18 ;  /* 0x0000000504047291 */ /* 0x002fcc000f8ec03f */
[----:B------:R-:W-:Y:S02]  /*dcd0*/  LEA R243, R156, UR4, 0x1 ;  /* 0x000000049cf37c11 */ /* 0x000fe4000f8e08ff */
[----:B--2---:R-:W-:-:S13]  /*dce0*/  ISETP.NE.AND P0, PT, R0, RZ, PT ;  /* 0x000000ff0000720c */ /* 0x004fda0003f05270 */
[----:B------:R-:W-:Y:S05]  /*dcf0*/  @!P0 BRA `(.L_x_975) ;  /* 0x0000009400e88947 */ /* 0x000fea0003800000 */
[----:B---34-:R-:W2:Y:S04]  /*dd00*/  LD.E.64 R4, desc[UR6][R18.64+0xf0] ;  /* 0x0000f00612047980 */ /* 0x018ea8000c101b00 */
[----:B------:R-:W5:Y:S04]  /*dd10*/  LD.E.64 R44, desc[UR6][R18.64+0x148] ;  /* 0x00014806122c7980 */ /* 0x000f68000c101b00 */
[----:B------:R-:W5:Y:S01]  /*dd20*/  LD.E.64 R42, desc[UR6][R18.64+0x150] ;  /* 0x00015006122a7980 */ /* 0x000f62000c101b00 */
[----:B--2---:R-:W-:-:S04]  /*dd30*/  ISETP.NE.U32.AND P1, PT, R4, RZ, PT ;  /* 0x000000ff0400720c */ /* 0x004fc80003f25070 */
[----:B------:R-:W-:-:S13]  /*dd40*/  ISETP.NE.AND.EX P1, PT, R5, RZ, PT, P1 ;  /* 0x000000ff0500720c */ /* 0x000fda0003f25310 */
[C---:B------:R-:W-:Y:S02]  /*dd50*/  @P1 LEA R6, P0, R239.reuse, R4, 0x2 ;  /* 0x00000004ef061211 */ /* 0x040fe400078010ff */
[----:B------:R-:W2:Y:S02]  /*dd60*/  LD.E.U8 R4, desc[UR6][R18.64+0x1b3] ;  /* 0x0001b30612047980 */ /* 0x000ea4000c101100 */
[----:B------:R-:W-:Y:S01]  /*dd70*/  @P1 LEA.HI.X R7, R239, R5, R56, 0x2, P0 ;  /* 0x00000005ef071211 */ /* 0x000fe200000f1438 */
[----:B------:R-:W-:-:S06]  /*dd80*/  IMAD.MOV.U32 R5, RZ, RZ, RZ ;  /* 0x000000ffff057224 */ /* 0x000fcc00078e00ff */
[----:B------:R1:W3:Y:S04]  /*dd90*/  @P1 LD.E R5, desc[UR6][R6.64] ;  /* 0x0000000606051980 */ /* 0x0002e8000c101900 */
[----:B------:R4:W5:Y:S01]  /*dda0*/  LD.E R6, desc[UR6][R18.64+0xc0] ;  /* 0x0000c00612067980 */ /* 0x000962000c101900 */
[----:B-1----:R-:W-:Y:S02]  /*ddb0*/  IADD3 R7, P1, R2, R172, RZ ;  /* 0x000000ac02077210 */ /* 0x002fe40007f3e0ff */
[----:B------:R-:W-:Y:S01]  /*ddc0*/  LEA.HI R2, R0, R0, RZ, 0x1 ;  /* 0x0000000000027211 */ /* 0x000fe200078f08ff */
[----:B------:R-:W-:Y:S01]  /*ddd0*/  IMAD.MOV.U32 R174, RZ, RZ, R172 ;  /* 0x000000ffffae7224 */ /* 0x000fe200078e00ac */
[----:B-----5:R-:W-:Y:S01]  /*dde0*/  LEA R46, P2, R172, R178, 0x1 ;  /* 0x000000b2ac2e7211 */ /* 0x020fe200078408ff */
[----:B------:R-:W-:Y:S01]  /*ddf0*/  IMAD.X R12, R3, 0x1, R175, P1 ;  /* 0x00000001030c7824 */ /* 0x000fe200008e06af */
[----:B------:R-:W-:-:S02]  /*de00*/  SHF.R.S32.HI R2, RZ, 0x1, R2 ;  /* 0x00000001ff027819 */ /* 0x000fc40000011402 */
[----:B------:R-:W-:Y:S01]  /*de10*/  LEA R36, P1, R7, R178, 0x1 ;  /* 0x000000b207247211 */ /* 0x000fe200078208ff */
[----:B------:R-:W-:Y:S01]  /*de20*/  IMAD R8, R177, 0x30, RZ ;  /* 0x00000030b1087824 */ /* 0x000fe200078e02ff */
[-C--:B------:R-:W-:Y:S02]  /*de30*/  LEA.HI.X R47, R172, R179.reuse, R175, 0x1, P2 ;  /* 0x000000b3ac2f7211 */ /* 0x080fe400010f0caf */
[----:B------:R-:W-:Y:S01]  /*de40*/  LEA.HI.X R37, R7, R179, R12, 0x1, P1 ;  /* 0x000000b307257211 */ /* 0x000fe200008f0c0c */
[----:B------:R-:W-:Y:S01]  /*de50*/  IMAD.IADD R7, R241, 0x1, -R61 ;  /* 0x00000001f1077824 */ /* 0x000fe200078e0a3d */
[----:B--2---:R-:W-:Y:S01]  /*de60*/  ISETP.NE.AND P4, PT, R4, RZ, PT ;  /* 0x000000ff0400720c */ /* 0x004fe20003f85270 */
[----:B---3--:R-:W-:Y:S01]  /*de70*/  IMAD.IADD R57, R57, 0x1, R5 ;  /* 0x0000000139397824 */ /* 0x008fe200078e0205 */
[----:B------:R-:W-:-:S03]  /*de80*/  LEA R5, P0, R176, R172, 0x5 ;  /* 0x000000acb0057211 */ /* 0x000fc600078028ff */
[----:B------:R-:W-:Y:S01]  /*de90*/  IMAD R57, R2, R57, RZ ;  /* 0x0000003902397224 */ /* 0x000fe200078e02ff */
[C---:B------:R-:W-:Y:S01]  /*dea0*/  LEA.HI.X R3, R176.reuse, R175, R177, 0x5, P0 ;  /* 0x000000afb0037211 */ /* 0x040fe200000f2cb1 */
[----:B------:R-:W-:Y:S01]  /*deb0*/  IMAD.WIDE.U32 R174, R176, 0x30, R174 ;  /* 0x00000030b0ae7825 */ /* 0x000fe200078e00ae */
[----:B------:R-:W-:-:S03]  /*dec0*/  LEA R16, P0, R5, R178, 0x1 ;  /* 0x000000b205107211 */ /* 0x000fc600078008ff */
[----:B------:R-:W-:Y:S01]  /*ded0*/  IMAD.IADD R4, R175, 0x1, R8 ;  /* 0x00000001af047824 */ /* 0x000fe200078e0208 */
[----:B------:R-:W-:Y:S02]  /*dee0*/  LEA.HI.X R17, R5, R179, R3, 0x1, P0 ;  /* 0x000000b305117211 */ /* 0x000fe400000f0c03 */
[----:B------:R-:W-:Y:S02]  /*def0*/  LEA R12, P1, R174, R178, 0x1 ;  /* 0x000000b2ae0c7211 */ /* 0x000fe400078208ff */
[----:B------:R-:W-:Y:S02]  /*df00*/  SHF.R.S32.HI R5, RZ, 0x1f, R57 ;  /* 0x0000001fff057819 */ /* 0x000fe40000011439 */
[-C--:B------:R-:W-:Y:S02]  /*df10*/  IADD3 R3, P2, R14, R57.reuse, RZ ;  /* 0x000000390e037210 */ /* 0x080fe40007f5e0ff */
[----:B------:R-:W-:Y:S02]  /*df20*/  IADD3 R8, P3, R58, R57, RZ ;  /* 0x000000393a087210 */ /* 0x000fe40007f7e0ff */
[----:B------:R-:W-:-:S02]  /*df30*/  ISETP.GE.AND P0, PT, R168, R7, PT ;  /* 0x00000007a800720c */ /* 0x000fc40003f06270 */
[----:B------:R-:W-:Y:S01]  /*df40*/  LEA.HI.X R13, R174, R179, R4, 0x1, P1 ;  /* 0x000000b3ae0d7211 */ /* 0x000fe200008f0c04 */
[----:B------:R-:W-:Y:S01]  /*df50*/  IMAD.X R4, R15, 0x1, R5, P2 ;  /* 0x000000010f047824 */ /* 0x000fe200010e0605 */
[----:B------:R-:W-:Y:S01]  /*df60*/  LEA.HI.X.SX32 R58, R58, R5, 0x1, P3 ;  /* 0x000000053a3a7211 */ /* 0x000fe200018f0eff */
[----:B------:R-:W-:Y:S01]  /*df70*/  IMAD.MOV.U32 R5, RZ, RZ, R2 ;  /* 0x000000ffff057224 */ /* 0x000fe200078e0002 */
[----:B------:R-:W-:Y:S01]  /*df80*/  ISETP.GT.AND P0, PT, R52, -0x8, !P0 ;  /* 0xfffffff83400780c */ /* 0x000fe20004704270 */
[----:B----4-:R-:W-:-:S12]  /*df90*/  @!P4 BRA `(.L_x_976) ;  /* 0x00000034008cc947 */ /* 0x010fd80003800000 */
[C---:B------:R-:W-:Y:S01]  /*dfa0*/  IMAD.SHL.U32 R22, R8.reuse, 0x2, RZ ;  /* 0x0000000208167824 */ /* 0x040fe200078e00ff */
[----:B------:R-:W-:Y:S01]  /*dfb0*/  SHF.L.U64.HI R58, R8, 0x1, R58 ;  /* 0x00000001083a7819 */ /* 0x000fe2000001023a */
[----:B------:R-:W-:Y:S03]  /*dfc0*/  BSSY B2, `(.L_x_977) ;  /* 0x00000d8000027945 */ /* 0x000fe60003800000 */
[-C--:B------:R-:W-:Y:S02]  /*dfd0*/  IADD3 R20, P2, R44, R22.reuse, RZ ;  /* 0x000000162c147210 */ /* 0x080fe40007f5e0ff */
[----:B------:R-:W-:-:S03]  /*dfe0*/  IADD3 R22, P1, R42, R22, RZ ;  /* 0x000000162a167210 */ /* 0x000fc60007f3e0ff */
[--C-:B------:R-:W-:Y:S02]  /*dff0*/  IMAD.X R21, R45, 0x1, R58.reuse, P2 ;  /* 0x000000012d157824 */ /* 0x100fe400010e063a */
[----:B------:R-:W-:Y:S01]  /*e000*/  IMAD.X R23, R43, 0x1, R58, P1 ;  /* 0x000000012b177824 */ /* 0x000fe200008e063a */
[----:B------:R-:W-:Y:S05]  /*e010*/  @!P0 BRA `(.L_x_978) ;  /* 0x0000000c00488947 */ /* 0x000fea0003800000 */
[----:B------:R-:W-:Y:S01]  /*e020*/  ISETP.GE.AND P0, PT, R14, R6, PT ;  /* 0x000000060e00720c */ /* 0x000fe20003f06270 */
[----:B------:R-:W-:-:S12]  /*e030*/  BSSY B1, `(.L_x_979) ;  /* 0x0000033000017945 */ /* 0x000fd80003800000 */
[----:B------:R1:W-:Y:S01]  /*e040*/  @P0 STS.128 [R243], RZ ;  /* 0x000000fff3000388 */ /* 0x0003e20000000c00 */
[----:B------:R-:W-:Y:S05]  /*e050*/  @P0 BRA `(.L_x_980) ;  /* 0x0000000000c00947 */ /* 0x000fea0003800000 */
[----:B------:R2:W5:Y:S01]  /*e060*/  LD.E.128 R24, desc[UR6][R46.64] ;  /* 0x000000062e187980 */ /* 0x000562000c101d00 */
[----:B------:R-:W-:Y:S01]  /*e070*/  ISETP.GE.AND P0, PT, R14, R0, PT ;  /* 0x000000000e00720c */ /* 0x000fe20003f06270 */
[----:B------:R-:W-:-:S12]  /*e080*/  BSSY B0, `(.L_x_981) ;  /* 0x000002c000007945 */ /* 0x000fd80003800000 */
[----:B------:R-:W-:Y:S05]  /*e090*/  @P0 BRA `(.L_x_982) ;  /* 0x0000000000a80947 */ /* 0x000fea0003800000 */
[----:B------:R-:W3:Y:S04]  /*e0a0*/  LD.E.64 R2, desc[UR6][R22.64] ;  /* 0x0000000616027980 */ /* 0x000ee8000c101b00 */
[----:B------:R-:W4:Y:S01]  /*e0b0*/  LD.E.64 R4, desc[UR6][R20.64] ;  /* 0x0000000614047980 */ /* 0x000f22000c101b00 */
[C---:B-----5:R-:W-:Y:S01]  /*e0c0*/  IMAD.U32 R33, R27.reuse, 0x10000, RZ ;  /* 0x000100001b217824 */ /* 0x060fe200078e00ff */
[----:B------:R-:W-:Y:S02]  /*e0d0*/  LOP3.LUT R32, R27, 0xffff0000, RZ, 0xc0, !PT ;  /* 0xffff00001b207812 */ /* 0x000fe400078ec0ff */
[----:B------:R-:W-:Y:S02]  /*e0e0*/  LOP3.LUT R8, R25, 0xffff0000, RZ, 0xc0, !PT ;  /* 0xffff000019087812 */ /* 0x000fe400078ec0ff */
[----:B------:R-:W-:-:S02]  /*e0f0*/  SHF.L.U32 R34, R26, 0x10, RZ ;  /* 0x000000101a227819 */ /* 0x000fc400000006ff */
[----:B------:R-:W-:Y:S02]  /*e100*/  LOP3.LUT R38, R26, 0xffff0000, RZ, 0xc0, !PT ;  /* 0xffff00001a267812 */ /* 0x000fe400078ec0ff */
[----:B------:R-:W-:Y:S02]  /*e110*/  SHF.L.U32 R28, R25, 0x10, RZ ;  /* 0x00000010191c7819 */ /* 0x000fe400000006ff */
[C---:B------:R-:W-:Y:S02]  /*e120*/  LOP3.LUT R35, R24.reuse, 0xffff0000, RZ, 0xc0, !PT ;  /* 0xffff000018237812 */ /* 0x040fe400078ec0ff */
[----:B------:R-:W-:Y:S02]  /*e130*/  SHF.L.U32 R25, R24, 0x10, RZ ;  /* 0x0000001018197819 */ /* 0x000fe400000006ff */
[C---:B---3--:R-:W-:Y:S01]  /*e140*/  LOP3.LUT R27, R3.reuse, 0xffff0000, RZ, 0xc0, !PT ;  /* 0xffff0000031b7812 */ /* 0x048fe200078ec0ff */
[----:B------:R-:W-:Y:S01]  /*e150*/  IMAD.U32 R3, R3, 0x10000, RZ ;  /* 0x0001000003037824 */ /* 0x000fe200078e00ff */
[C---:B------:R-:W-:Y:S01]  /*e160*/  LOP3.LUT R29, R2.reuse, 0xffff0000, RZ, 0xc0, !PT ;  /* 0xffff0000021d7812 */ /* 0x040fe200078ec0ff */
[----:B------:R-:W-:Y:S01]  /*e170*/  IMAD.U32 R2, R2, 0x10000, RZ ;  /* 0x0001000002027824 */ /* 0x000fe200078e00ff */
[C---:B----4-:R-:W-:Y:S01]  /*e180*/  LOP3.LUT R30, R5.reuse, 0xffff0000, RZ, 0xc0, !PT ;  /* 0xffff0000051e7812 */ /* 0x050fe200078ec0ff */
[----:B------:R-:W-:Y:S01]  /*e190*/  FMUL.FTZ R26, R32, R27 ;  /* 0x0000001b201a7220 */ /* 0x000fe20000410000 */
[----:B------:R-:W-:Y:S01]  /*e1a0*/  LOP3.LUT R31, R4, 0xffff0000, RZ, 0xc0, !PT ;  /* 0xffff0000041f7812 */ /* 0x000fe200078ec0ff */
[----:B------:R-:W-:Y:S01]  /*e1b0*/  FMUL.FTZ R24, R8, R29 ;  /* 0x0000001d08187220 */ /* 0x000fe20000410000 */
[----:B------:R-:W-:Y:S01]  /*e1c0*/  SHF.L.U32 R4, R4, 0x10, RZ ;  /* 0x0000001004047819 */ /* 0x000fe200000006ff */
[----:B------:R-:W-:Y:S01]  /*e1d0*/  FMUL.FTZ R32, R32, R30 ;  /* 0x0000001e20207220 */ /* 0x000fe20000410000 */
[----:B------:R-:W-:Y:S01]  /*e1e0*/  SHF.L.U32 R5, R5, 0x10, RZ ;  /* 0x0000001005057819 */ /* 0x000fe200000006ff */
[-C--:B------:R-:W-:Y:S01]  /*e1f0*/  FMUL.FTZ R8, R8, R31.reuse ;  /* 0x0000001f08087220 */ /* 0x080fe20000410000 */
[C---:B------:R-:W-:Y:S01]  /*e200*/  FFMA.FTZ R24, R28.reuse, R31, -R24 ;  /* 0x0000001f1c187223 */ /* 0x040fe20000010818 */
[----:B------:R-:W-:Y:S01]  /*e210*/  FFMA.FTZ R32, R33, R27, R32 ;  /* 0x0000001b21207223 */ /* 0x000fe20000010020 */
[C---:B------:R-:W-:Y:S01]  /*e220*/  FMUL.FTZ R27, R35.reuse, R2 ;  /* 0x00000002231b7220 */ /* 0x040fe20000410000 */
[-C--:B------:R-:W-:Y:S01]  /*e230*/  FMUL.FTZ R35, R35, R4.reuse ;  /* 0x0000000423237220 */ /* 0x080fe20000410000 */
[----:B------:R-:W-:Y:S01]  /*e240*/  FFMA.FTZ R8, R28, R29, R8 ;  /* 0x0000001d1c087223 */ /* 0x000fe20000010008 */
[C---:B------:R-:W-:Y:S01]  /*e250*/  FMUL.FTZ R28, R38.reuse, R3 ;  /* 0x00000003261c7220 */ /* 0x040fe20000410000 */
[-C--:B------:R-:W-:Y:S01]  /*e260*/  FMUL.FTZ R38, R38, R5.reuse ;  /* 0x0000000526267220 */ /* 0x080fe20000410000 */
[C---:B------:R-:W-:Y:S01]  /*e270*/  FFMA.FTZ R27, R25.reuse, R4, -R27 ;  /* 0x00000004191b7223 */ /* 0x040fe2000001081b */
[----:B------:R-:W-:Y:S01]  /*e280*/  FFMA.FTZ R35, R25, R2, R35 ;  /* 0x0000000219237223 */ /* 0x000fe20000010023 */
[----:B------:R-:W-:Y:S01]  /*e290*/  FFMA.FTZ R26, R33, R30, -R26 ;  /* 0x0000001e211a7223 */ /* 0x000fe2000001081a */
[C---:B------:R-:W-:Y:S01]  /*e2a0*/  FFMA.FTZ R28, R34.reuse, R5, -R28 ;  /* 0x00000005221c7223 */ /* 0x040fe2000001081c */
[----:B------:R-:W-:Y:S01]  /*e2b0*/  FFMA.FTZ R38, R34, R3, R38 ;  /* 0x0000000322267223 */ /* 0x000fe20000010026 */
[----:B------:R-:W-:-:S02]  /*e2c0*/  F2FP.BF16.F32.PACK_AB R24, R8, R24 ;  /* 0x000000180818723e */ /* 0x000fc400000010ff */
[----:B------:R-:W-:Y:S02]  /*e2d0*/  F2FP.BF16.F32.PACK_AB R27, R35, R27 ;  /* 0x0000001b231b723e */ /* 0x000fe400000010ff */
[----:B------:R-:W-:Y:S02]  /*e2e0*/  F2FP.BF16.F32.PACK_AB R26, R32, R26 ;  /* 0x0000001a201a723e */ /* 0x000fe400000010ff */
[----:B------:R-:W-:Y:S02]  /*e2f0*/  F2FP.BF16.F32.PACK_AB R28, R38, R28 ;  /* 0x0000001c261c723e */ /* 0x000fe400000010ff */
[----:B------:R-:W-:Y:S01]  /*e300*/  MOV R25, R24 ;  /* 0x0000001800197202 */ /* 0x000fe20000000f00 */
[----:B------:R-:W-:Y:S01]  /*e310*/  IMAD.MOV.U32 R24, RZ, RZ, R27 ;  /* 0x000000ffff187224 */ /* 0x000fe200078e001b */
[----:B------:R-:W-:Y:S02]  /*e320*/  MOV R27, R26 ;  /* 0x0000001a001b7202 */ /* 0x000fe40000000f00 */
[----:B------:R-:W-:-:S02]  /*e330*/  MOV R26, R28 ;  /* 0x0000001c001a7202 */ /* 0x000fc40000000f00 */
.L_x_982:
[----:B------:R-:W-:Y:S05]  /*e340*/  BSYNC B0 ;  /* 0x0000000000007941 */ /* 0x000fea0003800000 */
.L_x_981:
[----:B-----5:R3:W-:Y:S02]  /*e350*/  STS.128 [R243], R24 ;  /* 0x00000018f3007388 */ /* 0x0207e40000000c00 */
.L_x_980:
[----:B------:R-:W-:Y:S05]  /*e360*/  BSYNC B1 ;  /* 0x0000000000017941 */ /* 0x000fea0003800000 */
.L_x_979:
[----:B------:R-:W-:Y:S01]  /*e370*/  ISETP.GE.AND P0, PT, R11, R6, PT ;  /* 0x000000060b00720c */ /* 0x000fe20003f06270 */
[----:B------:R-:W-:-:S12]  /*e380*/  BSSY B1, `(.L_x_983) ;  /* 0x0000033000017945 */ /* 0x000fd80003800000 */
[----:B------:R4:W-:Y:S01]  /*e390*/  @P0 STS.128 [R243+0x2000], RZ ;  /* 0x002000fff3000388 */ /* 0x0009e20000000c00 */
[----:B------:R-:W-:Y:S05]  /*e3a0*/  @P0 BRA `(.L_x_984) ;  /* 0x0000000000c00947 */ /* 0x000fea0003800000 */
[----:B---3--:R3:W5:Y:S01]  /*e3b0*/  LD.E.128 R24, desc[UR6][R46.64+0x80] ;  /* 0x000080062e187980 */ /* 0x008762000c101d00 */
[----:B------:R-:W-:Y:S01]  /*e3c0*/  ISETP.GE.AND P0, PT, R11, R0, PT ;  /* 0x000000000b00720c */ /* 0x000fe20003f06270 */
[----:B------:R-:W-:-:S12]  /*e3d0*/  BSSY B0, `(.L_x_985) ;  /* 0x000002c000007945 */ /* 0x000fd80003800000 */
[----:B------:R-:W-:Y:S05]  /*e3e0*/  @P0 BRA `(.L_x_986) ;  /* 0x0000000000a80947 */ /* 0x000fea0003800000 */
[----:B------:R-:W2:Y:S04]  /*e3f0*/  LD.E.64 R2, desc[UR6][R22.64+0x40] ;  /* 0x0000400616027980 */ /* 0x000ea8000c101b00 */
        /* <DEDUP_REMOVED lines=9> */
[C---:B--2---:R-:W-:Y:S01]  /*e490*/  LOP3.LUT R27, R3.reuse, 0xffff0000, RZ, 0xc0, !PT ;  /* 0xffff0000031b7812 */ /* 0x044fe200078ec0ff */
        /* <DEDUP_REMOVED lines=31> */
.L_x_986:
[----:B------:R-:W-:Y:S05]  /*e690*/  BSYNC B0 ;  /* 0x0000000000007941 */ /* 0x000fea0003800000 */
.L_x_985:
[----:B-----5:R1:W-:Y:S02]  /*e6a0*/  STS.128 [R243+0x2000], R24 ;  /* 0x00200018f3007388 */ /* 0x0203e40000000c00 */
.L_x_984:
[----:B------:R-:W-:Y:S05]  /*e6b0*/  BSYNC B1 ;  /* 0x0000000000017941 */ /* 0x000fea0003800000 */
.L_x_983:
[----:B------:R-:W-:Y:S01]  /*e6c0*/  ISETP.GE.AND P0, PT, R10, R6, PT ;  /* 0x000000060a00720c */ /* 0x000fe20003f06270 */
[----:B------:R-:W-:-:S12]  /*e6d0*/  BSSY B1, `(.L_x_987) ;  /* 0x0000033000017945 */ /* 0x000fd80003800000 */
[----:B------:R1:W-:Y:S01]  /*e6e0*/  @P0 STS.128 [R243+0x4000], RZ ;  /* 0x004000fff3000388 */ /* 0x0003e20000000c00 */
[----:B------:R-:W-:Y:S05]  /*e6f0*/  @P0 BRA `(.L_x_988) ;  /* 0x0000000000c00947 */ /* 0x000fea0003800000 */
[----:B-1-3--:R1:W5:Y:S01]  /*e700*/  LD.E.128 R24, desc[UR6][R46.64+0x100] ;  /* 0x000100062e187980 */ /* 0x00a362000c101d00 */
[----:B------:R-:W-:Y:S01]  /*e710*/  ISETP.GE.AND P0, PT, R10, R0, PT ;  /* 0x000000000a00720c */ /* 0x000fe20003f06270 */
[----:B------:R-:W-:-:S12]  /*e720*/  BSSY B0, `(.L_x_989) ;  /* 0x000002c000007945 */ /* 0x000fd80003800000 */
[----:B------:R-:W-:Y:S05]  /*e730*/  @P0 BRA `(.L_x_990) ;  /* 0x0000000000a80947 */ /* 0x000fea0003800000 */
[----:B------:R-:W3:Y:S04]  /*e740*/  LD.E.64 R2, desc[UR6][R22.64+0x80] ;  /* 0x0000800616027980 */ /* 0x000ee8000c101b00 */
[----:B------:R-:W2:Y:S01]  /*e750*/  LD.E.64 R4, desc[UR6][R20.64+0x80] ;  /* 0x0000800614047980 */ /* 0x000ea2000c101b00 */
        /* <DEDUP_REMOVED lines=12> */
[C---:B--2---:R-:W-:Y:S01]  /*e820*/  LOP3.LUT R30, R5.reuse, 0xffff0000, RZ, 0xc0, !PT ;  /* 0xffff0000051e7812 */ /* 0x044fe200078ec0ff */
        /* <DEDUP_REMOVED lines=27> */
.L_x_990:
[----:B------:R-:W-:Y:S05]  /*e9e0*/  BSYNC B0 ;  /* 0x0000000000007941 */ /* 0x000fea0003800000 */
.L_x_989:
[----:B-----5:R3:W-:Y:S02]  /*e9f0*/  STS.128 [R243+0x4000], R24 ;  /* 0x00400018f3007388 */ /* 0x0207e40000000c00 */
.L_x_988:
[----:B------:R-:W-:Y:S05]  /*ea00*/  BSYNC B1 ;  /* 0x0000000000017941 */ /* 0x000fea0003800000 */
.L_x_987:
[----:B------:R-:W-:-:S13]  /*ea10*/  ISETP.GE.AND P0, PT, R9, R6, PT ;  /* 0x000000060900720c */ /* 0x000fda0003f06270 */
        /* <DEDUP_REMOVED lines=48> */
.L_x_992:
[----:B------:R-:W-:Y:S05]  /*ed20*/  BSYNC B0 ;  /* 0x0000000000007941 */ /* 0x000fea0003800000 */
.L_x_991:
[----:B-----5:R3:W-:Y:S02]  /*ed30*/  STS.128 [R243+0x6000], R24 ;  /* 0x00600018f3007388 */ /* 0x0207e40000000c00 */
.L_x_978:
[----:B------:R-:W-:Y:S05]  /*ed40*/  BSYNC B2 ;  /* 0x0000000000027941 */ /* 0x000fea0003800000 */
.L_x_977:
[----:B------:R-:W-:Y:S01]  /*ed50*/  VIADD R8, R168, 0x10 ;  /* 0x00000010a8087836 */ /* 0x000fe20000000000 */
[----:B------:R-:W-:Y:S04]  /*ed60*/  BSSY B2, `(.L_x_993) ;  /* 0x00000d6000027945 */ /* 0x000fe80003800000 */
[----:B------:R-:W-:-:S04]  /*ed70*/  ISETP.GE.AND P0, PT, R8, R7, PT ;  /* 0x000000070800720c */ /* 0x000fc80003f06270 */
[----:B------:R-:W-:-:S13]  /*ed80*/  ISETP.LT.OR P0, PT, R52, -0x87, P0 ;  /* 0xffffff793400780c */ /* 0x000fda0000701670 */
[----:B------:R-:W-:Y:S05]  /*ed90*/  @P0 BRA `(.L_x_994) ;  /* 0x0000000c00480947 */ /* 0x000fea0003800000 */
        /* <DEDUP_REMOVED lines=12> */
[C---:B------:R-:W-:Y:S02]  /*ee60*/  SHF.L.U32 R28, R25.reuse, 0x10, RZ ;  /* 0x00000010191c7819 */ /* 0x040fe400000006ff */
[----:B------:R-:W-:-:S02]  /*ee70*/  LOP3.LUT R25, R25, 0xffff0000, RZ, 0xc0, !PT ;  /* 0xffff000019197812 */ /* 0x000fc400078ec0ff */
[C---:B------:R-:W-:Y:S02]  /*ee80*/  SHF.L.U32 R35, R26.reuse, 0x10, RZ ;  /* 0x000000101a237819 */ /* 0x040fe400000006ff */
[----:B------:R-:W-:Y:S02]  /*ee90*/  LOP3.LUT R42, R26, 0xffff0000, RZ, 0xc0, !PT ;  /* 0xffff00001a2a7812 */ /* 0x000fe400078ec0ff */
[C---:B------:R-:W-:Y:S02]  /*eea0*/  LOP3.LUT R38, R24.reuse, 0xffff0000, RZ, 0xc0, !PT ;  /* 0xffff000018267812 */ /* 0x040fe400078ec0ff */
[----:B------:R-:W-:Y:S02]  /*eeb0*/  SHF.L.U32 R29, R24, 0x10, RZ ;  /* 0x00000010181d7819 */ /* 0x000fe400000006ff */
[C---:B---3--:R-:W-:Y:S01]  /*eec0*/  LOP3.LUT R27, R3.reuse, 0xffff0000, RZ, 0xc0, !PT ;  /* 0xffff0000031b7812 */ /* 0x048fe200078ec0ff */
[----:B------:R-:W-:Y:S01]  /*eed0*/  IMAD.U32 R3, R3, 0x10000, RZ ;  /* 0x0001000003037824 */ /* 0x000fe200078e00ff */
[C---:B------:R-:W-:Y:S01]  /*eee0*/  LOP3.LUT R30, R2.reuse, 0xffff0000, RZ, 0xc0, !PT ;  /* 0xffff0000021e7812 */ /* 0x040fe200078ec0ff */
[----:B------:R-:W-:Y:S01]  /*eef0*/  IMAD.U32 R2, R2, 0x10000, RZ ;  /* 0x0001000002027824 */ /* 0x000fe200078e00ff */
[----:B--2---:R-:W-:Y:S01]  /*ef00*/  LOP3.LUT R31, R5, 0xffff0000, RZ, 0xc0, !PT ;  /* 0xffff0000051f7812 */ /* 0x004fe200078ec0ff */
[----:B------:R-:W-:Y:S01]  /*ef10*/  FMUL.FTZ R26, R33, R27 ;  /* 0x0000001b211a7220 */ /* 0x000fe20000410000 */
[C---:B------:R-:W-:Y:S01]  /*ef20*/  LOP3.LUT R32, R4.reuse, 0xffff0000, RZ, 0xc0, !PT ;  /* 0xffff000004207812 */ /* 0x040fe200078ec0ff */
[----:B------:R-:W-:Y:S01]  /*ef30*/  FMUL.FTZ R24, R25, R30 ;  /* 0x0000001e19187220 */ /* 0x000fe20000410000 */
[----:B------:R-:W-:Y:S01]  /*ef40*/  SHF.L.U32 R4, R4, 0x10, RZ ;  /* 0x0000001004047819 */ /* 0x000fe200000006ff */
[----:B------:R-:W-:Y:S01]  /*ef50*/  FMUL.FTZ R33, R33, R31 ;  /* 0x0000001f21217220 */ /* 0x000fe20000410000 */
[----:B------:R-:W-:Y:S01]  /*ef60*/  SHF.L.U32 R5, R5, 0x10, RZ ;  /* 0x0000001005057819 */ /* 0x000fe200000006ff */
[-C--:B------:R-:W-:Y:S01]  /*ef70*/  FMUL.FTZ R25, R25, R32.reuse ;  /* 0x0000002019197220 */ /* 0x080fe20000410000 */
[----:B------:R-:W-:Y:S01]  /*ef80*/  FFMA.FTZ R24, R28, R32, -R24 ;  /* 0x000000201c187223 */ /* 0x000fe20000010818 */
[----:B------:R-:W-:Y:S01]  /*ef90*/  FFMA.FTZ R33, R34, R27, R33 ;  /* 0x0000001b22217223 */ /* 0x000fe20000010021 */
[C---:B------:R-:W-:Y:S01]  /*efa0*/  FMUL.FTZ R27, R38.reuse, R2 ;  /* 0x00000002261b7220 */ /* 0x040fe20000410000 */
[----:B------:R-:W-:Y:S01]  /*efb0*/  FMUL.FTZ R38, R38, R4 ;  /* 0x0000000426267220 */ /* 0x000fe20000410000 */
[----:B------:R-:W-:Y:S01]  /*efc0*/  FFMA.FTZ R25, R28, R30, R25 ;  /* 0x0000001e1c197223 */ /* 0x000fe20000010019 */
[C---:B------:R-:W-:Y:S01]  /*efd0*/  FMUL.FTZ R28, R42.reuse, R3 ;  /* 0x000000032a1c7220 */ /* 0x040fe20000410000 */
[----:B------:R-:W-:Y:S01]  /*efe0*/  FMUL.FTZ R42, R42, R5 ;  /* 0x000000052a2a7220 */ /* 0x000fe20000410000 */
        /* <DEDUP_REMOVED lines=13> */
.L_x_998:
[----:B------:R-:W-:Y:S05]  /*f0c0*/  BSYNC B0 ;  /* 0x0000000000007941 */ /* 0x000fea0003800000 */
.L_x_997:
[----:B-----5:R3:W-:Y:S02]  /*f0d0*/  STS.128 [R243+0x800], R24 ;  /* 0x00080018f3007388 */ /* 0x0207e40000000c00 */
.L_x_996:
[----:B------:R-:W-:Y:S05]  /*f0e0*/  BSYNC B1 ;  /* 0x0000000000017941 */ /* 0x000fea0003800000 */
.L_x_995:
        /* <DEDUP_REMOVED lines=50> */
.L_x_1002:
[----:B------:R-:W-:Y:S05]  /*f410*/  BSYNC B0 ;  /* 0x0000000000007941 */ /* 0x000fea0003800000 */
.L_x_1001:
[----:B-----5:R3:W-:Y:S02]  /*f420*/  STS.128 [R243+0x2800], R24 ;  /* 0x00280018f3007388 */ /* 0x0207e40000000c00 */
.L_x_1000:
[----:B------:R-:W-:Y:S05]  /*f430*/  BSYNC B1 ;  /* 0x0000000000017941 */ /* 0x000fea0003800000 */
.L_x_999:
        /* <DEDUP_REMOVED lines=50> */
.L_x_1006:
[----:B------:R-:W-:Y:S05]  /*f760*/  BSYNC B0 ;  /* 0x0000000000007941 */ /* 0x000fea0003800000 */
.L_x_1005:
[----:B-----5:R3:W-:Y:S02]  /*f770*/  STS.128 [R243+0x4800], R24 ;  /* 0x00480018f3007388 */ /* 0x0207e40000000c00 */
.L_x_1004:
[----:B------:R-:W-:Y:S05]  /*f780*/  BSYNC B1 ;  /* 0x0000000000017941 */ /* 0x000fea0003800000 */
.L_x_1003:
        /* <DEDUP_REMOVED lines=14> */
[----:B-1----:R-:W-:Y:S02]  /*f870*/  LOP3.LUT R37, R26, 0xffff0000, RZ, 0xc0, !PT ;  /* 0xffff00001a257812 */ /* 0x002fe400078ec0ff */
        /* <DEDUP_REMOVED lines=34> */
.L_x_1008:
[----:B------:R-:W-:Y:S05]  /*faa0*/  BSYNC B0 ;  /* 0x0000000000007941 */ /* 0x000fea0003800000 */
.L_x_1007:
[----:B-----5:R3:W-:Y:S02]  /*fab0*/  STS.128 [R243+0x6800], R24 ;  /* 0x00680018f3007388 */ /* 0x0207e40000000c00 */
.L_x_994:
[----:B------:R-:W-:Y:S05]  /*fac0*/  BSYNC B2 ;  /* 0x0000000000027941 */ /* 0x000fea0003800000 */
.L_x_993:
[----:B-1----:R-:W-:Y:S01]  /*fad0*/  VIADD R36, R168, 0x20 ;  /* 0x00000020a8247836 */ /* 0x002fe20000000000 */
        /* <DEDUP_REMOVED lines=22> */
[C---:B--2---:R-:W-:Y:S01]  /*fc40*/  LOP3.LUT R27, R3.reuse, 0xffff0000, RZ, 0xc0, !PT ;  /* 0xffff0000031b7812 */ /* 0x044fe200078ec0ff */
[----:B------:R-:W-:Y:S01]  /*fc50*/  IMAD.U32 R3, R3, 0x10000, RZ ;  /* 0x0001000003037824 */ /* 0x000fe200078e00ff */
[C---:B------:R-:W-:Y:S01]  /*fc60*/  LOP3.LUT R30, R2.reuse, 0xffff0000, RZ, 0xc0, !PT ;  /* 0xffff0000021e7812 */ /* 0x040fe200078ec0ff */
[----:B------:R-:W-:Y:S01]  /*fc70*/  IMAD.U32 R2, R2, 0x10000, RZ ;  /* 0x0001000002027824 */ /* 0x000fe200078e00ff */
[----:B----4-:R-:W-:Y:S01]  /*fc80*/  LOP3.LUT R31, R5, 0xffff0000, RZ, 0xc0, !PT ;  /* 0xffff0000051f7812 */ /* 0x010fe200078ec0ff */
        /* <DEDUP_REMOVED lines=27> */
.L_x_1014:
[----:B------:R-:W-:Y:S05]  /*fe40*/  BSYNC B0 ;  /* 0x0000000000007941 */ /* 0x000fea0003800000 */
.L_x_1013:
[----:B-----5:R1:W-:Y:S02]  /*fe50*/  STS.128 [R243+0x1000], R24 ;  /* 0x00100018f3007388 */ /* 0x0203e40000000c00 */
.L_x_1012:
[----:B------:R-:W-:Y:S05]  /*fe60*/  BSYNC B1 ;  /* 0x0000000000017941 */ /* 0x000fea0003800000 */
.L_x_1011:
        /* <DEDUP_REMOVED lines=50> */
.L_x_1018:
[----:B------:R-:W-:Y:S05]  /*10190*/  BSYNC B0 ;  /* 0x0000000000007941 */ /* 0x000fea0003800000 */
.L_x_1017:
[----:B-----5:R3:W-:Y:S02]  /*101a0*/  STS.128 [R243+0x3000], R24 ;  /* 0x00300018f3007388 */ /* 0x0207e40000000c00 */
.L_x_1016:
[----:B------:R-:W-:Y:S05]  /*101b0*/  BSYNC B1 ;  /* 0x0000000000017941 */ /* 0x000fea0003800000 */
.L_x_1015:
        /* <DEDUP_REMOVED lines=50> */
.L_x_1022:
[----:B------:R-:W-:Y:S05]  /*104e0*/  BSYNC B0 ;  /* 0x0000000000007941 */ /* 0x000fea0003800000 */
.L_x_1021:
[----:B-----5:R3:W-:Y:S02]  /*104f0*/  STS.128 [R243+0x5000], R24 ;  /* 0x00500018f3007388 */ /* 0x0207e40000000c00 */
.L_x_1020:
[----:B------:R-:W-:Y:S05]  /*10500*/  BSYNC B1 ;  /* 0x0000000000017941 */ /* 0x000fea0003800000 */
.L_x_1019:
        /* <DEDUP_REMOVED lines=9> */
[C---:B-----5:R-:W-:Y:S01]  /*105a0*/  SHF.L.U32 R32, R27.reuse, 0x10, RZ ;  /* 0x000000101b207819 */ /* 0x060fe200000006ff */
[C---:B------:R-:W-:Y:S01]  /*105b0*/  IMAD.U32 R33, R26.reuse, 0x10000, RZ ;  /* 0x000100001a217824 */ /* 0x040fe200078e00ff */
[----:B------:R-:W-:Y:S02]  /*105c0*/  LOP3.LUT R31, R27, 0xffff0000, RZ, 0xc0, !PT ;  /* 0xffff00001b1f7812 */ /* 0x000fe400078ec0ff */
[----:B------:R-:W-:Y:S02]  /*105d0*/  LOP3.LUT R35, R26, 0xffff0000, RZ, 0xc0, !PT ;  /* 0xffff00001a237812 */ /* 0x000fe400078ec0ff */
[----:B-1----:R-:W-:-:S02]  /*105e0*/  LOP3.LUT R16, R25, 0xffff0000, RZ, 0xc0, !PT ;  /* 0xffff000019107812 */ /* 0x002fc400078ec0ff */
[----:B------:R-:W-:Y:S01]  /*105f0*/  SHF.L.U32 R17, R25, 0x10, RZ ;  /* 0x0000001019117819 */ /* 0x000fe200000006ff */
[C---:B------:R-:W-:Y:S01]  /*10600*/  IMAD.U32 R25, R24.reuse, 0x10000, RZ ;  /* 0x0001000018197824 */ /* 0x040fe200078e00ff */
[----:B------:R-:W-:Y:S02]  /*10610*/  LOP3.LUT R34, R24, 0xffff0000, RZ, 0xc0, !PT ;  /* 0xffff000018227812 */ /* 0x000fe400078ec0ff */
[C---:B---3--:R-:W-:Y:S02]  /*10620*/  LOP3.LUT R27, R3.reuse, 0xffff0000, RZ, 0xc0, !PT ;  /* 0xffff0000031b7812 */ /* 0x048fe400078ec0ff */
[----:B------:R-:W-:Y:S02]  /*10630*/  SHF.L.U32 R3, R3, 0x10, RZ ;  /* 0x0000001003037819 */ /* 0x000fe400000006ff */
[----:B--2---:R-:W-:Y:S01]  /*10640*/  LOP3.LUT R29, R5, 0xffff0000, RZ, 0xc0, !PT ;  /* 0xffff0000051d7812 */ /* 0x004fe200078ec0ff */
[----:B------:R-:W-:Y:S01]  /*10650*/  FMUL.FTZ R26, R31, R27 ;  /* 0x0000001b1f1a7220 */ /* 0x000fe20000410000 */
[----:B------:R-:W-:Y:S01]  /*10660*/  LOP3.LUT R28, R2, 0xffff0000, RZ, 0xc0, !PT ;  /* 0xffff0000021c7812 */ /* 0x000fe200078ec0ff */
[----:B------:R-:W-:Y:S01]  /*10670*/  IMAD.U32 R5, R5, 0x10000, RZ ;  /* 0x0001000005057824 */ /* 0x000fe200078e00ff */
[----:B------:R-:W-:Y:S01]  /*10680*/  LOP3.LUT R30, R4, 0xffff0000, RZ, 0xc0, !PT ;  /* 0xffff0000041e7812 */ /* 0x000fe200078ec0ff */
[-C--:B------:R-:W-:Y:S01]  /*10690*/  FMUL.FTZ R31, R31, R29.reuse ;  /* 0x0000001d1f1f7220 */ /* 0x080fe20000410000 */
[----:B------:R-:W-:Y:S01]  /*106a0*/  SHF.L.U32 R2, R2, 0x10, RZ ;  /* 0x0000001002027819 */ /* 0x000fe200000006ff */
[----:B------:R-:W-:Y:S01]  /*106b0*/  FMUL.FTZ R24, R16, R28 ;  /* 0x0000001c10187220 */ /* 0x000fe20000410000 */
[C---:B------:R-:W-:Y:S01]  /*106c0*/  FFMA.FTZ R26, R32.reuse, R29, -R26 ;  /* 0x0000001d201a7223 */ /* 0x040fe2000001081a */
[----:B------:R-:W-:Y:S01]  /*106d0*/  FFMA.FTZ R31, R32, R27, R31 ;  /* 0x0000001b201f7223 */ /* 0x000fe2000001001f */
[C---:B------:R-:W-:Y:S01]  /*106e0*/  FMUL.FTZ R27, R35.reuse, R3 ;  /* 0x00000003231b7220 */ /* 0x040fe20000410000 */
[----:B------:R-:W-:Y:S01]  /*106f0*/  FMUL.FTZ R35, R35, R5 ;  /* 0x0000000523237220 */ /* 0x000fe20000410000 */
[----:B------:R-:W-:Y:S01]  /*10700*/  FMUL.FTZ R16, R16, R30 ;  /* 0x0000001e10107220 */ /* 0x000fe20000410000 */
[----:B------:R-:W-:-:S02]  /*10710*/  IMAD.U32 R4, R4, 0x10000, RZ ;  /* 0x0001000004047824 */ /* 0x000fc400078e00ff */
[C---:B------:R-:W-:Y:S01]  /*10720*/  FFMA.FTZ R27, R33.reuse, R5, -R27 ;  /* 0x00000005211b7223 */ /* 0x040fe2000001081b */
[----:B------:R-:W-:Y:S01]  /*10730*/  FFMA.FTZ R35, R33, R3, R35 ;  /* 0x0000000321237223 */ /* 0x000fe20000010023 */
[C---:B------:R-:W-:Y:S01]  /*10740*/  FFMA.FTZ R24, R17.reuse, R30, -R24 ;  /* 0x0000001e11187223 */ /* 0x040fe20000010818 */
[----:B------:R-:W-:Y:S01]  /*10750*/  FFMA.FTZ R16, R17, R28, R16 ;  /* 0x0000001c11107223 */ /* 0x000fe20000010010 */
[C---:B------:R-:W-:Y:S01]  /*10760*/  FMUL.FTZ R17, R34.reuse, R2 ;  /* 0x0000000222117220 */ /* 0x040fe20000410000 */
[----:B------:R-:W-:Y:S01]  /*10770*/  FMUL.FTZ R34, R34, R4 ;  /* 0x0000000422227220 */ /* 0x000fe20000410000 */
[----:B------:R-:W-:Y:S02]  /*10780*/  F2FP.BF16.F32.PACK_AB R26, R31, R26 ;  /* 0x0000001a1f1a723e */ /* 0x000fe400000010ff */
[----:B------:R-:W-:Y:S01]  /*10790*/  F2FP.BF16.F32.PACK_AB R27, R35, R27 ;  /* 0x0000001b231b723e */ /* 0x000fe200000010ff */
[C---:B------:R-:W-:Y:S01]  /*107a0*/  FFMA.FTZ R17, R25.reuse, R4, -R17 ;  /* 0x0000000419117223 */ /* 0x040fe20000010811 */
[----:B------:R-:W-:Y:S01]  /*107b0*/  FFMA.FTZ R34, R25, R2, R34 ;  /* 0x0000000219227223 */ /* 0x000fe20000010022 */
[----:B------:R-:W-:-:S02]  /*107c0*/  F2FP.BF16.F32.PACK_AB R24, R16, R24 ;  /* 0x000000181018723e */ /* 0x000fc400000010ff */
[-C--:B------:R-:W-:Y:S02]  /*107d0*/  LOP3.LUT R27, R27, R26.reuse, RZ, 0x3c, !PT ;  /* 0x0000001a1b1b7212 */ /* 0x080fe400078e3cff */
[----:B------:R-:W-:Y:S02]  /*107e0*/  F2FP.BF16.F32.PACK_AB R17, R34, R17 ;  /* 0x000000112211723e */ /* 0x000fe400000010ff */
[C---:B------:R-:W-:Y:S02]  /*107f0*/  LOP3.LUT R26, R27.reuse, R26, RZ, 0x3c, !PT ;  /* 0x0000001a1b1a7212 */ /* 0x040fe400078e3cff */
[----:B------:R-:W-:Y:S02]  /*10800*/  MOV R25, R24 ;  /* 0x0000001800197202 */ /* 0x000fe40000000f00 */
[----:B------:R-:W-:Y:S02]  /*10810*/  MOV R24, R17 ;  /* 0x0000001100187202 */ /* 0x000fe40000000f00 */
[----:B------:R-:W-:-:S02]  /*10820*/  LOP3.LUT R27, R27, R26, RZ, 0x3c, !PT ;  /* 0x0000001a1b1b7212 */ /* 0x000fc400078e3cff */
.L_x_1024:
[----:B------:R-:W-:Y:S05]  /*10830*/  BSYNC B0 ;  /* 0x0000000000007941 */ /* 0x000fea0003800000 */
.L_x_1023:
[----:B-----5:R3:W-:Y:S02]  /*10840*/  STS.128 [R243+0x7000], R24 ;  /* 0x00700018f3007388 */ /* 0x0207e40000000c00 */
.L_x_1010:
[----:B------:R-:W-:Y:S05]  /*10850*/  BSYNC B2 ;  /* 0x0000000000027941 */ /* 0x000fea0003800000 */
.L_x_1009:
[----:B-1-3--:R-:W-:-:S05]  /*10860*/  VIADD R16, R168, 0x30 ;  /* 0x00000030a8107836 */ /* 0x00afca0000000000 */
[----:B------:R-:W-:-:S04]  /*10870*/  ISETP.GE.AND P0, PT, R16, R7, PT ;  /* 0x000000071000720c */ /* 0x000fc80003f06270 */
[----:B------:R-:W-:-:S13]  /*10880*/  ISETP.LT.OR P0, PT, R52, -0x187, P0 ;  /* 0xfffffe793400780c */ /* 0x000fda0000701670 */
[----:B------:R-:W-:Y:S05]  /*10890*/  @P0 BRA `(.L_x_1025) ;  /* 0x0000007400540947 */ /* 0x000fea0003800000 */
[----:B------:R-:W-:Y:S01]  /*108a0*/  ISETP.GE.AND P0, PT, R14, R6, PT ;  /* 0x000000060e00720c */ /* 0x000fe20003f06270 */
[----:B------:R-:W-:-:S12]  /*108b0*/  BSSY B1, `(.L_x_1026) ;  /* 0x0000033000017945 */ /* 0x000fd80003800000 */
[----:B------:R1:W-:Y:S01]  /*108c0*/  @P0 STS.128 [R243+0x1800], RZ ;  /* 0x001800fff3000388 */ /* 0x0003e20000000c00 */
[----:B------:R-:W-:Y:S05]  /*108d0*/  @P0 BRA `(.L_x_1027) ;  /* 0x0000000000c00947 */ /* 0x000fea0003800000 */
[----:B------:R3:W5:Y:S01]  /*108e0*/  LD.E.128 R24, desc[UR6][R12.64] ;  /* 0x000000060c187980 */ /* 0x000762000c101d00 */
[----:B------:R-:W-:Y:S01]  /*108f0*/  ISETP.GE.AND P0, PT, R14, R0, PT ;  /* 0x000000000e00720c */ /* 0x000fe20003f06270 */
[----:B------:R-:W-:-:S12]  /*10900*/  BSSY B0, `(.L_x_1028) ;  /* 0x000002c000007945 */ /* 0x000fd80003800000 */
[----:B------:R-:W-:Y:S05]  /*10910*/  @P0 BRA `(.L_x_1029) ;  /* 0x0000000000a80947 */ /* 0x000fea0003800000 */
[----:B------:R-:W2:Y:S04]  /*10920*/  LD.E.64 R2, desc[UR6][R22.64] ;  /* 0x0000000616027980 */ /* 0x000ea8000c101b00 */
[----:B------:R-:W4:Y:S01]  /*10930*/  LD.E.64 R4, desc[UR6][R20.64] ;  /* 0x0000000614047980 */ /* 0x000f22000c101b00 */
[----:B-----5:R-:W-:Y:S01]  /*10940*/  SHF.L.U32 R14, R25, 0x10, RZ ;  /* 0x00000010190e7819 */ /* 0x020fe200000006ff */
[----:B------:R-:W-:Y:S01]  /*10950*/  IMAD.U32 R30, R27, 0x10000, RZ ;  /* 0x000100001b1e7824 */ /* 0x000fe200078e00ff */
[----:B------:R-:W-:Y:S02]  /*10960*/  LOP3.LUT R7, R25, 0xffff0000, RZ, 0xc0, !PT ;  /* 0xffff000019077812 */ /* 0x000fe400078ec0ff */
[C---:B------:R-:W-:Y:S02]  /*10970*/  SHF.L.U32 R15, R24.reuse, 0x10, RZ ;  /* 0x00000010180f7819 */ /* 0x040fe400000006ff */
[----:B------:R-:W-:-:S02]  /*10980*/  LOP3.LUT R32, R24, 0xffff0000, RZ, 0xc0, !PT ;  /* 0xffff000018207812 */ /* 0x000fc400078ec0ff */
[----:B------:R-:W-:Y:S02]  /*10990*/  LOP3.LUT R29, R27, 0xffff0000, RZ, 0xc0, !PT ;  /* 0xffff00001b1d7812 */ /* 0x000fe400078ec0ff */
[C---:B------:R-:W-:Y:S02]  /*109a0*/  SHF.L.U32 R31, R26.reuse, 0x10, RZ ;  /* 0x000000101a1f7819 */ /* 0x040fe400000006ff */
[----:B------:R-:W-:Y:S02]  /*109b0*/  LOP3.LUT R33, R26, 0xffff0000, RZ, 0xc0, !PT ;  /* 0xffff00001a217812 */ /* 0x000fe400078ec0ff */
        /* <DEDUP_REMOVED lines=9> */
[-C--:B------:R-:W-:Y:S01]  /*10a50*/  FMUL.FTZ R7, R7, R28.reuse ;  /* 0x0000001c07077220 */ /* 0x080fe20000410000 */
[----:B------:R-:W-:Y:S01]  /*10a60*/  SHF.L.U32 R5, R5, 0x10, RZ ;  /* 0x0000001005057819 */ /* 0x000fe200000006ff */
[----:B------:R-:W-:Y:S01]  /*10a70*/  FMUL.FTZ R29, R29, R27 ;  /* 0x0000001b1d1d7220 */ /* 0x000fe20000410000 */
[C---:B------:R-:W-:Y:S01]  /*10a80*/  FFMA.FTZ R17, R14.reuse, R28, -R17 ;  /* 0x0000001c0e117223 */ /* 0x040fe20000010811 */
[----:B------:R-:W-:Y:S01]  /*10a90*/  FFMA.FTZ R7, R14, R25, R7 ;  /* 0x000000190e077223 */ /* 0x000fe20000010007 */
[----:B------:R-:W-:Y:S01]  /*10aa0*/  FMUL.FTZ R14, R32, R2 ;  /* 0x00000002200e7220 */ /* 0x000fe20000410000 */
[----:B------:R-:W-:Y:S01]  /*10ab0*/  FFMA.FTZ R29, R30, R24, R29 ;  /* 0x000000181e1d7223 */ /* 0x000fe2000001001d */
[C---:B------:R-:W-:Y:S01]  /*10ac0*/  FMUL.FTZ R24, R33.reuse, R3 ;  /* 0x0000000321187220 */ /* 0x040fe20000410000 */
[-C--:B------:R-:W-:Y:S01]  /*10ad0*/  FMUL.FTZ R32, R32, R4.reuse ;  /* 0x0000000420207220 */ /* 0x080fe20000410000 */
[----:B------:R-:W-:Y:S01]  /*10ae0*/  FMUL.FTZ R33, R33, R5 ;  /* 0x0000000521217220 */ /* 0x000fe20000410000 */
[----:B------:R-:W-:Y:S01]  /*10af0*/  FFMA.FTZ R26, R30, R27, -R26 ;  /* 0x0000001b1e1a7223 */ /* 0x000fe2000001081a */
[C---:B------:R-:W-:Y:S01]  /*10b00*/  FFMA.FTZ R14, R15.reuse, R4, -R14 ;  /* 0x000000040f0e7223 */ /* 0x040fe2000001080e */
[----:B------:R-:W-:Y:S01]  /*10b10*/  FFMA.FTZ R32, R15, R2, R32 ;  /* 0x000000020f207223 */ /* 0x000fe20000010020 */
[C---:B------:R-:W-:Y:S01]  /*10b20*/  FFMA.FTZ R24, R31.reuse, R5, -R24 ;  /* 0x000000051f187223 */ /* 0x040fe20000010818 */
[----:B------:R-:W-:Y:S01]  /*10b30*/  FFMA.FTZ R33, R31, R3, R33 ;  /* 0x000000031f217223 */ /* 0x000fe20000010021 */
[----:B------:R-:W-:-:S02]  /*10b40*/  F2FP.BF16.F32.PACK_AB R7, R7, R17 ;  /* 0x000000110707723e */ /* 0x000fc400000010ff */
[----:B------:R-:W-:Y:S02]  /*10b50*/  F2FP.BF16.F32.PACK_AB R26, R29, R26 ;  /* 0x0000001a1d1a723e */ /* 0x000fe400000010ff */
[----:B------:R-:W-:Y:S01]  /*10b60*/  F2FP.BF16.F32.PACK_AB R14, R32, R14 ;  /* 0x0000000e200e723e */ /* 0x000fe200000010ff */
[----:B------:R-:W-:Y:S01]  /*10b70*/  IMAD.MOV.U32 R25, RZ, RZ, R7 ;  /* 0x000000ffff197224 */ /* 0x000fe200078e0007 */
[----:B------:R-:W-:Y:S02]  /*10b80*/  F2FP.BF16.F32.PACK_AB R33, R33, R24 ;  /* 0x000000182121723e */ /* 0x000fe400000010ff */
[----:B------:R-:W-:Y:S02]  /*10b90*/  MOV R27, R26 ;  /* 0x0000001a001b7202 */ /* 0x000fe40000000f00 */
[----:B------:R-:W-:Y:S02]  /*10ba0*/  MOV R24, R14 ;  /* 0x0000000e00187202 */ /* 0x000fe40000000f00 */
[----:B------:R-:W-:-:S02]  /*10bb0*/  MOV R26, R33 ;  /* 0x00000021001a7202 */ /* 0x000fc40000000f00 */
.L_x_1029:
[----:B------:R-:W-:Y:S05]  /*10bc0*/  BSYNC B0 ;  /* 0x0000000000007941 */ /* 0x000fea0003800000 */
.L_x_1028:
[----:B-----5:R1:W-:Y:S02]  /*10bd0*/  STS.128 [R243+0x1800], R24 ;  /* 0x00180018f3007388 */ /* 0x0203e40000000c00 */
.L_x_1027:
[----:B------:R-:W-:Y:S05]  /*10be0*/  BSYNC B1 ;  /* 0x0000000000017941 */ /* 0x000fea0003800000 */
.L_x_1026:
[----:B------:R-:W-:Y:S01]  /*10bf0*/  ISETP.GE.AND P0, PT, R11, R6, PT ;  /* 0x000000060b00720c */ /* 0x000fe20003f06270 */
[----:B------:R-:W-:-:S12]  /*10c00*/  BSSY B1, `(.L_x_1030) ;  /* 0x0000033000017945 */ /* 0x000fd80003800000 */
[----:B------:R1:W-:Y:S01]  /*10c10*/  @P0 STS.128 [R243+0x3800], RZ ;  /* 0x003800fff3000388 */ /* 0x0003e20000000c00 */
[----:B------:R-:W-:Y:S05]  /*10c20*/  @P0 BRA `(.L_x_1031) ;  /* 0x0000000000c00947 */ /* 0x000fea0003800000 */
[----:B-1----:R1:W5:Y:S01]  /*10c30*/  LD.E.128 R24, desc[UR6][R12.64+0x80] ;  /* 0x000080060c187980 */ /* 0x002362000c101d00 */
[----:B------:R-:W-:Y:S01]  /*10c40*/  ISETP.GE.AND P0, PT, R11, R0, PT ;  /* 0x000000000b00720c */ /* 0x000fe20003f06270 */
[----:B------:R-:W-:-:S12]  /*10c50*/  BSSY B0, `(.L_x_1032) ;  /* 0x000002c000007945 */ /* 0x000fd80003800000 */
[----:B------:R-:W-:Y:S05]  /*10c60*/  @P0 BRA `(.L_x_1033) ;  /* 0x0000000000a80947 */ /* 0x000fea0003800000 */
[----:B------:R-:W2:Y:S04]  /*10c70*/  LD.E.64 R2, desc[UR6][R22.64+0x40] ;  /* 0x0000400616027980 */ /* 0x000ea8000c101b00 */
[----:B------:R-:W3:Y:S01]  /*10c80*/  LD.E.64 R4, desc[UR6][R20.64+0x40] ;  /* 0x0000400614047980 */ /* 0x000ee2000c101b00 */
[C---:B-----5:R-:W-:Y:S01]  /*10c90*/  SHF.L.U32 R14, R24.reuse, 0x10, RZ ;  /* 0x00000010180e7819 */ /* 0x060fe200000006ff */
        /* <DEDUP_REMOVED lines=11> */
[----:B---3--:R-:W-:Y:S01]  /*10d50*/  LOP3.LUT R27, R4, 0xffff0000, RZ, 0xc0, !PT ;  /* 0xffff0000041b7812 */ /* 0x008fe200078ec0ff */
[-C--:B------:R-:W-:Y:S01]  /*10d60*/  FMUL.FTZ R15, R7, R24.reuse ;  /* 0x00000018070f7220 */ /* 0x080fe20000410000 */
[----:B------:R-:W-:Y:S01]  /*10d70*/  LOP3.LUT R25, R5, 0xffff0000, RZ, 0xc0, !PT ;  /* 0xffff000005197812 */ /* 0x000fe200078ec0ff */
[----:B------:R-:W-:Y:S01]  /*10d80*/  FMUL.FTZ R26, R28, R17 ;  /* 0x000000111c1a7220 */ /* 0x000fe20000410000 */
[----:B------:R-:W-:Y:S01]  /*10d90*/  SHF.L.U32 R4, R4, 0x10, RZ ;  /* 0x0000001004047819 */ /* 0x000fe200000006ff */
[----:B------:R-:W-:Y:S01]  /*10da0*/  FMUL.FTZ R7, R7, R27 ;  /* 0x0000001b07077220 */ /* 0x000fe20000410000 */
        /* <DEDUP_REMOVED lines=22> */
.L_x_1033:
[----:B------:R-:W-:Y:S05]  /*10f10*/  BSYNC B0 ;  /* 0x0000000000007941 */ /* 0x000fea0003800000 */
.L_x_1032:
[----:B-----5:R1:W-:Y:S02]  /*10f20*/  STS.128 [R243+0x3800], R24 ;  /* 0x00380018f3007388 */ /* 0x0203e40000000c00 */
.L_x_1031:
[----:B------:R-:W-:Y:S05]  /*10f30*/  BSYNC B1 ;  /* 0x0000000000017941 */ /* 0x000fea0003800000 */
.L_x_1030:
        /* <DEDUP_REMOVED lines=10> */
[----:B-----5:R-:W-:Y:S01]  /*10fe0*/  IMAD.U32 R28, R27, 0x10000, RZ ;  /* 0x000100001b1c7824 */ /* 0x020fe200078e00ff */
[C---:B------:R-:W-:Y:S02]  /*10ff0*/  SHF.L.U32 R10, R25.reuse, 0x10, RZ ;  /* 0x00000010190a7819 */ /* 0x040fe400000006ff */
[----:B------:R-:W-:Y:S02]  /*11000*/  LOP3.LUT R7, R25, 0xffff0000, RZ, 0xc0, !PT ;  /* 0xffff000019077812 */ /* 0x000fe400078ec0ff */
[----:B------:R-:W-:-:S02]  /*11010*/  SHF.L.U32 R11, R24, 0x10, RZ ;  /* 0x00000010180b7819 */ /* 0x000fc400000006ff */
[----:B------:R-:W-:Y:S02]  /*11020*/  LOP3.LUT R30, R24, 0xffff0000, RZ, 0xc0, !PT ;  /* 0xffff0000181e7812 */ /* 0x000fe400078ec0ff */
[----:B------:R-:W-:Y:S02]  /*11030*/  LOP3.LUT R27, R27, 0xffff0000, RZ, 0xc0, !PT ;  /* 0xffff00001b1b7812 */ /* 0x000fe400078ec0ff */
[C---:B------:R-:W-:Y:S02]  /*11040*/  SHF.L.U32 R29, R26.reuse, 0x10, RZ ;  /* 0x000000101a1d7819 */ /* 0x040fe400000006ff */
[----:B------:R-:W-:Y:S02]  /*11050*/  LOP3.LUT R31, R26, 0xffff0000, RZ, 0xc0, !PT ;  /* 0xffff00001a1f7812 */ /* 0x000fe400078ec0ff */
[C---:B--2---:R-:W-:Y:S01]  /*11060*/  LOP3.LUT R17, R2.reuse, 0xffff0000, RZ, 0xc0, !PT ;  /* 0xffff000002117812 */ /* 0x044fe200078ec0ff */
[----:B------:R-:W-:Y:S01]  /*11070*/  IMAD.U32 R2, R2, 0x10000, RZ ;  /* 0x0001000002027824 */ /* 0x000fe200078e00ff */
[C---:B------:R-:W-:Y:S01]  /*11080*/  LOP3.LUT R15, R3.reuse, 0xffff0000, RZ, 0xc0, !PT ;  /* 0xffff0000030f7812 */ /* 0x040fe200078ec0ff */
[----:B------:R-:W-:Y:S01]  /*11090*/  IMAD.U32 R3, R3, 0x10000, RZ ;  /* 0x0001000003037824 */ /* 0x000fe200078e00ff */
[C---:B---3--:R-:W-:Y:S01]  /*110a0*/  LOP3.LUT R25, R4.reuse, 0xffff0000, RZ, 0xc0, !PT ;  /* 0xffff000004197812 */ /* 0x048fe200078ec0ff */
        /* <DEDUP_REMOVED lines=12> */
[----:B------:R-:W-:Y:S01]  /*11170*/  FMUL.FTZ R30, R30, R4 ;  /* 0x000000041e1e7220 */ /* 0x000fe20000410000 */
[-C--:B------:R-:W-:Y:S01]  /*11180*/  FMUL.FTZ R31, R31, R5.reuse ;  /* 0x000000051f1f7220 */ /* 0x080fe20000410000 */
        /* <DEDUP_REMOVED lines=13> */
.L_x_1037:
[----:B------:R-:W-:Y:S05]  /*11260*/  BSYNC B0 ;  /* 0x0000000000007941 */ /* 0x000fea0003800000 */
.L_x_1036:
[----:B-----5:R1:W-:Y:S02]  /*11270*/  STS.128 [R243+0x5800], R24 ;  /* 0x00580018f3007388 */ /* 0x0203e40000000c00 */
.L_x_1035:
[----:B------:R-:W-:Y:S05]  /*11280*/  BSYNC B1 ;  /* 0x0000000000017941 */ /* 0x000fea0003800000 */
.L_x_1034:
[----:B------:R-:W-:-:S13]  /*11290*/  ISETP.GE.AND P0, PT, R9, R6, PT ;  /* 0x000000060900720c */ /* 0x000fda0003f06270 */
[----:B------:R1:W-:Y:S01]  /*112a0*/  @P0 STS.128 [R243+0x7800], RZ ;  /* 0x007800fff3000388 */ /* 0x0003e20000000c00 */
[----:B------:R-:W-:Y:S05]  /*112b0*/  @P0 BRA `(.L_x_1025) ;  /* 0x0000006800cc0947 */ /* 0x000fea0003800000 */
[----:B-1-3--:R-:W5:Y:S01]  /*112c0*/  LD.E.128 R12, desc[UR6][R12.64+0x180] ;  /* 0x000180060c0c7980 */ /* 0x00af62000c101d00 */
[----:B------:R-:W-:Y:S01]  /*112d0*/  ISETP.GE.AND P0, PT, R9, R0, PT ;  /* 0x000000000900720c */ /* 0x000fe20003f06270 */
[----:B------:R-:W-:-:S12]  /*112e0*/  BSSY B0, `(.L_x_1038) ;  /* 0x000002c000007945 */ /* 0x000fd80003800000 */
[----:B------:R-:W-:Y:S05]  /*112f0*/  @P0 BRA `(.L_x_1039) ;  /* 0x0000000000a80947 */ /* 0x000fea0003800000 */
[----:B------:R1:W3:Y:S04]  /*11300*/  LD.E.64 R2, desc[UR6][R22.64+0xc0] ;  /* 0x0000c00616027980 */ /* 0x0002e8000c101b00 */
[----:B------:R2:W4:Y:S01]  /*11310*/  LD.E.64 R4, desc[UR6][R20.64+0xc0] ;  /* 0x0000c00614047980 */ /* 0x000522000c101b00 */
[----:B-----5:R-:W-:Y:S01]  /*11320*/  IMAD.U32 R17, R15, 0x10000, RZ ;  /* 0x000100000f117824 */ /* 0x020fe200078e00ff */
[C---:B------:R-:W-:Y:S02]  /*11330*/  SHF.L.U32 R6, R13.reuse, 0x10, RZ ;  /* 0x000000100d067819 */ /* 0x040fe400000006ff */
[----:B------:R-:W-:Y:S02]  /*11340*/  LOP3.LUT R0, R13, 0xffff0000, RZ, 0xc0, !PT ;  /* 0xffff00000d007812 */ /* 0x000fe400078ec0ff */
[----:B------:R-:W-:-:S02]  /*11350*/  SHF.L.U32 R7, R12, 0x10, RZ ;  /* 0x000000100c077819 */ /* 0x000fc400000006ff */
[----:B------:R-:W-:Y:S02]  /*11360*/  LOP3.LUT R15, R15, 0xffff0000, RZ, 0xc0, !PT ;  /* 0xffff00000f0f7812 */ /* 0x000fe400078ec0ff */
[----:B-1----:R-:W-:Y:S02]  /*11370*/  LOP3.LUT R22, R14, 0xffff0000, RZ, 0xc0, !PT ;  /* 0xffff00000e167812 */ /* 0x002fe400078ec0ff */
[----:B--2---:R-:W-:Y:S02]  /*11380*/  LOP3.LUT R21, R12, 0xffff0000, RZ, 0xc0, !PT ;  /* 0xffff00000c157812 */ /* 0x004fe400078ec0ff */
[----:B------:R-:W-:Y:S02]  /*11390*/  SHF.L.U32 R20, R14, 0x10, RZ ;  /* 0x000000100e147819 */ /* 0x000fe400000006ff */
[C---:B---3--:R-:W-:Y:S01]  /*113a0*/  LOP3.LUT R11, R2.reuse, 0xffff0000, RZ, 0xc0, !PT ;  /* 0xffff0000020b7812 */ /* 0x048fe200078ec0ff */
[----:B------:R-:W-:Y:S01]  /*113b0*/  IMAD.U32 R2, R2, 0x10000, RZ ;  /* 0x0001000002027824 */ /* 0x000fe200078e00ff */
[C---:B------:R-:W-:Y:S01]  /*113c0*/  LOP3.LUT R10, R3.reuse, 0xffff0000, RZ, 0xc0, !PT ;  /* 0xffff0000030a7812 */ /* 0x040fe200078ec0ff */
[----:B------:R-:W-:Y:S01]  /*113d0*/  IMAD.U32 R3, R3, 0x10000, RZ ;  /* 0x0001000003037824 */ /* 0x000fe200078e00ff */
[----:B----4-:R-:W-:Y:S01]  /*113e0*/  LOP3.LUT R13, R4, 0xffff0000, RZ, 0xc0, !PT ;  /* 0xffff0000040d7812 */ /* 0x010fe200078ec0ff */
        /* <DEDUP_REMOVED lines=27> */
.L_x_1039:
[----:B------:R-:W-:Y:S05]  /*115a0*/  BSYNC B0 ;  /* 0x0000000000007941 */ /* 0x000fea0003800000 */
.L_x_1038:
[----:B-----5:R1:W-:Y:S01]  /*115b0*/  STS.128 [R243+0x7800], R12 ;  /* 0x0078000cf3007388 */ /* 0x0203e20000000c00 */
[----:B------:R-:W-:Y:S05]  /*115c0*/  BRA `(.L_x_1025) ;  /* 0x0000006800087947 */ /* 0x000fea0003800000 */
.L_x_976:
[----:B------:R-:W-:Y:S04]  /*115d0*/  BSSY B2, `(.L_x_1040) ;  /* 0x0000178000027945 */ /* 0x000fe80003800000 */
        /* <DEDUP_REMOVED lines=9> */
[----:B------:R-:W-:Y:S01]  /*11670*/  ISETP.GE.AND P0, PT, R14, R5, PT ;  /* 0x000000050e00720c */ /* 0x000fe20003f06270 */
[----:B------:R-:W-:Y:S02]  /*11680*/  IMAD.MOV.U32 R8, RZ, RZ, RZ ;  /* 0x000000ffff087224 */ /* 0x000fe400078e00ff */
[----:B------:R-:W-:-:S10]  /*11690*/  IMAD.MOV.U32 R20, RZ, RZ, R5 ;  /* 0x000000ffff147224 */ /* 0x000fd400078e0005 */
[----:B------:R-:W-:Y:S01]  /*116a0*/  @P0 IADD3 R8, -R2, RZ, RZ ;  /* 0x000000ff02080210 */ /* 0x000fe20007ffe1ff */
[----:B------:R-:W-:-:S03]  /*116b0*/  @P0 IMAD.MOV R20, RZ, RZ, -R2 ;  /* 0x000000ffff140224 */ /* 0x000fc600078e0a02 */
[----:B------:R-:W-:Y:S01]  /*116c0*/  IADD3 R24, P1, R8, R3, RZ ;  /* 0x0000000308187210 */ /* 0x000fe20007f3e0ff */
[----:B------:R-:W-:-:S03]  /*116d0*/  IMAD.WIDE R20, R20, 0x2, R46 ;  /* 0x0000000214147825 */ /* 0x000fc600078e022e */
[----:B------:R-:W-:Y:S02]  /*116e0*/  LEA.HI.X.SX32 R8, R8, R4, 0x1, P1 ;  /* 0x0000000408087211 */ /* 0x000fe400008f0eff */
[C---:B------:R-:W-:Y:S01]  /*116f0*/  LEA R26, P1, R24.reuse, R42, 0x1 ;  /* 0x0000002a181a7211 */ /* 0x040fe200078208ff */
[----:B------:R-:W3:Y:S03]  /*11700*/  LD.E.128 R20, desc[UR6][R20.64] ;  /* 0x0000000614147980 */ /* 0x000ee6000c101d00 */
[----:B------:R-:W-:Y:S01]  /*11710*/  LEA.HI.X R27, R24, R43, R8, 0x1, P1 ;  /* 0x0000002b181b7211 */ /* 0x000fe200008f0c08 */
[----:B------:R-:W-:Y:S01]  /*11720*/  IMAD.MOV.U32 R8, RZ, RZ, RZ ;  /* 0x000000ffff087224 */ /* 0x000fe200078e00ff */
[----:B------:R-:W-:-:S04]  /*11730*/  @P0 IADD3 R8, -R2, RZ, RZ ;  /* 0x000000ff02080210 */ /* 0x000fc80007ffe1ff */
[C---:B------:R-:W-:Y:S01]  /*11740*/  IADD3 R28, P1, R8.reuse, R3, RZ ;  /* 0x00000003081c7210 */ /* 0x040fe20007f3e0ff */
[----:B------:R-:W4:Y:S03]  /*11750*/  LD.E.128 R24, desc[UR6][R26.64] ;  /* 0x000000061a187980 */ /* 0x000f26000c101d00 */
[----:B------:R-:W-:Y:S02]  /*11760*/  LEA.HI.X.SX32 R8, R8, R4, 0x1, P1 ;  /* 0x0000000408087211 */ /* 0x000fe400008f0eff */
[----:B------:R-:W-:-:S04]  /*11770*/  LEA R30, P1, R28, R44, 0x1 ;  /* 0x0000002c1c1e7211 */ /* 0x000fc800078208ff */
[----:B------:R-:W-:-:S06]  /*11780*/  LEA.HI.X R31, R28, R45, R8, 0x1, P1 ;  /* 0x0000002d1c1f7211 */ /* 0x000fcc00008f0c08 */
[----:B------:R-:W2:Y:S01]  /*11790*/  LD.E.128 R28, desc[UR6][R30.64] ;  /* 0x000000061e1c7980 */ /* 0x000ea2000c101d00 */
[C---:B-----5:R-:W-:Y:S01]  /*117a0*/  LOP3.LUT R8, R33.reuse, 0xffff0000, RZ, 0xc0, !PT ;  /* 0xffff000021087812 */ /* 0x060fe200078ec0ff */
[----:B------:R-:W-:Y:S01]  /*117b0*/  IMAD.U32 R38, R32, 0x10000, RZ ;  /* 0x0001000020267824 */ /* 0x000fe200078e00ff */
[----:B------:R-:W-:Y:S01]  /*117c0*/  SHF.L.U32 R57, R33, 0x10, RZ ;  /* 0x0000001021397819 */ /* 0x000fe200000006ff */
[----:B------:R-:W-:Y:S01]  /*117d0*/  IMAD.U32 R56, R34, 0x10000, RZ ;  /* 0x0001000022387824 */ /* 0x000fe200078e00ff */
[C---:B------:R-:W-:Y:S02]  /*117e0*/  LOP3.LUT R33, R35.reuse, 0xffff0000, RZ, 0xc0, !PT ;  /* 0xffff000023217812 */ /* 0x040fe400078ec0ff */
[----:B------:R-:W-:Y:S02]  /*117f0*/  SHF.L.U32 R60, R35, 0x10, RZ ;  /* 0x00000010233c7819 */ /* 0x000fe400000006ff */
[----:B------:R-:W-:Y:S02]  /*11800*/  LOP3.LUT R32, R32, 0xffff0000, RZ, 0xc0, !PT ;  /* 0xffff000020207812 */ /* 0x000fe400078ec0ff */
[----:B------:R-:W-:Y:S01]  /*11810*/  LOP3.LUT R34, R34, 0xffff0000, RZ, 0xc0, !PT ;  /* 0xffff000022227812 */ /* 0x000fe200078ec0ff */
[C---:B---3--:R-:W-:Y:S01]  /*11820*/  IMAD.U32 R58, R20.reuse, 0x10000, RZ ;  /* 0x00010000143a7824 */ /* 0x048fe200078e00ff */
[----:B------:R-:W-:Y:S01]  /*11830*/  LOP3.LUT R35, R20, 0xffff0000, RZ, 0xc0, !PT ;  /* 0xffff000014237812 */ /* 0x000fe200078ec0ff */
[----:B------:R-:W-:Y:S01]  /*11840*/  IMAD.U32 R61, R22, 0x10000, RZ ;  /* 0x00010000163d7824 */ /* 0x000fe200078e00ff */
[----:B------:R-:W-:-:S02]  /*11850*/  SHF.L.U32 R20, R21, 0x10, RZ ;  /* 0x0000001015147819 */ /* 0x000fc400000006ff */
[----:B------:R-:W-:Y:S02]  /*11860*/  LOP3.LUT R62, R21, 0xffff0000, RZ, 0xc0, !PT ;  /* 0xffff0000153e7812 */ /* 0x000fe400078ec0ff */
[C---:B------:R-:W-:Y:S02]  /*11870*/  SHF.L.U32 R21, R23.reuse, 0x10, RZ ;  /* 0x0000001017157819 */ /* 0x040fe400000006ff */
[----:B------:R-:W-:Y:S01]  /*11880*/  LOP3.LUT R64, R23, 0xffff0000, RZ, 0xc0, !PT ;  /* 0xffff000017407812 */ /* 0x000fe200078ec0ff */
[----:B----4-:R-:W-:Y:S01]  /*11890*/  IMAD.U32 R63, R24, 0x10000, RZ ;  /* 0x00010000183f7824 */ /* 0x010fe200078e00ff */
[C---:B------:R-:W-:Y:S01]  /*118a0*/  SHF.L.U32 R23, R25.reuse, 0x10, RZ ;  /* 0x0000001019177819 */ /* 0x040fe200000006ff */
[----:B------:R-:W-:Y:S01]  /*118b0*/  IMAD.U32 R65, R26, 0x10000, RZ ;  /* 0x000100001a417824 */ /* 0x000fe200078e00ff */
[----:B------:R-:W-:Y:S01]  /*118c0*/  LOP3.LUT R66, R25, 0xffff0000, RZ, 0xc0, !PT ;  /* 0xffff000019427812 */ /* 0x000fe200078ec0ff */
[----:B------:R-:W-:Y:S01]  /*118d0*/  @!P0 FADD.FTZ R63, -R63, -RZ ;  /* 0x800000ff3f3f8221 */ /* 0x000fe20000010100 */
        /* <DEDUP_REMOVED lines=13> */
[----:B------:R-:W-:Y:S01]  /*119b0*/  FMUL.FTZ R21, R21, R25 ;  /* 0x0000001915157220 */ /* 0x000fe20000410000 */
[----:B------:R-:W-:Y:S01]  /*119c0*/  FMUL.FTZ R20, R20, R23 ;  /* 0x0000001714147220 */ /* 0x000fe20000410000 */
[----:B------:R-:W-:Y:S01]  /*119d0*/  FMUL.FTZ R64, R64, R27 ;  /* 0x0000001b40407220 */ /* 0x000fe20000410000 */
[C---:B--2---:R-:W-:Y:S01]  /*119e0*/  IMAD.U32 R25, R28.reuse, 0x10000, RZ ;  /* 0x000100001c197824 */ /* 0x044fe200078e00ff */
[----:B------:R-:W-:Y:S01]  /*119f0*/  LOP3.LUT R24, R28, 0xffff0000, RZ, 0xc0, !PT ;  /* 0xffff00001c187812 */ /* 0x000fe200078ec0ff */
[----:B------:R-:W-:Y:S01]  /*11a00*/  FMUL.FTZ R22, R22, R26 ;  /* 0x0000001a16167220 */ /* 0x000fe20000410000 */
[----:B------:R-:W-:Y:S01]  /*11a10*/  SHF.L.U32 R23, R29, 0x10, RZ ;  /* 0x000000101d177819 */ /* 0x000fe200000006ff */
[C---:B------:R-:W-:Y:S01]  /*11a20*/  IMAD.U32 R28, R30.reuse, 0x10000, RZ ;  /* 0x000100001e1c7824 */ /* 0x040fe200078e00ff */
[----:B------:R-:W-:Y:S01]  /*11a30*/  LOP3.LUT R27, R30, 0xffff0000, RZ, 0xc0, !PT ;  /* 0xffff00001e1b7812 */ /* 0x000fe200078ec0ff */
[----:B------:R-:W-:Y:S01]  /*11a40*/  FMUL.FTZ R58, R58, R63 ;  /* 0x0000003f3a3a7220 */ /* 0x000fe20000410000 */
[----:B------:R-:W-:Y:S01]  /*11a50*/  FMUL.FTZ R61, R61, R65 ;  /* 0x000000413d3d7220 */ /* 0x000fe20000410000 */
[----:B------:R-:W-:Y:S01]  /*11a60*/  LOP3.LUT R29, R29, 0xffff0000, RZ, 0xc0, !PT ;  /* 0xffff00001d1d7812 */ /* 0x000fe200078ec0ff */
[----:B------:R-:W-:Y:S01]  /*11a70*/  FMUL.FTZ R62, R62, R66 ;  /* 0x000000423e3e7220 */ /* 0x000fe20000410000 */
[C---:B------:R-:W-:Y:S01]  /*11a80*/  SHF.L.U32 R26, R31.reuse, 0x10, RZ ;  /* 0x000000101f1a7819 */ /* 0x040fe200000006ff */
[----:B------:R-:W-:Y:S01]  /*11a90*/  FFMA.FTZ R25, R38, R25, R58 ;  /* 0x0000001926197223 */ /* 0x000fe2000001003a */
[----:B------:R-:W-:Y:S01]  /*11aa0*/  LOP3.LUT R30, R31, 0xffff0000, RZ, 0xc0, !PT ;  /* 0xffff00001f1e7812 */ /* 0x000fe200078ec0ff */
[----:B------:R-:W-:Y:S01]  /*11ab0*/  FFMA.FTZ R24, R32, R24, R35 ;  /* 0x0000001820187223 */ /* 0x000fe20000010023 */
[----:B------:R-:W-:Y:S01]  /*11ac0*/  FFMA.FTZ R28, R56, R28, R61 ;  /* 0x0000001c381c7223 */ /* 0x000fe2000001003d */
[----:B------:R-:W-:Y:S01]  /*11ad0*/  FFMA.FTZ R22, R34, R27, R22 ;  /* 0x0000001b22167223 */ /* 0x000fe20000010016 */
[----:B------:R-:W-:Y:S01]  /*11ae0*/  FFMA.FTZ R20, R57, R23, R20 ;  /* 0x0000001739147223 */ /* 0x000fe20000010014 */
[----:B------:R-:W-:Y:S01]  /*11af0*/  FFMA.FTZ R8, R8, R29, R62 ;  /* 0x0000001d08087223 */ /* 0x000fe2000001003e */
[----:B------:R-:W-:Y:S01]  /*11b00*/  FFMA.FTZ R21, R60, R26, R21 ;  /* 0x0000001a3c157223 */ /* 0x000fe20000010015 */
[----:B------:R-:W-:Y:S01]  /*11b10*/  FFMA.FTZ R30, R33, R30, R64 ;  /* 0x0000001e211e7223 */ /* 0x000fe20000010040 */
[----:B------:R-:W-:-:S02]  /*11b20*/  F2FP.BF16.F32.PACK_AB R24, R24, R25 ;  /* 0x000000191818723e */ /* 0x000fc400000010ff */
[----:B------:R-:W-:Y:S02]  /*11b30*/  F2FP.BF16.F32.PACK_AB R22, R22, R28 ;  /* 0x0000001c1616723e */ /* 0x000fe400000010ff */
[----:B------:R-:W-:Y:S01]  /*11b40*/  F2FP.BF16.F32.PACK_AB R8, R8, R20 ;  /* 0x000000140808723e */ /* 0x000fe200000010ff */
[----:B------:R-:W-:Y:S01]  /*11b50*/  IMAD.MOV.U32 R32, RZ, RZ, R24 ;  /* 0x000000ffff207224 */ /* 0x000fe200078e0018 */
[----:B------:R-:W-:Y:S01]  /*11b60*/  F2FP.BF16.F32.PACK_AB R21, R30, R21 ;  /* 0x000000151e15723e */ /* 0x000fe200000010ff */
[----:B------:R-:W-:Y:S01]  /*11b70*/  IMAD.MOV.U32 R34, RZ, RZ, R22 ;  /* 0x000000ffff227224 */ /* 0x000fe200078e0016 */
[----:B------:R-:W-:Y:S02]  /*11b80*/  MOV R33, R8 ;  /* 0x0000000800217202 */ /* 0x000fe40000000f00 */
[----:B------:R-:W-:Y:S02]  /*11b90*/  MOV R35, R21 ;  /* 0x0000001500237202 */ /* 0x000fe40000000f00 */
.L_x_1045:
[----:B------:R-:W-:Y:S05]  /*11ba0*/  BSYNC B0 ;  /* 0x0000000000007941 */ /* 0x000fea0003800000 */
.L_x_1044:
[----:B-----5:R3:W-:Y:S02]  /*11bb0*/  STS.128 [R243], R32 ;  /* 0x00000020f3007388 */ /* 0x0207e40000000c00 */
.L_x_1043:
[----:B------:R-:W-:Y:S05]  /*11bc0*/  BSYNC B1 ;  /* 0x0000000000017941 */ /* 0x000fea0003800000 */
.L_x_1042:
        /* <DEDUP_REMOVED lines=17> */
[----:B------:R-:W2:Y:S03]  /*11ce0*/  LD.E.128 R20, desc[UR6][R20.64+0x80] ;  /* 0x0000800614147980 */ /* 0x000ea6000c101d00 */
        /* <DEDUP_REMOVED lines=8> */
[----:B------:R-:W3:Y:S01]  /*11d70*/  LD.E.128 R28, desc[UR6][R30.64+0x80] ;  /* 0x000080061e1c7980 */ /* 0x000ee2000c101d00 */
        /* <DEDUP_REMOVED lines=8> */
[C---:B--2---:R-:W-:Y:S01]  /*11e00*/  IMAD.U32 R58, R20.reuse, 0x10000, RZ ;  /* 0x00010000143a7824 */ /* 0x044fe200078e00ff */
        /* <DEDUP_REMOVED lines=27> */
[C---:B---3--:R-:W-:Y:S01]  /*11fc0*/  IMAD.U32 R25, R28.reuse, 0x10000, RZ ;  /* 0x000100001c197824 */ /* 0x048fe200078e00ff */
        /* <DEDUP_REMOVED lines=27> */
.L_x_1049:
[----:B------:R-:W-:Y:S05]  /*12180*/  BSYNC B0 ;  /* 0x0000000000007941 */ /* 0x000fea0003800000 */
.L_x_1048:
[----:B-----5:R1:W-:Y:S02]  /*12190*/  STS.128 [R243+0x2000], R32 ;  /* 0x00200020f3007388 */ /* 0x0203e40000000c00 */
.L_x_1047:
[----:B------:R-:W-:Y:S05]  /*121a0*/  BSYNC B1 ;  /* 0x0000000000017941 */ /* 0x000fea0003800000 */
.L_x_1046:
        /* <DEDUP_REMOVED lines=22> */
[----:B------:R-:W2:Y:S03]  /*12310*/  LD.E.128 R24, desc[UR6][R26.64+0x100] ;  /* 0x000100061a187980 */ /* 0x000ea6000c101d00 */
[----:B------:R-:W-:Y:S02]  /*12320*/  LEA.HI.X.SX32 R8, R8, R4, 0x1, P1 ;  /* 0x0000000408087211 */ /* 0x000fe400008f0eff */
[----:B------:R-:W-:-:S04]  /*12330*/  LEA R30, P1, R28, R44, 0x1 ;  /* 0x0000002c1c1e7211 */ /* 0x000fc800078208ff */
[----:B------:R-:W-:-:S06]  /*12340*/  LEA.HI.X R31, R28, R45, R8, 0x1, P1 ;  /* 0x0000002d1c1f7211 */ /* 0x000fcc00008f0c08 */
[----:B------:R-:W4:Y:S01]  /*12350*/  LD.E.128 R28, desc[UR6][R30.64+0x100] ;  /* 0x000100061e1c7980 */ /* 0x000f22000c101d00 */
        /* <DEDUP_REMOVED lines=15> */
[----:B--2---:R-:W-:Y:S01]  /*12450*/  IMAD.U32 R63, R24, 0x10000, RZ ;  /* 0x00010000183f7824 */ /* 0x004fe200078e00ff */
        /* <DEDUP_REMOVED lines=20> */
[C---:B----4-:R-:W-:Y:S01]  /*125a0*/  IMAD.U32 R25, R28.reuse, 0x10000, RZ ;  /* 0x000100001c197824 */ /* 0x050fe200078e00ff */
        /* <DEDUP_REMOVED lines=27> */
.L_x_1053:
[----:B------:R-:W-:Y:S05]  /*12760*/  BSYNC B0 ;  /* 0x0000000000007941 */ /* 0x000fea0003800000 */
.L_x_1052:
[----:B-----5:R3:W-:Y:S02]  /*12770*/  STS.128 [R243+0x4000], R32 ;  /* 0x00400020f3007388 */ /* 0x0207e40000000c00 */
.L_x_1051:
[----:B------:R-:W-:Y:S05]  /*12780*/  BSYNC B1 ;  /* 0x0000000000017941 */ /* 0x000fea0003800000 */
.L_x_1050:
[----:B------:R-:W-:-:S13]  /*12790*/  ISETP.GE.AND P0, PT, R9, R6, PT ;  /* 0x000000060900720c */ /* 0x000fda0003f06270 */
        /* <DEDUP_REMOVED lines=24> */
[----:B------:R-:W4:Y:S01]  /*12920*/  LD.E.128 R28, desc[UR6][R30.64+0x180] ;  /* 0x000180061e1c7980 */ /* 0x000f22000c101d00 */
[C---:B-----5:R-:W-:Y:S01]  /*12930*/  LOP3.LUT R8, R33.reuse, 0xffff0000, RZ, 0xc0, !PT ;  /* 0xffff000021087812 */ /* 0x060fe200078ec0ff */
[----:B------:R-:W-:Y:S01]  /*12940*/  IMAD.U32 R38, R32, 0x10000, RZ ;  /* 0x0001000020267824 */ /* 0x000fe200078e00ff */
[----:B-12---:R-:W-:Y:S01]  /*12950*/  SHF.L.U32 R47, R33, 0x10, RZ ;  /* 0x00000010212f7819 */ /* 0x006fe200000006ff */
        /* <DEDUP_REMOVED lines=33> */
[C---:B------:R-:W-:Y:S01]  /*12b70*/  IMAD.U32 R25, R28.reuse, 0x10000, RZ ;  /* 0x000100001c197824 */ /* 0x040fe200078e00ff */
[----:B------:R-:W-:Y:S01]  /*12b80*/  LOP3.LUT R24, R28, 0xffff0000, RZ, 0xc0, !PT ;  /* 0xffff00001c187812 */ /* 0x000fe200078ec0ff */
[----:B------:R-:W-:Y:S01]  /*12b90*/  FMUL.FTZ R22, R22, R26 ;  /* 0x0000001a16167220 */ /* 0x000fe20000410000 */
[C---:B------:R-:W-:Y:S01]  /*12ba0*/  SHF.L.U32 R23, R29.reuse, 0x10, RZ ;  /* 0x000000101d177819 */ /* 0x040fe200000006ff */
        /* <DEDUP_REMOVED lines=24> */
.L_x_1055:
[----:B------:R-:W-:Y:S05]  /*12d30*/  BSYNC B0 ;  /* 0x0000000000007941 */ /* 0x000fea0003800000 */
.L_x_1054:
[----:B-----5:R3:W-:Y:S02]  /*12d40*/  STS.128 [R243+0x6000], R32 ;  /* 0x00600020f3007388 */ /* 0x0207e40000000c00 */
.L_x_1041:
[----:B------:R-:W-:Y:S05]  /*12d50*/  BSYNC B2 ;  /* 0x0000000000027941 */ /* 0x000fea0003800000 */
.L_x_1040:
        /* <DEDUP_REMOVED lines=20> */
[----:B------:R-:W-:Y:S01]  /*12ea0*/  LEA.HI.X.SX32 R24, R24, R4, 0x1, P1 ;  /* 0x0000000418187211 */ /* 0x000fe200008f0eff */
[----:B------:R-:W-:Y:S01]  /*12eb0*/  IMAD.MOV.U32 R28, RZ, RZ, RZ ;  /* 0x000000ffff1c7224 */ /* 0x000fe200078e00ff */
[C---:B------:R-:W-:Y:S01]  /*12ec0*/  LEA R26, P1, R25.reuse, R42, 0x1 ;  /* 0x0000002a191a7211 */ /* 0x040fe200078208ff */
[----:B------:R-:W3:Y:S01]  /*12ed0*/  LD.E.128 R20, desc[UR6][R20.64] ;  /* 0x0000000614147980 */ /* 0x000ee2000c101d00 */
[----:B------:R-:W-:Y:S02]  /*12ee0*/  @P0 IADD3 R28, -R2, RZ, RZ ;  /* 0x000000ff021c0210 */ /* 0x000fe40007ffe1ff */
[----:B------:R-:W-:Y:S02]  /*12ef0*/  LEA.HI.X R27, R25, R43, R24, 0x1, P1 ;  /* 0x0000002b191b7211 */ /* 0x000fe400008f0c18 */
[----:B------:R-:W-:-:S04]  /*12f00*/  IADD3 R29, P1, R28, R3, RZ ;  /* 0x000000031c1d7210 */ /* 0x000fc80007f3e0ff */
[----:B------:R-:W4:Y:S01]  /*12f10*/  LD.E.128 R24, desc[UR6][R26.64] ;  /* 0x000000061a187980 */ /* 0x000f22000c101d00 */
[----:B------:R-:W-:Y:S02]  /*12f20*/  LEA.HI.X.SX32 R28, R28, R4, 0x1, P1 ;  /* 0x000000041c1c7211 */ /* 0x000fe400008f0eff */
[----:B------:R-:W-:-:S04]  /*12f30*/  LEA R30, P1, R29, R44, 0x1 ;  /* 0x0000002c1d1e7211 */ /* 0x000fc800078208ff */
[----:B------:R-:W-:-:S06]  /*12f40*/  LEA.HI.X R31, R29, R45, R28, 0x1, P1 ;  /* 0x0000002d1d1f7211 */ /* 0x000fcc00008f0c1c */
[----:B------:R-:W4:Y:S01]  /*12f50*/  LD.E.128 R28, desc[UR6][R30.64] ;  /* 0x000000061e1c7980 */ /* 0x000f22000c101d00 */
[C---:B--2--5:R-:W-:Y:S01]  /*12f60*/  IMAD.U32 R46, R32.reuse, 0x10000, RZ ;  /* 0x00010000202e7824 */ /* 0x064fe200078e00ff */
[----:B------:R-:W-:Y:S01]  /*12f70*/  LOP3.LUT R38, R32, 0xffff0000, RZ, 0xc0, !PT ;  /* 0xffff000020267812 */ /* 0x000fe200078ec0ff */
[----:B------:R-:W-:Y:S01]  /*12f80*/  IMAD.U32 R47, R34, 0x10000, RZ ;  /* 0x00010000222f7824 */ /* 0x000fe200078e00ff */
[C---:B------:R-:W-:Y:S02]  /*12f90*/  LOP3.LUT R32, R33.reuse, 0xffff0000, RZ, 0xc0, !PT ;  /* 0xffff000021207812 */ /* 0x040fe400078ec0ff */
[----:B------:R-:W-:Y:S02]  /*12fa0*/  SHF.L.U32 R56, R33, 0x10, RZ ;  /* 0x0000001021387819 */ /* 0x000fe400000006ff */
[C---:B------:R-:W-:Y:S02]  /*12fb0*/  LOP3.LUT R33, R35.reuse, 0xffff0000, RZ, 0xc0, !PT ;  /* 0xffff000023217812 */ /* 0x040fe400078ec0ff */
[----:B------:R-:W-:-:S02]  /*12fc0*/  SHF.L.U32 R58, R35, 0x10, RZ ;  /* 0x00000010233a7819 */ /* 0x000fc400000006ff */
[----:B------:R-:W-:Y:S01]  /*12fd0*/  LOP3.LUT R34, R34, 0xffff0000, RZ, 0xc0, !PT ;  /* 0xffff000022227812 */ /* 0x000fe200078ec0ff */
[C---:B---3--:R-:W-:Y:S01]  /*12fe0*/  IMAD.U32 R57, R20.reuse, 0x10000, RZ ;  /* 0x0001000014397824 */ /* 0x048fe200078e00ff */
[----:B------:R-:W-:Y:S01]  /*12ff0*/  LOP3.LUT R35, R20, 0xffff0000, RZ, 0xc0, !PT ;  /* 0xffff000014237812 */ /* 0x000fe200078ec0ff */
[----:B------:R-:W-:Y:S01]  /*13000*/  IMAD.U32 R60, R22, 0x10000, RZ ;  /* 0x00010000163c7824 */ /* 0x000fe200078e00ff */
[C---:B------:R-:W-:Y:S02]  /*13010*/  SHF.L.U32 R20, R21.reuse, 0x10, RZ ;  /* 0x0000001015147819 */ /* 0x040fe400000006ff */
        /* <DEDUP_REMOVED lines=52> */
.L_x_1061:
[----:B------:R-:W-:Y:S05]  /*13360*/  BSYNC B0 ;  /* 0x0000000000007941 */ /* 0x000fea0003800000 */
.L_x_1060:
[----:B-----5:R3:W-:Y:S02]  /*13370*/  STS.128 [R243+0x800], R32 ;  /* 0x00080020f3007388 */ /* 0x0207e40000000c00 */
.L_x_1059:
[----:B------:R-:W-:Y:S05]  /*13380*/  BSYNC B1 ;  /* 0x0000000000017941 */ /* 0x000fea0003800000 */
.L_x_1058:
        /* <DEDUP_REMOVED lines=91> */
.L_x_1065:
[----:B------:R-:W-:Y:S05]  /*13940*/  BSYNC B0 ;  /* 0x0000000000007941 */ /* 0x000fea0003800000 */
.L_x_1064:
[----:B-----5:R3:W-:Y:S02]  /*13950*/  STS.128 [R243+0x2800], R32 ;  /* 0x00280020f3007388 */ /* 0x0207e40000000c00 */
.L_x_1063:
[----:B------:R-:W-:Y:S05]  /*13960*/  BSYNC B1 ;  /* 0x0000000000017941 */ /* 0x000fea0003800000 */
.L_x_1062:
        /* <DEDUP_REMOVED lines=91> */
.L_x_1069:
[----:B------:R-:W-:Y:S05]  /*13f20*/  BSYNC B0 ;  /* 0x0000000000007941 */ /* 0x000fea0003800000 */
.L_x_1068:
[----:B-----5:R3:W-:Y:S02]  /*13f30*/  STS.128 [R243+0x4800], R32 ;  /* 0x00480020f3007388 */ /* 0x0207e40000000c00 */
.L_x_1067:
[----:B------:R-:W-:Y:S05]  /*13f40*/  BSYNC B1 ;  /* 0x0000000000017941 */ /* 0x000fea0003800000 */
.L_x_1066:
        /* <DEDUP_REMOVED lines=16> */
[----:B------:R-:W-:Y:S01]  /*14050*/  LEA R26, P1, R24, R42, 0x1 ;  /* 0x0000002a181a7211 */ /* 0x000fe200078208ff */
        /* <DEDUP_REMOVED lines=9> */
[C---:B-1---5:R-:W-:Y:S01]  /*140f0*/  IMAD.U32 R37, R32.reuse, 0x10000, RZ ;  /* 0x0001000020257824 */ /* 0x062fe200078e00ff */
[----:B------:R-:W-:Y:S01]  /*14100*/  LOP3.LUT R36, R32, 0xffff0000, RZ, 0xc0, !PT ;  /* 0xffff000020247812 */ /* 0x000fe200078ec0ff */
[----:B------:R-:W-:Y:S01]  /*14110*/  IMAD.U32 R38, R34, 0x10000, RZ ;  /* 0x0001000022267824 */ /* 0x000fe200078e00ff */
[C---:B------:R-:W-:Y:S02]  /*14120*/  LOP3.LUT R32, R33.reuse, 0xffff0000, RZ, 0xc0, !PT ;  /* 0xffff000021207812 */ /* 0x040fe400078ec0ff */
[----:B--2---:R-:W-:Y:S02]  /*14130*/  SHF.L.U32 R46, R33, 0x10, RZ ;  /* 0x00000010212e7819 */ /* 0x004fe400000006ff */
        /* <DEDUP_REMOVED lines=41> */
[----:B------:R-:W-:Y:S01]  /*143d0*/  SHF.L.U32 R26, R31, 0x10, RZ ;  /* 0x000000101f1a7819 */ /* 0x000fe200000006ff */
        /* <DEDUP_REMOVED lines=17> */
.L_x_1071:
[----:B------:R-:W-:Y:S05]  /*144f0*/  BSYNC B0 ;  /* 0x0000000000007941 */ /* 0x000fea0003800000 */
.L_x_1070:
[----:B-----5:R3:W-:Y:S02]  /*14500*/  STS.128 [R243+0x6800], R32 ;  /* 0x00680020f3007388 */ /* 0x0207e40000000c00 */
.L_x_1057:
[----:B------:R-:W-:Y:S05]  /*14510*/  BSYNC B2 ;  /* 0x0000000000027941 */ /* 0x000fea0003800000 */
.L_x_1056:
        /* <DEDUP_REMOVED lines=23> */
[----:B------:R-:W4:Y:S01]  /*14690*/  LD.E.128 R20, desc[UR6][R20.64] ;  /* 0x0000000614147980 */ /* 0x000f22000c101d00 */
[----:B------:R-:W-:Y:S02]  /*146a0*/  @P0 IADD3 R28, -R2, RZ, RZ ;  /* 0x000000ff021c0210 */ /* 0x000fe40007ffe1ff */
[----:B------:R-:W-:Y:S02]  /*146b0*/  LEA.HI.X R27, R25, R43, R24, 0x1, P1 ;  /* 0x0000002b191b7211 */ /* 0x000fe400008f0c18 */
[----:B------:R-:W-:-:S04]  /*146c0*/  IADD3 R29, P1, R28, R3, RZ ;  /* 0x000000031c1d7210 */ /* 0x000fc80007f3e0ff */
[----:B------:R-:W3:Y:S01]  /*146d0*/  LD.E.128 R24, desc[UR6][R26.64] ;  /* 0x000000061a187980 */ /* 0x000ee2000c101d00 */
[----:B------:R-:W-:Y:S02]  /*146e0*/  LEA.HI.X.SX32 R28, R28, R4, 0x1, P1 ;  /* 0x000000041c1c7211 */ /* 0x000fe400008f0eff */
[----:B------:R-:W-:-:S04]  /*146f0*/  LEA R30, P1, R29, R44, 0x1 ;  /* 0x0000002c1d1e7211 */ /* 0x000fc800078208ff */
[----:B------:R-:W-:-:S06]  /*14700*/  LEA.HI.X R31, R29, R45, R28, 0x1, P1 ;  /* 0x0000002d1d1f7211 */ /* 0x000fcc00008f0c1c */
[----:B------:R-:W3:Y:S01]  /*14710*/  LD.E.128 R28, desc[UR6][R30.64] ;  /* 0x000000061e1c7980 */ /* 0x000ee2000c101d00 */
[C---:B-----5:R-:W-:Y:S01]  /*14720*/  IMAD.U32 R38, R32.reuse, 0x10000, RZ ;  /* 0x0001000020267824 */ /* 0x060fe200078e00ff */
[----:B------:R-:W-:Y:S01]  /*14730*/  LOP3.LUT R37, R32, 0xffff0000, RZ, 0xc0, !PT ;  /* 0xffff000020257812 */ /* 0x000fe200078ec0ff */
[----:B--2---:R-:W-:Y:S01]  /*14740*/  IMAD.U32 R46, R34, 0x10000, RZ ;  /* 0x00010000222e7824 */ /* 0x004fe200078e00ff */
[C---:B------:R-:W-:Y:S02]  /*14750*/  LOP3.LUT R32, R33.reuse, 0xffff0000, RZ, 0xc0, !PT ;  /* 0xffff000021207812 */ /* 0x040fe400078ec0ff */
[----:B------:R-:W-:Y:S02]  /*14760*/  SHF.L.U32 R47, R33, 0x10, RZ ;  /* 0x00000010212f7819 */ /* 0x000fe400000006ff */
[C---:B------:R-:W-:Y:S02]  /*14770*/  LOP3.LUT R33, R35.reuse, 0xffff0000, RZ, 0xc0, !PT ;  /* 0xffff000023217812 */ /* 0x040fe400078ec0ff */
[----:B------:R-:W-:-:S02]  /*14780*/  SHF.L.U32 R57, R35, 0x10, RZ ;  /* 0x0000001023397819 */ /* 0x000fc400000006ff */
[----:B------:R-:W-:Y:S01]  /*14790*/  LOP3.LUT R34, R34, 0xffff0000, RZ, 0xc0, !PT ;  /* 0xffff000022227812 */ /* 0x000fe200078ec0ff */
[C---:B----4-:R-:W-:Y:S01]  /*147a0*/  IMAD.U32 R56, R20.reuse, 0x10000, RZ ;  /* 0x0001000014387824 */ /* 0x050fe200078e00ff */
[----:B------:R-:W-:Y:S01]  /*147b0*/  LOP3.LUT R35, R20, 0xffff0000, RZ, 0xc0, !PT ;  /* 0xffff000014237812 */ /* 0x000fe200078ec0ff */
[----:B------:R-:W-:Y:S01]  /*147c0*/  IMAD.U32 R58, R22, 0x10000, RZ ;  /* 0x00010000163a7824 */ /* 0x000fe200078e00ff */
[C---:B------:R-:W-:Y:S02]  /*147d0*/  SHF.L.U32 R20, R21.reuse, 0x10, RZ ;  /* 0x0000001015147819 */ /* 0x040fe400000006ff */
[----:B------:R-:W-:Y:S02]  /*147e0*/  LOP3.LUT R60, R21, 0xffff0000, RZ, 0xc0, !PT ;  /* 0xffff0000153c7812 */ /* 0x000fe400078ec0ff */
[C---:B------:R-:W-:Y:S02]  /*147f0*/  SHF.L.U32 R21, R23.reuse, 0x10, RZ ;  /* 0x0000001017157819 */ /* 0x040fe400000006ff */
[----:B------:R-:W-:Y:S01]  /*14800*/  LOP3.LUT R62, R23, 0xffff0000, RZ, 0xc0, !PT ;  /* 0xffff0000173e7812 */ /* 0x000fe200078ec0ff */
[----:B---3--:R-:W-:Y:S01]  /*14810*/  IMAD.U32 R61, R24, 0x10000, RZ ;  /* 0x00010000183d7824 */ /* 0x008fe200078e00ff */
        /* <DEDUP_REMOVED lines=48> */
.L_x_1077:
[----:B------:R-:W-:Y:S05]  /*14b20*/  BSYNC B0 ;  /* 0x0000000000007941 */ /* 0x000fea0003800000 */
.L_x_1076:
[----:B-----5:R1:W-:Y:S02]  /*14b30*/  STS.128 [R243+0x1000], R32 ;  /* 0x00100020f3007388 */ /* 0x0203e40000000c00 */
.L_x_1075:
[----:B------:R-:W-:Y:S05]  /*14b40*/  BSYNC B1 ;  /* 0x0000000000017941 */ /* 0x000fea0003800000 */
.L_x_1074:
        /* <DEDUP_REMOVED lines=91> */
.L_x_1081:
[----:B------:R-:W-:Y:S05]  /*15100*/  BSYNC B0 ;  /* 0x0000000000007941 */ /* 0x000fea0003800000 */
.L_x_1080:
[----:B-----5:R3:W-:Y:S02]  /*15110*/  STS.128 [R243+0x3000], R32 ;  /* 0x00300020f3007388 */ /* 0x0207e40000000c00 */
.L_x_1079:
[----:B------:R-:W-:Y:S05]  /*15120*/  BSYNC B1 ;  /* 0x0000000000017941 */ /* 0x000fea0003800000 */
.L_x_1078:
        /* <DEDUP_REMOVED lines=91> */
.L_x_1085:
[----:B------:R-:W-:Y:S05]  /*156e0*/  BSYNC B0 ;  /* 0x0000000000007941 */ /* 0x000fea0003800000 */
.L_x_1084:
[----:B-----5:R3:W-:Y:S02]  /*156f0*/  STS.128 [R243+0x5000], R32 ;  /* 0x00500020f3007388 */ /* 0x0207e40000000c00 */
.L_x_1083:
[----:B------:R-:W-:Y:S05]  /*15700*/  BSYNC B1 ;  /* 0x0000000000017941 */ /* 0x000fea0003800000 */
.L_x_1082:
[----:B------:R-:W-:-:S13]  /*15710*/  ISETP.GE.AND P0, PT, R9, R6, PT ;  /* 0x000000060900720c */ /* 0x000fda0003f06270 */
[----:B------:R1:W-:Y:S01]  /*15720*/  @P0 STS.128 [R243+0x7000], RZ ;  /* 0x007000fff3000388 */ /* 0x0003e20000000c00 */
        /* <DEDUP_REMOVED lines=12> */
[----:B-1-3--:R-:W-:Y:S02]  /*157f0*/  LEA.HI.X.SX32 R16, R24, R4, 0x1, P1 ;  /* 0x0000000418107211 */ /* 0x00afe400008f0eff */
        /* <DEDUP_REMOVED lines=13> */
[----:B--2---:R-:W-:Y:S01]  /*158d0*/  SHF.L.U32 R46, R21, 0x10, RZ ;  /* 0x00000010152e7819 */ /* 0x004fe200000006ff */
[----:B------:R-:W-:Y:S01]  /*158e0*/  IMAD.U32 R38, R22, 0x10000, RZ ;  /* 0x0001000016267824 */ /* 0x000fe200078e00ff */
[----:B------:R-:W-:Y:S02]  /*158f0*/  LOP3.LUT R17, R20, 0xffff0000, RZ, 0xc0, !PT ;  /* 0xffff000014117812 */ /* 0x000fe400078ec0ff */
[----:B------:R-:W-:Y:S02]  /*15900*/  LOP3.LUT R21, R22, 0xffff0000, RZ, 0xc0, !PT ;  /* 0xffff000016157812 */ /* 0x000fe400078ec0ff */
[C---:B------:R-:W-:Y:S02]  /*15910*/  LOP3.LUT R20, R23.reuse, 0xffff0000, RZ, 0xc0, !PT ;  /* 0xffff000017147812 */ /* 0x040fe400078ec0ff */
[----:B------:R-:W-:-:S02]  /*15920*/  SHF.L.U32 R56, R23, 0x10, RZ ;  /* 0x0000001017387819 */ /* 0x000fc400000006ff */
[C---:B---3--:R-:W-:Y:S01]  /*15930*/  SHF.L.U32 R22, R25.reuse, 0x10, RZ ;  /* 0x0000001019167819 */ /* 0x048fe200000006ff */
[----:B------:R-:W-:Y:S01]  /*15940*/  IMAD.U32 R47, R24, 0x10000, RZ ;  /* 0x00010000182f7824 */ /* 0x000fe200078e00ff */
[----:B------:R-:W-:Y:S01]  /*15950*/  LOP3.LUT R58, R25, 0xffff0000, RZ, 0xc0, !PT ;  /* 0xffff0000193a7812 */ /* 0x000fe200078ec0ff */
[----:B------:R-:W-:Y:S01]  /*15960*/  IMAD.U32 R57, R26, 0x10000, RZ ;  /* 0x000100001a397824 */ /* 0x000fe200078e00ff */
[----:B------:R-:W-:Y:S02]  /*15970*/  LOP3.LUT R23, R24, 0xffff0000, RZ, 0xc0, !PT ;  /* 0xffff000018177812 */ /* 0x000fe400078ec0ff */
        /* <DEDUP_REMOVED lines=24> */
[C---:B------:R-:W-:Y:S01]  /*15b00*/  IMAD.U32 R28, R32.reuse, 0x10000, RZ ;  /* 0x00010000201c7824 */ /* 0x040fe200078e00ff */
[----:B------:R-:W-:Y:S01]  /*15b10*/  LOP3.LUT R27, R32, 0xffff0000, RZ, 0xc0, !PT ;  /* 0xffff0000201b7812 */ /* 0x000fe200078ec0ff */
[C---:B------:R-:W-:Y:S01]  /*15b20*/  IMAD.U32 R31, R34.reuse, 0x10000, RZ ;  /* 0x00010000221f7824 */ /* 0x040fe200078e00ff */
[----:B------:R-:W-:Y:S01]  /*15b30*/  LOP3.LUT R30, R34, 0xffff0000, RZ, 0xc0, !PT ;  /* 0xffff0000221e7812 */ /* 0x000fe200078ec0ff */
[----:B------:R-:W-:Y:S01]  /*15b40*/  FMUL.FTZ R47, R47, R60 ;  /* 0x0000003c2f2f7220 */ /* 0x000fe20000410000 */
[----:B------:R-:W-:Y:S01]  /*15b50*/  FMUL.FTZ R57, R57, R62 ;  /* 0x0000003e39397220 */ /* 0x000fe20000410000 */
[C---:B------:R-:W-:Y:S01]  /*15b60*/  SHF.L.U32 R26, R33.reuse, 0x10, RZ ;  /* 0x00000010211a7819 */ /* 0x040fe200000006ff */
[----:B------:R-:W-:Y:S01]  /*15b70*/  FMUL.FTZ R58, R58, R63 ;  /* 0x0000003f3a3a7220 */ /* 0x000fe20000410000 */
[----:B------:R-:W-:Y:S01]  /*15b80*/  LOP3.LUT R32, R33, 0xffff0000, RZ, 0xc0, !PT ;  /* 0xffff000021207812 */ /* 0x000fe200078ec0ff */
[----:B------:R-:W-:Y:S01]  /*15b90*/  FFMA.FTZ R28, R37, R28, R47 ;  /* 0x0000001c251c7223 */ /* 0x000fe2000001002f */
        /* <DEDUP_REMOVED lines=11> */
[----:B------:R-:W-:Y:S02]  /*15c50*/  F2FP.BF16.F32.PACK_AB R16, R16, R22 ;  /* 0x000000161010723e */ /* 0x000fe400000010ff */
[----:B------:R-:W-:Y:S01]  /*15c60*/  F2FP.BF16.F32.PACK_AB R24, R20, R24 ;  /* 0x000000181418723e */ /* 0x000fe200000010ff */
[----:B------:R-:W-:Y:S01]  /*15c70*/  IMAD.MOV.U32 R20, RZ, RZ, R17 ;  /* 0x000000ffff147224 */ /* 0x000fe200078e0011 */
[----:B------:R-:W-:Y:S01]  /*15c80*/  MOV R21, R16 ;  /* 0x0000001000157202 */ /* 0x000fe20000000f00 */
[----:B------:R-:W-:Y:S01]  /*15c90*/  IMAD.MOV.U32 R22, RZ, RZ, R31 ;  /* 0x000000ffff167224 */ /* 0x000fe200078e001f */
[----:B------:R-:W-:Y:S02]  /*15ca0*/  MOV R23, R24 ;  /* 0x0000001800177202 */ /* 0x000fe40000000f00 */
.L_x_1087:
[----:B------:R-:W-:Y:S05]  /*15cb0*/  BSYNC B0 ;  /* 0x0000000000007941 */ /* 0x000fea0003800000 */
.L_x_1086:
[----:B-----5:R1:W-:Y:S02]  /*15cc0*/  STS.128 [R243+0x7000], R20 ;  /* 0x00700014f3007388 */ /* 0x0203e40000000c00 */
.L_x_1073:
[----:B------:R-:W-:Y:S05]  /*15cd0*/  BSYNC B2 ;  /* 0x0000000000027941 */ /* 0x000fea0003800000 */
.L_x_1072:
        /* <DEDUP_REMOVED lines=21> */
[----:B------:R-:W4:Y:S03]  /*15e30*/  LD.E.128 R24, desc[UR6][R24.64] ;  /* 0x0000000618187980 */ /* 0x000f26000c101d00 */
[----:B------:R-:W-:Y:S02]  /*15e40*/  LEA.HI.X R29, R14, R43, R7, 0x1, P1 ;  /* 0x0000002b0e1d7211 */ /* 0x000fe400008f0c07 */
[----:B------:R-:W-:Y:S01]  /*15e50*/  MOV R7, RZ ;  /* 0x000000ff00077202 */ /* 0x000fe20000000f00 */
[----:B------:R-:W-:-:S03]  /*15e60*/  @P0 IMAD.MOV R7, RZ, RZ, -R2 ;  /* 0x000000ffff070224 */ /* 0x000fc600078e0a02 */
[----:B------:R-:W3:Y:S02]  /*15e70*/  LD.E.128 R28, desc[UR6][R28.64] ;  /* 0x000000061c1c7980 */ /* 0x000ee4000c101d00 */
[----:B------:R-:W-:-:S04]  /*15e80*/  IADD3 R14, P1, R7, R3, RZ ;  /* 0x00000003070e7210 */ /* 0x000fc80007f3e0ff */
[----:B------:R-:W-:Y:S02]  /*15e90*/  LEA.HI.X.SX32 R7, R7, R4, 0x1, P1 ;  /* 0x0000000407077211 */ /* 0x000fe400008f0eff */
[----:B------:R-:W-:-:S04]  /*15ea0*/  LEA R32, P1, R14, R44, 0x1 ;  /* 0x0000002c0e207211 */ /* 0x000fc800078208ff */
[----:B------:R-:W-:-:S06]  /*15eb0*/  LEA.HI.X R33, R14, R45, R7, 0x1, P1 ;  /* 0x0000002d0e217211 */ /* 0x000fcc00008f0c07 */
[----:B------:R-:W3:Y:S01]  /*15ec0*/  LD.E.128 R32, desc[UR6][R32.64] ;  /* 0x0000000620207980 */ /* 0x000ee2000c101d00 */
[C---:B-----5:R-:W-:Y:S01]  /*15ed0*/  SHF.L.U32 R15, R20.reuse, 0x10, RZ ;  /* 0x00000010140f7819 */ /* 0x060fe200000006ff */
[----:B------:R-:W-:Y:S01]  /*15ee0*/  IMAD.U32 R37, R21, 0x10000, RZ ;  /* 0x0001000015257824 */ /* 0x000fe200078e00ff */
[----:B------:R-:W-:Y:S01]  /*15ef0*/  LOP3.LUT R14, R20, 0xffff0000, RZ, 0xc0, !PT ;  /* 0xffff0000140e7812 */ /* 0x000fe200078ec0ff */
[----:B--2---:R-:W-:Y:S01]  /*15f00*/  IMAD.U32 R46, R23, 0x10000, RZ ;  /* 0x00010000172e7824 */ /* 0x004fe200078e00ff */
[----:B------:R-:W-:Y:S02]  /*15f10*/  LOP3.LUT R7, R21, 0xffff0000, RZ, 0xc0, !PT ;  /* 0xffff000015077812 */ /* 0x000fe400078ec0ff */
[C---:B------:R-:W-:Y:S02]  /*15f20*/  SHF.L.U32 R21, R22.reuse, 0x10, RZ ;  /* 0x0000001016157819 */ /* 0x040fe400000006ff */
[----:B------:R-:W-:Y:S02]  /*15f30*/  LOP3.LUT R20, R22, 0xffff0000, RZ, 0xc0, !PT ;  /* 0xffff000016147812 */ /* 0x000fe400078ec0ff */
[----:B------:R-:W-:Y:S01]  /*15f40*/  LOP3.LUT R17, R23, 0xffff0000, RZ, 0xc0, !PT ;  /* 0xffff000017117812 */ /* 0x000fe200078ec0ff */
[C---:B----4-:R-:W-:Y:S01]  /*15f50*/  IMAD.U32 R22, R25.reuse, 0x10000, RZ ;  /* 0x0001000019167824 */ /* 0x050fe200078e00ff */
[----:B------:R-:W-:-:S02]  /*15f60*/  LOP3.LUT R56, R25, 0xffff0000, RZ, 0xc0, !PT ;  /* 0xffff000019387812 */ /* 0x000fc400078ec0ff */
[C---:B------:R-:W-:Y:S02]  /*15f70*/  SHF.L.U32 R38, R24.reuse, 0x10, RZ ;  /* 0x0000001018267819 */ /* 0x040fe400000006ff */
[----:B------:R-:W-:Y:S01]  /*15f80*/  LOP3.LUT R23, R24, 0xffff0000, RZ, 0xc0, !PT ;  /* 0xffff000018177812 */ /* 0x000fe200078ec0ff */
[----:B------:R-:W-:Y:S01]  /*15f90*/  IMAD.U32 R24, R27, 0x10000, RZ ;  /* 0x000100001b187824 */ /* 0x000fe200078e00ff */
[C---:B------:R-:W-:Y:S02]  /*15fa0*/  SHF.L.U32 R47, R26.reuse, 0x10, RZ ;  /* 0x000000101a2f7819 */ /* 0x040fe400000006ff */
[----:B------:R-:W-:Y:S01]  /*15fb0*/  LOP3.LUT R25, R26, 0xffff0000, RZ, 0xc0, !PT ;  /* 0xffff00001a197812 */ /* 0x000fe200078ec0ff */
[----:B---3--:R-:W-:Y:S01]  /*15fc0*/  IMAD.U32 R26, R29, 0x10000, RZ ;  /* 0x000100001d1a7824 */ /* 0x008fe200078e00ff */
[----:B------:R-:W-:Y:S02]  /*15fd0*/  LOP3.LUT R58, R27, 0xffff0000, RZ, 0xc0, !PT ;  /* 0xffff00001b3a7812 */ /* 0x000fe400078ec0ff */
[----:B------:R-:W-:Y:S01]  /*15fe0*/  LOP3.LUT R61, R29, 0xffff0000, RZ, 0xc0, !PT ;  /* 0xffff00001d3d7812 */ /* 0x000fe200078ec0ff */
[----:B------:R-:W-:Y:S01]  /*15ff0*/  @!P0 FADD.FTZ R26, -R26, -RZ ;  /* 0x800000ff1a1a8221 */ /* 0x000fe20000010100 */
[----:B------:R-:W-:-:S02]  /*16000*/  SHF.L.U32 R57, R28, 0x10, RZ ;  /* 0x000000101c397819 */ /* 0x000fc400000006ff */
[----:B------:R-:W-:Y:S01]  /*16010*/  LOP3.LUT R27, R28, 0xffff0000, RZ, 0xc0, !PT ;  /* 0xffff00001c1b7812 */ /* 0x000fe200078ec0ff */
[----:B------:R-:W-:Y:S01]  /*16020*/  IMAD.U32 R28, R31, 0x10000, RZ ;  /* 0x000100001f1c7824 */ /* 0x000fe200078e00ff */
[C---:B------:R-:W-:Y:S01]  /*16030*/  SHF.L.U32 R60, R30.reuse, 0x10, RZ ;  /* 0x000000101e3c7819 */ /* 0x040fe200000006ff */
        /* <DEDUP_REMOVED lines=10> */
[----:B------:R-:W-:Y:S01]  /*160e0*/  SHF.L.U32 R28, R32, 0x10, RZ ;  /* 0x00000010201c7819 */ /* 0x000fe200000006ff */
[----:B------:R-:W-:Y:S01]  /*160f0*/  FMUL.FTZ R22, R22, R26 ;  /* 0x0000001a16167220 */ /* 0x000fe20000410000 */
[----:B------:R-:W-:Y:S01]  /*16100*/  FMUL.FTZ R58, R58, R30 ;  /* 0x0000001e3a3a7220 */ /* 0x000fe20000410000 */
[----:B------:R-:W-:Y:S01]  /*16110*/  LOP3.LUT R27, R32, 0xffff0000, RZ, 0xc0, !PT ;  /* 0xffff0000201b7812 */ /* 0x000fe200078ec0ff */
[----:B------:R-:W-:Y:S01]  /*16120*/  FMUL.FTZ R56, R56, R61 ;  /* 0x0000003d38387220 */ /* 0x000fe20000410000 */
[----:B------:R-:W-:Y:S01]  /*16130*/  LOP3.LUT R32, R33, 0xffff0000, RZ, 0xc0, !PT ;  /* 0xffff000021207812 */ /* 0x000fe200078ec0ff */
[----:B------:R-:W-:Y:S01]  /*16140*/  @!P0 FADD.FTZ R60, -R60, -RZ ;  /* 0x800000ff3c3c8221 */ /* 0x000fe20000010100 */
[C---:B------:R-:W-:Y:S01]  /*16150*/  SHF.L.U32 R31, R34.reuse, 0x10, RZ ;  /* 0x00000010221f7819 */ /* 0x040fe200000006ff */
[----:B------:R-:W-:Y:S01]  /*16160*/  FMUL.FTZ R25, R25, R29 ;  /* 0x0000001d19197220 */ /* 0x000fe20000410000 */
[----:B------:R-:W-:Y:S01]  /*16170*/  LOP3.LUT R30, R34, 0xffff0000, RZ, 0xc0, !PT ;  /* 0xffff0000221e7812 */ /* 0x000fe200078ec0ff */
[----:B------:R-:W-:Y:S01]  /*16180*/  IMAD.U32 R26, R33, 0x10000, RZ ;  /* 0x00010000211a7824 */ /* 0x000fe200078e00ff */
[C---:B------:R-:W-:Y:S01]  /*16190*/  LOP3.LUT R34, R35.reuse, 0xffff0000, RZ, 0xc0, !PT ;  /* 0xffff000023227812 */ /* 0x040fe200078ec0ff */
[----:B------:R-:W-:Y:S01]  /*161a0*/  FMUL.FTZ R38, R38, R57 ;  /* 0x0000003926267220 */ /* 0x000fe20000410000 */
[----:B------:R-:W-:-:S02]  /*161b0*/  IMAD.U32 R29, R35, 0x10000, RZ ;  /* 0x00010000231d7824 */ /* 0x000fc400078e00ff */
[----:B------:R-:W-:Y:S01]  /*161c0*/  FMUL.FTZ R47, R47, R60 ;  /* 0x0000003c2f2f7220 */ /* 0x000fe20000410000 */
[----:B------:R-:W-:Y:S01]  /*161d0*/  FFMA.FTZ R22, R37, R26, R22 ;  /* 0x0000001a25167223 */ /* 0x000fe20000010016 */
[----:B------:R-:W-:Y:S01]  /*161e0*/  FFMA.FTZ R7, R7, R32, R56 ;  /* 0x0000002007077223 */ /* 0x000fe20000010038 */
[----:B------:R-:W-:Y:S01]  /*161f0*/  FFMA.FTZ R15, R15, R28, R38 ;  /* 0x0000001c0f0f7223 */ /* 0x000fe20000010026 */
[----:B------:R-:W-:Y:S01]  /*16200*/  FFMA.FTZ R14, R14, R27, R23 ;  /* 0x0000001b0e0e7223 */ /* 0x000fe20000010017 */
[----:B------:R-:W-:Y:S01]  /*16210*/  FFMA.FTZ R24, R46, R29, R24 ;  /* 0x0000001d2e187223 */ /* 0x000fe20000010018 */
[----:B------:R-:W-:Y:S01]  /*16220*/  FFMA.FTZ R17, R17, R34, R58 ;  /* 0x0000002211117223 */ /* 0x000fe2000001003a */
[----:B------:R-:W-:Y:S01]  /*16230*/  FFMA.FTZ R21, R21, R31, R47 ;  /* 0x0000001f15157223 */ /* 0x000fe2000001002f */
[----:B------:R-:W-:Y:S01]  /*16240*/  FFMA.FTZ R20, R20, R30, R25 ;  /* 0x0000001e14147223 */ /* 0x000fe20000010019 */
[----:B------:R-:W-:Y:S02]  /*16250*/  F2FP.BF16.F32.PACK_AB R7, R7, R22 ;  /* 0x000000160707723e */ /* 0x000fe400000010ff */
[----:B------:R-:W-:-:S02]  /*16260*/  F2FP.BF16.F32.PACK_AB R14, R14, R15 ;  /* 0x0000000f0e0e723e */ /* 0x000fc400000010ff */
[----:B------:R-:W-:Y:S02]  /*16270*/  F2FP.BF16.F32.PACK_AB R17, R17, R24 ;  /* 0x000000181111723e */ /* 0x000fe400000010ff */
[----:B------:R-:W-:Y:S01]  /*16280*/  F2FP.BF16.F32.PACK_AB R22, R20, R21 ;  /* 0x000000151416723e */ /* 0x000fe200000010ff */
[----:B------:R-:W-:Y:S01]  /*16290*/  IMAD.MOV.U32 R21, RZ, RZ, R7 ;  /* 0x000000ffff157224 */ /* 0x000fe200078e0007 */
[----:B------:R-:W-:Y:S02]  /*162a0*/  MOV R20, R14 ;  /* 0x0000000e00147202 */ /* 0x000fe40000000f00 */
[----:B------:R-:W-:Y:S02]  /*162b0*/  MOV R23, R17 ;  /* 0x0000001100177202 */ /* 0x000fe40000000f00 */
.L_x_1091:
[----:B------:R-:W-:Y:S05]  /*162c0*/  BSYNC B0 ;  /* 0x0000000000007941 */ /* 0x000fea0003800000 */
.L_x_1090:
[----:B-----5:R1:W-:Y:S02]  /*162d0*/  STS.128 [R243+0x1800], R20 ;  /* 0x00180014f3007388 */ /* 0x0203e40000000c00 */
.L_x_1089:
[----:B------:R-:W-:Y:S05]  /*162e0*/  BSYNC B1 ;  /* 0x0000000000017941 */ /* 0x000fea0003800000 */
.L_x_1088:
        /* <DEDUP_REMOVED lines=26> */
[----:B------:R-:W4:Y:S01]  /*16490*/  LD.E.128 R32, desc[UR6][R32.64+0x80] ;  /* 0x0000800620207980 */ /* 0x000f22000c101d00 */
[C---:B-----5:R-:W-:Y:S01]  /*164a0*/  SHF.L.U32 R14, R20.reuse, 0x10, RZ ;  /* 0x00000010140e7819 */ /* 0x060fe200000006ff */
[C---:B------:R-:W-:Y:S01]  /*164b0*/  IMAD.U32 R38, R23.reuse, 0x10000, RZ ;  /* 0x0001000017267824 */ /* 0x040fe200078e00ff */
[----:B------:R-:W-:Y:S02]  /*164c0*/  LOP3.LUT R11, R20, 0xffff0000, RZ, 0xc0, !PT ;  /* 0xffff0000140b7812 */ /* 0x000fe400078ec0ff */
[C---:B------:R-:W-:Y:S02]  /*164d0*/  SHF.L.U32 R20, R22.reuse, 0x10, RZ ;  /* 0x0000001016147819 */ /* 0x040fe400000006ff */
[----:B------:R-:W-:Y:S02]  /*164e0*/  LOP3.LUT R17, R22, 0xffff0000, RZ, 0xc0, !PT ;  /* 0xffff000016117812 */ /* 0x000fe400078ec0ff */
[----:B------:R-:W-:Y:S02]  /*164f0*/  LOP3.LUT R15, R23, 0xffff0000, RZ, 0xc0, !PT ;  /* 0xffff0000170f7812 */ /* 0x000fe400078ec0ff */
[C---:B------:R-:W-:Y:S01]  /*16500*/  LOP3.LUT R7, R21.reuse, 0xffff0000, RZ, 0xc0, !PT ;  /* 0xffff000015077812 */ /* 0x040fe200078ec0ff */
[----:B------:R-:W-:-:S02]  /*16510*/  IMAD.U32 R21, R21, 0x10000, RZ ;  /* 0x0001000015157824 */ /* 0x000fc400078e00ff */
[C---:B--2---:R-:W-:Y:S01]  /*16520*/  IMAD.U32 R22, R25.reuse, 0x10000, RZ ;  /* 0x0001000019167824 */ /* 0x044fe200078e00ff */
[----:B------:R-:W-:Y:S02]  /*16530*/  LOP3.LUT R47, R25, 0xffff0000, RZ, 0xc0, !PT ;  /* 0xffff0000192f7812 */ /* 0x000fe400078ec0ff */
[C---:B------:R-:W-:Y:S02]  /*16540*/  SHF.L.U32 R46, R26.reuse, 0x10, RZ ;  /* 0x000000101a2e7819 */ /* 0x040fe400000006ff */
[----:B------:R-:W-:Y:S02]  /*16550*/  LOP3.LUT R25, R26, 0xffff0000, RZ, 0xc0, !PT ;  /* 0xffff00001a197812 */ /* 0x000fe400078ec0ff */
[C---:B------:R-:W-:Y:S01]  /*16560*/  SHF.L.U32 R37, R24.reuse, 0x10, RZ ;  /* 0x0000001018257819 */ /* 0x040fe200000006ff */
[C---:B---3--:R-:W-:Y:S01]  /*16570*/  IMAD.U32 R26, R29.reuse, 0x10000, RZ ;  /* 0x000100001d1a7824 */ /* 0x048fe200078e00ff */
[----:B------:R-:W-:Y:S02]  /*16580*/  LOP3.LUT R60, R29, 0xffff0000, RZ, 0xc0, !PT ;  /* 0xffff00001d3c7812 */ /* 0x000fe400078ec0ff */
[----:B------:R-:W-:Y:S01]  /*16590*/  LOP3.LUT R23, R24, 0xffff0000, RZ, 0xc0, !PT ;  /* 0xffff000018177812 */ /* 0x000fe200078ec0ff */
[C---:B------:R-:W-:Y:S01]  /*165a0*/  IMAD.U32 R24, R27.reuse, 0x10000, RZ ;  /* 0x000100001b187824 */ /* 0x040fe200078e00ff */
        /* <DEDUP_REMOVED lines=8> */
[----:B------:R-:W-:Y:S01]  /*16630*/  SHF.L.U32 R56, R28, 0x10, RZ ;  /* 0x000000101c387819 */ /* 0x000fe200000006ff */
[----:B------:R-:W-:Y:S01]  /*16640*/  FMUL.FTZ R46, R46, R58 ;  /* 0x0000003a2e2e7220 */ /* 0x000fe20000410000 */
[----:B------:R-:W-:Y:S01]  /*16650*/  LOP3.LUT R27, R28, 0xffff0000, RZ, 0xc0, !PT ;  /* 0xffff00001c1b7812 */ /* 0x000fe200078ec0ff */
[----:B------:R-:W-:-:S02]  /*16660*/  IMAD.U32 R28, R31, 0x10000, RZ ;  /* 0x000100001f1c7824 */ /* 0x000fc400078e00ff */
[----:B------:R-:W-:Y:S01]  /*16670*/  @!P0 FADD.FTZ R30, -R30, -RZ ;  /* 0x800000ff1e1e8221 */ /* 0x000fe20000010100 */
[----:B------:R-:W-:Y:S01]  /*16680*/  @!P0 FADD.FTZ R56, -R56, -RZ ;  /* 0x800000ff38388221 */ /* 0x000fe20000010100 */
[----:B----4-:R-:W-:Y:S01]  /*16690*/  SHF.L.U32 R31, R34, 0x10, RZ ;  /* 0x00000010221f7819 */ /* 0x010fe200000006ff */
[----:B------:R-:W-:Y:S01]  /*166a0*/  @!P0 FADD.FTZ R27, -R27, -RZ ;  /* 0x800000ff1b1b8221 */ /* 0x000fe20000010100 */
[----:B------:R-:W-:Y:S01]  /*166b0*/  @!P0 FADD.FTZ R28, -R28, -RZ ;  /* 0x800000ff1c1c8221 */ /* 0x000fe20000010100 */
[----:B------:R-:W-:Y:S01]  /*166c0*/  FMUL.FTZ R57, R57, R30 ;  /* 0x0000001e39397220 */ /* 0x000fe20000410000 */
[----:B------:R-:W-:Y:S01]  /*166d0*/  LOP3.LUT R30, R34, 0xffff0000, RZ, 0xc0, !PT ;  /* 0xffff0000221e7812 */ /* 0x000fe200078ec0ff */
[----:B------:R-:W-:Y:S01]  /*166e0*/  FMUL.FTZ R23, R23, R27 ;  /* 0x0000001b17177220 */ /* 0x000fe20000410000 */
[----:B------:R-:W-:Y:S01]  /*166f0*/  FMUL.FTZ R24, R24, R28 ;  /* 0x0000001c18187220 */ /* 0x000fe20000410000 */
[----:B------:R-:W-:Y:S01]  /*16700*/  FMUL.FTZ R25, R25, R29 ;  /* 0x0000001d19197220 */ /* 0x000fe20000410000 */
[C---:B------:R-:W-:Y:S01]  /*16710*/  SHF.L.U32 R28, R32.reuse, 0x10, RZ ;  /* 0x00000010201c7819 */ /* 0x040fe200000006ff */
[----:B------:R-:W-:Y:S01]  /*16720*/  FMUL.FTZ R37, R37, R56 ;  /* 0x0000003825257220 */ /* 0x000fe20000410000 */
[----:B------:R-:W-:Y:S01]  /*16730*/  LOP3.LUT R27, R32, 0xffff0000, RZ, 0xc0, !PT ;  /* 0xffff0000201b7812 */ /* 0x000fe200078ec0ff */
[C---:B------:R-:W-:Y:S01]  /*16740*/  IMAD.U32 R29, R35.reuse, 0x10000, RZ ;  /* 0x00010000231d7824 */ /* 0x040fe200078e00ff */
[----:B------:R-:W-:Y:S01]  /*16750*/  LOP3.LUT R34, R35, 0xffff0000, RZ, 0xc0, !PT ;  /* 0xffff000023227812 */ /* 0x000fe200078ec0ff */
[----:B------:R-:W-:Y:S01]  /*16760*/  FMUL.FTZ R22, R22, R26 ;  /* 0x0000001a16167220 */ /* 0x000fe20000410000 */
[----:B------:R-:W-:Y:S01]  /*16770*/  LOP3.LUT R32, R33, 0xffff0000, RZ, 0xc0, !PT ;  /* 0xffff000021207812 */ /* 0x000fe200078ec0ff */
[----:B------:R-:W-:Y:S01]  /*16780*/  FFMA.FTZ R20, R20, R31, R46 ;  /* 0x0000001f14147223 */ /* 0x000fe2000001002e */
[----:B------:R-:W-:Y:S01]  /*16790*/  FFMA.FTZ R17, R17, R30, R25 ;  /* 0x0000001e11117223 */ /* 0x000fe20000010019 */
[----:B------:R-:W-:Y:S01]  /*167a0*/  FMUL.FTZ R47, R47, R60 ;  /* 0x0000003c2f2f7220 */ /* 0x000fe20000410000 */
[----:B------:R-:W-:-:S02]  /*167b0*/  IMAD.U32 R26, R33, 0x10000, RZ ;  /* 0x00010000211a7824 */ /* 0x000fc400078e00ff */
[----:B------:R-:W-:Y:S01]  /*167c0*/  FFMA.FTZ R14, R14, R28, R37 ;  /* 0x0000001c0e0e7223 */ /* 0x000fe20000010025 */
[----:B------:R-:W-:Y:S01]  /*167d0*/  FFMA.FTZ R11, R11, R27, R23 ;  /* 0x0000001b0b0b7223 */ /* 0x000fe20000010017 */
[----:B------:R-:W-:Y:S01]  /*167e0*/  FFMA.FTZ R24, R38, R29, R24 ;  /* 0x0000001d26187223 */ /* 0x000fe20000010018 */
[----:B------:R-:W-:Y:S01]  /*167f0*/  FFMA.FTZ R15, R15, R34, R57 ;  /* 0x000000220f0f7223 */ /* 0x000fe20000010039 */
[----:B------:R-:W-:Y:S01]  /*16800*/  FFMA.FTZ R21, R21, R26, R22 ;  /* 0x0000001a15157223 */ /* 0x000fe20000010016 */
[----:B------:R-:W-:Y:S01]  /*16810*/  FFMA.FTZ R7, R7, R32, R47 ;  /* 0x0000002007077223 */ /* 0x000fe2000001002f */
[----:B------:R-:W-:Y:S02]  /*16820*/  F2FP.BF16.F32.PACK_AB R17, R17, R20 ;  /* 0x000000141111723e */ /* 0x000fe400000010ff */
[----:B------:R-:W-:Y:S02]  /*16830*/  F2FP.BF16.F32.PACK_AB R11, R11, R14 ;  /* 0x0000000e0b0b723e */ /* 0x000fe400000010ff */
[----:B------:R-:W-:Y:S01]  /*16840*/  F2FP.BF16.F32.PACK_AB R15, R15, R24 ;  /* 0x000000180f0f723e */ /* 0x000fe200000010ff */
[----:B------:R-:W-:Y:S01]  /*16850*/  IMAD.MOV.U32 R22, RZ, RZ, R17 ;  /* 0x000000ffff167224 */ /* 0x000fe200078e0011 */
[----:B------:R-:W-:-:S02]  /*16860*/  F2FP.BF16.F32.PACK_AB R21, R7, R21 ;  /* 0x000000150715723e */ /* 0x000fc400000010ff */
[----:B------:R-:W-:Y:S02]  /*16870*/  MOV R20, R11 ;  /* 0x0000000b00147202 */ /* 0x000fe40000000f00 */
[----:B------:R-:W-:Y:S02]  /*16880*/  MOV R23, R15 ;  /* 0x0000000f00177202 */ /* 0x000fe40000000f00 */
.L_x_1095:
[----:B------:R-:W-:Y:S05]  /*16890*/  BSYNC B0 ;  /* 0x0000000000007941 */ /* 0x000fea0003800000 */
.L_x_1094:
[----:B-----5:R1:W-:Y:S02]  /*168a0*/  STS.128 [R243+0x3800], R20 ;  /* 0x00380014f3007388 */ /* 0x0203e40000000c00 */
.L_x_1093:
[----:B------:R-:W-:Y:S05]  /*168b0*/  BSYNC B1 ;  /* 0x0000000000017941 */ /* 0x000fea0003800000 */
.L_x_1092:
        /* <DEDUP_REMOVED lines=22> */
[----:B------:R-:W3:Y:S03]  /*16a20*/  LD.E.128 R28, desc[UR6][R28.64+0x100] ;  /* 0x000100061c1c7980 */ /* 0x000ee6000c101d00 */
[----:B------:R-:W-:Y:S02]  /*16a30*/  LEA.HI.X.SX32 R7, R7, R4, 0x1, P1 ;  /* 0x0000000407077211 */ /* 0x000fe400008f0eff */
[----:B------:R-:W-:-:S04]  /*16a40*/  LEA R32, P1, R10, R44, 0x1 ;  /* 0x0000002c0a207211 */ /* 0x000fc800078208ff */
[----:B------:R-:W-:-:S06]  /*16a50*/  LEA.HI.X R33, R10, R45, R7, 0x1, P1 ;  /* 0x0000002d0a217211 */ /* 0x000fcc00008f0c07 */
[----:B------:R-:W4:Y:S01]  /*16a60*/  LD.E.128 R32, desc[UR6][R32.64+0x100] ;  /* 0x0001000620207980 */ /* 0x000f22000c101d00 */
[C---:B-----5:R-:W-:Y:S01]  /*16a70*/  IMAD.U32 R11, R20.reuse, 0x10000, RZ ;  /* 0x00010000140b7824 */ /* 0x060fe200078e00ff */
[----:B------:R-:W-:Y:S01]  /*16a80*/  LOP3.LUT R10, R20, 0xffff0000, RZ, 0xc0, !PT ;  /* 0xffff0000140a7812 */ /* 0x000fe200078ec0ff */
[C---:B------:R-:W-:Y:S01]  /*16a90*/  IMAD.U32 R17, R22.reuse, 0x10000, RZ ;  /* 0x0001000016117824 */ /* 0x040fe200078e00ff */
[----:B------:R-:W-:Y:S02]  /*16aa0*/  LOP3.LUT R15, R22, 0xffff0000, RZ, 0xc0, !PT ;  /* 0xffff0000160f7812 */ /* 0x000fe400078ec0ff */
[C---:B------:R-:W-:Y:S02]  /*16ab0*/  LOP3.LUT R14, R23.reuse, 0xffff0000, RZ, 0xc0, !PT ;  /* 0xffff0000170e7812 */ /* 0x040fe400078ec0ff */
[----:B------:R-:W-:Y:S02]  /*16ac0*/  SHF.L.U32 R37, R23, 0x10, RZ ;  /* 0x0000001017257819 */ /* 0x000fe400000006ff */
[----:B------:R-:W-:-:S02]  /*16ad0*/  LOP3.LUT R7, R21, 0xffff0000, RZ, 0xc0, !PT ;  /* 0xffff000015077812 */ /* 0x000fc400078ec0ff */
[----:B------:R-:W-:Y:S01]  /*16ae0*/  SHF.L.U32 R20, R21, 0x10, RZ ;  /* 0x0000001015147819 */ /* 0x000fe200000006ff */
[C---:B--2---:R-:W-:Y:S01]  /*16af0*/  IMAD.U32 R23, R24.reuse, 0x10000, RZ ;  /* 0x0001000018177824 */ /* 0x044fe200078e00ff */
[----:B------:R-:W-:Y:S01]  /*16b00*/  LOP3.LUT R22, R24, 0xffff0000, RZ, 0xc0, !PT ;  /* 0xffff000018167812 */ /* 0x000fe200078ec0ff */
[----:B------:R-:W-:Y:S01]  /*16b10*/  IMAD.U32 R38, R26, 0x10000, RZ ;  /* 0x000100001a267824 */ /* 0x000fe200078e00ff */
[C---:B------:R-:W-:Y:S02]  /*16b20*/  SHF.L.U32 R21, R25.reuse, 0x10, RZ ;  /* 0x0000001019157819 */ /* 0x040fe400000006ff */
[----:B------:R-:W-:Y:S02]  /*16b30*/  LOP3.LUT R46, R25, 0xffff0000, RZ, 0xc0, !PT ;  /* 0xffff0000192e7812 */ /* 0x000fe400078ec0ff */
[C---:B------:R-:W-:Y:S02]  /*16b40*/  SHF.L.U32 R24, R27.reuse, 0x10, RZ ;  /* 0x000000101b187819 */ /* 0x040fe400000006ff */
[----:B------:R-:W-:Y:S01]  /*16b50*/  LOP3.LUT R56, R27, 0xffff0000, RZ, 0xc0, !PT ;  /* 0xffff00001b387812 */ /* 0x000fe200078ec0ff */
[----:B---3--:R-:W-:Y:S01]  /*16b60*/  IMAD.U32 R47, R28, 0x10000, RZ ;  /* 0x000100001c2f7824 */ /* 0x008fe200078e00ff */
[----:B------:R-:W-:Y:S01]  /*16b70*/  LOP3.LUT R25, R26, 0xffff0000, RZ, 0xc0, !PT ;  /* 0xffff00001a197812 */ /* 0x000fe200078ec0ff */
[----:B------:R-:W-:Y:S01]  /*16b80*/  IMAD.U32 R57, R30, 0x10000, RZ ;  /* 0x000100001e397824 */ /* 0x000fe200078e00ff */
[----:B------:R-:W-:Y:S01]  /*16b90*/  LOP3.LUT R27, R28, 0xffff0000, RZ, 0xc0, !PT ;  /* 0xffff00001c1b7812 */ /* 0x000fe200078ec0ff */
[----:B------:R-:W-:Y:S01]  /*16ba0*/  @!P0 FADD.FTZ R47, -R47, -RZ ;  /* 0x800000ff2f2f8221 */ /* 0x000fe20000010100 */
[----:B------:R-:W-:Y:S01]  /*16bb0*/  SHF.L.U32 R26, R29, 0x10, RZ ;  /* 0x000000101d1a7819 */ /* 0x000fe200000006ff */
        /* <DEDUP_REMOVED lines=9> */
[----:B------:R-:W-:Y:S01]  /*16c50*/  FMUL.FTZ R22, R22, R27 ;  /* 0x0000001b16167220 */ /* 0x000fe20000410000 */
[----:B------:R-:W-:Y:S01]  /*16c60*/  @!P0 FADD.FTZ R29, -R29, -RZ ;  /* 0x800000ff1d1d8221 */ /* 0x000fe20000010100 */
[----:B------:R-:W-:Y:S01]  /*16c70*/  FMUL.FTZ R21, R21, R26 ;  /* 0x0000001a15157220 */ /* 0x000fe20000410000 */
[----:B------:R-:W-:Y:S01]  /*16c80*/  @!P0 FADD.FTZ R30, -R30, -RZ ;  /* 0x800000ff1e1e8221 */ /* 0x000fe20000010100 */
[----:B------:R-:W-:Y:S01]  /*16c90*/  FMUL.FTZ R24, R24, R28 ;  /* 0x0000001c18187220 */ /* 0x000fe20000410000 */
[C---:B----4-:R-:W-:Y:S01]  /*16ca0*/  IMAD.U32 R28, R32.reuse, 0x10000, RZ ;  /* 0x00010000201c7824 */ /* 0x050fe200078e00ff */
[----:B------:R-:W-:Y:S01]  /*16cb0*/  LOP3.LUT R27, R32, 0xffff0000, RZ, 0xc0, !PT ;  /* 0xffff0000201b7812 */ /* 0x000fe200078ec0ff */
[----:B------:R-:W-:Y:S01]  /*16cc0*/  FMUL.FTZ R56, R56, R30 ;  /* 0x0000001e38387220 */ /* 0x000fe20000410000 */
[C---:B------:R-:W-:Y:S01]  /*16cd0*/  SHF.L.U32 R26, R33.reuse, 0x10, RZ ;  /* 0x00000010211a7819 */ /* 0x040fe200000006ff */
[----:B------:R-:W-:Y:S01]  /*16ce0*/  FMUL.FTZ R46, R46, R58 ;  /* 0x0000003a2e2e7220 */ /* 0x000fe20000410000 */
[----:B------:R-:W-:Y:S01]  /*16cf0*/  LOP3.LUT R32, R33, 0xffff0000, RZ, 0xc0, !PT ;  /* 0xffff000021207812 */ /* 0x000fe200078ec0ff */
[----:B------:R-:W-:Y:S01]  /*16d00*/  FMUL.FTZ R25, R25, R29 ;  /* 0x0000001d19197220 */ /* 0x000fe20000410000 */
[C---:B------:R-:W-:Y:S01]  /*16d10*/  IMAD.U32 R31, R34.reuse, 0x10000, RZ ;  /* 0x00010000221f7824 */ /* 0x040fe200078e00ff */
[----:B------:R-:W-:Y:S01]  /*16d20*/  LOP3.LUT R30, R34, 0xffff0000, RZ, 0xc0, !PT ;  /* 0xffff0000221e7812 */ /* 0x000fe200078ec0ff */
[----:B------:R-:W-:Y:S01]  /*16d30*/  FMUL.FTZ R38, R38, R57 ;  /* 0x0000003926267220 */ /* 0x000fe20000410000 */
[----:B------:R-:W-:Y:S01]  /*16d40*/  SHF.L.U32 R29, R35, 0x10, RZ ;  /* 0x00000010231d7819 */ /* 0x000fe200000006ff */
[----:B------:R-:W-:Y:S01]  /*16d50*/  FMUL.FTZ R23, R23, R47 ;  /* 0x0000002f17177220 */ /* 0x000fe20000410000 */
        /* <DEDUP_REMOVED lines=17> */
.L_x_1099:
[----:B------:R-:W-:Y:S05]  /*16e70*/  BSYNC B0 ;  /* 0x0000000000007941 */ /* 0x000fea0003800000 */
.L_x_1098:
[----:B-----5:R1:W-:Y:S02]  /*16e80*/  STS.128 [R243+0x5800], R20 ;  /* 0x00580014f3007388 */ /* 0x0203e40000000c00 */
.L_x_1097:
[----:B------:R-:W-:Y:S05]  /*16e90*/  BSYNC B1 ;  /* 0x0000000000017941 */ /* 0x000fea0003800000 */
.L_x_1096:
[----:B------:R-:W-:-:S13]  /*16ea0*/  ISETP.GE.AND P0, PT, R9, R6, PT ;  /* 0x000000060900720c */ /* 0x000fda0003f06270 */
[----:B------:R1:W-:Y:S01]  /*16eb0*/  @P0 STS.128 [R243+0x7800], RZ ;  /* 0x007800fff3000388 */ /* 0x0003e20000000c00 */
[----:B------:R-:W-:Y:S05]  /*16ec0*/  @P0 BRA `(.L_x_1025) ;  /* 0x0000000c00c80947 */ /* 0x000fea0003800000 */
[----:B-1----:R1:W5:Y:S01]  /*16ed0*/  LD.E.128 R20, desc[UR6][R12.64+0x180] ;  /* 0x000180060c147980 */ /* 0x002362000c101d00 */
[----:B------:R-:W-:Y:S01]  /*16ee0*/  ISETP.GE.AND P0, PT, R9, R0, PT ;  /* 0x000000000900720c */ /* 0x000fe20003f06270 */
[----:B------:R-:W-:Y:S01]  /*16ef0*/  BSSY B0, `(.L_x_1100) ;  /* 0x0000058000007945 */ /* 0x000fe20003800000 */
[----:B------:R-:W-:-:S05]  /*16f00*/  IADD3 R6, P1, R12, 0x180, RZ ;  /* 0x000001800c067810 */ /* 0x000fca0007f3e0ff */
[----:B------:R-:W-:-:S06]  /*16f10*/  IMAD.X R7, RZ, RZ, R13, P1 ;  /* 0x000000ffff077224 */ /* 0x000fcc00008e060d */
[----:B------:R-:W-:Y:S05]  /*16f20*/  @P0 BRA `(.L_x_1101) ;  /* 0x0000000400500947 */ /* 0x000fea0003800000 */
[----:B------:R-:W-:Y:S01]  /*16f30*/  ISETP.GE.AND P0, PT, R9, R5, PT ;  /* 0x000000050900720c */ /* 0x000fe20003f06270 */
[----:B------:R-:W-:Y:S01]  /*16f40*/  IMAD.MOV.U32 R10, RZ, RZ, RZ ;  /* 0x000000ffff0a7224 */ /* 0x000fe200078e00ff */
[----:B------:R-:W-:-:S05]  /*16f50*/  IADD3 R3, P1, R3, 0xc0, RZ ;  /* 0x000000c003037810 */ /* 0x000fca0007f3e0ff */
[----:B------:R-:W-:-:S06]  /*16f60*/  IMAD.X R0, RZ, RZ, R4, P1 ;  /* 0x000000ffff007224 */ /* 0x000fcc00008e0604 */
[----:B------:R-:W-:Y:S01]  /*16f70*/  @P0 IMAD.MOV R10, RZ, RZ, -R2 ;  /* 0x000000ffff0a0224 */ /* 0x000fe200078e0a02 */
[----:B------:R-:W-:-:S04]  /*16f80*/  @P0 IADD3 R5, -R2, RZ, RZ ;  /* 0x000000ff02050210 */ /* 0x000fc80007ffe1ff */
[----:B------:R-:W-:Y:S01]  /*16f90*/  IADD3 R9, P1, R10, R3, RZ ;  /* 0x000000030a097210 */ /* 0x000fe20007f3e0ff */
[----:B------:R-:W-:-:S03]  /*16fa0*/  IMAD.WIDE R6, R5, 0x2, R6 ;  /* 0x0000000205067825 */ /* 0x000fc600078e0206 */
[----:B------:R-:W-:Y:S02]  /*16fb0*/  LEA.HI.X.SX32 R10, R10, R0, 0x1, P1 ;  /* 0x000000000a0a7211 */ /* 0x000fe400008f0eff */
[C---:B-1-3--:R-:W-:Y:S01]  /*16fc0*/  LEA R12, P1, R9.reuse, R42, 0x1 ;  /* 0x0000002a090c7211 */ /* 0x04afe200078208ff */
        /* <DEDUP_REMOVED lines=10> */
[C---:B-----5:R-:W-:Y:S01]  /*17070*/  IMAD.U32 R3, R20.reuse, 0x10000, RZ ;  /* 0x0001000014037824 */ /* 0x060fe200078e00ff */
[----:B------:R-:W-:Y:S01]  /*17080*/  LOP3.LUT R2, R20, 0xffff0000, RZ, 0xc0, !PT ;  /* 0xffff000014027812 */ /* 0x000fe200078ec0ff */
[C---:B------:R-:W-:Y:S01]  /*17090*/  IMAD.U32 R11, R22.reuse, 0x10000, RZ ;  /* 0x00010000160b7824 */ /* 0x040fe200078e00ff */
[C---:B------:R-:W-:Y:S02]  /*170a0*/  LOP3.LUT R0, R21.reuse, 0xffff0000, RZ, 0xc0, !PT ;  /* 0xffff000015007812 */ /* 0x040fe400078ec0ff */
[----:B------:R-:W-:Y:S02]  /*170b0*/  SHF.L.U32 R20, R21, 0x10, RZ ;  /* 0x0000001015147819 */ /* 0x000fe400000006ff */
[----:B------:R-:W-:Y:S02]  /*170c0*/  LOP3.LUT R10, R22, 0xffff0000, RZ, 0xc0, !PT ;  /* 0xffff0000160a7812 */ /* 0x000fe400078ec0ff */
[----:B------:R-:W-:-:S02]  /*170d0*/  LOP3.LUT R9, R23, 0xffff0000, RZ, 0xc0, !PT ;  /* 0xffff000017097812 */ /* 0x000fc400078ec0ff */
[----:B------:R-:W-:Y:S01]  /*170e0*/  SHF.L.U32 R22, R23, 0x10, RZ ;  /* 0x0000001017167819 */ /* 0x000fe200000006ff */
[C---:B---3--:R-:W-:Y:S01]  /*170f0*/  IMAD.U32 R21, R4.reuse, 0x10000, RZ ;  /* 0x0001000004157824 */ /* 0x048fe200078e00ff */
[----:B------:R-:W-:Y:S01]  /*17100*/  LOP3.LUT R17, R4, 0xffff0000, RZ, 0xc0, !PT ;  /* 0xffff000004117812 */ /* 0x000fe200078ec0ff */
[----:B------:R-:W-:Y:S01]  /*17110*/  IMAD.U32 R23, R6, 0x10000, RZ ;  /* 0x0001000006177824 */ /* 0x000fe200078e00ff */
[C---:B------:R-:W-:Y:S02]  /*17120*/  SHF.L.U32 R4, R5.reuse, 0x10, RZ ;  /* 0x0000001005047819 */ /* 0x040fe400000006ff */
        /* <DEDUP_REMOVED lines=52> */
.L_x_1101:
[----:B------:R-:W-:Y:S05]  /*17470*/  BSYNC B0 ;  /* 0x0000000000007941 */ /* 0x000fea0003800000 */
.L_x_1100:
[----:B-----5:R1:W-:Y:S01]  /*17480*/  STS.128 [R243+0x7800], R20 ;  /* 0x00780014f3007388 */ /* 0x0203e20000000c00 */
[----:B------:R-:W-:Y:S05]  /*17490*/  BRA `(.L_x_1025) ;  /* 0x0000000800547947 */ /* 0x000fea0003800000 */
.L_x_975:
[----:B------:R-:W-:Y:S01]  /*174a0*/  IMAD.IADD R61, R241, 0x1, -R61 ;  /* 0x00000001f13d7824 */ /* 0x000fe200078e0a3d */
[----:B------:R-:W-:Y:S01]  /*174b0*/  BSSY B0, `(.L_x_1102) ;  /* 0x0000029000007945 */ /* 0x000fe20003800000 */
[----:B------:R-:W-:Y:S01]  /*174c0*/  VIADD R8, R168, 0x10 ;  /* 0x00000010a8087836 */ /* 0x000fe20000000000 */
[-C--:B------:R-:W-:Y:S01]  /*174d0*/  ISETP.GE.AND P2, PT, R10, R60.reuse, PT ;  /* 0x0000003c0a00720c */ /* 0x080fe20003f46270 */
[C---:B------:R-:W-:Y:S01]  /*174e0*/  VIADD R36, R168.reuse, 0x20 ;  /* 0x00000020a8247836 */ /* 0x040fe20000000000 */
[CC--:B------:R-:W-:Y:S01]  /*174f0*/  ISETP.GE.AND P4, PT, R168.reuse, R61.reuse, PT ;  /* 0x0000003da800720c */ /* 0x0c0fe20003f86270 */
[----:B------:R-:W-:Y:S01]  /*17500*/  VIADD R16, R168, 0x30 ;  /* 0x00000030a8107836 */ /* 0x000fe20000000000 */
[-C--:B------:R-:W-:Y:S02]  /*17510*/  ISETP.GE.AND P3, PT, R8, R61.reuse, PT ;  /* 0x0000003d0800720c */ /* 0x080fe40003f66270 */
[----:B------:R-:W-:Y:S02]  /*17520*/  ISETP.GE.AND P5, PT, R36, R61, PT ;  /* 0x0000003d2400720c */ /* 0x000fe40003fa6270 */
[----:B------:R-:W-:-:S02]  /*17530*/  ISETP.GE.AND P1, PT, R9, R60, PT ;  /* 0x0000003c0900720c */ /* 0x000fc40003f26270 */
[----:B------:R-:W-:-:S05]  /*17540*/  ISETP.GE.AND P0, PT, R11, R60, PT ;  /* 0x0000003c0b00720c */ /* 0x000fca0003f06270 */
[----:B------:R-:W-:Y:S08]  /*17550*/  @P4 BRA `(.L_x_1103) ;  /* 0x0000000000784947 */ /* 0x000ff00003800000 */
[----:B------:R-:W-:-:S13]  /*17560*/  ISETP.GE.AND P6, PT, R14, R60, PT ;  /* 0x0000003c0e00720c */ /* 0x000fda0003fc6270 */
[CC--:B-----5:R-:W-:Y:S01]  /*17570*/  @!P6 LEA R10, P4, R172.reuse, R178.reuse, 0x1 ;  /* 0x000000b2ac0ae211 */ /* 0x0e0fe200078808ff */
[----:B------:R1:W-:Y:S03]  /*17580*/  @P6 STS.128 [R243], RZ ;  /* 0x000000fff3006388 */ /* 0x0003e60000000c00 */
[C---:B------:R-:W-:Y:S02]  /*17590*/  @!P6 LEA.HI.X R11, R172.reuse, R179, R175, 0x1, P4 ;  /* 0x000000b3ac0be211 */ /* 0x040fe400020f0caf */
[----:B---34-:R-:W-:-:S03]  /*175a0*/  @!P0 LEA R6, P4, R172, R178, 0x1 ;  /* 0x000000b2ac068211 */ /* 0x018fc600078808ff */
[----:B------:R-:W-:Y:S01]  /*175b0*/  @!PT LDS RZ, [RZ] ;  /* 0x00000000fffff984 */ /* 0x000fe20000000800 */
[----:B------:R-:W-:Y:S01]  /*175c0*/  @!PT LDS RZ, [RZ] ;  /* 0x00000000fffff984 */ /* 0x000fe20000000800 */
[----:B------:R-:W-:Y:S01]  /*175d0*/  @!PT LDS RZ, [RZ] ;  /* 0x00000000fffff984 */ /* 0x000fe20000000800 */
[----:B------:R1:W-:Y:S01]  /*175e0*/  @!P6 LDGSTS.E.BYPASS.LTC128B.128 [R243], desc[UR6][R10.64] ;  /* 0x000000000af3efae */ /* 0x0003e2000b901d46 */
[CCC-:B------:R-:W-:Y:S02]  /*175f0*/  @!P0 LEA.HI.X R7, R172.reuse, R179.reuse, R175.reuse, 0x1, P4 ;  /* 0x000000b3ac078211 */ /* 0x1c0fe400020f0caf */
[C---:B------:R-:W-:Y:S01]  /*17600*/  @!P2 LEA R4, P4, R172.reuse, R178, 0x1 ;  /* 0x000000b2ac04a211 */ /* 0x040fe200078808ff */
[----:B------:R1:W-:Y:S03]  /*17610*/  @P0 STS.128 [R243+0x2000], RZ ;  /* 0x002000fff3000388 */ /* 0x0003e60000000c00 */
[----:B------:R-:W-:Y:S01]  /*17620*/  @!P2 LEA.HI.X R5, R172, R179, R175, 0x1, P4 ;  /* 0x000000b3ac05a211 */ /* 0x000fe200020f0caf */
        /* <DEDUP_REMOVED lines=11> */
[----:B-1----:R-:W-:-:S04]  /*176e0*/  LEA R4, P4, R172, R178, 0x1 ;  /* 0x000000b2ac047211 */ /* 0x002fc800078808ff */
[----:B------:R-:W-:-:S05]  /*176f0*/  LEA.HI.X R5, R172, R179, R175, 0x1, P4 ;  /* 0x000000b3ac057211 */ /* 0x000fca00020f0caf */
[----:B------:R-:W-:Y:S01]  /*17700*/  @!PT LDS RZ, [RZ] ;  /* 0x00000000fffff984 */ /* 0x000fe20000000800 */
[----:B------:R-:W-:Y:S01]  /*17710*/  @!PT LDS RZ, [RZ] ;  /* 0x00000000fffff984 */ /* 0x000fe20000000800 */
[----:B------:R-:W-:Y:S01]  /*17720*/  @!PT LDS RZ, [RZ] ;  /* 0x00000000fffff984 */ /* 0x000fe20000000800 */
[----:B------:R2:W-:Y:S04]  /*17730*/  LDGSTS.E.BYPASS.LTC128B.128 [R243+0x6000], desc[UR6][R4.64+0x180] ;  /* 0x0600018004f37fae */ /* 0x0005e8000b901d46 */
.L_x_1103:
[----:B------:R-:W-:Y:S05]  /*17740*/  BSYNC B0 ;  /* 0x0000000000007941 */ /* 0x000fea0003800000 */
.L_x_1102:
[----:B------:R-:W-:Y:S01]  /*17750*/  BSSY B0, `(.L_x_1104) ;  /* 0x0000023000007945 */ /* 0x000fe20003800000 */
[----:B------:R-:W-:-:S03]  /*17760*/  ISETP.GE.AND P6, PT, R16, R61, PT ;  /* 0x0000003d1000720c */ /* 0x000fc60003fc6270 */
[----:B------:R-:W-:Y:S10]  /*17770*/  @P3 BRA `(.L_x_1105) ;  /* 0x0000000000803947 */ /* 0x000ff40003800000 */
[----:B------:R-:W-:Y:S02]  /*17780*/  ISETP.GE.AND P4, PT, R14, R60, PT ;  /* 0x0000003c0e00720c */ /* 0x000fe40003f86270 */
[----:B------:R-:W-:-:S05]  /*17790*/  IADD3 R2, P3, R2, R172, RZ ;  /* 0x000000ac02027210 */ /* 0x000fca0007f7e0ff */
[----:B------:R-:W-:-:S06]  /*177a0*/  IMAD.X R3, R3, 0x1, R175, P3 ;  /* 0x0000000103037824 */ /* 0x000fcc00018e06af */
[CC--:B-1---5:R-:W-:Y:S01]  /*177b0*/  @!P4 LEA R10, P3, R2.reuse, R178.reuse, 0x1 ;  /* 0x000000b2020ac211 */ /* 0x0e2fe200078608ff */
[----:B------:R1:W-:Y:S03]  /*177c0*/  @P4 STS.128 [R243+0x800], RZ ;  /* 0x000800fff3004388 */ /* 0x0003e60000000c00 */
[C---:B------:R-:W-:Y:S02]  /*177d0*/  @!P4 LEA.HI.X R11, R2.reuse, R179, R3, 0x1, P3 ;  /* 0x000000b3020bc211 */ /* 0x040fe400018f0c03 */
[----:B---34-:R-:W-:-:S03]  /*177e0*/  @!P0 LEA R6, P3, R2, R178, 0x1 ;  /* 0x000000b202068211 */ /* 0x018fc600078608ff */
[----:B------:R-:W-:Y:S01]  /*177f0*/  @!PT LDS RZ, [RZ] ;  /* 0x00000000fffff984 */ /* 0x000fe20000000800 */
[----:B------:R-:W-:Y:S01]  /*17800*/  @!PT LDS RZ, [RZ] ;  /* 0x00000000fffff984 */ /* 0x000fe20000000800 */
[----:B------:R-:W-:Y:S01]  /*17810*/  @!PT LDS RZ, [RZ] ;  /* 0x00000000fffff984 */ /* 0x000fe20000000800 */
[----:B------:R1:W-:Y:S01]  /*17820*/  @!P4 LDGSTS.E.BYPASS.LTC128B.128 [R243+0x800], desc[UR6][R10.64] ;  /* 0x008000000af3cfae */ /* 0x0003e2000b901d46 */
[CCC-:B------:R-:W-:Y:S02]  /*17830*/  @!P0 LEA.HI.X R7, R2.reuse, R179.reuse, R3.reuse, 0x1, P3 ;  /* 0x000000b302078211 */ /* 0x1c0fe400018f0c03 */
[C---:B--2---:R-:W-:Y:S01]  /*17840*/  @!P2 LEA R4, P3, R2.reuse, R178, 0x1 ;  /* 0x000000b20204a211 */ /* 0x044fe200078608ff */
        /* <DEDUP_REMOVED lines=19> */
.L_x_1105:
[----:B------:R-:W-:Y:S05]  /*17980*/  BSYNC B0 ;  /* 0x0000000000007941 */ /* 0x000fea0003800000 */
.L_x_1104:
[----:B------:R-:W-:Y:S04]  /*17990*/  BSSY B0, `(.L_x_1106) ;  /* 0x0000022000007945 */ /* 0x000fe80003800000 */
[----:B------:R-:W-:Y:S05]  /*179a0*/  @P5 BRA `(.L_x_1107) ;  /* 0x0000000000805947 */ /* 0x000fea0003800000 */
[----:B------:R-:W-:Y:S02]  /*179b0*/  ISETP.GE.AND P5, PT, R14, R60, PT ;  /* 0x0000003c0e00720c */ /* 0x000fe40003fa6270 */
[----:B------:R-:W-:-:S04]  /*179c0*/  LEA R2, P3, R176, R172, 0x5 ;  /* 0x000000acb0027211 */ /* 0x000fc800078628ff */
[----:B------:R-:W-:Y:S02]  /*179d0*/  LEA.HI.X R0, R176, R175, R177, 0x5, P3 ;  /* 0x000000afb0007211 */ /* 0x000fe400018f2cb1 */
[----:B-1-345:R-:W-:-:S04]  /*179e0*/  @!P0 LEA R6, P4, R2, R178, 0x1 ;  /* 0x000000b202068211 */ /* 0x03afc800078808ff */
[C---:B------:R-:W-:Y:S01]  /*179f0*/  @!P0 LEA.HI.X R7, R2.reuse, R179, R0, 0x1, P4 ;  /* 0x000000b302078211 */ /* 0x040fe200020f0c00 */
[----:B------:R1:W-:Y:S01]  /*17a00*/  @P5 STS.128 [R243+0x1000], RZ ;  /* 0x001000fff3005388 */ /* 0x0003e20000000c00 */
[----:B------:R-:W-:-:S04]  /*17a10*/  @!P5 LEA R10, P3, R2, R178, 0x1 ;  /* 0x000000b2020ad211 */ /* 0x000fc800078608ff */
[C---:B------:R-:W-:Y:S02]  /*17a20*/  @!P5 LEA.HI.X R11, R2.reuse, R179, R0, 0x1, P3 ;  /* 0x000000b3020bd211 */ /* 0x040fe400018f0c00 */
[----:B--2---:R-:W-:-:S03]  /*17a30*/  @!P2 LEA R4, P3, R2, R178, 0x1 ;  /* 0x000000b20204a211 */ /* 0x004fc600078608ff */
        /* <DEDUP_REMOVED lines=23> */
.L_x_1107:
[----:B------:R-:W-:Y:S05]  /*17bb0*/  BSYNC B0 ;  /* 0x0000000000007941 */ /* 0x000fea0003800000 */
.L_x_1106:
[----:B------:R-:W-:Y:S05]  /*17bc0*/  @P6 BRA `(.L_x_1025) ;  /* 0x0000000000886947 */ /* 0x000fea0003800000 */
[----:B------:R-:W-:Y:S01]  /*17bd0*/  ISETP.GE.AND P5, PT, R14, R60, PT ;  /* 0x0000003c0e00720c */ /* 0x000fe20003fa6270 */
[----:B------:R-:W-:Y:S02]  /*17be0*/  IMAD.MOV.U32 R173, RZ, RZ, R175 ;  /* 0x000000ffffad7224 */ /* 0x000fe400078e00af */
[----:B------:R-:W-:Y:S02]  /*17bf0*/  IMAD R0, R177, 0x30, RZ ;  /* 0x00000030b1007824 */ /* 0x000fe400078e02ff */
[----:B------:R-:W-:-:S04]  /*17c00*/  IMAD.WIDE.U32 R176, R176, 0x30, R172 ;  /* 0x00000030b0b07825 */ /* 0x000fc800078e00ac */
[----:B------:R-:W-:Y:S01]  /*17c10*/  IMAD.IADD R0, R0, 0x1, R177 ;  /* 0x0000000100007824 */ /* 0x000fe200078e02b1 */
[CC--:B-12345:R-:W-:Y:S02]  /*17c20*/  @!P0 LEA R4, P4, R176.reuse, R178.reuse, 0x1 ;  /* 0x000000b2b0048211 */ /* 0x0fefe400078808ff */
[CC--:B------:R-:W-:Y:S01]  /*17c30*/  @!P2 LEA R2, P3, R176.reuse, R178.reuse, 0x1 ;  /* 0x000000b2b002a211 */ /* 0x0c0fe200078608ff */
[----:B------:R1:W-:Y:S01]  /*17c40*/  @P5 STS.128 [R243+0x1800], RZ ;  /* 0x001800fff3005388 */ /* 0x0003e20000000c00 */
[C---:B------:R-:W-:Y:S02]  /*17c50*/  @!P5 LEA R6, P6, R176.reuse, R178, 0x1 ;  /* 0x000000b2b006d211 */ /* 0x040fe400078c08ff */
[CCC-:B------:R-:W-:Y:S02]  /*17c60*/  @!P0 LEA.HI.X R5, R176.reuse, R179.reuse, R0.reuse, 0x1, P4 ;  /* 0x000000b3b0058211 */ /* 0x1c0fe400020f0c00 */
[CCC-:B------:R-:W-:Y:S02]  /*17c70*/  @!P5 LEA.HI.X R7, R176.reuse, R179.reuse, R0.reuse, 0x1, P6 ;  /* 0x000000b3b007d211 */ /* 0x1c0fe400030f0c00 */
[----:B------:R-:W-:-:S03]  /*17c80*/  @!P2 LEA.HI.X R3, R176, R179, R0, 0x1, P3 ;  /* 0x000000b3b003a211 */ /* 0x000fc600018f0c00 */
        /* <DEDUP_REMOVED lines=22> */
.L_x_1025:
[----:B------:R-:W-:Y:S05]  /*17df0*/  BSYNC B3 ;  /* 0x0000000000037941 */ /* 0x000fea0003800000 */
.L_x_974:
[----:B-1----:R-:W-:Y:S01]  /*17e00*/  LEA R2, R165, 0xffffffc0, 0x6 ;  /* 0xffffffc0a5027811 */ /* 0x002fe200078e30ff */
[----:B------:R-:W-:Y:S01]  /*17e10*/  BSSY B0, `(.L_x_1108) ;  /* 0x0000027000007945 */ /* 0x000fe20003800000 */
[----:B------:R-:W-:-:S03]  /*17e20*/  LOP3.LUT R246, R59, 0xff, RZ, 0xc0, !PT ;  /* 0x000000ff3bf67812 */ /* 0x000fc600078ec0ff */
[----:B------:R-:W-:-:S05]  /*17e30*/  IMAD.IADD R0, R53, 0x1, -R2 ;  /* 0x0000000135007824 */ /* 0x000fca00078e0a02 */
[-C--:B------:R-:W-:Y:S02]  /*17e40*/  ISETP.GE.AND P1, PT, R168, R0.reuse, PT ;  /* 0x00000000a800720c */ /* 0x080fe40003f26270 */
[-C--:B------:R-:W-:Y:S02]  /*17e50*/  ISETP.GE.AND P5, PT, R8, R0.reuse, PT ;  /* 0x000000000800720c */ /* 0x080fe40003fa6270 */
[-C--:B------:R-:W-:Y:S02]  /*17e60*/  ISETP.GE.AND P4, PT, R36, R0.reuse, PT ;  /* 0x000000002400720c */ /* 0x080fe40003f86270 */
[----:B------:R-:W-:-:S07]  /*17e70*/  ISETP.GE.AND P0, PT, R16, R0, PT ;  /* 0x000000001000720c */ /* 0x000fce0003f06270 */
[----:B------:R-:W-:Y:S06]  /*17e80*/  @P1 BRA `(.L_x_1109) ;  /* 0x00000000007c1947 */ /* 0x000fec0003800000 */
[C---:B------:R-:W-:Y:S02]  /*17e90*/  LOP3.LUT R3, R246.reuse, 0x1, RZ, 0xc0, !PT ;  /* 0x00000001f6037812 */ /* 0x040fe400078ec0ff */
[----:B------:R-:W-:Y:S02]  /*17ea0*/  R2P PR, R246, 0xe ;  /* 0x0000000ef6007804 */ /* 0x000fe40000000000 */
[----:B------:R-:W-:-:S11]  /*17eb0*/  ISETP.NE.U32.AND P6, PT, R3, 0x1, PT ;  /* 0x000000010300780c */ /* 0x000fd60003fc5070 */
[----:B------:R-:W-:Y:S01]  /*17ec0*/  @P1 IMAD.MOV.U32 R10, RZ, RZ, R236 ;  /* 0x000000ffff0a1224 */ /* 0x000fe200078e00ec */
[-C--:B---34-:R-:W-:Y:S01]  /*17ed0*/  @P2 MOV R6, R236.reuse ;  /* 0x000000ec00062202 */ /* 0x098fe20000000f00 */
[--C-:B--2---:R-:W-:Y:S01]  /*17ee0*/  @!P6 IMAD.MOV.U32 R5, RZ, RZ, R235.reuse ;  /* 0x000000ffff05e224 */ /* 0x104fe200078e00eb */
[-C--:B------:R-:W-:Y:S01]  /*17ef0*/  @!P6 MOV R4, R236.reuse ;  /* 0x000000ec0004e202 */ /* 0x080fe20000000f00 */
[--C-:B------:R-:W-:Y:S02]  /*17f00*/  @P1 IMAD.MOV.U32 R11, RZ, RZ, R235.reuse ;  /* 0x000000ffff0b1224 */ /* 0x100fe400078e00eb */
[--C-:B------:R-:W-:Y:S02]  /*17f10*/  @P2 IMAD.MOV.U32 R7, RZ, RZ, R235.reuse ;  /* 0x000000ffff072224 */ /* 0x100fe400078e00eb */
        /* <DEDUP_REMOVED lines=8> */
[----:B------:R2:W-:Y:S04]  /*17fa0*/  @P1 LDGSTS.E.BYPASS.LTC128B.128 [R243+0xa000], desc[UR6][R10.64+0x80] ;  /* 0x0a0000800af31fae */ /* 0x0005e8000b901d46 */
[----:B------:R2:W-:Y:S04]  /*17fb0*/  @!P1 STS.128 [R243+0xa000], RZ ;  /* 0x00a000fff3009388 */ /* 0x0005e80000000c00 */
[----:B------:R-:W-:Y:S01]  /*17fc0*/  @!PT LDS RZ, [RZ] ;  /* 0x00000000fffff984 */ /* 0x000fe20000000800 */
[----:B------:R-:W-:Y:S01]  /*17fd0*/  @!PT LDS RZ, [RZ] ;  /* 0x00000000fffff984 */ /* 0x000fe20000000800 */
[----:B------:R-:W-:Y:S01]  /*17fe0*/  @!PT LDS RZ, [RZ] ;  /* 0x00000000fffff984 */ /* 0x000fe20000000800 */
[----:B------:R2:W-:Y:S04]  /*17ff0*/  @P2 LDGSTS.E.BYPASS.LTC128B.128 [R243+0xc000], desc[UR6][R6.64+0x100] ;  /* 0x0c00010006f32fae */ /* 0x0005e8000b901d46 */
[----:B------:R2:W-:Y:S01]  /*18000*/  @!P2 STS.128 [R243+0xc000], RZ ;  /* 0x00c000fff300a388 */ /* 0x0005e20000000c00 */
[----:B-1----:R-:W-:Y:S01]  /*18010*/  @P3 MOV R4, R236 ;  /* 0x000000ec00043202 */ /* 0x002fe20000000f00 */
[----:B------:R-:W-:-:S05]  /*18020*/  @P3 IMAD.MOV.U32 R5, RZ, RZ, R235 ;  /* 0x000000ffff053224 */ /* 0x000fca00078e00eb */
[----:B------:R-:W-:Y:S01]  /*18030*/  @!PT LDS RZ, [RZ] ;  /* 0x00000000fffff984 */ /* 0x000fe20000000800 */
[----:B------:R-:W-:Y:S01]  /*18040*/  @!PT LDS RZ, [RZ] ;  /* 0x00000000fffff984 */ /* 0x000fe20000000800 */
[----:B------:R-:W-:Y:S01]  /*18050*/  @!PT LDS RZ, [RZ] ;  /* 0x00000000fffff984 */ /* 0x000fe20000000800 */
[----:B------:R2:W-:Y:S04]  /*18060*/  @P3 LDGSTS.E.BYPASS.LTC128B.128 [R243+0xe000], desc[UR6][R4.64+0x180] ;  /* 0x0e00018004f33fae */ /* 0x0005e8000b901d46 */
[----:B------:R2:W-:Y:S02]  /*18070*/  @!P3 STS.128 [R243+0xe000], RZ ;  /* 0x00e000fff300b388 */ /* 0x0005e40000000c00 */
.L_x_1109:
[----:B------:R-:W-:Y:S05]  /*18080*/  BSYNC B0 ;  /* 0x0000000000007941 */ /* 0x000fea0003800000 */
.L_x_1108:
[----:B------:R-:W-:Y:S04]  /*18090*/  BSSY B0, `(.L_x_1110) ;  /* 0x0000025000007945 */ /* 0x000fe80003800000 */
[----:B------:R-:W-:Y:S05]  /*180a0*/  @P5 BRA `(.L_x_1111) ;  /* 0x00000000008c5947 */ /* 0x000fea0003800000 */
[C---:B------:R-:W-:Y:S02]  /*180b0*/  LOP3.LUT R3, R246.reuse, 0x1, RZ, 0xc0, !PT ;  /* 0x00000001f6037812 */ /* 0x040fe400078ec0ff */
[C---:B------:R-:W-:Y:S02]  /*180c0*/  LOP3.LUT P5, RZ, R246.reuse, 0x2, RZ, 0xc0, !PT ;  /* 0x00000002f6ff7812 */ /* 0x040fe400078ac0ff */
[----:B------:R-:W-:Y:S02]  /*180d0*/  ISETP.NE.U32.AND P6, PT, R3, 0x1, PT ;  /* 0x000000010300780c */ /* 0x000fe40003fc5070 */
[----:B------:R-:W-:Y:S02]  /*180e0*/  LOP3.LUT P3, RZ, R246, 0x4, RZ, 0xc0, !PT ;  /* 0x00000004f6ff7812 */ /* 0x000fe4000786c0ff */
[----:B--234-:R-:W-:-:S05]  /*180f0*/  IADD3 R4, P1, R233, R158, RZ ;  /* 0x0000009ee9047210 */ /* 0x01cfca0007f3e0ff */
[----:B------:R-:W-:Y:S02]  /*18100*/  IMAD.X R3, R234, 0x1, R157, P1 ;  /* 0x00000001ea037824 */ /* 0x000fe400008e069d */
[C---:B------:R-:W-:Y:S02]  /*18110*/  @P5 LEA R12, P1, R4.reuse, R160, 0x1 ;  /* 0x000000a0040c5211 */ /* 0x040fe400078208ff */
[C---:B------:R-:W-:Y:S02]  /*18120*/  @!P6 LEA R14, P2, R233.reuse, R236, 0x1 ;  /* 0x000000ece90ee211 */ /* 0x040fe400078408ff */
[----:B------:R-:W-:Y:S02]  /*18130*/  @P5 LEA.HI.X R13, R4, R161, R3, 0x1, P1 ;  /* 0x000000a1040d5211 */ /* 0x000fe400008f0c03 */
[----:B------:R-:W-:Y:S02]  /*18140*/  @!P6 LEA.HI.X R15, R233, R235, R234, 0x1, P2 ;  /* 0x000000ebe90fe211 */ /* 0x000fe400010f0cea */
[----:B------:R-:W-:-:S02]  /*18150*/  LOP3.LUT P2, RZ, R246, 0x8, RZ, 0xc0, !PT ;  /* 0x00000008f6ff7812 */ /* 0x000fc4000784c0ff */
[CC--:B------:R-:W-:Y:S01]  /*18160*/  @P3 LEA R10, P1, R4.reuse, R160.reuse, 0x1 ;  /* 0x000000a0040a3211 */ /* 0x0c0fe200078208ff */
[----:B------:R-:W-:Y:S01]  /*18170*/  @!PT LDS RZ, [RZ] ;  /* 0x00000000fffff984 */ /* 0x000fe20000000800 */
[----:B------:R-:W-:Y:S01]  /*18180*/  @!PT LDS RZ, [RZ] ;  /* 0x00000000fffff984 */ /* 0x000fe20000000800 */
[----:B------:R-:W-:Y:S01]  /*18190*/  @!PT LDS RZ, [RZ] ;  /* 0x00000000fffff984 */ /* 0x000fe20000000800 */
[----:B------:R1:W-:Y:S03]  /*181a0*/  @!P6 LDGSTS.E.BYPASS.LTC128B.128 [R243+0x8800], desc[UR6][R14.64] ;  /* 0x088000000ef3efae */ /* 0x0003e6000b901d46 */
[C---:B------:R-:W-:Y:S01]  /*181b0*/  @P3 LEA.HI.X R11, R4.reuse, R161, R3, 0x1, P1 ;  /* 0x000000a1040b3211 */ /* 0x040fe200008f0c03 */
[----:B------:R1:W-:Y:S04]  /*181c0*/  @P6 STS.128 [R243+0x8800], RZ ;  /* 0x008800fff3006388 */ /* 0x0003e80000000c00 */
[----:B------:R-:W-:Y:S01]  /*181d0*/  @!PT LDS RZ, [RZ] ;  /* 0x00000000fffff984 */ /* 0x000fe20000000800 */
[----:B------:R-:W-:Y:S01]  /*181e0*/  @!PT LDS RZ, [RZ] ;  /* 0x00000000fffff984 */ /* 0x000fe20000000800 */
[----:B------:R-:W-:Y:S01]  /*181f0*/  @!PT LDS RZ, [RZ] ;  /* 0x00000000fffff984 */ /* 0x000fe20000000800 */
[----:B------:R1:W-:Y:S02]  /*18200*/  @P5 LDGSTS.E.BYPASS.LTC128B.128 [R243+0xa800], desc[UR6][R12.64+0x80] ;  /* 0x0a8000800cf35fae */ /* 0x0003e4000b901d46 */
[----:B------:R-:W-:-:S02]  /*18210*/  @P2 LEA R6, P1, R4, R160, 0x1 ;  /* 0x000000a004062211 */ /* 0x000fc400078208ff */
[----:B------:R1:W-:Y:S02]  /*18220*/  @!P5 STS.128 [R243+0xa800], RZ ;  /* 0x00a800fff300d388 */ /* 0x0003e40000000c00 */
[----:B------:R-:W-:Y:S02]  /*18230*/  @P2 LEA.HI.X R7, R4, R161, R3, 0x1, P1 ;  /* 0x000000a104072211 */ /* 0x000fe400008f0c03 */
        /* <DEDUP_REMOVED lines=9> */
[----:B------:R1:W-:Y:S02]  /*182d0*/  @!P2 STS.128 [R243+0xe800], RZ ;  /* 0x00e800fff300a388 */ /* 0x0003e40000000c00 */
.L_x_1111:
[----:B------:R-:W-:Y:S05]  /*182e0*/  BSYNC B0 ;  /* 0x0000000000007941 */ /* 0x000fea0003800000 */
.L_x_1110:
[----:B------:R-:W-:Y:S04]  /*182f0*/  BSSY B0, `(.L_x_1112) ;  /* 0x0000027000007945 */ /* 0x000fe80003800000 */
[----:B------:R-:W-:Y:S05]  /*18300*/  @P4 BRA `(.L_x_1113) ;  /* 0x0000000000944947 */ /* 0x000fea0003800000 */
[C---:B------:R-:W-:Y:S02]  /*18310*/  LOP3.LUT R3, R246.reuse, 0x1, RZ, 0xc0, !PT ;  /* 0x00000001f6037812 */ /* 0x040fe400078ec0ff */
[----:B------:R-:W-:Y:S02]  /*18320*/  LOP3.LUT P5, RZ, R246, 0x2, RZ, 0xc0, !PT ;  /* 0x00000002f6ff7812 */ /* 0x000fe400078ac0ff */
[----:B------:R-:W-:Y:S01]  /*18330*/  ISETP.NE.U32.AND P6, PT, R3, 0x1, PT ;  /* 0x000000010300780c */ /* 0x000fe20003fc5070 */
[----:B------:R-:W-:Y:S01]  /*18340*/  IMAD.SHL.U32 R3, R48, 0x20, RZ ;  /* 0x0000002030037824 */ /* 0x000fe200078e00ff */
[C---:B------:R-:W-:Y:S02]  /*18350*/  LOP3.LUT P4, RZ, R246.reuse, 0x4, RZ, 0xc0, !PT ;  /* 0x00000004f6ff7812 */ /* 0x040fe4000788c0ff */
[----:B------:R-:W-:Y:S02]  /*18360*/  LOP3.LUT P2, RZ, R246, 0x8, RZ, 0xc0, !PT ;  /* 0x00000008f6ff7812 */ /* 0x000fe4000784c0ff */
[----:B--234-:R-:W-:-:S02]  /*18370*/  SHF.L.U64.HI R4, R48, 0x5, R49 ;  /* 0x0000000530047819 */ /* 0x01cfc40000010231 */
[----:B------:R-:W-:-:S05]  /*18380*/  LEA R5, P1, R48, R158, 0x5 ;  /* 0x0000009e30057211 */ /* 0x000fca00078228ff */
[----:B-1----:R-:W-:-:S04]  /*18390*/  @!P6 LEA R6, P3, R3, R236, 0x1 ;  /* 0x000000ec0306e211 */ /* 0x002fc800078608ff */
[----:B------:R-:W-:Y:S02]  /*183a0*/  @!P6 LEA.HI.X R7, R3, R235, R4, 0x1, P3 ;  /* 0x000000eb0307e211 */ /* 0x000fe400018f0c04 */
[----:B------:R-:W-:Y:S02]  /*183b0*/  LEA.HI.X R3, R48, R157, R49, 0x5, P1 ;  /* 0x0000009d30037211 */ /* 0x000fe400008f2c31 */
[CC--:B------:R-:W-:Y:S01]  /*183c0*/  @P5 LEA R12, P1, R5.reuse, R160.reuse, 0x1 ;  /* 0x000000a0050c5211 */ /* 0x0c0fe200078208ff */
[----:B------:R-:W-:Y:S01]  /*183d0*/  @!PT LDS RZ, [RZ] ;  /* 0x00000000fffff984 */ /* 0x000fe20000000800 */
[----:B------:R-:W-:Y:S01]  /*183e0*/  @!PT LDS RZ, [RZ] ;  /* 0x00000000fffff984 */ /* 0x000fe20000000800 */
[----:B------:R-:W-:Y:S01]  /*183f0*/  @!PT LDS RZ, [RZ] ;  /* 0x00000000fffff984 */ /* 0x000fe20000000800 */
[----:B------:R1:W-:Y:S01]  /*18400*/  @!P6 LDGSTS.E.BYPASS.LTC128B.128 [R243+0x9000], desc[UR6][R6.64] ;  /* 0x0900000006f3efae */ /* 0x0003e2000b901d46 */
[CC--:B------:R-:W-:Y:S02]  /*18410*/  @P4 LEA R10, P3, R5.reuse, R160.reuse, 0x1 ;  /* 0x000000a0050a4211 */ /* 0x0c0fe400078608ff */
[C---:B------:R-:W-:Y:S01]  /*18420*/  @P5 LEA.HI.X R13, R5.reuse, R161, R3, 0x1, P1 ;  /* 0x000000a1050d5211 */ /* 0x040fe200008f0c03 */
[----:B------:R1:W-:Y:S01]  /*18430*/  @P6 STS.128 [R243+0x9000], RZ ;  /* 0x009000fff3006388 */ /* 0x0003e20000000c00 */
[----:B------:R-:W-:-:S02]  /*18440*/  @P2 LEA R4, P1, R5, R160, 0x1 ;  /* 0x000000a005042211 */ /* 0x000fc400078208ff */
[CCC-:B------:R-:W-:Y:S01]  /*18450*/  @P4 LEA.HI.X R11, R5.reuse, R161.reuse, R3.reuse, 0x1, P3 ;  /* 0x000000a1050b4211 */ /* 0x1c0fe200018f0c03 */
[----:B------:R-:W-:Y:S01]  /*18460*/  @!PT LDS RZ, [RZ] ;  /* 0x00000000fffff984 */ /* 0x000fe20000000800 */
[----:B------:R-:W-:Y:S01]  /*18470*/  @!PT LDS RZ, [RZ] ;  /* 0x00000000fffff984 */ /* 0x000fe20000000800 */
[----:B------:R-:W-:Y:S01]  /*18480*/  @!PT LDS RZ, [RZ] ;  /* 0x00000000fffff984 */ /* 0x000fe20000000800 */
[----:B------:R1:W-:Y:S01]  /*18490*/  @P5 LDGSTS.E.BYPASS.LTC128B.128 [R243+0xb000], desc[UR6][R12.64+0x80] ;  /* 0x0b0000800cf35fae */ /* 0x0003e2000b901d46 */
[----:B------:R-:W-:-:S03]  /*184a0*/  @P2 LEA.HI.X R5, R5, R161, R3, 0x1, P1 ;  /* 0x000000a105052211 */ /* 0x000fc600008f0c03 */
[----:B------:R1:W-:Y:S04]  /*184b0*/  @!P5 STS.128 [R243+0xb000], RZ ;  /* 0x00b000fff300d388 */ /* 0x0003e80000000c00 */
        /* <DEDUP_REMOVED lines=10> */
.L_x_1113:
[----:B------:R-:W-:Y:S05]  /*18560*/  BSYNC B0 ;  /* 0x0000000000007941 */ /* 0x000fea0003800000 */
.L_x_1112:
[----:B------:R-:W-:Y:S04]  /*18570*/  BSSY B0, `(.L_x_1114) ;  /* 0x000002c000007945 */ /* 0x000fe80003800000 */
[----:B------:R-:W-:Y:S05]  /*18580*/  @P0 BRA `(.L_x_1115) ;  /* 0x0000000000a80947 */ /* 0x000fea0003800000 */
[C---:B------:R-:W-:Y:S01]  /*18590*/  LOP3.LUT R3, R246.reuse, 0x1, RZ, 0xc0, !PT ;  /* 0x00000001f6037812 */ /* 0x040fe200078ec0ff */
[----:B------:R-:W-:Y:S01]  /*185a0*/  IMAD.MOV.U32 R156, RZ, RZ, R158 ;  /* 0x000000ffff9c7224 */ /* 0x000fe200078e009e */
[C---:B------:R-:W-:Y:S02]  /*185b0*/  LOP3.LUT P2, RZ, R246.reuse, 0x2, RZ, 0xc0, !PT ;  /* 0x00000002f6ff7812 */ /* 0x040fe4000784c0ff */
[----:B------:R-:W-:Y:S01]  /*185c0*/  ISETP.NE.U32.AND P3, PT, R3, 0x1, PT ;  /* 0x000000010300780c */ /* 0x000fe20003f65070 */
[----:B------:R-:W-:Y:S01]  /*185d0*/  IMAD R3, R49, 0x30, RZ ;  /* 0x0000003031037824 */ /* 0x000fe200078e02ff */
[----:B------:R-:W-:Y:S01]  /*185e0*/  LOP3.LUT P1, RZ, R246, 0x4, RZ, 0xc0, !PT ;  /* 0x00000004f6ff7812 */ /* 0x000fe2000782c0ff */
[----:B-1234-:R-:W-:-:S04]  /*185f0*/  IMAD.WIDE.U32 R4, R48, 0x30, R156 ;  /* 0x0000003030047825 */ /* 0x01efc800078e009c */
[----:B------:R-:W-:-:S04]  /*18600*/  IMAD.IADD R3, R5, 0x1, R3 ;  /* 0x0000000105037824 */ /* 0x000fc800078e0203 */
[CC--:B------:R-:W-:Y:S02]  /*18610*/  @P2 LEA R12, P4, R4.reuse, R160.reuse, 0x1 ;  /* 0x000000a0040c2211 */ /* 0x0c0fe400078808ff */
[----:B------:R-:W-:Y:S02]  /*18620*/  @!P3 IMAD.MOV.U32 R6, RZ, RZ, R236 ;  /* 0x000000ffff06b224 */ /* 0x000fe400078e00ec */
[----:B------:R-:W-:Y:S01]  /*18630*/  @!P3 IMAD.MOV.U32 R7, RZ, RZ, R235 ;  /* 0x000000ffff07b224 */ /* 0x000fe200078e00eb */
[C---:B------:R-:W-:Y:S01]  /*18640*/  @P1 LEA R10, P0, R4.reuse, R160, 0x1 ;  /* 0x000000a0040a1211 */ /* 0x040fe200078008ff */
[----:B------:R-:W-:Y:S01]  /*18650*/  @!P3 IMAD R49, R49, 0x60, RZ ;  /* 0x000000603131b824 */ /* 0x000fe200078e02ff */
[-C--:B------:R-:W-:Y:S01]  /*18660*/  @P2 LEA.HI.X R13, R4, R161.reuse, R3, 0x1, P4 ;  /* 0x000000a1040d2211 */ /* 0x080fe200020f0c03 */
[----:B------:R-:W-:Y:S01]  /*18670*/  @!P3 IMAD.WIDE.U32 R6, R48, 0x60, R6 ;  /* 0x000000603006b825 */ /* 0x000fe200078e0006 */
[----:B------:R-:W-:Y:S02]  /*18680*/  @P1 LEA.HI.X R11, R4, R161, R3, 0x1, P0 ;  /* 0x000000a1040b1211 */ /* 0x000fe400000f0c03 */
[----:B------:R-:W-:Y:S01]  /*18690*/  LOP3.LUT P0, RZ, R246, 0x8, RZ, 0xc0, !PT ;  /* 0x00000008f6ff7812 */ /* 0x000fe2000780c0ff */
[----:B------:R-:W-:-:S05]  /*186a0*/  @!P3 IMAD.IADD R7, R49, 0x1, R7 ;  /* 0x000000013107b824 */ /* 0x000fca00078e0207 */
        /* <DEDUP_REMOVED lines=15> */
[----:B------:R-:W-:Y:S05]  /*187a0*/  @!P0 BRA `(.L_x_1116) ;  /* 0x00000000001c8947 */ /* 0x000fea0003800000 */
[----:B-1----:R-:W-:-:S04]  /*187b0*/  LEA R6, P0, R4, R160, 0x1 ;  /* 0x000000a004067211 */ /* 0x002fc800078008ff */
[----:B------:R-:W-:-:S05]  /*187c0*/  LEA.HI.X R7, R4, R161, R3, 0x1, P0 ;  /* 0x000000a104077211 */ /* 0x000fca00000f0c03 */
[----:B------:R-:W-:Y:S01]  /*187d0*/  @!PT LDS RZ, [RZ] ;  /* 0x00000000fffff984 */ /* 0x000fe20000000800 */
[----:B------:R-:W-:Y:S01]  /*187e0*/  @!PT LDS RZ, [RZ] ;  /* 0x00000000fffff984 */ /* 0x000fe20000000800 */
[----:B------:R-:W-:Y:S01]  /*187f0*/  @!PT LDS RZ, [RZ] ;  /* 0x00000000fffff984 */ /* 0x000fe20000000800 */
[----:B------:R1:W-:Y:S01]  /*18800*/  LDGSTS.E.BYPASS.LTC128B.128 [R243+0xf800], desc[UR6][R6.64+0x180] ;  /* 0x0f80018006f37fae */ /* 0x0003e2000b901d46 */
[----:B------:R-:W-:Y:S05]  /*18810*/  BRA `(.L_x_1115) ;  /* 0x0000000000047947 */ /* 0x000fea0003800000 */
.L_x_1116:
[----:B------:R2:W-:Y:S02]  /*18820*/  STS.128 [R243+0xf800], RZ ;  /* 0x00f800fff3007388 */ /* 0x0005e40000000c00 */
.L_x_1115:
[----:B------:R-:W-:Y:S05]  /*18830*/  BSYNC B0 ;  /* 0x0000000000007941 */ /* 0x000fea0003800000 */
.L_x_1114:
[----:B------:R-:W0:Y:S01]  /*18840*/  LDGDEPBAR ;  /* 0x00000000000079af */ /* 0x000e220000000000 */
[-C--:B------:R-:W-:Y:S01]  /*18850*/  ISETP.GE.AND P1, PT, R168, R0.reuse, PT ;  /* 0x00000000a800720c */ /* 0x080fe20003f26270 */
[----:B------:R-:W-:Y:S01]  /*18860*/  BSSY B0, `(.L_x_1117) ;  /* 0x000002a000007945 */ /* 0x000fe20003800000 */
[-C--:B------:R-:W-:Y:S02]  /*18870*/  ISETP.GE.AND P6, PT, R8, R0.reuse, PT ;  /* 0x000000000800720c */ /* 0x080fe40003fc6270 */
[-C--:B------:R-:W-:Y:S02]  /*18880*/  ISETP.GE.AND P4, PT, R36, R0.reuse, PT ;  /* 0x000000002400720c */ /* 0x080fe40003f86270 */
[----:B------:R-:W-:Y:S01]  /*18890*/  ISETP.GE.AND P0, PT, R16, R0, PT ;  /* 0x000000001000720c */ /* 0x000fe20003f06270 */
[----:B------:R-:W-:-:S04]  /*188a0*/  DEPBAR.LE SB0, 0x0 ;  /* 0x000080000000791a */ /* 0x000fc80000000000 */
[----:B------:R-:W-:Y:S06]  /*188b0*/  BAR.SYNC.DEFER_BLOCKING 0x0 ;  /* 0x0000000000007b1d */ /* 0x000fec0000010000 */
[----:B------:R1:W-:Y:S04]  /*188c0*/  @P1 STS.128 [R243+0x10000], RZ ;  /* 0x010000fff3001388 */ /* 0x0003e80000000c00 */
[----:B------:R1:W-:Y:S04]  /*188d0*/  @P1 STS.128 [R243+0x12000], RZ ;  /* 0x012000fff3001388 */ /* 0x0003e80000000c00 */
[----:B------:R1:W-:Y:S04]  /*188e0*/  @P1 STS.128 [R243+0x14000], RZ ;  /* 0x014000fff3001388 */ /* 0x0003e80000000c00 */
[----:B------:R1:W-:Y:S01]  /*188f0*/  @P1 STS.128 [R243+0x16000], RZ ;  /* 0x016000fff3001388 */ /* 0x0003e20000000c00 */
[----:B------:R-:W-:Y:S05]  /*18900*/  @P1 BRA `(.L_x_1118) ;  /* 0x00000000007c1947 */ /* 0x000fea0003800000 */
[C---:B------:R-:W-:Y:S02]  /*18910*/  LOP3.LUT R0, R246.reuse, 0x1, RZ, 0xc0, !PT ;  /* 0x00000001f6007812 */ /* 0x040fe400078ec0ff */
[----:B------:R-:W-:Y:S02]  /*18920*/  R2P PR, R246, 0xe ;  /* 0x0000000ef6007804 */ /* 0x000fe40000000000 */
[----:B------:R-:W-:-:S11]  /*18930*/  ISETP.NE.U32.AND P5, PT, R0, 0x1, PT ;  /* 0x000000010000780c */ /* 0x000fd60003fa5070 */
[----:B------:R-:W-:Y:S01]  /*18940*/  @P1 IMAD.MOV.U32 R8, RZ, RZ, R189 ;  /* 0x000000ffff081224 */ /* 0x000fe200078e00bd */
[-C--:B-1234-:R-:W-:Y:S01]  /*18950*/  @P2 MOV R6, R189.reuse ;  /* 0x000000bd00062202 */ /* 0x09efe20000000f00 */
[--C-:B------:R-:W-:Y:S01]  /*18960*/  @!P5 IMAD.MOV.U32 R5, RZ, RZ, R188.reuse ;  /* 0x000000ffff05d224 */ /* 0x100fe200078e00bc */
        /* <DEDUP_REMOVED lines=25> */
.L_x_1118:
[----:B------:R-:W-:Y:S05]  /*18b00*/  BSYNC B0 ;  /* 0x0000000000007941 */ /* 0x000fea0003800000 */
.L_x_1117:
[----:B------:R1:W-:Y:S01]  /*18b10*/  @P6 STS.128 [R243+0x10800], RZ ;  /* 0x010800fff3006388 */ /* 0x0003e20000000c00 */
[----:B------:R-:W-:Y:S03]  /*18b20*/  BSSY B0, `(.L_x_1119) ;  /* 0x0000028000007945 */ /* 0x000fe60003800000 */
[----:B------:R1:W-:Y:S04]  /*18b30*/  @P6 STS.128 [R243+0x12800], RZ ;  /* 0x012800fff3006388 */ /* 0x0003e80000000c00 */
[----:B------:R1:W-:Y:S04]  /*18b40*/  @P6 STS.128 [R243+0x14800], RZ ;  /* 0x014800fff3006388 */ /* 0x0003e80000000c00 */
[----:B------:R1:W-:Y:S01]  /*18b50*/  @P6 STS.128 [R243+0x16800], RZ ;  /* 0x016800fff3006388 */ /* 0x0003e20000000c00 */
[----:B------:R-:W-:Y:S05]  /*18b60*/  @P6 BRA `(.L_x_1120) ;  /* 0x00000000008c6947 */ /* 0x000fea0003800000 */
[C---:B------:R-:W-:Y:S02]  /*18b70*/  LOP3.LUT R0, R246.reuse, 0x1, RZ, 0xc0, !PT ;  /* 0x00000001f6007812 */ /* 0x040fe400078ec0ff */
[----:B------:R-:W-:Y:S02]  /*18b80*/  LOP3.LUT P5, RZ, R246, 0x2, RZ, 0xc0, !PT ;  /* 0x00000002f6ff7812 */ /* 0x000fe400078ac0ff */
[----:B------:R-:W-:Y:S02]  /*18b90*/  ISETP.NE.U32.AND P6, PT, R0, 0x1, PT ;  /* 0x000000010000780c */ /* 0x000fe40003fc5070 */
[----:B------:R-:W-:Y:S02]  /*18ba0*/  LOP3.LUT P3, RZ, R246, 0x4, RZ, 0xc0, !PT ;  /* 0x00000004f6ff7812 */ /* 0x000fe4000786c0ff */
[----:B------:R-:W-:-:S05]  /*18bb0*/  IADD3 R3, P1, R231, R162, RZ ;  /* 0x000000a2e7037210 */ /* 0x000fca0007f3e0ff */
[----:B------:R-:W-:Y:S02]  /*18bc0*/  IMAD.X R0, R232, 0x1, R167, P1 ;  /* 0x00000001e8007824 */ /* 0x000fe400008e06a7 */
[----:B--2---:R-:W-:Y:S02]  /*18bd0*/  @P5 LEA R8, P1, R3, R170, 0x1 ;  /* 0x000000aa03085211 */ /* 0x004fe400078208ff */
[----:B-1----:R-:W-:Y:S02]  /*18be0*/  @!P6 LEA R10, P2, R231, R189, 0x1 ;  /* 0x000000bde70ae211 */ /* 0x002fe400078408ff */
[----:B------:R-:W-:Y:S02]  /*18bf0*/  @P5 LEA.HI.X R9, R3, R171, R0, 0x1, P1 ;  /* 0x000000ab03095211 */ /* 0x000fe400008f0c00 */
[----:B------:R-:W-:Y:S02]  /*18c00*/  @!P6 LEA.HI.X R11, R231, R188, R232, 0x1, P2 ;  /* 0x000000bce70be211 */ /* 0x000fe400010f0ce8 */
[----:B------:R-:W-:-:S02]  /*18c10*/  LOP3.LUT P2, RZ, R246, 0x8, RZ, 0xc0, !PT ;  /* 0x00000008f6ff7812 */ /* 0x000fc4000784c0ff */
[CC--:B---34-:R-:W-:Y:S01]  /*18c20*/  @P3 LEA R6, P1, R3.reuse, R170.reuse, 0x1 ;  /* 0x000000aa03063211 */ /* 0x0d8fe200078208ff */
        /* <DEDUP_REMOVED lines=23> */
.L_x_1120:
[----:B------:R-:W-:Y:S05]  /*18da0*/  BSYNC B0 ;  /* 0x0000000000007941 */ /* 0x000fea0003800000 */
.L_x_1119:
        /* <DEDUP_REMOVED lines=8> */
[----:B------:R-:W-:Y:S01]  /*18e30*/  ISETP.NE.U32.AND P6, PT, R0, 0x1, PT ;  /* 0x000000010000780c */ /* 0x000fe20003fc5070 */
[----:B------:R-:W-:Y:S01]  /*18e40*/  IMAD.SHL.U32 R0, R50, 0x20, RZ ;  /* 0x0000002032007824 */ /* 0x000fe200078e00ff */
[C---:B------:R-:W-:Y:S02]  /*18e50*/  LOP3.LUT P4, RZ, R246.reuse, 0x4, RZ, 0xc0, !PT ;  /* 0x00000004f6ff7812 */ /* 0x040fe4000788c0ff */
[----:B------:R-:W-:Y:S02]  /*18e60*/  LOP3.LUT P2, RZ, R246, 0x8, RZ, 0xc0, !PT ;  /* 0x00000008f6ff7812 */ /* 0x000fe4000784c0ff */
[----:B------:R-:W-:-:S02]  /*18e70*/  SHF.L.U64.HI R3, R50, 0x5, R51 ;  /* 0x0000000532037819 */ /* 0x000fc40000010233 */
[----:B-1234-:R-:W-:-:S05]  /*18e80*/  LEA R4, P1, R50, R162, 0x5 ;  /* 0x000000a232047211 */ /* 0x01efca00078228ff */
[----:B------:R-:W-:-:S04]  /*18e90*/  @!P6 LEA R6, P3, R0, R189, 0x1 ;  /* 0x000000bd0006e211 */ /* 0x000fc800078608ff */
        /* <DEDUP_REMOVED lines=28> */
.L_x_1122:
[----:B------:R-:W-:Y:S05]  /*19060*/  BSYNC B0 ;  /* 0x0000000000007941 */ /* 0x000fea0003800000 */
.L_x_1121:
[----:B------:R1:W-:Y:S01]  /*19070*/  @P0 STS.128 [R243+0x11800], RZ ;  /* 0x011800fff3000388 */ /* 0x0003e20000000c00 */
[----:B------:R-:W-:Y:S01]  /*19080*/  SHF.R.S32.HI R0, RZ, 0x1f, R52 ;  /* 0x0000001fff007819 */ /* 0x000fe20000011434 */
[----:B------:R-:W-:Y:S02]  /*19090*/  BSSY B0, `(.L_x_1123) ;  /* 0x0000031000007945 */ /* 0x000fe40003800000 */
[----:B------:R1:W-:Y:S01]  /*190a0*/  @P0 STS.128 [R243+0x13800], RZ ;  /* 0x013800fff3000388 */ /* 0x0003e20000000c00 */
[----:B------:R-:W-:-:S03]  /*190b0*/  LEA.HI R0, R0, R52, RZ, 0x5 ;  /* 0x0000003400007211 */ /* 0x000fc600078f28ff */
[----:B------:R1:W-:Y:S01]  /*190c0*/  @P0 STS.128 [R243+0x15800], RZ ;  /* 0x015800fff3000388 */ /* 0x0003e20000000c00 */
[----:B------:R-:W-:-:S03]  /*190d0*/  SHF.R.S32.HI R226, RZ, 0x5, R0 ;  /* 0x00000005ffe27819 */ /* 0x000fc60000011400 */
[----:B------:R1:W-:Y:S01]  /*190e0*/  @P0 STS.128 [R243+0x17800], RZ ;  /* 0x017800fff3000388 */ /* 0x0003e20000000c00 */
[----:B------:R-:W-:Y:S05]  /*190f0*/  @P0 BRA `(.L_x_1124) ;  /* 0x0000000000a80947 */ /* 0x000fea0003800000 */
[C---:B------:R-:W-:Y:S01]  /*19100*/  LOP3.LUT R0, R246.reuse, 0x1, RZ, 0xc0, !PT ;  /* 0x00000001f6007812 */ /* 0x040fe200078ec0ff */
[----:B------:R-:W-:Y:S01]  /*19110*/  IMAD.MOV.U32 R166, RZ, RZ, R162 ;  /* 0x000000ffffa67224 */ /* 0x000fe200078e00a2 */
[----:B------:R-:W-:Y:S02]  /*19120*/  LOP3.LUT P2, RZ, R246, 0x2, RZ, 0xc0, !PT ;  /* 0x00000002f6ff7812 */ /* 0x000fe4000784c0ff */
[----:B------:R-:W-:Y:S01]  /*19130*/  ISETP.NE.U32.AND P3, PT, R0, 0x1, PT ;  /* 0x000000010000780c */ /* 0x000fe20003f65070 */
[----:B------:R-:W-:Y:S01]  /*19140*/  IMAD R0, R51, 0x30, RZ ;  /* 0x0000003033007824 */ /* 0x000fe200078e02ff */
[----:B------:R-:W-:Y:S01]  /*19150*/  LOP3.LUT P1, RZ, R246, 0x4, RZ, 0xc0, !PT ;  /* 0x00000004f6ff7812 */ /* 0x000fe2000782c0ff */
[----:B------:R-:W-:-:S04]  /*19160*/  IMAD.WIDE.U32 R166, R50, 0x30, R166 ;  /* 0x0000003032a67825 */ /* 0x000fc800078e00a6 */
[----:B------:R-:W-:-:S04]  /*19170*/  IMAD.IADD R0, R167, 0x1, R0 ;  /* 0x00000001a7007824 */ /* 0x000fc800078e0200 */
[CC--:B-12---:R-:W-:Y:S02]  /*19180*/  @P2 LEA R8, P4, R166.reuse, R170.reuse, 0x1 ;  /* 0x000000aaa6082211 */ /* 0x0c6fe400078808ff */
[----:B---34-:R-:W-:Y:S02]  /*19190*/  @!P3 IMAD.MOV.U32 R4, RZ, RZ, R189 ;  /* 0x000000ffff04b224 */ /* 0x018fe400078e00bd */
        /* <DEDUP_REMOVED lines=31> */
.L_x_1125:
[----:B------:R2:W-:Y:S02]  /*19390*/  STS.128 [R243+0x17800], RZ ;  /* 0x017800fff3007388 */ /* 0x0005e40000000c00 */
.L_x_1124:
[----:B------:R-:W-:Y:S05]  /*193a0*/  BSYNC B0 ;  /* 0x0000000000007941 */ /* 0x000fea0003800000 */
.L_x_1123:
[C---:B------:R-:W-:Y:S01]  /*193b0*/  IMAD.SHL.U32 R0, R54.reuse, 0x40, RZ ;  /* 0x0000004036007824 */ /* 0x040fe200078e00ff */
[----:B------:R-:W-:Y:S01]  /*193c0*/  R2P PR, R54, 0x6 ;  /* 0x0000000636007804 */ /* 0x000fe20000000000 */
[----:B------:R-:W-:Y:S01]  /*193d0*/  IMAD.SHL.U32 R168, R168, 0x8, RZ ;  /* 0x00000008a8a87824 */ /* 0x000fe200078e00ff */
[----:B------:R-:W0:Y:S01]  /*193e0*/  LDGDEPBAR ;  /* 0x00000000000079af */ /* 0x000e220000000000 */
[----:B------:R-:W-:Y:S01]  /*193f0*/  IMAD R226, R226, 0x400, R41 ;  /* 0x00000400e2e27824 */ /* 0x000fe200078e0229 */
[----:B------:R-:W-:Y:S01]  /*19400*/  LOP3.LUT R0, R0, 0x1c0, RZ, 0xc0, !PT ;  /* 0x000001c000007812 */ /* 0x000fe200078ec0ff */
[----:B------:R-:W-:Y:S01]  /*19410*/  IMAD.SHL.U32 R52, R52, 0x2, RZ ;  /* 0x0000000234347824 */ /* 0x000fe200078e00ff */
[----:B------:R-:W-:Y:S02]  /*19420*/  BSSY B1, `(.L_x_1126) ;  /* 0x00001fb000017945 */ /* 0x000fe40003800000 */
[----:B------:R-:W-:Y:S02]  /*19430*/  LOP3.LUT R168, R0, 0x8, R168, 0xf8, !PT ;  /* 0x0000000800a87812 */ /* 0x000fe400078ef8a8 */
[----:B------:R-:W-:-:S02]  /*19440*/  SHF.R.U32.HI R225, RZ, 0x3, R0 ;  /* 0x00000003ffe17819 */ /* 0x000fc40000011600 */
[----:B------:R-:W-:Y:S02]  /*19450*/  LEA R226, R226, UR4, 0x1 ;  /* 0x00000004e2e27c11 */ /* 0x000fe4000f8e08ff */
[----:B------:R-:W-:Y:S02]  /*19460*/  LOP3.LUT R225, R168, R225, RZ, 0x3c, !PT ;  /* 0x000000e1a8e17212 */ /* 0x000fe400078e3cff */
[----:B------:R-:W-:Y:S01]  /*19470*/  LOP3.LUT R3, R52, 0x6, RZ, 0xc0, !PT ;  /* 0x0000000634037812 */ /* 0x000fe200078ec0ff */
[----:B------:R-:W-:Y:S01]  /*19480*/  LDSM.16.M88.4 R28, [R226] ;  /* 0x00000000e21c783b */ /* 0x000fe20000000200 */
[--C-:B------:R-:W-:Y:S02]  /*19490*/  IMAD R224, R40, 0x2, R226.reuse ;  /* 0x0000000228e07824 */ /* 0x100fe400078e02e2 */
[----:B------:R-:W-:Y:S01]  /*194a0*/  IMAD R225, R55, 0x200, R225 ;  /* 0x0000020037e17824 */ /* 0x000fe200078e02e1 */
[----:B------:R-:W-:Y:S01]  /*194b0*/  LDSM.16.M88.4 R88, [R226+0x2000] ;  /* 0x00200000e258783b */ /* 0x000fe20000000200 */
[----:B------:R-:W-:-:S02]  /*194c0*/  IMAD R222, R39, 0x2, R226 ;  /* 0x0000000227de7824 */ /* 0x000fc400078e02e2 */
[----:B------:R-:W-:Y:S01]  /*194d0*/  IMAD R221, R39, 0x2, R224 ;  /* 0x0000000227dd7824 */ /* 0x000fe200078e02e0 */
[----:B------:R-:W-:Y:S01]  /*194e0*/  LEA R225, R225, UR4, 0x1 ;  /* 0x00000004e1e17c11 */ /* 0x000fe2000f8e08ff */
[----:B-12---:R-:W-:Y:S01]  /*194f0*/  LDSM.16.M88.4 R8, [R224] ;  /* 0x00000000e008783b */ /* 0x006fe20000000200 */
[----:B------:R-:W-:-:S03]  /*19500*/  IMAD R3, R165, 0x40, R3 ;  /* 0x00000040a5037824 */ /* 0x000fc600078e0203 */
[----:B---345:R-:W1:Y:S01]  /*19510*/  LDSM.16.M88.4 R20, [R225+0x8000] ;  /* 0x00800000e114783b */ /* 0x038e620000000200 */
[C---:B------:R-:W-:Y:S02]  /*19520*/  VIADD R0, R225.reuse, 0x8000 ;  /* 0x00008000e1007836 */ /* 0x040fe40000000000 */
[----:B------:R-:W-:Y:S01]  /*19530*/  VIADD R223, R225, 0x8020 ;  /* 0x00008020e1df7836 */ /* 0x000fe20000000000 */
[----:B------:R-:W2:Y:S01]  /*19540*/  LDSM.16.M88.4 R76, [R225+0x8800] ;  /* 0x00880000e14c783b */ /* 0x000ea20000000200 */
[----:B------:R-:W-:Y:S02]  /*19550*/  @P1 VIADD R223, R0, 0xffffffe0 ;  /* 0xffffffe000df1836 */ /* 0x000fe40000000000 */
[----:B------:R-:W-:Y:S01]  /*19560*/  IMAD.MOV.U32 R0, RZ, RZ, 0x40 ;  /* 0x00000040ff007424 */ /* 0x000fe200078e00ff */
[----:B------:R-:W3:Y:S01]  /*19570*/  LDSM.16.M88.4 R68, [R225+0x9000] ;  /* 0x00900000e144783b */ /* 0x000ee20000000200 */
[C---:B------:R-:W-:Y:S02]  /*19580*/  VIADD R16, R3.reuse, 0xffffffc1 ;  /* 0xffffffc103107836 */ /* 0x040fe40000000000 */
[----:B------:R-:W-:Y:S01]  /*19590*/  VIADD R17, R3, 0xffffffc0 ;  /* 0xffffffc003117836 */ /* 0x000fe20000000000 */
[----:B------:R-:W4:Y:S01]  /*195a0*/  LDSM.16.M88.4 R44, [R225+0x9800] ;  /* 0x00980000e12c783b */ /* 0x000f220000000200 */
[----:B------:R-:W-:Y:S01]  /*195b0*/  SEL R0, R0, 0xffffffc0, !P2 ;  /* 0xffffffc000007807 */ /* 0x000fe20005000000 */
[----:B------:R-:W-:Y:S01]  /*195c0*/  VIADD R219, R223, 0x800 ;  /* 0x00000800dfdb7836 */ /* 0x000fe20000000000 */
[-C--:B------:R-:W-:Y:S01]  /*195d0*/  ISETP.GE.AND P0, PT, R16, R53.reuse, PT ;  /* 0x000000351000720c */ /* 0x080fe20003f06270 */
[----:B------:R-:W4:Y:S01]  /*195e0*/  LDSM.16.M88.4 R4, [R223] ;  /* 0x00000000df04783b */ /* 0x000f220000000200 */
[----:B------:R-:W-:Y:S01]  /*195f0*/  VIADD R16, R3, 0xffffffc9 ;  /* 0xffffffc903107836 */ /* 0x000fe20000000000 */
[-C--:B------:R-:W-:Y:S01]  /*19600*/  ISETP.GE.AND P1, PT, R17, R53.reuse, PT ;  /* 0x000000351100720c */ /* 0x080fe20003f26270 */
[----:B------:R-:W-:Y:S01]  /*19610*/  IMAD.IADD R220, R225, 0x1, R0 ;  /* 0x00000001e1dc7824 */ /* 0x000fe200078e0200 */
[----:B------:R-:W4:Y:S01]  /*19620*/  LDSM.16.M88.4 R56, [R223+0x800] ;  /* 0x00080000df38783b */ /* 0x000f220000000200 */
[----:B------:R-:W-:Y:S01]  /*19630*/  IMAD.IADD R216, R0, 0x1, R223 ;  /* 0x0000000100d87824 */ /* 0x000fe200078e02df */
[----:B------:R-:W-:Y:S01]  /*19640*/  ISETP.GE.AND P5, PT, R16, R53, PT ;  /* 0x000000351000720c */ /* 0x000fe20003fa6270 */
[----:B------:R-:W-:Y:S01]  /*19650*/  VIADD R0, R3, 0xffffffc8 ;  /* 0xffffffc803007836 */ /* 0x000fe20000000000 */
[----:B------:R-:W4:Y:S01]  /*19660*/  LDSM.16.M88.4 R32, [R223+0x1000] ;  /* 0x00100000df20783b */ /* 0x000f220000000200 */
[----:B------:R-:W-:-:S02]  /*19670*/  VIADD R218, R223, 0x1000 ;  /* 0x00001000dfda7836 */ /* 0x000fc40000000000 */
[----:B------:R-:W-:Y:S01]  /*19680*/  VIADD R217, R223, 0x1800 ;  /* 0x00001800dfd97836 */ /* 0x000fe20000000000 */
[----:B------:R-:W4:Y:S01]  /*19690*/  LDSM.16.M88.4 R48, [R223+0x1800] ;  /* 0x00180000df30783b */ /* 0x000f220000000200 */
[-C--:B------:R-:W-:Y:S01]  /*196a0*/  ISETP.GE.AND P6, PT, R0, R53.reuse, PT ;  /* 0x000000350000720c */ /* 0x080fe20003fc6270 */
[----:B------:R-:W-:Y:S02]  /*196b0*/  VIADD R0, R3, 0xffffffd0 ;  /* 0xffffffd003007836 */ /* 0x000fe40000000000 */
[----:B------:R-:W-:Y:S01]  /*196c0*/  LDSM.16.M88.4 R60, [R222] ;  /* 0x00000000de3c783b */ /* 0x000fe20000000200 */
[----:B------:R-:W-:Y:S02]  /*196d0*/  VIADD R215, R223, 0x2000 ;  /* 0x00002000dfd77836 */ /* 0x000fe40000000000 */
[----:B------:R-:W-:Y:S01]  /*196e0*/  ISETP.GE.AND P4, PT, R0, R53, PT ;  /* 0x000000350000720c */ /* 0x000fe20003f86270 */
[----:B------:R-:W-:Y:S01]  /*196f0*/  LDSM.16.M88.4 R84, [R220+0x9000] ;  /* 0x00900000dc54783b */ /* 0x000fe20000000200 */
[----:B------:R-:W-:-:S02]  /*19700*/  VIADD R0, R3, 0xffffffd8 ;  /* 0xffffffd803007836 */ /* 0x000fc40000000000 */
[----:B------:R-:W-:Y:S01]  /*19710*/  VIADD R214, R223, 0x2800 ;  /* 0x00002800dfd67836 */ /* 0x000fe20000000000 */
[C---:B-1----:R-:W-:Y:S01]  /*19720*/  HMMA.16816.F32.BF16 R24, R28.reuse, R20, RZ ;  /* 0x000000141c18723c */ /* 0x042fe200000418ff */
[----:B------:R-:W-:Y:S01]  /*19730*/  LDSM.16.M88.4 R80, [R220+0x9800] ;  /* 0x00980000dc50783b */ /* 0x000fe20000000200 */
[----:B------:R-:W-:Y:S01]  /*19740*/  ISETP.GE.AND P2, PT, R0, R53, PT ;  /* 0x000000350000720c */ /* 0x000fe20003f46270 */
[----:B------:R-:W-:Y:S02]  /*19750*/  VIADD R0, R3, 0xffffffe1 ;  /* 0xffffffe103007836 */ /* 0x000fe40000000000 */
[----:B------:R-:W-:Y:S01]  /*19760*/  LDSM.16.M88.4 R92, [R225+0xb800] ;  /* 0x00b80000e15c783b */ /* 0x000fe20000000200 */
[----:B------:R-:W-:Y:S01]  /*19770*/  HMMA.16816.F32.BF16 R20, R28, R22, RZ ;  /* 0x000000161c14723c */ /* 0x000fe200000418ff */
[C---:B------:R-:W-:Y:S02]  /*19780*/  VIADD R213, R223.reuse, 0x3000 ;  /* 0x00003000dfd57836 */ /* 0x040fe40000000000 */
[----:B------:R-:W-:-:S02]  /*19790*/  VIADD R212, R223, 0x3800 ;  /* 0x00003800dfd47836 */ /* 0x000fc40000000000 */
[C---:B------:R-:W-:Y:S01]  /*197a0*/  VIADD R211, R223.reuse, 0x4000 ;  /* 0x00004000dfd37836 */ /* 0x040fe20000000000 */
[C---:B--2---:R-:W-:Y:S01]  /*197b0*/  HMMA.16816.F32.BF16 R12, R28.reuse, R76, RZ ;  /* 0x0000004c1c0c723c */ /* 0x044fe200000418ff */
[C---:B------:R-:W-:Y:S02]  /*197c0*/  VIADD R210, R223.reuse, 0x4800 ;  /* 0x00004800dfd27836 */ /* 0x040fe40000000000 */
[C---:B------:R-:W-:Y:S02]  /*197d0*/  VIADD R209, R223.reuse, 0x5000 ;  /* 0x00005000dfd17836 */ /* 0x040fe40000000000 */
[C---:B------:R-:W-:Y:S01]  /*197e0*/  VIADD R208, R223.reuse, 0x5800 ;  /* 0x00005800dfd07836 */ /* 0x040fe20000000000 */
[----:B------:R-:W-:Y:S01]  /*197f0*/  HMMA.16816.F32.BF16 R76, R28, R78, RZ ;  /* 0x0000004e1c4c723c */ /* 0x000fe200000418ff */
[C---:B------:R-:W-:Y:S02]  /*19800*/  VIADD R207, R223.reuse, 0x6000 ;  /* 0x00006000dfcf7836 */ /* 0x040fe40000000000 */
[----:B------:R-:W-:-:S02]  /*19810*/  VIADD R206, R223, 0x6800 ;  /* 0x00006800dfce7836 */ /* 0x000fc40000000000 */
[C---:B------:R-:W-:Y:S01]  /*19820*/  VIADD R205, R223.reuse, 0x7000 ;  /* 0x00007000dfcd7836 */ /* 0x040fe20000000000 */
[----:B---3--:R-:W-:Y:S01]  /*19830*/  HMMA.16816.F32.BF16 R72, R28, R68, RZ ;  /* 0x000000441c48723c */ /* 0x008fe200000418ff */
[----:B------:R-:W-:-:S05]  /*19840*/  VIADD R204, R223, 0x7800 ;  /* 0x00007800dfcc7836 */ /* 0x000fca0000000000 */
[C---:B------:R-:W-:Y:S06]  /*19850*/  HMMA.16816.F32.BF16 R68, R28.reuse, R70, RZ ;  /* 0x000000461c44723c */ /* 0x040fec00000418ff */
[C---:B----4-:R-:W-:Y:S06]  /*19860*/  HMMA.16816.F32.BF16 R64, R28.reuse, R44, RZ ;  /* 0x0000002c1c40723c */ /* 0x050fec00000418ff */
[----:B------:R-:W-:Y:S01]  /*19870*/  HMMA.16816.F32.BF16 R28, R28, R46, RZ ;  /* 0x0000002e1c1c723c */ /* 0x000fe200000418ff */
[----:B------:R-:W1:Y:S05]  /*19880*/  LDSM.16.M88.4 R44, [R220+0x8000] ;  /* 0x00800000dc2c783b */ /* 0x000e6a0000000200 */
[C---:B------:R-:W-:Y:S06]  /*19890*/  HMMA.16816.F32.BF16 R24, R8.reuse, R4, R24 ;  /* 0x000000040818723c */ /* 0x040fec0000041818 */
[C---:B------:R-:W-:Y:S01]  /*198a0*/  HMMA.16816.F32.BF16 R20, R8.reuse, R6, R20 ;  /* 0x000000060814723c */ /* 0x040fe20000041814 */
[----:B------:R-:W2:Y:S05]  /*198b0*/  LDSM.16.M88.4 R4, [R220+0x8800] ;  /* 0x00880000dc04783b */ /* 0x000eaa0000000200 */
[C---:B------:R-:W-:Y:S06]  /*198c0*/  HMMA.16816.F32.BF16 R12, R8.reuse, R56, R12 ;  /* 0x00000038080c723c */ /* 0x040fec000004180c */
[C---:B------:R-:W-:Y:S01]  /*198d0*/  HMMA.16816.F32.BF16 R76, R8.reuse, R58, R76 ;  /* 0x0000003a084c723c */ /* 0x040fe2000004184c */
[----:B------:R-:W-:Y:S05]  /*198e0*/  LDSM.16.M88.4 R56, [R216] ;  /* 0x00000000d838783b */ /* 0x000fea0000000200 */
[C---:B------:R-:W-:Y:S06]  /*198f0*/  HMMA.16816.F32.BF16 R72, R8.reuse, R32, R72 ;  /* 0x000000200848723c */ /* 0x040fec0000041848 */
[C---:B------:R-:W-:Y:S01]  /*19900*/  HMMA.16816.F32.BF16 R68, R8.reuse, R34, R68 ;  /* 0x000000220844723c */ /* 0x040fe20000041844 */
[----:B------:R-:W3:Y:S05]  /*19910*/  LDSM.16.M88.4 R32, [R221] ;  /* 0x00000000dd20783b */ /* 0x000eea0000000200 */
[C---:B------:R-:W-:Y:S06]  /*19920*/  HMMA.16816.F32.BF16 R64, R8.reuse, R48, R64 ;  /* 0x000000300840723c */ /* 0x040fec0000041840 */
[----:B------:R-:W-:Y:S01]  /*19930*/  HMMA.16816.F32.BF16 R28, R8, R50, R28 ;  /* 0x00000032081c723c */ /* 0x000fe2000004181c */
[----:B------:R-:W4:Y:S04]  /*19940*/  LDSM.16.M88.4 R8, [R216+0x800] ;  /* 0x00080000d808783b */ /* 0x000f280000000200 */
[----:B------:R-:W4:Y:S01]  /*19950*/  LDSM.16.M88.4 R48, [R216+0x1000] ;  /* 0x00100000d830783b */ /* 0x000f220000000200 */
[C---:B-1----:R-:W-:Y:S06]  /*19960*/  HMMA.16816.F32.BF16 R24, R60.reuse, R44, R24 ;  /* 0x0000002c3c18723c */ /* 0x042fec0000041818 */
[C---:B------:R-:W-:Y:S01]  /*19970*/  HMMA.16816.F32.BF16 R20, R60.reuse, R46, R20 ;  /* 0x0000002e3c14723c */ /* 0x040fe20000041814 */
[----:B------:R-:W1:Y:S05]  /*19980*/  LDSM.16.M88.4 R44, [R216+0x1800] ;  /* 0x00180000d82c783b */ /* 0x000e6a0000000200 */
[C---:B--2---:R-:W-:Y:S06]  /*19990*/  HMMA.16816.F32.BF16 R12, R60.reuse, R4, R12 ;  /* 0x000000043c0c723c */ /* 0x044fec000004180c */
[C---:B------:R-:W-:Y:S01]  /*199a0*/  HMMA.16816.F32.BF16 R76, R60.reuse, R6, R76 ;  /* 0x000000063c4c723c */ /* 0x040fe2000004184c */
[----:B------:R-:W2:Y:S05]  /*199b0*/  LDSM.16.M88.4 R4, [R225+0xa000] ;  /* 0x00a00000e104783b */ /* 0x000eaa0000000200 */
[C---:B------:R-:W-:Y:S06]  /*199c0*/  HMMA.16816.F32.BF16 R72, R60.reuse, R84, R72 ;  /* 0x000000543c48723c */ /* 0x040fec0000041848 */
[C---:B------:R-:W-:Y:S01]  /*199d0*/  HMMA.16816.F32.BF16 R68, R60.reuse, R86, R68 ;  /* 0x000000563c44723c */ /* 0x040fe20000041844 */
[----:B------:R-:W-:Y:S05]  /*199e0*/  LDSM.16.M88.4 R84, [R223+0x3800] ;  /* 0x00380000df54783b */ /* 0x000fea0000000200 */
[C---:B------:R-:W-:Y:S06]  /*199f0*/  HMMA.16816.F32.BF16 R64, R60.reuse, R80, R64 ;  /* 0x000000503c40723c */ /* 0x040fec0000041840 */
[----:B------:R-:W-:Y:S01]  /*19a00*/  HMMA.16816.F32.BF16 R60, R60, R82, R28 ;  /* 0x000000523c3c723c */ /* 0x000fe2000004181c */
[----:B------:R-:W2:Y:S04]  /*19a10*/  LDSM.16.M88.4 R28, [R225+0xa800] ;  /* 0x00a80000e11c783b */ /* 0x000ea80000000200 */
[----:B------:R-:W-:Y:S01]  /*19a20*/  LDSM.16.M88.4 R80, [R224+0x2000] ;  /* 0x00200000e050783b */ /* 0x000fe20000000200 */
        /* <DEDUP_REMOVED lines=9> */
[C---:B-1----:R-:W-:Y:S06]  /*19ac0*/  HMMA.16816.F32.BF16 R64, R32.reuse, R44, R64 ;  /* 0x0000002c2040723c */ /* 0x042fec0000041840 */
[----:B------:R-:W-:Y:S01]  /*19ad0*/  HMMA.16816.F32.BF16 R60, R32, R46, R60 ;  /* 0x0000002e203c723c */ /* 0x000fe2000004183c */
[----:B------:R-:W1:Y:S04]  /*19ae0*/  LDSM.16.M88.4 R32, [R223+0x2800] ;  /* 0x00280000df20783b */ /* 0x000e680000000200 */
[----:B------:R-:W-:Y:S01]  /*19af0*/  LDSM.16.M88.4 R44, [R220+0xa800] ;  /* 0x00a80000dc2c783b */ /* 0x000fe20000000200 */
[C---:B--2---:R-:W-:Y:S06]  /*19b00*/  HMMA.16816.F32.BF16 R24, R88.reuse, R4, R24 ;  /* 0x000000045818723c */ /* 0x044fec0000041818 */
[C---:B------:R-:W-:Y:S01]  /*19b10*/  HMMA.16816.F32.BF16 R20, R88.reuse, R6, R20 ;  /* 0x000000065814723c */ /* 0x040fe20000041814 */
[----:B------:R-:W2:Y:S05]  /*19b20*/  LDSM.16.M88.4 R4, [R223+0x3000] ;  /* 0x00300000df04783b */ /* 0x000eaa0000000200 */
[C---:B------:R-:W-:Y:S06]  /*19b30*/  HMMA.16816.F32.BF16 R12, R88.reuse, R28, R12 ;  /* 0x0000001c580c723c */ /* 0x040fec000004180c */
[C---:B------:R-:W-:Y:S01]  /*19b40*/  HMMA.16816.F32.BF16 R76, R88.reuse, R30, R76 ;  /* 0x0000001e584c723c */ /* 0x040fe2000004184c */
[----:B------:R-:W4:Y:S05]  /*19b50*/  LDSM.16.M88.4 R28, [R222+0x2000] ;  /* 0x00200000de1c783b */ /* 0x000f2a0000000200 */
[C---:B---3--:R-:W-:Y:S06]  /*19b60*/  HMMA.16816.F32.BF16 R72, R88.reuse, R8, R72 ;  /* 0x000000085848723c */ /* 0x048fec0000041848 */
[C---:B------:R-:W-:Y:S01]  /*19b70*/  HMMA.16816.F32.BF16 R68, R88.reuse, R10, R68 ;  /* 0x0000000a5844723c */ /* 0x040fe20000041844 */
[----:B------:R-:W3:Y:S05]  /*19b80*/  LDSM.16.M88.4 R8, [R220+0xb000] ;  /* 0x00b00000dc08783b */ /* 0x000eea0000000200 */
[C---:B------:R-:W-:Y:S06]  /*19b90*/  HMMA.16816.F32.BF16 R64, R88.reuse, R92, R64 ;  /* 0x0000005c5840723c */ /* 0x040fec0000041840 */
[----:B------:R-:W-:Y:S01]  /*19ba0*/  HMMA.16816.F32.BF16 R60, R88, R94, R60 ;  /* 0x0000005e583c723c */ /* 0x000fe2000004183c */
[----:B------:R-:W-:Y:S04]  /*19bb0*/  LDSM.16.M88.4 R92, [R216+0x2800] ;  /* 0x00280000d85c783b */ /* 0x000fe80000000200 */
[----:B------:R-:W-:Y:S01]  /*19bc0*/  LDSM.16.M88.4 R88, [R224+0x4000] ;  /* 0x00400000e058783b */ /* 0x000fe20000000200 */
[C---:B------:R-:W-:Y:S06]  /*19bd0*/  HMMA.16816.F32.BF16 R24, R80.reuse, R56, R24 ;  /* 0x000000385018723c */ /* 0x040fec0000041818 */
[C---:B------:R-:W-:Y:S01]  /*19be0*/  HMMA.16816.F32.BF16 R20, R80.reuse, R58, R20 ;  /* 0x0000003a5014723c */ /* 0x040fe20000041814 */
[----:B------:R-:W-:Y:S05]  /*19bf0*/  LDSM.16.M88.4 R56, [R221+0x2000] ;  /* 0x00200000dd38783b */ /* 0x000fea0000000200 */
[C---:B-1----:R-:W-:Y:S06]  /*19c00*/  HMMA.16816.F32.BF16 R12, R80.reuse, R32, R12 ;  /* 0x00000020500c723c */ /* 0x042fec000004180c */
[C---:B------:R-:W-:Y:S01]  /*19c10*/  HMMA.16816.F32.BF16 R76, R80.reuse, R34, R76 ;  /* 0x00000022504c723c */ /* 0x040fe2000004184c */
[----:B------:R-:W1:Y:S05]  /*19c20*/  LDSM.16.M88.4 R32, [R220+0xb800] ;  /* 0x00b80000dc20783b */ /* 0x000e6a0000000200 */
[C---:B--2---:R-:W-:Y:S06]  /*19c30*/  HMMA.16816.F32.BF16 R72, R80.reuse, R4, R72 ;  /* 0x000000045048723c */ /* 0x044fec0000041848 */
[C---:B------:R-:W-:Y:S01]  /*19c40*/  HMMA.16816.F32.BF16 R68, R80.reuse, R6, R68 ;  /* 0x000000065044723c */ /* 0x040fe20000041844 */
[----:B------:R-:W2:Y:S05]  /*19c50*/  LDSM.16.M88.4 R4, [R216+0x2000] ;  /* 0x00200000d804783b */ /* 0x000eaa0000000200 */
[C---:B------:R-:W-:Y:S06]  /*19c60*/  HMMA.16816.F32.BF16 R64, R80.reuse, R84, R64 ;  /* 0x000000545040723c */ /* 0x040fec0000041840 */
[----:B------:R-:W-:Y:S01]  /*19c70*/  HMMA.16816.F32.BF16 R60, R80, R86, R60 ;  /* 0x00000056503c723c */ /* 0x000fe2000004183c */
[----:B------:R-:W2:Y:S04]  /*19c80*/  LDSM.16.M88.4 R84, [R216+0x3000] ;  /* 0x00300000d854783b */ /* 0x000ea80000000200 */
[----:B------:R-:W2:Y:S01]  /*19c90*/  LDSM.16.M88.4 R80, [R216+0x3800] ;  /* 0x00380000d850783b */ /* 0x000ea20000000200 */
[C---:B----4-:R-:W-:Y:S06]  /*19ca0*/  HMMA.16816.F32.BF16 R24, R28.reuse, R48, R24 ;  /* 0x000000301c18723c */ /* 0x050fec0000041818 */
[C---:B------:R-:W-:Y:S01]  /*19cb0*/  HMMA.16816.F32.BF16 R20, R28.reuse, R50, R20 ;  /* 0x000000321c14723c */ /* 0x040fe20000041814 */
[----:B------:R-:W-:Y:S05]  /*19cc0*/  LDSM.16.M88.4 R48, [R225+0xc000] ;  /* 0x00c00000e130783b */ /* 0x000fea0000000200 */
[C---:B------:R-:W-:Y:S06]  /*19cd0*/  HMMA.16816.F32.BF16 R12, R28.reuse, R44, R12 ;  /* 0x0000002c1c0c723c */ /* 0x040fec000004180c */
[C---:B------:R-:W-:Y:S01]  /*19ce0*/  HMMA.16816.F32.BF16 R76, R28.reuse, R46, R76 ;  /* 0x0000002e1c4c723c */ /* 0x040fe2000004184c */
[----:B------:R-:W-:Y:S05]  /*19cf0*/  LDSM.16.M88.4 R44, [R225+0xc800] ;  /* 0x00c80000e12c783b */ /* 0x000fea0000000200 */
[C---:B---3--:R-:W-:Y:S06]  /*19d00*/  HMMA.16816.F32.BF16 R72, R28.reuse, R8, R72 ;  /* 0x000000081c48723c */ /* 0x048fec0000041848 */
[C---:B------:R-:W-:Y:S01]  /*19d10*/  HMMA.16816.F32.BF16 R68, R28.reuse, R10, R68 ;  /* 0x0000000a1c44723c */ /* 0x040fe20000041844 */
[----:B------:R-:W3:Y:S05]  /*19d20*/  LDSM.16.M88.4 R8, [R226+0x4000] ;  /* 0x00400000e208783b */ /* 0x000eea0000000200 */
[C---:B-1----:R-:W-:Y:S06]  /*19d30*/  HMMA.16816.F32.BF16 R64, R28.reuse, R32, R64 ;  /* 0x000000201c40723c */ /* 0x042fec0000041840 */
[----:B------:R-:W-:Y:S01]  /*19d40*/  HMMA.16816.F32.BF16 R60, R28, R34, R60 ;  /* 0x000000221c3c723c */ /* 0x000fe2000004183c */
[----:B------:R-:W1:Y:S04]  /*19d50*/  LDSM.16.M88.4 R32, [R225+0xd000] ;  /* 0x00d00000e120783b */ /* 0x000e680000000200 */
[----:B------:R-:W4:Y:S01]  /*19d60*/  LDSM.16.M88.4 R28, [R225+0xd800] ;  /* 0x00d80000e11c783b */ /* 0x000f220000000200 */
[C---:B--2---:R-:W-:Y:S06]  /*19d70*/  HMMA.16816.F32.BF16 R24, R56.reuse, R4, R24 ;  /* 0x000000043818723c */ /* 0x044fec0000041818 */
[C---:B------:R-:W-:Y:S01]  /*19d80*/  HMMA.16816.F32.BF16 R20, R56.reuse, R6, R20 ;  /* 0x000000063814723c */ /* 0x040fe20000041814 */
[----:B------:R-:W2:Y:S05]  /*19d90*/  LDSM.16.M88.4 R4, [R223+0x4000] ;  /* 0x00400000df04783b */ /* 0x000eaa0000000200 */
[C---:B------:R-:W-:Y:S06]  /*19da0*/  HMMA.16816.F32.BF16 R12, R56.reuse, R92, R12 ;  /* 0x0000005c380c723c */ /* 0x040fec000004180c */
[C---:B------:R-:W-:Y:S01]  /*19db0*/  HMMA.16816.F32.BF16 R76, R56.reuse, R94, R76 ;  /* 0x0000005e384c723c */ /* 0x040fe2000004184c */
[----:B------:R-:W2:Y:S05]  /*19dc0*/  LDSM.16.M88.4 R92, [R223+0x4800] ;  /* 0x00480000df5c783b */ /* 0x000eaa0000000200 */
[C---:B------:R-:W-:Y:S06]  /*19dd0*/  HMMA.16816.F32.BF16 R72, R56.reuse, R84, R72 ;  /* 0x000000543848723c */ /* 0x040fec0000041848 */
[C---:B------:R-:W-:Y:S06]  /*19de0*/  HMMA.16816.F32.BF16 R64, R56.reuse, R80, R64 ;  /* 0x000000503840723c */ /* 0x040fec0000041840 */
[C---:B------:R-:W-:Y:S01]  /*19df0*/  HMMA.16816.F32.BF16 R68, R56.reuse, R86, R68 ;  /* 0x000000563844723c */ /* 0x040fe20000041844 */
[----:B------:R-:W2:Y:S05]  /*19e00*/  LDSM.16.M88.4 R84, [R223+0x5000] ;  /* 0x00500000df54783b */ /* 0x000eaa0000000200 */
[----:B------:R-:W-:Y:S01]  /*19e10*/  HMMA.16816.F32.BF16 R60, R56, R82, R60 ;  /* 0x00000052383c723c */ /* 0x000fe2000004183c */
[----:B------:R-:W2:Y:S04]  /*19e20*/  LDSM.16.M88.4 R80, [R223+0x5800] ;  /* 0x00580000df50783b */ /* 0x000ea80000000200 */
[----:B------:R-:W-:Y:S01]  /*19e30*/  LDSM.16.M88.4 R56, [R222+0x4000] ;  /* 0x00400000de38783b */ /* 0x000fe20000000200 */
[C---:B---3--:R-:W-:Y:S06]  /*19e40*/  HMMA.16816.F32.BF16 R24, R8.reuse, R48, R24 ;  /* 0x000000300818723c */ /* 0x048fec0000041818 */
[C---:B------:R-:W-:Y:S01]  /*19e50*/  HMMA.16816.F32.BF16 R20, R8.reuse, R50, R20 ;  /* 0x000000320814723c */ /* 0x040fe20000041814 */
[----:B------:R-:W3:Y:S05]  /*19e60*/  LDSM.16.M88.4 R48, [R220+0xc000] ;  /* 0x00c00000dc30783b */ /* 0x000eea0000000200 */
[C---:B------:R-:W-:Y:S06]  /*19e70*/  HMMA.16816.F32.BF16 R12, R8.reuse, R44, R12 ;  /* 0x0000002c080c723c */ /* 0x040fec000004180c */
[C---:B------:R-:W-:Y:S01]  /*19e80*/  HMMA.16816.F32.BF16 R76, R8.reuse, R46, R76 ;  /* 0x0000002e084c723c */ /* 0x040fe2000004184c */
[----:B------:R-:W3:Y:S05]  /*19e90*/  LDSM.16.M88.4 R44, [R220+0xc800] ;  /* 0x00c80000dc2c783b */ /* 0x000eea0000000200 */
[C---:B-1----:R-:W-:Y:S06]  /*19ea0*/  HMMA.16816.F32.BF16 R72, R8.reuse, R32, R72 ;  /* 0x000000200848723c */ /* 0x042fec0000041848 */
[C---:B----4-:R-:W-:Y:S06]  /*19eb0*/  HMMA.16816.F32.BF16 R64, R8.reuse, R28, R64 ;  /* 0x0000001c0840723c */ /* 0x050fec0000041840 */
[C---:B------:R-:W-:Y:S01]  /*19ec0*/  HMMA.16816.F32.BF16 R68, R8.reuse, R34, R68 ;  /* 0x000000220844723c */ /* 0x040fe20000041844 */
[----:B------:R-:W1:Y:S05]  /*19ed0*/  LDSM.16.M88.4 R32, [R220+0xd000] ;  /* 0x00d00000dc20783b */ /* 0x000e6a0000000200 */
[----:B------:R-:W-:Y:S01]  /*19ee0*/  HMMA.16816.F32.BF16 R60, R8, R30, R60 ;  /* 0x0000001e083c723c */ /* 0x000fe2000004183c */
[----:B------:R-:W4:Y:S04]  /*19ef0*/  LDSM.16.M88.4 R28, [R220+0xd800] ;  /* 0x00d80000dc1c783b */ /* 0x000f280000000200 */
[----:B------:R-:W-:Y:S01]  /*19f00*/  LDSM.16.M88.4 R8, [R221+0x4000] ;  /* 0x00400000dd08783b */ /* 0x000fe20000000200 */
[C---:B--2---:R-:W-:Y:S06]  /*19f10*/  HMMA.16816.F32.BF16 R24, R88.reuse, R4, R24 ;  /* 0x000000045818723c */ /* 0x044fec0000041818 */
[C---:B------:R-:W-:Y:S01]  /*19f20*/  HMMA.16816.F32.BF16 R20, R88.reuse, R6, R20 ;  /* 0x000000065814723c */ /* 0x040fe20000041814 */
[----:B------:R-:W2:Y:S05]  /*19f30*/  LDSM.16.M88.4 R4, [R216+0x4000] ;  /* 0x00400000d804783b */ /* 0x000eaa0000000200 */
[C---:B------:R-:W-:Y:S06]  /*19f40*/  HMMA.16816.F32.BF16 R12, R88.reuse, R92, R12 ;  /* 0x0000005c580c723c */ /* 0x040fec000004180c */
[C---:B------:R-:W-:Y:S06]  /*19f50*/  HMMA.16816.F32.BF16 R76, R88.reuse, R94, R76 ;  /* 0x0000005e584c723c */ /* 0x040fec000004184c */
[C---:B------:R-:W-:Y:S06]  /*19f60*/  HMMA.16816.F32.BF16 R72, R88.reuse, R84, R72 ;  /* 0x000000545848723c */ /* 0x040fec0000041848 */
[C---:B------:R-:W-:Y:S06]  /*19f70*/  HMMA.16816.F32.BF16 R64, R88.reuse, R80, R64 ;  /* 0x000000505840723c */ /* 0x040fec0000041840 */
[C---:B------:R-:W-:Y:S01]  /*19f80*/  HMMA.16816.F32.BF16 R68, R88.reuse, R86, R68 ;  /* 0x000000565844723c */ /* 0x040fe20000041844 */
[----:B------:R-:W-:Y:S05]  /*19f90*/  LDSM.16.M88.4 R84, [R216+0x5000] ;  /* 0x00500000d854783b */ /* 0x000fea0000000200 */
[----:B------:R-:W-:Y:S01]  /*19fa0*/  HMMA.16816.F32.BF16 R80, R88, R82, R60 ;  /* 0x000000525850723c */ /* 0x000fe2000004183c */
[----:B------:R-:W2:Y:S05]  /*19fb0*/  LDSM.16.M88.4 R60, [R216+0x4800] ;  /* 0x00480000d83c783b */ /* 0x000eaa0000000200 */
[C---:B---3--:R-:W-:Y:S06]  /*19fc0*/  HMMA.16816.F32.BF16 R24, R56.reuse, R48, R24 ;  /* 0x000000303818723c */ /* 0x048fec0000041818 */
[C---:B------:R-:W-:Y:S01]  /*19fd0*/  HMMA.16816.F32.BF16 R20, R56.reuse, R50, R20 ;  /* 0x000000323814723c */ /* 0x040fe20000041814 */
[----:B------:R-:W-:Y:S05]  /*19fe0*/  LDSM.16.M88.4 R48, [R225+0xf000] ;  /* 0x00f00000e130783b */ /* 0x000fea0000000200 */
[C---:B------:R-:W-:Y:S06]  /*19ff0*/  HMMA.16816.F32.BF16 R12, R56.reuse, R44, R12 ;  /* 0x0000002c380c723c */ /* 0x040fec000004180c */
[C---:B------:R-:W-:Y:S01]  /*1a000*/  HMMA.16816.F32.BF16 R76, R56.reuse, R46, R76 ;  /* 0x0000002e384c723c */ /* 0x040fe2000004184c */
[----:B------:R-:W3:Y:S05]  /*1a010*/  LDSM.16.M88.4 R44, [R216+0x5800] ;  /* 0x00580000d82c783b */ /* 0x000eea0000000200 */
[C---:B-1----:R-:W-:Y:S06]  /*1a020*/  HMMA.16816.F32.BF16 R72, R56.reuse, R32, R72 ;  /* 0x000000203848723c */ /* 0x042fec0000041848 */
[C---:B------:R-:W-:Y:S01]  /*1a030*/  HMMA.16816.F32.BF16 R68, R56.reuse, R34, R68 ;  /* 0x000000223844723c */ /* 0x040fe20000041844 */
[----:B------:R-:W-:Y:S05]  /*1a040*/  LDSM.16.M88.4 R32, [R226+0x6000] ;  /* 0x00600000e220783b */ /* 0x000fea0000000200 */
[----:B----4-:R-:W-:Y:S06]  /*1a050*/  HMMA.16816.F32.BF16 R64, R56, R28, R64 ;  /* 0x0000001c3840723c */ /* 0x010fec0000041840 */
[C---:B--2---:R-:W-:Y:S06]  /*1a060*/  HMMA.16816.F32.BF16 R24, R8.reuse, R4, R24 ;  /* 0x000000040818723c */ /* 0x044fec0000041818 */
[----:B------:R-:W-:Y:S01]  /*1a070*/  HMMA.16816.F32.BF16 R20, R8, R6, R20 ;  /* 0x000000060814723c */ /* 0x000fe20000041814 */
[----:B------:R-:W1:Y:S05]  /*1a080*/  LDSM.16.M88.4 R4, [R225+0xe800] ;  /* 0x00e80000e104783b */ /* 0x000e6a0000000200 */
[----:B------:R-:W-:Y:S01]  /*1a090*/  HMMA.16816.F32.BF16 R80, R56, R30, R80 ;  /* 0x0000001e3850723c */ /* 0x000fe20000041850 */
[----:B------:R-:W2:Y:S04]  /*1a0a0*/  LDSM.16.M88.4 R28, [R225+0xe000] ;  /* 0x00e00000e11c783b */ /* 0x000ea80000000200 */
[----:B------:R-:W4:Y:S01]  /*1a0b0*/  LDSM.16.M88.4 R56, [R225+0xf800] ;  /* 0x00f80000e138783b */ /* 0x000f220000000200 */
[C---:B------:R-:W-:Y:S06]  /*1a0c0*/  HMMA.16816.F32.BF16 R12, R8.reuse, R60, R12 ;  /* 0x0000003c080c723c */ /* 0x040fec000004180c */
[C---:B------:R-:W-:Y:S01]  /*1a0d0*/  HMMA.16816.F32.BF16 R76, R8.reuse, R62, R76 ;  /* 0x0000003e084c723c */ /* 0x040fe2000004184c */
[----:B------:R-:W-:Y:S05]  /*1a0e0*/  LDSM.16.M88.4 R60, [R223+0x6000] ;  /* 0x00600000df3c783b */ /* 0x000fea0000000200 */
[C---:B------:R-:W-:Y:S06]  /*1a0f0*/  HMMA.16816.F32.BF16 R72, R8.reuse, R84, R72 ;  /* 0x000000540848723c */ /* 0x040fec0000041848 */
[C---:B------:R-:W-:Y:S01]  /*1a100*/  HMMA.16816.F32.BF16 R84, R8.reuse, R86, R68 ;  /* 0x000000560854723c */ /* 0x040fe20000041844 */
[----:B------:R-:W-:Y:S05]  /*1a110*/  LDSM.16.M88.4 R68, [R224+0x6000] ;  /* 0x00600000e044783b */ /* 0x000fea0000000200 */
[C---:B---3--:R-:W-:Y:S01]  /*1a120*/  HMMA.16816.F32.BF16 R88, R8.reuse, R44, R64 ;  /* 0x0000002c0858723c */ /* 0x048fe20000041840 */
[----:B------:R-:W3:Y:S05]  /*1a130*/  LDSM.16.M88.4 R64, [R223+0x6800] ;  /* 0x00680000df40783b */ /* 0x000eea0000000200 */
[----:B------:R-:W-:Y:S01]  /*1a140*/  HMMA.16816.F32.BF16 R80, R8, R46, R80 ;  /* 0x0000002e0850723c */ /* 0x000fe20000041850 */
[----:B------:R-:W3:Y:S04]  /*1a150*/  LDSM.16.M88.4 R8, [R223+0x7000] ;  /* 0x00700000df08783b */ /* 0x000ee80000000200 */
[----:B------:R-:W3:Y:S01]  /*1a160*/  LDSM.16.M88.4 R44, [R223+0x7800] ;  /* 0x00780000df2c783b */ /* 0x000ee20000000200 */
[C---:B-1----:R-:W-:Y:S06]  /*1a170*/  HMMA.16816.F32.BF16 R12, R32.reuse, R4, R12 ;  /* 0x00000004200c723c */ /* 0x042fec000004180c */
[C---:B------:R-:W-:Y:S01]  /*1a180*/  HMMA.16816.F32.BF16 R76, R32.reuse, R6, R76 ;  /* 0x00000006204c723c */ /* 0x040fe2000004184c */
[----:B------:R-:W-:Y:S05]  /*1a190*/  LDSM.16.M88.4 R4, [R220+0xe000] ;  /* 0x00e00000dc04783b */ /* 0x000fea0000000200 */
[C---:B--2---:R-:W-:Y:S06]  /*1a1a0*/  HMMA.16816.F32.BF16 R24, R32.reuse, R28, R24 ;  /* 0x0000001c2018723c */ /* 0x044fec0000041818 */
[C---:B------:R-:W-:Y:S01]  /*1a1b0*/  HMMA.16816.F32.BF16 R20, R32.reuse, R30, R20 ;  /* 0x0000001e2014723c */ /* 0x040fe20000041814 */
[----:B------:R-:W1:Y:S05]  /*1a1c0*/  LDSM.16.M88.4 R28, [R222+0x6000] ;  /* 0x00600000de1c783b */ /* 0x000e6a0000000200 */
[C---:B------:R-:W-:Y:S06]  /*1a1d0*/  HMMA.16816.F32.BF16 R72, R32.reuse, R48, R72 ;  /* 0x000000302048723c */ /* 0x040fec0000041848 */
[C---:B------:R-:W-:Y:S01]  /*1a1e0*/  HMMA.16816.F32.BF16 R84, R32.reuse, R50, R84 ;  /* 0x000000322054723c */ /* 0x040fe20000041854 */
[----:B------:R-:W2:Y:S05]  /*1a1f0*/  LDSM.16.M88.4 R48, [R220+0xe800] ;  /* 0x00e80000dc30783b */ /* 0x000eaa0000000200 */
[C---:B----4-:R-:W-:Y:S06]  /*1a200*/  HMMA.16816.F32.BF16 R88, R32.reuse, R56, R88 ;  /* 0x000000382058723c */ /* 0x050fec0000041858 */
[----:B------:R-:W-:Y:S01]  /*1a210*/  HMMA.16816.F32.BF16 R80, R32, R58, R80 ;  /* 0x0000003a2050723c */ /* 0x000fe20000041850 */
[----:B------:R-:W4:Y:S04]  /*1a220*/  LDSM.16.M88.4 R32, [R220+0xf000] ;  /* 0x00f00000dc20783b */ /* 0x000f280000000200 */
[----:B------:R-:W-:Y:S01]  /*1a230*/  LDSM.16.M88.4 R56, [R216+0x6000] ;  /* 0x00600000d838783b */ /* 0x000fe20000000200 */
[C---:B---3--:R-:W-:Y:S06]  /*1a240*/  HMMA.16816.F32.BF16 R12, R68.reuse, R64, R12 ;  /* 0x00000040440c723c */ /* 0x048fec000004180c */
[C---:B------:R-:W-:Y:S01]  /*1a250*/  HMMA.16816.F32.BF16 R76, R68.reuse, R66, R76 ;  /* 0x00000042444c723c */ /* 0x040fe2000004184c */
[----:B------:R-:W3:Y:S05]  /*1a260*/  LDSM.16.M88.4 R64, [R220+0xf800] ;  /* 0x00f80000dc40783b */ /* 0x000eea0000000200 */
[C---:B------:R-:W-:Y:S06]  /*1a270*/  HMMA.16816.F32.BF16 R24, R68.reuse, R60, R24 ;  /* 0x0000003c4418723c */ /* 0x040fec0000041818 */
[C---:B------:R-:W-:Y:S01]  /*1a280*/  HMMA.16816.F32.BF16 R20, R68.reuse, R62, R20 ;  /* 0x0000003e4414723c */ /* 0x040fe20000041814 */
[----:B------:R-:W3:Y:S05]  /*1a290*/  LDSM.16.M88.4 R60, [R221+0x6000] ;  /* 0x00600000dd3c783b */ /* 0x000eea0000000200 */
[C---:B------:R-:W-:Y:S06]  /*1a2a0*/  HMMA.16816.F32.BF16 R72, R68.reuse, R8, R72 ;  /* 0x000000084448723c */ /* 0x040fec0000041848 */
[C---:B------:R-:W-:Y:S01]  /*1a2b0*/  HMMA.16816.F32.BF16 R84, R68.reuse, R10, R84 ;  /* 0x0000000a4454723c */ /* 0x040fe20000041854 */
[----:B------:R-:W3:Y:S05]  /*1a2c0*/  LDSM.16.M88.4 R8, [R216+0x6800] ;  /* 0x00680000d808783b */ /* 0x000eea0000000200 */
[C---:B------:R-:W-:Y:S06]  /*1a2d0*/  HMMA.16816.F32.BF16 R88, R68.reuse, R44, R88 ;  /* 0x0000002c4458723c */ /* 0x040fec0000041858 */
[----:B------:R-:W-:Y:S06]  /*1a2e0*/  HMMA.16816.F32.BF16 R80, R68, R46, R80 ;  /* 0x0000002e4450723c */ /* 0x000fec0000041850 */
[C---:B-1----:R-:W-:Y:S06]  /*1a2f0*/  HMMA.16816.F32.BF16 R24, R28.reuse, R4, R24 ;  /* 0x000000041c18723c */ /* 0x042fec0000041818 */
[C---:B------:R-:W-:Y:S01]  /*1a300*/  HMMA.16816.F32.BF16 R20, R28.reuse, R6, R20 ;  /* 0x000000061c14723c */ /* 0x040fe20000041814 */
[----:B------:R-:W1:Y:S05]  /*1a310*/  LDSM.16.M88.4 R4, [R216+0x7000] ;  /* 0x00700000d804783b */ /* 0x000e6a0000000200 */
[C---:B--2---:R-:W-:Y:S06]  /*1a320*/  HMMA.16816.F32.BF16 R12, R28.reuse, R48, R12 ;  /* 0x000000301c0c723c */ /* 0x044fec000004180c */
[C---:B------:R-:W-:Y:S06]  /*1a330*/  HMMA.16816.F32.BF16 R76, R28.reuse, R50, R76 ;  /* 0x000000321c4c723c */ /* 0x040fec000004184c */
[C---:B----4-:R-:W-:Y:S06]  /*1a340*/  HMMA.16816.F32.BF16 R72, R28.reuse, R32, R72 ;  /* 0x000000201c48723c */ /* 0x050fec0000041848 */
[C---:B------:R-:W-:Y:S06]  /*1a350*/  HMMA.16816.F32.BF16 R84, R28.reuse, R34, R84 ;  /* 0x000000221c54723c */ /* 0x040fec0000041854 */
[C---:B---3--:R-:W-:Y:S06]  /*1a360*/  HMMA.16816.F32.BF16 R88, R28.reuse, R64, R88 ;  /* 0x000000401c58723c */ /* 0x048fec0000041858 */
[----:B------:R-:W-:Y:S01]  /*1a370*/  HMMA.16816.F32.BF16 R80, R28, R66, R80 ;  /* 0x000000421c50723c */ /* 0x000fe20000041850 */
[----:B------:R-:W2:Y:S01]  /*1a380*/  LDSM.16.M88.4 R28, [R216+0x7800] ;  /* 0x00780000d81c783b */ /* 0x000ea20000000200 */
[----:B------:R-:W-:-:S04]  /*1a390*/  DEPBAR.LE SB0, 0x0 ;  /* 0x000080000000791a */ /* 0x000fc80000000000 */
[C---:B------:R-:W-:Y:S06]  /*1a3a0*/  HMMA.16816.F32.BF16 R24, R60.reuse, R56, R24 ;  /* 0x000000383c18723c */ /* 0x040fec0000041818 */
[C---:B------:R-:W-:Y:S06]  /*1a3b0*/  HMMA.16816.F32.BF16 R20, R60.reuse, R58, R20 ;  /* 0x0000003a3c14723c */ /* 0x040fec0000041814 */
[C---:B------:R-:W-:Y:S06]  /*1a3c0*/  HMMA.16816.F32.BF16 R12, R60.reuse, R8, R12 ;  /* 0x000000083c0c723c */ /* 0x040fec000004180c */
[----:B-1----:R-:W-:Y:S01]  /*1a3d0*/  HMMA.16816.F32.BF16 R84, R60, R6, R84 ;  /* 0x000000063c54723c */ /* 0x002fe20000041854 */
[----:B------:R-:W-:-:S05]  /*1a3e0*/  VIADD R8, R3, 0xffffffd1 ;  /* 0xffffffd103087836 */ /* 0x000fca0000000000 */
[C---:B------:R-:W-:Y:S01]  /*1a3f0*/  HMMA.16816.F32.BF16 R76, R60.reuse, R10, R76 ;  /* 0x0000000a3c4c723c */ /* 0x040fe2000004184c */
[----:B------:R-:W-:Y:S01]  /*1a400*/  FSEL R27, R27, -INF , !P0 ;  /* 0xff8000001b1b7808 */ /* 0x000fe20004000000 */
[----:B------:R-:W-:Y:S01]  /*1a410*/  VIADD R6, R3, 0xfffffff1 ;  /* 0xfffffff103067836 */ /* 0x000fe20000000000 */
[----:B------:R-:W-:Y:S02]  /*1a420*/  FSEL R25, R25, -INF , !P0 ;  /* 0xff80000019197808 */ /* 0x000fe40004000000 */
[-C--:B------:R-:W-:Y:S01]  /*1a430*/  ISETP.GE.AND P3, PT, R8, R53.reuse, PT ;  /* 0x000000350800720c */ /* 0x080fe20003f66270 */
[C---:B------:R-:W-:Y:S01]  /*1a440*/  HMMA.16816.F32.BF16 R72, R60.reuse, R4, R72 ;  /* 0x000000043c48723c */ /* 0x040fe20000041848 */
[----:B------:R-:W-:Y:S01]  /*1a450*/  FSEL R22, R22, -INF , !P6 ;  /* 0xff80000016167808 */ /* 0x000fe20007000000 */
[C---:B------:R-:W-:Y:S01]  /*1a460*/  VIADD R8, R3.reuse, 0xffffffd9 ;  /* 0xffffffd903087836 */ /* 0x040fe20000000000 */
[----:B------:R-:W-:Y:S02]  /*1a470*/  FSEL R20, R20, -INF , !P6 ;  /* 0xff80000014147808 */ /* 0x000fe40007000000 */
[----:B------:R-:W-:Y:S01]  /*1a480*/  ISETP.GE.AND P6, PT, R0, R53, PT ;  /* 0x000000350000720c */ /* 0x000fe20003fc6270 */
[C---:B------:R-:W-:Y:S01]  /*1a490*/  VIADD R0, R3.reuse, 0xffffffe9 ;  /* 0xffffffe903007836 */ /* 0x040fe20000000000 */
[----:B--2---:R-:W-:Y:S01]  /*1a4a0*/  HMMA.16816.F32.BF16 R88, R60, R28, R88 ;  /* 0x0000001c3c58723c */ /* 0x004fe20000041858 */
[----:B------:R-:W-:Y:S01]  /*1a4b0*/  VIADD R4, R3, 0xffffffe0 ;  /* 0xffffffe003047836 */ /* 0x000fe20000000000 */
[----:B------:R-:W-:-:S02]  /*1a4c0*/  FSEL R23, R23, -INF , !P5 ;  /* 0xff80000017177808 */ /* 0x000fc40006800000 */
[----:B------:R-:W-:Y:S02]  /*1a4d0*/  FSEL R21, R21, -INF , !P5 ;  /* 0xff80000015157808 */ /* 0x000fe40006800000 */
[-C--:B------:R-:W-:Y:S01]  /*1a4e0*/  ISETP.GE.AND P0, PT, R4, R53.reuse, PT ;  /* 0x000000350400720c */ /* 0x080fe20003f06270 */
[C---:B------:R-:W-:Y:S01]  /*1a4f0*/  VIADD R4, R3.reuse, 0xffffffe8 ;  /* 0xffffffe803047836 */ /* 0x040fe20000000000 */
[----:B------:R-:W-:Y:S01]  /*1a500*/  HMMA.16816.F32.BF16 R80, R60, R30, R80 ;  /* 0x0000001e3c50723c */ /* 0x000fe20000041850 */
[----:B------:R-:W-:Y:S02]  /*1a510*/  FSEL R14, R14, -INF , !P4 ;  /* 0xff8000000e0e7808 */ /* 0x000fe40006000000 */
[----:B------:R-:W-:Y:S02]  /*1a520*/  FSEL R5, R12, -INF , !P4 ;  /* 0xff8000000c057808 */ /* 0x000fe40006000000 */
[-C--:B------:R-:W-:Y:S02]  /*1a530*/  ISETP.GE.AND P5, PT, R4, R53.reuse, PT ;  /* 0x000000350400720c */ /* 0x080fe40003fa6270 */
[----:B------:R-:W-:Y:S01]  /*1a540*/  ISETP.GE.AND P4, PT, R0, R53, PT ;  /* 0x000000350000720c */ /* 0x000fe20003f86270 */
[----:B------:R-:W-:Y:S01]  /*1a550*/  VIADD R0, R3, 0xfffffff0 ;  /* 0xfffffff003007836 */ /* 0x000fe20000000000 */
[----:B------:R-:W-:-:S02]  /*1a560*/  FSEL R26, R26, -INF , !P1 ;  /* 0xff8000001a1a7808 */ /* 0x000fc40004800000 */
[----:B------:R-:W-:Y:S02]  /*1a570*/  FSEL R24, R24, -INF , !P1 ;  /* 0xff80000018187808 */ /* 0x000fe40004800000 */
[----:B------:R-:W-:Y:S02]  /*1a580*/  FSEL R29, R86, -INF , !P5 ;  /* 0xff800000561d7808 */ /* 0x000fe40006800000 */
[----:B------:R-:W-:Y:S02]  /*1a590*/  FSEL R182, R84, -INF , !P5 ;  /* 0xff80000054b67808 */ /* 0x000fe40006800000 */
[----:B------:R-:W-:Y:S02]  /*1a5a0*/  ISETP.GE.AND P1, PT, R8, R53, PT ;  /* 0x000000350800720c */ /* 0x000fe40003f26270 */
[----:B------:R-:W-:Y:S02]  /*1a5b0*/  ISETP.GE.AND P5, PT, R165, 0x2, PT ;  /* 0x00000002a500780c */ /* 0x000fe40003fa6270 */
[----:B------:R-:W-:-:S02]  /*1a5c0*/  FSEL R8, R15, -INF , !P3 ;  /* 0xff8000000f087808 */ /* 0x000fc40005800000 */
[----:B------:R-:W-:Y:S02]  /*1a5d0*/  FSEL R13, R13, -INF , !P3 ;  /* 0xff8000000d0d7808 */ /* 0x000fe40005800000 */
[-C--:B------:R-:W-:Y:S02]  /*1a5e0*/  ISETP.GE.AND P3, PT, R0, R53.reuse, PT ;  /* 0x000000350000720c */ /* 0x080fe40003f66270 */
[----:B------:R-:W-:Y:S02]  /*1a5f0*/  FSEL R0, R78, -INF , !P2 ;  /* 0xff8000004e007808 */ /* 0x000fe40005000000 */
[----:B------:R-:W-:Y:S02]  /*1a600*/  FSEL R4, R76, -INF , !P2 ;  /* 0xff8000004c047808 */ /* 0x000fe40005000000 */
[----:B------:R-:W-:Y:S01]  /*1a610*/  ISETP.GE.AND P2, PT, R6, R53, PT ;  /* 0x000000350600720c */ /* 0x000fe20003f46270 */
[----:B------:R-:W-:Y:S01]  /*1a620*/  VIADD R6, R3, 0xfffffff8 ;  /* 0xfffffff803067836 */ /* 0x000fe20000000000 */
[----:B------:R-:W-:Y:S01]  /*1a630*/  FSEL R12, R79, -INF , !P1 ;  /* 0xff8000004f0c7808 */ /* 0x000fe20004800000 */
[----:B------:R-:W-:Y:S01]  /*1a640*/  VIADD R3, R3, 0xfffffff9 ;  /* 0xfffffff903037836 */ /* 0x000fe20000000000 */
[----:B------:R-:W-:-:S02]  /*1a650*/  FSEL R9, R77, -INF , !P1 ;  /* 0xff8000004d097808 */ /* 0x000fc40004800000 */
[----:B------:R-:W-:Y:S02]  /*1a660*/  FSEL R31, R74, -INF , !P0 ;  /* 0xff8000004a1f7808 */ /* 0x000fe40004000000 */
[----:B------:R-:W-:Y:S02]  /*1a670*/  FSEL R180, R72, -INF , !P0 ;  /* 0xff80000048b47808 */ /* 0x000fe40004000000 */
[-C--:B------:R-:W-:Y:S02]  /*1a680*/  ISETP.GE.AND P1, PT, R6, R53.reuse, PT ;  /* 0x000000350600720c */ /* 0x080fe40003f26270 */
[----:B------:R-:W-:Y:S02]  /*1a690*/  ISETP.GE.AND P0, PT, R3, R53, PT ;  /* 0x000000350300720c */ /* 0x000fe40003f06270 */
[----:B------:R-:W-:Y:S02]  /*1a6a0*/  FSEL R30, R75, -INF , !P6 ;  /* 0xff8000004b1e7808 */ /* 0x000fe40007000000 */
        /* <DEDUP_REMOVED lines=9> */
[----:B------:R-:W-:Y:S02]  /*1a740*/  FSEL R32, R83, -INF , !P0 ;  /* 0xff80000053207808 */ /* 0x000fe40004000000 */
[----:B------:R-:W-:Y:S01]  /*1a750*/  FSEL R192, R81, -INF , !P0 ;  /* 0xff80000051c07808 */ /* 0x000fe20004000000 */
[----:B------:R-:W-:Y:S06]  /*1a760*/  BAR.SYNC.DEFER_BLOCKING 0x0 ;  /* 0x0000000000007b1d */ /* 0x000fec0000010000 */
[----:B------:R-:W-:Y:S05]  /*1a770*/  @!P5 BRA `(.L_x_1127) ;  /* 0x0000000c0014d947 */ /* 0x000fea0003800000 */
[----:B------:R-:W-:Y:S01]  /*1a780*/  ISETP.NE.U32.AND P0, PT, R244, RZ, PT ;  /* 0x000000fff400720c */ /* 0x000fe20003f05070 */
[----:B------:R-:W-:Y:S03]  /*1a790*/  BSSY B0, `(.L_x_1128) ;  /* 0x0000044000007945 */ /* 0x000fe60003800000 */
[----:B------:R-:W-:-:S13]  /*1a7a0*/  ISETP.NE.AND.EX P0, PT, R245, RZ, PT, P0 ;  /* 0x000000fff500720c */ /* 0x000fda0003f05300 */
[----:B------:R-:W-:Y:S05]  /*1a7b0*/  @!P0 BRA `(.L_x_1129) ;  /* 0x0000000000f88947 */ /* 0x000fea0003800000 */
[----:B------:R-:W2:Y:S01]  /*1a7c0*/  LD.E R17, desc[UR6][R18.64+0x170] ;  /* 0x0001700612117980 */ /* 0x000ea2000c101900 */
[C---:B------:R-:W-:Y:S02]  /*1a7d0*/  IADD3 R15, R2.reuse, -0x40, RZ ;  /* 0xffffffc0020f7810 */ /* 0x040fe40007ffe0ff */
[----:B------:R-:W-:Y:S02]  /*1a7e0*/  IABS R7, R2 ;  /* 0x0000000200077213 */ /* 0x000fe40000000000 */
[----:B------:R-:W-:Y:S02]  /*1a7f0*/  IABS R3, R15 ;  /* 0x0000000f00037213 */ /* 0x000fe40000000000 */
[-C--:B--2---:R-:W-:Y:S02]  /*1a800*/  IABS R10, R17.reuse ;  /* 0x00000011000a7213 */ /* 0x084fe40000000000 */
[-C--:B------:R-:W-:Y:S02]  /*1a810*/  IABS R6, R17.reuse ;  /* 0x0000001100067213 */ /* 0x080fe40000000000 */
[----:B------:R-:W1:Y:S01]  /*1a820*/  I2F.RP R36, R10 ;  /* 0x0000000a00247306 */ /* 0x000e620000209400 */
[----:B------:R-:W-:-:S02]  /*1a830*/  LOP3.LUT R2, R2, R17, RZ, 0x3c, !PT ;  /* 0x0000001102027212 */ /* 0x000fc400078e3cff */
[----:B------:R-:W-:Y:S02]  /*1a840*/  IADD3 R6, RZ, -R6, RZ ;  /* 0x80000006ff067210 */ /* 0x000fe40007ffe0ff */
[-C--:B------:R-:W-:Y:S02]  /*1a850*/  LOP3.LUT R15, R15, R17.reuse, RZ, 0x3c, !PT ;  /* 0x000000110f0f7212 */ /* 0x080fe400078e3cff */
[----:B------:R-:W-:Y:S02]  /*1a860*/  ISETP.GE.AND P2, PT, R2, RZ, PT ;  /* 0x000000ff0200720c */ /* 0x000fe40003f46270 */
[----:B------:R-:W-:Y:S02]  /*1a870*/  ISETP.GE.AND P0, PT, R15, RZ, PT ;  /* 0x000000ff0f00720c */ /* 0x000fe40003f06270 */
[----:B------:R-:W-:Y:S01]  /*1a880*/  LOP3.LUT R2, RZ, R17, RZ, 0x33, !PT ;  /* 0x00000011ff027212 */ /* 0x000fe200078e33ff */
[----:B-1----:R-:W1:Y:S02]  /*1a890*/  MUFU.RCP R36, R36 ;  /* 0x0000002400247308 */ /* 0x002e640000001000 */
[----:B-1----:R-:W-:-:S06]  /*1a8a0*/  VIADD R36, R36, 0xffffffe ;  /* 0x0ffffffe24247836 */ /* 0x002fcc0000000000 */
[----:B------:R-:W1:Y:S02]  /*1a8b0*/  F2I.FTZ.U32.TRUNC.NTZ R37, R36 ;  /* 0x0000002400257305 */ /* 0x000e64000021f000 */
[----:B-1----:R-:W-:Y:S02]  /*1a8c0*/  IMAD.MOV R11, RZ, RZ, -R37 ;  /* 0x000000ffff0b7224 */ /* 0x002fe400078e0a25 */
[----:B------:R-:W-:Y:S02]  /*1a8d0*/  IMAD.MOV.U32 R36, RZ, RZ, RZ ;  /* 0x000000ffff247224 */ /* 0x000fe400078e00ff */
[----:B------:R-:W-:-:S04]  /*1a8e0*/  IMAD R11, R11, R10, RZ ;  /* 0x0000000a0b0b7224 */ /* 0x000fc800078e02ff */
[----:B------:R-:W-:-:S06]  /*1a8f0*/  IMAD.HI.U32 R11, R37, R11, R36 ;  /* 0x0000000b250b7227 */ /* 0x000fcc00078e0024 */
[----:B------:R-:W-:-:S04]  /*1a900*/  IMAD.HI.U32 R16, R11, R7, RZ ;  /* 0x000000070b107227 */ /* 0x000fc800078e00ff */
[----:B------:R-:W-:-:S04]  /*1a910*/  IMAD.HI.U32 R11, R11, R3, RZ ;  /* 0x000000030b0b7227 */ /* 0x000fc800078e00ff */
[-C--:B------:R-:W-:Y:S02]  /*1a920*/  IMAD R7, R16, R6.reuse, R7 ;  /* 0x0000000610077224 */ /* 0x080fe400078e0207 */
[----:B------:R-:W-:-:S03]  /*1a930*/  IMAD R3, R11, R6, R3 ;  /* 0x000000060b037224 */ /* 0x000fc600078e0203 */
[C---:B------:R-:W-:Y:S02]  /*1a940*/  ISETP.GT.U32.AND P3, PT, R10.reuse, R7, PT ;  /* 0x000000070a00720c */ /* 0x040fe40003f64070 */
[----:B------:R-:W-:-:S11]  /*1a950*/  ISETP.GT.U32.AND P1, PT, R10, R3, PT ;  /* 0x000000030a00720c */ /* 0x000fd60003f24070 */
[----:B------:R-:W-:Y:S02]  /*1a960*/  @!P3 IMAD.IADD R7, R7, 0x1, -R10 ;  /* 0x000000010707b824 */ /* 0x000fe400078e0a0a */
[-C--:B------:R-:W-:Y:S01]  /*1a970*/  @!P1 IADD3 R3, R3, -R10.reuse, RZ ;  /* 0x8000000a03039210 */ /* 0x080fe20007ffe0ff */
[----:B------:R-:W-:Y:S01]  /*1a980*/  @!P3 VIADD R16, R16, 0x1 ;  /* 0x000000011010b836 */ /* 0x000fe20000000000 */
[----:B------:R-:W-:Y:S02]  /*1a990*/  @!P1 IADD3 R11, R11, 0x1, RZ ;  /* 0x000000010b0b9810 */ /* 0x000fe40007ffe0ff */
[-C--:B------:R-:W-:Y:S02]  /*1a9a0*/  ISETP.GE.U32.AND P6, PT, R7, R10.reuse, PT ;  /* 0x0000000a0700720c */ /* 0x080fe40003fc6070 */
[----:B------:R-:W-:Y:S02]  /*1a9b0*/  ISETP.GE.U32.AND P4, PT, R3, R10, PT ;  /* 0x0000000a0300720c */ /* 0x000fe40003f86070 */
[----:B------:R-:W-:-:S09]  /*1a9c0*/  ISETP.NE.AND P1, PT, R17, RZ, PT ;  /* 0x000000ff1100720c */ /* 0x000fd20003f25270 */
[----:B------:R-:W-:Y:S02]  /*1a9d0*/  @P6 VIADD R16, R16, 0x1 ;  /* 0x0000000110106836 */ /* 0x000fe40000000000 */
[----:B------:R-:W-:Y:S02]  /*1a9e0*/  @P4 IADD3 R11, R11, 0x1, RZ ;  /* 0x000000010b0b4810 */ /* 0x000fe40007ffe0ff */
[----:B------:R-:W-:Y:S02]  /*1a9f0*/  IMAD.MOV.U32 R6, RZ, RZ, R16 ;  /* 0x000000ffff067224 */ /* 0x000fe400078e0010 */
[----:B------:R-:W-:Y:S02]  /*1aa00*/  MOV R7, R11 ;  /* 0x0000000b00077202 */ /* 0x000fe40000000f00 */
[----:B------:R-:W-:Y:S01]  /*1aa10*/  @!P2 IMAD.MOV R6, RZ, RZ, -R6 ;  /* 0x000000ffff06a224 */ /* 0x000fe200078e0a06 */
[----:B------:R-:W2:Y:S01]  /*1aa20*/  LD.E.64 R10, desc[UR6][R18.64+0x38] ;  /* 0x00003806120a7980 */ /* 0x000ea2000c101b00 */
[----:B------:R-:W-:-:S03]  /*1aa30*/  @!P0 IADD3 R7, -R7, RZ, RZ ;  /* 0x000000ff07078210 */ /* 0x000fc60007ffe1ff */
[C---:B------:R-:W-:Y:S02]  /*1aa40*/  SEL R6, R2.reuse, R6, !P1 ;  /* 0x0000000602067207 */ /* 0x040fe40004800000 */
[----:B------:R-:W-:-:S03]  /*1aa50*/  SEL R7, R2, R7, !P1 ;  /* 0x0000000702077207 */ /* 0x000fc60004800000 */
[----:B------:R-:W-:-:S04]  /*1aa60*/  IMAD.WIDE R2, R6, 0x4, R244 ;  /* 0x0000000406027825 */ /* 0x000fc800078e02f4 */
[----:B------:R-:W-:Y:S02]  /*1aa70*/  IMAD.WIDE R36, R7, 0x4, R244 ;  /* 0x0000000407247825 */ /* 0x000fe400078e02f4 */
[----:B------:R-:W3:Y:S04]  /*1aa80*/  LD.E R3, desc[UR6][R2.64] ;  /* 0x0000000602037980 */ /* 0x000ee8000c101900 */
[----:B------:R-:W3:Y:S04]  /*1aa90*/  LD.E R2, desc[UR6][R36.64] ;  /* 0x0000000624027980 */ /* 0x000ee8000c101900 */
[----:B------:R-:W4:Y:S01]  /*1aaa0*/  LD.E.64 R36, desc[UR6][R18.64+0x20] ;  /* 0x0000200612247980 */ /* 0x000f22000c101b00 */
[----:B------:R-:W-:-:S04]  /*1aab0*/  IMAD.IADD R6, R6, 0x1, -R7 ;  /* 0x0000000106067824 */ /* 0x000fc800078e0a07 */
[----:B------:R-:W-:-:S05]  /*1aac0*/  IMAD R17, R17, R6, -0x40 ;  /* 0xffffffc011117424 */ /* 0x000fca00078e0206 */
[----:B------:R-:W-:Y:S01]  /*1aad0*/  SHF.R.S32.HI R7, RZ, 0x1f, R17 ;  /* 0x0000001fff077819 */ /* 0x000fe20000011411 */
[-C--:B--2---:R-:W-:Y:S02]  /*1aae0*/  IMAD R6, R11, R17.reuse, RZ ;  /* 0x000000110b067224 */ /* 0x084fe400078e02ff */
[----:B------:R-:W-:-:S04]  /*1aaf0*/  IMAD.WIDE.U32 R16, R10, R17, RZ ;  /* 0x000000110a107225 */ /* 0x000fc800078e00ff */
[----:B------:R-:W-:-:S04]  /*1ab00*/  IMAD R6, R10, R7, R6 ;  /* 0x000000070a067224 */ /* 0x000fc800078e0206 */
[----:B------:R-:W-:Y:S01]  /*1ab10*/  IMAD.IADD R17, R17, 0x1, R6 ;  /* 0x0000000111117824 */ /* 0x000fe200078e0206 */
[----:B---3--:R-:W-:-:S04]  /*1ab20*/  IADD3 R2, -R3, R2, RZ ;  /* 0x0000000203027210 */ /* 0x008fc80007ffe1ff */
[----:B------:R-:W-:Y:S01]  /*1ab30*/  SHF.R.S32.HI R7, RZ, 0x1f, R2 ;  /* 0x0000001fff077819 */ /* 0x000fe20000011402 */
[----:B----4-:R-:W-:Y:S02]  /*1ab40*/  IMAD R3, R37, R2, RZ ;  /* 0x0000000225037224 */ /* 0x010fe400078e02ff */
[----:B------:R-:W-:-:S04]  /*1ab50*/  IMAD.WIDE.U32 R16, R2, R36, R16 ;  /* 0x0000002402107225 */ /* 0x000fc800078e0010 */
[----:B------:R-:W-:-:S05]  /*1ab60*/  IMAD R3, R36, R7, R3 ;  /* 0x0000000724037224 */ /* 0x000fca00078e0203 */
[----:B------:R-:W-:Y:S01]  /*1ab70*/  IADD3 R2, R17, R3, RZ ;  /* 0x0000000311027210 */ /* 0x000fe20007ffe0ff */
[----:B------:R-:W-:Y:S01]  /*1ab80*/  IMAD.MOV.U32 R3, RZ, RZ, R16 ;  /* 0x000000ffff037224 */ /* 0x000fe200078e0010 */
[----:B------:R-:W-:Y:S05]  /*1ab90*/  BRA `(.L_x_1130) ;  /* 0x00000000000c7947 */ /* 0x000fea0003800000 */
.L_x_1129:
[----:B------:R-:W2:Y:S02]  /*1aba0*/  LD.E R3, desc[UR6][R18.64+0x38] ;  /* 0x0000380612037980 */ /* 0x000ea4000c101900 */
[----:B--2---:R-:W-:-:S04]  /*1abb0*/  LEA R3, -R3, RZ, 0x6 ;  /* 0x000000ff03037211 */ /* 0x004fc800078e31ff */
[----:B------:R-:W-:Y:S02]  /*1abc0*/  SHF.R.S32.HI R2, RZ, 0x1f, R3 ;  /* 0x0000001fff027819 */ /* 0x000fe40000011403 */
.L_x_1130:
[----:B------:R-:W-:Y:S05]  /*1abd0*/  BSYNC B0 ;  /* 0x0000000000007941 */ /* 0x000fea0003800000 */
.L_x_1128:
[C---:B------:R-:W-:Y:S02]  /*1abe0*/  LOP3.LUT P3, RZ, R246.reuse, 0x4, RZ, 0xc0, !PT ;  /* 0x00000004f6ff7812 */ /* 0x040fe4000786c0ff */
[C---:B------:R-:W-:Y:S02]  /*1abf0*/  LOP3.LUT P4, RZ, R246.reuse, 0x2, RZ, 0xc0, !PT ;  /* 0x00000002f6ff7812 */ /* 0x040fe4000788c0ff */
[C---:B------:R-:W-:Y:S02]  /*1ac00*/  IADD3 R158, P1, R3.reuse, R158, RZ ;  /* 0x0000009e039e7210 */ /* 0x040fe40007f3e0ff */
[C---:B------:R-:W-:Y:S02]  /*1ac10*/  LOP3.LUT P2, RZ, R246.reuse, 0x8, RZ, 0xc0, !PT ;  /* 0x00000008f6ff7812 */ /* 0x040fe4000784c0ff */
[----:B------:R-:W-:Y:S01]  /*1ac20*/  LOP3.LUT P6, RZ, R246, 0x1, RZ, 0xc0, !PT ;  /* 0x00000001f6ff7812 */ /* 0x000fe200078cc0ff */
[----:B------:R-:W-:Y:S01]  /*1ac30*/  IMAD.X R156, R2, 0x1, R157, P1 ;  /* 0x00000001029c7824 */ /* 0x000fe200008e069d */
[----:B------:R-:W-:-:S03]  /*1ac40*/  LEA R16, P0, R3, R236, 0x1 ;  /* 0x000000ec03107211 */ /* 0x000fc600078008ff */
[CC--:B------:R-:W-:Y:S02]  /*1ac50*/  @P3 LEA R6, P1, R158.reuse, R160.reuse, 0x1 ;  /* 0x000000a09e063211 */ /* 0x0c0fe400078208ff */
[C---:B------:R-:W-:Y:S02]  /*1ac60*/  LEA.HI.X R17, R3.reuse, R235, R2, 0x1, P0 ;  /* 0x000000eb03117211 */ /* 0x040fe400000f0c02 */
[C---:B------:R-:W-:Y:S02]  /*1ac70*/  @P3 LEA.HI.X R7, R158.reuse, R161, R156, 0x1, P1 ;  /* 0x000000a19e073211 */ /* 0x040fe400008f0c9c */
[----:B------:R-:W-:Y:S02]  /*1ac80*/  IADD3 R3, P1, R3, R233, RZ ;  /* 0x000000e903037210 */ /* 0x000fe40007f3e0ff */
[-C--:B------:R-:W-:Y:S01]  /*1ac90*/  @P4 LEA R10, P0, R158, R160.reuse, 0x1 ;  /* 0x000000a09e0a4211 */ /* 0x080fe200078008ff */
[----:B------:R-:W-:Y:S01]  /*1aca0*/  @!PT LDS RZ, [RZ] ;  /* 0x00000000fffff984 */ /* 0x000fe20000000800 */
[----:B------:R-:W-:Y:S01]  /*1acb0*/  @!PT LDS RZ, [RZ] ;  /* 0x00000000fffff984 */ /* 0x000fe20000000800 */
[----:B------:R-:W-:Y:S01]  /*1acc0*/  @!PT LDS RZ, [RZ] ;  /* 0x00000000fffff984 */ /* 0x000fe20000000800 */
[----:B------:R1:W-:Y:S02]  /*1acd0*/  @P6 LDGSTS.E.BYPASS.LTC128B.128 [R243+0x8000], desc[UR6][R16.64] ;  /* 0x0800000010f36fae */ /* 0x0003e4000b901d46 */
[----:B------:R-:W-:Y:S01]  /*1ace0*/  IMAD.X R15, R2, 0x1, R234, P1 ;  /* 0x00000001020f7824 */ /* 0x000fe200008e06ea */
[C---:B------:R-:W-:Y:S01]  /*1acf0*/  @P4 LEA.HI.X R11, R158.reuse, R161, R156, 0x1, P0 ;  /* 0x000000a19e0b4211 */ /* 0x040fe200000f0c9c */
[----:B------:R1:W-:Y:S01]  /*1ad00*/  @!P6 STS.128 [R243+0x8000], RZ ;  /* 0x008000fff300e388 */ /* 0x0003e20000000c00 */
[----:B------:R-:W-:-:S02]  /*1ad10*/  @P2 LEA R36, P0, R158, R160, 0x1 ;  /* 0x000000a09e242211 */ /* 0x000fc400078008ff */
[CC--:B------:R-:W-:Y:S01]  /*1ad20*/  @P6 LEA R48, P1, R3.reuse, R236.reuse, 0x1 ;  /* 0x000000ec03306211 */ /* 0x0c0fe200078208ff */
[----:B------:R-:W-:Y:S01]  /*1ad30*/  @!PT LDS RZ, [RZ] ;  /* 0x00000000fffff984 */ /* 0x000fe20000000800 */
[----:B------:R-:W-:Y:S01]  /*1ad40*/  @!PT LDS RZ, [RZ] ;  /* 0x00000000fffff984 */ /* 0x000fe20000000800 */
[----:B------:R-:W-:Y:S01]  /*1ad50*/  @!PT LDS RZ, [RZ] ;  /* 0x00000000fffff984 */ /* 0x000fe20000000800 */
[----:B------:R1:W-:Y:S01]  /*1ad60*/  @P4 LDGSTS.E.BYPASS.LTC128B.128 [R243+0xa000], desc[UR6][R10.64+0x80] ;  /* 0x0a0000800af34fae */ /* 0x0003e2000b901d46 */
[----:B------:R-:W-:Y:S02]  /*1ad70*/  @P2 LEA.HI.X R37, R158, R161, R156, 0x1, P0 ;  /* 0x000000a19e252211 */ /* 0x000fe400000f0c9c */
[CCC-:B------:R-:W-:Y:S01]  /*1ad80*/  @P6 LEA.HI.X R49, R3.reuse, R235.reuse, R15.reuse, 0x1, P1 ;  /* 0x000000eb03316211 */ /* 0x1c0fe200008f0c0f */
[----:B------:R1:W-:Y:S01]  /*1ad90*/  @!P4 STS.128 [R243+0xa000], RZ ;  /* 0x00a000fff300c388 */ /* 0x0003e20000000c00 */
[CC--:B------:R-:W-:Y:S02]  /*1ada0*/  @P4 LEA R46, P0, R3.reuse, R236.reuse, 0x1 ;  /* 0x000000ec032e4211 */ /* 0x0c0fe400078008ff */
[C---:B------:R-:W-:Y:S01]  /*1adb0*/  @P3 LEA R44, P1, R3.reuse, R236, 0x1 ;  /* 0x000000ec032c3211 */ /* 0x040fe200078208ff */
[----:B------:R-:W-:Y:S01]  /*1adc0*/  @!PT LDS RZ, [RZ] ;  /* 0x00000000fffff984 */ /* 0x000fe20000000800 */
[----:B------:R-:W-:Y:S01]  /*1add0*/  @!PT LDS RZ, [RZ] ;  /* 0x00000000fffff984 */ /* 0x000fe20000000800 */
[----:B------:R-:W-:Y:S01]  /*1ade0*/  @!PT LDS RZ, [RZ] ;  /* 0x00000000fffff984 */ /* 0x000fe20000000800 */
[----:B------:R1:W-:Y:S01]  /*1adf0*/  @P3 LDGSTS.E.BYPASS.LTC128B.128 [R243+0xc000], desc[UR6][R6.64+0x100] ;  /* 0x0c00010006f33fae */ /* 0x0003e2000b901d46 */
[----:B------:R-:W-:-:S02]  /*1ae00*/  @P4 LEA.HI.X R47, R3, R235, R15, 0x1, P0 ;  /* 0x000000eb032f4211 */ /* 0x000fc400000f0c0f */
[C-C-:B------:R-:W-:Y:S01]  /*1ae10*/  @P3 LEA.HI.X R45, R3.reuse, R235, R15.reuse, 0x1, P1 ;  /* 0x000000eb032d3211 */ /* 0x140fe200008f0c0f */
[----:B------:R1:W-:Y:S01]  /*1ae20*/  @!P3 STS.128 [R243+0xc000], RZ ;  /* 0x00c000fff300b388 */ /* 0x0003e20000000c00 */
[CC--:B------:R-:W-:Y:S02]  /*1ae30*/  @P2 LEA R42, P0, R3.reuse, R236.reuse, 0x1 ;  /* 0x000000ec032a2211 */ /* 0x0c0fe400078008ff */
[C---:B------:R-:W-:Y:S01]  /*1ae40*/  IADD3 R2, P1, R3.reuse, R233, RZ ;  /* 0x000000e903027210 */ /* 0x040fe20007f3e0ff */
[----:B------:R-:W-:Y:S01]  /*1ae50*/  @!PT LDS RZ, [RZ] ;  /* 0x00000000fffff984 */ /* 0x000fe20000000800 */
[----:B------:R-:W-:Y:S01]  /*1ae60*/  @!PT LDS RZ, [RZ] ;  /* 0x00000000fffff984 */ /* 0x000fe20000000800 */
[----:B------:R-:W-:Y:S01]  /*1ae70*/  @!PT LDS RZ, [RZ] ;  /* 0x00000000fffff984 */ /* 0x000fe20000000800 */
[----:B------:R1:W-:Y:S01]  /*1ae80*/  @P2 LDGSTS.E.BYPASS.LTC128B.128 [R243+0xe000], desc[UR6][R36.64+0x180] ;  /* 0x0e00018024f32fae */ /* 0x0003e2000b901d46 */
[-C--:B------:R-:W-:Y:S02]  /*1ae90*/  @P2 LEA.HI.X R43, R3, R235.reuse, R15, 0x1, P0 ;  /* 0x000000eb032b2211 */ /* 0x080fe400000f0c0f */
[CC--:B------:R-:W-:Y:S01]  /*1aea0*/  @P4 LEA R54, P0, R2.reuse, R236.reuse, 0x1 ;  /* 0x000000ec02364211 */ /* 0x0c0fe200078008ff */
[----:B------:R-:W-:Y:S01]  /*1aeb0*/  IMAD.X R15, R15, 0x1, R234, P1 ;  /* 0x000000010f0f7824 */ /* 0x000fe200008e06ea */
[CC--:B------:R-:W-:Y:S01]  /*1aec0*/  @P6 LEA R56, P1, R2.reuse, R236.reuse, 0x1 ;  /* 0x000000ec02386211 */ /* 0x0c0fe200078208ff */
[----:B------:R1:W-:Y:S03]  /*1aed0*/  @!P2 STS.128 [R243+0xe000], RZ ;  /* 0x00e000fff300a388 */ /* 0x0003e60000000c00 */
[C---:B------:R-:W-:Y:S01]  /*1aee0*/  @P6 LEA.HI.X R57, R2.reuse, R235, R15, 0x1, P1 ;  /* 0x000000eb02396211 */ /* 0x040fe200008f0c0f */
[----:B------:R-:W-:Y:S01]  /*1aef0*/  @!PT LDS RZ, [RZ] ;  /* 0x00000000fffff984 */ /* 0x000fe20000000800 */
[----:B------:R-:W-:Y:S01]  /*1af00*/  @!PT LDS RZ, [RZ] ;  /* 0x00000000fffff984 */ /* 0x000fe20000000800 */
[----:B------:R-:W-:Y:S01]  /*1af10*/  @!PT LDS RZ, [RZ] ;  /* 0x00000000fffff984 */ /* 0x000fe20000000800 */
[----:B------:R1:W-:Y:S01]  /*1af20*/  @P6 LDGSTS.E.BYPASS.LTC128B.128 [R243+0x8800], desc[UR6][R48.64] ;  /* 0x0880000030f36fae */ /* 0x0003e2000b901d46 */
[----:B------:R-:W-:-:S02]  /*1af30*/  @P3 LEA R52, P1, R2, R236, 0x1 ;  /* 0x000000ec02343211 */ /* 0x000fc400078208ff */
[CCC-:B------:R-:W-:Y:S01]  /*1af40*/  @P4 LEA.HI.X R55, R2.reuse, R235.reuse, R15.reuse, 0x1, P0 ;  /* 0x000000eb02374211 */ /* 0x1c0fe200000f0c0f */
[----:B------:R1:W-:Y:S01]  /*1af50*/  @!P6 STS.128 [R243+0x8800], RZ ;  /* 0x008800fff300e388 */ /* 0x0003e20000000c00 */
[C-C-:B------:R-:W-:Y:S02]  /*1af60*/  @P3 LEA.HI.X R53, R2.reuse, R235, R15.reuse, 0x1, P1 ;  /* 0x000000eb02353211 */ /* 0x140fe400008f0c0f */
[CC--:B------:R-:W-:Y:S01]  /*1af70*/  @P2 LEA R50, P0, R2.reuse, R236.reuse, 0x1 ;  /* 0x000000ec02322211 */ /* 0x0c0fe200078008ff */
[----:B------:R-:W-:Y:S01]  /*1af80*/  @!PT LDS RZ, [RZ] ;  /* 0x00000000fffff984 */ /* 0x000fe20000000800 */
[----:B------:R-:W-:Y:S01]  /*1af90*/  @!PT LDS RZ, [RZ] ;  /* 0x00000000fffff984 */ /* 0x000fe20000000800 */
[----:B------:R-:W-:Y:S01]  /*1afa0*/  @!PT LDS RZ, [RZ] ;  /* 0x00000000fffff984 */ /* 0x000fe20000000800 */
[----:B------:R1:W-:Y:S01]  /*1afb0*/  @P4 LDGSTS.E.BYPASS.LTC128B.128 [R243+0xa800], desc[UR6][R46.64+0x80] ;  /* 0x0a8000802ef34fae */ /* 0x0003e2000b901d46 */
[C---:B------:R-:W-:Y:S02]  /*1afc0*/  IADD3 R3, P1, R2.reuse, R233, RZ ;  /* 0x000000e902037210 */ /* 0x040fe40007f3e0ff */
[-C--:B------:R-:W-:Y:S01]  /*1afd0*/  @P2 LEA.HI.X R51, R2, R235.reuse, R15, 0x1, P0 ;  /* 0x000000eb02332211 */ /* 0x080fe200000f0c0f */
[----:B------:R1:W-:Y:S01]  /*1afe0*/  @!P4 STS.128 [R243+0xa800], RZ ;  /* 0x00a800fff300c388 */ /* 0x0003e20000000c00 */
[-C--:B------:R-:W-:Y:S01]  /*1aff0*/  @P4 LEA R60, P0, R3, R236.reuse, 0x1 ;  /* 0x000000ec033c4211 */ /* 0x080fe200078008ff */
[----:B------:R-:W-:Y:S01]  /*1b000*/  IMAD.X R15, R15, 0x1, R234, P1 ;  /* 0x000000010f0f7824 */ /* 0x000fe200008e06ea */
[CC--:B------:R-:W-:Y:S01]  /*1b010*/  @P6 LEA R62, P1, R3.reuse, R236.reuse, 0x1 ;  /* 0x000000ec033e6211 */ /* 0x0c0fe200078208ff */
[----:B------:R-:W-:Y:S01]  /*1b020*/  @!PT LDS RZ, [RZ] ;  /* 0x00000000fffff984 */ /* 0x000fe20000000800 */
[----:B------:R-:W-:Y:S01]  /*1b030*/  @!PT LDS RZ, [RZ] ;  /* 0x00000000fffff984 */ /* 0x000fe20000000800 */
[----:B------:R-:W-:Y:S01]  /*1b040*/  @!PT LDS RZ, [RZ] ;  /* 0x00000000fffff984 */ /* 0x000fe20000000800 */
[----:B------:R1:W-:Y:S03]  /*1b050*/  @P3 LDGSTS.E.BYPASS.LTC128B.128 [R243+0xc800], desc[UR6][R44.64+0x100] ;  /* 0x0c8001002cf33fae */ /* 0x0003e6000b901d46 */
[C---:B------:R-:W-:Y:S01]  /*1b060*/  @P6 LEA.HI.X R63, R3.reuse, R235, R15, 0x1, P1 ;  /* 0x000000eb033f6211 */ /* 0x040fe200008f0c0f */
[----:B------:R1:W-:Y:S01]  /*1b070*/  @!P3 STS.128 [R243+0xc800], RZ ;  /* 0x00c800fff300b388 */ /* 0x0003e20000000c00 */
[----:B------:R-:W-:-:S02]  /*1b080*/  @P3 LEA R58, P1, R3, R236, 0x1 ;  /* 0x000000ec033a3211 */ /* 0x000fc400078208ff */
[CCC-:B------:R-:W-:Y:S01]  /*1b090*/  @P4 LEA.HI.X R61, R3.reuse, R235.reuse, R15.reuse, 0x1, P0 ;  /* 0x000000eb033d4211 */ /* 0x1c0fe200000f0c0f */
[----:B------:R-:W-:Y:S01]  /*1b0a0*/  @!PT LDS RZ, [RZ] ;  /* 0x00000000fffff984 */ /* 0x000fe20000000800 */
[----:B------:R-:W-:Y:S01]  /*1b0b0*/  @!PT LDS RZ, [RZ] ;  /* 0x00000000fffff984 */ /* 0x000fe20000000800 */
[----:B------:R-:W-:Y:S01]  /*1b0c0*/  @!PT LDS RZ, [RZ] ;  /* 0x00000000fffff984 */ /* 0x000fe20000000800 */
[----:B------:R1:W-:Y:S01]  /*1b0d0*/  @P2 LDGSTS.E.BYPASS.LTC128B.128 [R243+0xe800], desc[UR6][R42.64+0x180] ;  /* 0x0e8001802af32fae */ /* 0x0003e2000b901d46 */
[C---:B------:R-:W-:Y:S01]  /*1b0e0*/  @P2 LEA R2, P0, R3.reuse, R236, 0x1 ;  /* 0x000000ec03022211 */ /* 0x040fe200078008ff */
[----:B------:R-:W-:Y:S01]  /*1b0f0*/  IMAD.MOV.U32 R236, RZ, RZ, R16 ;  /* 0x000000ffffec7224 */ /* 0x000fe200078e0010 */
[CCC-:B------:R-:W-:Y:S01]  /*1b100*/  @P3 LEA.HI.X R59, R3.reuse, R235.reuse, R15.reuse, 0x1, P1 ;  /* 0x000000eb033b3211 */ /* 0x1c0fe200008f0c0f */
[----:B------:R1:W-:Y:S01]  /*1b110*/  @!P2 STS.128 [R243+0xe800], RZ ;  /* 0x00e800fff300a388 */ /* 0x0003e20000000c00 */
[----:B------:R-:W-:Y:S01]  /*1b120*/  @P2 LEA.HI.X R3, R3, R235, R15, 0x1, P0 ;  /* 0x000000eb03032211 */ /* 0x000fe200000f0c0f */
[----:B------:R-:W-:Y:S02]  /*1b130*/  IMAD.MOV.U32 R235, RZ, RZ, R17 ;  /* 0x000000ffffeb7224 */ /* 0x000fe400078e0011 */
        /* <DEDUP_REMOVED lines=40> */
[----:B------:R-:W0:Y:S02]  /*1b3c0*/  LDGDEPBAR ;  /* 0x00000000000079af */ /* 0x000e240000000000 */
.L_x_1127:
[----:B------:R-:W-:Y:S05]  /*1b3d0*/  BSYNC B1 ;  /* 0x0000000000017941 */ /* 0x000fea0003800000 */
.L_x_1126:
[----:B------:R2:W3:Y:S01]  /*1b3e0*/  LD.E R191, desc[UR6][R18.64+0xdc] ;  /* 0x0000dc0612bf7980 */ /* 0x0004e2000c101900 */
[----:B-1----:R-:W-:Y:S02]  /*1b3f0*/  FMNMX.FTZ R7, R24, R25, !PT ;  /* 0x0000001918077209 */ /* 0x002fe40007810000 */
        /* <DEDUP_REMOVED lines=32> */
[----:B------:R-:W4:Y:S01]  /*1b600*/  SHFL.BFLY PT, R2, R3, 0x2, 0x1f ;  /* 0x0c401f0003027f89 */ /* 0x000f2200000e0000 */
[C---:B------:R-:W-:Y:S02]  /*1b610*/  LEA R228, R39.reuse, R230, 0x1 ;  /* 0x000000e627e47211 */ /* 0x040fe400078e08ff */
[----:B------:R-:W-:Y:S01]  /*1b620*/  LEA R227, R39, R229, 0x1 ;  /* 0x000000e527e37211 */ /* 0x000fe200078e08ff */
[----:B------:R-:W-:Y:S04]  /*1b630*/  LDSM.16.MT88.4 R156, [R230+0x10000] ;  /* 0x01000000e69c783b */ /* 0x000fe80000004200 */
[----:B------:R-:W-:Y:S04]  /*1b640*/  LDSM.16.MT88.4 R40, [R229+0x10000] ;  /* 0x01000000e528783b */ /* 0x000fe80000004200 */
[----:B------:R-:W-:Y:S04]  /*1b650*/  LDSM.16.MT88.4 R48, [R228+0x10000] ;  /* 0x01000000e430783b */ /* 0x000fe80000004200 */
[----:B------:R-:W-:Y:S01]  /*1b660*/  LDSM.16.MT88.4 R56, [R227+0x10000] ;  /* 0x01000000e338783b */ /* 0x000fe20000004200 */
[----:B-1----:R-:W-:-:S03]  /*1b670*/  FMNMX.FTZ R6, R7, R6, !PT ;  /* 0x0000000607067209 */ /* 0x002fc60007810000 */
[----:B------:R-:W-:Y:S01]  /*1b680*/  LDSM.16.MT88.4 R64, [R230+0x12000] ;  /* 0x01200000e640783b */ /* 0x000fe20000004200 */
[----:B----4-:R-:W-:-:S03]  /*1b690*/  FMNMX.FTZ R2, R3, R2, !PT ;  /* 0x0000000203027209 */ /* 0x010fc60007810000 */
[----:B------:R-:W1:Y:S04]  /*1b6a0*/  SHFL.BFLY PT, R164, R6, 0x1, 0x1f ;  /* 0x0c201f0006a47f89 */ /* 0x000e6800000e0000 */
[----:B------:R-:W4:Y:S04]  /*1b6b0*/  SHFL.BFLY PT, R3, R2, 0x1, 0x1f ;  /* 0x0c201f0002037f89 */ /* 0x000f2800000e0000 */
[----:B------:R-:W5:Y:S04]  /*1b6c0*/  LDSM.16.MT88.4 R72, [R229+0x12000] ;  /* 0x01200000e548783b */ /* 0x000f680000004200 */
[----:B------:R-:W5:Y:S04]  /*1b6d0*/  LDSM.16.MT88.4 R80, [R228+0x12000] ;  /* 0x01200000e450783b */ /* 0x000f680000004200 */
[----:B------:R-:W-:Y:S04]  /*1b6e0*/  LDSM.16.MT88.4 R96, [R230+0x14000] ;  /* 0x01400000e660783b */ /* 0x000fe80000004200 */
[----:B------:R-:W5:Y:S01]  /*1b6f0*/  LDSM.16.MT88.4 R88, [R227+0x12000] ;  /* 0x01200000e358783b */ /* 0x000f620000004200 */
[----:B-1----:R-:W-:-:S03]  /*1b700*/  FMNMX.FTZ R164, R6, R164, !PT ;  /* 0x000000a406a47209 */ /* 0x002fc60007810000 */
[----:B------:R-:W1:Y:S01]  /*1b710*/  LDSM.16.MT88.4 R104, [R229+0x14000] ;  /* 0x01400000e568783b */ /* 0x000e620000004200 */
[----:B----4-:R-:W-:-:S03]  /*1b720*/  FMNMX.FTZ R3, R2, R3, !PT ;  /* 0x0000000302037209 */ /* 0x010fc60007810000 */
[----:B------:R-:W4:Y:S01]  /*1b730*/  LDSM.16.MT88.4 R112, [R228+0x14000] ;  /* 0x01400000e470783b */ /* 0x000f220000004200 */
[----:B------:R-:W-:-:S03]  /*1b740*/  FSETP.NEU.FTZ.AND P0, PT, R164, -INF , PT ;  /* 0xff800000a400780b */ /* 0x000fc60003f1d000 */
[----:B------:R-:W4:Y:S04]  /*1b750*/  LDSM.16.MT88.4 R120, [R227+0x14000] ;  /* 0x01400000e378783b */ /* 0x000f280000004200 */
[----:B------:R-:W4:Y:S04]  /*1b760*/  LDSM.16.MT88.4 R128, [R230+0x16000] ;  /* 0x01600000e680783b */ /* 0x000f280000004200 */
[----:B------:R-:W4:Y:S04]  /*1b770*/  LDSM.16.MT88.4 R152, [R229+0x16000] ;  /* 0x01600000e598783b */ /* 0x000f280000004200 */
[----:B------:R-:W4:Y:S04]  /*1b780*/  LDSM.16.MT88.4 R148, [R228+0x16000] ;  /* 0x01600000e494783b */ /* 0x000f280000004200 */
[----:B--2---:R-:W-:Y:S01]  /*1b790*/  LDSM.16.MT88.4 R16, [R230+0x10800] ;  /* 0x01080000e610783b */ /* 0x004fe20000004200 */
[C---:B---3--:R-:W-:Y:S01]  /*1b7a0*/  FMUL.FTZ R195, R191.reuse, R164 ;  /* 0x000000a4bfc37220 */ /* 0x048fe20000410000 */
[----:B------:R-:W-:-:S04]  /*1b7b0*/  FMUL.FTZ R190, R191, R3 ;  /* 0x00000003bfbe7220 */ /* 0x000fc80000410000 */
[----:B------:R-:W-:Y:S02]  /*1b7c0*/  FSEL R195, R195, RZ, P0 ;  /* 0x000000ffc3c37208 */ /* 0x000fe40000000000 */
[----:B------:R-:W-:-:S03]  /*1b7d0*/  FSETP.NEU.FTZ.AND P0, PT, R3, -INF , PT ;  /* 0xff8000000300780b */ /* 0x000fc60003f1d000 */
[-CC-:B------:R-:W-:Y:S01]  /*1b7e0*/  FFMA.FTZ R177, R24, R191.reuse, -R195.reuse ;  /* 0x000000bf18b17223 */ /* 0x180fe200000108c3 */
[----:B------:R-:W-:Y:S01]  /*1b7f0*/  FSEL R190, R190, RZ, P0 ;  /* 0x000000ffbebe7208 */ /* 0x000fe20000000000 */
[-CC-:B------:R-:W-:Y:S01]  /*1b800*/  FFMA.FTZ R176, R25, R191.reuse, -R195.reuse ;  /* 0x000000bf19b07223 */ /* 0x180fe200000108c3 */
        /* <DEDUP_REMOVED lines=8> */
[----:B------:R-:W-:Y:S01]  /*1b890*/  MUFU.EX2 R177, R177 ;  /* 0x000000b100b17308 */ /* 0x000fe20000000800 */
[----:B------:R-:W2:Y:S01]  /*1b8a0*/  LDSM.16.MT88.4 R4, [R227+0x16000] ;  /* 0x01600000e304783b */ /* 0x000ea20000004200 */
[-CC-:B------:R-:W-:Y:S01]  /*1b8b0*/  FFMA.FTZ R2, R9, R191.reuse, -R195.reuse ;  /* 0x000000bf09027223 */ /* 0x180fe200000108c3 */
[-CC-:B------:R-:W-:Y:S01]  /*1b8c0*/  FFMA.FTZ R167, R8, R191.reuse, -R190.reuse ;  /* 0x000000bf08a77223 */ /* 0x180fe200000108be */
[-CC-:B------:R-:W-:Y:S01]  /*1b8d0*/  FFMA.FTZ R166, R0, R191.reuse, -R190.reuse ;  /* 0x000000bf00a67223 */ /* 0x180fe200000108be */
[----:B------:R-:W3:Y:S01]  /*1b8e0*/  LDSM.16.MT88.4 R8, [R229+0x10800] ;  /* 0x01080000e508783b */ /* 0x000ee20000004200 */
[-CC-:B------:R-:W-:Y:S01]  /*1b8f0*/  FFMA.FTZ R169, R13, R191.reuse, -R195.reuse ;  /* 0x000000bf0da97223 */ /* 0x180fe200000108c3 */
[-CC-:B------:R-:W-:Y:S01]  /*1b900*/  FFMA.FTZ R170, R14, R191.reuse, -R190.reuse ;  /* 0x000000bf0eaa7223 */ /* 0x180fe200000108be */
[----:B------:R-:W5:Y:S01]  /*1b910*/  MUFU.EX2 R176, R176 ;  /* 0x000000b000b07308 */ /* 0x000f620000000800 */
[-CC-:B------:R-:W-:Y:S01]  /*1b920*/  FFMA.FTZ R0, R12, R191.reuse, -R190.reuse ;  /* 0x000000bf0c007223 */ /* 0x180fe200000108be */
[----:B------:R-:W3:Y:S01]  /*1b930*/  LDSM.16.MT88.4 R20, [R228+0x10800] ;  /* 0x01080000e414783b */ /* 0x000ee20000004200 */
[-CC-:B------:R-:W-:Y:S01]  /*1b940*/  FFMA.FTZ R180, R180, R191.reuse, -R195.reuse ;  /* 0x000000bfb4b47223 */ /* 0x180fe200000108c3 */
[-CC-:B------:R-:W-:Y:S01]  /*1b950*/  FFMA.FTZ R181, R181, R191.reuse, -R195.reuse ;  /* 0x000000bfb5b57223 */ /* 0x180fe200000108c3 */
[-CC-:B------:R-:W-:Y:S01]  /*1b960*/  FFMA.FTZ R182, R182, R191.reuse, -R195.reuse ;  /* 0x000000bfb6b67223 */ /* 0x180fe200000108c3 */
[----:B------:R-:W3:Y:S01]  /*1b970*/  LDSM.16.MT88.4 R12, [R227+0x10800] ;  /* 0x01080000e30c783b */ /* 0x000ee20000004200 */
[-CC-:B------:R-:W-:Y:S01]  /*1b980*/  FFMA.FTZ R183, R183, R191.reuse, -R195.reuse ;  /* 0x000000bfb7b77223 */ /* 0x180fe200000108c3 */
[----:B------:R-:W1:Y:S01]  /*1b990*/  MUFU.EX2 R174, R174 ;  /* 0x000000ae00ae7308 */ /* 0x000e620000000800 */
[-CC-:B------:R-:W-:Y:S01]  /*1b9a0*/  FFMA.FTZ R184, R31, R191.reuse, -R190.reuse ;  /* 0x000000bf1fb87223 */ /* 0x180fe200000108be */
[----:B------:R-:W-:Y:S01]  /*1b9b0*/  LDSM.16.MT88.4 R24, [R230+0x12800] ;  /* 0x01280000e618783b */ /* 0x000fe20000004200 */
[-CC-:B------:R-:W-:Y:S01]  /*1b9c0*/  FFMA.FTZ R185, R30, R191.reuse, -R190.reuse ;  /* 0x000000bf1eb97223 */ /* 0x180fe200000108be */
[-CC-:B------:R-:W-:Y:S01]  /*1b9d0*/  FFMA.FTZ R186, R29, R191.reuse, -R190.reuse ;  /* 0x000000bf1dba7223 */ /* 0x180fe200000108be */
[-CC-:B------:R-:W-:Y:S01]  /*1b9e0*/  FFMA.FTZ R187, R28, R191.reuse, -R190.reuse ;  /* 0x000000bf1cbb7223 */ /* 0x180fe200000108be */
[--C-:B------:R-:W-:Y:S01]  /*1b9f0*/  FFMA.FTZ R196, R196, R191, -R195.reuse ;  /* 0x000000bfc4c47223 */ /* 0x100fe200000108c3 */
[----:B------:R-:W-:Y:S01]  /*1ba00*/  LDSM.16.MT88.4 R28, [R229+0x13000] ;  /* 0x01300000e51c783b */ /* 0x000fe20000004200 */
[----:B------:R-:W4:Y:S01]  /*1ba10*/  MUFU.EX2 R172, R172 ;  /* 0x000000ac00ac7308 */ /* 0x000f220000000800 */
[----:B-----5:R-:W-:Y:S01]  /*1ba20*/  F2FP.BF16.F32.PACK_AB R144, R176, R177 ;  /* 0x000000b1b090723e */ /* 0x020fe200000010ff */
[-CC-:B------:R-:W-:Y:S01]  /*1ba30*/  FFMA.FTZ R194, R194, R191.reuse, -R195.reuse ;  /* 0x000000bfc2c27223 */ /* 0x180fe200000108c3 */
[-CC-:B------:R-:W-:Y:S01]  /*1ba40*/  FFMA.FTZ R193, R193, R191.reuse, -R195.reuse ;  /* 0x000000bfc1c17223 */ /* 0x180fe200000108c3 */
[-C--:B------:R-:W-:Y:S01]  /*1ba50*/  FFMA.FTZ R249, R192, R191.reuse, -R195 ;  /* 0x000000bfc0f97223 */ /* 0x080fe200000108c3 */
[-CC-:B------:R-:W-:Y:S01]  /*1ba60*/  FFMA.FTZ R192, R35, R191.reuse, -R190.reuse ;  /* 0x000000bf23c07223 */ /* 0x180fe200000108be */
[-CC-:B------:R-:W-:Y:S01]  /*1ba70*/  FFMA.FTZ R195, R34, R191.reuse, -R190.reuse ;  /* 0x000000bf22c37223 */ /* 0x180fe200000108be */
[-CC-:B------:R-:W-:Y:S01]  /*1ba80*/  FFMA.FTZ R248, R32, R191.reuse, -R190.reuse ;  /* 0x000000bf20f87223 */ /* 0x180fe200000108be */
[----:B------:R-:W-:Y:S01]  /*1ba90*/  MUFU.EX2 R178, R178 ;  /* 0x000000b200b27308 */ /* 0x000fe20000000800 */
[----:B------:R-:W-:Y:S01]  /*1baa0*/  FFMA.FTZ R33, R33, R191, -R190 ;  /* 0x000000bf21217223 */ /* 0x000fe200000108be */
[----:B------:R-:W-:-:S04]  /*1bab0*/  FADD.FTZ R176, R177, R176 ;  /* 0x000000b0b1b07221 */ /* 0x000fc80000010000 */
[----:B-1----:R-:W-:Y:S02]  /*1bac0*/  FADD.FTZ R176, R174, R176 ;  /* 0x000000b0aeb07221 */ /* 0x002fe40000010000 */
[----:B------:R-:W1:Y:S01]  /*1bad0*/  MUFU.EX2 R179, R179 ;  /* 0x000000b300b37308 */ /* 0x000e620000000800 */
[C---:B----4-:R-:W-:Y:S01]  /*1bae0*/  F2FP.BF16.F32.PACK_AB R146, R172.reuse, R174 ;  /* 0x000000aeac92723e */ /* 0x050fe200000010ff */
[----:B------:R-:W-:-:S06]  /*1baf0*/  FADD.FTZ R176, R172, R176 ;  /* 0x000000b0acb07221 */ /* 0x000fcc0000010000 */
[----:B------:R-:W4:Y:S08]  /*1bb00*/  MUFU.EX2 R175, R175 ;  /* 0x000000af00af7308 */ /* 0x000f300000000800 */
[----:B------:R-:W5:Y:S01]  /*1bb10*/  MUFU.EX2 R173, R173 ;  /* 0x000000ad00ad7308 */ /* 0x000f620000000800 */
[----:B-1----:R-:W-:Y:S01]  /*1bb20*/  F2FP.BF16.F32.PACK_AB R145, R179, R178 ;  /* 0x000000b2b391723e */ /* 0x002fe200000010ff */
[----:B------:R-:W-:-:S06]  /*1bb30*/  FADD.FTZ R178, R178, R179 ;  /* 0x000000b3b2b27221 */ /* 0x000fcc0000010000 */
[----:B------:R-:W1:Y:S01]  /*1bb40*/  MUFU.EX2 R171, R171 ;  /* 0x000000ab00ab7308 */ /* 0x000e620000000800 */
[----:B----4-:R-:W-:-:S07]  /*1bb50*/  FADD.FTZ R178, R175, R178 ;  /* 0x000000b2afb27221 */ /* 0x010fce0000010000 */
[----:B------:R-:W4:Y:S01]  /*1bb60*/  MUFU.EX2 R169, R169 ;  /* 0x000000a900a97308 */ /* 0x000f220000000800 */
[C---:B-----5:R-:W-:Y:S01]  /*1bb70*/  F2FP.BF16.F32.PACK_AB R147, R173.reuse, R175 ;  /* 0x000000afad93723e */ /* 0x060fe200000010ff */
[----:B------:R-:W-:-:S06]  /*1bb80*/  FADD.FTZ R178, R173, R178 ;  /* 0x000000b2adb27221 */ /* 0x000fcc0000010000 */
[----:B------:R-:W-:Y:S01]  /*1bb90*/  HMMA.16816.F32.BF16 R160, R144, R156, RZ ;  /* 0x0000009c90a0723c */ /* 0x000fe200000418ff */
[----:B------:R-:W-:Y:S01]  /*1bba0*/  MUFU.EX2 R168, R168 ;  /* 0x000000a800a87308 */ /* 0x000fe20000000800 */
[----:B-1----:R-:W-:-:S04]  /*1bbb0*/  FADD.FTZ R176, R171, R176 ;  /* 0x000000b0abb07221 */ /* 0x002fc80000010000 */
[C---:B------:R-:W-:Y:S03]  /*1bbc0*/  HMMA.16816.F32.BF16 R36, R144.reuse, R40, RZ ;  /* 0x000000289024723c */ /* 0x040fe600000418ff */
[----:B------:R-:W-:Y:S01]  /*1bbd0*/  MUFU.EX2 R2, R2 ;  /* 0x0000000200027308 */ /* 0x000fe20000000800 */
[----:B----4-:R-:W-:Y:S02]  /*1bbe0*/  FADD.FTZ R176, R169, R176 ;  /* 0x000000b0a9b07221 */ /* 0x010fe40000010000 */
[C---:B------:R-:W-:Y:S05]  /*1bbf0*/  HMMA.16816.F32.BF16 R156, R144.reuse, R158, RZ ;  /* 0x0000009e909c723c */ /* 0x040fea00000418ff */
[----:B------:R-:W1:Y:S01]  /*1bc00*/  MUFU.EX2 R170, R170 ;  /* 0x000000aa00aa7308 */ /* 0x000e620000000800 */
[C---:B------:R-:W-:Y:S06]  /*1bc10*/  HMMA.16816.F32.BF16 R40, R144.reuse, R42, RZ ;  /* 0x0000002a9028723c */ /* 0x040fec00000418ff */
[C---:B------:R-:W-:Y:S01]  /*1bc20*/  HMMA.16816.F32.BF16 R44, R144.reuse, R48, RZ ;  /* 0x00000030902c723c */ /* 0x040fe200000418ff */
[----:B------:R-:W4:Y:S05]  /*1bc30*/  MUFU.EX2 R167, R167 ;  /* 0x000000a700a77308 */ /* 0x000f2a0000000800 */
[----:B------:R-:W-:Y:S03]  /*1bc40*/  HMMA.16816.F32.BF16 R52, R144, R56, RZ ;  /* 0x000000389034723c */ /* 0x000fe600000418ff */
[----:B------:R-:W-:Y:S01]  /*1bc50*/  MUFU.EX2 R166, R166 ;  /* 0x000000a600a67308 */ /* 0x000fe20000000800 */
[----:B-1----:R-:W-:-:S02]  /*1bc60*/  FADD.FTZ R178, R170, R178 ;  /* 0x000000b2aab27221 */ /* 0x002fc40000010000 */
[C---:B------:R-:W-:Y:S05]  /*1bc70*/  HMMA.16816.F32.BF16 R60, R144.reuse, R64, RZ ;  /* 0x00000040903c723c */ /* 0x040fea00000418ff */
[----:B------:R-:W1:Y:S01]  /*1bc80*/  MUFU.EX2 R0, R0 ;  /* 0x0000000000007308 */ /* 0x000e620000000800 */
[----:B------:R-:W-:Y:S01]  /*1bc90*/  HMMA.16816.F32.BF16 R68, R144, R72, RZ ;  /* 0x000000489044723c */ /* 0x000fe200000418ff */
[----:B----4-:R-:W-:-:S05]  /*1bca0*/  FADD.FTZ R178, R167, R178 ;  /* 0x000000b2a7b27221 */ /* 0x010fca0000010000 */
[C---:B------:R-:W-:Y:S01]  /*1bcb0*/  HMMA.16816.F32.BF16 R76, R144.reuse, R80, RZ ;  /* 0x00000050904c723c */ /* 0x040fe200000418ff */
[----:B------:R-:W-:Y:S05]  /*1bcc0*/  MUFU.EX2 R180, R180 ;  /* 0x000000b400b47308 */ /* 0x000fea0000000800 */
[C---:B------:R-:W-:Y:S03]  /*1bcd0*/  HMMA.16816.F32.BF16 R84, R144.reuse, R88, RZ ;  /* 0x000000589054723c */ /* 0x040fe600000418ff */
        /* <DEDUP_REMOVED lines=8> */
[C---:B------:R-:W-:Y:S05]  /*1bd60*/  HMMA.16816.F32.BF16 R124, R144.reuse, R128, RZ ;  /* 0x00000080907c723c */ /* 0x040fea00000418ff */
[----:B------:R-:W5:Y:S01]  /*1bd70*/  MUFU.EX2 R185, R185 ;  /* 0x000000b900b97308 */ /* 0x000f620000000800 */
[C---:B------:R-:W-:Y:S06]  /*1bd80*/  HMMA.16816.F32.BF16 R132, R144.reuse, R152, RZ ;  /* 0x000000989084723c */ /* 0x040fec00000418ff */
[C---:B------:R-:W-:Y:S01]  /*1bd90*/  HMMA.16816.F32.BF16 R136, R144.reuse, R148, RZ ;  /* 0x000000949088723c */ /* 0x040fe200000418ff */
[----:B------:R-:W-:Y:S05]  /*1bda0*/  MUFU.EX2 R186, R186 ;  /* 0x000000ba00ba7308 */ /* 0x000fea0000000800 */
[C---:B------:R-:W-:Y:S03]  /*1bdb0*/  HMMA.16816.F32.BF16 R48, R144.reuse, R50, RZ ;  /* 0x000000329030723c */ /* 0x040fe600000418ff */
[----:B------:R-:W5:Y:S03]  /*1bdc0*/  MUFU.EX2 R187, R187 ;  /* 0x000000bb00bb7308 */ /* 0x000f660000000800 */
[C---:B------:R-:W-:Y:S05]  /*1bdd0*/  HMMA.16816.F32.BF16 R56, R144.reuse, R58, RZ ;  /* 0x0000003a9038723c */ /* 0x040fea00000418ff */
[----:B------:R-:W5:Y:S01]  /*1bde0*/  MUFU.EX2 R196, R196 ;  /* 0x000000c400c47308 */ /* 0x000f620000000800 */
[C---:B------:R-:W-:Y:S06]  /*1bdf0*/  HMMA.16816.F32.BF16 R64, R144.reuse, R66, RZ ;  /* 0x000000429040723c */ /* 0x040fec00000418ff */
[C---:B------:R-:W-:Y:S01]  /*1be00*/  HMMA.16816.F32.BF16 R72, R144.reuse, R74, RZ ;  /* 0x0000004a9048723c */ /* 0x040fe200000418ff */
[----:B------:R-:W-:Y:S05]  /*1be10*/  MUFU.EX2 R194, R194 ;  /* 0x000000c200c27308 */ /* 0x000fea0000000800 */
[C---:B------:R-:W-:Y:S03]  /*1be20*/  HMMA.16816.F32.BF16 R80, R144.reuse, R82, RZ ;  /* 0x000000529050723c */ /* 0x040fe600000418ff */
[----:B------:R-:W-:Y:S03]  /*1be30*/  MUFU.EX2 R193, R193 ;  /* 0x000000c100c17308 */ /* 0x000fe60000000800 */
[C---:B------:R-:W-:Y:S05]  /*1be40*/  HMMA.16816.F32.BF16 R88, R144.reuse, R90, RZ ;  /* 0x0000005a9058723c */ /* 0x040fea00000418ff */
[----:B------:R-:W-:Y:S01]  /*1be50*/  MUFU.EX2 R249, R249 ;  /* 0x000000f900f97308 */ /* 0x000fe20000000800 */
[C---:B------:R-:W-:Y:S06]  /*1be60*/  HMMA.16816.F32.BF16 R96, R144.reuse, R98, RZ ;  /* 0x000000629060723c */ /* 0x040fec00000418ff */
[C---:B------:R-:W-:Y:S01]  /*1be70*/  HMMA.16816.F32.BF16 R104, R144.reuse, R106, RZ ;  /* 0x0000006a9068723c */ /* 0x040fe200000418ff */
[----:B------:R-:W5:Y:S05]  /*1be80*/  MUFU.EX2 R192, R192 ;  /* 0x000000c000c07308 */ /* 0x000f6a0000000800 */
[C---:B------:R-:W-:Y:S03]  /*1be90*/  HMMA.16816.F32.BF16 R112, R144.reuse, R114, RZ ;  /* 0x000000729070723c */ /* 0x040fe600000418ff */
[----:B------:R-:W5:Y:S03]  /*1bea0*/  MUFU.EX2 R195, R195 ;  /* 0x000000c300c37308 */ /* 0x000f660000000800 */
[C---:B------:R-:W-:Y:S05]  /*1beb0*/  HMMA.16816.F32.BF16 R120, R144.reuse, R122, RZ ;  /* 0x0000007a9078723c */ /* 0x040fea00000418ff */
[----:B------:R2:W5:Y:S01]  /*1bec0*/  MUFU.EX2 R190, R33 ;  /* 0x0000002100be7308 */ /* 0x0005620000000800 */
[C---:B------:R-:W-:Y:S06]  /*1bed0*/  HMMA.16816.F32.BF16 R128, R144.reuse, R130, RZ ;  /* 0x000000829080723c */ /* 0x040fec00000418ff */
[C---:B------:R-:W-:Y:S01]  /*1bee0*/  HMMA.16816.F32.BF16 R152, R144.reuse, R154, RZ ;  /* 0x0000009a9098723c */ /* 0x040fe200000418ff */
[----:B------:R-:W5:Y:S05]  /*1bef0*/  MUFU.EX2 R248, R248 ;  /* 0x000000f800f87308 */ /* 0x000f6a0000000800 */
[C---:B------:R-:W-:Y:S01]  /*1bf00*/  HMMA.16816.F32.BF16 R148, R144.reuse, R150, RZ ;  /* 0x000000969094723c */ /* 0x040fe200000418ff */
[----:B--2---:R-:W-:Y:S05]  /*1bf10*/  LDSM.16.MT88.4 R32, [R228+0x11800] ;  /* 0x01180000e420783b */ /* 0x004fea0000004200 */
[C---:B------:R-:W-:Y:S06]  /*1bf20*/  HMMA.16816.F32.BF16 R140, R144.reuse, R4, RZ ;  /* 0x00000004908c723c */ /* 0x040fec00000418ff */
[----:B------:R-:W-:Y:S01]  /*1bf30*/  HMMA.16816.F32.BF16 R144, R144, R6, RZ ;  /* 0x000000069090723c */ /* 0x000fe200000418ff */
[----:B------:R-:W-:-:S02]  /*1bf40*/  F2FP.BF16.F32.PACK_AB R4, R169, R171 ;  /* 0x000000aba904723e */ /* 0x000fc400000010ff */
[----:B------:R-:W-:-:S04]  /*1bf50*/  F2FP.BF16.F32.PACK_AB R5, R167, R170 ;  /* 0x000000aaa705723e */ /* 0x000fc800000010ff */
[----:B------:R-:W-:Y:S01]  /*1bf60*/  F2FP.BF16.F32.PACK_AB R6, R2, R168 ;  /* 0x000000a80206723e */ /* 0x000fe200000010ff */
[----:B------:R-:W-:Y:S01]  /*1bf70*/  FADD.FTZ R168, R168, R176 ;  /* 0x000000b0a8a87221 */ /* 0x000fe20000010000 */
[----:B-1----:R-:W-:Y:S01]  /*1bf80*/  F2FP.BF16.F32.PACK_AB R7, R0, R166 ;  /* 0x000000a60007723e */ /* 0x002fe200000010ff */
[----:B------:R-:W-:Y:S02]  /*1bf90*/  FADD.FTZ R166, R166, R178 ;  /* 0x000000b2a6a67221 */ /* 0x000fe40000010000 */
[----:B------:R-:W-:Y:S02]  /*1bfa0*/  FADD.FTZ R168, R2, R168 ;  /* 0x000000a802a87221 */ /* 0x000fe40000010000 */
[----:B------:R-:W-:Y:S02]  /*1bfb0*/  FADD.FTZ R166, R0, R166 ;  /* 0x000000a600a67221 */ /* 0x000fe40000010000 */
[C---:B------:R-:W-:Y:S06]  /*1bfc0*/  HMMA.16816.F32.BF16 R160, R4.reuse, R16, R160 ;  /* 0x0000001004a0723c */ /* 0x040fec00000418a0 */
[C---:B------:R-:W-:Y:S01]  /*1bfd0*/  HMMA.16816.F32.BF16 R156, R4.reuse, R18, R156 ;  /* 0x00000012049c723c */ /* 0x040fe2000004189c */
[----:B------:R-:W1:Y:S05]  /*1bfe0*/  LDSM.16.MT88.4 R16, [R229+0x12800] ;  /* 0x01280000e510783b */ /* 0x000e6a0000004200 */
[C---:B---3--:R-:W-:Y:S06]  /*1bff0*/  HMMA.16816.F32.BF16 R36, R4.reuse, R8, R36 ;  /* 0x000000080424723c */ /* 0x048fec0000041824 */
[C---:B------:R-:W-:Y:S01]  /*1c000*/  HMMA.16816.F32.BF16 R40, R4.reuse, R10, R40 ;  /* 0x0000000a0428723c */ /* 0x040fe20000041828 */
[----:B------:R-:W2:Y:S05]  /*1c010*/  LDSM.16.MT88.4 R8, [R228+0x12800] ;  /* 0x01280000e408783b */ /* 0x000eaa0000004200 */
[C---:B------:R-:W-:Y:S06]  /*1c020*/  HMMA.16816.F32.BF16 R44, R4.reuse, R20, R44 ;  /* 0x00000014042c723c */ /* 0x040fec000004182c */
[C---:B------:R-:W-:Y:S01]  /*1c030*/  HMMA.16816.F32.BF16 R48, R4.reuse, R22, R48 ;  /* 0x000000160430723c */ /* 0x040fe20000041830 */
[----:B------:R-:W3:Y:S05]  /*1c040*/  LDSM.16.MT88.4 R20, [R227+0x12800] ;  /* 0x01280000e314783b */ /* 0x000eea0000004200 */
[C---:B------:R-:W-:Y:S06]  /*1c050*/  HMMA.16816.F32.BF16 R52, R4.reuse, R12, R52 ;  /* 0x0000000c0434723c */ /* 0x040fec0000041834 */
[C---:B------:R-:W-:Y:S01]  /*1c060*/  HMMA.16816.F32.BF16 R56, R4.reuse, R14, R56 ;  /* 0x0000000e0438723c */ /* 0x040fe20000041838 */
[----:B------:R-:W4:Y:S05]  /*1c070*/  LDSM.16.MT88.4 R12, [R230+0x14800] ;  /* 0x01480000e60c783b */ /* 0x000f2a0000004200 */
[C---:B-1----:R-:W-:Y:S06]  /*1c080*/  HMMA.16816.F32.BF16 R68, R4.reuse, R16, R68 ;  /* 0x000000100444723c */ /* 0x042fec0000041844 */
[C---:B------:R-:W-:Y:S01]  /*1c090*/  HMMA.16816.F32.BF16 R72, R4.reuse, R18, R72 ;  /* 0x000000120448723c */ /* 0x040fe20000041848 */
[----:B------:R-:W1:Y:S05]  /*1c0a0*/  LDSM.16.MT88.4 R16, [R228+0x14800] ;  /* 0x01480000e410783b */ /* 0x000e6a0000004200 */
[C---:B--2---:R-:W-:Y:S06]  /*1c0b0*/  HMMA.16816.F32.BF16 R76, R4.reuse, R8, R76 ;  /* 0x00000008044c723c */ /* 0x044fec000004184c */
[C---:B------:R-:W-:Y:S01]  /*1c0c0*/  HMMA.16816.F32.BF16 R80, R4.reuse, R10, R80 ;  /* 0x0000000a0450723c */ /* 0x040fe20000041850 */
[----:B------:R-:W2:Y:S05]  /*1c0d0*/  LDSM.16.MT88.4 R8, [R227+0x14800] ;  /* 0x01480000e308783b */ /* 0x000eaa0000004200 */
[C---:B------:R-:W-:Y:S06]  /*1c0e0*/  HMMA.16816.F32.BF16 R60, R4.reuse, R24, R60 ;  /* 0x00000018043c723c */ /* 0x040fec000004183c */
[C---:B------:R-:W-:Y:S01]  /*1c0f0*/  HMMA.16816.F32.BF16 R64, R4.reuse, R26, R64 ;  /* 0x0000001a0440723c */ /* 0x040fe20000041840 */
[----:B------:R-:W5:Y:S05]  /*1c100*/  LDSM.16.MT88.4 R24, [R229+0x14800] ;  /* 0x01480000e518783b */ /* 0x000f6a0000004200 */
[C---:B---3--:R-:W-:Y:S06]  /*1c110*/  HMMA.16816.F32.BF16 R84, R4.reuse, R20, R84 ;  /* 0x000000140454723c */ /* 0x048fec0000041854 */
[C---:B------:R-:W-:Y:S01]  /*1c120*/  HMMA.16816.F32.BF16 R88, R4.reuse, R22, R88 ;  /* 0x000000160458723c */ /* 0x040fe20000041858 */
[----:B------:R-:W3:Y:S05]  /*1c130*/  LDSM.16.MT88.4 R20, [R230+0x16800] ;  /* 0x01680000e614783b */ /* 0x000eea0000004200 */
[C---:B----4-:R-:W-:Y:S06]  /*1c140*/  HMMA.16816.F32.BF16 R92, R4.reuse, R12, R92 ;  /* 0x0000000c045c723c */ /* 0x050fec000004185c */
        /* <DEDUP_REMOVED lines=8> */
[C---:B-----5:R-:W-:Y:S06]  /*1c1d0*/  HMMA.16816.F32.BF16 R100, R4.reuse, R24, R100 ;  /* 0x000000180464723c */ /* 0x060fec0000041864 */
[C---:B------:R-:W-:Y:S01]  /*1c1e0*/  HMMA.16816.F32.BF16 R104, R4.reuse, R26, R104 ;  /* 0x0000001a0468723c */ /* 0x040fe20000041868 */
[----:B------:R-:W5:Y:S05]  /*1c1f0*/  LDSM.16.MT88.4 R24, [R230+0x11000] ;  /* 0x01100000e618783b */ /* 0x000f6a0000004200 */
[C---:B---3--:R-:W-:Y:S06]  /*1c200*/  HMMA.16816.F32.BF16 R124, R4.reuse, R20, R124 ;  /* 0x00000014047c723c */ /* 0x048fec000004187c */
[C---:B------:R-:W-:Y:S01]  /*1c210*/  HMMA.16816.F32.BF16 R128, R4.reuse, R22, R128 ;  /* 0x000000160480723c */ /* 0x040fe20000041880 */
[----:B------:R-:W-:Y:S05]  /*1c220*/  LDSM.16.MT88.4 R20, [R228+0x11000] ;  /* 0x01100000e414783b */ /* 0x000fea0000004200 */
[C---:B----4-:R-:W-:Y:S06]  /*1c230*/  HMMA.16816.F32.BF16 R132, R4.reuse, R12, R132 ;  /* 0x0000000c0484723c */ /* 0x050fec0000041884 */
[C---:B------:R-:W-:Y:S01]  /*1c240*/  HMMA.16816.F32.BF16 R152, R4.reuse, R14, R152 ;  /* 0x0000000e0498723c */ /* 0x040fe20000041898 */
[----:B------:R-:W3:Y:S05]  /*1c250*/  LDSM.16.MT88.4 R12, [R229+0x11000] ;  /* 0x01100000e50c783b */ /* 0x000eea0000004200 */
[C---:B-1----:R-:W-:Y:S06]  /*1c260*/  HMMA.16816.F32.BF16 R136, R4.reuse, R16, R136 ;  /* 0x000000100488723c */ /* 0x042fec0000041888 */
[C---:B------:R-:W-:Y:S01]  /*1c270*/  HMMA.16816.F32.BF16 R148, R4.reuse, R18, R148 ;  /* 0x000000120494723c */ /* 0x040fe20000041894 */
[----:B------:R-:W-:Y:S05]  /*1c280*/  LDSM.16.MT88.4 R16, [R227+0x11000] ;  /* 0x01100000e310783b */ /* 0x000fea0000004200 */
[C---:B--2---:R-:W-:Y:S06]  /*1c290*/  HMMA.16816.F32.BF16 R140, R4.reuse, R8, R140 ;  /* 0x00000008048c723c */ /* 0x044fec000004188c */
[----:B------:R-:W-:Y:S01]  /*1c2a0*/  HMMA.16816.F32.BF16 R144, R4, R10, R144 ;  /* 0x0000000a0490723c */ /* 0x000fe20000041890 */
[----:B------:R-:W1:Y:S01]  /*1c2b0*/  LDSM.16.MT88.4 R4, [R230+0x13000] ;  /* 0x01300000e604783b */ /* 0x000e620000004200 */
[----:B------:R-:W-:Y:S01]  /*1c2c0*/  F2FP.BF16.F32.PACK_AB R8, R181, R180 ;  /* 0x000000b4b508723e */ /* 0x000fe200000010ff */
[----:B------:R-:W-:Y:S01]  /*1c2d0*/  FADD.FTZ R180, R180, R168 ;  /* 0x000000a8b4b47221 */ /* 0x000fe20000010000 */
[----:B------:R-:W-:Y:S01]  /*1c2e0*/  F2FP.BF16.F32.PACK_AB R9, R185, R184 ;  /* 0x000000b8b909723e */ /* 0x000fe200000010ff */
[----:B------:R-:W-:-:S02]  /*1c2f0*/  FADD.FTZ R184, R184, R166 ;  /* 0x000000a6b8b87221 */ /* 0x000fc40000010000 */
[----:B------:R-:W-:Y:S01]  /*1c300*/  F2FP.BF16.F32.PACK_AB R10, R183, R182 ;  /* 0x000000b6b70a723e */ /* 0x000fe200000010ff */
[----:B------:R-:W-:Y:S01]  /*1c310*/  FADD.FTZ R180, R181, R180 ;  /* 0x000000b4b5b47221 */ /* 0x000fe20000010000 */
[----:B------:R-:W-:Y:S01]  /*1c320*/  F2FP.BF16.F32.PACK_AB R11, R187, R186 ;  /* 0x000000babb0b723e */ /* 0x000fe200000010ff */
[----:B------:R-:W-:Y:S02]  /*1c330*/  FADD.FTZ R184, R185, R184 ;  /* 0x000000b8b9b87221 */ /* 0x000fe40000010000 */
[----:B------:R-:W-:Y:S02]  /*1c340*/  FADD.FTZ R182, R182, R180 ;  /* 0x000000b4b6b67221 */ /* 0x000fe40000010000 */
[----:B------:R-:W-:Y:S02]  /*1c350*/  FADD.FTZ R186, R186, R184 ;  /* 0x000000b8baba7221 */ /* 0x000fe40000010000 */
[----:B-----5:R-:W-:Y:S01]  /*1c360*/  HMMA.16816.F32.BF16 R160, R8, R24, R160 ;  /* 0x0000001808a0723c */ /* 0x020fe200000418a0 */
[----:B------:R-:W-:Y:S01]  /*1c370*/  FADD.FTZ R182, R183, R182 ;  /* 0x000000b6b7b67221 */ /* 0x000fe20000010000 */
[----:B------:R-:W-:-:S03]  /*1c380*/  FADD.FTZ R186, R187, R186 ;  /* 0x000000babbba7221 */ /* 0x000fc60000010000 */
[----:B------:R-:W-:Y:S01]  /*1c390*/  FADD.FTZ R182, R196, R182 ;  /* 0x000000b6c4b67221 */ /* 0x000fe20000010000 */
[----:B------:R-:W-:Y:S01]  /*1c3a0*/  HMMA.16816.F32.BF16 R156, R8, R26, R156 ;  /* 0x0000001a089c723c */ /* 0x000fe2000004189c */
[----:B------:R-:W-:Y:S01]  /*1c3b0*/  LDSM.16.MT88.4 R24, [R227+0x13000] ;  /* 0x01300000e318783b */ /* 0x000fe20000004200 */
[----:B------:R-:W-:Y:S01]  /*1c3c0*/  FADD.FTZ R186, R192, R186 ;  /* 0x000000bac0ba7221 */ /* 0x000fe20000010000 */
[----:B------:R-:W-:-:S03]  /*1c3d0*/  FADD.FTZ R182, R194, R182 ;  /* 0x000000b6c2b67221 */ /* 0x000fc60000010000 */
[----:B---3--:R-:W-:Y:S01]  /*1c3e0*/  HMMA.16816.F32.BF16 R36, R8, R12, R36 ;  /* 0x0000000c0824723c */ /* 0x008fe20000041824 */
[----:B------:R-:W-:Y:S01]  /*1c3f0*/  FADD.FTZ R186, R195, R186 ;  /* 0x000000bac3ba7221 */ /* 0x000fe20000010000 */
[----:B------:R-:W-:-:S03]  /*1c400*/  FADD.FTZ R182, R193, R182 ;  /* 0x000000b6c1b67221 */ /* 0x000fc60000010000 */
[----:B------:R-:W-:Y:S01]  /*1c410*/  FADD.FTZ R186, R190, R186 ;  /* 0x000000babeba7221 */ /* 0x000fe20000010000 */
[C---:B------:R-:W-:Y:S01]  /*1c420*/  HMMA.16816.F32.BF16 R40, R8.reuse, R14, R40 ;  /* 0x0000000e0828723c */ /* 0x040fe20000041828 */
[----:B------:R-:W2:Y:S05]  /*1c430*/  LDSM.16.MT88.4 R12, [R228+0x13000] ;  /* 0x01300000e40c783b */ /* 0x000eaa0000004200 */
[C---:B------:R-:W-:Y:S06]  /*1c440*/  HMMA.16816.F32.BF16 R44, R8.reuse, R20, R44 ;  /* 0x00000014082c723c */ /* 0x040fec000004182c */
[C---:B------:R-:W-:Y:S01]  /*1c450*/  HMMA.16816.F32.BF16 R48, R8.reuse, R22, R48 ;  /* 0x000000160830723c */ /* 0x040fe20000041830 */
[----:B------:R-:W3:Y:S05]  /*1c460*/  LDSM.16.MT88.4 R20, [R230+0x15000] ;  /* 0x01500000e614783b */ /* 0x000eea0000004200 */
[C---:B-1----:R-:W-:Y:S06]  /*1c470*/  HMMA.16816.F32.BF16 R60, R8.reuse, R4, R60 ;  /* 0x00000004083c723c */ /* 0x042fec000004183c */
[C---:B------:R-:W-:Y:S01]  /*1c480*/  HMMA.16816.F32.BF16 R64, R8.reuse, R6, R64 ;  /* 0x000000060840723c */ /* 0x040fe20000041840 */
[----:B------:R-:W1:Y:S05]  /*1c490*/  LDSM.16.MT88.4 R4, [R228+0x15000] ;  /* 0x01500000e404783b */ /* 0x000e6a0000004200 */
[C---:B------:R-:W-:Y:S06]  /*1c4a0*/  HMMA.16816.F32.BF16 R52, R8.reuse, R16, R52 ;  /* 0x000000100834723c */ /* 0x040fec0000041834 */
[C---:B------:R-:W-:Y:S01]  /*1c4b0*/  HMMA.16816.F32.BF16 R56, R8.reuse, R18, R56 ;  /* 0x000000120838723c */ /* 0x040fe20000041838 */
[----:B------:R-:W4:Y:S05]  /*1c4c0*/  LDSM.16.MT88.4 R16, [R229+0x15000] ;  /* 0x01500000e510783b */ /* 0x000f2a0000004200 */
[C---:B------:R-:W-:Y:S06]  /*1c4d0*/  HMMA.16816.F32.BF16 R68, R8.reuse, R28, R68 ;  /* 0x0000001c0844723c */ /* 0x040fec0000041844 */
[C---:B------:R-:W-:Y:S01]  /*1c4e0*/  HMMA.16816.F32.BF16 R72, R8.reuse, R30, R72 ;  /* 0x0000001e0848723c */ /* 0x040fe20000041848 */
[----:B------:R-:W-:Y:S05]  /*1c4f0*/  LDSM.16.MT88.4 R28, [R230+0x17000] ;  /* 0x01700000e61c783b */ /* 0x000fea0000004200 */
        /* <DEDUP_REMOVED lines=8> */
[----:B------:R-:W-:Y:S05]  /*1c580*/  LDSM.16.MT88.4 R20, [R227+0x17000] ;  /* 0x01700000e314783b */ /* 0x000fea0000004200 */
[C---:B-1----:R-:W-:Y:S06]  /*1c590*/  HMMA.16816.F32.BF16 R108, R8.reuse, R4, R108 ;  /* 0x00000004086c723c */ /* 0x042fec000004186c */
[C---:B------:R-:W-:Y:S01]  /*1c5a0*/  HMMA.16816.F32.BF16 R112, R8.reuse, R6, R112 ;  /* 0x000000060870723c */ /* 0x040fe20000041870 */
[----:B------:R-:W1:Y:S05]  /*1c5b0*/  LDSM.16.MT88.4 R4, [R228+0x17000] ;  /* 0x01700000e404783b */ /* 0x000e6a0000004200 */
[C---:B----4-:R-:W-:Y:S06]  /*1c5c0*/  HMMA.16816.F32.BF16 R100, R8.reuse, R16, R100 ;  /* 0x000000100864723c */ /* 0x050fec0000041864 */
[C---:B------:R-:W-:Y:S01]  /*1c5d0*/  HMMA.16816.F32.BF16 R104, R8.reuse, R18, R104 ;  /* 0x000000120868723c */ /* 0x040fe20000041868 */
[----:B------:R-:W3:Y:S05]  /*1c5e0*/  LDSM.16.MT88.4 R16, [R230+0x11800] ;  /* 0x01180000e610783b */ /* 0x000eea0000004200 */
[C---:B--2---:R-:W-:Y:S06]  /*1c5f0*/  HMMA.16816.F32.BF16 R116, R8.reuse, R12, R116 ;  /* 0x0000000c0874723c */ /* 0x044fec0000041874 */
[C---:B------:R-:W-:Y:S01]  /*1c600*/  HMMA.16816.F32.BF16 R120, R8.reuse, R14, R120 ;  /* 0x0000000e0878723c */ /* 0x040fe20000041878 */
[----:B------:R-:W2:Y:S05]  /*1c610*/  LDSM.16.MT88.4 R12, [R229+0x11800] ;  /* 0x01180000e50c783b */ /* 0x000eaa0000004200 */
[C---:B------:R-:W-:Y:S06]  /*1c620*/  HMMA.16816.F32.BF16 R124, R8.reuse, R28, R124 ;  /* 0x0000001c087c723c */ /* 0x040fec000004187c */
[C---:B------:R-:W-:Y:S01]  /*1c630*/  HMMA.16816.F32.BF16 R128, R8.reuse, R30, R128 ;  /* 0x0000001e0880723c */ /* 0x040fe20000041880 */
[----:B------:R-:W4:Y:S05]  /*1c640*/  LDSM.16.MT88.4 R28, [R227+0x11800] ;  /* 0x01180000e31c783b */ /* 0x000f2a0000004200 */
[C---:B-----5:R-:W-:Y:S06]  /*1c650*/  HMMA.16816.F32.BF16 R132, R8.reuse, R24, R132 ;  /* 0x000000180884723c */ /* 0x060fec0000041884 */
[C---:B------:R-:W-:Y:S01]  /*1c660*/  HMMA.16816.F32.BF16 R152, R8.reuse, R26, R152 ;  /* 0x0000001a0898723c */ /* 0x040fe20000041898 */
[----:B------:R-:W-:Y:S05]  /*1c670*/  LDSM.16.MT88.4 R24, [R230+0x13800] ;  /* 0x01380000e618783b */ /* 0x000fea0000004200 */
[C---:B-1----:R-:W-:Y:S06]  /*1c680*/  HMMA.16816.F32.BF16 R136, R8.reuse, R4, R136 ;  /* 0x000000040888723c */ /* 0x042fec0000041888 */
[----:B------:R-:W-:Y:S01]  /*1c690*/  HMMA.16816.F32.BF16 R148, R8, R6, R148 ;  /* 0x000000060894723c */ /* 0x000fe20000041894 */
[----:B------:R-:W-:-:S02]  /*1c6a0*/  F2FP.BF16.F32.PACK_AB R4, R194, R196 ;  /* 0x000000c4c204723e */ /* 0x000fc400000010ff */
[----:B------:R-:W-:-:S03]  /*1c6b0*/  F2FP.BF16.F32.PACK_AB R5, R195, R192 ;  /* 0x000000c0c305723e */ /* 0x000fc600000010ff */
[C---:B------:R-:W-:Y:S01]  /*1c6c0*/  HMMA.16816.F32.BF16 R140, R8.reuse, R20, R140 ;  /* 0x00000014088c723c */ /* 0x040fe2000004188c */
[C---:B------:R-:W-:Y:S01]  /*1c6d0*/  F2FP.BF16.F32.PACK_AB R6, R249.reuse, R193 ;  /* 0x000000c1f906723e */ /* 0x040fe200000010ff */
[----:B------:R-:W-:Y:S01]  /*1c6e0*/  FADD.FTZ R249, R249, R182 ;  /* 0x000000b6f9f97221 */ /* 0x000fe20000010000 */
[C---:B------:R-:W-:Y:S01]  /*1c6f0*/  F2FP.BF16.F32.PACK_AB R7, R248.reuse, R190 ;  /* 0x000000bef807723e */ /* 0x040fe200000010ff */
[----:B------:R-:W-:Y:S02]  /*1c700*/  FADD.FTZ R248, R248, R186 ;  /* 0x000000baf8f87221 */ /* 0x000fe40000010000 */
[----:B------:R-:W-:Y:S01]  /*1c710*/  HMMA.16816.F32.BF16 R144, R8, R22, R144 ;  /* 0x000000160890723c */ /* 0x000fe20000041890 */
[----:B------:R-:W1:Y:S04]  /*1c720*/  LDSM.16.MT88.4 R8, [R229+0x13800] ;  /* 0x01380000e508783b */ /* 0x000e680000004200 */
[----:B------:R-:W5:Y:S01]  /*1c730*/  LDSM.16.MT88.4 R20, [R228+0x13800] ;  /* 0x01380000e414783b */ /* 0x000f620000004200 */
[C---:B---3--:R-:W-:Y:S06]  /*1c740*/  HMMA.16816.F32.BF16 R160, R4.reuse, R16, R160 ;  /* 0x0000001004a0723c */ /* 0x048fec00000418a0 */
[C---:B------:R-:W-:Y:S01]  /*1c750*/  HMMA.16816.F32.BF16 R156, R4.reuse, R18, R156 ;  /* 0x00000012049c723c */ /* 0x040fe2000004189c */
[----:B------:R-:W3:Y:S05]  /*1c760*/  LDSM.16.MT88.4 R16, [R227+0x13800] ;  /* 0x01380000e310783b */ /* 0x000eea0000004200 */
[C---:B--2---:R-:W-:Y:S06]  /*1c770*/  HMMA.16816.F32.BF16 R36, R4.reuse, R12, R36 ;  /* 0x0000000c0424723c */ /* 0x044fec0000041824 */
[C---:B------:R-:W-:Y:S01]  /*1c780*/  HMMA.16816.F32.BF16 R40, R4.reuse, R14, R40 ;  /* 0x0000000e0428723c */ /* 0x040fe20000041828 */
[----:B------:R-:W2:Y:S05]  /*1c790*/  LDSM.16.MT88.4 R12, [R230+0x15800] ;  /* 0x01580000e60c783b */ /* 0x000eaa0000004200 */
[C---:B----4-:R-:W-:Y:S06]  /*1c7a0*/  HMMA.16816.F32.BF16 R52, R4.reuse, R28, R52 ;  /* 0x0000001c0434723c */ /* 0x050fec0000041834 */
[C---:B------:R-:W-:Y:S01]  /*1c7b0*/  HMMA.16816.F32.BF16 R56, R4.reuse, R30, R56 ;  /* 0x0000001e0438723c */ /* 0x040fe20000041838 */
[----:B------:R-:W-:Y:S05]  /*1c7c0*/  LDSM.16.MT88.4 R28, [R229+0x15800] ;  /* 0x01580000e51c783b */ /* 0x000fea0000004200 */
[C---:B-1----:R-:W-:Y:S06]  /*1c7d0*/  HMMA.16816.F32.BF16 R68, R4.reuse, R8, R68 ;  /* 0x000000080444723c */ /* 0x042fec0000041844 */
[C---:B------:R-:W-:Y:S01]  /*1c7e0*/  HMMA.16816.F32.BF16 R72, R4.reuse, R10, R72 ;  /* 0x0000000a0448723c */ /* 0x040fe20000041848 */
[----:B------:R-:W1:Y:S05]  /*1c7f0*/  LDSM.16.MT88.4 R8, [R228+0x15800] ;  /* 0x01580000e408783b */ /* 0x000e6a0000004200 */
[C---:B------:R-:W-:Y:S06]  /*1c800*/  HMMA.16816.F32.BF16 R60, R4.reuse, R24, R60 ;  /* 0x00000018043c723c */ /* 0x040fec000004183c */
[C---:B------:R-:W-:Y:S01]  /*1c810*/  HMMA.16816.F32.BF16 R64, R4.reuse, R26, R64 ;  /* 0x0000001a0440723c */ /* 0x040fe20000041840 */
[----:B------:R-:W4:Y:S05]  /*1c820*/  LDSM.16.MT88.4 R24, [R227+0x15800] ;  /* 0x01580000e318783b */ /* 0x000f2a0000004200 */
[C---:B-----5:R-:W-:Y:S06]  /*1c830*/  HMMA.16816.F32.BF16 R76, R4.reuse, R20, R76 ;  /* 0x00000014044c723c */ /* 0x060fec000004184c */
[C---:B------:R-:W-:Y:S01]  /*1c840*/  HMMA.16816.F32.BF16 R80, R4.reuse, R22, R80 ;  /* 0x000000160450723c */ /* 0x040fe20000041850 */
[----:B------:R-:W5:Y:S05]  /*1c850*/  LDSM.16.MT88.4 R20, [R230+0x17800] ;  /* 0x01780000e614783b */ /* 0x000f6a0000004200 */
[C---:B---3--:R-:W-:Y:S06]  /*1c860*/  HMMA.16816.F32.BF16 R84, R4.reuse, R16, R84 ;  /* 0x000000100454723c */ /* 0x048fec0000041854 */
[C---:B------:R-:W-:Y:S01]  /*1c870*/  HMMA.16816.F32.BF16 R88, R4.reuse, R18, R88 ;  /* 0x000000120458723c */ /* 0x040fe20000041858 */
[----:B------:R-:W3:Y:S05]  /*1c880*/  LDSM.16.MT88.4 R16, [R229+0x17800] ;  /* 0x01780000e510783b */ /* 0x000eea0000004200 */
[C---:B--2---:R-:W-:Y:S06]  /*1c890*/  HMMA.16816.F32.BF16 R92, R4.reuse, R12, R92 ;  /* 0x0000000c045c723c */ /* 0x044fec000004185c */
[C---:B------:R-:W-:Y:S01]  /*1c8a0*/  HMMA.16816.F32.BF16 R96, R4.reuse, R14, R96 ;  /* 0x0000000e0460723c */ /* 0x040fe20000041860 */
[----:B------:R-:W2:Y:S05]  /*1c8b0*/  LDSM.16.MT88.4 R12, [R228+0x17800] ;  /* 0x01780000e40c783b */ /* 0x000eaa0000004200 */
[C---:B-1----:R-:W-:Y:S06]  /*1c8c0*/  HMMA.16816.F32.BF16 R108, R4.reuse, R8, R108 ;  /* 0x00000008046c723c */ /* 0x042fec000004186c */
[C---:B------:R-:W-:Y:S01]  /*1c8d0*/  HMMA.16816.F32.BF16 R112, R4.reuse, R10, R112 ;  /* 0x0000000a0470723c */ /* 0x040fe20000041870 */
[----:B------:R-:W1:Y:S05]  /*1c8e0*/  LDSM.16.MT88.4 R8, [R227+0x17800] ;  /* 0x01780000e308783b */ /* 0x000e6a0000004200 */
[C---:B------:R-:W-:Y:S06]  /*1c8f0*/  HMMA.16816.F32.BF16 R44, R4.reuse, R32, R44 ;  /* 0x00000020042c723c */ /* 0x040fec000004182c */
[C---:B------:R-:W-:Y:S06]  /*1c900*/  HMMA.16816.F32.BF16 R48, R4.reuse, R34, R48 ;  /* 0x000000220430723c */ /* 0x040fec0000041830 */
[C---:B------:R-:W-:Y:S06]  /*1c910*/  HMMA.16816.F32.BF16 R100, R4.reuse, R28, R100 ;  /* 0x0000001c0464723c */ /* 0x040fec0000041864 */
[C---:B------:R-:W-:Y:S06]  /*1c920*/  HMMA.16816.F32.BF16 R104, R4.reuse, R30, R104 ;  /* 0x0000001e0468723c */ /* 0x040fec0000041868 */
[C---:B----4-:R-:W-:Y:S06]  /*1c930*/  HMMA.16816.F32.BF16 R116, R4.reuse, R24, R116 ;  /* 0x000000180474723c */ /* 0x050fec0000041874 */
[C---:B------:R-:W-:Y:S06]  /*1c940*/  HMMA.16816.F32.BF16 R120, R4.reuse, R26, R120 ;  /* 0x0000001a0478723c */ /* 0x040fec0000041878 */
[C---:B-----5:R-:W-:Y:S06]  /*1c950*/  HMMA.16816.F32.BF16 R124, R4.reuse, R20, R124 ;  /* 0x00000014047c723c */ /* 0x060fec000004187c */
[C---:B------:R-:W-:Y:S06]  /*1c960*/  HMMA.16816.F32.BF16 R128, R4.reuse, R22, R128 ;  /* 0x000000160480723c */ /* 0x040fec0000041880 */
[C---:B---3--:R-:W-:Y:S06]  /*1c970*/  HMMA.16816.F32.BF16 R132, R4.reuse, R16, R132 ;  /* 0x000000100484723c */ /* 0x048fec0000041884 */
[C---:B------:R-:W-:Y:S06]  /*1c980*/  HMMA.16816.F32.BF16 R152, R4.reuse, R18, R152 ;  /* 0x000000120498723c */ /* 0x040fec0000041898 */
[C---:B--2---:R-:W-:Y:S06]  /*1c990*/  HMMA.16816.F32.BF16 R136, R4.reuse, R12, R136 ;  /* 0x0000000c0488723c */ /* 0x044fec0000041888 */
[C---:B------:R-:W-:Y:S06]  /*1c9a0*/  HMMA.16816.F32.BF16 R148, R4.reuse, R14, R148 ;  /* 0x0000000e0494723c */ /* 0x040fec0000041894 */
[C---:B-1----:R-:W-:Y:S06]  /*1c9b0*/  HMMA.16816.F32.BF16 R140, R4.reuse, R8, R140 ;  /* 0x00000008048c723c */ /* 0x042fec000004188c */
[----:B------:R-:W-:Y:S01]  /*1c9c0*/  HMMA.16816.F32.BF16 R144, R4, R10, R144 ;  /* 0x0000000a0490723c */ /* 0x000fe20000041890 */
[----:B------:R-:W-:-:S08]  /*1c9d0*/  NOP ;  /* 0x0000000000007918 */ /* 0x000fd00000000000 */
[----:B------:R-:W-:-:S15]  /*1c9e0*/  @!P5 BRA `(.L_x_1131) ;  /* 0x00000048001cd947 */ /* 0x000fde0003800000 */
[----:B------:R-:W-:Y:S02]  /*1c9f0*/  IADD3 R247, R165, -0x2, RZ ;  /* 0xfffffffea5f77810 */ /* 0x000fe40007ffe0ff */
[----:B------:R-:W-:Y:S02]  /*1ca00*/  MOV R0, R3 ;  /* 0x0000000300007202 */ /* 0x000fe40000000f00 */
[----:B------:R-:W-:-:S07]  /*1ca10*/  MOV R2, R164 ;  /* 0x000000a400027202 */ /* 0x000fce0000000f00 */
.L_x_1140:
[----:B------:R-:W1:Y:S01]  /*1ca20*/  LDC.64 R166, c[0x0][0x198] ;  /* 0x00006600ffa67b82 */ /* 0x000e620000000a00 */
[----:B------:R-:W-:Y:S04]  /*1ca30*/  DEPBAR.LE SB0, 0x0 ;  /* 0x000080000000791a */ /* 0x000fe80000000000 */
[----:B------:R-:W-:Y:S05]  /*1ca40*/  WARPSYNC.ALL ;  /* 0x0000000000007948 */ /* 0x000fea0003800000 */
[----:B------:R-:W2:Y:S08]  /*1ca50*/  LDC.64 R164, c[0x0][0x208] ;  /* 0x00008200ffa47b82 */ /* 0x000eb00000000a00 */
[----:B------:R-:W-:Y:S01]  /*1ca60*/  BAR.SYNC.DEFER_BLOCKING 0x0 ;  /* 0x0000000000007b1d */ /* 0x000fe20000010000 */
[----:B------:R-:W-:Y:S04]  /*1ca70*/  ISETP.NE.U32.AND P0, PT, R244, RZ, PT ;  /* 0x000000fff400720c */ /* 0x000fe80003f05070 */
[----:B------:R-:W-:Y:S01]  /*1ca80*/  ISETP.NE.AND.EX P0, PT, R245, RZ, PT, P0 ;  /* 0x000000fff500720c */ /* 0x000fe20003f05300 */
[----:B------:R-:W-:Y:S11]  /*1ca90*/  BSSY B0, `(.L_x_1132) ;  /* 0x000004f000007945 */ /* 0x000ff60003800000 */
[----:B------:R-:W-:Y:S01]  /*1caa0*/  @!UPT UIADD3 URZ, URZ, URZ, URZ ;  /* 0x0000003f3f3ff290 */ /* 0x000fe2000fffe03f */
[----:B------:R-:W-:Y:S05]  /*1cab0*/  @!P0 BRA `(.L_x_1133) ;  /* 0x0000000400188947 */ /* 0x000fea0003800000 */
[----:B------:R-:W-:Y:S01]  /*1cac0*/  IMAD.SHL.U32 R3, R247, 0x40, RZ ;  /* 0x00000040f7037824 */ /* 0x000fe200078e00ff */
[C---:B--2---:R-:W-:Y:S02]  /*1cad0*/  R2UR UR4, R164.reuse ;  /* 0x00000000a40472ca */ /* 0x044fe400000e0000 */
[----:B------:R-:W-:Y:S01]  /*1cae0*/  R2UR UR5, R165 ;  /* 0x00000000a50572ca */ /* 0x000fe200000e0000 */
[----:B------:R-:W-:Y:S01]  /*1caf0*/  VIADD R11, R3, 0x40 ;  /* 0x00000040030b7836 */ /* 0x000fe20000000000 */
[----:B------:R-:W-:Y:S02]  /*1cb00*/  IABS R4, R3 ;  /* 0x0000000300047213 */ /* 0x000fe40000000000 */
[C---:B------:R-:W-:Y:S02]  /*1cb10*/  R2UR UR10, R164.reuse ;  /* 0x00000000a40a72ca */ /* 0x040fe400000e0000 */
[C---:B------:R-:W-:Y:S02]  /*1cb20*/  R2UR UR11, R165.reuse ;  /* 0x00000000a50b72ca */ /* 0x040fe400000e0000 */
[C---:B------:R-:W-:Y:S02]  /*1cb30*/  R2UR UR12, R164.reuse ;  /* 0x00000000a40c72ca */ /* 0x040fe400000e0000 */
[C---:B------:R-:W-:Y:S02]  /*1cb40*/  R2UR UR13, R165.reuse ;  /* 0x00000000a50d72ca */ /* 0x040fe400000e0000 */
[----:B------:R-:W-:Y:S01]  /*1cb50*/  R2UR UR8, R164 ;  /* 0x00000000a40872ca */ /* 0x000fe200000e0000 */
[----:B-1----:R-:W2:Y:S01]  /*1cb60*/  LD.E R10, desc[UR4][R166.64+0x170] ;  /* 0x00017004a60a7980 */ /* 0x002ea2000c101900 */
[----:B------:R-:W-:Y:S03]  /*1cb70*/  R2UR UR9, R165 ;  /* 0x00000000a50972ca */ /* 0x000fe600000e0000 */
[----:B------:R-:W3:Y:S10]  /*1cb80*/  LD.E.64 R12, desc[UR4][R166.64+0x40] ;  /* 0x00004004a60c7980 */ /* 0x000ef4000c101b00 */
[----:B------:R-:W4:Y:S01]  /*1cb90*/  LD.E.64 R14, desc[UR8][R166.64+0x28] ;  /* 0x00002808a60e7980 */ /* 0x000f22000c101b00 */
[-C--:B--2---:R-:W-:Y:S02]  /*1cba0*/  IABS R7, R10.reuse ;  /* 0x0000000a00077213 */ /* 0x084fe40000000000 */
[-C--:B------:R-:W-:Y:S02]  /*1cbb0*/  IABS R5, R10.reuse ;  /* 0x0000000a00057213 */ /* 0x080fe40000000000 */
[----:B------:R-:W1:Y:S01]  /*1cbc0*/  I2F.RP R8, R7 ;  /* 0x0000000700087306 */ /* 0x000e620000209400 */
[-C--:B------:R-:W-:Y:S02]  /*1cbd0*/  LOP3.LUT R3, R3, R10.reuse, RZ, 0x3c, !PT ;  /* 0x0000000a03037212 */ /* 0x080fe400078e3cff */
[----:B------:R-:W-:Y:S02]  /*1cbe0*/  IMAD.MOV R5, RZ, RZ, -R5 ;  /* 0x000000ffff057224 */ /* 0x000fe400078e0a05 */
[----:B------:R-:W-:Y:S02]  /*1cbf0*/  ISETP.GE.AND P0, PT, R3, RZ, PT ;  /* 0x000000ff0300720c */ /* 0x000fe40003f06270 */
[----:B------:R-:W-:Y:S03]  /*1cc00*/  LOP3.LUT R3, RZ, R10, RZ, 0x33, !PT ;  /* 0x0000000aff037212 */ /* 0x000fe600078e33ff */
[----:B-1----:R-:W1:Y:S02]  /*1cc10*/  MUFU.RCP R8, R8 ;  /* 0x0000000800087308 */ /* 0x002e640000001000 */
[----:B-1----:R-:W-:Y:S08]  /*1cc20*/  VIADD R8, R8, 0xffffffe ;  /* 0x0ffffffe08087836 */ /* 0x002ff00000000000 */
[----:B------:R-:W1:Y:S02]  /*1cc30*/  F2I.FTZ.U32.TRUNC.NTZ R9, R8 ;  /* 0x0000000800097305 */ /* 0x000e64000021f000 */
[--C-:B-1----:R-:W-:Y:S02]  /*1cc40*/  IMAD.MOV R6, RZ, RZ, -R9.reuse ;  /* 0x000000ffff067224 */ /* 0x102fe400078e0a09 */
[----:B------:R-:W-:Y:S02]  /*1cc50*/  IMAD.MOV.U32 R8, RZ, RZ, RZ ;  /* 0x000000ffff087224 */ /* 0x000fe400078e00ff */
[----:B------:R-:W-:Y:S04]  /*1cc60*/  IMAD R6, R6, R7, RZ ;  /* 0x0000000706067224 */ /* 0x000fe800078e02ff */
[----:B------:R-:W-:Y:S01]  /*1cc70*/  IMAD.HI.U32 R9, R9, R6, R8 ;  /* 0x0000000609097227 */ /* 0x000fe200078e0008 */
[----:B------:R-:W-:Y:S02]  /*1cc80*/  IABS R6, R11 ;  /* 0x0000000b00067213 */ /* 0x000fe40000000000 */
[----:B------:R-:W-:Y:S03]  /*1cc90*/  LOP3.LUT R11, R11, R10, RZ, 0x3c, !PT ;  /* 0x0000000a0b0b7212 */ /* 0x000fe600078e3cff */
[C---:B------:R-:W-:Y:S04]  /*1cca0*/  IMAD.HI.U32 R8, R9.reuse, R4, RZ ;  /* 0x0000000409087227 */ /* 0x040fe800078e00ff */
[----:B------:R-:W-:Y:S04]  /*1ccb0*/  IMAD.HI.U32 R9, R9, R6, RZ ;  /* 0x0000000609097227 */ /* 0x000fe800078e00ff */
[-C--:B------:R-:W-:Y:S02]  /*1ccc0*/  IMAD R4, R8, R5.reuse, R4 ;  /* 0x0000000508047224 */ /* 0x080fe400078e0204 */
[----:B------:R-:W-:Y:S03]  /*1ccd0*/  IMAD R6, R9, R5, R6 ;  /* 0x0000000509067224 */ /* 0x000fe600078e0206 */
[C---:B------:R-:W-:Y:S02]  /*1cce0*/  ISETP.GT.U32.AND P1, PT, R7.reuse, R4, PT ;  /* 0x000000040700720c */ /* 0x040fe40003f24070 */
[----:B------:R-:W-:Y:S11]  /*1ccf0*/  ISETP.GT.U32.AND P2, PT, R7, R6, PT ;  /* 0x000000060700720c */ /* 0x000ff60003f44070 */
[--C-:B------:R-:W-:Y:S02]  /*1cd00*/  @!P1 IMAD.IADD R4, R4, 0x1, -R7.reuse ;  /* 0x0000000104049824 */ /* 0x100fe400078e0a07 */
[----:B------:R-:W-:Y:S01]  /*1cd10*/  @!P2 IMAD.IADD R6, R6, 0x1, -R7 ;  /* 0x000000010606a824 */ /* 0x000fe200078e0a07 */
[----:B------:R-:W-:Y:S01]  /*1cd20*/  @!P2 IADD3 R9, R9, 0x1, RZ ;  /* 0x000000010909a810 */ /* 0x000fe20007ffe0ff */
[----:B------:R-:W-:Y:S01]  /*1cd30*/  @!P1 VIADD R8, R8, 0x1 ;  /* 0x0000000108089836 */ /* 0x000fe20000000000 */
[-C--:B------:R-:W-:Y:S02]  /*1cd40*/  ISETP.GE.U32.AND P3, PT, R4, R7.reuse, PT ;  /* 0x000000070400720c */ /* 0x080fe40003f66070 */
[----:B------:R-:W-:Y:S02]  /*1cd50*/  ISETP.GE.U32.AND P4, PT, R6, R7, PT ;  /* 0x000000070600720c */ /* 0x000fe40003f86070 */
[----:B------:R-:W-:Y:S02]  /*1cd60*/  ISETP.GE.AND P1, PT, R11, RZ, PT ;  /* 0x000000ff0b00720c */ /* 0x000fe40003f26270 */
[----:B------:R-:W-:Y:S07]  /*1cd70*/  ISETP.NE.AND P2, PT, R10, RZ, PT ;  /* 0x000000ff0a00720c */ /* 0x000fee0003f45270 */
[----:B------:R-:W-:Y:S02]  /*1cd80*/  @P3 VIADD R8, R8, 0x1 ;  /* 0x0000000108083836 */ /* 0x000fe40000000000 */
[----:B------:R-:W-:Y:S02]  /*1cd90*/  @P4 VIADD R9, R9, 0x1 ;  /* 0x0000000109094836 */ /* 0x000fe40000000000 */
[----:B------:R-:W-:Y:S02]  /*1cda0*/  @!P0 IMAD.MOV R8, RZ, RZ, -R8 ;  /* 0x000000ffff088224 */ /* 0x000fe400078e0a08 */
[----:B------:R-:W-:Y:S03]  /*1cdb0*/  @!P1 IMAD.MOV R9, RZ, RZ, -R9 ;  /* 0x000000ffff099224 */ /* 0x000fe600078e0a09 */
[C---:B------:R-:W-:Y:S02]  /*1cdc0*/  SEL R8, R3.reuse, R8, !P2 ;  /* 0x0000000803087207 */ /* 0x040fe40005000000 */
[----:B------:R-:W-:Y:S02]  /*1cdd0*/  SEL R9, R3, R9, !P2 ;  /* 0x0000000903097207 */ /* 0x000fe40005000000 */
[CC--:B------:R-:W-:Y:S02]  /*1cde0*/  LEA R6, P1, R8.reuse, R244.reuse, 0x2 ;  /* 0x000000f408067211 */ /* 0x0c0fe400078210ff */
[C---:B------:R-:W-:Y:S02]  /*1cdf0*/  LEA R4, P0, R9.reuse, R244, 0x2 ;  /* 0x000000f409047211 */ /* 0x040fe400078010ff */
[-C--:B------:R-:W-:Y:S02]  /*1ce00*/  LEA.HI.X.SX32 R7, R8, R245.reuse, 0x2, P1 ;  /* 0x000000f508077211 */ /* 0x080fe400008f16ff */
[C---:B------:R-:W-:Y:S02]  /*1ce10*/  LEA.HI.X.SX32 R5, R9.reuse, R245, 0x2, P0 ;  /* 0x000000f509057211 */ /* 0x040fe400000f16ff */
[----:B------:R-:W-:Y:S01]  /*1ce20*/  IADD3 R8, R9, -R8, RZ ;  /* 0x8000000809087210 */ /* 0x000fe20007ffe0ff */
[----:B------:R1:W2:Y:S04]  /*1ce30*/  LD.E R3, desc[UR10][R6.64] ;  /* 0x0000000a06037980 */ /* 0x0002a8000c101900 */
[----:B------:R-:W-:Y:S01]  /*1ce40*/  IMAD R10, R10, R8, -0x40 ;  /* 0xffffffc00a0a7424 */ /* 0x000fe200078e0208 */
[----:B------:R3:W2:Y:S04]  /*1ce50*/  LD.E R4, desc[UR12][R4.64] ;  /* 0x0000000c04047980 */ /* 0x0006a8000c101900 */
[----:B-1----:R-:W-:Y:S01]  /*1ce60*/  SHF.R.S32.HI R6, RZ, 0x1f, R10 ;  /* 0x0000001fff067819 */ /* 0x002fe2000001140a */
[-C--:B---3--:R-:W-:Y:S02]  /*1ce70*/  IMAD R5, R13, R10.reuse, RZ ;  /* 0x0000000a0d057224 */ /* 0x088fe400078e02ff */
[C---:B------:R-:W-:Y:S04]  /*1ce80*/  IMAD.WIDE.U32 R10, R12.reuse, R10, RZ ;  /* 0x0000000a0c0a7225 */ /* 0x040fe800078e00ff */
[----:B------:R-:W-:Y:S04]  /*1ce90*/  IMAD R5, R12, R6, R5 ;  /* 0x000000060c057224 */ /* 0x000fe800078e0205 */
[----:B------:R-:W-:Y:S02]  /*1cea0*/  IMAD.IADD R11, R11, 0x1, R5 ;  /* 0x000000010b0b7824 */ /* 0x000fe400078e0205 */
[----:B--2---:R-:W-:Y:S04]  /*1ceb0*/  IMAD.IADD R3, R3, 0x1, -R4 ;  /* 0x0000000103037824 */ /* 0x004fe800078e0a04 */
[----:B----4-:R-:W-:Y:S01]  /*1cec0*/  IMAD R4, R15, R3, RZ ;  /* 0x000000030f047224 */ /* 0x010fe200078e02ff */
[----:B------:R-:W-:Y:S01]  /*1ced0*/  SHF.R.S32.HI R5, RZ, 0x1f, R3 ;  /* 0x0000001fff057819 */ /* 0x000fe20000011403 */
[----:B------:R-:W-:Y:S04]  /*1cee0*/  IMAD.WIDE.U32 R10, R3, R14, R10 ;  /* 0x0000000e030a7225 */ /* 0x000fe800078e000a */
[----:B------:R-:W-:Y:S04]  /*1cef0*/  IMAD R4, R14, R5, R4 ;  /* 0x000000050e047224 */ /* 0x000fe800078e0204 */
[----:B------:R-:W-:Y:S01]  /*1cf00*/  IMAD.IADD R4, R11, 0x1, R4 ;  /* 0x000000010b047824 */ /* 0x000fe200078e0204 */
[----:B------:R-:W-:Y:S05]  /*1cf10*/  BRA `(.L_x_1134) ;  /* 0x0000000000187947 */ /* 0x000fea0003800000 */
.L_x_1133:
[----:B--2---:R-:W-:Y:S02]  /*1cf20*/  R2UR UR4, R164 ;  /* 0x00000000a40472ca */ /* 0x004fe400000e0000 */
[----:B------:R-:W-:Y:S11]  /*1cf30*/  R2UR UR5, R165 ;  /* 0x00000000a50572ca */ /* 0x000ff600000e0000 */
[----:B------:R-:W-:Y:S02]  /*1cf40*/  @!UPT UIADD3 URZ, URZ, URZ, URZ ;  /* 0x0000003f3f3ff290 */ /* 0x000fe4000fffe03f */
[----:B-1----:R-:W2:Y:S02]  /*1cf50*/  LD.E R10, desc[UR4][R166.64+0x40] ;  /* 0x00004004a60a7980 */ /* 0x002ea4000c101900 */
[----:B--2---:R-:W-:Y:S05]  /*1cf60*/  IMAD.U32 R10, R10, -0x40, RZ ;  /* 0xffffffc00a0a7824 */ /* 0x004fea00078e00ff */
[----:B------:R-:W-:Y:S02]  /*1cf70*/  SHF.R.S32.HI R4, RZ, 0x1f, R10 ;  /* 0x0000001fff047819 */ /* 0x000fe4000001140a */
.L_x_1134:
[----:B------:R-:W-:Y:S05]  /*1cf80*/  BSYNC B0 ;  /* 0x0000000000007941 */ /* 0x000fea0003800000 */
.L_x_1132:
[C---:B------:R-:W-:Y:S01]  /*1cf90*/  LOP3.LUT P6, RZ, R246.reuse, 0x1, RZ, 0xc0, !PT ;  /* 0x00000001f6ff7812 */ /* 0x040fe200078cc0ff */
[----:B------:R-:W-:Y:S01]  /*1cfa0*/  BSSY B1, `(.L_x_1135) ;  /* 0x000023b000017945 */ /* 0x000fe20003800000 */
[C---:B------:R-:W-:Y:S02]  /*1cfb0*/  LOP3.LUT P5, RZ, R246.reuse, 0x2, RZ, 0xc0, !PT ;  /* 0x00000002f6ff7812 */ /* 0x040fe400078ac0ff */
[----:B------:R-:W-:Y:S02]  /*1cfc0*/  LOP3.LUT P4, RZ, R246, 0x4, RZ, 0xc0, !PT ;  /* 0x00000004f6ff7812 */ /* 0x000fe4000788c0ff */
[----:B------:R-:W-:Y:S02]  /*1cfd0*/  LEA R250, P1, R10, R189, 0x1 ;  /* 0x000000bd0afa7211 */ /* 0x000fe400078208ff */
[----:B------:R-:W-:Y:S02]  /*1cfe0*/  LOP3.LUT P3, RZ, R246, 0x8, RZ, 0xc0, !PT ;  /* 0x00000008f6ff7812 */ /* 0x000fe4000786c0ff */
[CC--:B------:R-:W-:Y:S02]  /*1cff0*/  LEA.HI.X R251, R10.reuse, R188.reuse, R4, 0x1, P1 ;  /* 0x000000bc0afb7211 */ /* 0x0c0fe400008f0c04 */
[----:B------:R-:W-:Y:S02]  /*1d000*/  IADD3 R3, P0, R10, R231, RZ ;  /* 0x000000e70a037210 */ /* 0x000fe40007f1e0ff */
[----:B------:R-:W-:Y:S02]  /*1d010*/  @P6 R2UR UR4, R164 ;  /* 0x00000000a40462ca */ /* 0x000fe400000e0000 */
[C---:B------:R-:W-:Y:S01]  /*1d020*/  @P6 R2UR UR5, R165.reuse ;  /* 0x00000000a50562ca */ /* 0x040fe200000e0000 */
[----:B------:R-:W-:Y:S01]  /*1d030*/  IMAD.X R4, R4, 0x1, R232, P0 ;  /* 0x0000000104047824 */ /* 0x000fe200000e06e8 */
[C---:B------:R-:W-:Y:S02]  /*1d040*/  @P5 R2UR UR8, R164.reuse ;  /* 0x00000000a40852ca */ /* 0x040fe400000e0000 */
[C---:B------:R-:W-:Y:S02]  /*1d050*/  @P5 R2UR UR9, R165.reuse ;  /* 0x00000000a50952ca */ /* 0x040fe400000e0000 */
[C---:B------:R-:W-:Y:S02]  /*1d060*/  @P3 R2UR UR12, R164.reuse ;  /* 0x00000000a40c32ca */ /* 0x040fe400000e0000 */
[C---:B------:R-:W-:Y:S02]  /*1d070*/  @P3 R2UR UR13, R165.reuse ;  /* 0x00000000a50d32ca */ /* 0x040fe400000e0000 */
[C---:B------:R-:W-:Y:S02]  /*1d080*/  @P6 R2UR UR10, R164.reuse ;  /* 0x00000000a40a62ca */ /* 0x040fe400000e0000 */
[C---:B------:R-:W-:Y:S01]  /*1d090*/  @P6 R2UR UR11, R165.reuse ;  /* 0x00000000a50b62ca */ /* 0x040fe200000e0000 */
[----:B------:R-:W-:Y:S01]  /*1d0a0*/  @!PT LDS RZ, [RZ] ;  /* 0x00000000fffff984 */ /* 0x000fe20000000800 */
[----:B------:R-:W-:Y:S01]  /*1d0b0*/  @!PT LDS RZ, [RZ] ;  /* 0x00000000fffff984 */ /* 0x000fe20000000800 */
[----:B------:R-:W-:Y:S01]  /*1d0c0*/  @!PT LDS RZ, [RZ] ;  /* 0x00000000fffff984 */ /* 0x000fe20000000800 */
[----:B------:R-:W-:Y:S01]  /*1d0d0*/  @P6 LDGSTS.E.BYPASS.LTC128B.128 [R243+0x10000], desc[UR4][R250.64] ;  /* 0x10000000faf36fae */ /* 0x000fe2000b901d44 */
[----:B------:R-:W-:Y:S02]  /*1d0e0*/  @P4 R2UR UR4, R164 ;  /* 0x00000000a40442ca */ /* 0x000fe400000e0000 */
[----:B------:R-:W-:Y:S01]  /*1d0f0*/  @P4 R2UR UR5, R165 ;  /* 0x00000000a50542ca */ /* 0x000fe200000e0000 */
[----:B------:R-:W-:Y:S01]  /*1d100*/  @!P6 STS.128 [R243+0x10000], RZ ;  /* 0x010000fff300e388 */ /* 0x000fe20000000c00 */
[CC--:B------:R-:W-:Y:S02]  /*1d110*/  @P6 LEA R12, P0, R3.reuse, R189.reuse, 0x1 ;  /* 0x000000bd030c6211 */ /* 0x0c0fe400078008ff */
[CC--:B------:R-:W-:Y:S01]  /*1d120*/  @P5 LEA R10, P2, R3.reuse, R189.reuse, 0x1 ;  /* 0x000000bd030a5211 */ /* 0x0c0fe200078408ff */
[----:B------:R-:W-:Y:S01]  /*1d130*/  @!PT LDS RZ, [RZ] ;  /* 0x00000000fffff984 */ /* 0x000fe20000000800 */
[----:B------:R-:W-:Y:S01]  /*1d140*/  @!PT LDS RZ, [RZ] ;  /* 0x00000000fffff984 */ /* 0x000fe20000000800 */
[----:B------:R-:W-:Y:S01]  /*1d150*/  @!PT LDS RZ, [RZ] ;  /* 0x00000000fffff984 */ /* 0x000fe20000000800 */
[----:B------:R-:W-:Y:S01]  /*1d160*/  @P5 LDGSTS.E.BYPASS.LTC128B.128 [R243+0x12000], desc[UR8][R250.64+0x80] ;  /* 0x12000080faf35fae */ /* 0x000fe2000b901d48 */
[CCC-:B------:R-:W-:Y:S02]  /*1d170*/  @P6 LEA.HI.X R13, R3.reuse, R188.reuse, R4.reuse, 0x1, P0 ;  /* 0x000000bc030d6211 */ /* 0x1c0fe400000f0c04 */
[CCC-:B------:R-:W-:Y:S01]  /*1d180*/  @P5 LEA.HI.X R11, R3.reuse, R188.reuse, R4.reuse, 0x1, P2 ;  /* 0x000000bc030b5211 */ /* 0x1c0fe200010f0c04 */
[----:B------:R-:W-:Y:S01]  /*1d190*/  @!P5 STS.128 [R243+0x12000], RZ ;  /* 0x012000fff300d388 */ /* 0x000fe20000000c00 */
[CC--:B------:R-:W-:Y:S02]  /*1d1a0*/  @P4 LEA R8, P1, R3.reuse, R189.reuse, 0x1 ;  /* 0x000000bd03084211 */ /* 0x0c0fe400078208ff */
[C---:B------:R-:W-:Y:S01]  /*1d1b0*/  @P3 LEA R6, P0, R3.reuse, R189, 0x1 ;  /* 0x000000bd03063211 */ /* 0x040fe200078008ff */
[----:B------:R-:W-:Y:S01]  /*1d1c0*/  @!PT LDS RZ, [RZ] ;  /* 0x00000000fffff984 */ /* 0x000fe20000000800 */
[----:B------:R-:W-:Y:S01]  /*1d1d0*/  @!PT LDS RZ, [RZ] ;  /* 0x00000000fffff984 */ /* 0x000fe20000000800 */
[----:B------:R-:W-:Y:S01]  /*1d1e0*/  @!PT LDS RZ, [RZ] ;  /* 0x00000000fffff984 */ /* 0x000fe20000000800 */
[----:B------:R-:W-:Y:S01]  /*1d1f0*/  @P4 LDGSTS.E.BYPASS.LTC128B.128 [R243+0x14000], desc[UR4][R250.64+0x100] ;  /* 0x14000100faf34fae */ /* 0x000fe2000b901d44 */
[CCC-:B------:R-:W-:Y:S02]  /*1d200*/  @P4 LEA.HI.X R9, R3.reuse, R188.reuse, R4.reuse, 0x1, P1 ;  /* 0x000000bc03094211 */ /* 0x1c0fe400008f0c04 */
[C---:B------:R-:W-:Y:S01]  /*1d210*/  IADD3 R5, P2, R3.reuse, R231, RZ ;  /* 0x000000e703057210 */ /* 0x040fe20007f5e0ff */
[----:B------:R-:W-:Y:S01]  /*1d220*/  @!P4 STS.128 [R243+0x14000], RZ ;  /* 0x014000fff300c388 */ /* 0x000fe20000000c00 */
[-C--:B------:R-:W-:Y:S02]  /*1d230*/  @P3 LEA.HI.X R7, R3, R188.reuse, R4, 0x1, P0 ;  /* 0x000000bc03073211 */ /* 0x080fe400000f0c04 */
[CC--:B------:R-:W-:Y:S01]  /*1d240*/  @P6 LEA R20, P0, R5.reuse, R189.reuse, 0x1 ;  /* 0x000000bd05146211 */ /* 0x0c0fe200078008ff */
[----:B------:R-:W-:Y:S01]  /*1d250*/  @!PT LDS RZ, [RZ] ;  /* 0x00000000fffff984 */ /* 0x000fe20000000800 */
[----:B------:R-:W-:Y:S01]  /*1d260*/  @!PT LDS RZ, [RZ] ;  /* 0x00000000fffff984 */ /* 0x000fe20000000800 */
[----:B------:R-:W-:Y:S01]  /*1d270*/  @!PT LDS RZ, [RZ] ;  /* 0x00000000fffff984 */ /* 0x000fe20000000800 */
[----:B------:R-:W-:Y:S01]  /*1d280*/  @P3 LDGSTS.E.BYPASS.LTC128B.128 [R243+0x16000], desc[UR12][R250.64+0x180] ;  /* 0x16000180faf33fae */ /* 0x000fe2000b901d4c */
[----:B------:R-:W-:Y:S01]  /*1d290*/  IMAD.X R4, R4, 0x1, R232, P2 ;  /* 0x0000000104047824 */ /* 0x000fe200010e06e8 */
[CC--:B------:R-:W-:Y:S02]  /*1d2a0*/  @P5 LEA R18, P2, R5.reuse, R189.reuse, 0x1 ;  /* 0x000000bd05125211 */ /* 0x0c0fe400078408ff */
[----:B------:R-:W-:Y:S01]  /*1d2b0*/  @!P3 STS.128 [R243+0x16000], RZ ;  /* 0x016000fff300b388 */ /* 0x000fe20000000c00 */
[CC--:B------:R-:W-:Y:S02]  /*1d2c0*/  @P4 LEA R16, P1, R5.reuse, R189.reuse, 0x1 ;  /* 0x000000bd05104211 */ /* 0x0c0fe400078208ff */
[CCC-:B------:R-:W-:Y:S01]  /*1d2d0*/  @P6 LEA.HI.X R21, R5.reuse, R188.reuse, R4.reuse, 0x1, P0 ;  /* 0x000000bc05156211 */ /* 0x1c0fe200000f0c04 */
[----:B------:R-:W-:Y:S01]  /*1d2e0*/  @!PT LDS RZ, [RZ] ;  /* 0x00000000fffff984 */ /* 0x000fe20000000800 */
[----:B------:R-:W-:Y:S01]  /*1d2f0*/  @!PT LDS RZ, [RZ] ;  /* 0x00000000fffff984 */ /* 0x000fe20000000800 */
[----:B------:R-:W-:Y:S01]  /*1d300*/  @!PT LDS RZ, [RZ] ;  /* 0x00000000fffff984 */ /* 0x000fe20000000800 */
[----:B------:R-:W-:Y:S01]  /*1d310*/  @P6 LDGSTS.E.BYPASS.LTC128B.128 [R243+0x10800], desc[UR10][R12.64] ;  /* 0x108000000cf36fae */ /* 0x000fe2000b901d4a */
[CCC-:B------:R-:W-:Y:S02]  /*1d320*/  @P5 LEA.HI.X R19, R5.reuse, R188.reuse, R4.reuse, 0x1, P2 ;  /* 0x000000bc05135211 */ /* 0x1c0fe400010f0c04 */
[-CC-:B------:R-:W-:Y:S01]  /*1d330*/  @P4 LEA.HI.X R17, R5, R188.reuse, R4.reuse, 0x1, P1 ;  /* 0x000000bc05114211 */ /* 0x180fe200008f0c04 */
[----:B------:R-:W-:Y:S01]  /*1d340*/  @!P6 STS.128 [R243+0x10800], RZ ;  /* 0x010800fff300e388 */ /* 0x000fe20000000c00 */
[----:B------:R-:W-:Y:S02]  /*1d350*/  @P3 R2UR UR14, R164 ;  /* 0x00000000a40e32ca */ /* 0x000fe400000e0000 */
[----:B------:R-:W-:Y:S01]  /*1d360*/  @P3 R2UR UR15, R165 ;  /* 0x00000000a50f32ca */ /* 0x000fe200000e0000 */
[----:B------:R-:W-:Y:S01]  /*1d370*/  @!PT LDS RZ, [RZ] ;  /* 0x00000000fffff984 */ /* 0x000fe20000000800 */
[----:B------:R-:W-:Y:S01]  /*1d380*/  @!PT LDS RZ, [RZ] ;  /* 0x00000000fffff984 */ /* 0x000fe20000000800 */
[----:B------:R-:W-:Y:S01]  /*1d390*/  @!PT LDS RZ, [RZ] ;  /* 0x00000000fffff984 */ /* 0x000fe20000000800 */
[----:B------:R-:W-:Y:S01]  /*1d3a0*/  @P5 LDGSTS.E.BYPASS.LTC128B.128 [R243+0x12800], desc[UR8][R10.64+0x80] ;  /* 0x128000800af35fae */ /* 0x000fe2000b901d48 */
[C---:B------:R-:W-:Y:S02]  /*1d3b0*/  @P3 LEA R14, P0, R5.reuse, R189, 0x1 ;  /* 0x000000bd050e3211 */ /* 0x040fe400078008ff */
[C---:B------:R-:W-:Y:S01]  /*1d3c0*/  IADD3 R3, P2, R5.reuse, R231, RZ ;  /* 0x000000e705037210 */ /* 0x040fe20007f5e0ff */
[----:B------:R-:W-:Y:S01]  /*1d3d0*/  @!P5 STS.128 [R243+0x12800], RZ ;  /* 0x012800fff300d388 */ /* 0x000fe20000000c00 */
[-C--:B------:R-:W-:Y:S02]  /*1d3e0*/  @P3 LEA.HI.X R15, R5, R188.reuse, R4, 0x1, P0 ;  /* 0x000000bc050f3211 */ /* 0x080fe400000f0c04 */
[CC--:B------:R-:W-:Y:S01]  /*1d3f0*/  @P6 LEA R26, P0, R3.reuse, R189.reuse, 0x1 ;  /* 0x000000bd031a6211 */ /* 0x0c0fe200078008ff */
[----:B------:R-:W-:Y:S01]  /*1d400*/  @!PT LDS RZ, [RZ] ;  /* 0x00000000fffff984 */ /* 0x000fe20000000800 */
[----:B------:R-:W-:Y:S01]  /*1d410*/  @!PT LDS RZ, [RZ] ;  /* 0x00000000fffff984 */ /* 0x000fe20000000800 */
[----:B------:R-:W-:Y:S01]  /*1d420*/  @!PT LDS RZ, [RZ] ;  /* 0x00000000fffff984 */ /* 0x000fe20000000800 */
[----:B------:R1:W-:Y:S01]  /*1d430*/  @P4 LDGSTS.E.BYPASS.LTC128B.128 [R243+0x14800], desc[UR4][R8.64+0x100] ;  /* 0x1480010008f34fae */ /* 0x0003e2000b901d44 */
[----:B------:R-:W-:Y:S01]  /*1d440*/  IMAD.X R4, R4, 0x1, R232, P2 ;  /* 0x0000000104047824 */ /* 0x000fe200010e06e8 */
[CC--:B------:R-:W-:Y:S02]  /*1d450*/  @P5 LEA R24, P2, R3.reuse, R189.reuse, 0x1 ;  /* 0x000000bd03185211 */ /* 0x0c0fe400078408ff */
[----:B------:R-:W-:Y:S01]  /*1d460*/  @!P4 STS.128 [R243+0x14800], RZ ;  /* 0x014800fff300c388 */ /* 0x000fe20000000c00 */
[CC--:B------:R-:W-:Y:S02]  /*1d470*/  @P4 LEA R22, P1, R3.reuse, R189.reuse, 0x1 ;  /* 0x000000bd03164211 */ /* 0x0c0fe400078208ff */
[-CC-:B------:R-:W-:Y:S01]  /*1d480*/  @P6 LEA.HI.X R27, R3, R188.reuse, R4.reuse, 0x1, P0 ;  /* 0x000000bc031b6211 */ /* 0x180fe200000f0c04 */
[----:B------:R-:W-:Y:S01]  /*1d490*/  @!PT LDS RZ, [RZ] ;  /* 0x00000000fffff984 */ /* 0x000fe20000000800 */
[----:B------:R-:W-:Y:S01]  /*1d4a0*/  @!PT LDS RZ, [RZ] ;  /* 0x00000000fffff984 */ /* 0x000fe20000000800 */
[----:B------:R-:W-:Y:S01]  /*1d4b0*/  @!PT LDS RZ, [RZ] ;  /* 0x00000000fffff984 */ /* 0x000fe20000000800 */
[----:B------:R-:W-:Y:S01]  /*1d4c0*/  @P3 LDGSTS.E.BYPASS.LTC128B.128 [R243+0x16800], desc[UR12][R6.64+0x180] ;  /* 0x1680018006f33fae */ /* 0x000fe2000b901d4c */
[C---:B------:R-:W-:Y:S02]  /*1d4d0*/  @P6 R2UR UR12, R164.reuse ;  /* 0x00000000a40c62ca */ /* 0x040fe400000e0000 */
[----:B------:R-:W-:Y:S01]  /*1d4e0*/  @P6 R2UR UR13, R165 ;  /* 0x00000000a50d62ca */ /* 0x000fe200000e0000 */
[----:B------:R-:W-:Y:S01]  /*1d4f0*/  @!P3 STS.128 [R243+0x16800], RZ ;  /* 0x016800fff300b388 */ /* 0x000fe20000000c00 */
[CCC-:B------:R-:W-:Y:S02]  /*1d500*/  @P5 LEA.HI.X R25, R3.reuse, R188.reuse, R4.reuse, 0x1, P2 ;  /* 0x000000bc03195211 */ /* 0x1c0fe400010f0c04 */
        /* <DEDUP_REMOVED lines=8> */
[----:B------:R-:W-:Y:S03]  /*1d590*/  @P3 LEA R28, P0, R3, R189, 0x1 ;  /* 0x000000bd031c3211 */ /* 0x000fe600078008ff */
[----:B------:R-:W-:Y:S01]  /*1d5a0*/  @!PT LDS RZ, [RZ] ;  /* 0x00000000fffff984 */ /* 0x000fe20000000800 */
[----:B------:R-:W-:Y:S01]  /*1d5b0*/  @!PT LDS RZ, [RZ] ;  /* 0x00000000fffff984 */ /* 0x000fe20000000800 */
[----:B------:R-:W-:Y:S01]  /*1d5c0*/  @!PT LDS RZ, [RZ] ;  /* 0x00000000fffff984 */ /* 0x000fe20000000800 */
[----:B------:R-:W-:Y:S01]  /*1d5d0*/  @P5 LDGSTS.E.BYPASS.LTC128B.128 [R243+0x13000], desc[UR8][R18.64+0x80] ;  /* 0x1300008012f35fae */ /* 0x000fe2000b901d48 */
[C---:B------:R-:W-:Y:S02]  /*1d5e0*/  @P4 R2UR UR8, R164.reuse ;  /* 0x00000000a40842ca */ /* 0x040fe400000e0000 */
[----:B------:R-:W-:Y:S01]  /*1d5f0*/  @P4 R2UR UR9, R165 ;  /* 0x00000000a50942ca */ /* 0x000fe200000e0000 */
[----:B------:R-:W-:Y:S01]  /*1d600*/  @!P5 STS.128 [R243+0x13000], RZ ;  /* 0x013000fff300d388 */ /* 0x000fe20000000c00 */
[----:B------:R-:W-:Y:S02]  /*1d610*/  @P3 LEA.HI.X R29, R3, R188, R4, 0x1, P0 ;  /* 0x000000bc031d3211 */ /* 0x000fe400000f0c04 */
[----:B------:R-:W-:Y:S01]  /*1d620*/  ISETP.GE.AND P0, PT, R247, 0x1, PT ;  /* 0x00000001f700780c */ /* 0x000fe20003f06270 */
[----:B------:R-:W-:Y:S01]  /*1d630*/  @!PT LDS RZ, [RZ] ;  /* 0x00000000fffff984 */ /* 0x000fe20000000800 */
[----:B------:R-:W-:Y:S01]  /*1d640*/  @!PT LDS RZ, [RZ] ;  /* 0x00000000fffff984 */ /* 0x000fe20000000800 */
[----:B------:R-:W-:Y:S01]  /*1d650*/  @!PT LDS RZ, [RZ] ;  /* 0x00000000fffff984 */ /* 0x000fe20000000800 */
[----:B------:R2:W-:Y:S01]  /*1d660*/  @P4 LDGSTS.E.BYPASS.LTC128B.128 [R243+0x15000], desc[UR4][R16.64+0x100] ;  /* 0x1500010010f34fae */ /* 0x0005e2000b901d44 */
[----:B------:R-:W-:Y:S02]  /*1d670*/  @P3 R2UR UR4, R164 ;  /* 0x00000000a40432ca */ /* 0x000fe400000e0000 */
[----:B------:R-:W-:Y:S01]  /*1d680*/  @P3 R2UR UR5, R165 ;  /* 0x00000000a50532ca */ /* 0x000fe200000e0000 */
[----:B------:R-:W-:Y:S04]  /*1d690*/  @!P4 STS.128 [R243+0x15000], RZ ;  /* 0x015000fff300c388 */ /* 0x000fe80000000c00 */
[----:B------:R-:W-:Y:S01]  /*1d6a0*/  @!PT LDS RZ, [RZ] ;  /* 0x00000000fffff984 */ /* 0x000fe20000000800 */
[----:B------:R-:W-:Y:S01]  /*1d6b0*/  @!PT LDS RZ, [RZ] ;  /* 0x00000000fffff984 */ /* 0x000fe20000000800 */
[----:B------:R-:W-:Y:S01]  /*1d6c0*/  @!PT LDS RZ, [RZ] ;  /* 0x00000000fffff984 */ /* 0x000fe20000000800 */
[----:B------:R-:W-:Y:S04]  /*1d6d0*/  @P3 LDGSTS.E.BYPASS.LTC128B.128 [R243+0x17000], desc[UR14][R14.64+0x180] ;  /* 0x170001800ef33fae */ /* 0x000fe8000b901d4e */
        /* <DEDUP_REMOVED lines=9> */
[----:B------:R3:W-:Y:S04]  /*1d770*/  @P5 LDGSTS.E.BYPASS.LTC128B.128 [R243+0x13800], desc[UR10][R24.64+0x80] ;  /* 0x1380008018f35fae */ /* 0x0007e8000b901d4a */
        /* <DEDUP_REMOVED lines=11> */
[----:B------:R-:W-:Y:S04]  /*1d830*/  LDSM.16.M88.4 R32, [R226] ;  /* 0x00000000e220783b */ /* 0x000fe80000000200 */
[----:B-1----:R-:W1:Y:S04]  /*1d840*/  LDSM.16.M88.4 R8, [R225+0x8000] ;  /* 0x00800000e108783b */ /* 0x002e680000000200 */
[----:B--2---:R-:W2:Y:S04]  /*1d850*/  LDSM.16.M88.4 R16, [R225+0x8800] ;  /* 0x00880000e110783b */ /* 0x004ea80000000200 */
[----:B---3--:R-:W4:Y:S04]  /*1d860*/  LDSM.16.M88.4 R24, [R225+0x9000] ;  /* 0x00900000e118783b */ /* 0x008f280000000200 */
[----:B------:R-:W5:Y:S04]  /*1d870*/  LDSM.16.M88.4 R168, [R225+0x9800] ;  /* 0x00980000e1a8783b */ /* 0x000f680000000200 */
[----:B------:R-:W0:Y:S04]  /*1d880*/  LDGDEPBAR ;  /* 0x00000000000079af */ /* 0x000e280000000000 */
[----:B------:R-:W-:Y:S04]  /*1d890*/  LDSM.16.M88.4 R172, [R224] ;  /* 0x00000000e0ac783b */ /* 0x000fe80000000200 */
[----:B------:R-:W3:Y:S04]  /*1d8a0*/  LDSM.16.M88.4 R176, [R223] ;  /* 0x00000000dfb0783b */ /* 0x000ee80000000200 */
[----:B------:R-:W3:Y:S04]  /*1d8b0*/  LDSM.16.M88.4 R180, [R219] ;  /* 0x00000000dbb4783b */ /* 0x000ee80000000200 */
[----:B------:R-:W3:Y:S04]  /*1d8c0*/  LDSM.16.M88.4 R184, [R218] ;  /* 0x00000000dab8783b */ /* 0x000ee80000000200 */
[----:B------:R-:W3:Y:S01]  /*1d8d0*/  LDSM.16.M88.4 R188, [R217] ;  /* 0x00000000d9bc783b */ /* 0x000ee20000000200 */
[C---:B-1----:R-:W-:Y:S03]  /*1d8e0*/  HMMA.16816.F32.BF16 R4, R32.reuse, R8, RZ ;  /* 0x000000082004723c */ /* 0x042fe600000418ff */
[----:B------:R-:W-:Y:S04]  /*1d8f0*/  LDSM.16.M88.4 R192, [R222] ;  /* 0x00000000dec0783b */ /* 0x000fe80000000200 */
[----:B------:R-:W1:Y:S01]  /*1d900*/  LDSM.16.M88.4 R196, [R220+0x8000] ;  /* 0x00800000dcc4783b */ /* 0x000e620000000200 */
[C---:B------:R-:W-:Y:S03]  /*1d910*/  HMMA.16816.F32.BF16 R8, R32.reuse, R10, RZ ;  /* 0x0000000a2008723c */ /* 0x040fe600000418ff */
[----:B------:R-:W1:Y:S03]  /*1d920*/  LDSM.16.M88.4 R200, [R220+0x8800] ;  /* 0x00880000dcc8783b */ /* 0x000e660000000200 */
[C---:B--2---:R-:W-:Y:S06]  /*1d930*/  HMMA.16816.F32.BF16 R12, R32.reuse, R16, RZ ;  /* 0x00000010200c723c */ /* 0x044fec00000418ff */
[C---:B------:R-:W-:Y:S06]  /*1d940*/  HMMA.16816.F32.BF16 R16, R32.reuse, R18, RZ ;  /* 0x000000122010723c */ /* 0x040fec00000418ff */
[C---:B----4-:R-:W-:Y:S06]  /*1d950*/  HMMA.16816.F32.BF16 R20, R32.reuse, R24, RZ ;  /* 0x000000182014723c */ /* 0x050fec00000418ff */
[C---:B------:R-:W-:Y:S06]  /*1d960*/  HMMA.16816.F32.BF16 R24, R32.reuse, R26, RZ ;  /* 0x0000001a2018723c */ /* 0x040fec00000418ff */
[C---:B-----5:R-:W-:Y:S06]  /*1d970*/  HMMA.16816.F32.BF16 R28, R32.reuse, R168, RZ ;  /* 0x000000a8201c723c */ /* 0x060fec00000418ff */
[----:B------:R-:W-:Y:S01]  /*1d980*/  HMMA.16816.F32.BF16 R32, R32, R170, RZ ;  /* 0x000000aa2020723c */ /* 0x000fe200000418ff */
[----:B------:R-:W2:Y:S05]  /*1d990*/  LDSM.16.M88.4 R168, [R220+0x9000] ;  /* 0x00900000dca8783b */ /* 0x000eaa0000000200 */
[C---:B---3--:R-:W-:Y:S06]  /*1d9a0*/  HMMA.16816.F32.BF16 R4, R172.reuse, R176, R4 ;  /* 0x000000b0ac04723c */ /* 0x048fec0000041804 */
        /* <DEDUP_REMOVED lines=15> */
[C---:B------:R-:W-:Y:S06]  /*1daa0*/  HMMA.16816.F32.BF16 R12, R192.reuse, R200, R12 ;  /* 0x000000c8c00c723c */ /* 0x040fec000004180c */
[C---:B------:R-:W-:Y:S01]  /*1dab0*/  HMMA.16816.F32.BF16 R16, R192.reuse, R202, R16 ;  /* 0x000000cac010723c */ /* 0x040fe20000041810 */
[----:B------:R-:W-:Y:S05]  /*1dac0*/  LDSM.16.M88.4 R200, [R225+0xa000] ;  /* 0x00a00000e1c8783b */ /* 0x000fea0000000200 */
[C---:B--2---:R-:W-:Y:S06]  /*1dad0*/  HMMA.16816.F32.BF16 R20, R192.reuse, R168, R20 ;  /* 0x000000a8c014723c */ /* 0x044fec0000041814 */
[C---:B------:R-:W-:Y:S01]  /*1dae0*/  HMMA.16816.F32.BF16 R24, R192.reuse, R170, R24 ;  /* 0x000000aac018723c */ /* 0x040fe20000041818 */
[----:B------:R-:W1:Y:S05]  /*1daf0*/  LDSM.16.M88.4 R168, [R216+0x1800] ;  /* 0x00180000d8a8783b */ /* 0x000e6a0000000200 */
[C---:B---3--:R-:W-:Y:S06]  /*1db00*/  HMMA.16816.F32.BF16 R28, R192.reuse, R176, R28 ;  /* 0x000000b0c01c723c */ /* 0x048fec000004181c */
[----:B------:R-:W-:Y:S01]  /*1db10*/  HMMA.16816.F32.BF16 R32, R192, R178, R32 ;  /* 0x000000b2c020723c */ /* 0x000fe20000041820 */
[----:B------:R-:W2:Y:S04]  /*1db20*/  LDSM.16.M88.4 R176, [R225+0xa800] ;  /* 0x00a80000e1b0783b */ /* 0x000ea80000000200 */
[----:B------:R-:W3:Y:S01]  /*1db30*/  LDSM.16.M88.4 R192, [R225+0xb000] ;  /* 0x00b00000e1c0783b */ /* 0x000ee20000000200 */
[C---:B----4-:R-:W-:Y:S06]  /*1db40*/  HMMA.16816.F32.BF16 R4, R180.reuse, R184, R4 ;  /* 0x000000b8b404723c */ /* 0x050fec0000041804 */
[C---:B------:R-:W-:Y:S01]  /*1db50*/  HMMA.16816.F32.BF16 R8, R180.reuse, R186, R8 ;  /* 0x000000bab408723c */ /* 0x040fe20000041808 */
[----:B------:R-:W4:Y:S05]  /*1db60*/  LDSM.16.M88.4 R184, [R225+0xb800] ;  /* 0x00b80000e1b8783b */ /* 0x000f2a0000000200 */
[C---:B-----5:R-:W-:Y:S06]  /*1db70*/  HMMA.16816.F32.BF16 R12, R180.reuse, R172, R12 ;  /* 0x000000acb40c723c */ /* 0x060fec000004180c */
[C---:B------:R-:W-:Y:S01]  /*1db80*/  HMMA.16816.F32.BF16 R16, R180.reuse, R174, R16 ;  /* 0x000000aeb410723c */ /* 0x040fe20000041810 */
[----:B------:R-:W-:Y:S05]  /*1db90*/  LDSM.16.M88.4 R172, [R215] ;  /* 0x00000000d7ac783b */ /* 0x000fea0000000200 */
[C---:B------:R-:W-:Y:S06]  /*1dba0*/  HMMA.16816.F32.BF16 R20, R180.reuse, R188, R20 ;  /* 0x000000bcb414723c */ /* 0x040fec0000041814 */
[C---:B------:R-:W-:Y:S01]  /*1dbb0*/  HMMA.16816.F32.BF16 R24, R180.reuse, R190, R24 ;  /* 0x000000beb418723c */ /* 0x040fe20000041818 */
[----:B------:R-:W-:Y:S05]  /*1dbc0*/  LDSM.16.M88.4 R188, [R213] ;  /* 0x00000000d5bc783b */ /* 0x000fea0000000200 */
[C---:B-1----:R-:W-:Y:S06]  /*1dbd0*/  HMMA.16816.F32.BF16 R28, R180.reuse, R168, R28 ;  /* 0x000000a8b41c723c */ /* 0x042fec000004181c */
[----:B------:R-:W-:Y:S01]  /*1dbe0*/  HMMA.16816.F32.BF16 R32, R180, R170, R32 ;  /* 0x000000aab420723c */ /* 0x000fe20000041820 */
[----:B------:R-:W1:Y:S04]  /*1dbf0*/  LDSM.16.M88.4 R168, [R224+0x2000] ;  /* 0x00200000e0a8783b */ /* 0x000e680000000200 */
[----:B------:R-:W5:Y:S01]  /*1dc00*/  LDSM.16.M88.4 R180, [R214] ;  /* 0x00000000d6b4783b */ /* 0x000f620000000200 */
[C---:B------:R-:W-:Y:S06]  /*1dc10*/  HMMA.16816.F32.BF16 R4, R196.reuse, R200, R4 ;  /* 0x000000c8c404723c */ /* 0x040fec0000041804 */
[C---:B------:R-:W-:Y:S01]  /*1dc20*/  HMMA.16816.F32.BF16 R8, R196.reuse, R202, R8 ;  /* 0x000000cac408723c */ /* 0x040fe20000041808 */
[----:B------:R-:W5:Y:S05]  /*1dc30*/  LDSM.16.M88.4 R200, [R212] ;  /* 0x00000000d4c8783b */ /* 0x000f6a0000000200 */
[C---:B--2---:R-:W-:Y:S06]  /*1dc40*/  HMMA.16816.F32.BF16 R12, R196.reuse, R176, R12 ;  /* 0x000000b0c40c723c */ /* 0x044fec000004180c */
        /* <DEDUP_REMOVED lines=11> */
[----:B------:R-:W1:Y:S05]  /*1dd00*/  LDSM.16.M88.4 R172, [R220+0xb800] ;  /* 0x00b80000dcac783b */ /* 0x000e6a0000000200 */
[C---:B-----5:R-:W-:Y:S06]  /*1dd10*/  HMMA.16816.F32.BF16 R12, R168.reuse, R180, R12 ;  /* 0x000000b4a80c723c */ /* 0x060fec000004180c */
[C---:B------:R-:W-:Y:S01]  /*1dd20*/  HMMA.16816.F32.BF16 R16, R168.reuse, R182, R16 ;  /* 0x000000b6a810723c */ /* 0x040fe20000041810 */
[----:B------:R-:W-:Y:S05]  /*1dd30*/  LDSM.16.M88.4 R180, [R221+0x2000] ;  /* 0x00200000ddb4783b */ /* 0x000fea0000000200 */
[C---:B------:R-:W-:Y:S06]  /*1dd40*/  HMMA.16816.F32.BF16 R20, R168.reuse, R188, R20 ;  /* 0x000000bca814723c */ /* 0x040fec0000041814 */
[C---:B------:R-:W-:Y:S01]  /*1dd50*/  HMMA.16816.F32.BF16 R24, R168.reuse, R190, R24 ;  /* 0x000000bea818723c */ /* 0x040fe20000041818 */
[----:B------:R-:W5:Y:S05]  /*1dd60*/  LDSM.16.M88.4 R188, [R216+0x2000] ;  /* 0x00200000d8bc783b */ /* 0x000f6a0000000200 */
[C---:B------:R-:W-:Y:S06]  /*1dd70*/  HMMA.16816.F32.BF16 R28, R168.reuse, R200, R28 ;  /* 0x000000c8a81c723c */ /* 0x040fec000004181c */
[----:B------:R-:W-:Y:S01]  /*1dd80*/  HMMA.16816.F32.BF16 R32, R168, R202, R32 ;  /* 0x000000caa820723c */ /* 0x000fe20000041820 */
[----:B------:R-:W5:Y:S04]  /*1dd90*/  LDSM.16.M88.4 R168, [R216+0x2800] ;  /* 0x00280000d8a8783b */ /* 0x000f680000000200 */
[----:B------:R-:W5:Y:S01]  /*1dda0*/  LDSM.16.M88.4 R200, [R216+0x3000] ;  /* 0x00300000d8c8783b */ /* 0x000f620000000200 */
[C---:B--2---:R-:W-:Y:S06]  /*1ddb0*/  HMMA.16816.F32.BF16 R4, R176.reuse, R192, R4 ;  /* 0x000000c0b004723c */ /* 0x044fec0000041804 */
[C---:B------:R-:W-:Y:S01]  /*1ddc0*/  HMMA.16816.F32.BF16 R8, R176.reuse, R194, R8 ;  /* 0x000000c2b008723c */ /* 0x040fe20000041808 */
[----:B------:R-:W-:Y:S05]  /*1ddd0*/  LDSM.16.M88.4 R192, [R226+0x4000] ;  /* 0x00400000e2c0783b */ /* 0x000fea0000000200 */
[C---:B---3--:R-:W-:Y:S06]  /*1dde0*/  HMMA.16816.F32.BF16 R12, R176.reuse, R184, R12 ;  /* 0x000000b8b00c723c */ /* 0x048fec000004180c */
[C---:B------:R-:W-:Y:S01]  /*1ddf0*/  HMMA.16816.F32.BF16 R16, R176.reuse, R186, R16 ;  /* 0x000000bab010723c */ /* 0x040fe20000041810 */
[----:B------:R-:W2:Y:S05]  /*1de00*/  LDSM.16.M88.4 R184, [R216+0x3800] ;  /* 0x00380000d8b8783b */ /* 0x000eaa0000000200 */
[C---:B----4-:R-:W-:Y:S06]  /*1de10*/  HMMA.16816.F32.BF16 R20, R176.reuse, R196, R20 ;  /* 0x000000c4b014723c */ /* 0x050fec0000041814 */
[C---:B------:R-:W-:Y:S01]  /*1de20*/  HMMA.16816.F32.BF16 R24, R176.reuse, R198, R24 ;  /* 0x000000c6b018723c */ /* 0x040fe20000041818 */
[----:B------:R-:W3:Y:S05]  /*1de30*/  LDSM.16.M88.4 R196, [R225+0xc000] ;  /* 0x00c00000e1c4783b */ /* 0x000eea0000000200 */
[C---:B-1----:R-:W-:Y:S06]  /*1de40*/  HMMA.16816.F32.BF16 R28, R176.reuse, R172, R28 ;  /* 0x000000acb01c723c */ /* 0x042fec000004181c */
[----:B------:R-:W-:Y:S01]  /*1de50*/  HMMA.16816.F32.BF16 R32, R176, R174, R32 ;  /* 0x000000aeb020723c */ /* 0x000fe20000041820 */
[----:B------:R-:W-:Y:S04]  /*1de60*/  LDSM.16.M88.4 R172, [R225+0xd000] ;  /* 0x00d00000e1ac783b */ /* 0x000fe80000000200 */
[----:B------:R-:W-:Y:S01]  /*1de70*/  LDSM.16.M88.4 R176, [R225+0xd800] ;  /* 0x00d80000e1b0783b */ /* 0x000fe20000000200 */
[C---:B-----5:R-:W-:Y:S06]  /*1de80*/  HMMA.16816.F32.BF16 R4, R180.reuse, R188, R4 ;  /* 0x000000bcb404723c */ /* 0x060fec0000041804 */
[C---:B------:R-:W-:Y:S01]  /*1de90*/  HMMA.16816.F32.BF16 R8, R180.reuse, R190, R8 ;  /* 0x000000beb408723c */ /* 0x040fe20000041808 */
[----:B------:R-:W-:Y:S05]  /*1dea0*/  LDSM.16.M88.4 R188, [R224+0x4000] ;  /* 0x00400000e0bc783b */ /* 0x000fea0000000200 */
[C---:B------:R-:W-:Y:S06]  /*1deb0*/  HMMA.16816.F32.BF16 R12, R180.reuse, R168, R12 ;  /* 0x000000a8b40c723c */ /* 0x040fec000004180c */
[C---:B------:R-:W-:Y:S01]  /*1dec0*/  HMMA.16816.F32.BF16 R16, R180.reuse, R170, R16 ;  /* 0x000000aab410723c */ /* 0x040fe20000041810 */
[----:B------:R-:W1:Y:S05]  /*1ded0*/  LDSM.16.M88.4 R168, [R225+0xc800] ;  /* 0x00c80000e1a8783b */ /* 0x000e6a0000000200 */
[C---:B------:R-:W-:Y:S06]  /*1dee0*/  HMMA.16816.F32.BF16 R20, R180.reuse, R200, R20 ;  /* 0x000000c8b414723c */ /* 0x040fec0000041814 */
[C---:B------:R-:W-:Y:S01]  /*1def0*/  HMMA.16816.F32.BF16 R24, R180.reuse, R202, R24 ;  /* 0x000000cab418723c */ /* 0x040fe20000041818 */
[----:B------:R-:W4:Y:S05]  /*1df00*/  LDSM.16.M88.4 R200, [R211] ;  /* 0x00000000d3c8783b */ /* 0x000f2a0000000200 */
[C---:B--2---:R-:W-:Y:S06]  /*1df10*/  HMMA.16816.F32.BF16 R28, R180.reuse, R184, R28 ;  /* 0x000000b8b41c723c */ /* 0x044fec000004181c */
[----:B------:R-:W-:Y:S01]  /*1df20*/  HMMA.16816.F32.BF16 R32, R180, R186, R32 ;  /* 0x000000bab420723c */ /* 0x000fe20000041820 */
[----:B------:R-:W2:Y:S04]  /*1df30*/  LDSM.16.M88.4 R180, [R210] ;  /* 0x00000000d2b4783b */ /* 0x000ea80000000200 */
[----:B------:R-:W5:Y:S01]  /*1df40*/  LDSM.16.M88.4 R184, [R209] ;  /* 0x00000000d1b8783b */ /* 0x000f620000000200 */
[C---:B---3--:R-:W-:Y:S06]  /*1df50*/  HMMA.16816.F32.BF16 R4, R192.reuse, R196, R4 ;  /* 0x000000c4c004723c */ /* 0x048fec0000041804 */
[C---:B------:R-:W-:Y:S01]  /*1df60*/  HMMA.16816.F32.BF16 R8, R192.reuse, R198, R8 ;  /* 0x000000c6c008723c */ /* 0x040fe20000041808 */
[----:B------:R-:W3:Y:S05]  /*1df70*/  LDSM.16.M88.4 R196, [R208] ;  /* 0x00000000d0c4783b */ /* 0x000eea0000000200 */
[C---:B-1----:R-:W-:Y:S06]  /*1df80*/  HMMA.16816.F32.BF16 R12, R192.reuse, R168, R12 ;  /* 0x000000a8c00c723c */ /* 0x042fec000004180c */
[C---:B------:R-:W-:Y:S01]  /*1df90*/  HMMA.16816.F32.BF16 R16, R192.reuse, R170, R16 ;  /* 0x000000aac010723c */ /* 0x040fe20000041810 */
[----:B------:R-:W-:Y:S05]  /*1dfa0*/  LDSM.16.M88.4 R168, [R222+0x4000] ;  /* 0x00400000dea8783b */ /* 0x000fea0000000200 */
[C---:B------:R-:W-:Y:S06]  /*1dfb0*/  HMMA.16816.F32.BF16 R20, R192.reuse, R172, R20 ;  /* 0x000000acc014723c */ /* 0x040fec0000041814 */
[C---:B------:R-:W-:Y:S01]  /*1dfc0*/  HMMA.16816.F32.BF16 R24, R192.reuse, R174, R24 ;  /* 0x000000aec018723c */ /* 0x040fe20000041818 */
[----:B------:R-:W1:Y:S05]  /*1dfd0*/  LDSM.16.M88.4 R172, [R220+0xc000] ;  /* 0x00c00000dcac783b */ /* 0x000e6a0000000200 */
[C---:B------:R-:W-:Y:S06]  /*1dfe0*/  HMMA.16816.F32.BF16 R28, R192.reuse, R176, R28 ;  /* 0x000000b0c01c723c */ /* 0x040fec000004181c */
[----:B------:R-:W-:Y:S01]  /*1dff0*/  HMMA.16816.F32.BF16 R32, R192, R178, R32 ;  /* 0x000000b2c020723c */ /* 0x000fe20000041820 */
[----:B------:R-:W1:Y:S04]  /*1e000*/  LDSM.16.M88.4 R176, [R220+0xc800] ;  /* 0x00c80000dcb0783b */ /* 0x000e680000000200 */
[----:B------:R-:W1:Y:S01]  /*1e010*/  LDSM.16.M88.4 R192, [R220+0xd000] ;  /* 0x00d00000dcc0783b */ /* 0x000e620000000200 */
[C---:B----4-:R-:W-:Y:S06]  /*1e020*/  HMMA.16816.F32.BF16 R4, R188.reuse, R200, R4 ;  /* 0x000000c8bc04723c */ /* 0x050fec0000041804 */
[C---:B------:R-:W-:Y:S01]  /*1e030*/  HMMA.16816.F32.BF16 R8, R188.reuse, R202, R8 ;  /* 0x000000cabc08723c */ /* 0x040fe20000041808 */
[----:B------:R-:W4:Y:S05]  /*1e040*/  LDSM.16.M88.4 R200, [R220+0xd800] ;  /* 0x00d80000dcc8783b */ /* 0x000f2a0000000200 */
[C---:B--2---:R-:W-:Y:S06]  /*1e050*/  HMMA.16816.F32.BF16 R12, R188.reuse, R180, R12 ;  /* 0x000000b4bc0c723c */ /* 0x044fec000004180c */
[C---:B------:R-:W-:Y:S01]  /*1e060*/  HMMA.16816.F32.BF16 R16, R188.reuse, R182, R16 ;  /* 0x000000b6bc10723c */ /* 0x040fe20000041810 */
[----:B------:R-:W-:Y:S05]  /*1e070*/  LDSM.16.M88.4 R180, [R221+0x4000] ;  /* 0x00400000ddb4783b */ /* 0x000fea0000000200 */
[C---:B-----5:R-:W-:Y:S06]  /*1e080*/  HMMA.16816.F32.BF16 R20, R188.reuse, R184, R20 ;  /* 0x000000b8bc14723c */ /* 0x060fec0000041814 */
[C---:B------:R-:W-:Y:S01]  /*1e090*/  HMMA.16816.F32.BF16 R24, R188.reuse, R186, R24 ;  /* 0x000000babc18723c */ /* 0x040fe20000041818 */
[----:B------:R-:W2:Y:S05]  /*1e0a0*/  LDSM.16.M88.4 R184, [R216+0x4000] ;  /* 0x00400000d8b8783b */ /* 0x000eaa0000000200 */
[C---:B---3--:R-:W-:Y:S06]  /*1e0b0*/  HMMA.16816.F32.BF16 R28, R188.reuse, R196, R28 ;  /* 0x000000c4bc1c723c */ /* 0x048fec000004181c */
[----:B------:R-:W-:Y:S01]  /*1e0c0*/  HMMA.16816.F32.BF16 R32, R188, R198, R32 ;  /* 0x000000c6bc20723c */ /* 0x000fe20000041820 */
[----:B------:R-:W3:Y:S04]  /*1e0d0*/  LDSM.16.M88.4 R188, [R216+0x4800] ;  /* 0x00480000d8bc783b */ /* 0x000ee80000000200 */
[----:B------:R-:W5:Y:S01]  /*1e0e0*/  LDSM.16.M88.4 R196, [R216+0x5000] ;  /* 0x00500000d8c4783b */ /* 0x000f620000000200 */
[C---:B-1----:R-:W-:Y:S06]  /*1e0f0*/  HMMA.16816.F32.BF16 R4, R168.reuse, R172, R4 ;  /* 0x000000aca804723c */ /* 0x042fec0000041804 */
[C---:B------:R-:W-:Y:S01]  /*1e100*/  HMMA.16816.F32.BF16 R8, R168.reuse, R174, R8 ;  /* 0x000000aea808723c */ /* 0x040fe20000041808 */
[----:B------:R-:W1:Y:S05]  /*1e110*/  LDSM.16.M88.4 R172, [R216+0x5800] ;  /* 0x00580000d8ac783b */ /* 0x000e6a0000000200 */
[C---:B------:R-:W-:Y:S06]  /*1e120*/  HMMA.16816.F32.BF16 R12, R168.reuse, R176, R12 ;  /* 0x000000b0a80c723c */ /* 0x040fec000004180c */
[C---:B------:R-:W-:Y:S01]  /*1e130*/  HMMA.16816.F32.BF16 R16, R168.reuse, R178, R16 ;  /* 0x000000b2a810723c */ /* 0x040fe20000041810 */
[----:B------:R-:W-:Y:S05]  /*1e140*/  LDSM.16.M88.4 R176, [R226+0x6000] ;  /* 0x00600000e2b0783b */ /* 0x000fea0000000200 */
[C---:B------:R-:W-:Y:S06]  /*1e150*/  HMMA.16816.F32.BF16 R20, R168.reuse, R192, R20 ;  /* 0x000000c0a814723c */ /* 0x040fec0000041814 */
[C---:B------:R-:W-:Y:S01]  /*1e160*/  HMMA.16816.F32.BF16 R24, R168.reuse, R194, R24 ;  /* 0x000000c2a818723c */ /* 0x040fe20000041818 */
[----:B------:R-:W1:Y:S05]  /*1e170*/  LDSM.16.M88.4 R192, [R225+0xe000] ;  /* 0x00e00000e1c0783b */ /* 0x000e6a0000000200 */
[C---:B----4-:R-:W-:Y:S06]  /*1e180*/  HMMA.16816.F32.BF16 R28, R168.reuse, R200, R28 ;  /* 0x000000c8a81c723c */ /* 0x050fec000004181c */
[----:B------:R-:W-:Y:S01]  /*1e190*/  HMMA.16816.F32.BF16 R32, R168, R202, R32 ;  /* 0x000000caa820723c */ /* 0x000fe20000041820 */
[----:B------:R-:W4:Y:S04]  /*1e1a0*/  LDSM.16.M88.4 R168, [R225+0xe800] ;  /* 0x00e80000e1a8783b */ /* 0x000f280000000200 */
[----:B------:R-:W4:Y:S01]  /*1e1b0*/  LDSM.16.M88.4 R200, [R225+0xf000] ;  /* 0x00f00000e1c8783b */ /* 0x000f220000000200 */
[C---:B--2---:R-:W-:Y:S06]  /*1e1c0*/  HMMA.16816.F32.BF16 R4, R180.reuse, R184, R4 ;  /* 0x000000b8b404723c */ /* 0x044fec0000041804 */
[C---:B------:R-:W-:Y:S01]  /*1e1d0*/  HMMA.16816.F32.BF16 R8, R180.reuse, R186, R8 ;  /* 0x000000bab408723c */ /* 0x040fe20000041808 */
[----:B------:R-:W2:Y:S05]  /*1e1e0*/  LDSM.16.M88.4 R184, [R225+0xf800] ;  /* 0x00f80000e1b8783b */ /* 0x000eaa0000000200 */
[C---:B---3--:R-:W-:Y:S06]  /*1e1f0*/  HMMA.16816.F32.BF16 R12, R180.reuse, R188, R12 ;  /* 0x000000bcb40c723c */ /* 0x048fec000004180c */
[C---:B------:R-:W-:Y:S01]  /*1e200*/  HMMA.16816.F32.BF16 R16, R180.reuse, R190, R16 ;  /* 0x000000beb410723c */ /* 0x040fe20000041810 */
[----:B------:R-:W-:Y:S05]  /*1e210*/  LDSM.16.M88.4 R188, [R224+0x6000] ;  /* 0x00600000e0bc783b */ /* 0x000fea0000000200 */
[C---:B-----5:R-:W-:Y:S06]  /*1e220*/  HMMA.16816.F32.BF16 R20, R180.reuse, R196, R20 ;  /* 0x000000c4b414723c */ /* 0x060fec0000041814 */
[C---:B------:R-:W-:Y:S01]  /*1e230*/  HMMA.16816.F32.BF16 R24, R180.reuse, R198, R24 ;  /* 0x000000c6b418723c */ /* 0x040fe20000041818 */
[----:B------:R-:W3:Y:S05]  /*1e240*/  LDSM.16.M88.4 R196, [R207] ;  /* 0x00000000cfc4783b */ /* 0x000eea0000000200 */
[C---:B-1----:R-:W-:Y:S06]  /*1e250*/  HMMA.16816.F32.BF16 R28, R180.reuse, R172, R28 ;  /* 0x000000acb41c723c */ /* 0x042fec000004181c */
[----:B------:R-:W-:Y:S01]  /*1e260*/  HMMA.16816.F32.BF16 R32, R180, R174, R32 ;  /* 0x000000aeb420723c */ /* 0x000fe20000041820 */
[----:B------:R-:W-:Y:S04]  /*1e270*/  LDSM.16.M88.4 R172, [R205] ;  /* 0x00000000cdac783b */ /* 0x000fe80000000200 */
[----:B------:R-:W-:Y:S01]  /*1e280*/  LDSM.16.M88.4 R180, [R204] ;  /* 0x00000000ccb4783b */ /* 0x000fe20000000200 */
[C---:B------:R-:W-:Y:S06]  /*1e290*/  HMMA.16816.F32.BF16 R4, R176.reuse, R192, R4 ;  /* 0x000000c0b004723c */ /* 0x040fec0000041804 */
[C---:B------:R-:W-:Y:S01]  /*1e2a0*/  HMMA.16816.F32.BF16 R8, R176.reuse, R194, R8 ;  /* 0x000000c2b008723c */ /* 0x040fe20000041808 */
[----:B------:R-:W-:Y:S05]  /*1e2b0*/  LDSM.16.M88.4 R192, [R222+0x6000] ;  /* 0x00600000dec0783b */ /* 0x000fea0000000200 */
[C---:B----4-:R-:W-:Y:S06]  /*1e2c0*/  HMMA.16816.F32.BF16 R12, R176.reuse, R168, R12 ;  /* 0x000000a8b00c723c */ /* 0x050fec000004180c */
[C---:B------:R-:W-:Y:S01]  /*1e2d0*/  HMMA.16816.F32.BF16 R16, R176.reuse, R170, R16 ;  /* 0x000000aab010723c */ /* 0x040fe20000041810 */
[----:B------:R-:W1:Y:S05]  /*1e2e0*/  LDSM.16.M88.4 R168, [R206] ;  /* 0x00000000cea8783b */ /* 0x000e6a0000000200 */
[C---:B------:R-:W-:Y:S06]  /*1e2f0*/  HMMA.16816.F32.BF16 R20, R176.reuse, R200, R20 ;  /* 0x000000c8b014723c */ /* 0x040fec0000041814 */
[C---:B------:R-:W-:Y:S01]  /*1e300*/  HMMA.16816.F32.BF16 R24, R176.reuse, R202, R24 ;  /* 0x000000cab018723c */ /* 0x040fe20000041818 */
[----:B------:R-:W4:Y:S05]  /*1e310*/  LDSM.16.M88.4 R200, [R220+0xe000] ;  /* 0x00e00000dcc8783b */ /* 0x000f2a0000000200 */
[C---:B--2---:R-:W-:Y:S06]  /*1e320*/  HMMA.16816.F32.BF16 R28, R176.reuse, R184, R28 ;  /* 0x000000b8b01c723c */ /* 0x044fec000004181c */
[----:B------:R-:W-:Y:S01]  /*1e330*/  HMMA.16816.F32.BF16 R32, R176, R186, R32 ;  /* 0x000000bab020723c */ /* 0x000fe20000041820 */
[----:B------:R-:W2:Y:S04]  /*1e340*/  LDSM.16.M88.4 R176, [R220+0xe800] ;  /* 0x00e80000dcb0783b */ /* 0x000ea80000000200 */
[----:B------:R-:W5:Y:S01]  /*1e350*/  LDSM.16.M88.4 R184, [R220+0xf000] ;  /* 0x00f00000dcb8783b */ /* 0x000f620000000200 */
[C---:B---3--:R-:W-:Y:S06]  /*1e360*/  HMMA.16816.F32.BF16 R4, R188.reuse, R196, R4 ;  /* 0x000000c4bc04723c */ /* 0x048fec0000041804 */
[C---:B------:R-:W-:Y:S01]  /*1e370*/  HMMA.16816.F32.BF16 R8, R188.reuse, R198, R8 ;  /* 0x000000c6bc08723c */ /* 0x040fe20000041808 */
[----:B------:R-:W3:Y:S05]  /*1e380*/  LDSM.16.M88.4 R196, [R220+0xf800] ;  /* 0x00f80000dcc4783b */ /* 0x000eea0000000200 */
        /* <DEDUP_REMOVED lines=12> */
[----:B------:R-:W4:Y:S01]  /*1e450*/  LDSM.16.M88.4 R200, [R216+0x7800] ;  /* 0x00780000d8c8783b */ /* 0x000f220000000200 */
[----:B------:R-:W-:Y:S04]  /*1e460*/  DEPBAR.LE SB0, 0x0 ;  /* 0x000080000000791a */ /* 0x000fe80000000000 */
[C---:B--2---:R-:W-:Y:S01]  /*1e470*/  HMMA.16816.F32.BF16 R12, R192.reuse, R176, R12 ;  /* 0x000000b0c00c723c */ /* 0x044fe2000004180c */
[----:B------:R-:W-:Y:S05]  /*1e480*/  BAR.SYNC.DEFER_BLOCKING 0x0 ;  /* 0x0000000000007b1d */ /* 0x000fea0000010000 */
[C---:B------:R-:W-:Y:S06]  /*1e490*/  HMMA.16816.F32.BF16 R16, R192.reuse, R178, R16 ;  /* 0x000000b2c010723c */ /* 0x040fec0000041810 */
[C---:B-----5:R-:W-:Y:S06]  /*1e4a0*/  HMMA.16816.F32.BF16 R20, R192.reuse, R184, R20 ;  /* 0x000000b8c014723c */ /* 0x060fec0000041814 */
[C---:B------:R-:W-:Y:S06]  /*1e4b0*/  HMMA.16816.F32.BF16 R24, R192.reuse, R186, R24 ;  /* 0x000000bac018723c */ /* 0x040fec0000041818 */
[C---:B---3--:R-:W-:Y:S06]  /*1e4c0*/  HMMA.16816.F32.BF16 R28, R192.reuse, R196, R28 ;  /* 0x000000c4c01c723c */ /* 0x048fec000004181c */
[----:B------:R-:W-:Y:S06]  /*1e4d0*/  HMMA.16816.F32.BF16 R32, R192, R198, R32 ;  /* 0x000000c6c020723c */ /* 0x000fec0000041820 */
[C---:B-1----:R-:W-:Y:S06]  /*1e4e0*/  HMMA.16816.F32.BF16 R4, R168.reuse, R172, R4 ;  /* 0x000000aca804723c */ /* 0x042fec0000041804 */
[C---:B------:R-:W-:Y:S06]  /*1e4f0*/  HMMA.16816.F32.BF16 R8, R168.reuse, R174, R8 ;  /* 0x000000aea808723c */ /* 0x040fec0000041808 */
[C---:B------:R-:W-:Y:S06]  /*1e500*/  HMMA.16816.F32.BF16 R12, R168.reuse, R180, R12 ;  /* 0x000000b4a80c723c */ /* 0x040fec000004180c */
[C---:B------:R-:W-:Y:S06]  /*1e510*/  HMMA.16816.F32.BF16 R16, R168.reuse, R182, R16 ;  /* 0x000000b6a810723c */ /* 0x040fec0000041810 */
[C---:B------:R-:W-:Y:S06]  /*1e520*/  HMMA.16816.F32.BF16 R20, R168.reuse, R188, R20 ;  /* 0x000000bca814723c */ /* 0x040fec0000041814 */
[C---:B------:R-:W-:Y:S05]  /*1e530*/  HMMA.16816.F32.BF16 R24, R168.reuse, R190, R24 ;  /* 0x000000bea818723c */ /* 0x040fea0000041818 */
[----:B------:R-:W-:Y:S01]  /*1e540*/  IMAD.MOV.U32 R189, RZ, RZ, R250 ;  /* 0x000000ffffbd7224 */ /* 0x000fe200078e00fa */
[C---:B----4-:R-:W-:Y:S05]  /*1e550*/  HMMA.16816.F32.BF16 R28, R168.reuse, R200, R28 ;  /* 0x000000c8a81c723c */ /* 0x050fea000004181c */
[----:B------:R-:W-:Y:S01]  /*1e560*/  IMAD.MOV.U32 R188, RZ, RZ, R251 ;  /* 0x000000ffffbc7224 */ /* 0x000fe200078e00fb */
[----:B------:R-:W-:Y:S01]  /*1e570*/  HMMA.16816.F32.BF16 R32, R168, R202, R32 ;  /* 0x000000caa820723c */ /* 0x000fe20000041820 */
[----:B------:R-:W-:Y:S11]  /*1e580*/  @!UPT UIADD3 URZ, URZ, URZ, URZ ;  /* 0x0000003f3f3ff290 */ /* 0x000ff6000fffe03f */
[----:B------:R-:W-:Y:S01]  /*1e590*/  @!UPT UIADD3 URZ, URZ, URZ, URZ ;  /* 0x0000003f3f3ff290 */ /* 0x000fe2000fffe03f */
[----:B------:R-:W-:Y:S11]  /*1e5a0*/  @!P0 BRA `(.L_x_1136) ;  /* 0x0000000c00688947 */ /* 0x000ff60003800000 */
[----:B------:R-:W-:Y:S01]  /*1e5b0*/  ISETP.NE.U32.AND P0, PT, R244, RZ, PT ;  /* 0x000000fff400720c */ /* 0x000fe20003f05070 */
[----:B------:R-:W-:Y:S03]  /*1e5c0*/  BSSY B0, `(.L_x_1137) ;  /* 0x0000051000007945 */ /* 0x000fe60003800000 */
[----:B------:R-:W-:Y:S11]  /*1e5d0*/  ISETP.NE.AND.EX P0, PT, R245, RZ, PT, P0 ;  /* 0x000000fff500720c */ /* 0x000ff60003f05300 */
[----:B------:R-:W-:Y:S02]  /*1e5e0*/  @!UPT UIADD3 URZ, URZ, URZ, URZ ;  /* 0x0000003f3f3ff290 */ /* 0x000fe4000fffe03f */
[----:B------:R-:W-:Y:S05]  /*1e5f0*/  @!P0 BRA `(.L_x_1138) ;  /* 0x00000004001c8947 */ /* 0x000fea0003800000 */
[----:B------:R-:W-:Y:S01]  /*1e600*/  IMAD.SHL.U32 R168, R247, 0x40, RZ ;  /* 0x00000040f7a87824 */ /* 0x000fe200078e00ff */
[----:B------:R-:W-:Y:S02]  /*1e610*/  R2UR UR4, R164 ;  /* 0x00000000a40472ca */ /* 0x000fe400000e0000 */
[C---:B------:R-:W-:Y:S01]  /*1e620*/  R2UR UR5, R165.reuse ;  /* 0x00000000a50572ca */ /* 0x040fe200000e0000 */
[----:B------:R-:W-:Y:S01]  /*1e630*/  VIADD R173, R168, 0xffffffc0 ;  /* 0xffffffc0a8ad7836 */ /* 0x000fe20000000000 */
[----:B------:R-:W-:Y:S02]  /*1e640*/  IABS R3, R168 ;  /* 0x000000a800037213 */ /* 0x000fe40000000000 */
[C---:B------:R-:W-:Y:S02]  /*1e650*/  R2UR UR10, R164.reuse ;  /* 0x00000000a40a72ca */ /* 0x040fe400000e0000 */
[----:B------:R-:W-:Y:S02]  /*1e660*/  IABS R169, R173 ;  /* 0x000000ad00a97213 */ /* 0x000fe40000000000 */
[C---:B------:R-:W-:Y:S02]  /*1e670*/  R2UR UR11, R165.reuse ;  /* 0x00000000a50b72ca */ /* 0x040fe400000e0000 */
[C---:B------:R-:W-:Y:S02]  /*1e680*/  R2UR UR12, R164.reuse ;  /* 0x00000000a40c72ca */ /* 0x040fe400000e0000 */
[C---:B------:R-:W-:Y:S01]  /*1e690*/  R2UR UR13, R165.reuse ;  /* 0x00000000a50d72ca */ /* 0x040fe200000e0000 */
[----:B------:R-:W2:Y:S01]  /*1e6a0*/  LD.E R175, desc[UR4][R166.64+0x170] ;  /* 0x00017004a6af7980 */ /* 0x000ea2000c101900 */
[----:B------:R-:W-:Y:S02]  /*1e6b0*/  R2UR UR8, R164 ;  /* 0x00000000a40872ca */ /* 0x000fe400000e0000 */
[----:B------:R-:W-:Y:S11]  /*1e6c0*/  R2UR UR9, R165 ;  /* 0x00000000a50972ca */ /* 0x000ff600000e0000 */
[----:B------:R-:W-:Y:S02]  /*1e6d0*/  @!UPT UIADD3 URZ, URZ, URZ, URZ ;  /* 0x0000003f3f3ff290 */ /* 0x000fe4000fffe03f */
[----:B------:R-:W3:Y:S01]  /*1e6e0*/  LD.E.64 R178, desc[UR8][R166.64+0x20] ;  /* 0x00002008a6b27980 */ /* 0x000ee2000c101b00 */
[-C--:B--2---:R-:W-:Y:S02]  /*1e6f0*/  IABS R171, R175.reuse ;  /* 0x000000af00ab7213 */ /* 0x084fe40000000000 */
[-C--:B------:R-:W-:Y:S02]  /*1e700*/  IABS R170, R175.reuse ;  /* 0x000000af00aa7213 */ /* 0x080fe40000000000 */
[----:B------:R-:W1:Y:S01]  /*1e710*/  I2F.RP R176, R171 ;  /* 0x000000ab00b07306 */ /* 0x000e620000209400 */
[-C--:B------:R-:W-:Y:S02]  /*1e720*/  LOP3.LUT R168, R168, R175.reuse, RZ, 0x3c, !PT ;  /* 0x000000afa8a87212 */ /* 0x080fe400078e3cff */
[----:B------:R-:W-:Y:S01]  /*1e730*/  IMAD.MOV R170, RZ, RZ, -R170 ;  /* 0x000000ffffaa7224 */ /* 0x000fe200078e0aaa */
[----:B------:R-:W-:Y:S06]  /*1e740*/  LOP3.LUT R173, R173, R175, RZ, 0x3c, !PT ;  /* 0x000000afadad7212 */ /* 0x000fec00078e3cff */
[----:B-1----:R-:W1:Y:S02]  /*1e750*/  MUFU.RCP R176, R176 ;  /* 0x000000b000b07308 */ /* 0x002e640000001000 */
[----:B-1----:R-:W-:Y:S08]  /*1e760*/  VIADD R176, R176, 0xffffffe ;  /* 0x0ffffffeb0b07836 */ /* 0x002ff00000000000 */
[----:B------:R-:W1:Y:S02]  /*1e770*/  F2I.FTZ.U32.TRUNC.NTZ R177, R176 ;  /* 0x000000b000b17305 */ /* 0x000e64000021f000 */
[--C-:B-1----:R-:W-:Y:S02]  /*1e780*/  IMAD.MOV R174, RZ, RZ, -R177.reuse ;  /* 0x000000ffffae7224 */ /* 0x102fe400078e0ab1 */
[----:B------:R-:W-:Y:S02]  /*1e790*/  IMAD.MOV.U32 R176, RZ, RZ, RZ ;  /* 0x000000ffffb07224 */ /* 0x000fe400078e00ff */
[----:B------:R-:W-:Y:S04]  /*1e7a0*/  IMAD R174, R174, R171, RZ ;  /* 0x000000abaeae7224 */ /* 0x000fe800078e02ff */
[----:B------:R-:W-:Y:S02]  /*1e7b0*/  IMAD.HI.U32 R174, R177, R174, R176 ;  /* 0x000000aeb1ae7227 */ /* 0x000fe400078e00b0 */
[----:B------:R-:W2:Y:S04]  /*1e7c0*/  LD.E.64 R176, desc[UR4][R166.64+0x38] ;  /* 0x00003804a6b07980 */ /* 0x000ea8000c101b00 */
[----:B------:R-:W-:Y:S04]  /*1e7d0*/  IMAD.HI.U32 R172, R174, R169, RZ ;  /* 0x000000a9aeac7227 */ /* 0x000fe800078e00ff */
[-C--:B------:R-:W-:Y:S02]  /*1e7e0*/  IMAD R169, R172, R170.reuse, R169 ;  /* 0x000000aaaca97224 */ /* 0x080fe400078e02a9 */
[----:B------:R-:W-:Y:S03]  /*1e7f0*/  IMAD.HI.U32 R174, R174, R3, RZ ;  /* 0x00000003aeae7227 */ /* 0x000fe600078e00ff */
[C---:B------:R-:W-:Y:S01]  /*1e800*/  ISETP.GT.U32.AND P2, PT, R171.reuse, R169, PT ;  /* 0x000000a9ab00720c */ /* 0x040fe20003f44070 */
[----:B------:R-:W-:Y:S05]  /*1e810*/  IMAD R3, R174, R170, R3 ;  /* 0x000000aaae037224 */ /* 0x000fea00078e0203 */
[----:B------:R-:W-:Y:S07]  /*1e820*/  ISETP.GT.U32.AND P0, PT, R171, R3, PT ;  /* 0x00000003ab00720c */ /* 0x000fee0003f04070 */
[--C-:B------:R-:W-:Y:S02]  /*1e830*/  @!P2 IMAD.IADD R169, R169, 0x1, -R171.reuse ;  /* 0x00000001a9a9a824 */ /* 0x100fe400078e0aab */
[----:B------:R-:W-:Y:S03]  /*1e840*/  @!P2 VIADD R172, R172, 0x1 ;  /* 0x00000001acaca836 */ /* 0x000fe60000000000 */
[-C--:B------:R-:W-:Y:S01]  /*1e850*/  ISETP.GE.U32.AND P1, PT, R169, R171.reuse, PT ;  /* 0x000000aba900720c */ /* 0x080fe20003f26070 */
[----:B------:R-:W-:Y:S01]  /*1e860*/  @!P0 IMAD.IADD R3, R3, 0x1, -R171 ;  /* 0x0000000103038824 */ /* 0x000fe200078e0aab */
[----:B------:R-:W-:Y:S02]  /*1e870*/  @!P0 IADD3 R174, R174, 0x1, RZ ;  /* 0x00000001aeae8810 */ /* 0x000fe40007ffe0ff */
[----:B------:R-:W-:Y:S02]  /*1e880*/  ISETP.GE.AND P0, PT, R173, RZ, PT ;  /* 0x000000ffad00720c */ /* 0x000fe40003f06270 */
[----:B------:R-:W-:Y:S02]  /*1e890*/  ISETP.GE.U32.AND P2, PT, R3, R171, PT ;  /* 0x000000ab0300720c */ /* 0x000fe40003f46070 */
[----:B------:R-:W-:Y:S05]  /*1e8a0*/  LOP3.LUT R3, RZ, R175, RZ, 0x33, !PT ;  /* 0x000000afff037212 */ /* 0x000fea00078e33ff */
[----:B------:R-:W-:Y:S01]  /*1e8b0*/  @P1 VIADD R172, R172, 0x1 ;  /* 0x00000001acac1836 */ /* 0x000fe20000000000 */
[----:B------:R-:W-:Y:S03]  /*1e8c0*/  ISETP.GE.AND P1, PT, R168, RZ, PT ;  /* 0x000000ffa800720c */ /* 0x000fe60003f26270 */
[----:B------:R-:W-:Y:S02]  /*1e8d0*/  @!P0 IMAD.MOV R172, RZ, RZ, -R172 ;  /* 0x000000ffffac8224 */ /* 0x000fe400078e0aac */
[----:B------:R-:W-:Y:S01]  /*1e8e0*/  @P2 VIADD R174, R174, 0x1 ;  /* 0x00000001aeae2836 */ /* 0x000fe20000000000 */
[----:B------:R-:W-:Y:S04]  /*1e8f0*/  ISETP.NE.AND P2, PT, R175, RZ, PT ;  /* 0x000000ffaf00720c */ /* 0x000fe80003f45270 */
[C---:B------:R-:W-:Y:S03]  /*1e900*/  SEL R172, R3.reuse, R172, !P2 ;  /* 0x000000ac03ac7207 */ /* 0x040fe60005000000 */
[----:B------:R-:W-:Y:S01]  /*1e910*/  @!P1 IMAD.MOV R174, RZ, RZ, -R174 ;  /* 0x000000ffffae9224 */ /* 0x000fe200078e0aae */
[C---:B------:R-:W-:Y:S04]  /*1e920*/  LEA R170, P1, R172.reuse, R244, 0x2 ;  /* 0x000000f4acaa7211 */ /* 0x040fe800078210ff */
[----:B------:R-:W-:Y:S02]  /*1e930*/  SEL R174, R3, R174, !P2 ;  /* 0x000000ae03ae7207 */ /* 0x000fe40005000000 */
[-C--:B------:R-:W-:Y:S02]  /*1e940*/  LEA.HI.X.SX32 R171, R172, R245.reuse, 0x2, P1 ;  /* 0x000000f5acab7211 */ /* 0x080fe400008f16ff */
[C---:B------:R-:W-:Y:S02]  /*1e950*/  LEA R168, P0, R174.reuse, R244, 0x2 ;  /* 0x000000f4aea87211 */ /* 0x040fe400078010ff */
[C---:B------:R-:W-:Y:S01]  /*1e960*/  IADD3 R172, R174.reuse, -R172, RZ ;  /* 0x800000acaeac7210 */ /* 0x040fe20007ffe0ff */
[----:B------:R1:W4:Y:S01]  /*1e970*/  LD.E R3, desc[UR10][R170.64] ;  /* 0x0000000aaa037980 */ /* 0x000322000c101900 */
[----:B------:R-:W-:Y:S03]  /*1e980*/  LEA.HI.X.SX32 R169, R174, R245, 0x2, P0 ;  /* 0x000000f5aea97211 */ /* 0x000fe600000f16ff */
[----:B------:R-:W-:Y:S02]  /*1e990*/  IMAD R175, R175, R172, -0x40 ;  /* 0xffffffc0afaf7424 */ /* 0x000fe400078e02ac */
[----:B------:R2:W4:Y:S03]  /*1e9a0*/  LD.E R168, desc[UR12][R168.64] ;  /* 0x0000000ca8a87980 */ /* 0x000526000c101900 */
[----:B-1----:R-:W-:Y:S01]  /*1e9b0*/  SHF.R.S32.HI R170, RZ, 0x1f, R175 ;  /* 0x0000001fffaa7819 */ /* 0x002fe200000114af */
[-C--:B--2---:R-:W-:Y:S02]  /*1e9c0*/  IMAD R169, R177, R175.reuse, RZ ;  /* 0x000000afb1a97224 */ /* 0x084fe400078e02ff */
[C---:B------:R-:W-:Y:S04]  /*1e9d0*/  IMAD.WIDE.U32 R172, R176.reuse, R175, RZ ;  /* 0x000000afb0ac7225 */ /* 0x040fe800078e00ff */
[----:B------:R-:W-:Y:S04]  /*1e9e0*/  IMAD R169, R176, R170, R169 ;  /* 0x000000aab0a97224 */ /* 0x000fe800078e02a9 */
[----:B------:R-:W-:Y:S02]  /*1e9f0*/  IMAD.IADD R173, R173, 0x1, R169 ;  /* 0x00000001adad7824 */ /* 0x000fe400078e02a9 */
[----:B----4-:R-:W-:Y:S04]  /*1ea00*/  IMAD.IADD R3, R3, 0x1, -R168 ;  /* 0x0000000103037824 */ /* 0x010fe800078e0aa8 */
[----:B---3--:R-:W-:Y:S01]  /*1ea10*/  IMAD R168, R179, R3, RZ ;  /* 0x00000003b3a87224 */ /* 0x008fe200078e02ff */
[----:B------:R-:W-:Y:S01]  /*1ea20*/  SHF.R.S32.HI R169, RZ, 0x1f, R3 ;  /* 0x0000001fffa97819 */ /* 0x000fe20000011403 */
[----:B------:R-:W-:Y:S04]  /*1ea30*/  IMAD.WIDE.U32 R172, R3, R178, R172 ;  /* 0x000000b203ac7225 */ /* 0x000fe800078e00ac */
[----:B------:R-:W-:Y:S04]  /*1ea40*/  IMAD R168, R178, R169, R168 ;  /* 0x000000a9b2a87224 */ /* 0x000fe800078e02a8 */
[----:B------:R-:W-:Y:S01]  /*1ea50*/  IMAD.IADD R168, R173, 0x1, R168 ;  /* 0x00000001ada87824 */ /* 0x000fe200078e02a8 */
[----:B------:R-:W-:Y:S05]  /*1ea60*/  BRA `(.L_x_1139) ;  /* 0x0000000000187947 */ /* 0x000fea0003800000 */
.L_x_1138:
[----:B------:R-:W-:Y:S02]  /*1ea70*/  R2UR UR4, R164 ;  /* 0x00000000a40472ca */ /* 0x000fe400000e0000 */
[----:B------:R-:W-:Y:S11]  /*1ea80*/  R2UR UR5, R165 ;  /* 0x00000000a50572ca */ /* 0x000ff600000e0000 */
[----:B------:R-:W-:Y:S02]  /*1ea90*/  @!UPT UIADD3 URZ, URZ, URZ, URZ ;  /* 0x0000003f3f3ff290 */ /* 0x000fe4000fffe03f */
[----:B------:R-:W2:Y:S02]  /*1eaa0*/  LD.E R172, desc[UR4][R166.64+0x38] ;  /* 0x00003804a6ac7980 */ /* 0x000ea4000c101900 */
[----:B--2---:R-:W-:Y:S05]  /*1eab0*/  IMAD.U32 R172, R172, -0x40, RZ ;  /* 0xffffffc0acac7824 */ /* 0x004fea00078e00ff */
[----:B------:R-:W-:Y:S02]  /*1eac0*/  SHF.R.S32.HI R168, RZ, 0x1f, R172 ;  /* 0x0000001fffa87819 */ /* 0x000fe400000114ac */
.L_x_1139:
[----:B------:R-:W-:Y:S05]  /*1ead0*/  BSYNC B0 ;  /* 0x0000000000007941 */ /* 0x000fea0003800000 */
.L_x_1137:
[----:B------:R-:W-:Y:S02]  /*1eae0*/  @P6 R2UR UR4, R164 ;  /* 0x00000000a40462ca */ /* 0x000fe400000e0000 */
[C---:B------:R-:W-:Y:S02]  /*1eaf0*/  @P6 R2UR UR5, R165.reuse ;  /* 0x00000000a50562ca */ /* 0x040fe400000e0000 */
[-C--:B------:R-:W-:Y:S02]  /*1eb00*/  LEA R178, P1, R172, R236.reuse, 0x1 ;  /* 0x000000ecacb27211 */ /* 0x080fe400078208ff */
[----:B------:R-:W-:Y:S02]  /*1eb10*/  @P5 R2UR UR8, R164 ;  /* 0x00000000a40852ca */ /* 0x000fe400000e0000 */
[----:B------:R-:W-:Y:S02]  /*1eb20*/  LEA.HI.X R179, R172, R235, R168, 0x1, P1 ;  /* 0x000000ebacb37211 */ /* 0x000fe400008f0ca8 */
[C---:B------:R-:W-:Y:S02]  /*1eb30*/  @P5 R2UR UR9, R165.reuse ;  /* 0x00000000a50952ca */ /* 0x040fe400000e0000 */
[C---:B------:R-:W-:Y:S02]  /*1eb40*/  @P3 R2UR UR12, R164.reuse ;  /* 0x00000000a40c32ca */ /* 0x040fe400000e0000 */
[C---:B------:R-:W-:Y:S01]  /*1eb50*/  @P3 R2UR UR13, R165.reuse ;  /* 0x00000000a50d32ca */ /* 0x040fe200000e0000 */
[----:B------:R-:W-:Y:S01]  /*1eb60*/  @!PT LDS RZ, [RZ] ;  /* 0x00000000fffff984 */ /* 0x000fe20000000800 */
[----:B------:R-:W-:Y:S01]  /*1eb70*/  @!PT LDS RZ, [RZ] ;  /* 0x00000000fffff984 */ /* 0x000fe20000000800 */
[----:B------:R-:W-:Y:S01]  /*1eb80*/  @!PT LDS RZ, [RZ] ;  /* 0x00000000fffff984 */ /* 0x000fe20000000800 */
[----:B------:R1:W-:Y:S01]  /*1eb90*/  @P6 LDGSTS.E.BYPASS.LTC128B.128 [R243+0x8000], desc[UR4][R178.64] ;  /* 0x08000000b2f36fae */ /* 0x0003e2000b901d44 */
[C---:B------:R-:W-:Y:S02]  /*1eba0*/  @P4 R2UR UR4, R164.reuse ;  /* 0x00000000a40442ca */ /* 0x040fe400000e0000 */
[C---:B------:R-:W-:Y:S01]  /*1ebb0*/  @P4 R2UR UR5, R165.reuse ;  /* 0x00000000a50542ca */ /* 0x040fe200000e0000 */
[----:B------:R1:W-:Y:S01]  /*1ebc0*/  @!P6 STS.128 [R243+0x8000], RZ ;  /* 0x008000fff300e388 */ /* 0x0003e20000000c00 */
[C---:B------:R-:W-:Y:S02]  /*1ebd0*/  @P6 R2UR UR10, R164.reuse ;  /* 0x00000000a40a62ca */ /* 0x040fe400000e0000 */
[C---:B------:R-:W-:Y:S01]  /*1ebe0*/  @P6 R2UR UR11, R165.reuse ;  /* 0x00000000a50b62ca */ /* 0x040fe200000e0000 */
[----:B------:R-:W-:Y:S01]  /*1ebf0*/  @!PT LDS RZ, [RZ] ;  /* 0x00000000fffff984 */ /* 0x000fe20000000800 */
[----:B------:R-:W-:Y:S01]  /*1ec00*/  @!PT LDS RZ, [RZ] ;  /* 0x00000000fffff984 */ /* 0x000fe20000000800 */
[----:B------:R-:W-:Y:S01]  /*1ec10*/  @!PT LDS RZ, [RZ] ;  /* 0x00000000fffff984 */ /* 0x000fe20000000800 */
[----:B------:R1:W-:Y:S01]  /*1ec20*/  @P5 LDGSTS.E.BYPASS.LTC128B.128 [R243+0xa000], desc[UR8][R178.64+0x80] ;  /* 0x0a000080b2f35fae */ /* 0x0003e2000b901d48 */
[----:B------:R-:W-:Y:S02]  /*1ec30*/  @P3 R2UR UR14, R164 ;  /* 0x00000000a40e32ca */ /* 0x000fe400000e0000 */
[----:B------:R-:W-:Y:S01]  /*1ec40*/  @P3 R2UR UR15, R165 ;  /* 0x00000000a50f32ca */ /* 0x000fe200000e0000 */
[----:B------:R1:W-:Y:S01]  /*1ec50*/  @!P5 STS.128 [R243+0xa000], RZ ;  /* 0x00a000fff300d388 */ /* 0x0003e20000000c00 */
[----:B------:R-:W-:Y:S03]  /*1ec60*/  IADD3 R3, P0, R172, R233, RZ ;  /* 0x000000e9ac037210 */ /* 0x000fe60007f1e0ff */
[----:B------:R-:W-:Y:S01]  /*1ec70*/  @!PT LDS RZ, [RZ] ;  /* 0x00000000fffff984 */ /* 0x000fe20000000800 */
[----:B------:R-:W-:Y:S01]  /*1ec80*/  @!PT LDS RZ, [RZ] ;  /* 0x00000000fffff984 */ /* 0x000fe20000000800 */
[----:B------:R-:W-:Y:S01]  /*1ec90*/  @!PT LDS RZ, [RZ] ;  /* 0x00000000fffff984 */ /* 0x000fe20000000800 */
[----:B------:R1:W-:Y:S01]  /*1eca0*/  @P4 LDGSTS.E.BYPASS.LTC128B.128 [R243+0xc000], desc[UR4][R178.64+0x100] ;  /* 0x0c000100b2f34fae */ /* 0x0003e2000b901d44 */
[CC--:B------:R-:W-:Y:S01]  /*1ecb0*/  @P5 LEA R174, P2, R3.reuse, R236.reuse, 0x1 ;  /* 0x000000ec03ae5211 */ /* 0x0c0fe200078408ff */
[----:B------:R-:W-:Y:S01]  /*1ecc0*/  IMAD.X R168, R168, 0x1, R234, P0 ;  /* 0x00000001a8a87824 */ /* 0x000fe200000e06ea */
[CC--:B------:R-:W-:Y:S01]  /*1ecd0*/  @P6 LEA R176, P0, R3.reuse, R236.reuse, 0x1 ;  /* 0x000000ec03b06211 */ /* 0x0c0fe200078008ff */
[----:B------:R1:W-:Y:S01]  /*1ece0*/  @!P4 STS.128 [R243+0xc000], RZ ;  /* 0x00c000fff300c388 */ /* 0x0003e20000000c00 */
[CC--:B------:R-:W-:Y:S02]  /*1ecf0*/  @P4 LEA R172, P1, R3.reuse, R236.reuse, 0x1 ;  /* 0x000000ec03ac4211 */ /* 0x0c0fe400078208ff */
[CCC-:B------:R-:W-:Y:S01]  /*1ed00*/  @P6 LEA.HI.X R177, R3.reuse, R235.reuse, R168.reuse, 0x1, P0 ;  /* 0x000000eb03b16211 */ /* 0x1c0fe200000f0ca8 */
[----:B------:R-:W-:Y:S01]  /*1ed10*/  @!PT LDS RZ, [RZ] ;  /* 0x00000000fffff984 */ /* 0x000fe20000000800 */
[----:B------:R-:W-:Y:S01]  /*1ed20*/  @!PT LDS RZ, [RZ] ;  /* 0x00000000fffff984 */ /* 0x000fe20000000800 */
[----:B------:R-:W-:Y:S01]  /*1ed30*/  @!PT LDS RZ, [RZ] ;  /* 0x00000000fffff984 */ /* 0x000fe20000000800 */
[----:B------:R1:W-:Y:S01]  /*1ed40*/  @P3 LDGSTS.E.BYPASS.LTC128B.128 [R243+0xe000], desc[UR12][R178.64+0x180] ;  /* 0x0e000180b2f33fae */ /* 0x0003e2000b901d4c */
[CCC-:B------:R-:W-:Y:S02]  /*1ed50*/  @P5 LEA.HI.X R175, R3.reuse, R235.reuse, R168.reuse, 0x1, P2 ;  /* 0x000000eb03af5211 */ /* 0x1c0fe400010f0ca8 */
        /* <DEDUP_REMOVED lines=10> */
[----:B------:R1:W-:Y:S01]  /*1ee00*/  @!P6 STS.128 [R243+0x8800], RZ ;  /* 0x008800fff300e388 */ /* 0x0003e20000000c00 */
[CC--:B------:R-:W-:Y:S01]  /*1ee10*/  @P4 LEA R182, P1, R169.reuse, R236.reuse, 0x1 ;  /* 0x000000eca9b64211 */ /* 0x0c0fe200078208ff */
[----:B------:R-:W-:Y:S01]  /*1ee20*/  IMAD.X R168, R168, 0x1, R234, P2 ;  /* 0x00000001a8a87824 */ /* 0x000fe200010e06ea */
[CC--:B------:R-:W-:Y:S01]  /*1ee30*/  @P5 LEA R184, P2, R169.reuse, R236.reuse, 0x1 ;  /* 0x000000eca9b85211 */ /* 0x0c0fe200078408ff */
[----:B------:R-:W-:Y:S01]  /*1ee40*/  @!PT LDS RZ, [RZ] ;  /* 0x00000000fffff984 */ /* 0x000fe20000000800 */
[----:B------:R-:W-:Y:S01]  /*1ee50*/  @!PT LDS RZ, [RZ] ;  /* 0x00000000fffff984 */ /* 0x000fe20000000800 */
[----:B------:R-:W-:Y:S01]  /*1ee60*/  @!PT LDS RZ, [RZ] ;  /* 0x00000000fffff984 */ /* 0x000fe20000000800 */
[----:B------:R1:W-:Y:S03]  /*1ee70*/  @P5 LDGSTS.E.BYPASS.LTC128B.128 [R243+0xa800], desc[UR8][R174.64+0x80] ;  /* 0x0a800080aef35fae */ /* 0x0003e6000b901d48 */
[CCC-:B------:R-:W-:Y:S01]  /*1ee80*/  @P6 LEA.HI.X R187, R169.reuse, R235.reuse, R168.reuse, 0x1, P0 ;  /* 0x000000eba9bb6211 */ /* 0x1c0fe200000f0ca8 */
[----:B------:R1:W-:Y:S01]  /*1ee90*/  @!P5 STS.128 [R243+0xa800], RZ ;  /* 0x00a800fff300d388 */ /* 0x0003e20000000c00 */
[CCC-:B------:R-:W-:Y:S02]  /*1eea0*/  @P5 LEA.HI.X R185, R169.reuse, R235.reuse, R168.reuse, 0x1, P2 ;  /* 0x000000eba9b95211 */ /* 0x1c0fe400010f0ca8 */
[C-C-:B------:R-:W-:Y:S01]  /*1eeb0*/  @P4 LEA.HI.X R183, R169.reuse, R235, R168.reuse, 0x1, P1 ;  /* 0x000000eba9b74211 */ /* 0x140fe200008f0ca8 */
[----:B------:R-:W-:Y:S01]  /*1eec0*/  @!PT LDS RZ, [RZ] ;  /* 0x00000000fffff984 */ /* 0x000fe20000000800 */
[----:B------:R-:W-:Y:S01]  /*1eed0*/  @!PT LDS RZ, [RZ] ;  /* 0x00000000fffff984 */ /* 0x000fe20000000800 */
[----:B------:R-:W-:Y:S01]  /*1eee0*/  @!PT LDS RZ, [RZ] ;  /* 0x00000000fffff984 */ /* 0x000fe20000000800 */
[----:B------:R1:W-:Y:S01]  /*1eef0*/  @P4 LDGSTS.E.BYPASS.LTC128B.128 [R243+0xc800], desc[UR4][R172.64+0x100] ;  /* 0x0c800100acf34fae */ /* 0x0003e2000b901d44 */
[CC--:B------:R-:W-:Y:S02]  /*1ef00*/  @P3 LEA R180, P0, R169.reuse, R236.reuse, 0x1 ;  /* 0x000000eca9b43211 */ /* 0x0c0fe400078008ff */
[C---:B------:R-:W-:Y:S01]  /*1ef10*/  IADD3 R3, P2, R169.reuse, R233, RZ ;  /* 0x000000e9a9037210 */ /* 0x040fe20007f5e0ff */
[----:B------:R1:W-:Y:S01]  /*1ef20*/  @!P4 STS.128 [R243+0xc800], RZ ;  /* 0x00c800fff300c388 */ /* 0x0003e20000000c00 */
[-C--:B------:R-:W-:Y:S02]  /*1ef30*/  @P3 LEA.HI.X R181, R169, R235.reuse, R168, 0x1, P0 ;  /* 0x000000eba9b53211 */ /* 0x080fe400000f0ca8 */
[-C--:B------:R-:W-:Y:S01]  /*1ef40*/  @P6 LEA R194, P0, R3, R236.reuse, 0x1 ;  /* 0x000000ec03c26211 */ /* 0x080fe200078008ff */
[----:B------:R-:W-:Y:S01]  /*1ef50*/  @!PT LDS RZ, [RZ] ;  /* 0x00000000fffff984 */ /* 0x000fe20000000800 */
[----:B------:R-:W-:Y:S01]  /*1ef60*/  @!PT LDS RZ, [RZ] ;  /* 0x00000000fffff984 */ /* 0x000fe20000000800 */
[----:B------:R-:W-:Y:S01]  /*1ef70*/  @!PT LDS RZ, [RZ] ;  /* 0x00000000fffff984 */ /* 0x000fe20000000800 */
[----:B------:R1:W-:Y:S01]  /*1ef80*/  @P3 LDGSTS.E.BYPASS.LTC128B.128 [R243+0xe800], desc[UR12][R170.64+0x180] ;  /* 0x0e800180aaf33fae */ /* 0x0003e2000b901d4c */
[----:B------:R-:W-:Y:S01]  /*1ef90*/  @P6 R2UR UR12, R164 ;  /* 0x00000000a40c62ca */ /* 0x000fe200000e0000 */
[----:B------:R-:W-:Y:S01]  /*1efa0*/  IMAD.X R168, R168, 0x1, R234, P2 ;  /* 0x00000001a8a87824 */ /* 0x000fe200010e06ea */
[----:B------:R-:W-:Y:S01]  /*1efb0*/  @P6 R2UR UR13, R165 ;  /* 0x00000000a50d62ca */ /* 0x000fe200000e0000 */
[----:B------:R1:W-:Y:S01]  /*1efc0*/  @!P3 STS.128 [R243+0xe800], RZ ;  /* 0x00e800fff300b388 */ /* 0x0003e20000000c00 */
[CC--:B------:R-:W-:Y:S02]  /*1efd0*/  @P5 LEA R192, P2, R3.reuse, R236.reuse, 0x1 ;  /* 0x000000ec03c05211 */ /* 0x0c0fe400078408ff */
[-CC-:B------:R-:W-:Y:S01]  /*1efe0*/  @P6 LEA.HI.X R195, R3, R235.reuse, R168.reuse, 0x1, P0 ;  /* 0x000000eb03c36211 */ /* 0x180fe200000f0ca8 */
[----:B------:R-:W-:Y:S01]  /*1eff0*/  @!PT LDS RZ, [RZ] ;  /* 0x00000000fffff984 */ /* 0x000fe20000000800 */
[----:B------:R-:W-:Y:S01]  /*1f000*/  @!PT LDS RZ, [RZ] ;  /* 0x00000000fffff984 */ /* 0x000fe20000000800 */
[----:B------:R-:W-:Y:S01]  /*1f010*/  @!PT LDS RZ, [RZ] ;  /* 0x00000000fffff984 */ /* 0x000fe20000000800 */
[----:B------:R1:W-:Y:S01]  /*1f020*/  @P6 LDGSTS.E.BYPASS.LTC128B.128 [R243+0x9000], desc[UR10][R186.64] ;  /* 0x09000000baf36fae */ /* 0x0003e2000b901d4a */
[C---:B------:R-:W-:Y:S02]  /*1f030*/  @P5 R2UR UR10, R164.reuse ;  /* 0x00000000a40a52ca */ /* 0x040fe400000e0000 */
[----:B------:R-:W-:Y:S01]  /*1f040*/  @P5 R2UR UR11, R165 ;  /* 0x00000000a50b52ca */ /* 0x000fe200000e0000 */
[----:B------:R1:W-:Y:S01]  /*1f050*/  @!P6 STS.128 [R243+0x9000], RZ ;  /* 0x009000fff300e388 */ /* 0x0003e20000000c00 */
[CCC-:B------:R-:W-:Y:S02]  /*1f060*/  @P5 LEA.HI.X R193, R3.reuse, R235.reuse, R168.reuse, 0x1, P2 ;  /* 0x000000eb03c15211 */ /* 0x1c0fe400010f0ca8 */
[-C--:B------:R-:W-:Y:S01]  /*1f070*/  @P4 LEA R190, P1, R3, R236.reuse, 0x1 ;  /* 0x000000ec03be4211 */ /* 0x080fe200078208ff */
[----:B------:R-:W-:Y:S01]  /*1f080*/  @!PT LDS RZ, [RZ] ;  /* 0x00000000fffff984 */ /* 0x000fe20000000800 */
[----:B------:R-:W-:Y:S01]  /*1f090*/  @!PT LDS RZ, [RZ] ;  /* 0x00000000fffff984 */ /* 0x000fe20000000800 */
[----:B------:R-:W-:Y:S01]  /*1f0a0*/  @!PT LDS RZ, [RZ] ;  /* 0x00000000fffff984 */ /* 0x000fe20000000800 */
[----:B------:R1:W-:Y:S01]  /*1f0b0*/  @P5 LDGSTS.E.BYPASS.LTC128B.128 [R243+0xb000], desc[UR8][R184.64+0x80] ;  /* 0x0b000080b8f35fae */ /* 0x0003e2000b901d48 */
[C---:B------:R-:W-:Y:S02]  /*1f0c0*/  @P4 R2UR UR8, R164.reuse ;  /* 0x00000000a40842ca */ /* 0x040fe400000e0000 */
[----:B------:R-:W-:Y:S01]  /*1f0d0*/  @P4 R2UR UR9, R165 ;  /* 0x00000000a50942ca */ /* 0x000fe200000e0000 */
[----:B------:R1:W-:Y:S01]  /*1f0e0*/  @!P5 STS.128 [R243+0xb000], RZ ;  /* 0x00b000fff300d388 */ /* 0x0003e20000000c00 */
[CC--:B------:R-:W-:Y:S02]  /*1f0f0*/  @P4 LEA.HI.X R191, R3.reuse, R235.reuse, R168, 0x1, P1 ;  /* 0x000000eb03bf4211 */ /* 0x0c0fe400008f0ca8 */
[----:B------:R-:W-:Y:S01]  /*1f100*/  @P3 LEA R196, P0, R3, R236, 0x1 ;  /* 0x000000ec03c43211 */ /* 0x000fe200078008ff */
[----:B------:R-:W-:Y:S01]  /*1f110*/  @!PT LDS RZ, [RZ] ;  /* 0x00000000fffff984 */ /* 0x000fe20000000800 */
[----:B------:R-:W-:Y:S01]  /*1f120*/  @!PT LDS RZ, [RZ] ;  /* 0x00000000fffff984 */ /* 0x000fe20000000800 */
[----:B------:R-:W-:Y:S01]  /*1f130*/  @!PT LDS RZ, [RZ] ;  /* 0x00000000fffff984 */ /* 0x000fe20000000800 */
[----:B------:R1:W-:Y:S01]  /*1f140*/  @P4 LDGSTS.E.BYPASS.LTC128B.128 [R243+0xd000], desc[UR4][R182.64+0x100] ;  /* 0x0d000100b6f34fae */ /* 0x0003e2000b901d44 */
[----:B------:R-:W-:Y:S01]  /*1f150*/  @P3 R2UR UR4, R164 ;  /* 0x00000000a40432ca */ /* 0x000fe200000e0000 */
[----:B------:R-:W-:Y:S01]  /*1f160*/  IMAD.MOV.U32 R236, RZ, RZ, R178 ;  /* 0x000000ffffec7224 */ /* 0x000fe200078e00b2 */
[----:B------:R-:W-:Y:S01]  /*1f170*/  @P3 R2UR UR5, R165 ;  /* 0x00000000a50532ca */ /* 0x000fe200000e0000 */
        /* <DEDUP_REMOVED lines=29> */
.L_x_1136:
[----:B------:R-:W-:Y:S05]  /*1f350*/  BSYNC B1 ;  /* 0x0000000000017941 */ /* 0x000fea0003800000 */
.L_x_1135:
[----:B------:R-:W-:Y:S01]  /*1f360*/  R2UR UR4, R164 ;  /* 0x00000000a40472ca */ /* 0x000fe200000e0000 */
[----:B-1----:R-:W-:Y:S01]  /*1f370*/  LDSM.16.MT88.4 R168, [R230+0x10000] ;  /* 0x01000000e6a8783b */ /* 0x002fe20000004200 */
[----:B------:R-:W-:Y:S02]  /*1f380*/  R2UR UR5, R165 ;  /* 0x00000000a50572ca */ /* 0x000fe400000e0000 */
[----:B------:R-:W-:Y:S04]  /*1f390*/  FMNMX.FTZ R3, R6, R0, !PT ;  /* 0x0000000006037209 */ /* 0x000fe80007810000 */
[----:B------:R-:W-:Y:S01]  /*1f3a0*/  FMNMX.FTZ R3, R7, R3, !PT ;  /* 0x0000000307037209 */ /* 0x000fe20007810000 */
[----:B------:R-:W-:Y:S03]  /*1f3b0*/  LDSM.16.MT88.4 R172, [R229+0x10000] ;  /* 0x01000000e5ac783b */ /* 0x000fe60000004200 */
[----:B------:R-:W-:Y:S04]  /*1f3c0*/  FMNMX.FTZ R3, R10, R3, !PT ;  /* 0x000000030a037209 */ /* 0x000fe80007810000 */
[----:B------:R-:W-:Y:S01]  /*1f3d0*/  FMNMX.FTZ R3, R11, R3, !PT ;  /* 0x000000030b037209 */ /* 0x000fe20007810000 */
[----:B------:R1:W2:Y:S03]  /*1f3e0*/  LD.E R165, desc[UR4][R166.64+0xdc] ;  /* 0x0000dc04a6a57980 */ /* 0x0002a6000c101900 */
[----:B------:R-:W-:Y:S01]  /*1f3f0*/  FMNMX.FTZ R3, R14, R3, !PT ;  /* 0x000000030e037209 */ /* 0x000fe20007810000 */
[----:B------:R-:W-:Y:S03]  /*1f400*/  LDSM.16.MT88.4 R176, [R228+0x10000] ;  /* 0x01000000e4b0783b */ /* 0x000fe60000004200 */
[----:B------:R-:W-:Y:S04]  /*1f410*/  FMNMX.FTZ R3, R15, R3, !PT ;  /* 0x000000030f037209 */ /* 0x000fe80007810000 */
[----:B------:R-:W-:Y:S01]  /*1f420*/  FMNMX.FTZ R3, R18, R3, !PT ;  /* 0x0000000312037209 */ /* 0x000fe20007810000 */
[----:B------:R-:W-:Y:S03]  /*1f430*/  LDSM.16.MT88.4 R180, [R230+0x12800] ;  /* 0x01280000e6b4783b */ /* 0x000fe60000004200 */
[----:B------:R-:W-:Y:S04]  /*1f440*/  FMNMX.FTZ R3, R19, R3, !PT ;  /* 0x0000000313037209 */ /* 0x000fe80007810000 */
[----:B------:R-:W-:Y:S01]  /*1f450*/  FMNMX.FTZ R3, R22, R3, !PT ;  /* 0x0000000316037209 */ /* 0x000fe20007810000 */
[----:B------:R-:W-:Y:S03]  /*1f460*/  LDSM.16.MT88.4 R184, [R227+0x12800] ;  /* 0x01280000e3b8783b */ /* 0x000fe60000004200 */
[----:B------:R-:W-:Y:S02]  /*1f470*/  FMNMX.FTZ R3, R23, R3, !PT ;  /* 0x0000000317037209 */ /* 0x000fe40007810000 */
[----:B-1----:R-:W-:Y:S02]  /*1f480*/  FMNMX.FTZ R167, R4, R2, !PT ;  /* 0x0000000204a77209 */ /* 0x002fe40007810000 */
        /* <DEDUP_REMOVED lines=11> */
[----:B------:R-:W-:Y:S03]  /*1f540*/  FMNMX.FTZ R167, R16, R167, !PT ;  /* 0x000000a710a77209 */ /* 0x000fe60007810000 */
[----:B------:R-:W1:Y:S01]  /*1f550*/  SHFL.BFLY PT, R166, R3, 0x2, 0x1f ;  /* 0x0c401f0003a67f89 */ /* 0x000e6200000e0000 */
[----:B------:R-:W-:Y:S04]  /*1f560*/  FMNMX.FTZ R167, R17, R167, !PT ;  /* 0x000000a711a77209 */ /* 0x000fe80007810000 */
[----:B------:R-:W-:Y:S04]  /*1f570*/  FMNMX.FTZ R167, R20, R167, !PT ;  /* 0x000000a714a77209 */ /* 0x000fe80007810000 */
[----:B------:R-:W-:Y:S04]  /*1f580*/  FMNMX.FTZ R167, R21, R167, !PT ;  /* 0x000000a715a77209 */ /* 0x000fe80007810000 */
[----:B------:R-:W-:Y:S04]  /*1f590*/  FMNMX.FTZ R167, R24, R167, !PT ;  /* 0x000000a718a77209 */ /* 0x000fe80007810000 */
[----:B------:R-:W-:Y:S04]  /*1f5a0*/  FMNMX.FTZ R167, R25, R167, !PT ;  /* 0x000000a719a77209 */ /* 0x000fe80007810000 */
[----:B------:R-:W-:Y:S04]  /*1f5b0*/  FMNMX.FTZ R167, R28, R167, !PT ;  /* 0x000000a71ca77209 */ /* 0x000fe80007810000 */
[----:B------:R-:W-:Y:S04]  /*1f5c0*/  FMNMX.FTZ R167, R29, R167, !PT ;  /* 0x000000a71da77209 */ /* 0x000fe80007810000 */
[----:B------:R-:W-:Y:S04]  /*1f5d0*/  FMNMX.FTZ R167, R32, R167, !PT ;  /* 0x000000a720a77209 */ /* 0x000fe80007810000 */
[----:B------:R-:W-:Y:S05]  /*1f5e0*/  FMNMX.FTZ R167, R33, R167, !PT ;  /* 0x000000a721a77209 */ /* 0x000fea0007810000 */
[----:B------:R-:W3:Y:S01]  /*1f5f0*/  SHFL.BFLY PT, R164, R167, 0x2, 0x1f ;  /* 0x0c401f00a7a47f89 */ /* 0x000ee200000e0000 */
[----:B-1----:R-:W-:Y:S07]  /*1f600*/  FMNMX.FTZ R166, R3, R166, !PT ;  /* 0x000000a603a67209 */ /* 0x002fee0007810000 */
[----:B------:R-:W1:Y:S01]  /*1f610*/  SHFL.BFLY PT, R3, R166, 0x1, 0x1f ;  /* 0x0c201f00a6037f89 */ /* 0x000e6200000e0000 */
[----:B---3--:R-:W-:Y:S07]  /*1f620*/  FMNMX.FTZ R167, R167, R164, !PT ;  /* 0x000000a4a7a77209 */ /* 0x008fee0007810000 */
[----:B------:R-:W3:Y:S01]  /*1f630*/  SHFL.BFLY PT, R164, R167, 0x1, 0x1f ;  /* 0x0c201f00a7a47f89 */ /* 0x000ee200000e0000 */
[----:B-1----:R-:W-:Y:S05]  /*1f640*/  FMNMX.FTZ R3, R166, R3, !PT ;  /* 0x00000003a6037209 */ /* 0x002fea0007810000 */
[----:B------:R-:W-:Y:S01]  /*1f650*/  FADD.FTZ R0, -R3, R0 ;  /* 0x0000000003007221 */ /* 0x000fe20000010100 */
[----:B---3--:R-:W-:Y:S04]  /*1f660*/  FMNMX.FTZ R164, R167, R164, !PT ;  /* 0x000000a4a7a47209 */ /* 0x008fe80007810000 */
[C---:B------:R-:W-:Y:S01]  /*1f670*/  FSETP.NEU.FTZ.AND P0, PT, R164.reuse, -INF , PT ;  /* 0xff800000a400780b */ /* 0x040fe20003f1d000 */
[----:B------:R-:W-:Y:S01]  /*1f680*/  FADD.FTZ R2, -R164, R2 ;  /* 0x00000002a4027221 */ /* 0x000fe20000010100 */
[C---:B--2---:R-:W-:Y:S01]  /*1f690*/  FMUL.FTZ R197, R165.reuse, R164 ;  /* 0x000000a4a5c57220 */ /* 0x044fe20000410000 */
[C---:B------:R-:W-:Y:S02]  /*1f6a0*/  FMUL.FTZ R196, R165.reuse, R3 ;  /* 0x00000003a5c47220 */ /* 0x040fe40000410000 */
[C---:B------:R-:W-:Y:S01]  /*1f6b0*/  FMUL.FTZ R2, R165.reuse, R2 ;  /* 0x00000002a5027220 */ /* 0x040fe20000410000 */
[----:B------:R-:W-:Y:S01]  /*1f6c0*/  FMUL.FTZ R0, R165, R0 ;  /* 0x00000000a5007220 */ /* 0x000fe20000410000 */
[----:B------:R-:W-:Y:S02]  /*1f6d0*/  FSEL R197, R197, RZ, P0 ;  /* 0x000000ffc5c57208 */ /* 0x000fe40000000000 */
[----:B------:R-:W-:Y:S02]  /*1f6e0*/  FSETP.NEU.FTZ.AND P0, PT, R3, -INF , PT ;  /* 0xff8000000300780b */ /* 0x000fe40003f1d000 */
[----:B------:R-:W1:Y:S01]  /*1f6f0*/  MUFU.EX2 R2, R2 ;  /* 0x0000000200027308 */ /* 0x000e620000000800 */
        /* <DEDUP_REMOVED lines=10> */
[----:B------:R-:W2:Y:S01]  /*1f7a0*/  MUFU.EX2 R0, R0 ;  /* 0x0000000000007308 */ /* 0x000ea20000000800 */
[-CC-:B------:R-:W-:Y:S01]  /*1f7b0*/  FFMA.FTZ R34, R34, R165.reuse, -R196.reuse ;  /* 0x000000a522227223 */ /* 0x180fe200000108c4 */
[-CC-:B------:R-:W-:Y:S01]  /*1f7c0*/  FFMA.FTZ R198, R12, R165.reuse, -R197.reuse ;  /* 0x000000a50cc67223 */ /* 0x180fe200000108c5 */
[-CC-:B------:R-:W-:Y:S01]  /*1f7d0*/  FFMA.FTZ R199, R13, R165.reuse, -R197.reuse ;  /* 0x000000a50dc77223 */ /* 0x180fe200000108c5 */
[--C-:B------:R-:W-:Y:S01]  /*1f7e0*/  FFMA.FTZ R200, R14, R165, -R196.reuse ;  /* 0x000000a50ec87223 */ /* 0x100fe200000108c4 */
[C---:B-1----:R-:W-:Y:S01]  /*1f7f0*/  FMUL.FTZ R4, R2.reuse, R160 ;  /* 0x000000a002047220 */ /* 0x042fe20000410000 */
        /* <DEDUP_REMOVED lines=10> */
[----:B------:R-:W1:Y:S01]  /*1f8a0*/  MUFU.EX2 R166, R166 ;  /* 0x000000a600a67308 */ /* 0x000e620000000800 */
[C---:B--2---:R-:W-:Y:S01]  /*1f8b0*/  FMUL.FTZ R6, R0.reuse, R162 ;  /* 0x000000a200067220 */ /* 0x044fe20000410000 */
[C---:B------:R-:W-:Y:S01]  /*1f8c0*/  FMUL.FTZ R7, R0.reuse, R163 ;  /* 0x000000a300077220 */ /* 0x040fe20000410000 */
[C---:B------:R-:W-:Y:S01]  /*1f8d0*/  FMUL.FTZ R10, R0.reuse, R158 ;  /* 0x0000009e000a7220 */ /* 0x040fe20000410000 */
[C---:B------:R-:W-:Y:S01]  /*1f8e0*/  FMUL.FTZ R11, R0.reuse, R159 ;  /* 0x0000009f000b7220 */ /* 0x040fe20000410000 */
[C---:B------:R-:W-:Y:S01]  /*1f8f0*/  FMUL.FTZ R38, R0.reuse, R38 ;  /* 0x0000002600267220 */ /* 0x040fe20000410000 */
[----:B------:R-:W2:Y:S01]  /*1f900*/  LDSM.16.MT88.4 R156, [R227+0x10000] ;  /* 0x01000000e39c783b */ /* 0x000ea20000004200 */
[C---:B------:R-:W-:Y:S03]  /*1f910*/  FMUL.FTZ R39, R0.reuse, R39 ;  /* 0x0000002700277220 */ /* 0x040fe60000410000 */
[----:B------:R-:W-:Y:S01]  /*1f920*/  MUFU.EX2 R194, R194 ;  /* 0x000000c200c27308 */ /* 0x000fe20000000800 */
[C---:B------:R-:W-:Y:S01]  /*1f930*/  FMUL.FTZ R42, R0.reuse, R42 ;  /* 0x0000002a002a7220 */ /* 0x040fe20000410000 */
[C---:B------:R-:W-:Y:S01]  /*1f940*/  FMUL.FTZ R43, R0.reuse, R43 ;  /* 0x0000002b002b7220 */ /* 0x040fe20000410000 */
[C---:B------:R-:W-:Y:S01]  /*1f950*/  FMUL.FTZ R46, R0.reuse, R46 ;  /* 0x0000002e002e7220 */ /* 0x040fe20000410000 */
[----:B------:R-:W-:Y:S01]  /*1f960*/  FMUL.FTZ R47, R0, R47 ;  /* 0x0000002f002f7220 */ /* 0x000fe20000410000 */
[C---:B------:R-:W-:Y:S01]  /*1f970*/  FMUL.FTZ R48, R2.reuse, R48 ;  /* 0x0000003002307220 */ /* 0x040fe20000410000 */
[----:B------:R-:W-:Y:S01]  /*1f980*/  FMUL.FTZ R49, R2, R49 ;  /* 0x0000003102317220 */ /* 0x000fe20000410000 */
[----:B------:R-:W-:Y:S03]  /*1f990*/  FMUL.FTZ R50, R0, R50 ;  /* 0x0000003200327220 */ /* 0x000fe60000410000 */
[----:B------:R-:W3:Y:S01]  /*1f9a0*/  MUFU.EX2 R167, R167 ;  /* 0x000000a700a77308 */ /* 0x000ee20000000800 */
[----:B-1----:R-:W-:Y:S01]  /*1f9b0*/  F2FP.BF16.F32.PACK_AB R160, R166, R191 ;  /* 0x000000bfa6a0723e */ /* 0x002fe200000010ff */
        /* <DEDUP_REMOVED lines=14> */
[----:B------:R-:W1:Y:S01]  /*1faa0*/  MUFU.EX2 R192, R192 ;  /* 0x000000c000c07308 */ /* 0x000e620000000800 */
        /* <DEDUP_REMOVED lines=15> */
[----:B------:R-:W3:Y:S01]  /*1fba0*/  MUFU.EX2 R195, R195 ;  /* 0x000000c300c37308 */ /* 0x000ee20000000800 */
        /* <DEDUP_REMOVED lines=16> */
[----:B---3--:R-:W-:Y:S01]  /*1fcb0*/  F2FP.BF16.F32.PACK_AB R163, R195, R193 ;  /* 0x000000c1c3a3723e */ /* 0x008fe200000010ff */
[----:B------:R-:W-:Y:S01]  /*1fcc0*/  FMUL.FTZ R89, R2, R89 ;  /* 0x0000005902597220 */ /* 0x000fe20000410000 */
[C---:B------:R-:W-:Y:S01]  /*1fcd0*/  FMUL.FTZ R90, R0.reuse, R90 ;  /* 0x0000005a005a7220 */ /* 0x040fe20000410000 */
[----:B------:R-:W-:Y:S01]  /*1fce0*/  FMUL.FTZ R91, R0, R91 ;  /* 0x0000005b005b7220 */ /* 0x000fe20000410000 */
[C---:B------:R-:W-:Y:S01]  /*1fcf0*/  FMUL.FTZ R92, R2.reuse, R92 ;  /* 0x0000005c025c7220 */ /* 0x040fe20000410000 */
[----:B------:R-:W-:Y:S01]  /*1fd00*/  FMUL.FTZ R93, R2, R93 ;  /* 0x0000005d025d7220 */ /* 0x000fe20000410000 */
[C---:B------:R-:W-:Y:S01]  /*1fd10*/  FMUL.FTZ R94, R0.reuse, R94 ;  /* 0x0000005e005e7220 */ /* 0x040fe20000410000 */
[C---:B------:R-:W-:Y:S01]  /*1fd20*/  HMMA.16816.F32.BF16 R4, R160.reuse, R168, R4 ;  /* 0x000000a8a004723c */ /* 0x040fe20000041804 */
[----:B------:R-:W-:Y:S04]  /*1fd30*/  MUFU.EX2 R198, R198 ;  /* 0x000000c600c67308 */ /* 0x000fe80000000800 */
[----:B------:R-:W-:Y:S01]  /*1fd40*/  FMUL.FTZ R95, R0, R95 ;  /* 0x0000005f005f7220 */ /* 0x000fe20000410000 */
[C---:B------:R-:W-:Y:S01]  /*1fd50*/  HMMA.16816.F32.BF16 R8, R160.reuse, R170, R8 ;  /* 0x000000aaa008723c */ /* 0x040fe20000041808 */
[----:B------:R-:W1:Y:S04]  /*1fd60*/  LDSM.16.MT88.4 R168, [R230+0x12000] ;  /* 0x01200000e6a8783b */ /* 0x000e680000004200 */
[----:B------:R-:W3:Y:S01]  /*1fd70*/  MUFU.EX2 R199, R199 ;  /* 0x000000c700c77308 */ /* 0x000ee20000000800 */
[----:B------:R-:W-:Y:S01]  /*1fd80*/  ISETP.GT.AND P0, PT, R247, RZ, PT ;  /* 0x000000fff700720c */ /* 0x000fe20003f04270 */
[C---:B------:R-:W-:Y:S01]  /*1fd90*/  FMUL.FTZ R96, R2.reuse, R96 ;  /* 0x0000006002607220 */ /* 0x040fe20000410000 */
[C---:B------:R-:W-:Y:S03]  /*1fda0*/  HMMA.16816.F32.BF16 R36, R160.reuse, R172, R36 ;  /* 0x000000aca024723c */ /* 0x040fe60000041824 */
[----:B------:R-:W-:Y:S03]  /*1fdb0*/  FMUL.FTZ R97, R2, R97 ;  /* 0x0000006102617220 */ /* 0x000fe60000410000 */
[C---:B------:R-:W-:Y:S01]  /*1fdc0*/  HMMA.16816.F32.BF16 R40, R160.reuse, R174, R40 ;  /* 0x000000aea028723c */ /* 0x040fe20000041828 */
[----:B------:R-:W4:Y:S01]  /*1fdd0*/  LDSM.16.MT88.4 R172, [R229+0x12000] ;  /* 0x01200000e5ac783b */ /* 0x000f220000004200 */
[----:B------:R-:W-:Y:S03]  /*1fde0*/  MUFU.EX2 R200, R200 ;  /* 0x000000c800c87308 */ /* 0x000fe60000000800 */
[C---:B------:R-:W-:Y:S01]  /*1fdf0*/  FMUL.FTZ R98, R0.reuse, R98 ;  /* 0x0000006200627220 */ /* 0x040fe20000410000 */
[C---:B------:R-:W-:Y:S06]  /*1fe00*/  HMMA.16816.F32.BF16 R44, R160.reuse, R176, R44 ;  /* 0x000000b0a02c723c */ /* 0x040fec000004182c */
[----:B------:R-:W-:Y:S01]  /*1fe10*/  MUFU.EX2 R252, R252 ;  /* 0x000000fc00fc7308 */ /* 0x000fe20000000800 */
[----:B------:R-:W-:Y:S01]  /*1fe20*/  FMUL.FTZ R99, R0, R99 ;  /* 0x0000006300637220 */ /* 0x000fe20000410000 */
[C---:B------:R-:W-:Y:S01]  /*1fe30*/  HMMA.16816.F32.BF16 R48, R160.reuse, R178, R48 ;  /* 0x000000b2a030723c */ /* 0x040fe20000041830 */
[----:B------:R-:W-:Y:S02]  /*1fe40*/  LDSM.16.MT88.4 R176, [R228+0x10800] ;  /* 0x01080000e4b0783b */ /* 0x000fe40000004200 */
[C---:B------:R-:W-:Y:S03]  /*1fe50*/  FMUL.FTZ R100, R2.reuse, R100 ;  /* 0x0000006402647220 */ /* 0x040fe60000410000 */
[C---:B--2---:R-:W-:Y:S05]  /*1fe60*/  HMMA.16816.F32.BF16 R52, R160.reuse, R156, R52 ;  /* 0x0000009ca034723c */ /* 0x044fea0000041834 */
[----:B------:R-:W-:Y:S01]  /*1fe70*/  FMUL.FTZ R101, R2, R101 ;  /* 0x0000006502657220 */ /* 0x000fe20000410000 */
[C---:B------:R-:W-:Y:S01]  /*1fe80*/  HMMA.16816.F32.BF16 R56, R160.reuse, R158, R56 ;  /* 0x0000009ea038723c */ /* 0x040fe20000041838 */
[----:B------:R-:W2:Y:S04]  /*1fe90*/  LDSM.16.MT88.4 R156, [R228+0x12000] ;  /* 0x01200000e49c783b */ /* 0x000ea80000004200 */
[C---:B------:R-:W-:Y:S01]  /*1fea0*/  FMUL.FTZ R102, R0.reuse, R102 ;  /* 0x0000006600667220 */ /* 0x040fe20000410000 */
[C---:B-1----:R-:W-:Y:S05]  /*1feb0*/  HMMA.16816.F32.BF16 R60, R160.reuse, R168, R60 ;  /* 0x000000a8a03c723c */ /* 0x042fea000004183c */
[----:B------:R-:W-:Y:S01]  /*1fec0*/  FMUL.FTZ R103, R0, R103 ;  /* 0x0000006700677220 */ /* 0x000fe20000410000 */
[C---:B------:R-:W-:Y:S01]  /*1fed0*/  HMMA.16816.F32.BF16 R64, R160.reuse, R170, R64 ;  /* 0x000000aaa040723c */ /* 0x040fe20000041840 */
[----:B------:R-:W1:Y:S04]  /*1fee0*/  LDSM.16.MT88.4 R168, [R227+0x12000] ;  /* 0x01200000e3a8783b */ /* 0x000e680000004200 */
[C---:B------:R-:W-:Y:S01]  /*1fef0*/  FMUL.FTZ R104, R2.reuse, R104 ;  /* 0x0000006802687220 */ /* 0x040fe20000410000 */
[C---:B----4-:R-:W-:Y:S05]  /*1ff00*/  HMMA.16816.F32.BF16 R68, R160.reuse, R172, R68 ;  /* 0x000000aca044723c */ /* 0x050fea0000041844 */
[----:B------:R-:W-:Y:S01]  /*1ff10*/  FMUL.FTZ R105, R2, R105 ;  /* 0x0000006902697220 */ /* 0x000fe20000410000 */
[C---:B------:R-:W-:Y:S01]  /*1ff20*/  HMMA.16816.F32.BF16 R72, R160.reuse, R174, R72 ;  /* 0x000000aea048723c */ /* 0x040fe20000041848 */
[----:B------:R-:W4:Y:S04]  /*1ff30*/  LDSM.16.MT88.4 R172, [R230+0x14000] ;  /* 0x01400000e6ac783b */ /* 0x000f280000004200 */
[C---:B------:R-:W-:Y:S01]  /*1ff40*/  FMUL.FTZ R106, R0.reuse, R106 ;  /* 0x0000006a006a7220 */ /* 0x040fe20000410000 */
[----:B------:R-:W-:Y:S01]  /*1ff50*/  FMUL.FTZ R107, R0, R107 ;  /* 0x0000006b006b7220 */ /* 0x000fe20000410000 */
[C---:B------:R-:W-:Y:S01]  /*1ff60*/  FMUL.FTZ R108, R2.reuse, R108 ;  /* 0x0000006c026c7220 */ /* 0x040fe20000410000 */
[----:B------:R-:W-:Y:S03]  /*1ff70*/  FMUL.FTZ R109, R2, R109 ;  /* 0x0000006d026d7220 */ /* 0x000fe60000410000 */
[C---:B------:R-:W-:Y:S01]  /*1ff80*/  FMUL.FTZ R110, R0.reuse, R110 ;  /* 0x0000006e006e7220 */ /* 0x040fe20000410000 */
[----:B------:R-:W-:Y:S01]  /*1ff90*/  FMUL.FTZ R111, R0, R111 ;  /* 0x0000006f006f7220 */ /* 0x000fe20000410000 */
[C---:B------:R-:W-:Y:S01]  /*1ffa0*/  FMUL.FTZ R112, R2.reuse, R112 ;  /* 0x0000007002707220 */ /* 0x040fe20000410000 */
[----:B------:R-:W-:Y:S01]  /*1ffb0*/  FMUL.FTZ R113, R2, R113 ;  /* 0x0000007102717220 */ /* 0x000fe20000410000 */
[C---:B------:R-:W-:Y:S01]  /*1ffc0*/  FMUL.FTZ R114, R0.reuse, R114 ;  /* 0x0000007200727220 */ /* 0x040fe20000410000 */
[----:B------:R-:W-:Y:S01]  /*1ffd0*/  FMUL.FTZ R115, R0, R115 ;  /* 0x0000007300737220 */ /* 0x000fe20000410000 */
[C---:B--2---:R-:W-:Y:S03]  /*1ffe0*/  HMMA.16816.F32.BF16 R76, R160.reuse, R156, R76 ;  /* 0x0000009ca04c723c */ /* 0x044fe6000004184c */
[C---:B------:R-:W-:Y:S01]  /*1fff0*/  FMUL.FTZ R116, R2.reuse, R116 ;  /* 0x0000007402747220 */ /* 0x040fe20000410000 */
[----:B------:R-:W-:Y:S01]  /*20000*/  FMUL.FTZ R117, R2, R117 ;  /* 0x0000007502757220 */ /* 0x000fe20000410000 */
[C---:B------:R-:W-:Y:S01]  /*20010*/  FMUL.FTZ R118, R0.reuse, R118 ;  /* 0x0000007600767220 */ /* 0x040fe20000410000 */
[C---:B------:R-:W-:Y:S01]  /*20020*/  HMMA.16816.F32.BF16 R80, R160.reuse, R158, R80 ;  /* 0x0000009ea050723c */ /* 0x040fe20000041850 */
[----:B------:R-:W2:Y:S04]  /*20030*/  LDSM.16.MT88.4 R156, [R229+0x14000] ;  /* 0x01400000e59c783b */ /* 0x000ea80000004200 */
[----:B------:R-:W-:Y:S01]  /*20040*/  FMUL.FTZ R119, R0, R119 ;  /* 0x0000007700777220 */ /* 0x000fe20000410000 */
[C---:B-1----:R-:W-:Y:S05]  /*20050*/  HMMA.16816.F32.BF16 R84, R160.reuse, R168, R84 ;  /* 0x000000a8a054723c */ /* 0x042fea0000041854 */
[C---:B------:R-:W-:Y:S01]  /*20060*/  FMUL.FTZ R120, R2.reuse, R120 ;  /* 0x0000007802787220 */ /* 0x040fe20000410000 */
[C---:B------:R-:W-:Y:S01]  /*20070*/  HMMA.16816.F32.BF16 R88, R160.reuse, R170, R88 ;  /* 0x000000aaa058723c */ /* 0x040fe20000041858 */
[----:B------:R-:W1:Y:S04]  /*20080*/  LDSM.16.MT88.4 R168, [R228+0x14000] ;  /* 0x01400000e4a8783b */ /* 0x000e680000004200 */
[----:B------:R-:W-:Y:S01]  /*20090*/  FMUL.FTZ R121, R2, R121 ;  /* 0x0000007902797220 */ /* 0x000fe20000410000 */
[C---:B----4-:R-:W-:Y:S05]  /*200a0*/  HMMA.16816.F32.BF16 R92, R160.reuse, R172, R92 ;  /* 0x000000aca05c723c */ /* 0x050fea000004185c */
        /* <DEDUP_REMOVED lines=10> */
[C---:B------:R-:W-:Y:S01]  /*20150*/  FMUL.FTZ R130, R0.reuse, R130 ;  /* 0x0000008200827220 */ /* 0x040fe20000410000 */
[----:B------:R-:W-:Y:S01]  /*20160*/  FMUL.FTZ R131, R0, R131 ;  /* 0x0000008300837220 */ /* 0x000fe20000410000 */
[C---:B------:R-:W-:Y:S01]  /*20170*/  FMUL.FTZ R132, R2.reuse, R132 ;  /* 0x0000008402847220 */ /* 0x040fe20000410000 */
[C---:B--2---:R-:W-:Y:S03]  /*20180*/  HMMA.16816.F32.BF16 R100, R160.reuse, R156, R100 ;  /* 0x0000009ca064723c */ /* 0x044fe60000041864 */
[----:B------:R-:W-:Y:S01]  /*20190*/  FMUL.FTZ R133, R2, R133 ;  /* 0x0000008502857220 */ /* 0x000fe20000410000 */
[C---:B------:R-:W-:Y:S01]  /*201a0*/  FMUL.FTZ R134, R0.reuse, R134 ;  /* 0x0000008600867220 */ /* 0x040fe20000410000 */
[C---:B------:R-:W-:Y:S01]  /*201b0*/  FMUL.FTZ R135, R0.reuse, R135 ;  /* 0x0000008700877220 */ /* 0x040fe20000410000 */
[C---:B------:R-:W-:Y:S01]  /*201c0*/  HMMA.16816.F32.BF16 R104, R160.reuse, R158, R104 ;  /* 0x0000009ea068723c */ /* 0x040fe20000041868 */
[----:B------:R-:W2:Y:S04]  /*201d0*/  LDSM.16.MT88.4 R156, [R230+0x16000] ;  /* 0x01600000e69c783b */ /* 0x000ea80000004200 */
[--C-:B------:R-:W-:Y:S01]  /*201e0*/  FFMA.FTZ R201, R15, R165, -R196.reuse ;  /* 0x000000a50fc97223 */ /* 0x100fe200000108c4 */
[C---:B-1----:R-:W-:Y:S05]  /*201f0*/  HMMA.16816.F32.BF16 R108, R160.reuse, R168, R108 ;  /* 0x000000a8a06c723c */ /* 0x042fea000004186c */
[----:B------:R-:W-:Y:S01]  /*20200*/  FMUL.FTZ R15, R0, R155 ;  /* 0x0000009b000f7220 */ /* 0x000fe20000410000 */
[C---:B------:R-:W-:Y:S01]  /*20210*/  HMMA.16816.F32.BF16 R112, R160.reuse, R170, R112 ;  /* 0x000000aaa070723c */ /* 0x040fe20000041870 */
[----:B------:R-:W1:Y:S01]  /*20220*/  LDSM.16.MT88.4 R168, [R229+0x16000] ;  /* 0x01600000e5a8783b */ /* 0x000e620000004200 */
[----:B------:R-:W5:Y:S03]  /*20230*/  MUFU.EX2 R201, R201 ;  /* 0x000000c900c97308 */ /* 0x000f660000000800 */
[C---:B------:R-:W-:Y:S01]  /*20240*/  FMUL.FTZ R136, R2.reuse, R136 ;  /* 0x0000008802887220 */ /* 0x040fe20000410000 */
[C---:B----4-:R-:W-:Y:S03]  /*20250*/  HMMA.16816.F32.BF16 R116, R160.reuse, R172, R116 ;  /* 0x000000aca074723c */ /* 0x050fe60000041874 */
[----:B------:R-:W-:Y:S02]  /*20260*/  LDSM.16.MT88.4 R152, [R230+0x10800] ;  /* 0x01080000e698783b */ /* 0x000fe40000004200 */
[----:B------:R-:W-:Y:S01]  /*20270*/  FMUL.FTZ R137, R2, R137 ;  /* 0x0000008902897220 */ /* 0x000fe20000410000 */
[C---:B------:R-:W-:Y:S05]  /*20280*/  HMMA.16816.F32.BF16 R120, R160.reuse, R174, R120 ;  /* 0x000000aea078723c */ /* 0x040fea0000041878 */
[----:B------:R-:W4:Y:S01]  /*20290*/  LDSM.16.MT88.4 R172, [R228+0x16000] ;  /* 0x01600000e4ac783b */ /* 0x000f220000004200 */
[C---:B------:R-:W-:Y:S01]  /*202a0*/  FMUL.FTZ R138, R0.reuse, R138 ;  /* 0x0000008a008a7220 */ /* 0x040fe20000410000 */
[----:B------:R-:W-:Y:S01]  /*202b0*/  FMUL.FTZ R139, R0, R139 ;  /* 0x0000008b008b7220 */ /* 0x000fe20000410000 */
[-CC-:B------:R-:W-:Y:S03]  /*202c0*/  FFMA.FTZ R202, R16, R165.reuse, -R197.reuse ;  /* 0x000000a510ca7223 */ /* 0x180fe600000108c5 */
[-C--:B------:R-:W-:Y:S01]  /*202d0*/  FFMA.FTZ R203, R17, R165.reuse, -R197 ;  /* 0x000000a511cb7223 */ /* 0x080fe200000108c5 */
[-CC-:B------:R-:W-:Y:S01]  /*202e0*/  FFMA.FTZ R250, R18, R165.reuse, -R196.reuse ;  /* 0x000000a512fa7223 */ /* 0x180fe200000108c4 */
[----:B------:R-:W-:Y:S01]  /*202f0*/  FFMA.FTZ R251, R19, R165, -R196 ;  /* 0x000000a513fb7223 */ /* 0x000fe200000108c4 */
[C---:B------:R-:W-:Y:S01]  /*20300*/  FMUL.FTZ R16, R2.reuse, R148 ;  /* 0x0000009402107220 */ /* 0x040fe20000410000 */
[----:B---3--:R-:W-:Y:S01]  /*20310*/  F2FP.BF16.F32.PACK_AB R148, R199, R198 ;  /* 0x000000c6c794723e */ /* 0x008fe200000010ff */
[----:B------:R-:W-:Y:S01]  /*20320*/  FMUL.FTZ R17, R2, R149 ;  /* 0x0000009502117220 */ /* 0x000fe20000410000 */
[C---:B--2---:R-:W-:Y:S01]  /*20330*/  HMMA.16816.F32.BF16 R124, R160.reuse, R156, R124 ;  /* 0x0000009ca07c723c */ /* 0x044fe2000004187c */
[----:B------:R-:W-:Y:S02]  /*20340*/  MUFU.EX2 R202, R202 ;  /* 0x000000ca00ca7308 */ /* 0x000fe40000000800 */
[----:B-----5:R-:W-:Y:S01]  /*20350*/  F2FP.BF16.F32.PACK_AB R149, R201, R200 ;  /* 0x000000c8c995723e */ /* 0x020fe200000010ff */
[C---:B------:R-:W-:Y:S01]  /*20360*/  FMUL.FTZ R18, R0.reuse, R150 ;  /* 0x0000009600127220 */ /* 0x040fe20000410000 */
[----:B------:R-:W-:Y:S01]  /*20370*/  FMUL.FTZ R19, R0, R151 ;  /* 0x0000009700137220 */ /* 0x000fe20000410000 */
[C---:B------:R-:W-:Y:S01]  /*20380*/  HMMA.16816.F32.BF16 R128, R160.reuse, R158, R128 ;  /* 0x0000009ea080723c */ /* 0x040fe20000041880 */
[----:B------:R-:W2:Y:S04]  /*20390*/  LDSM.16.MT88.4 R156, [R227+0x16000] ;  /* 0x01600000e39c783b */ /* 0x000ea80000004200 */
[----:B------:R-:W3:Y:S01]  /*203a0*/  MUFU.EX2 R203, R203 ;  /* 0x000000cb00cb7308 */ /* 0x000ee20000000800 */
[C---:B------:R-:W-:Y:S01]  /*203b0*/  FMUL.FTZ R140, R2.reuse, R140 ;  /* 0x0000008c028c7220 */ /* 0x040fe20000410000 */
[C---:B-1----:R-:W-:Y:S08]  /*203c0*/  HMMA.16816.F32.BF16 R132, R160.reuse, R168, R132 ;  /* 0x000000a8a084723c */ /* 0x042ff00000041884 */
[----:B------:R-:W-:Y:S01]  /*203d0*/  MUFU.EX2 R250, R250 ;  /* 0x000000fa00fa7308 */ /* 0x000fe20000000800 */
[C---:B------:R-:W-:Y:S01]  /*203e0*/  HMMA.16816.F32.BF16 R12, R160.reuse, R170, R12 ;  /* 0x000000aaa00c723c */ /* 0x040fe2000004180c */
[----:B------:R-:W1:Y:S02]  /*203f0*/  LDSM.16.MT88.4 R168, [R229+0x10800] ;  /* 0x01080000e5a8783b */ /* 0x000e640000004200 */
[----:B------:R-:W-:Y:S01]  /*20400*/  FMUL.FTZ R141, R2, R141 ;  /* 0x0000008d028d7220 */ /* 0x000fe20000410000 */
[C---:B------:R-:W-:Y:S05]  /*20410*/  FMUL.FTZ R142, R0.reuse, R142 ;  /* 0x0000008e008e7220 */ /* 0x040fea0000410000 */
[----:B------:R-:W5:Y:S02]  /*20420*/  MUFU.EX2 R251, R251 ;  /* 0x000000fb00fb7308 */ /* 0x000f640000000800 */
[----:B---3--:R-:W-:Y:S01]  /*20430*/  F2FP.BF16.F32.PACK_AB R150, R203, R202 ;  /* 0x000000cacb96723e */ /* 0x008fe200000010ff */
[C---:B----4-:R-:W-:Y:S03]  /*20440*/  HMMA.16816.F32.BF16 R136, R160.reuse, R172, R136 ;  /* 0x000000aca088723c */ /* 0x050fe60000041888 */
[----:B------:R-:W-:Y:S01]  /*20450*/  FMUL.FTZ R143, R0, R143 ;  /* 0x0000008f008f7220 */ /* 0x000fe20000410000 */
[C---:B------:R-:W-:Y:S01]  /*20460*/  FMUL.FTZ R144, R2.reuse, R144 ;  /* 0x0000009002907220 */ /* 0x040fe20000410000 */
[----:B------:R-:W-:Y:S01]  /*20470*/  FMUL.FTZ R145, R2, R145 ;  /* 0x0000009102917220 */ /* 0x000fe20000410000 */
[C---:B------:R-:W-:Y:S01]  /*20480*/  HMMA.16816.F32.BF16 R16, R160.reuse, R174, R16 ;  /* 0x000000aea010723c */ /* 0x040fe20000041810 */
[----:B------:R-:W3:Y:S04]  /*20490*/  LDSM.16.MT88.4 R172, [R227+0x10800] ;  /* 0x01080000e3ac783b */ /* 0x000ee80000004200 */
[C---:B------:R-:W-:Y:S01]  /*204a0*/  FMUL.FTZ R146, R0.reuse, R146 ;  /* 0x0000009200927220 */ /* 0x040fe20000410000 */
[----:B------:R-:W-:Y:S01]  /*204b0*/  FMUL.FTZ R147, R0, R147 ;  /* 0x0000009300937220 */ /* 0x000fe20000410000 */
[----:B------:R-:W-:Y:S01]  /*204c0*/  FFMA.FTZ R191, R2, R249, R191 ;  /* 0x000000f902bf7223 */ /* 0x000fe200000100bf */
[----:B-----5:R-:W-:Y:S03]  /*204d0*/  F2FP.BF16.F32.PACK_AB R151, R251, R250 ;  /* 0x000000fafb97723e */ /* 0x020fe600000010ff */
[----:B------:R-:W-:Y:S01]  /*204e0*/  MOV R2, R164 ;  /* 0x000000a400027202 */ /* 0x000fe20000000f00 */
[----:B------:R-:W-:Y:S01]  /*204f0*/  FFMA.FTZ R194, R0, R248, R194 ;  /* 0x000000f800c27223 */ /* 0x000fe200000100c2 */
[C---:B--2---:R-:W-:Y:S03]  /*20500*/  HMMA.16816.F32.BF16 R140, R160.reuse, R156, R140 ;  /* 0x0000009ca08c723c */ /* 0x044fe6000004188c */
[----:B------:R-:W-:Y:S01]  /*20510*/  FADD.FTZ R191, R166, R191 ;  /* 0x000000bfa6bf7221 */ /* 0x000fe20000010000 */
[----:B------:R-:W-:Y:S01]  /*20520*/  FADD.FTZ R194, R167, R194 ;  /* 0x000000c2a7c27221 */ /* 0x000fe20000010000 */
[----:B------:R-:W-:Y:S01]  /*20530*/  IADD3 R0, R247, -0x1, RZ ;  /* 0xfffffffff7007810 */ /* 0x000fe20007ffe0ff */
[----:B------:R-:W-:Y:S01]  /*20540*/  HMMA.16816.F32.BF16 R144, R160, R158, R144 ;  /* 0x0000009ea090723c */ /* 0x000fe20000041890 */
[----:B------:R-:W2:Y:S04]  /*20550*/  LDSM.16.MT88.4 R156, [R229+0x12800] ;  /* 0x01280000e59c783b */ /* 0x000ea80000004200 */
[----:B------:R-:W-:Y:S01]  /*20560*/  FADD.FTZ R191, R190, R191 ;  /* 0x000000bfbebf7221 */ /* 0x000fe20000010000 */
[C---:B------:R-:W-:Y:S03]  /*20570*/  HMMA.16816.F32.BF16 R4, R148.reuse, R152, R4 ;  /* 0x000000989404723c */ /* 0x040fe60000041804 */
[----:B------:R-:W4:Y:S02]  /*20580*/  LDSM.16.MT88.4 R160, [R228+0x12800] ;  /* 0x01280000e4a0783b */ /* 0x000f240000004200 */
[----:B------:R-:W-:Y:S01]  /*20590*/  FADD.FTZ R194, R193, R194 ;  /* 0x000000c2c1c27221 */ /* 0x000fe20000010000 */
[C---:B------:R-:W-:Y:S05]  /*205a0*/  HMMA.16816.F32.BF16 R8, R148.reuse, R154, R8 ;  /* 0x0000009a9408723c */ /* 0x040fea0000041808 */
[----:B------:R-:W5:Y:S01]  /*205b0*/  LDSM.16.MT88.4 R152, [R230+0x14800] ;  /* 0x01480000e698783b */ /* 0x000f620000004200 */
[C---:B-1----:R-:W-:Y:S05]  /*205c0*/  HMMA.16816.F32.BF16 R36, R148.reuse, R168, R36 ;  /* 0x000000a89424723c */ /* 0x042fea0000041824 */
[----:B------:R-:W-:Y:S01]  /*205d0*/  FADD.FTZ R192, R192, R191 ;  /* 0x000000bfc0c07221 */ /* 0x000fe20000010000 */
[C---:B------:R-:W-:Y:S01]  /*205e0*/  HMMA.16816.F32.BF16 R40, R148.reuse, R170, R40 ;  /* 0x000000aa9428723c */ /* 0x040fe20000041828 */
[----:B------:R-:W1:Y:S04]  /*205f0*/  LDSM.16.MT88.4 R168, [R229+0x14800] ;  /* 0x01480000e5a8783b */ /* 0x000e680000004200 */
[----:B------:R-:W-:Y:S01]  /*20600*/  FADD.FTZ R194, R195, R194 ;  /* 0x000000c2c3c27221 */ /* 0x000fe20000010000 */
[C---:B------:R-:W-:Y:S05]  /*20610*/  HMMA.16816.F32.BF16 R44, R148.reuse, R176, R44 ;  /* 0x000000b0942c723c */ /* 0x040fea000004182c */
[----:B------:R-:W-:Y:S01]  /*20620*/  FADD.FTZ R192, R198, R192 ;  /* 0x000000c0c6c07221 */ /* 0x000fe20000010000 */
[C---:B------:R-:W-:Y:S01]  /*20630*/  HMMA.16816.F32.BF16 R48, R148.reuse, R178, R48 ;  /* 0x000000b29430723c */ /* 0x040fe20000041830 */
[----:B------:R-:W-:Y:S04]  /*20640*/  LDSM.16.MT88.4 R176, [R229+0x11000] ;  /* 0x01100000e5b0783b */ /* 0x000fe80000004200 */
[----:B------:R-:W-:Y:S01]  /*20650*/  FADD.FTZ R200, R200, R194 ;  /* 0x000000c2c8c87221 */ /* 0x000fe20000010000 */
[C---:B---3--:R-:W-:Y:S05]  /*20660*/  HMMA.16816.F32.BF16 R52, R148.reuse, R172, R52 ;  /* 0x000000ac9434723c */ /* 0x048fea0000041834 */
[----:B------:R-:W-:Y:S01]  /*20670*/  FADD.FTZ R192, R199, R192 ;  /* 0x000000c0c7c07221 */ /* 0x000fe20000010000 */
[C---:B------:R-:W-:Y:S01]  /*20680*/  HMMA.16816.F32.BF16 R56, R148.reuse, R174, R56 ;  /* 0x000000ae9438723c */ /* 0x040fe20000041838 */
[----:B------:R-:W3:Y:S04]  /*20690*/  LDSM.16.MT88.4 R172, [R228+0x14800] ;  /* 0x01480000e4ac783b */ /* 0x000ee80000004200 */
[----:B------:R-:W-:Y:S01]  /*206a0*/  FADD.FTZ R200, R201, R200 ;  /* 0x000000c8c9c87221 */ /* 0x000fe20000010000 */
[C---:B------:R-:W-:Y:S05]  /*206b0*/  HMMA.16816.F32.BF16 R60, R148.reuse, R180, R60 ;  /* 0x000000b4943c723c */ /* 0x040fea000004183c */
[----:B------:R-:W-:Y:S01]  /*206c0*/  FADD.FTZ R202, R202, R192 ;  /* 0x000000c0caca7221 */ /* 0x000fe20000010000 */
[C---:B------:R-:W-:Y:S05]  /*206d0*/  HMMA.16816.F32.BF16 R64, R148.reuse, R182, R64 ;  /* 0x000000b69440723c */ /* 0x040fea0000041840 */
[-CC-:B------:R-:W-:Y:S01]  /*206e0*/  FFMA.FTZ R180, R20, R165.reuse, -R197.reuse ;  /* 0x000000a514b47223 */ /* 0x180fe200000108c5 */
[C---:B--2---:R-:W-:Y:S05]  /*206f0*/  HMMA.16816.F32.BF16 R68, R148.reuse, R156, R68 ;  /* 0x0000009c9444723c */ /* 0x044fea0000041844 */
[-CC-:B------:R-:W-:Y:S01]  /*20700*/  FFMA.FTZ R181, R21, R165.reuse, -R197.reuse ;  /* 0x000000a515b57223 */ /* 0x180fe200000108c5 */
[C---:B------:R-:W-:Y:S01]  /*20710*/  HMMA.16816.F32.BF16 R72, R148.reuse, R158, R72 ;  /* 0x0000009e9448723c */ /* 0x040fe20000041848 */
[----:B------:R-:W2:Y:S01]  /*20720*/  LDSM.16.MT88.4 R156, [R227+0x14800] ;  /* 0x01480000e39c783b */ /* 0x000ea20000004200 */
[----:B------:R-:W3:Y:S03]  /*20730*/  MUFU.EX2 R180, R180 ;  /* 0x000000b400b47308 */ /* 0x000ee60000000800 */
[-CC-:B------:R-:W-:Y:S01]  /*20740*/  FFMA.FTZ R182, R22, R165.reuse, -R196.reuse ;  /* 0x000000a516b67223 */ /* 0x180fe200000108c4 */
[C---:B----4-:R-:W-:Y:S06]  /*20750*/  HMMA.16816.F32.BF16 R76, R148.reuse, R160, R76 ;  /* 0x000000a0944c723c */ /* 0x050fec000004184c */
[----:B------:R-:W-:Y:S01]  /*20760*/  MUFU.EX2 R181, R181 ;  /* 0x000000b500b57308 */ /* 0x000fe20000000800 */
[-C--:B------:R-:W-:Y:S01]  /*20770*/  FFMA.FTZ R183, R23, R165.reuse, -R196 ;  /* 0x000000a517b77223 */ /* 0x080fe200000108c4 */
[C---:B------:R-:W-:Y:S01]  /*20780*/  HMMA.16816.F32.BF16 R80, R148.reuse, R162, R80 ;  /* 0x000000a29450723c */ /* 0x040fe20000041850 */
[----:B------:R-:W-:Y:S02]  /*20790*/  LDSM.16.MT88.4 R160, [R229+0x16800] ;  /* 0x01680000e5a0783b */ /* 0x000fe40000004200 */
[----:B------:R-:W-:Y:S03]  /*207a0*/  FADD.FTZ R200, R250, R200 ;  /* 0x000000c8fac87221 */ /* 0x000fe60000010000 */
[C---:B------:R-:W-:Y:S02]  /*207b0*/  HMMA.16816.F32.BF16 R84, R148.reuse, R184, R84 ;  /* 0x000000b89454723c */ /* 0x040fe40000041854 */
[----:B------:R-:W4:Y:S01]  /*207c0*/  MUFU.EX2 R182, R182 ;  /* 0x000000b600b67308 */ /* 0x000f220000000800 */
[----:B------:R-:W-:Y:S02]  /*207d0*/  LDSM.16.MT88.4 R20, [R228+0x16800] ;  /* 0x01680000e414783b */ /* 0x000fe40000004200 */
[----:B------:R-:W-:Y:S01]  /*207e0*/  FADD.FTZ R202, R203, R202 ;  /* 0x000000cacbca7221 */ /* 0x000fe20000010000 */
[C---:B------:R-:W-:Y:S06]  /*207f0*/  HMMA.16816.F32.BF16 R88, R148.reuse, R186, R88 ;  /* 0x000000ba9458723c */ /* 0x040fec0000041858 */
[----:B------:R-:W4:Y:S01]  /*20800*/  MUFU.EX2 R183, R183 ;  /* 0x000000b700b77308 */ /* 0x000f220000000800 */
[-CC-:B------:R-:W-:Y:S01]  /*20810*/  FFMA.FTZ R184, R24, R165.reuse, -R197.reuse ;  /* 0x000000a518b87223 */ /* 0x180fe200000108c5 */
[C---:B-----5:R-:W-:Y:S03]  /*20820*/  HMMA.16816.F32.BF16 R92, R148.reuse, R152, R92 ;  /* 0x00000098945c723c */ /* 0x060fe6000004185c */
[-C--:B------:R-:W-:Y:S03]  /*20830*/  FFMA.FTZ R185, R25, R165.reuse, -R197 ;  /* 0x000000a519b97223 */ /* 0x080fe600000108c5 */
[C---:B------:R-:W-:Y:S01]  /*20840*/  HMMA.16816.F32.BF16 R96, R148.reuse, R154, R96 ;  /* 0x0000009a9460723c */ /* 0x040fe20000041860 */
[----:B------:R-:W5:Y:S01]  /*20850*/  LDSM.16.MT88.4 R152, [R230+0x16800] ;  /* 0x01680000e698783b */ /* 0x000f620000004200 */
[----:B------:R-:W-:Y:S03]  /*20860*/  MUFU.EX2 R184, R184 ;  /* 0x000000b800b87308 */ /* 0x000fe60000000800 */
[-CC-:B------:R-:W-:Y:S01]  /*20870*/  FFMA.FTZ R186, R26, R165.reuse, -R196.reuse ;  /* 0x000000a51aba7223 */ /* 0x180fe200000108c4 */
[C---:B-1----:R-:W-:Y:S06]  /*20880*/  HMMA.16816.F32.BF16 R100, R148.reuse, R168, R100 ;  /* 0x000000a89464723c */ /* 0x042fec0000041864 */
[----:B------:R-:W1:Y:S01]  /*20890*/  MUFU.EX2 R185, R185 ;  /* 0x000000b900b97308 */ /* 0x000e620000000800 */
[----:B------:R-:W-:Y:S01]  /*208a0*/  FFMA.FTZ R187, R27, R165, -R196 ;  /* 0x000000a51bbb7223 */ /* 0x000fe200000108c4 */
[C---:B------:R-:W-:Y:S01]  /*208b0*/  HMMA.16816.F32.BF16 R104, R148.reuse, R170, R104 ;  /* 0x000000aa9468723c */ /* 0x040fe20000041868 */
[----:B------:R-:W1:Y:S02]  /*208c0*/  LDSM.16.MT88.4 R168, [R227+0x16800] ;  /* 0x01680000e3a8783b */ /* 0x000e640000004200 */
[----:B------:R-:W-:Y:S03]  /*208d0*/  FADD.FTZ R251, R251, R200 ;  /* 0x000000c8fbfb7221 */ /* 0x000fe60000010000 */
[C---:B---3--:R-:W-:Y:S02]  /*208e0*/  HMMA.16816.F32.BF16 R108, R148.reuse, R172, R108 ;  /* 0x000000ac946c723c */ /* 0x048fe4000004186c */
[----:B------:R-:W-:Y:S01]  /*208f0*/  MUFU.EX2 R186, R186 ;  /* 0x000000ba00ba7308 */ /* 0x000fe20000000800 */
[----:B------:R-:W-:Y:S02]  /*20900*/  LDSM.16.MT88.4 R24, [R227+0x11000] ;  /* 0x01100000e318783b */ /* 0x000fe40000004200 */
[----:B------:R-:W-:Y:S01]  /*20910*/  FADD.FTZ R202, R180, R202 ;  /* 0x000000cab4ca7221 */ /* 0x000fe20000010000 */
[C---:B------:R-:W-:Y:S06]  /*20920*/  HMMA.16816.F32.BF16 R112, R148.reuse, R174, R112 ;  /* 0x000000ae9470723c */ /* 0x040fec0000041870 */
[----:B------:R-:W3:Y:S01]  /*20930*/  MUFU.EX2 R187, R187 ;  /* 0x000000bb00bb7308 */ /* 0x000ee20000000800 */
[----:B------:R-:W3:Y:S01]  /*20940*/  LDSM.16.MT88.4 R172, [R230+0x11000] ;  /* 0x01100000e6ac783b */ /* 0x000ee20000004200 */
[C---:B--2---:R-:W-:Y:S03]  /*20950*/  HMMA.16816.F32.BF16 R116, R148.reuse, R156, R116 ;  /* 0x0000009c9474723c */ /* 0x044fe60000041874 */
[----:B----4-:R-:W-:Y:S03]  /*20960*/  FADD.FTZ R251, R182, R251 ;  /* 0x000000fbb6fb7221 */ /* 0x010fe60000010000 */
[C---:B------:R-:W-:Y:S01]  /*20970*/  HMMA.16816.F32.BF16 R120, R148.reuse, R158, R120 ;  /* 0x0000009e9478723c */ /* 0x040fe20000041878 */
[----:B------:R-:W2:Y:S04]  /*20980*/  LDSM.16.MT88.4 R156, [R228+0x11000] ;  /* 0x01100000e49c783b */ /* 0x000ea80000004200 */
[----:B------:R-:W-:Y:S01]  /*20990*/  FADD.FTZ R251, R183, R251 ;  /* 0x000000fbb7fb7221 */ /* 0x000fe20000010000 */
[C---:B-----5:R-:W-:Y:S05]  /*209a0*/  HMMA.16816.F32.BF16 R124, R148.reuse, R152, R124 ;  /* 0x00000098947c723c */ /* 0x060fea000004187c */
[----:B------:R-:W-:Y:S01]  /*209b0*/  MOV R247, R0 ;  /* 0x0000000000f77202 */ /* 0x000fe20000000f00 */
[C---:B------:R-:W-:Y:S01]  /*209c0*/  HMMA.16816.F32.BF16 R128, R148.reuse, R154, R128 ;  /* 0x0000009a9480723c */ /* 0x040fe20000041880 */
[----:B------:R-:W4:Y:S04]  /*209d0*/  LDSM.16.MT88.4 R152, [R230+0x13000] ;  /* 0x01300000e698783b */ /* 0x000f280000004200 */
[----:B------:R-:W-:Y:S01]  /*209e0*/  MOV R0, R3 ;  /* 0x0000000300007202 */ /* 0x000fe20000000f00 */
[C---:B------:R-:W-:Y:S06]  /*209f0*/  HMMA.16816.F32.BF16 R132, R148.reuse, R160, R132 ;  /* 0x000000a09484723c */ /* 0x040fec0000041884 */
[C---:B------:R-:W-:Y:S01]  /*20a00*/  HMMA.16816.F32.BF16 R12, R148.reuse, R162, R12 ;  /* 0x000000a2940c723c */ /* 0x040fe2000004180c */
[----:B------:R-:W-:Y:S05]  /*20a10*/  LDSM.16.MT88.4 R160, [R228+0x13000] ;  /* 0x01300000e4a0783b */ /* 0x000fea0000004200 */
[C---:B------:R-:W-:Y:S06]  /*20a20*/  HMMA.16816.F32.BF16 R136, R148.reuse, R20, R136 ;  /* 0x000000149488723c */ /* 0x040fec0000041888 */
[C---:B------:R-:W-:Y:S05]  /*20a30*/  HMMA.16816.F32.BF16 R16, R148.reuse, R22, R16 ;  /* 0x000000169410723c */ /* 0x040fea0000041810 */
[----:B------:R-:W-:Y:S01]  /*20a40*/  F2FP.BF16.F32.PACK_AB R20, R181, R180 ;  /* 0x000000b4b514723e */ /* 0x000fe200000010ff */
[C---:B-1----:R-:W-:Y:S05]  /*20a50*/  HMMA.16816.F32.BF16 R140, R148.reuse, R168, R140 ;  /* 0x000000a8948c723c */ /* 0x042fea000004188c */
[----:B------:R-:W-:Y:S01]  /*20a60*/  F2FP.BF16.F32.PACK_AB R21, R183, R182 ;  /* 0x000000b6b715723e */ /* 0x000fe200000010ff */
[----:B------:R-:W-:Y:S01]  /*20a70*/  HMMA.16816.F32.BF16 R144, R148, R170, R144 ;  /* 0x000000aa9490723c */ /* 0x000fe20000041890 */
[----:B------:R-:W1:Y:S04]  /*20a80*/  LDSM.16.MT88.4 R148, [R229+0x13000] ;  /* 0x01300000e594783b */ /* 0x000e680000004200 */
[----:B------:R-:W-:Y:S01]  /*20a90*/  F2FP.BF16.F32.PACK_AB R22, R185, R184 ;  /* 0x000000b8b916723e */ /* 0x000fe200000010ff */
[----:B------:R-:W-:Y:S01]  /*20aa0*/  FADD.FTZ R181, R181, R202 ;  /* 0x000000cab5b57221 */ /* 0x000fe20000010000 */
[C---:B---3--:R-:W-:Y:S01]  /*20ab0*/  F2FP.BF16.F32.PACK_AB R23, R187.reuse, R186 ;  /* 0x000000babb17723e */ /* 0x048fe200000010ff */
[----:B------:R-:W-:Y:S01]  /*20ac0*/  FADD.FTZ R186, R186, R251 ;  /* 0x000000fbbaba7221 */ /* 0x000fe20000010000 */
[----:B------:R-:W3:Y:S02]  /*20ad0*/  LDSM.16.MT88.4 R168, [R227+0x13000] ;  /* 0x01300000e3a8783b */ /* 0x000ee40000004200 */
[----:B------:R-:W-:Y:S01]  /*20ae0*/  FADD.FTZ R181, R184, R181 ;  /* 0x000000b5b8b57221 */ /* 0x000fe20000010000 */
[----:B------:R-:W-:Y:S02]  /*20af0*/  FADD.FTZ R186, R187, R186 ;  /* 0x000000babbba7221 */ /* 0x000fe40000010000 */
[C---:B------:R-:W-:Y:S05]  /*20b00*/  HMMA.16816.F32.BF16 R4, R20.reuse, R172, R4 ;  /* 0x000000ac1404723c */ /* 0x040fea0000041804 */
[----:B------:R-:W-:Y:S01]  /*20b10*/  FADD.FTZ R181, R185, R181 ;  /* 0x000000b5b9b57221 */ /* 0x000fe20000010000 */
[C---:B------:R-:W-:Y:S01]  /*20b20*/  HMMA.16816.F32.BF16 R8, R20.reuse, R174, R8 ;  /* 0x000000ae1408723c */ /* 0x040fe20000041808 */
[----:B------:R-:W-:Y:S05]  /*20b30*/  LDSM.16.MT88.4 R172, [R229+0x15000] ;  /* 0x01500000e5ac783b */ /* 0x000fea0000004200 */
        /* <DEDUP_REMOVED lines=9> */
[C---:B----4-:R-:W-:Y:S06]  /*20bd0*/  HMMA.16816.F32.BF16 R60, R20.reuse, R152, R60 ;  /* 0x00000098143c723c */ /* 0x050fec000004183c */
[C---:B------:R-:W-:Y:S01]  /*20be0*/  HMMA.16816.F32.BF16 R64, R20.reuse, R154, R64 ;  /* 0x0000009a1440723c */ /* 0x040fe20000041840 */
[----:B------:R-:W-:Y:S05]  /*20bf0*/  LDSM.16.MT88.4 R152, [R229+0x17000] ;  /* 0x01700000e598783b */ /* 0x000fea0000004200 */
[C---:B-1----:R-:W-:Y:S06]  /*20c00*/  HMMA.16816.F32.BF16 R68, R20.reuse, R148, R68 ;  /* 0x000000941444723c */ /* 0x042fec0000041844 */
[C---:B------:R-:W-:Y:S01]  /*20c10*/  HMMA.16816.F32.BF16 R72, R20.reuse, R150, R72 ;  /* 0x000000961448723c */ /* 0x040fe20000041848 */
[----:B------:R-:W1:Y:S05]  /*20c20*/  LDSM.16.MT88.4 R148, [R230+0x17000] ;  /* 0x01700000e694783b */ /* 0x000e6a0000004200 */
[C---:B------:R-:W-:Y:S01]  /*20c30*/  HMMA.16816.F32.BF16 R76, R20.reuse, R160, R76 ;  /* 0x000000a0144c723c */ /* 0x040fe2000004184c */
[----:B------:R4:W4:Y:S05]  /*20c40*/  MUFU.EX2 R161, R34 ;  /* 0x0000002200a17308 */ /* 0x00092a0000000800 */
[C---:B------:R-:W-:Y:S06]  /*20c50*/  HMMA.16816.F32.BF16 R80, R20.reuse, R162, R80 ;  /* 0x000000a21450723c */ /* 0x040fec0000041850 */
[C---:B---3--:R-:W-:Y:S06]  /*20c60*/  HMMA.16816.F32.BF16 R84, R20.reuse, R168, R84 ;  /* 0x000000a81454723c */ /* 0x048fec0000041854 */
[C---:B------:R-:W-:Y:S01]  /*20c70*/  HMMA.16816.F32.BF16 R88, R20.reuse, R170, R88 ;  /* 0x000000aa1458723c */ /* 0x040fe20000041858 */
[----:B------:R-:W-:Y:S05]  /*20c80*/  LDSM.16.MT88.4 R168, [R229+0x11800] ;  /* 0x01180000e5a8783b */ /* 0x000fea0000004200 */
[C---:B--2---:R-:W-:Y:S06]  /*20c90*/  HMMA.16816.F32.BF16 R92, R20.reuse, R156, R92 ;  /* 0x0000009c145c723c */ /* 0x044fec000004185c */
[C---:B------:R-:W-:Y:S01]  /*20ca0*/  HMMA.16816.F32.BF16 R96, R20.reuse, R158, R96 ;  /* 0x0000009e1460723c */ /* 0x040fe20000041860 */
[----:B------:R-:W2:Y:S05]  /*20cb0*/  LDSM.16.MT88.4 R156, [R228+0x17000] ;  /* 0x01700000e49c783b */ /* 0x000eaa0000004200 */
[C---:B------:R-:W-:Y:S06]  /*20cc0*/  HMMA.16816.F32.BF16 R100, R20.reuse, R172, R100 ;  /* 0x000000ac1464723c */ /* 0x040fec0000041864 */
[C---:B------:R-:W-:Y:S01]  /*20cd0*/  HMMA.16816.F32.BF16 R104, R20.reuse, R174, R104 ;  /* 0x000000ae1468723c */ /* 0x040fe20000041868 */
[----:B------:R-:W-:Y:S05]  /*20ce0*/  LDSM.16.MT88.4 R172, [R230+0x13800] ;  /* 0x01380000e6ac783b */ /* 0x000fea0000004200 */
[C---:B------:R-:W-:Y:S06]  /*20cf0*/  HMMA.16816.F32.BF16 R108, R20.reuse, R176, R108 ;  /* 0x000000b0146c723c */ /* 0x040fec000004186c */
[C---:B------:R-:W-:Y:S05]  /*20d00*/  HMMA.16816.F32.BF16 R112, R20.reuse, R178, R112 ;  /* 0x000000b21470723c */ /* 0x040fea0000041870 */
[-CC-:B------:R-:W-:Y:S01]  /*20d10*/  FFMA.FTZ R176, R28, R165.reuse, -R197.reuse ;  /* 0x000000a51cb07223 */ /* 0x180fe200000108c5 */
[C---:B-----5:R-:W-:Y:S05]  /*20d20*/  HMMA.16816.F32.BF16 R116, R20.reuse, R24, R116 ;  /* 0x000000181474723c */ /* 0x060fea0000041874 */
[-CC-:B------:R-:W-:Y:S01]  /*20d30*/  FFMA.FTZ R177, R29, R165.reuse, -R197.reuse ;  /* 0x000000a51db17223 */ /* 0x180fe200000108c5 */
[C---:B------:R-:W-:Y:S01]  /*20d40*/  HMMA.16816.F32.BF16 R120, R20.reuse, R26, R120 ;  /* 0x0000001a1478723c */ /* 0x040fe20000041878 */
[----:B------:R-:W3:Y:S01]  /*20d50*/  LDSM.16.MT88.4 R24, [R227+0x17000] ;  /* 0x01700000e318783b */ /* 0x000ee20000004200 */
[----:B------:R-:W-:Y:S03]  /*20d60*/  MUFU.EX2 R176, R176 ;  /* 0x000000b000b07308 */ /* 0x000fe60000000800 */
[-C--:B------:R-:W-:Y:S01]  /*20d70*/  FFMA.FTZ R197, R33, R165.reuse, -R197 ;  /* 0x000000a521c57223 */ /* 0x080fe200000108c5 */
[C---:B-1----:R-:W-:Y:S06]  /*20d80*/  HMMA.16816.F32.BF16 R124, R20.reuse, R148, R124 ;  /* 0x00000094147c723c */ /* 0x042fec000004187c */
[----:B------:R-:W1:Y:S01]  /*20d90*/  MUFU.EX2 R177, R177 ;  /* 0x000000b100b17308 */ /* 0x000e620000000800 */
[-CC-:B------:R-:W-:Y:S01]  /*20da0*/  FFMA.FTZ R178, R30, R165.reuse, -R196.reuse ;  /* 0x000000a51eb27223 */ /* 0x180fe200000108c4 */
[C---:B------:R-:W-:Y:S01]  /*20db0*/  HMMA.16816.F32.BF16 R128, R20.reuse, R150, R128 ;  /* 0x000000961480723c */ /* 0x040fe20000041880 */
[----:B------:R-:W5:Y:S02]  /*20dc0*/  LDSM.16.MT88.4 R148, [R230+0x11800] ;  /* 0x01180000e694783b */ /* 0x000f640000004200 */
[-CC-:B------:R-:W-:Y:S03]  /*20dd0*/  FFMA.FTZ R179, R31, R165.reuse, -R196.reuse ;  /* 0x000000a51fb37223 */ /* 0x180fe600000108c4 */
[C---:B------:R-:W-:Y:S02]  /*20de0*/  HMMA.16816.F32.BF16 R132, R20.reuse, R152, R132 ;  /* 0x000000981484723c */ /* 0x040fe40000041884 */
[----:B------:R-:W-:Y:S03]  /*20df0*/  MUFU.EX2 R178, R178 ;  /* 0x000000b200b27308 */ /* 0x000fe60000000800 */
[----:B------:R-:W-:Y:S01]  /*20e00*/  FFMA.FTZ R196, R35, R165, -R196 ;  /* 0x000000a523c47223 */ /* 0x000fe200000108c4 */
[C---:B------:R-:W-:Y:S01]  /*20e10*/  HMMA.16816.F32.BF16 R12, R20.reuse, R154, R12 ;  /* 0x0000009a140c723c */ /* 0x040fe2000004180c */
[----:B----4-:R-:W4:Y:S05]  /*20e20*/  LDSM.16.MT88.4 R32, [R228+0x11800] ;  /* 0x01180000e420783b */ /* 0x010f2a0000004200 */
[----:B------:R-:W3:Y:S01]  /*20e30*/  MUFU.EX2 R179, R179 ;  /* 0x000000b300b37308 */ /* 0x000ee20000000800 */
[----:B------:R-:W-:Y:S01]  /*20e40*/  MOV R165, R161 ;  /* 0x000000a100a57202 */ /* 0x000fe20000000f00 */
[C---:B--2---:R-:W-:Y:S01]  /*20e50*/  HMMA.16816.F32.BF16 R136, R20.reuse, R156, R136 ;  /* 0x0000009c1488723c */ /* 0x044fe20000041888 */
[----:B------:R-:W2:Y:S07]  /*20e60*/  LDSM.16.MT88.4 R152, [R227+0x11800] ;  /* 0x01180000e398783b */ /* 0x000eae0000004200 */
[----:B------:R-:W5:Y:S01]  /*20e70*/  MUFU.EX2 R197, R197 ;  /* 0x000000c500c57308 */ /* 0x000f620000000800 */
[C---:B------:R-:W-:Y:S03]  /*20e80*/  HMMA.16816.F32.BF16 R16, R20.reuse, R158, R16 ;  /* 0x0000009e1410723c */ /* 0x040fe60000041810 */
[----:B-1----:R-:W-:Y:S03]  /*20e90*/  F2FP.BF16.F32.PACK_AB R28, R177, R176 ;  /* 0x000000b0b11c723e */ /* 0x002fe600000010ff */
[C---:B---3--:R-:W-:Y:S03]  /*20ea0*/  HMMA.16816.F32.BF16 R140, R20.reuse, R24, R140 ;  /* 0x00000018148c723c */ /* 0x048fe6000004188c */
[----:B------:R-:W1:Y:S02]  /*20eb0*/  MUFU.EX2 R196, R196 ;  /* 0x000000c400c47308 */ /* 0x000e640000000800 */
[----:B------:R-:W-:Y:S01]  /*20ec0*/  F2FP.BF16.F32.PACK_AB R29, R179, R178 ;  /* 0x000000b2b31d723e */ /* 0x000fe200000010ff */
[----:B------:R-:W-:Y:S01]  /*20ed0*/  HMMA.16816.F32.BF16 R144, R20, R26, R144 ;  /* 0x0000001a1490723c */ /* 0x000fe20000041890 */
[----:B------:R-:W3:Y:S04]  /*20ee0*/  LDSM.16.MT88.4 R20, [R229+0x13800] ;  /* 0x01380000e514783b */ /* 0x000ee80000004200 */
[----:B-----5:R-:W-:Y:S01]  /*20ef0*/  F2FP.BF16.F32.PACK_AB R30, R197, R252 ;  /* 0x000000fcc51e723e */ /* 0x020fe200000010ff */
[----:B------:R-:W-:Y:S01]  /*20f00*/  FADD.FTZ R176, R176, R181 ;  /* 0x000000b5b0b07221 */ /* 0x000fe20000010000 */
[----:B------:R-:W-:Y:S02]  /*20f10*/  FADD.FTZ R186, R178, R186 ;  /* 0x000000bab2ba7221 */ /* 0x000fe40000010000 */
[----:B------:R-:W-:Y:S02]  /*20f20*/  LDSM.16.MT88.4 R24, [R230+0x15800] ;  /* 0x01580000e618783b */ /* 0x000fe40000004200 */
[----:B------:R-:W-:Y:S01]  /*20f30*/  FADD.FTZ R176, R177, R176 ;  /* 0x000000b0b1b07221 */ /* 0x000fe20000010000 */
[----:B-1----:R-:W-:Y:S01]  /*20f40*/  F2FP.BF16.F32.PACK_AB R31, R196, R165 ;  /* 0x000000a5c41f723e */ /* 0x002fe200000010ff */
[----:B------:R-:W-:Y:S02]  /*20f50*/  FADD.FTZ R186, R179, R186 ;  /* 0x000000bab3ba7221 */ /* 0x000fe40000010000 */
[----:B------:R-:W-:Y:S02]  /*20f60*/  FADD.FTZ R176, R252, R176 ;  /* 0x000000b0fcb07221 */ /* 0x000fe40000010000 */
[----:B------:R-:W-:Y:S02]  /*20f70*/  FADD.FTZ R186, R165, R186 ;  /* 0x000000baa5ba7221 */ /* 0x000fe40000010000 */
[C---:B------:R-:W-:Y:S01]  /*20f80*/  HMMA.16816.F32.BF16 R160, R28.reuse, R148, R4 ;  /* 0x000000941ca0723c */ /* 0x040fe20000041804 */
[----:B------:R-:W1:Y:S04]  /*20f90*/  LDSM.16.MT88.4 R4, [R228+0x13800] ;  /* 0x01380000e404783b */ /* 0x000e680000004200 */
[----:B------:R-:W-:Y:S01]  /*20fa0*/  FADD.FTZ R249, R197, R176 ;  /* 0x000000b0c5f97221 */ /* 0x000fe20000010000 */
[C---:B------:R-:W-:Y:S03]  /*20fb0*/  HMMA.16816.F32.BF16 R156, R28.reuse, R150, R8 ;  /* 0x000000961c9c723c */ /* 0x040fe60000041808 */
[----:B------:R-:W5:Y:S02]  /*20fc0*/  LDSM.16.MT88.4 R8, [R227+0x13800] ;  /* 0x01380000e308783b */ /* 0x000f640000004200 */
[----:B------:R-:W-:Y:S01]  /*20fd0*/  FADD.FTZ R248, R196, R186 ;  /* 0x000000bac4f87221 */ /* 0x000fe20000010000 */
[C---:B------:R-:W-:Y:S05]  /*20fe0*/  HMMA.16816.F32.BF16 R36, R28.reuse, R168, R36 ;  /* 0x000000a81c24723c */ /* 0x040fea0000041824 */
[----:B------:R-:W5:Y:S01]  /*20ff0*/  LDSM.16.MT88.4 R148, [R229+0x15800] ;  /* 0x01580000e594783b */ /* 0x000f620000004200 */
[C---:B------:R-:W-:Y:S06]  /*21000*/  HMMA.16816.F32.BF16 R40, R28.reuse, R170, R40 ;  /* 0x000000aa1c28723c */ /* 0x040fec0000041828 */
[C---:B----4-:R-:W-:Y:S01]  /*21010*/  HMMA.16816.F32.BF16 R44, R28.reuse, R32, R44 ;  /* 0x000000201c2c723c */ /* 0x050fe2000004182c */
[----:B------:R-:W-:Y:S05]  /*21020*/  LDSM.16.MT88.4 R168, [R227+0x15800] ;  /* 0x01580000e3a8783b */ /* 0x000fea0000004200 */
[C---:B------:R-:W-:Y:S03]  /*21030*/  HMMA.16816.F32.BF16 R48, R28.reuse, R34, R48 ;  /* 0x000000221c30723c */ /* 0x040fe60000041830 */
[----:B------:R-:W4:Y:S03]  /*21040*/  LDSM.16.MT88.4 R32, [R228+0x15800] ;  /* 0x01580000e420783b */ /* 0x000f260000004200 */
[C---:B--2---:R-:W-:Y:S06]  /*21050*/  HMMA.16816.F32.BF16 R52, R28.reuse, R152, R52 ;  /* 0x000000981c34723c */ /* 0x044fec0000041834 */
[C---:B------:R-:W-:Y:S01]  /*21060*/  HMMA.16816.F32.BF16 R56, R28.reuse, R154, R56 ;  /* 0x0000009a1c38723c */ /* 0x040fe20000041838 */
[----:B------:R-:W2:Y:S05]  /*21070*/  LDSM.16.MT88.4 R152, [R230+0x17800] ;  /* 0x01780000e698783b */ /* 0x000eaa0000004200 */
[C---:B------:R-:W-:Y:S06]  /*21080*/  HMMA.16816.F32.BF16 R60, R28.reuse, R172, R60 ;  /* 0x000000ac1c3c723c */ /* 0x040fec000004183c */
[C---:B------:R-:W-:Y:S06]  /*21090*/  HMMA.16816.F32.BF16 R64, R28.reuse, R174, R64 ;  /* 0x000000ae1c40723c */ /* 0x040fec0000041840 */
[C---:B---3--:R-:W-:Y:S06]  /*210a0*/  HMMA.16816.F32.BF16 R68, R28.reuse, R20, R68 ;  /* 0x000000141c44723c */ /* 0x048fec0000041844 */
[C---:B------:R-:W-:Y:S06]  /*210b0*/  HMMA.16816.F32.BF16 R72, R28.reuse, R22, R72 ;  /* 0x000000161c48723c */ /* 0x040fec0000041848 */
[C---:B-1----:R-:W-:Y:S06]  /*210c0*/  HMMA.16816.F32.BF16 R76, R28.reuse, R4, R76 ;  /* 0x000000041c4c723c */ /* 0x042fec000004184c */
[C---:B------:R-:W-:Y:S01]  /*210d0*/  HMMA.16816.F32.BF16 R80, R28.reuse, R6, R80 ;  /* 0x000000061c50723c */ /* 0x040fe20000041850 */
[----:B------:R-:W1:Y:S05]  /*210e0*/  LDSM.16.MT88.4 R4, [R229+0x17800] ;  /* 0x01780000e504783b */ /* 0x000e6a0000004200 */
[C---:B-----5:R-:W-:Y:S06]  /*210f0*/  HMMA.16816.F32.BF16 R84, R28.reuse, R8, R84 ;  /* 0x000000081c54723c */ /* 0x060fec0000041854 */
[C---:B------:R-:W-:Y:S01]  /*21100*/  HMMA.16816.F32.BF16 R88, R28.reuse, R10, R88 ;  /* 0x0000000a1c58723c */ /* 0x040fe20000041858 */
[----:B------:R-:W-:Y:S05]  /*21110*/  LDSM.16.MT88.4 R8, [R227+0x17800] ;  /* 0x01780000e308783b */ /* 0x000fea0000004200 */
[C---:B------:R-:W-:Y:S06]  /*21120*/  HMMA.16816.F32.BF16 R92, R28.reuse, R24, R92 ;  /* 0x000000181c5c723c */ /* 0x040fec000004185c */
[C---:B------:R-:W-:Y:S06]  /*21130*/  HMMA.16816.F32.BF16 R96, R28.reuse, R26, R96 ;  /* 0x0000001a1c60723c */ /* 0x040fec0000041860 */
[C---:B------:R-:W-:Y:S06]  /*21140*/  HMMA.16816.F32.BF16 R100, R28.reuse, R148, R100 ;  /* 0x000000941c64723c */ /* 0x040fec0000041864 */
[C---:B------:R-:W-:Y:S01]  /*21150*/  HMMA.16816.F32.BF16 R104, R28.reuse, R150, R104 ;  /* 0x000000961c68723c */ /* 0x040fe20000041868 */
[----:B------:R-:W3:Y:S05]  /*21160*/  LDSM.16.MT88.4 R148, [R228+0x17800] ;  /* 0x01780000e494783b */ /* 0x000eea0000004200 */
[C---:B----4-:R-:W-:Y:S06]  /*21170*/  HMMA.16816.F32.BF16 R108, R28.reuse, R32, R108 ;  /* 0x000000201c6c723c */ /* 0x050fec000004186c */
[C---:B------:R-:W-:Y:S06]  /*21180*/  HMMA.16816.F32.BF16 R112, R28.reuse, R34, R112 ;  /* 0x000000221c70723c */ /* 0x040fec0000041870 */
[C---:B------:R-:W-:Y:S06]  /*21190*/  HMMA.16816.F32.BF16 R116, R28.reuse, R168, R116 ;  /* 0x000000a81c74723c */ /* 0x040fec0000041874 */
[C---:B------:R-:W-:Y:S06]  /*211a0*/  HMMA.16816.F32.BF16 R120, R28.reuse, R170, R120 ;  /* 0x000000aa1c78723c */ /* 0x040fec0000041878 */
[C---:B--2---:R-:W-:Y:S06]  /*211b0*/  HMMA.16816.F32.BF16 R124, R28.reuse, R152, R124 ;  /* 0x000000981c7c723c */ /* 0x044fec000004187c */
[C---:B------:R-:W-:Y:S06]  /*211c0*/  HMMA.16816.F32.BF16 R128, R28.reuse, R154, R128 ;  /* 0x0000009a1c80723c */ /* 0x040fec0000041880 */
[C---:B-1----:R-:W-:Y:S06]  /*211d0*/  HMMA.16816.F32.BF16 R132, R28.reuse, R4, R132 ;  /* 0x000000041c84723c */ /* 0x042fec0000041884 */
[C---:B------:R-:W-:Y:S06]  /*211e0*/  HMMA.16816.F32.BF16 R152, R28.reuse, R6, R12 ;  /* 0x000000061c98723c */ /* 0x040fec000004180c */
[C---:B---3--:R-:W-:Y:S06]  /*211f0*/  HMMA.16816.F32.BF16 R136, R28.reuse, R148, R136 ;  /* 0x000000941c88723c */ /* 0x048fec0000041888 */
[C---:B------:R-:W-:Y:S06]  /*21200*/  HMMA.16816.F32.BF16 R148, R28.reuse, R150, R16 ;  /* 0x000000961c94723c */ /* 0x040fec0000041810 */
[C---:B------:R-:W-:Y:S06]  /*21210*/  HMMA.16816.F32.BF16 R140, R28.reuse, R8, R140 ;  /* 0x000000081c8c723c */ /* 0x040fec000004188c */
[----:B------:R-:W-:Y:S01]  /*21220*/  HMMA.16816.F32.BF16 R144, R28, R10, R144 ;  /* 0x0000000a1c90723c */ /* 0x000fe20000041890 */
[----:B------:R-:W-:Y:S11]  /*21230*/  @!UPT UIADD3 URZ, URZ, URZ, URZ ;  /* 0x0000003f3f3ff290 */ /* 0x000ff6000fffe03f */
[----:B------:R-:W-:Y:S01]  /*21240*/  @!UPT UIADD3 URZ, URZ, URZ, URZ ;  /* 0x0000003f3f3ff290 */ /* 0x000fe2000fffe03f */
[----:B------:R-:W-:Y:S11]  /*21250*/  @P0 BRA `(.L_x_1140) ;  /* 0xffffffb400f00947 */ /* 0x000ff6000383ffff */
.L_x_1131:
[----:B------:R-:W1:Y:S08]  /*21260*/  LDC.64 R8, c[0x0][0x208] ;  /* 0x00008200ff087b82 */ /* 0x000e700000000a00 */
[----:B------:R-:W2:Y:S01]  /*21270*/  LDC.64 R10, c[0x0][0x198] ;  /* 0x00006600ff0a7b82 */ /* 0x000ea20000000a00 */
[----:B-1----:R-:W-:Y:S02]  /*21280*/  R2UR UR4, R8 ;  /* 0x00000000080472ca */ /* 0x002fe400000e0000 */
[----:B------:R-:W-:-:S13]  /*21290*/  R2UR UR5, R9 ;  /* 0x00000000090572ca */ /* 0x000fda00000e0000 */
[----:B--2---:R1:W5:Y:S01]  /*212a0*/  LD.E R5, desc[UR4][R10.64+0xd8] ;  /* 0x0000d8040a057980 */ /* 0x004362000c101900 */
[----:B------:R-:W-:-:S03]  /*212b0*/  UMOV UR4, 0xffffffff ;  /* 0xffffffff00047882 */ /* 0x000fc60000000000 */
[----:B------:R-:W-:Y:S05]  /*212c0*/  BRA.DIV UR4, `(.L_x_1141) ;  /* 0x0000002204e47947 */ /* 0x000fea000b800000 */
[----:B------:R-:W2:Y:S04]  /*212d0*/  SHFL.BFLY PT, R2, R249, 0x2, 0x1f ;  /* 0x0c401f00f9027f89 */ /* 0x000ea800000e0000 */
[----:B------:R-:W3:Y:S01]  /*212e0*/  SHFL.BFLY PT, R0, R248, 0x2, 0x1f ;  /* 0x0c401f00f8007f89 */ /* 0x000ee200000e0000 */
[----:B--2---:R-:W-:Y:S01]  /*212f0*/  FADD.FTZ R249, R2, R249 ;  /* 0x000000f902f97221 */ /* 0x004fe20000010000 */
[----:B---3--:R-:W-:-:S04]  /*21300*/  FADD.FTZ R248, R0, R248 ;  /* 0x000000f800f87221 */ /* 0x008fc80000010000 */
[----:B------:R-:W2:Y:S04]  /*21310*/  SHFL.BFLY PT, R7, R249, 0x1, 0x1f ;  /* 0x0c201f00f9077f89 */ /* 0x000ea800000e0000 */
[----:B------:R3:W4:Y:S01]  /*21320*/  SHFL.BFLY PT, R0, R248, 0x1, 0x1f ;  /* 0x0c201f00f8007f89 */ /* 0x00072200000e0000 */
[----:B--2---:R-:W-:-:S07]  /*21330*/  FADD.FTZ R7, R249, R7 ;  /* 0x00000007f9077221 */ /* 0x004fce0000010000 */
.L_x_1157:
[----:B------:R-:W2:Y:S01]  /*21340*/  S2R R6, SR_TID.X ;  /* 0x0000000000067919 */ /* 0x000ea20000002100 */
[----:B----4-:R-:W-:Y:S01]  /*21350*/  FADD.FTZ R0, R248, R0 ;  /* 0x00000000f8007221 */ /* 0x010fe20000010000 */
[----:B------:R-:W4:Y:S01]  /*21360*/  S2UR UR4, SR_CgaCtaId ;  /* 0x00000000000479c3 */ /* 0x000f220000008800 */
[----:B------:R-:W-:Y:S01]  /*21370*/  FSETP.NE.FTZ.AND P4, PT, R7, RZ, PT ;  /* 0x000000ff0700720b */ /* 0x000fe20003f95000 */
[----:B------:R-:W-:Y:S01]  /*21380*/  UMOV UR5, 0x400 ;  /* 0x0000040000057882 */ /* 0x000fe20000000000 */
[----:B------:R-:W-:Y:S02]  /*21390*/  MOV R2, 0x3f800000 ;  /* 0x3f80000000027802 */ /* 0x000fe40000000f00 */
[----:B------:R-:W-:Y:S02]  /*213a0*/  FSETP.NE.FTZ.AND P3, PT, R0, RZ, PT ;  /* 0x000000ff0000720b */ /* 0x000fe40003f75000 */
[----:B------:R-:W-:Y:S02]  /*213b0*/  MOV R4, 0x3f800000 ;  /* 0x3f80000000047802 */ /* 0x000fe40000000f00 */
[----:B------:R-:W-:-:S02]  /*213c0*/  R2UR UR10, R8 ;  /* 0x00000000080a72ca */ /* 0x000fc400000e0000 */
[----:B------:R-:W-:-:S03]  /*213d0*/  R2UR UR11, R9 ;  /* 0x00000000090b72ca */ /* 0x000fc600000e0000 */
[----:B------:R-:W1:Y:S08]  /*213e0*/  @P4 MUFU.RCP R2, R7 ;  /* 0x0000000700024308 */ /* 0x000e700000001000 */
[----:B------:R-:W3:Y:S01]  /*213f0*/  @P3 MUFU.RCP R4, R0 ;  /* 0x0000000000043308 */ /* 0x000ee20000001000 */
[----:B----4-:R-:W-:Y:S01]  /*21400*/  ULEA UR4, UR4, UR5, 0x18 ;  /* 0x0000000504047291 */ /* 0x010fe2000f8ec03f */
[----:B------:R-:W-:-:S02]  /*21410*/  R2UR UR5, R9 ;  /* 0x00000000090572ca */ /* 0x000fc400000e0000 */
[----:B--2---:R-:W-:Y:S01]  /*21420*/  SHF.R.S32.HI R12, RZ, 0x1f, R6 ;  /* 0x0000001fff0c7819 */ /* 0x004fe20000011406 */
[C---:B-1----:R-:W-:Y:S01]  /*21430*/  FMUL.FTZ R160, R2.reuse, R160 ;  /* 0x000000a002a07220 */ /* 0x042fe20000410000 */
[C---:B------:R-:W-:Y:S01]  /*21440*/  FMUL.FTZ R161, R2.reuse, R161 ;  /* 0x000000a102a17220 */ /* 0x040fe20000410000 */
[----:B------:R-:W-:Y:S01]  /*21450*/  FMUL.FTZ R156, R2, R156 ;  /* 0x0000009c029c7220 */ /* 0x000fe20000410000 */
[----:B------:R-:W-:Y:S01]  /*21460*/  LEA.HI R13, R12, R6, RZ, 0x2 ;  /* 0x000000060c0d7211 */ /* 0x000fe200078f10ff */
[C---:B------:R-:W-:Y:S01]  /*21470*/  FMUL.FTZ R157, R2.reuse, R157 ;  /* 0x0000009d029d7220 */ /* 0x040fe20000410000 */
[C---:B------:R-:W-:Y:S01]  /*21480*/  FMUL.FTZ R36, R2.reuse, R36 ;  /* 0x0000002402247220 */ /* 0x040fe20000410000 */
[----:B------:R-:W-:Y:S01]  /*21490*/  FMUL.FTZ R37, R2, R37 ;  /* 0x0000002502257220 */ /* 0x000fe20000410000 */
[--C-:B------:R-:W-:Y:S01]  /*214a0*/  SHF.R.S32.HI R15, RZ, 0x2, R13.reuse ;  /* 0x00000002ff0f7819 */ /* 0x100fe2000001140d */
[C---:B---3--:R-:W-:Y:S01]  /*214b0*/  FMUL.FTZ R163, R4.reuse, R163 ;  /* 0x000000a304a37220 */ /* 0x048fe20000410000 */
[----:B------:R-:W-:Y:S01]  /*214c0*/  SHF.R.S32.HI R14, RZ, 0x1f, R13 ;  /* 0x0000001fff0e7819 */ /* 0x000fe2000001140d */
[C---:B------:R-:W-:Y:S01]  /*214d0*/  FMUL.FTZ R162, R4.reuse, R162 ;  /* 0x000000a204a27220 */ /* 0x040fe20000410000 */
[----:B------:R-:W-:Y:S01]  /*214e0*/  LOP3.LUT R13, R13, 0x3ffffffc, RZ, 0xc0, !PT ;  /* 0x3ffffffc0d0d7812 */ /* 0x000fe200078ec0ff */
[----:B------:R-:W-:Y:S01]  /*214f0*/  FMUL.FTZ R159, R4, R159 ;  /* 0x0000009f049f7220 */ /* 0x000fe20000410000 */
[----:B------:R-:W-:Y:S01]  /*21500*/  LEA.HI R14, R14, R15, RZ, 0x3 ;  /* 0x0000000f0e0e7211 */ /* 0x000fe200078f18ff */
[C---:B------:R-:W-:Y:S01]  /*21510*/  FMUL.FTZ R158, R4.reuse, R158 ;  /* 0x0000009e049e7220 */ /* 0x040fe20000410000 */
[----:B------:R-:W-:Y:S01]  /*21520*/  IADD3 R13, -R13, R6, RZ ;  /* 0x000000060d0d7210 */ /* 0x000fe20007ffe1ff */
[----:B------:R-:W-:Y:S01]  /*21530*/  FMUL.FTZ R39, R4, R39 ;  /* 0x0000002704277220 */ /* 0x000fe20000410000 */
[----:B------:R-:W-:Y:S01]  /*21540*/  LOP3.LUT R14, R14, 0xfffffff8, RZ, 0xc0, !PT ;  /* 0xfffffff80e0e7812 */ /* 0x000fe200078ec0ff */
[----:B------:R-:W-:Y:S01]  /*21550*/  FMUL.FTZ R38, R4, R38 ;  /* 0x0000002604267220 */ /* 0x000fe20000410000 */
[C---:B------:R-:W-:Y:S01]  /*21560*/  FMUL.FTZ R40, R2.reuse, R40 ;  /* 0x0000002802287220 */ /* 0x040fe20000410000 */
[----:B------:R-:W-:Y:S01]  /*21570*/  FMUL.FTZ R41, R2, R41 ;  /* 0x0000002902297220 */ /* 0x000fe20000410000 */
[----:B------:R-:W-:Y:S01]  /*21580*/  IADD3 R15, R15, -R14, RZ ;  /* 0x8000000e0f0f7210 */ /* 0x000fe20007ffe0ff */
[----:B------:R-:W-:Y:S01]  /*21590*/  FMUL.FTZ R43, R4, R43 ;  /* 0x0000002b042b7220 */ /* 0x000fe20000410000 */
[----:B------:R-:W-:Y:S01]  /*215a0*/  LEA.HI R14, R12, R6, RZ, 0x5 ;  /* 0x000000060c0e7211 */ /* 0x000fe200078f28ff */
[----:B------:R-:W-:Y:S01]  /*215b0*/  FMUL.FTZ R42, R4, R42 ;  /* 0x0000002a042a7220 */ /* 0x000fe20000410000 */
[----:B------:R-:W-:Y:S01]  /*215c0*/  SHF.L.U32 R17, R15, 0x6, RZ ;  /* 0x000000060f117819 */ /* 0x000fe200000006ff */
[C---:B------:R-:W-:Y:S01]  /*215d0*/  FMUL.FTZ R44, R2.reuse, R44 ;  /* 0x0000002c022c7220 */ /* 0x040fe20000410000 */
[----:B------:R-:W-:Y:S01]  /*215e0*/  SHF.R.S32.HI R16, RZ, 0x5, R14 ;  /* 0x00000005ff107819 */ /* 0x000fe2000001140e */
[----:B------:R-:W-:Y:S01]  /*215f0*/  FMUL.FTZ R45, R2, R45 ;  /* 0x0000002d022d7220 */ /* 0x000fe20000410000 */
[----:B------:R-:W-:Y:S01]  /*21600*/  LOP3.LUT R17, R17, 0x1c0, RZ, 0xc0, !PT ;  /* 0x000001c011117812 */ /* 0x000fe200078ec0ff */
[C---:B------:R-:W-:Y:S01]  /*21610*/  FMUL.FTZ R47, R4.reuse, R47 ;  /* 0x0000002f042f7220 */ /* 0x040fe20000410000 */
[----:B------:R-:W-:Y:S01]  /*21620*/  LOP3.LUT R18, R15, 0x1, RZ, 0xc0, !PT ;  /* 0x000000010f127812 */ /* 0x000fe200078ec0ff */
[----:B------:R-:W-:Y:S01]  /*21630*/  FMUL.FTZ R46, R4, R46 ;  /* 0x0000002e042e7220 */ /* 0x000fe20000410000 */
[----:B------:R-:W-:Y:S01]  /*21640*/  LEA R13, R16, R13, 0x9 ;  /* 0x0000000d100d7211 */ /* 0x000fe200078e48ff */
[C---:B------:R-:W-:Y:S01]  /*21650*/  FMUL.FTZ R48, R2.reuse, R48 ;  /* 0x0000003002307220 */ /* 0x040fe20000410000 */
[----:B------:R-:W-:Y:S01]  /*21660*/  LEA.HI R17, R17, R17, RZ, 0x1d ;  /* 0x0000001111117211 */ /* 0x000fe200078fe8ff */
[----:B------:R-:W-:Y:S01]  /*21670*/  FMUL.FTZ R49, R2, R49 ;  /* 0x0000003102317220 */ /* 0x000fe20000410000 */
[----:B------:R-:W-:Y:S01]  /*21680*/  ISETP.NE.U32.AND P0, PT, R18, 0x1, PT ;  /* 0x000000011200780c */ /* 0x000fe20003f05070 */
[C---:B------:R-:W-:Y:S01]  /*21690*/  FMUL.FTZ R51, R4.reuse, R51 ;  /* 0x0000003304337220 */ /* 0x040fe20000410000 */
[----:B------:R-:W-:Y:S01]  /*216a0*/  LEA R13, R13, R17, 0x1 ;  /* 0x000000110d0d7211 */ /* 0x000fe200078e08ff */
[----:B------:R-:W-:Y:S01]  /*216b0*/  FMUL.FTZ R50, R4, R50 ;  /* 0x0000003204327220 */ /* 0x000fe20000410000 */
[----:B------:R-:W-:Y:S01]  /*216c0*/  R2P PR, R15, 0x6 ;  /* 0x000000060f007804 */ /* 0x000fe20000000000 */
[C---:B------:R-:W-:Y:S01]  /*216d0*/  FMUL.FTZ R52, R2.reuse, R52 ;  /* 0x0000003402347220 */ /* 0x040fe20000410000 */
[----:B------:R-:W-:Y:S01]  /*216e0*/  LEA R13, R13, UR4, 0x1 ;  /* 0x000000040d0d7c11 */ /* 0x000fe2000f8e08ff */
[----:B------:R-:W-:Y:S01]  /*216f0*/  FMUL.FTZ R53, R2, R53 ;  /* 0x0000003502357220 */ /* 0x000fe20000410000 */
[----:B------:R-:W-:Y:S01]  /*21700*/  MOV R15, 0x20 ;  /* 0x00000020000f7802 */ /* 0x000fe20000000f00 */
[C---:B------:R-:W-:Y:S01]  /*21710*/  FMUL.FTZ R55, R4.reuse, R55 ;  /* 0x0000003704377220 */ /* 0x040fe20000410000 */
[----:B------:R-:W-:Y:S01]  /*21720*/  MOV R18, 0x40 ;  /* 0x0000004000127802 */ /* 0x000fe20000000f00 */
[----:B------:R-:W-:Y:S01]  /*21730*/  FMUL.FTZ R54, R4, R54 ;  /* 0x0000003604367220 */ /* 0x000fe20000410000 */
[----:B------:R-:W-:Y:S01]  /*21740*/  IADD3 R17, R13, -0x10, RZ ;  /* 0xfffffff00d117810 */ /* 0x000fe20007ffe0ff */
[C---:B------:R-:W-:Y:S01]  /*21750*/  FMUL.FTZ R56, R2.reuse, R56 ;  /* 0x0000003802387220 */ /* 0x040fe20000410000 */
[----:B------:R-:W-:Y:S01]  /*21760*/  SEL R15, R15, 0xffffffe0, !P1 ;  /* 0xffffffe00f0f7807 */ /* 0x000fe20004800000 */
[----:B------:R-:W-:Y:S01]  /*21770*/  FMUL.FTZ R57, R2, R57 ;  /* 0x0000003902397220 */ /* 0x000fe20000410000 */
[----:B------:R-:W-:Y:S01]  /*21780*/  @P0 IADD3 R17, R13, 0x10, RZ ;  /* 0x000000100d110810 */ /* 0x000fe20007ffe0ff */
[C---:B------:R-:W-:Y:S01]  /*21790*/  FMUL.FTZ R59, R4.reuse, R59 ;  /* 0x0000003b043b7220 */ /* 0x040fe20000410000 */
[----:B------:R-:W-:Y:S01]  /*217a0*/  F2FP.BF16.F32.PACK_AB R160, R161, R160 ;  /* 0x000000a0a1a0723e */ /* 0x000fe200000010ff */
[----:B------:R-:W-:Y:S01]  /*217b0*/  FMUL.FTZ R58, R4, R58 ;  /* 0x0000003a043a7220 */ /* 0x000fe20000410000 */
[----:B------:R-:W-:Y:S01]  /*217c0*/  F2FP.BF16.F32.PACK_AB R162, R163, R162 ;  /* 0x000000a2a3a2723e */ /* 0x000fe200000010ff */
[----:B------:R-:W-:Y:S01]  /*217d0*/  FMUL.FTZ R60, R2, R60 ;  /* 0x0000003c023c7220 */ /* 0x000fe20000410000 */
[----:B------:R-:W-:Y:S01]  /*217e0*/  SEL R18, R18, 0xffffffc0, !P2 ;  /* 0xffffffc012127807 */ /* 0x000fe20005000000 */
[----:B------:R-:W-:Y:S01]  /*217f0*/  FMUL.FTZ R61, R2, R61 ;  /* 0x0000003d023d7220 */ /* 0x000fe20000410000 */
[----:B------:R-:W-:Y:S01]  /*21800*/  F2FP.BF16.F32.PACK_AB R156, R157, R156 ;  /* 0x0000009c9d9c723e */ /* 0x000fe200000010ff */
[C---:B------:R-:W-:Y:S01]  /*21810*/  FMUL.FTZ R63, R4.reuse, R63 ;  /* 0x0000003f043f7220 */ /* 0x040fe20000410000 */
[----:B------:R-:W-:Y:S01]  /*21820*/  F2FP.BF16.F32.PACK_AB R158, R159, R158 ;  /* 0x0000009e9f9e723e */ /* 0x000fe200000010ff */
[----:B------:R-:W-:Y:S01]  /*21830*/  FMUL.FTZ R62, R4, R62 ;  /* 0x0000003e043e7220 */ /* 0x000fe20000410000 */
[----:B------:R-:W-:Y:S01]  /*21840*/  F2FP.BF16.F32.PACK_AB R36, R37, R36 ;  /* 0x000000242524723e */ /* 0x000fe200000010ff */
[C---:B------:R-:W-:Y:S01]  /*21850*/  FMUL.FTZ R64, R2.reuse, R64 ;  /* 0x0000004002407220 */ /* 0x040fe20000410000 */
[----:B------:R-:W-:Y:S01]  /*21860*/  F2FP.BF16.F32.PACK_AB R38, R39, R38 ;  /* 0x000000262726723e */ /* 0x000fe200000010ff */
[----:B------:R-:W-:Y:S01]  /*21870*/  FMUL.FTZ R65, R2, R65 ;  /* 0x0000004102417220 */ /* 0x000fe20000410000 */
[----:B------:R-:W-:Y:S01]  /*21880*/  IADD3 R19, R13, R15, RZ ;  /* 0x0000000f0d137210 */ /* 0x000fe20007ffe0ff */
[C---:B------:R-:W-:Y:S01]  /*21890*/  FMUL.FTZ R67, R4.reuse, R67 ;  /* 0x0000004304437220 */ /* 0x040fe20000410000 */
[----:B------:R-:W-:Y:S01]  /*218a0*/  F2FP.BF16.F32.PACK_AB R40, R41, R40 ;  /* 0x000000282928723e */ /* 0x000fe200000010ff */
[----:B------:R-:W-:Y:S01]  /*218b0*/  FMUL.FTZ R66, R4, R66 ;  /* 0x0000004204427220 */ /* 0x000fe20000410000 */
[----:B------:R-:W-:Y:S01]  /*218c0*/  F2FP.BF16.F32.PACK_AB R42, R43, R42 ;  /* 0x0000002a2b2a723e */ /* 0x000fe200000010ff */
[C---:B------:R-:W-:Y:S01]  /*218d0*/  FMUL.FTZ R68, R2.reuse, R68 ;  /* 0x0000004402447220 */ /* 0x040fe20000410000 */
[----:B------:R-:W-:Y:S01]  /*218e0*/  IADD3 R15, R15, R17, RZ ;  /* 0x000000110f0f7210 */ /* 0x000fe20007ffe0ff */
[----:B------:R-:W-:Y:S01]  /*218f0*/  FMUL.FTZ R69, R2, R69 ;  /* 0x0000004502457220 */ /* 0x000fe20000410000 */
[----:B------:R-:W-:Y:S01]  /*21900*/  F2FP.BF16.F32.PACK_AB R44, R45, R44 ;  /* 0x0000002c2d2c723e */ /* 0x000fe200000010ff */
[C---:B------:R-:W-:Y:S01]  /*21910*/  FMUL.FTZ R71, R4.reuse, R71 ;  /* 0x0000004704477220 */ /* 0x040fe20000410000 */
[----:B------:R-:W-:Y:S01]  /*21920*/  F2FP.BF16.F32.PACK_AB R46, R47, R46 ;  /* 0x0000002e2f2e723e */ /* 0x000fe200000010ff */
[----:B------:R-:W-:Y:S01]  /*21930*/  FMUL.FTZ R70, R4, R70 ;  /* 0x0000004604467220 */ /* 0x000fe20000410000 */
[----:B------:R-:W-:Y:S01]  /*21940*/  IADD3 R20, R13, R18, RZ ;  /* 0x000000120d147210 */ /* 0x000fe20007ffe0ff */
[----:B------:R-:W-:Y:S01]  /*21950*/  STS [R13], R160 ;  /* 0x000000a00d007388 */ /* 0x000fe20000000800 */
[----:B------:R-:W-:Y:S01]  /*21960*/  F2FP.BF16.F32.PACK_AB R48, R49, R48 ;  /* 0x000000303130723e */ /* 0x000fe200000010ff */
[----:B------:R-:W-:Y:S01]  /*21970*/  FMUL.FTZ R72, R2, R72 ;  /* 0x0000004802487220 */ /* 0x000fe20000410000 */
[----:B------:R-:W-:Y:S01]  /*21980*/  F2FP.BF16.F32.PACK_AB R50, R51, R50 ;  /* 0x000000323332723e */ /* 0x000fe200000010ff */
[----:B------:R-:W-:Y:S01]  /*21990*/  STS [R13+0x400], R162 ;  /* 0x000400a20d007388 */ /* 0x000fe20000000800 */
[----:B------:R-:W-:Y:S01]  /*219a0*/  IADD3 R21, R18, R17, RZ ;  /* 0x0000001112157210 */ /* 0x000fe20007ffe0ff */
[----:B------:R-:W-:Y:S01]  /*219b0*/  FMUL.FTZ R73, R2, R73 ;  /* 0x0000004902497220 */ /* 0x000fe20000410000 */
[----:B------:R-:W-:Y:S01]  /*219c0*/  F2FP.BF16.F32.PACK_AB R52, R53, R52 ;  /* 0x000000343534723e */ /* 0x000fe200000010ff */
[C---:B------:R-:W-:Y:S01]  /*219d0*/  FMUL.FTZ R75, R4.reuse, R75 ;  /* 0x0000004b044b7220 */ /* 0x040fe20000410000 */
[----:B------:R-:W-:Y:S01]  /*219e0*/  FMUL.FTZ R74, R4, R74 ;  /* 0x0000004a044a7220 */ /* 0x000fe20000410000 */
[----:B------:R-:W-:Y:S01]  /*219f0*/  F2FP.BF16.F32.PACK_AB R54, R55, R54 ;  /* 0x000000363736723e */ /* 0x000fe200000010ff */
[----:B------:R-:W-:Y:S01]  /*21a00*/  STS [R17], R156 ;  /* 0x0000009c11007388 */ /* 0x000fe20000000800 */
[----:B------:R-:W-:Y:S01]  /*21a10*/  IADD3 R22, R19, R18, RZ ;  /* 0x0000001213167210 */ /* 0x000fe20007ffe0ff */
[C---:B------:R-:W-:Y:S01]  /*21a20*/  FMUL.FTZ R76, R2.reuse, R76 ;  /* 0x0000004c024c7220 */ /* 0x040fe20000410000 */
[----:B------:R-:W-:Y:S01]  /*21a30*/  FMUL.FTZ R77, R2, R77 ;  /* 0x0000004d024d7220 */ /* 0x000fe20000410000 */
[----:B------:R-:W-:Y:S01]  /*21a40*/  STS [R17+0x400], R158 ;  /* 0x0004009e11007388 */ /* 0x000fe20000000800 */
        /* <DEDUP_REMOVED lines=14> */
[C---:B------:R-:W-:Y:S01]  /*21b30*/  FMUL.FTZ R84, R2.reuse, R84 ;  /* 0x0000005402547220 */ /* 0x040fe20000410000 */
[----:B------:R-:W-:Y:S01]  /*21b40*/  FMUL.FTZ R85, R2, R85 ;  /* 0x0000005502557220 */ /* 0x000fe20000410000 */
[----:B------:R-:W-:Y:S01]  /*21b50*/  F2FP.BF16.F32.PACK_AB R64, R65, R64 ;  /* 0x000000404140723e */ /* 0x000fe200000010ff */
[----:B------:R-:W-:Y:S01]  /*21b60*/  STS [R15+0x400], R42 ;  /* 0x0004002a0f007388 */ /* 0x000fe20000000800 */
        /* <DEDUP_REMOVED lines=52> */
[----:B------:R-:W-:Y:S01]  /*21eb0*/  ISETP.NE.AND P0, PT, R242, -0x1, PT ;  /* 0xfffffffff200780c */ /* 0x000fe20003f05270 */
[C---:B------:R-:W-:Y:S01]  /*21ec0*/  FMUL.FTZ R112, R2.reuse, R112 ;  /* 0x0000007002707220 */ /* 0x040fe20000410000 */
[----:B------:R-:W-:Y:S01]  /*21ed0*/  FMUL.FTZ R113, R2, R113 ;  /* 0x0000007102717220 */ /* 0x000fe20000410000 */
[----:B------:R-:W-:Y:S01]  /*21ee0*/  STS [R19+0x2400], R70 ;  /* 0x0024004613007388 */ /* 0x000fe20000000800 */
[----:B------:R-:W-:Y:S01]  /*21ef0*/  F2FP.BF16.F32.PACK_AB R92, R93, R92 ;  /* 0x0000005c5d5c723e */ /* 0x000fe200000010ff */
        /* <DEDUP_REMOVED lines=23> */
[----:B------:R1:W-:Y:S01]  /*22070*/  STS [R21+0x2400], R82 ;  /* 0x0024005215007388 */ /* 0x0003e20000000800 */
        /* <DEDUP_REMOVED lines=44> */
[----:B------:R-:W-:Y:S01]  /*22340*/  R2UR UR4, R8 ;  /* 0x00000000080472ca */ /* 0x000fe200000e0000 */
[C---:B------:R-:W-:Y:S01]  /*22350*/  FMUL.FTZ R140, R2.reuse, R140 ;  /* 0x0000008c028c7220 */ /* 0x040fe20000410000 */
[C---:B------:R-:W-:Y:S01]  /*22360*/  FMUL.FTZ R141, R2.reuse, R141 ;  /* 0x0000008d028d7220 */ /* 0x040fe20000410000 */
[----:B------:R-:W-:Y:S01]  /*22370*/  STS [R15+0x4400], R106 ;  /* 0x0044006a0f007388 */ /* 0x000fe20000000800 */
[----:B------:R-:W-:Y:S01]  /*22380*/  FMUL.FTZ R144, R2, R144 ;  /* 0x0000009002907220 */ /* 0x000fe20000410000 */
[----:B------:R-:W-:Y:S01]  /*22390*/  F2FP.BF16.F32.PACK_AB R128, R129, R128 ;  /* 0x000000808180723e */ /* 0x000fe200000010ff */
[C---:B------:R-:W-:Y:S01]  /*223a0*/  FMUL.FTZ R143, R4.reuse, R143 ;  /* 0x0000008f048f7220 */ /* 0x040fe20000410000 */
[C---:B------:R-:W-:Y:S01]  /*223b0*/  FMUL.FTZ R142, R4.reuse, R142 ;  /* 0x0000008e048e7220 */ /* 0x040fe20000410000 */
[----:B------:R-:W-:Y:S01]  /*223c0*/  FMUL.FTZ R147, R4, R147 ;  /* 0x0000009304937220 */ /* 0x000fe20000410000 */
[----:B------:R-:W-:Y:S01]  /*223d0*/  F2FP.BF16.F32.PACK_AB R130, R131, R130 ;  /* 0x000000828382723e */ /* 0x000fe200000010ff */
[----:B------:R-:W-:Y:S01]  /*223e0*/  STS [R20+0x4000], R108 ;  /* 0x0040006c14007388 */ /* 0x000fe20000000800 */
[----:B------:R-:W-:Y:S01]  /*223f0*/  FMUL.FTZ R2, R2, R145 ;  /* 0x0000009102027220 */ /* 0x000fe20000410000 */
[----:B------:R-:W-:Y:S01]  /*22400*/  F2FP.BF16.F32.PACK_AB R132, R133, R132 ;  /* 0x000000848584723e */ /* 0x000fe200000010ff */
[----:B------:R-:W-:Y:S01]  /*22410*/  FMUL.FTZ R4, R4, R146 ;  /* 0x0000009204047220 */ /* 0x000fe20000410000 */
        /* <DEDUP_REMOVED lines=8> */
[----:B------:R-:W-:Y:S01]  /*224a0*/  @!P0 R2UR UR8, R8 ;  /* 0x00000000080882ca */ /* 0x000fe200000e0000 */
[----:B------:R-:W-:Y:S01]  /*224b0*/  STS [R22+0x4000], R116 ;  /* 0x0040007416007388 */ /* 0x000fe20000000800 */
[----:B------:R-:W-:-:S02]  /*224c0*/  @!P0 R2UR UR9, R9 ;  /* 0x00000000090982ca */ /* 0x000fc400000e0000 */
        /* <DEDUP_REMOVED lines=8> */
[----:B------:R-:W-:-:S03]  /*22550*/  F2FP.BF16.F32.PACK_AB R4, R147, R4 ;  /* 0x000000049304723e */ /* 0x000fc600000010ff */
[----:B------:R-:W-:Y:S04]  /*22560*/  STS [R13+0x6000], R124 ;  /* 0x0060007c0d007388 */ /* 0x000fe80000000800 */
[----:B------:R-:W-:Y:S04]  /*22570*/  STS [R13+0x6400], R126 ;  /* 0x0064007e0d007388 */ /* 0x000fe80000000800 */
[----:B------:R-:W-:Y:S04]  /*22580*/  STS [R17+0x6000], R128 ;  /* 0x0060008011007388 */ /* 0x000fe80000000800 */
[----:B------:R2:W-:Y:S04]  /*22590*/  STS [R17+0x6400], R130 ;  /* 0x0064008211007388 */ /* 0x0005e80000000800 */
        /* <DEDUP_REMOVED lines=11> */
[----:B------:R4:W-:Y:S04]  /*22650*/  STS [R18+0x6400], R4 ;  /* 0x0064000412007388 */ /* 0x0009e80000000800 */
[----:B-1----:R-:W4:Y:S01]  /*22660*/  LD.E.64 R82, desc[UR10][R10.64+0x88] ;  /* 0x0000880a0a527980 */ /* 0x002f22000c101b00 */
[----:B--2---:R-:W1:Y:S01]  /*22670*/  @P4 MUFU.LG2 R17, R7 ;  /* 0x0000000700114308 */ /* 0x004e620000000c00 */
[----:B------:R-:W-:Y:S02]  /*22680*/  BSSY B0, `(.L_x_1142) ;  /* 0x0000029000007945 */ /* 0x000fe40003800000 */
[----:B------:R2:W5:Y:S04]  /*22690*/  LD.E.64 R80, desc[UR4][R10.64+0x90] ;  /* 0x000090040a507980 */ /* 0x000568000c101b00 */
[----:B---3--:R-:W3:Y:S04]  /*226a0*/  LD.E.U8 R2, desc[UR4][R10.64+0x1c8] ;  /* 0x0001c8040a027980 */ /* 0x008ee8000c101100 */
[----:B----4-:R-:W4:Y:S01]  /*226b0*/  @!P0 LD.E.64 R18, desc[UR8][R10.64+0x80] ;  /* 0x000080080a128980 */ /* 0x010f22000c101b00 */
[----:B------:R2:W2:Y:S01]  /*226c0*/  @P3 MUFU.LG2 R15, R0 ;  /* 0x00000000000f3308 */ /* 0x0004a20000000c00 */
[----:B-1----:R-:W-:Y:S01]  /*226d0*/  @P4 FMUL.FTZ R17, R17, 0.69314718246459960938 ;  /* 0x3f31721811114820 */ /* 0x002fe20000410000 */
[----:B------:R-:W-:-:S02]  /*226e0*/  MOV R4, 0x7f800000 ;  /* 0x7f80000000047802 */ /* 0x000fc40000000f00 */
[----:B------:R-:W-:Y:S01]  /*226f0*/  MOV R7, 0x7f800000 ;  /* 0x7f80000000077802 */ /* 0x000fe20000000f00 */
[----:B-----5:R-:W-:Y:S01]  /*22700*/  @P4 FFMA.FTZ R4, R5, R164, R17 ;  /* 0x000000a405044223 */ /* 0x020fe20000010011 */
[----:B--2---:R-:W-:Y:S01]  /*22710*/  @!P0 SHF.R.S32.HI R0, RZ, 0x1f, R239 ;  /* 0x0000001fff008819 */ /* 0x004fe200000114ef */
[----:B------:R-:W-:-:S04]  /*22720*/  @P3 FMUL.FTZ R15, R15, 0.69314718246459960938 ;  /* 0x3f3172180f0f3820 */ /* 0x000fc80000410000 */
[----:B------:R-:W-:Y:S01]  /*22730*/  @P3 FFMA.FTZ R7, R5, R3, R15 ;  /* 0x0000000305073223 */ /* 0x000fe2000001000f */
[----:B------:R-:W-:Y:S01]  /*22740*/  @P0 IMAD.WIDE.U32 R20, R82, R242, RZ ;  /* 0x000000f252140225 */ /* 0x000fe200078e00ff */
[----:B---3--:R-:W-:-:S03]  /*22750*/  ISETP.NE.AND P1, PT, R2, RZ, PT ;  /* 0x000000ff0200720c */ /* 0x008fc60003f25270 */
[----:B----4-:R-:W-:-:S04]  /*22760*/  @!P0 IMAD R13, R19, R239, RZ ;  /* 0x000000ef130d8224 */ /* 0x010fc800078e02ff */
[C---:B------:R-:W-:Y:S02]  /*22770*/  @!P0 IMAD R13, R18.reuse, R0, R13 ;  /* 0x00000000120d8224 */ /* 0x040fe400078e020d */
[----:B------:R-:W-:Y:S02]  /*22780*/  @P0 IMAD R0, R83, R242, RZ ;  /* 0x000000f253000224 */ /* 0x000fe400078e02ff */
[----:B------:R-:W-:Y:S01]  /*22790*/  @!P0 IMAD.WIDE.U32 R18, R18, R239, RZ ;  /* 0x000000ef12128225 */ /* 0x000fe200078e00ff */
[----:B------:R-:W-:Y:S02]  /*227a0*/  @P0 MOV R2, R20 ;  /* 0x0000001400020202 */ /* 0x000fe40000000f00 */
[----:B------:R-:W-:Y:S02]  /*227b0*/  @P0 IADD3 R0, R21, R0, RZ ;  /* 0x0000000015000210 */ /* 0x000fe40007ffe0ff */
[----:B------:R-:W-:Y:S02]  /*227c0*/  @!P0 IADD3 R0, R19, R13, RZ ;  /* 0x0000000d13008210 */ /* 0x000fe40007ffe0ff */
[----:B------:R-:W-:Y:S01]  /*227d0*/  @!P0 MOV R2, R18 ;  /* 0x0000001200028202 */ /* 0x000fe20000000f00 */
[----:B------:R-:W-:Y:S06]  /*227e0*/  @!P1 BRA `(.L_x_1143) ;  /* 0x0000000000289947 */ /* 0x000fec0003800000 */
[----:B------:R-:W-:Y:S02]  /*227f0*/  ISETP.NE.AND P0, PT, R242, -0x1, PT ;  /* 0xfffffffff200780c */ /* 0x000fe40003f05270 */
[----:B------:R-:W-:Y:S02]  /*22800*/  R2UR UR8, R8 ;  /* 0x00000000080872ca */ /* 0x000fe400000e0000 */
[----:B------:R-:W-:-:S09]  /*22810*/  R2UR UR9, R9 ;  /* 0x00000000090972ca */ /* 0x000fd200000e0000 */
[----:B------:R-:W-:Y:S02]  /*22820*/  @!P0 R2UR UR4, R8 ;  /* 0x00000000080482ca */ /* 0x000fe400000e0000 */
[----:B------:R-:W-:Y:S02]  /*22830*/  @!P0 R2UR UR5, R9 ;  /* 0x00000000090582ca */ /* 0x000fe400000e0000 */
[----:B------:R-:W2:Y:S11]  /*22840*/  LD.E R5, desc[UR8][R10.64+0xd4] ;  /* 0x0000d4080a057980 */ /* 0x000eb6000c101900 */
[----:B------:R-:W3:Y:S02]  /*22850*/  @!P0 LD.E R3, desc[UR4][R10.64+0xb4] ;  /* 0x0000b4040a038980 */ /* 0x000ee4000c101900 */
[----:B---3--:R-:W-:-:S04]  /*22860*/  @!P0 IMAD R242, R3, R239, RZ ;  /* 0x000000ef03f28224 */ /* 0x008fc800078e02ff */
[----:B--2---:R-:W-:Y:S01]  /*22870*/  IMAD R242, R5, R238, R242 ;  /* 0x000000ee05f27224 */ /* 0x004fe200078e02f2 */
[----:B------:R-:W-:Y:S05]  /*22880*/  BRA `(.L_x_1144) ;  /* 0x0000000000207947 */ /* 0x000fea0003800000 */
.L_x_1143:
[C---:B------:R-:W-:Y:S02]  /*22890*/  R2UR UR8, R8.reuse ;  /* 0x00000000080872ca */ /* 0x040fe400000e0000 */
[C---:B------:R-:W-:Y:S02]  /*228a0*/  R2UR UR9, R9.reuse ;  /* 0x00000000090972ca */ /* 0x040fe400000e0000 */
[----:B------:R-:W-:Y:S02]  /*228b0*/  R2UR UR4, R8 ;  /* 0x00000000080472ca */ /* 0x000fe400000e0000 */
[----:B------:R-:W-:-:S09]  /*228c0*/  R2UR UR5, R9 ;  /* 0x00000000090572ca */ /* 0x000fd200000e0000 */
[----:B------:R-:W2:Y:S04]  /*228d0*/  LD.E R3, desc[UR8][R10.64+0x60] ;  /* 0x000060080a037980 */ /* 0x000ea8000c101900 */
[----:B------:R-:W3:Y:S01]  /*228e0*/  LD.E R242, desc[UR4][R10.64+0xb4] ;  /* 0x0000b4040af27980 */ /* 0x000ee2000c101900 */
[----:B--2---:R-:W-:-:S04]  /*228f0*/  IMAD R3, R3, R239, R238 ;  /* 0x000000ef03037224 */ /* 0x004fc800078e02ee */
[----:B---3--:R-:W-:Y:S02]  /*22900*/  IMAD R242, R242, R3, RZ ;  /* 0x00000003f2f27224 */ /* 0x008fe400078e02ff */
.L_x_1144:
[----:B------:R-:W-:Y:S05]  /*22910*/  BSYNC B0 ;  /* 0x0000000000007941 */ /* 0x000fea0003800000 */
.L_x_1142:
[C---:B------:R-:W-:Y:S02]  /*22920*/  R2UR UR8, R8.reuse ;  /* 0x00000000080872ca */ /* 0x040fe400000e0000 */
[C---:B------:R-:W-:Y:S02]  /*22930*/  R2UR UR9, R9.reuse ;  /* 0x00000000090972ca */ /* 0x040fe400000e0000 */
[----:B------:R-:W-:Y:S02]  /*22940*/  R2UR UR4, R8 ;  /* 0x00000000080472ca */ /* 0x000fe400000e0000 */
[----:B------:R-:W-:Y:S02]  /*22950*/  R2UR UR5, R9 ;  /* 0x00000000090572ca */ /* 0x000fe400000e0000 */
[----:B------:R-:W-:Y:S02]  /*22960*/  LOP3.LUT R13, R14, 0xffffffe0, RZ, 0xc0, !PT ;  /* 0xffffffe00e0d7812 */ /* 0x000fe400078ec0ff */
[----:B------:R-:W-:-:S03]  /*22970*/  SHF.R.S32.HI R5, RZ, 0x1f, R16 ;  /* 0x0000001fff057819 */ /* 0x000fc60000011410 */
[----:B------:R-:W-:Y:S01]  /*22980*/  IMAD.IADD R13, R6, 0x1, -R13 ;  /* 0x00000001060d7824 */ /* 0x000fe200078e0a0d */
[----:B------:R-:W-:Y:S01]  /*22990*/  LEA.HI R5, R5, R16, RZ, 0x2 ;  /* 0x0000001005057211 */ /* 0x000fe200078f10ff */
[----:B------:R1:W5:Y:S03]  /*229a0*/  LD.E.64 R14, desc[UR8][R10.64+0x70] ;  /* 0x000070080a0e7980 */ /* 0x000366000c101b00 */
[----:B------:R-:W-:Y:S01]  /*229b0*/  SHF.R.S32.HI R3, RZ, 0x1f, R13 ;  /* 0x0000001fff037819 */ /* 0x000fe2000001140d */
[----:B------:R1:W5:Y:S01]  /*229c0*/  LD.E.64 R84, desc[UR4][R10.64+0xa0] ;  /* 0x0000a0040a547980 */ /* 0x000362000c101b00 */
[----:B------:R-:W-:Y:S05]  /*229d0*/  WARPSYNC.ALL ;  /* 0x0000000000007948 */ /* 0x000fea0003800000 */
[----:B------:R-:W-:Y:S01]  /*229e0*/  BAR.SYNC.DEFER_BLOCKING 0x0 ;  /* 0x0000000000007b1d */ /* 0x000fe20000010000 */
[----:B------:R-:W-:-:S02]  /*229f0*/  LOP3.LUT R5, R5, 0xffffffc, RZ, 0xc0, !PT ;  /* 0x0ffffffc05057812 */ /* 0x000fc400078ec0ff */
[----:B------:R-:W-:Y:S02]  /*22a00*/  LEA.HI R3, R3, R13, RZ, 0x2 ;  /* 0x0000000d03037211 */ /* 0x000fe400078f10ff */
[----:B------:R-:W-:Y:S01]  /*22a10*/  LOP3.LUT P0, RZ, R13, 0x3, RZ, 0xc0, !PT ;  /* 0x000000030dff7812 */ /* 0x000fe2000780c0ff */
[----:B------:R-:W-:Y:S01]  /*22a20*/  IMAD.IADD R16, R16, 0x1, -R5 ;  /* 0x0000000110107824 */ /* 0x000fe200078e0a05 */
[----:B------:R-:W-:-:S05]  /*22a30*/  SHF.R.S32.HI R3, RZ, 0x2, R3 ;  /* 0x00000002ff037819 */ /* 0x000fca0000011403 */
[----:B------:R-:W-:Y:S01]  /*22a40*/  IMAD R3, R16, 0x10, R3 ;  /* 0x0000001010037824 */ /* 0x000fe200078e0203 */
[----:B------:R1:W2:Y:S04]  /*22a50*/  LDS.128 R72, [R243] ;  /* 0x00000000f3487984 */ /* 0x0002a80000000c00 */
[----:B------:R1:W3:Y:S04]  /*22a60*/  LDS.128 R68, [R243+0x800] ;  /* 0x00080000f3447984 */ /* 0x0002e80000000c00 */
[----:B------:R1:W4:Y:S04]  /*22a70*/  LDS.128 R64, [R243+0x1000] ;  /* 0x00100000f3407984 */ /* 0x0003280000000c00 */
[----:B------:R1:W1:Y:S04]  /*22a80*/  LDS.128 R60, [R243+0x1800] ;  /* 0x00180000f33c7984 */ /* 0x0002680000000c00 */
        /* <DEDUP_REMOVED lines=11> */
[----:B------:R1:W1:Y:S01]  /*22b40*/  LDS.128 R76, [R243+0x7800] ;  /* 0x00780000f34c7984 */ /* 0x0002620000000c00 */
[----:B------:R-:W-:Y:S04]  /*22b50*/  BSSY B0, `(.L_x_1145) ;  /* 0x0000012000007945 */ /* 0x000fe80003800000 */
[----:B--234-:R-:W-:Y:S05]  /*22b60*/  @P0 BRA `(.L_x_1146) ;  /* 0x0000000000400947 */ /* 0x01cfea0003800000 */
[C---:B------:R-:W-:Y:S02]  /*22b70*/  IMAD R5, R240.reuse, -0x40, R241 ;  /* 0xffffffc0f0057824 */ /* 0x040fe400078e02f1 */
[C---:B------:R-:W-:Y:S02]  /*22b80*/  VIADD R13, R3.reuse, 0x8 ;  /* 0x00000008030d7836 */ /* 0x040fe40000000000 */
[----:B------:R-:W-:Y:S01]  /*22b90*/  IMAD R242, R240, 0x40, R242 ;  /* 0x00000040f0f27824 */ /* 0x000fe200078e02f2 */
[-C--:B------:R-:W-:Y:S02]  /*22ba0*/  ISETP.GE.AND P2, PT, R3, R5.reuse, PT ;  /* 0x000000050300720c */ /* 0x080fe40003f46270 */
[----:B------:R-:W-:Y:S02]  /*22bb0*/  ISETP.GE.AND P1, PT, R13, R5, PT ;  /* 0x000000050d00720c */ /* 0x000fe40003f26270 */
[----:B------:R-:W-:Y:S02]  /*22bc0*/  SHF.R.S32.HI R13, RZ, 0x1f, R242 ;  /* 0x0000001fff0d7819 */ /* 0x000fe400000114f2 */
[----:B------:R-:W-:-:S04]  /*22bd0*/  IADD3 R5, P0, R3, R242, RZ ;  /* 0x000000f203057210 */ /* 0x000fc80007f1e0ff */
[----:B------:R-:W-:Y:S02]  /*22be0*/  LEA.HI.X.SX32 R13, R3, R13, 0x1, P0 ;  /* 0x0000000d030d7211 */ /* 0x000fe400000f0eff */
[----:B-----5:R-:W-:Y:S02]  /*22bf0*/  LEA R84, P0, R5, R84, 0x2 ;  /* 0x0000005405547211 */ /* 0x020fe400078010ff */
[C---:B------:R-:W-:Y:S02]  /*22c00*/  @!P2 R2UR UR8, R8.reuse ;  /* 0x000000000808a2ca */ /* 0x040fe400000e0000 */
[C---:B------:R-:W-:Y:S02]  /*22c10*/  @!P2 R2UR UR9, R9.reuse ;  /* 0x000000000909a2ca */ /* 0x040fe400000e0000 */
[----:B------:R-:W-:Y:S02]  /*22c20*/  @!P1 R2UR UR4, R8 ;  /* 0x00000000080492ca */ /* 0x000fe400000e0000 */
[----:B------:R-:W-:-:S02]  /*22c30*/  @!P1 R2UR UR5, R9 ;  /* 0x00000000090592ca */ /* 0x000fc400000e0000 */
[----:B------:R-:W-:-:S07]  /*22c40*/  LEA.HI.X R85, R5, R85, R13, 0x2, P0 ;  /* 0x0000005505557211 */ /* 0x000fce00000f140d */
[----:B------:R2:W-:Y:S04]  /*22c50*/  @!P2 ST.E desc[UR8][R84.64], R4 ;  /* 0x000000045400a985 */ /* 0x0005e8000c101908 */
[----:B------:R2:W-:Y:S02]  /*22c60*/  @!P1 ST.E desc[UR4][R84.64+0x20], R7 ;  /* 0x0000200754009985 */ /* 0x0005e4000c101904 */
.L_x_1146:
[----:B------:R-:W-:Y:S05]  /*22c70*/  BSYNC B0 ;  /* 0x0000000000007941 */ /* 0x000fea0003800000 */
.L_x_1145:
[----:B------:R-:W3:Y:S01]  /*22c80*/  S2R R3, SR_TID.X ;  /* 0x0000000000037919 */ /* 0x000ee20000002100 */
[----:B--2---:R-:W-:Y:S02]  /*22c90*/  LEA.HI R4, R12, R6, RZ, 0x3 ;  /* 0x000000060c047211 */ /* 0x004fe400078f18ff */
[----:B------:R-:W-:Y:S02]  /*22ca0*/  R2UR UR4, R8 ;  /* 0x00000000080472ca */ /* 0x000fe400000e0000 */
[----:B------:R-:W-:Y:S02]  /*22cb0*/  R2UR UR5, R9 ;  /* 0x00000000090572ca */ /* 0x000fe400000e0000 */
[----:B------:R-:W-:-:S05]  /*22cc0*/  LOP3.LUT R4, R4, 0xfffffff8, RZ, 0xc0, !PT ;  /* 0xfffffff804047812 */ /* 0x000fca00078ec0ff */
[----:B------:R-:W-:-:S04]  /*22cd0*/  IMAD.IADD R4, R6, 0x1, -R4 ;  /* 0x0000000106047824 */ /* 0x000fc800078e0a04 */
[----:B-----5:R-:W-:Y:S02]  /*22ce0*/  IMAD.SHL.U32 R84, R4, 0x8, RZ ;  /* 0x0000000804547824 */ /* 0x020fe400078e00ff */
[----:B-1----:R1:W5:Y:S01]  /*22cf0*/  LD.E R10, desc[UR4][R10.64+0xc0] ;  /* 0x0000c0040a0a7980 */ /* 0x002362000c101900 */
[----:B------:R-:W-:Y:S01]  /*22d00*/  SHF.R.S32.HI R5, RZ, 0x1f, R238 ;  /* 0x0000001fff057819 */ /* 0x000fe200000114ee */
[----:B------:R-:W-:Y:S01]  /*22d10*/  IMAD R4, R81, R238, RZ ;  /* 0x000000ee51047224 */ /* 0x000fe200078e02ff */
[----:B------:R-:W-:Y:S01]  /*22d20*/  SHF.R.S32.HI R85, RZ, 0x1f, R84 ;  /* 0x0000001fff557819 */ /* 0x000fe20000011454 */
[----:B------:R-:W-:Y:S02]  /*22d30*/  BSSY B0, `(.L_x_1147) ;  /* 0x0000035000007945 */ /* 0x000fe40003800000 */
[----:B------:R-:W-:Y:S01]  /*22d40*/  IMAD R4, R80, R5, R4 ;  /* 0x0000000550047224 */ /* 0x000fe200078e0204 */
[----:B---3--:R-:W-:-:S04]  /*22d50*/  SHF.R.S32.HI R6, RZ, 0x1f, R3 ;  /* 0x0000001fff067819 */ /* 0x008fc80000011403 */
[----:B------:R-:W-:-:S04]  /*22d60*/  LEA.HI R6, R6, R3, RZ, 0x3 ;  /* 0x0000000306067211 */ /* 0x000fc800078f18ff */
[----:B------:R-:W-:Y:S02]  /*22d70*/  SHF.R.S32.HI R7, RZ, 0x3, R6 ;  /* 0x00000003ff077819 */ /* 0x000fe40000011406 */
[----:B------:R-:W-:Y:S01]  /*22d80*/  LOP3.LUT R6, R6, 0xfffffff8, RZ, 0xc0, !PT ;  /* 0xfffffff806067812 */ /* 0x000fe200078ec0ff */
[----:B-1----:R-:W-:Y:S02]  /*22d90*/  IMAD.SHL.U32 R11, R240, 0x40, RZ ;  /* 0x00000040f00b7824 */ /* 0x002fe400078e00ff */
[----:B------:R-:W-:Y:S02]  /*22da0*/  VIADD R5, R7, 0x10 ;  /* 0x0000001007057836 */ /* 0x000fe40000000000 */
[--C-:B------:R-:W-:Y:S01]  /*22db0*/  IMAD.IADD R241, R241, 0x1, -R11.reuse ;  /* 0x00000001f1f17824 */ /* 0x100fe200078e0a0b */
[----:B------:R-:W-:Y:S01]  /*22dc0*/  SHF.R.S32.HI R12, RZ, 0x1f, R11 ;  /* 0x0000001fff0c7819 */ /* 0x000fe2000001140b */
[----:B------:R-:W-:-:S03]  /*22dd0*/  IMAD.WIDE.U32 R86, R82, R11, R84 ;  /* 0x0000000b52567225 */ /* 0x000fc600078e0054 */
[----:B------:R-:W-:Y:S01]  /*22de0*/  ISETP.GE.AND P0, PT, R5, R241, PT ;  /* 0x000000f10500720c */ /* 0x000fe20003f06270 */
[----:B------:R-:W-:Y:S02]  /*22df0*/  IMAD R11, R83, R11, RZ ;  /* 0x0000000b530b7224 */ /* 0x000fe400078e02ff */
[----:B------:R-:W-:Y:S02]  /*22e00*/  IMAD.IADD R6, R3, 0x1, -R6 ;  /* 0x0000000103067824 */ /* 0x000fe400078e0a06 */
[----:B------:R-:W-:Y:S01]  /*22e10*/  IMAD R11, R82, R12, R11 ;  /* 0x0000000c520b7224 */ /* 0x000fe200078e020b */
[----:B------:R-:W-:Y:S01]  /*22e20*/  IADD3 R12, P1, R2, R86, RZ ;  /* 0x00000056020c7210 */ /* 0x000fe20007f3e0ff */
[C---:B------:R-:W-:Y:S01]  /*22e30*/  VIADD R3, R7.reuse, 0x30 ;  /* 0x0000003007037836 */ /* 0x040fe20000000000 */
[----:B------:R-:W-:Y:S01]  /*22e40*/  IADD3 R2, R7, 0x20, RZ ;  /* 0x0000002007027810 */ /* 0x000fe20007ffe0ff */
[----:B------:R-:W-:Y:S01]  /*22e50*/  IMAD.SHL.U32 R6, R6, 0x8, RZ ;  /* 0x0000000806067824 */ /* 0x000fe200078e00ff */
[----:B------:R-:W-:-:S02]  /*22e60*/  IADD3.X R13, R0, R87, R11, P1, !PT ;  /* 0x00000057000d7210 */ /* 0x000fc40000ffe40b */
[-C--:B------:R-:W-:Y:S02]  /*22e70*/  ISETP.GE.AND P1, PT, R7, R241.reuse, PT ;  /* 0x000000f10700720c */ /* 0x080fe40003f26270 */
[-C--:B------:R-:W-:Y:S01]  /*22e80*/  ISETP.GE.AND P6, PT, R2, R241.reuse, PT ;  /* 0x000000f10200720c */ /* 0x080fe20003fc6270 */
[----:B------:R-:W-:Y:S01]  /*22e90*/  IMAD.WIDE.U32 R80, R80, R238, R12 ;  /* 0x000000ee50507225 */ /* 0x000fe200078e000c */
[----:B------:R-:W-:Y:S02]  /*22ea0*/  ISETP.GE.AND P5, PT, R3, R241, PT ;  /* 0x000000f10300720c */ /* 0x000fe40003fa6270 */
[C---:B------:R-:W-:Y:S01]  /*22eb0*/  IADD3 R0, R6.reuse, 0x80, RZ ;  /* 0x0000008006007810 */ /* 0x040fe20007ffe0ff */
[C---:B------:R-:W-:Y:S01]  /*22ec0*/  VIADD R2, R6.reuse, 0x40 ;  /* 0x0000004006027836 */ /* 0x040fe20000000000 */
[----:B------:R-:W-:Y:S01]  /*22ed0*/  SHF.R.S32.HI R3, RZ, 0x1f, R7 ;  /* 0x0000001fff037819 */ /* 0x000fe20000011407 */
[----:B------:R-:W-:Y:S02]  /*22ee0*/  VIADD R6, R6, 0xc0 ;  /* 0x000000c006067836 */ /* 0x000fe40000000000 */
[----:B------:R-:W-:-:S02]  /*22ef0*/  IMAD.IADD R13, R81, 0x1, R4 ;  /* 0x00000001510d7824 */ /* 0x000fc400078e0204 */
[----:B------:R-:W-:Y:S05]  /*22f00*/  @P1 BRA `(.L_x_1148) ;  /* 0x00000000005c1947 */ /* 0x000fea0003800000 */
[----:B------:R-:W-:Y:S01]  /*22f10*/  IMAD R4, R83, R7, RZ ;  /* 0x0000000753047224 */ /* 0x000fe200078e02ff */
[-C--:B-----5:R-:W-:Y:S01]  /*22f20*/  ISETP.GE.AND P4, PT, R84, R10.reuse, PT ;  /* 0x0000000a5400720c */ /* 0x0a0fe20003f86270 */
[----:B------:R-:W-:Y:S01]  /*22f30*/  IMAD.MOV.U32 R12, RZ, RZ, R80 ;  /* 0x000000ffff0c7224 */ /* 0x000fe200078e0050 */
[-C--:B------:R-:W-:Y:S01]  /*22f40*/  ISETP.GE.AND P3, PT, R2, R10.reuse, PT ;  /* 0x0000000a0200720c */ /* 0x080fe20003f66270 */
[----:B------:R-:W-:Y:S01]  /*22f50*/  IMAD R4, R82, R3, R4 ;  /* 0x0000000352047224 */ /* 0x000fe200078e0204 */
[----:B------:R-:W-:Y:S01]  /*22f60*/  ISETP.GE.AND P2, PT, R0, R10, PT ;  /* 0x0000000a0000720c */ /* 0x000fe20003f46270 */
[----:B------:R-:W-:-:S04]  /*22f70*/  IMAD.WIDE.U32 R86, R7, R82, R12 ;  /* 0x0000005207567225 */ /* 0x000fc800078e000c */
[----:B------:R-:W-:Y:S01]  /*22f80*/  IMAD.IADD R4, R87, 0x1, R4 ;  /* 0x0000000157047824 */ /* 0x000fe200078e0204 */
[----:B------:R-:W-:-:S03]  /*22f90*/  LEA R88, P1, R86, R14, 0x1 ;  /* 0x0000000e56587211 */ /* 0x000fc600078208ff */
[----:B------:R-:W-:Y:S02]  /*22fa0*/  @!P4 R2UR UR12, R8 ;  /* 0x00000000080cc2ca */ /* 0x000fe400000e0000 */
[----:B------:R-:W-:Y:S02]  /*22fb0*/  LEA.HI.X R89, R86, R15, R4, 0x1, P1 ;  /* 0x0000000f56597211 */ /* 0x000fe400008f0c04 */
[----:B------:R-:W-:Y:S02]  /*22fc0*/  ISETP.GE.AND P1, PT, R6, R10, PT ;  /* 0x0000000a0600720c */ /* 0x000fe40003f26270 */
[C---:B------:R-:W-:Y:S02]  /*22fd0*/  @!P4 R2UR UR13, R9.reuse ;  /* 0x00000000090dc2ca */ /* 0x040fe400000e0000 */
[----:B------:R-:W-:Y:S02]  /*22fe0*/  @!P3 R2UR UR10, R8 ;  /* 0x00000000080ab2ca */ /* 0x000fe400000e0000 */
[----:B------:R-:W-:-:S02]  /*22ff0*/  @!P3 R2UR UR11, R9 ;  /* 0x00000000090bb2ca */ /* 0x000fc400000e0000 */
[----:B------:R-:W-:Y:S02]  /*23000*/  @!P2 R2UR UR8, R8 ;  /* 0x000000000808a2ca */ /* 0x000fe400000e0000 */
[----:B------:R-:W-:-:S03]  /*23010*/  @!P2 R2UR UR9, R9 ;  /* 0x000000000909a2ca */ /* 0x000fc600000e0000 */
[----:B------:R-:W-:Y:S02]  /*23020*/  @!P1 R2UR UR4, R8 ;  /* 0x00000000080492ca */ /* 0x000fe400000e0000 */
[----:B------:R-:W-:Y:S01]  /*23030*/  @!P1 R2UR UR5, R9 ;  /* 0x00000000090592ca */ /* 0x000fe200000e0000 */
[----:B------:R1:W-:Y:S04]  /*23040*/  @!P4 ST.E.128 desc[UR12][R88.64], R72 ;  /* 0x000000485800c985 */ /* 0x0003e8000c101d0c */
[----:B------:R1:W-:Y:S04]  /*23050*/  @!P3 ST.E.128 desc[UR10][R88.64+0x80], R56 ;  /* 0x000080385800b985 */ /* 0x0003e8000c101d0a */
[----:B------:R1:W-:Y:S04]  /*23060*/  @!P2 ST.E.128 desc[UR8][R88.64+0x100], R40 ;  /* 0x000100285800a985 */ /* 0x0003e8000c101d08 */
[----:B------:R1:W-:Y:S02]  /*23070*/  @!P1 ST.E.128 desc[UR4][R88.64+0x180], R24 ;  /* 0x0001801858009985 */ /* 0x0003e4000c101d04 */
.L_x_1148:
[----:B------:R-:W-:Y:S05]  /*23080*/  BSYNC B0 ;  /* 0x0000000000007941 */ /* 0x000fea0003800000 */
.L_x_1147:
[----:B------:R-:W-:Y:S04]  /*23090*/  BSSY B0, `(.L_x_1149) ;  /* 0x000001c000007945 */ /* 0x000fe80003800000 */
[----:B------:R-:W-:Y:S05]  /*230a0*/  @P0 BRA `(.L_x_1150) ;  /* 0x0000000000680947 */ /* 0x000fea0003800000 */
[----:B------:R-:W-:Y:S01]  /*230b0*/  IADD3 R5, P3, R7, 0x10, RZ ;  /* 0x0000001007057810 */ /* 0x000fe20007f7e0ff */
[----:B-1----:R-:W-:Y:S01]  /*230c0*/  IMAD.MOV.U32 R24, RZ, RZ, R80 ;  /* 0x000000ffff187224 */ /* 0x002fe200078e0050 */
[-C--:B-----5:R-:W-:Y:S01]  /*230d0*/  ISETP.GE.AND P4, PT, R84, R10.reuse, PT ;  /* 0x0000000a5400720c */ /* 0x0a0fe20003f86270 */
[----:B------:R-:W-:Y:S01]  /*230e0*/  IMAD.MOV.U32 R25, RZ, RZ, R13 ;  /* 0x000000ffff197224 */ /* 0x000fe200078e000d */
[-C--:B------:R-:W-:Y:S01]  /*230f0*/  ISETP.GE.AND P2, PT, R2, R10.reuse, PT ;  /* 0x0000000a0200720c */ /* 0x080fe20003f46270 */
[----:B------:R-:W-:Y:S01]  /*23100*/  IMAD.X R4, RZ, RZ, R3, P3 ;  /* 0x000000ffff047224 */ /* 0x000fe200018e0603 */
[-C--:B------:R-:W-:Y:S01]  /*23110*/  ISETP.GE.AND P1, PT, R0, R10.reuse, PT ;  /* 0x0000000a0000720c */ /* 0x080fe20003f26270 */
[----:B------:R-:W-:Y:S01]  /*23120*/  IMAD.WIDE.U32 R24, R82, R5, R24 ;  /* 0x0000000552187225 */ /* 0x000fe200078e0018 */
[----:B------:R-:W-:-:S03]  /*23130*/  ISETP.GE.AND P0, PT, R6, R10, PT ;  /* 0x0000000a0600720c */ /* 0x000fc60003f06270 */
[----:B------:R-:W-:Y:S01]  /*23140*/  IMAD R4, R4, R82, RZ ;  /* 0x0000005204047224 */ /* 0x000fe200078e02ff */
[----:B------:R-:W-:-:S03]  /*23150*/  LEA R26, P3, R24, R14, 0x1 ;  /* 0x0000000e181a7211 */ /* 0x000fc600078608ff */
[----:B------:R-:W-:Y:S01]  /*23160*/  IMAD R4, R83, R5, R4 ;  /* 0x0000000553047224 */ /* 0x000fe200078e0204 */
[C---:B------:R-:W-:Y:S02]  /*23170*/  @!P4 R2UR UR12, R8.reuse ;  /* 0x00000000080cc2ca */ /* 0x040fe400000e0000 */
[----:B------:R-:W-:Y:S01]  /*23180*/  @!P4 R2UR UR13, R9 ;  /* 0x00000000090dc2ca */ /* 0x000fe200000e0000 */
[----:B------:R-:W-:Y:S01]  /*23190*/  IMAD.IADD R4, R25, 0x1, R4 ;  /* 0x0000000119047824 */ /* 0x000fe200078e0204 */
[C---:B------:R-:W-:Y:S02]  /*231a0*/  @!P2 R2UR UR10, R8.reuse ;  /* 0x00000000080aa2ca */ /* 0x040fe400000e0000 */
[C---:B------:R-:W-:Y:S02]  /*231b0*/  @!P2 R2UR UR11, R9.reuse ;  /* 0x00000000090ba2ca */ /* 0x040fe400000e0000 */
[----:B------:R-:W-:Y:S02]  /*231c0*/  @!P1 R2UR UR8, R8 ;  /* 0x00000000080892ca */ /* 0x000fe400000e0000 */
[----:B------:R-:W-:-:S02]  /*231d0*/  @!P1 R2UR UR9, R9 ;  /* 0x00000000090992ca */ /* 0x000fc400000e0000 */
[----:B------:R-:W-:Y:S02]  /*231e0*/  @!P0 R2UR UR4, R8 ;  /* 0x00000000080482ca */ /* 0x000fe400000e0000 */
[----:B------:R-:W-:Y:S02]  /*231f0*/  @!P0 R2UR UR5, R9 ;  /* 0x00000000090582ca */ /* 0x000fe400000e0000 */
[----:B------:R-:W-:-:S05]  /*23200*/  LEA.HI.X R27, R24, R15, R4, 0x1, P3 ;  /* 0x0000000f181b7211 */ /* 0x000fca00018f0c04 */
[----:B------:R2:W-:Y:S04]  /*23210*/  @!P4 ST.E.128 desc[UR12][R26.64], R68 ;  /* 0x000000441a00c985 */ /* 0x0005e8000c101d0c */
[----:B------:R2:W-:Y:S04]  /*23220*/  @!P2 ST.E.128 desc[UR10][R26.64+0x80], R52 ;  /* 0x000080341a00a985 */ /* 0x0005e8000c101d0a */
[----:B------:R2:W-:Y:S04]  /*23230*/  @!P1 ST.E.128 desc[UR8][R26.64+0x100], R36 ;  /* 0x000100241a009985 */ /* 0x0005e8000c101d08 */
[----:B------:R2:W-:Y:S02]  /*23240*/  @!P0 ST.E.128 desc[UR4][R26.64+0x180], R20 ;  /* 0x000180141a008985 */ /* 0x0005e4000c101d04 */
.L_x_1150:
[----:B------:R-:W-:Y:S05]  /*23250*/  BSYNC B0 ;  /* 0x0000000000007941 */ /* 0x000fea0003800000 */
.L_x_1149:
[----:B------:R-:W-:Y:S04]  /*23260*/  BSSY B0, `(.L_x_1151) ;  /* 0x000001c000007945 */ /* 0x000fe80003800000 */
[----:B------:R-:W-:Y:S05]  /*23270*/  @P6 BRA `(.L_x_1152) ;  /* 0x0000000000686947 */ /* 0x000fea0003800000 */
[----:B------:R-:W-:Y:S01]  /*23280*/  IADD3 R5, P3, R7, 0x20, RZ ;  /* 0x0000002007057810 */ /* 0x000fe20007f7e0ff */
[----:B--2---:R-:W-:Y:S01]  /*23290*/  IMAD.MOV.U32 R20, RZ, RZ, R80 ;  /* 0x000000ffff147224 */ /* 0x004fe200078e0050 */
        /* <DEDUP_REMOVED lines=24> */
.L_x_1152:
[----:B------:R-:W-:Y:S05]  /*23420*/  BSYNC B0 ;  /* 0x0000000000007941 */ /* 0x000fea0003800000 */
.L_x_1151:
[----:B------:R-:W-:Y:S02]  /*23430*/  MOV R4, R237 ;  /* 0x000000ed00047202 */ /* 0x000fe40000000f00 */
[----:B------:R-:W-:-:S04]  /*23440*/  MOV R5, 0x0 ;  /* 0x0000000000057802 */ /* 0x000fc80000000f00 */
[----:B-123-5:R-:W-:Y:S05]  /*23450*/  @P5 RET.REL.NODEC R4 `(_ZN5flash24flash_fwd_splitkv_kernelI23Flash_fwd_kernel_traitsILi256ELi64ELi64ELi4ELb0ELb0EN7cutlass10bfloat16_tE19Flash_kernel_traitsILi256ELi64ELi64ELi4ES3_EELb0ELb0ELb0ELb0ELb0ELb0ELb0ELb1EEEvNS_16Flash_fwd_paramsE) ;  /* 0xfffffdc804e85950 */ /* 0x02efea0003c3ffff */
        /* <DEDUP_REMOVED lines=15> */
[C---:B------:R-:W-:Y:S01]  /*23550*/  @!P2 R2UR UR8, R8.reuse ;  /* 0x000000000808a2ca */ /* 0x040fe200000e0000 */
[----:B------:R-:W-:Y:S01]  /*23560*/  IMAD.MOV.U32 R5, RZ, RZ, 0x0 ;  /* 0x00000000ff057424 */ /* 0x000fe200078e00ff */
[C---:B------:R-:W-:Y:S02]  /*23570*/  @!P2 R2UR UR9, R9.reuse ;  /* 0x000000000909a2ca */ /* 0x040fe400000e0000 */
[----:B------:R-:W-:Y:S02]  /*23580*/  @!P1 R2UR UR4, R8 ;  /* 0x00000000080492ca */ /* 0x000fe400000e0000 */
[----:B------:R-:W-:-:S02]  /*23590*/  @!P1 R2UR UR5, R9 ;  /* 0x00000000090592ca */ /* 0x000fc400000e0000 */
[----:B------:R-:W-:Y:S01]  /*235a0*/  LEA.HI.X R3, R4, R15, R3, 0x1, P4 ;  /* 0x0000000f04037211 */ /* 0x000fe200020f0c03 */
[----:B------:R-:W-:-:S04]  /*235b0*/  IMAD.MOV.U32 R4, RZ, RZ, R237 ;  /* 0x000000ffff047224 */ /* 0x000fc800078e00ed */
[----:B------:R-:W-:Y:S04]  /*235c0*/  @!P3 ST.E.128 desc[UR10][R2.64], R60 ;  /* 0x0000003c0200b985 */ /* 0x000fe8000c101d0a */
[----:B------:R-:W-:Y:S04]  /*235d0*/  @!P2 ST.E.128 desc[UR8][R2.64+0x80], R44 ;  /* 0x0000802c0200a985 */ /* 0x000fe8000c101d08 */
[----:B------:R1:W-:Y:S02]  /*235e0*/  @!P1 ST.E.128 desc[UR4][R2.64+0x100], R28 ;  /* 0x0001001c02009985 */ /* 0x0003e4000c101d04 */
[----:B-1----:R-:W-:Y:S05]  /*235f0*/  @P0 RET.REL.NODEC R4 `(_ZN5flash24flash_fwd_splitkv_kernelI23Flash_fwd_kernel_traitsILi256ELi64ELi64ELi4ELb0ELb0EN7cutlass10bfloat16_tE19Flash_kernel_traitsILi256ELi64ELi64ELi4ES3_EELb0ELb0ELb0ELb0ELb0ELb0ELb0ELb1EEEvNS_16Flash_fwd_paramsE) ;  /* 0xfffffdc804800950 */ /* 0x002fea0003c3ffff */
[----:B------:R-:W-:Y:S02]  /*23600*/  R2UR UR4, R8 ;  /* 0x00000000080472ca */ /* 0x000fe400000e0000 */
[----:B------:R-:W-:-:S13]  /*23610*/  R2UR UR5, R9 ;  /* 0x00000000090572ca */ /* 0x000fda00000e0000 */
[----:B------:R1:W-:Y:S02]  /*23620*/  ST.E.128 desc[UR4][R2.64+0x180], R76 ;  /* 0x0001804c02007985 */ /* 0x0003e4000c101d04 */
[----:B-1----:R-:W-:Y:S02]  /*23630*/  IMAD.MOV.U32 R2, RZ, RZ, R237 ;  /* 0x000000ffff027224 */ /* 0x002fe400078e00ed */
[----:B------:R-:W-:-:S04]  /*23640*/  IMAD.MOV.U32 R3, RZ, RZ, 0x0 ;  /* 0x00000000ff037424 */ /* 0x000fc800078e00ff */
[----:B------:R-:W-:Y:S05]  /*23650*/  RET.REL.NODEC R2 `(_ZN5flash24flash_fwd_splitkv_kernelI23Flash_fwd_kernel_traitsILi256ELi64ELi64ELi4ELb0ELb0EN7cutlass10bfloat16_tE19Flash_kernel_traitsILi256ELi64ELi64ELi4ES3_EELb0ELb0ELb0ELb0ELb0ELb0ELb0ELb1EEEvNS_16Flash_fwd_paramsE) ;  /* 0xfffffdc802687950 */ /* 0x000fea0003c3ffff */
.L_x_1141:
[----:B------:R-:W-:Y:S01]  /*23660*/  MOV R0, 0x1f ;  /* 0x0000001f00007802 */ /* 0x000fe20000000f00 */
[----:B------:R-:W-:Y:S01]  /*23670*/  IMAD.MOV.U32 R2, RZ, RZ, 0x2 ;  /* 0x00000002ff027424 */ /* 0x000fe200078e00ff */
[----:B------:R-:W-:Y:S01]  /*23680*/  MOV R6, R249 ;  /* 0x000000f900067202 */ /* 0x000fe20000000f00 */
[----:B------:R-:W-:-:S07]  /*23690*/  IMAD.MOV.U32 R4, RZ, RZ, -0x1 ;  /* 0xffffffffff047424 */ /* 0x000fce00078e00ff */
[----:B-1---5:R-:W-:Y:S05]  /*236a0*/  WARPSYNC.COLLECTIVE R4, `(.L_x_1153) ;  /* 0x0000000004087348 */ /* 0x022fea0003c00000 */
[----:B------:R2:W3:Y:S02]  /*236b0*/  SHFL.BFLY P0, R0, R6, R2, R0 ;  /* 0x0c00000206007389 */ /* 0x0004e40000000000 */
[----:B-123-5:R-:W-:Y:S01]  /*236c0*/  ENDCOLLECTIVE ;  /* 0x000000000000791b */ /* 0x02efe20003800000 */
.L_x_1153:
[----:B------:R-:W-:Y:S01]  /*236d0*/  MOV R2, R0 ;  /* 0x0000000000027202 */ /* 0x000fe20000000f00 */
[----:B------:R-:W-:-:S04]  /*236e0*/  IMAD.MOV.U32 R0, RZ, RZ, 0x1f ;  /* 0x0000001fff007424 */ /* 0x000fc800078e00ff */
[----:B------:R-:W-:Y:S01]  /*236f0*/  FADD.FTZ R249, R2, R249 ;  /* 0x000000f902f97221 */ /* 0x000fe20000010000 */
[----:B------:R-:W-:-:S03]  /*23700*/  MOV R2, 0x1 ;  /* 0x0000000100027802 */ /* 0x000fc60000000f00 */
[----:B------:R-:W-:-:S07]  /*23710*/  IMAD.MOV.U32 R6, RZ, RZ, R249 ;  /* 0x000000ffff067224 */ /* 0x000fce00078e00f9 */
[----:B------:R-:W-:Y:S05]  /*23720*/  WARPSYNC.COLLECTIVE R4, `(.L_x_1154) ;  /* 0x0000000004087348 */ /* 0x000fea0003c00000 */
[----:B------:R1:W2:Y:S02]  /*23730*/  SHFL.BFLY P0, R0, R6, R2, R0 ;  /* 0x0c00000206007389 */ /* 0x0002a40000000000 */
[----:B-12---:R-:W-:Y:S01]  /*23740*/  ENDCOLLECTIVE ;  /* 0x000000000000791b */ /* 0x006fe20003800000 */
.L_x_1154:
[----:B------:R-:W-:Y:S01]  /*23750*/  MOV R7, R0 ;  /* 0x0000000000077202 */ /* 0x000fe20000000f00 */
[----:B------:R-:W-:Y:S01]  /*23760*/  IMAD.MOV.U32 R6, RZ, RZ, R248 ;  /* 0x000000ffff067224 */ /* 0x000fe200078e00f8 */
[----:B------:R-:W-:Y:S02]  /*23770*/  MOV R0, 0x1f ;  /* 0x0000001f00007802 */ /* 0x000fe40000000f00 */
[----:B------:R-:W-:Y:S01]  /*23780*/  MOV R2, 0x2 ;  /* 0x0000000200027802 */ /* 0x000fe20000000f00 */
[----:B------:R-:W-:-:S07]  /*23790*/  FADD.FTZ R7, R249, R7 ;  /* 0x00000007f9077221 */ /* 0x000fce0000010000 */
[----:B------:R-:W-:Y:S05]  /*237a0*/  WARPSYNC.COLLECTIVE R4, `(.L_x_1155) ;  /* 0x0000000004087348 */ /* 0x000fea0003c00000 */
[----:B------:R1:W2:Y:S02]  /*237b0*/  SHFL.BFLY P0, R0, R6, R2, R0 ;  /* 0x0c00000206007389 */ /* 0x0002a40000000000 */
[----:B-12---:R-:W-:Y:S01]  /*237c0*/  ENDCOLLECTIVE ;  /* 0x000000000000791b */ /* 0x006fe20003800000 */
.L_x_1155:
[----:B------:R-:W-:Y:S01]  /*237d0*/  FADD.FTZ R248, R0, R248 ;  /* 0x000000f800f87221 */ /* 0x000fe20000010000 */
[----:B------:R-:W-:Y:S02]  /*237e0*/  MOV R0, 0x1f ;  /* 0x0000001f00007802 */ /* 0x000fe40000000f00 */
[----:B------:R-:W-:Y:S01]  /*237f0*/  MOV R2, 0x1 ;  /* 0x0000000100027802 */ /* 0x000fe20000000f00 */
[----:B------:R-:W-:-:S07]  /*23800*/  IMAD.MOV.U32 R6, RZ, RZ, R248 ;  /* 0x000000ffff067224 */ /* 0x000fce00078e00f8 */
[----:B------:R-:W-:Y:S05]  /*23810*/  WARPSYNC.COLLECTIVE R4, `(.L_x_1156) ;  /* 0x0000000004087348 */ /* 0x000fea0003c00000 */
[----:B------:R1:W2:Y:S02]  /*23820*/  SHFL.BFLY P0, R0, R6, R2, R0 ;  /* 0x0c00000206007389 */ /* 0x0002a40000000000 */
[----:B-12---:R-:W-:Y:S01]  /*23830*/  ENDCOLLECTIVE ;  /* 0x000000000000791b */ /* 0x006fe20003800000 */
.L_x_1156:
[----:B------:R-:W-:Y:S05]  /*23840*/  BRA `(.L_x_1157) ;  /* 0xffffffd800bc7947 */ /* 0x000fea000383ffff */
.L_x_1158:
        /* <DEDUP_REMOVED lines=11> */
.L_x_9000:


//--------------------- .text._ZN5flash24flash_fwd_splitkv_kernelI23Flash_fwd_kernel_traitsILi256ELi64ELi64ELi4ELb0ELb0EN7cutlass10bfloat16_tE19Flash_kernel_traitsILi256ELi64ELi64ELi4ES3_EELb0ELb0ELb0ELb0ELb0ELb1ELb0ELb1EEEvNS_16Flash_fwd_paramsE --------------------------
	.section	.text._ZN5flash24flash_fwd_splitkv_kernelI23Flash_fwd_kernel_traitsILi256ELi64ELi64ELi4ELb0ELb0EN7cutlass10bfloat16_tE19Flash_kernel_traitsILi256ELi64ELi64ELi4ES3_EELb0ELb0ELb0ELb0ELb0ELb1ELb0ELb1EEEvNS_16Flash_fwd_paramsE,"ax",@progbits
	.align	128
        .global         _ZN5flash24flash_fwd_splitkv_kernelI23Flash_fwd_kernel_traitsILi256ELi64ELi64ELi4ELb0ELb0EN7cutlass10bfloat16_tE19Flash_kernel_traitsILi256ELi64ELi64ELi4ES3_EELb0ELb0ELb0ELb0ELb0ELb1ELb0ELb1EEEvNS_16Flash_fwd_paramsE
        .type           _ZN5flash24flash_fwd_splitkv_kernelI23Flash_fwd_kernel_traitsILi256ELi64ELi64ELi4ELb0ELb0EN7cutlass10bfloat16_tE19Flash_kernel_traitsILi256ELi64ELi64ELi4ES3_EELb0ELb0ELb0ELb0ELb0ELb1ELb0ELb1EEEvNS_16Flash_fwd_paramsE,@function
        .size           _ZN5flash24flash_fwd_splitkv_kernelI23Flash_fwd_kernel_traitsILi256ELi64ELi64ELi4ELb0ELb0EN7cutlass10bfloat16_tE19Flash_kernel_traitsILi256ELi64ELi64ELi4ES3_EELb0ELb0ELb0ELb0ELb0ELb1ELb0ELb1EEEvNS_16Flash_fwd_paramsE,(.L_x_9001 - _ZN5flash24flash_fwd_splitkv_kernelI23Flash_fwd_kernel_traitsILi256ELi64ELi64ELi4ELb0ELb0EN7cutlass10bfloat16_tE19Flash_kernel_traitsILi256ELi64ELi64ELi4ES3_EELb0ELb0ELb0ELb0ELb0ELb1ELb0ELb1EEEvNS_16Flash_fwd_paramsE)
        .other          _ZN5flash24flash_fwd_splitkv_kernelI23Flash_fwd_kernel_traitsILi256ELi64ELi64ELi4ELb0ELb0EN7cutlass10bfloat16_tE19Flash_kernel_traitsILi256ELi64ELi64ELi4ES3_EELb0ELb0ELb0ELb0ELb0ELb1ELb0ELb1EEEvNS_16Flash_fwd_paramsE,@"STO_CUDA_ENTRY STV_DEFAULT"
_ZN5flash24flash_fwd_splitkv_kernelI23Flash_fwd_kernel_traitsILi256ELi64ELi64ELi4ELb0ELb0EN7cutlass10bfloat16_tE19Flash_kernel_traitsILi256ELi64ELi64ELi4ES3_EELb0ELb0ELb0ELb0ELb0ELb1ELb0ELb1EEEvNS_16Flash_fwd_paramsE:
.text._ZN5flash24flash_fwd_splitkv_kernelI23Flash_fwd_kernel_traitsILi256ELi64ELi64ELi4ELb0ELb0EN7cutlass10bfloat16_tE19Flash_kernel_traitsILi256ELi64ELi64ELi4ES3_EELb0ELb0ELb0ELb0ELb0ELb1ELb0ELb1EEEvNS_16Flash_fwd_paramsE:
[----:B------:R-:W-:Y:S01]  /*0000*/  LDC R1, c[0x0][0x28] ;  /* 0x00000a00ff017b82 */ /* 0x000fe20000000800 */
[----:B------:R-:W1:Y:S07]  /*0010*/  S2R R239, SR_CTAID.X ;  /* 0x0000000000ef7919 */ /* 0x000e6e0000002500 */
[----:B------:R-:W2:Y:S01]  /*0020*/  LDC.64 R18, c[0x0][0x198] ;  /* 0x00006600ff127b82 */ /* 0x000ea20000000a00 */
[----:B------:R-:W-:Y:S01]  /*0030*/  BSSY B4, `(.L_x_1159) ;  /* 0x0000005000047945 */ /* 0x000fe20003800000 */
[----:B------:R-:W-:Y:S01]  /*0040*/  MOV R236, 0x80 ;  /* 0x0000008000ec7802 */ /* 0x000fe20000000f00 */
[----:B------:R-:W3:Y:S01]  /*0050*/  S2R R238, SR_CTAID.Y ;  /* 0x0000000000ee7919 */ /* 0x000ee20000002600 */
[----:B------:R-:W4:Y:S05]  /*0060*/  S2R R237, SR_CTAID.Z ;  /* 0x0000000000ed7919 */ /* 0x000f2a0000002700 */
[----:B-1234-:R-:W-:Y:S05]  /*0070*/  CALL.REL.NOINC `($_ZN5flash24flash_fwd_splitkv_kernelI23Flash_fwd_kernel_traitsILi256ELi64ELi64ELi4ELb0ELb0EN7cutlass10bfloat16_tE19Flash_kernel_traitsILi256ELi64ELi64ELi4ES3_EELb0ELb0ELb0ELb0ELb0ELb1ELb0ELb1EEEvNS_16Flash_fwd_paramsE$_ZN5flash30compute_attn_1rowblock_splitkvI23Flash_fwd_kernel_traitsILi256ELi64ELi64ELi4ELb0ELb0EN7cutlass10bfloat16_tE19Flash_kernel_traitsILi256ELi64ELi64ELi4ES3_EELb0ELb0ELb0ELb0ELb0ELb1ELb0ELb1ENS_16Flash_fwd_paramsEEEvRKT8_iiiii) ;  /* 0x0000000000087944 */ /* 0x01efea0003c00000 */
[----:B------:R-:W-:Y:S05]  /*0080*/  BSYNC B4 ;  /* 0x0000000000047941 */ /* 0x000fea0003800000 */
.L_x_1159:
[----:B------:R-:W-:Y:S05]  /*0090*/  EXIT ;  /* 0x000000000000794d */ /* 0x000fea0003800000 */
        .type           $_ZN5flash24flash_fwd_splitkv_kernelI23Flash_fwd_kernel_traitsILi256ELi64ELi64ELi4ELb0ELb0EN7cutlass10bfloat16_tE19Flash_kernel_traitsILi256ELi64ELi64ELi4ES3_EELb0ELb0ELb0ELb0ELb0ELb1ELb0ELb1EEEvNS_16Flash_fwd_paramsE$_ZN5flash30compute_attn_1rowblock_splitkvI23Flash_fwd_kernel_traitsILi256ELi64ELi64ELi4ELb0ELb0EN7cutlass10bfloat16_tE19Flash_kernel_traitsILi256ELi64ELi64ELi4ES3_EELb0ELb0ELb0ELb0ELb0ELb1ELb0ELb1ENS_16Flash_fwd_paramsEEEvRKT8_iiiii,@function
        .size           $_ZN5flash24flash_fwd_splitkv_kernelI23Flash_fwd_kernel_traitsILi256ELi64ELi64ELi4ELb0ELb0EN7cutlass10bfloat16_tE19Flash_kernel_traitsILi256ELi64ELi64ELi4ES3_EELb0ELb0ELb0ELb0ELb0ELb1ELb0ELb1EEEvNS_16Flash_fwd_paramsE$_ZN5flash30compute_attn_1rowblock_splitkvI23Flash_fwd_kernel_traitsILi256ELi64ELi64ELi4ELb0ELb0EN7cutlass10bfloat16_tE19Flash_kernel_traitsILi256ELi64ELi64ELi4ES3_EELb0ELb0ELb0ELb0ELb0ELb1ELb0ELb1ENS_16Flash_fwd_paramsEEEvRKT8_iiiii,(.L_x_9001 - $_ZN5flash24flash_fwd_splitkv_kernelI23Flash_fwd_kernel_traitsILi256ELi64ELi64ELi4ELb0ELb0EN7cutlass10bfloat16_tE19Flash_kernel_traitsILi256ELi64ELi64ELi4ES3_EELb0ELb0ELb0ELb0ELb0ELb1ELb0ELb1EEEvNS_16Flash_fwd_paramsE$_ZN5flash30compute_attn_1rowblock_splitkvI23Flash_fwd_kernel_traitsILi256ELi64ELi64ELi4ELb0ELb0EN7cutlass10bfloat16_tE19Flash_kernel_traitsILi256ELi64ELi64ELi4ES3_EELb0ELb0ELb0ELb0ELb0ELb1ELb0ELb1ENS_16Flash_fwd_paramsEEEvRKT8_iiiii)
$_ZN5flash24flash_fwd_splitkv_kernelI23Flash_fwd_kernel_traitsILi256ELi64ELi64ELi4ELb0ELb0EN7cutlass10bfloat16_tE19Flash_kernel_traitsILi256ELi64ELi64ELi4ES3_EELb0ELb0ELb0ELb0ELb0ELb1ELb0ELb1EEEvNS_16Flash_fwd_paramsE$_ZN5flash30compute_attn_1rowblock_splitkvI23Flash_fwd_kernel_traitsILi256ELi64ELi64ELi4ELb0ELb0EN7cutlass10bfloat16_tE19Flash_kernel_traitsILi256ELi64ELi64ELi4ES3_EELb0ELb0ELb0ELb0ELb0ELb1ELb0ELb1ENS_16Flash_fwd_paramsEEEvRKT8_iiiii:
[----:B------:R-:W-:Y:S02]  /*00a0*/  ULDC.64 UR6, c[0x0][0x208] ;  /* 0x0000820000067ab9 */ /* 0x000fe40000000a00 */
[----:B------:R-:W2:Y:S04]  /*00b0*/  LD.E.64 R6, desc[UR6][R18.64+0xe0] ;  /* 0x0000e00612067980 */ /* 0x000ea8000c101b00 */
[----:B------:R-:W3:Y:S01]  /*00c0*/  LD.E.64 R16, desc[UR6][R18.64+0xf0] ;  /* 0x0000f00612107980 */ /* 0x000ee2000c101b00 */
[----:B------:R-:W-:-:S03]  /*00d0*/  IMAD.MOV.U32 R242, RZ, RZ, -0x1 ;  /* 0xfffffffffff27424 */ /* 0x000fc600078e00ff */
[----:B------:R-:W4:Y:S01]  /*00e0*/  LD.E.64 R4, desc[UR6][R18.64+0xe8] ;  /* 0x0000e80612047980 */ /* 0x000f22000c101b00 */
        /* <DEDUP_REMOVED lines=9> */
[----:B------:R1:W5:Y:S01]  /*0180*/  @P4 LD.E R11, desc[UR6][R16.64] ;  /* 0x00000006100b4980 */ /* 0x000362000c101900 */
[----:B------:R-:W3:Y:S01]  /*0190*/  S2R R57, SR_TID.X ;  /* 0x0000000000397919 */ /* 0x000ee20000002100 */
[----:B------:R-:W-:Y:S01]  /*01a0*/  BSSY B0, `(.L_x_1160) ;  /* 0x000000c000007945 */ /* 0x000fe20003800000 */
[----:B------:R-:W-:Y:S01]  /*01b0*/  IMAD.MOV.U32 R12, RZ, RZ, -0x1 ;  /* 0xffffffffff0c7424 */ /* 0x000fe200078e00ff */
[----:B--2---:R-:W-:-:S06]  /*01c0*/  @P0 IADD3 R240, -R242, R3, RZ ;  /* 0x00000003f2f00210 */ /* 0x004fcc0007ffe1ff */
[----:B------:R1:W5:Y:S01]  /*01d0*/  @!P0 LD.E R240, desc[UR6][R18.64+0xb4] ;  /* 0x0000b40612f08980 */ /* 0x000362000c101900 */
[----:B----4-:R-:W-:-:S04]  /*01e0*/  ISETP.NE.U32.AND P0, PT, R4, RZ, PT ;  /* 0x000000ff0400720c */ /* 0x010fc80003f05070 */
[----:B------:R-:W-:Y:S01]  /*01f0*/  ISETP.NE.AND.EX P0, PT, R5, RZ, PT, P0 ;  /* 0x000000ff0500720c */ /* 0x000fe20003f05300 */
[----:B------:R-:W-:-:S12]  /*0200*/  IMAD.WIDE R4, R238, 0x4, R4 ;  /* 0x00000004ee047825 */ /* 0x000fd800078e0204 */
[----:B---3--:R-:W-:Y:S05]  /*0210*/  @!P0 BRA `(.L_x_1161) ;  /* 0x0000000000108947 */ /* 0x008fea0003800000 */
[----:B------:R-:W2:Y:S02]  /*0220*/  LD.E.U8 R0, desc[UR6][R18.64+0x1b2] ;  /* 0x0001b20612007980 */ /* 0x000ea4000c101100 */
[----:B--2---:R-:W-:-:S13]  /*0230*/  ISETP.NE.AND P1, PT, R0, RZ, PT ;  /* 0x000000ff0000720c */ /* 0x004fda0003f25270 */
[----:B------:R-:W-:Y:S05]  /*0240*/  @!P1 BRA `(.L_x_1161) ;  /* 0x0000000000049947 */ /* 0x000fea0003800000 */
[----:B------:R2:W5:Y:S02]  /*0250*/  LD.E R12, desc[UR6][R4.64] ;  /* 0x00000006040c7980 */ /* 0x000564000c101900 */
.L_x_1161:
[----:B------:R-:W-:Y:S05]  /*0260*/  BSYNC B0 ;  /* 0x0000000000007941 */ /* 0x000fea0003800000 */
.L_x_1160:
[----:B------:R-:W-:Y:S04]  /*0270*/  BSSY B0, `(.L_x_1162) ;  /* 0x0000009000007945 */ /* 0x000fe80003800000 */
[----:B------:R-:W-:Y:S05]  /*0280*/  @!P0 BRA `(.L_x_1163) ;  /* 0x0000000000188947 */ /* 0x000fea0003800000 */
[----:B------:R-:W3:Y:S02]  /*0290*/  LD.E.U8 R0, desc[UR6][R18.64+0x1b2] ;  /* 0x0001b20612007980 */ /* 0x000ee4000c101100 */
[----:B---3--:R-:W-:-:S13]  /*02a0*/  ISETP.NE.AND P0, PT, R0, RZ, PT ;  /* 0x000000ff0000720c */ /* 0x008fda0003f05270 */
[----:B------:R-:W3:Y:S02]  /*02b0*/  @P0 LD.E R3, desc[UR6][R4.64+0x4] ;  /* 0x0000040604030980 */ /* 0x000ee4000c101900 */
[----:B---3-5:R-:W-:-:S06]  /*02c0*/  @P0 IADD3 R74, R3, -R12, RZ ;  /* 0x8000000c034a0210 */ /* 0x028fcc0007ffe0ff */
[----:B------:R4:W5:Y:S01]  /*02d0*/  @!P0 LD.E R74, desc[UR6][R4.64] ;  /* 0x00000006044a8980 */ /* 0x000962000c101900 */
[----:B------:R-:W-:Y:S05]  /*02e0*/  BRA `(.L_x_1164) ;  /* 0x0000000000047947 */ /* 0x000fea0003800000 */
.L_x_1163:
[----:B------:R3:W5:Y:S02]  /*02f0*/  LD.E R74, desc[UR6][R18.64+0xb8] ;  /* 0x0000b806124a7980 */ /* 0x000764000c101900 */
.L_x_1164:
[----:B------:R-:W-:Y:S05]  /*0300*/  BSYNC B0 ;  /* 0x0000000000007941 */ /* 0x000fea0003800000 */
.L_x_1162:
[----:B------:R-:W2:Y:S01]  /*0310*/  LD.E.64 R2, desc[UR6][R18.64+0xf8] ;  /* 0x0000f80612027980 */ /* 0x000ea2000c101b00 */
[----:B------:R-:W-:Y:S01]  /*0320*/  BSSY B1, `(.L_x_1165) ;  /* 0x0000012000017945 */ /* 0x000fe20003800000 */
[----:B-----5:R-:W-:Y:S01]  /*0330*/  IMAD.IADD R74, R74, 0x1, -R11 ;  /* 0x000000014a4a7824 */ /* 0x020fe200078e0a0b */
[----:B--2---:R-:W-:-:S04]  /*0340*/  ISETP.NE.U32.AND P0, PT, R2, RZ, PT ;  /* 0x000000ff0200720c */ /* 0x004fc80003f05070 */
[----:B------:R-:W-:-:S13]  /*0350*/  ISETP.NE.AND.EX P0, PT, R3, RZ, PT, P0 ;  /* 0x000000ff0300720c */ /* 0x000fda0003f05300 */
[----:B------:R-:W-:Y:S05]  /*0360*/  @!P0 BRA `(.L_x_1166) ;  /* 0x0000000000108947 */ /* 0x000fea0003800000 */
[----:B------:R-:W-:-:S05]  /*0370*/  IMAD.WIDE R2, R238, 0x4, R2 ;  /* 0x00000004ee027825 */ /* 0x000fca00078e0202 */
[----:B------:R-:W2:Y:S02]  /*0380*/  LD.E R72, desc[UR6][R2.64] ;  /* 0x0000000602487980 */ /* 0x000ea4000c101900 */
[----:B--2---:R-:W-:Y:S01]  /*0390*/  IADD3 R72, R72, -R11, RZ ;  /* 0x8000000b48487210 */ /* 0x004fe20007ffe0ff */
[----:B------:R-:W-:Y:S05]  /*03a0*/  BRA `(.L_x_1167) ;  /* 0x0000000000247947 */ /* 0x000fea0003800000 */
.L_x_1166:
[----:B------:R-:W2:Y:S01]  /*03b0*/  LD.E.64 R2, desc[UR6][R18.64+0x108] ;  /* 0x0001080612027980 */ /* 0x000ea2000c101b00 */
[----:B------:R-:W-:Y:S01]  /*03c0*/  BSSY B0, `(.L_x_1168) ;  /* 0x0000006000007945 */ /* 0x000fe20003800000 */
[----:B--2---:R-:W-:-:S04]  /*03d0*/  ISETP.NE.U32.AND P0, PT, R2, RZ, PT ;  /* 0x000000ff0200720c */ /* 0x004fc80003f05070 */
[----:B------:R-:W-:Y:S01]  /*03e0*/  ISETP.NE.AND.EX P0, PT, R3, RZ, PT, P0 ;  /* 0x000000ff0300720c */ /* 0x000fe20003f05300 */
[----:B------:R-:W-:-:S12]  /*03f0*/  IMAD.MOV.U32 R3, RZ, RZ, RZ ;  /* 0x000000ffff037224 */ /* 0x000fd800078e00ff */
[----:B------:R-:W-:Y:S05]  /*0400*/  @!P0 BRA `(.L_x_1169) ;  /* 0x0000000000048947 */ /* 0x000fea0003800000 */
[----:B------:R2:W5:Y:S02]  /*0410*/  LD.E R3, desc[UR6][R18.64+0xbc] ;  /* 0x0000bc0612037980 */ /* 0x000564000c101900 */
.L_x_1169:
[----:B------:R-:W-:Y:S05]  /*0420*/  BSYNC B0 ;  /* 0x0000000000007941 */ /* 0x000fea0003800000 */
.L_x_1168:
[----:B-----5:R-:W-:Y:S02]  /*0430*/  IADD3 R72, R74, R3, RZ ;  /* 0x000000034a487210 */ /* 0x020fe40007ffe0ff */
.L_x_1167:
[----:B------:R-:W-:Y:S05]  /*0440*/  BSYNC B1 ;  /* 0x0000000000017941 */ /* 0x000fea0003800000 */
.L_x_1165:
[----:B------:R-:W-:Y:S01]  /*0450*/  IMAD.SHL.U32 R81, R239, 0x40, RZ ;  /* 0x00000040ef517824 */ /* 0x000fe200078e00ff */
[----:B------:R-:W-:Y:S01]  /*0460*/  MOV R2, R236 ;  /* 0x000000ec00027202 */ /* 0x000fe20000000f00 */
[----:B------:R-:W-:-:S03]  /*0470*/  IMAD.MOV.U32 R3, RZ, RZ, 0x0 ;  /* 0x00000000ff037424 */ /* 0x000fc600078e00ff */
[----:B------:R-:W-:-:S13]  /*0480*/  ISETP.GT.AND P0, PT, R240, R81, PT ;  /* 0x00000051f000720c */ /* 0x000fda0003f04270 */
[----:B-1234-:R-:W-:Y:S05]  /*0490*/  @!P0 RET.REL.NODEC R2 `(_ZN5flash24flash_fwd_splitkv_kernelI23Flash_fwd_kernel_traitsILi256ELi64ELi64ELi4ELb0ELb0EN7cutlass10bfloat16_tE19Flash_kernel_traitsILi256ELi64ELi64ELi4ES3_EELb0ELb0ELb0ELb0ELb0ELb1ELb0ELb1EEEvNS_16Flash_fwd_paramsE) ;  /* 0xfffffff802d88950 */ /* 0x01efea0003c3ffff */
        /* <DEDUP_REMOVED lines=15> */
[----:B------:R-:W5:Y:S04]  /*0590*/  LD.E R3, desc[UR6][R18.64+0x60] ;  /* 0x0000600612037980 */ /* 0x000f68000c101900 */
[----:B------:R-:W4:Y:S01]  /*05a0*/  @!P0 LD.E.64 R14, desc[UR6][R18.64+0x80] ;  /* 0x00008006120e8980 */ /* 0x000f22000c101b00 */
[----:B------:R-:W-:-:S03]  /*05b0*/  SHF.R.S32.HI R8, RZ, 0x1f, R57 ;  /* 0x0000001fff087819 */ /* 0x000fc60000011439 */
[----:B------:R-:W5:Y:S01]  /*05c0*/  LD.E R0, desc[UR6][R18.64+0xb4] ;  /* 0x0000b40612007980 */ /* 0x000f62000c101900 */
[----:B------:R-:W-:-:S03]  /*05d0*/  LEA.HI R9, R8, R57, RZ, 0x3 ;  /* 0x0000003908097211 */ /* 0x000fc600078f18ff */
[----:B------:R-:W5:Y:S01]  /*05e0*/  LD.E.64 R4, desc[UR6][R18.64+0xa0] ;  /* 0x0000a00612047980 */ /* 0x000f62000c101b00 */
[----:B------:R-:W-:-:S03]  /*05f0*/  LOP3.LUT R8, R9, 0xfffffff8, RZ, 0xc0, !PT ;  /* 0xfffffff809087812 */ /* 0x000fc600078ec0ff */
[----:B------:R-:W5:Y:S02]  /*0600*/  LD.E R2, desc[UR6][R18.64+0xc0] ;  /* 0x0000c00612027980 */ /* 0x000f64000c101900 */
[----:B------:R-:W-:Y:S02]  /*0610*/  IMAD.IADD R57, R57, 0x1, -R8 ;  /* 0x0000000139397824 */ /* 0x000fe400078e0a08 */
[----:B------:R1:W5:Y:S02]  /*0620*/  LD.E.64 R26, desc[UR6][R18.64+0x70] ;  /* 0x00007006121a7980 */ /* 0x000364000c101b00 */
[----:B------:R-:W-:Y:S01]  /*0630*/  IMAD.SHL.U32 R28, R57, 0x8, RZ ;  /* 0x00000008391c7824 */ /* 0x000fe200078e00ff */
[----:B------:R-:W-:-:S04]  /*0640*/  @!P0 SHF.R.S32.HI R8, RZ, 0x1f, R238 ;  /* 0x0000001fff088819 */ /* 0x000fc800000114ee */
[----:B------:R-:W-:Y:S02]  /*0650*/  SHF.R.S32.HI R29, RZ, 0x1f, R28 ;  /* 0x0000001fff1d7819 */ /* 0x000fe4000001141c */
[----:B------:R-:W-:Y:S02]  /*0660*/  SHF.R.S32.HI R9, RZ, 0x3, R9 ;  /* 0x00000003ff097819 */ /* 0x000fe40000011409 */
[----:B------:R-:W-:Y:S01]  /*0670*/  IADD3 R240, -R81, R240, RZ ;  /* 0x000000f051f07210 */ /* 0x000fe20007ffe1ff */
[----:B------:R-:W-:Y:S01]  /*0680*/  BSSY B0, `(.L_x_1171) ;  /* 0x000002d000007945 */ /* 0x000fe20003800000 */
[----:B------:R-:W-:Y:S01]  /*0690*/  ISETP.NE.AND P3, PT, R57, RZ, PT ;  /* 0x000000ff3900720c */ /* 0x000fe20003f65270 */
[C---:B------:R-:W-:Y:S01]  /*06a0*/  VIADD R25, R28.reuse, 0x40 ;  /* 0x000000401c197836 */ /* 0x040fe20000000000 */
[C---:B------:R-:W-:Y:S01]  /*06b0*/  IADD3 R23, R28.reuse, 0x80, RZ ;  /* 0x000000801c177810 */ /* 0x040fe20007ffe0ff */
[----:B------:R-:W-:Y:S02]  /*06c0*/  VIADD R21, R28, 0xc0 ;  /* 0x000000c01c157836 */ /* 0x000fe40000000000 */
[----:B-1----:R-:W-:-:S05]  /*06d0*/  VIADD R19, R9, 0x10 ;  /* 0x0000001009137836 */ /* 0x002fca0000000000 */
[----:B------:R-:W-:Y:S01]  /*06e0*/  ISETP.GE.AND P1, PT, R19, R240, PT ;  /* 0x000000f01300720c */ /* 0x000fe20003f26270 */
        /* <DEDUP_REMOVED lines=14> */
[----:B------:R-:W-:Y:S01]  /*07d0*/  ISETP.GE.AND P0, PT, R9, R240, PT ;  /* 0x000000f00900720c */ /* 0x000fe20003f06270 */
[----:B---3--:R-:W-:Y:S01]  /*07e0*/  IMAD R33, R31, R237, RZ ;  /* 0x000000ed1f217224 */ /* 0x008fe200078e02ff */
[----:B------:R-:W-:-:S05]  /*07f0*/  SHF.R.S32.HI R8, RZ, 0x1f, R237 ;  /* 0x0000001fff087819 */ /* 0x000fca00000114ed */
[----:B------:R-:W-:Y:S02]  /*0800*/  IMAD R33, R30, R8, R33 ;  /* 0x000000081e217224 */ /* 0x000fe400078e0221 */
[----:B------:R-:W-:Y:S01]  /*0810*/  IMAD.WIDE.U32 R30, R237, R30, R12 ;  /* 0x0000001eed1e7225 */ /* 0x000fe200078e000c */
[----:B------:R-:W-:Y:S02]  /*0820*/  SHF.R.S32.HI R15, RZ, 0x1f, R9 ;  /* 0x0000001fff0f7819 */ /* 0x000fe40000011409 */
[----:B------:R-:W-:Y:S02]  /*0830*/  IADD3 R17, R9, 0x20, RZ ;  /* 0x0000002009117810 */ /* 0x000fe40007ffe0ff */
[----:B------:R-:W-:Y:S01]  /*0840*/  IADD3 R33, R31, R33, RZ ;  /* 0x000000211f217210 */ /* 0x000fe20007ffe0ff */
[----:B------:R-:W-:Y:S06]  /*0850*/  @P0 BRA `(.L_x_1172) ;  /* 0x00000000003c0947 */ /* 0x000fec0003800000 */
[----:B------:R-:W-:Y:S01]  /*0860*/  IMAD R8, R7, R9, RZ ;  /* 0x0000000907087224 */ /* 0x000fe200078e02ff */
[-C--:B-----5:R-:W-:Y:S01]  /*0870*/  ISETP.GE.AND P6, PT, R28, R2.reuse, PT ;  /* 0x000000021c00720c */ /* 0x0a0fe20003fc6270 */
[----:B------:R-:W-:Y:S01]  /*0880*/  IMAD.MOV.U32 R32, RZ, RZ, R30 ;  /* 0x000000ffff207224 */ /* 0x000fe200078e001e */
[-C--:B------:R-:W-:Y:S01]  /*0890*/  ISETP.GE.AND P5, PT, R25, R2.reuse, PT ;  /* 0x000000021900720c */ /* 0x080fe20003fa6270 */
[C---:B------:R-:W-:Y:S01]  /*08a0*/  IMAD R8, R6.reuse, R15, R8 ;  /* 0x0000000f06087224 */ /* 0x040fe200078e0208 */
[-C--:B------:R-:W-:Y:S01]  /*08b0*/  ISETP.GE.AND P4, PT, R23, R2.reuse, PT ;  /* 0x000000021700720c */ /* 0x080fe20003f86270 */
        /* <DEDUP_REMOVED lines=9> */
.L_x_1172:
[----:B------:R-:W-:Y:S05]  /*0950*/  BSYNC B0 ;  /* 0x0000000000007941 */ /* 0x000fea0003800000 */
.L_x_1171:
[----:B------:R-:W-:Y:S01]  /*0960*/  BSSY B0, `(.L_x_1173) ;  /* 0x0000015000007945 */ /* 0x000fe20003800000 */
[----:B------:R-:W-:-:S03]  /*0970*/  ISETP.GE.AND P0, PT, R17, R240, PT ;  /* 0x000000f01100720c */ /* 0x000fc60003f06270 */
[----:B------:R-:W-:Y:S10]  /*0980*/  @P1 BRA `(.L_x_1174) ;  /* 0x0000000000481947 */ /* 0x000ff40003800000 */
[----:B-1----:R-:W-:Y:S01]  /*0990*/  IADD3 R13, P1, R9, 0x10, RZ ;  /* 0x00000010090d7810 */ /* 0x002fe20007f3e0ff */
[----:B------:R-:W-:Y:S01]  /*09a0*/  IMAD.MOV.U32 R34, RZ, RZ, R30 ;  /* 0x000000ffff227224 */ /* 0x000fe200078e001e */
        /* <DEDUP_REMOVED lines=9> */
[----:B------:R-:W-:-:S04]  /*0a40*/  IMAD R11, R7, R13, R11 ;  /* 0x0000000d070b7224 */ /* 0x000fc800078e020b */
[----:B------:R-:W-:-:S05]  /*0a50*/  IMAD.IADD R11, R35, 0x1, R11 ;  /* 0x00000001230b7824 */ /* 0x000fca00078e020b */
[----:B------:R-:W-:-:S05]  /*0a60*/  LEA.HI.X R11, R34, R27, R11, 0x1, P6 ;  /* 0x0000001b220b7211 */ /* 0x000fca00030f0c0b */
[----:B------:R2:W-:Y:S04]  /*0a70*/  @!P5 ST.E.128 desc[UR6][R10.64], RZ ;  /* 0x000000ff0a00d985 */ /* 0x0005e8000c101d06 */
[----:B------:R2:W-:Y:S04]  /*0a80*/  @!P4 ST.E.128 desc[UR6][R10.64+0x80], RZ ;  /* 0x000080ff0a00c985 */ /* 0x0005e8000c101d06 */
[----:B------:R2:W-:Y:S04]  /*0a90*/  @!P2 ST.E.128 desc[UR6][R10.64+0x100], RZ ;  /* 0x000100ff0a00a985 */ /* 0x0005e8000c101d06 */
[----:B------:R2:W-:Y:S02]  /*0aa0*/  @!P1 ST.E.128 desc[UR6][R10.64+0x180], RZ ;  /* 0x000180ff0a009985 */ /* 0x0005e4000c101d06 */
.L_x_1174:
[----:B------:R-:W-:Y:S05]  /*0ab0*/  BSYNC B0 ;  /* 0x0000000000007941 */ /* 0x000fea0003800000 */
.L_x_1173:
[----:B-----5:R-:W-:Y:S01]  /*0ac0*/  IMAD R3, R238, R3, R237 ;  /* 0x00000003ee037224 */ /* 0x020fe200078e02ed */
[----:B------:R-:W-:Y:S01]  /*0ad0*/  BSSY B0, `(.L_x_1175) ;  /* 0x0000016000007945 */ /* 0x000fe20003800000 */
[----:B------:R-:W-:Y:S02]  /*0ae0*/  ISETP.GE.OR P5, PT, R19, R240, P3 ;  /* 0x000000f01300720c */ /* 0x000fe40001fa6670 */
[----:B------:R-:W-:Y:S01]  /*0af0*/  IMAD R0, R0, R3, R81 ;  /* 0x0000000300007224 */ /* 0x000fe200078e0251 */
[----:B------:R-:W-:Y:S10]  /*0b00*/  @P0 BRA `(.L_x_1176) ;  /* 0x0000000000480947 */ /* 0x000ff40003800000 */
[----:B--2---:R-:W-:Y:S01]  /*0b10*/  IADD3 R11, P0, R9, 0x20, RZ ;  /* 0x00000020090b7810 */ /* 0x004fe20007f1e0ff */
[----:B-1----:R-:W-:Y:S01]  /*0b20*/  IMAD.MOV.U32 R12, RZ, RZ, R30 ;  /* 0x000000ffff0c7224 */ /* 0x002fe200078e001e */
        /* <DEDUP_REMOVED lines=16> */
.L_x_1176:
[----:B------:R-:W-:Y:S05]  /*0c30*/  BSYNC B0 ;  /* 0x0000000000007941 */ /* 0x000fea0003800000 */
.L_x_1175:
[C---:B--23--:R-:W-:Y:S01]  /*0c40*/  VIADD R11, R9.reuse, 0x30 ;  /* 0x00000030090b7836 */ /* 0x04cfe20000000000 */
[-C--:B------:R-:W-:Y:S01]  /*0c50*/  ISETP.GE.OR P6, PT, R9, R240.reuse, P3 ;  /* 0x000000f00900720c */ /* 0x080fe20001fc6670 */
[----:B------:R-:W-:Y:S01]  /*0c60*/  BSSY B0, `(.L_x_1177) ;  /* 0x000001e000007945 */ /* 0x000fe20003800000 */
[-C--:B------:R-:W-:Y:S02]  /*0c70*/  ISETP.GE.OR P4, PT, R17, R240.reuse, P3 ;  /* 0x000000f01100720c */ /* 0x080fe40001f86670 */
[CC--:B------:R-:W-:Y:S02]  /*0c80*/  ISETP.GE.AND P1, PT, R11.reuse, R240.reuse, PT ;  /* 0x000000f00b00720c */ /* 0x0c0fe40003f26270 */
[C---:B------:R-:W-:Y:S02]  /*0c90*/  IADD3 R3, P0, R0.reuse, R9, RZ ;  /* 0x0000000900037210 */ /* 0x040fe40007f1e0ff */
[----:B------:R-:W-:Y:S02]  /*0ca0*/  ISETP.GE.OR P3, PT, R11, R240, P3 ;  /* 0x000000f00b00720c */ /* 0x000fe40001f66670 */
[----:B------:R-:W-:-:S02]  /*0cb0*/  LEA.HI.X.SX32 R0, R0, R15, 0x1, P0 ;  /* 0x0000000f00007211 */ /* 0x000fc400000f0eff */
[----:B------:R-:W-:Y:S01]  /*0cc0*/  LEA R10, P0, R3, R4, 0x2 ;  /* 0x00000004030a7211 */ /* 0x000fe200078010ff */
[----:B------:R-:W-:-:S03]  /*0cd0*/  @!P6 IMAD.MOV.U32 R4, RZ, RZ, 0x7f800000 ;  /* 0x7f800000ff04e424 */ /* 0x000fc600078e00ff */
[----:B------:R-:W-:Y:S01]  /*0ce0*/  LEA.HI.X R11, R3, R5, R0, 0x2, P0 ;  /* 0x00000005030b7211 */ /* 0x000fe200000f1400 */
[----:B------:R-:W-:Y:S02]  /*0cf0*/  @!P5 IMAD.MOV.U32 R3, RZ, RZ, 0x7f800000 ;  /* 0x7f800000ff03d424 */ /* 0x000fe400078e00ff */
[----:B------:R-:W-:Y:S01]  /*0d00*/  @!P4 IMAD.MOV.U32 R0, RZ, RZ, 0x7f800000 ;  /* 0x7f800000ff00c424 */ /* 0x000fe200078e00ff */
[----:B------:R-:W-:Y:S06]  /*0d10*/  @P1 BRA `(.L_x_1178) ;  /* 0x0000000000481947 */ /* 0x000fec0003800000 */
[----:B------:R-:W-:Y:S01]  /*0d20*/  IADD3 R9, P0, R9, 0x30, RZ ;  /* 0x0000003009097810 */ /* 0x000fe20007f1e0ff */
[----:B-1----:R-:W-:Y:S01]  /*0d30*/  IMAD.MOV.U32 R12, RZ, RZ, R30 ;  /* 0x000000ffff0c7224 */ /* 0x002fe200078e001e */
[-C--:B------:R-:W-:Y:S01]  /*0d40*/  ISETP.GE.AND P2, PT, R25, R2.reuse, PT ;  /* 0x000000021900720c */ /* 0x080fe20003f46270 */
[----:B------:R-:W-:Y:S02]  /*0d50*/  IMAD.MOV.U32 R13, RZ, RZ, R33 ;  /* 0x000000ffff0d7224 */ /* 0x000fe400078e0021 */
[----:B------:R-:W-:Y:S01]  /*0d60*/  IMAD.X R5, RZ, RZ, R15, P0 ;  /* 0x000000ffff057224 */ /* 0x000fe200000e060f */
[----:B------:R-:W-:Y:S01]  /*0d70*/  ISETP.GE.AND P0, PT, R28, R2, PT ;  /* 0x000000021c00720c */ /* 0x000fe20003f06270 */
[----:B------:R-:W-:-:S04]  /*0d80*/  IMAD.WIDE.U32 R12, R6, R9, R12 ;  /* 0x00000009060c7225 */ /* 0x000fc800078e000c */
[----:B------:R-:W-:Y:S01]  /*0d90*/  IMAD R5, R5, R6, RZ ;  /* 0x0000000605057224 */ /* 0x000fe200078e02ff */
[----:B------:R-:W-:-:S03]  /*0da0*/  LEA R6, P1, R12, R26, 0x1 ;  /* 0x0000001a0c067211 */ /* 0x000fc600078208ff */
[----:B------:R-:W-:-:S04]  /*0db0*/  IMAD R5, R7, R9, R5 ;  /* 0x0000000907057224 */ /* 0x000fc800078e0205 */
        /* <DEDUP_REMOVED lines=8> */
.L_x_1178:
[----:B------:R-:W-:Y:S05]  /*0e40*/  BSYNC B0 ;  /* 0x0000000000007941 */ /* 0x000fea0003800000 */
.L_x_1177:
[----:B------:R-:W-:Y:S01]  /*0e50*/  MOV R237, 0x0 ;  /* 0x0000000000ed7802 */ /* 0x000fe20000000f00 */
[----:B------:R-:W-:Y:S04]  /*0e60*/  @!P6 ST.E desc[UR6][R10.64], R4 ;  /* 0x000000040a00e985 */ /* 0x000fe8000c101906 */
[----:B------:R-:W-:Y:S04]  /*0e70*/  @!P5 ST.E desc[UR6][R10.64+0x40], R3 ;  /* 0x000040030a00d985 */ /* 0x000fe8000c101906 */
[----:B------:R1:W-:Y:S02]  /*0e80*/  @!P4 ST.E desc[UR6][R10.64+0x80], R0 ;  /* 0x000080000a00c985 */ /* 0x0003e4000c101906 */
[----:B-12---:R-:W-:Y:S05]  /*0e90*/  @P3 RET.REL.NODEC R236 `(_ZN5flash24flash_fwd_splitkv_kernelI23Flash_fwd_kernel_traitsILi256ELi64ELi64ELi4ELb0ELb0EN7cutlass10bfloat16_tE19Flash_kernel_traitsILi256ELi64ELi64ELi4ES3_EELb0ELb0ELb0ELb0ELb0ELb1ELb0ELb1EEEvNS_16Flash_fwd_paramsE) ;  /* 0xfffffff0ec583950 */ /* 0x006fea0003c3ffff */
[----:B------:R-:W-:Y:S02]  /*0ea0*/  MOV R3, 0x7f800000 ;  /* 0x7f80000000037802 */ /* 0x000fe40000000f00 */
[----:B------:R-:W-:-:S03]  /*0eb0*/  MOV R237, 0x0 ;  /* 0x0000000000ed7802 */ /* 0x000fc60000000f00 */
[----:B------:R1:W-:Y:S02]  /*0ec0*/  ST.E desc[UR6][R10.64+0xc0], R3 ;  /* 0x0000c0030a007985 */ /* 0x0003e4000c101906 */
[----:B-1----:R-:W-:Y:S05]  /*0ed0*/  RET.REL.NODEC R236 `(_ZN5flash24flash_fwd_splitkv_kernelI23Flash_fwd_kernel_traitsILi256ELi64ELi64ELi4ELb0ELb0EN7cutlass10bfloat16_tE19Flash_kernel_traitsILi256ELi64ELi64ELi4ES3_EELb0ELb0ELb0ELb0ELb0ELb1ELb0ELb1EEEvNS_16Flash_fwd_paramsE) ;  /* 0xfffffff0ec487950 */ /* 0x002fea0003c3ffff */
.L_x_1170:
        /* <DEDUP_REMOVED lines=14> */
[----:B------:R-:W-:-:S04]  /*0fc0*/  @P1 IMAD.WIDE.U32 R2, R4, R238, RZ ;  /* 0x000000ee04021225 */ /* 0x000fc800078e00ff */
[----:B------:R-:W-:Y:S01]  /*0fd0*/  @P1 IMAD R0, R4, R0, R5 ;  /* 0x0000000004001224 */ /* 0x000fe200078e0205 */
[----:B------:R-:W-:-:S03]  /*0fe0*/  @P1 LEA R244, P0, R2, R6, 0x2 ;  /* 0x0000000602f41211 */ /* 0x000fc600078010ff */
[----:B------:R-:W-:-:S05]  /*0ff0*/  @P1 IMAD.IADD R0, R3, 0x1, R0 ;  /* 0x0000000103001824 */ /* 0x000fca00078e0200 */
[----:B------:R-:W-:Y:S02]  /*1000*/  @P1 LEA.HI.X R245, R2, R7, R0, 0x2, P0 ;  /* 0x0000000702f51211 */ /* 0x000fe400000f1400 */
[----:B------:R-:W-:-:S04]  /*1010*/  ISETP.NE.U32.AND P0, PT, R244, RZ, PT ;  /* 0x000000fff400720c */ /* 0x000fc80003f05070 */
[----:B------:R-:W-:-:S13]  /*1020*/  ISETP.NE.AND.EX P0, PT, R245, RZ, PT, P0 ;  /* 0x000000fff500720c */ /* 0x000fda0003f05300 */
[----:B-1----:R-:W-:Y:S05]  /*1030*/  @!P0 BRA `(.L_x_1180) ;  /* 0x0000000400508947 */ /* 0x002fea0003800000 */
[----:B------:R-:W2:Y:S04]  /*1040*/  LD.E R8, desc[UR6][R18.64+0x170] ;  /* 0x0001700612087980 */ /* 0x000ea8000c101900 */
[----:B------:R-:W3:Y:S01]  /*1050*/  LD.E R2, desc[UR6][R18.64+0x68] ;  /* 0x0000680612027980 */ /* 0x000ee2000c101900 */
[----:B------:R-:W-:-:S03]  /*1060*/  LEA R7, R165, 0xffffffc0, 0x6 ;  /* 0xffffffc0a5077811 */ /* 0x000fc600078e30ff */
[----:B------:R-:W4:Y:S04]  /*1070*/  LD.E.64 R14, desc[UR6][R18.64+0x20] ;  /* 0x00002006120e7980 */ /* 0x000f28000c101b00 */
[----:B------:R-:W4:Y:S04]  /*1080*/  LD.E.64 R68, desc[UR6][R18.64+0x38] ;  /* 0x0000380612447980 */ /* 0x000f28000c101b00 */
[----:B------:R-:W4:Y:S04]  /*1090*/  LD.E.64 R20, desc[UR6][R18.64+0x50] ;  /* 0x0000500612147980 */ /* 0x000f28000c101b00 */
[----:B------:R-:W4:Y:S04]  /*10a0*/  LD.E.64 R12, desc[UR6][R18.64+0x28] ;  /* 0x00002806120c7980 */ /* 0x000f28000c101b00 */
[----:B------:R-:W5:Y:S04]  /*10b0*/  LD.E.64 R24, desc[UR6][R18.64+0x58] ;  /* 0x0000580612187980 */ /* 0x000f68000c101b00 */
[----:B------:R-:W5:Y:S01]  /*10c0*/  LD.E.64 R70, desc[UR6][R18.64+0x40] ;  /* 0x0000400612467980 */ /* 0x000f62000c101b00 */
[----:B--2---:R-:W-:-:S04]  /*10d0*/  IABS R4, R8 ;  /* 0x0000000800047213 */ /* 0x004fc80000000000 */
[----:B------:R-:W1:Y:S08]  /*10e0*/  I2F.RP R5, R4 ;  /* 0x0000000400057306 */ /* 0x000e700000209400 */
[----:B-1---5:R-:W1:Y:S02]  /*10f0*/  MUFU.RCP R10, R5 ;  /* 0x00000005000a7308 */ /* 0x022e640000001000 */
[----:B-1----:R-:W-:-:S06]  /*1100*/  VIADD R10, R10, 0xffffffe ;  /* 0x0ffffffe0a0a7836 */ /* 0x002fcc0000000000 */
[----:B------:R-:W1:Y:S01]  /*1110*/  F2I.FTZ.U32.TRUNC.NTZ R11, R10 ;  /* 0x0000000a000b7305 */ /* 0x000e62000021f000 */
[----:B------:R-:W-:Y:S01]  /*1120*/  IABS R0, R8 ;  /* 0x0000000800007213 */ /* 0x000fe20000000000 */
[----:B-1----:R-:W-:Y:S01]  /*1130*/  IMAD.MOV R3, RZ, RZ, -R11 ;  /* 0x000000ffff037224 */ /* 0x002fe200078e0a0b */
[----:B------:R-:W-:-:S03]  /*1140*/  MOV R10, RZ ;  /* 0x000000ff000a7202 */ /* 0x000fc60000000f00 */
[----:B------:R-:W-:Y:S01]  /*1150*/  IMAD R6, R3, R4, RZ ;  /* 0x0000000403067224 */ /* 0x000fe200078e02ff */
[----:B------:R-:W-:-:S03]  /*1160*/  IABS R3, R7 ;  /* 0x0000000700037213 */ /* 0x000fc60000000000 */
[----:B------:R-:W-:-:S04]  /*1170*/  IMAD.HI.U32 R6, R11, R6, R10 ;  /* 0x000000060b067227 */ /* 0x000fc800078e000a */
[----:B------:R-:W-:Y:S02]  /*1180*/  IMAD.MOV R0, RZ, RZ, -R0 ;  /* 0x000000ffff007224 */ /* 0x000fe400078e0a00 */
[----:B------:R-:W-:-:S04]  /*1190*/  IMAD.HI.U32 R9, R6, R3, RZ ;  /* 0x0000000306097227 */ /* 0x000fc800078e00ff */
[----:B------:R-:W-:-:S05]  /*11a0*/  IMAD R3, R9, R0, R3 ;  /* 0x0000000009037224 */ /* 0x000fca00078e0203 */
[----:B------:R-:W-:Y:S02]  /*11b0*/  ISETP.GT.U32.AND P1, PT, R4, R3, PT ;  /* 0x000000030400720c */ /* 0x000fe40003f24070 */
[----:B------:R-:W-:-:S11]  /*11c0*/  LOP3.LUT R0, R7, R8, RZ, 0x3c, !PT ;  /* 0x0000000807007212 */ /* 0x000fd600078e3cff */
[----:B------:R-:W-:-:S04]  /*11d0*/  @!P1 IADD3 R3, R3, -R4, RZ ;  /* 0x8000000403039210 */ /* 0x000fc80007ffe0ff */
[----:B------:R-:W-:Y:S01]  /*11e0*/  ISETP.GE.U32.AND P2, PT, R3, R4, PT ;  /* 0x000000040300720c */ /* 0x000fe20003f46070 */
[----:B------:R-:W-:Y:S01]  /*11f0*/  @!P1 VIADD R9, R9, 0x1 ;  /* 0x0000000109099836 */ /* 0x000fe20000000000 */
[----:B------:R-:W-:Y:S02]  /*1200*/  ISETP.GE.AND P0, PT, R0, RZ, PT ;  /* 0x000000ff0000720c */ /* 0x000fe40003f06270 */
[----:B------:R-:W-:-:S09]  /*1210*/  ISETP.NE.AND P1, PT, R8, RZ, PT ;  /* 0x000000ff0800720c */ /* 0x000fd20003f25270 */
[----:B------:R-:W-:-:S05]  /*1220*/  @P2 IADD3 R9, R9, 0x1, RZ ;  /* 0x0000000109092810 */ /* 0x000fca0007ffe0ff */
        /* <DEDUP_REMOVED lines=18> */
[----:B------:R-:W-:-:S13]  /*1350*/  ISETP.GT.U32.AND P1, PT, R6, R5, PT ;  /* 0x000000050600720c */ /* 0x000fda0003f24070 */
[----:B------:R-:W-:-:S04]  /*1360*/  @!P1 IADD3 R5, R5, -R6, RZ ;  /* 0x8000000605059210 */ /* 0x000fc80007ffe0ff */
[----:B------:R-:W-:Y:S01]  /*1370*/  ISETP.GE.U32.AND P2, PT, R5, R6, PT ;  /* 0x000000060500720c */ /* 0x000fe20003f46070 */
[----:B------:R-:W-:Y:S01]  /*1380*/  IMAD.MOV R6, RZ, RZ, -R9 ;  /* 0x000000ffff067224 */ /* 0x000fe200078e0a09 */
[----:B------:R-:W-:Y:S02]  /*1390*/  LOP3.LUT R5, R237, R2, RZ, 0x3c, !PT ;  /* 0x00000002ed057212 */ /* 0x000fe400078e3cff */
[----:B------:R-:W-:Y:S02]  /*13a0*/  @!P1 IADD3 R3, R3, 0x1, RZ ;  /* 0x0000000103039810 */ /* 0x000fe40007ffe0ff */
[----:B------:R-:W-:Y:S02]  /*13b0*/  ISETP.GE.AND P0, PT, R5, RZ, PT ;  /* 0x000000ff0500720c */ /* 0x000fe40003f06270 */
[----:B------:R-:W-:Y:S01]  /*13c0*/  ISETP.NE.AND P1, PT, R2, RZ, PT ;  /* 0x000000ff0200720c */ /* 0x000fe20003f25270 */
[----:B------:R-:W-:-:S04]  /*13d0*/  IMAD R7, R8, R6, R7 ;  /* 0x0000000608077224 */ /* 0x000fc800078e0207 */
[----:B------:R-:W-:Y:S01]  /*13e0*/  @P2 VIADD R3, R3, 0x1 ;  /* 0x0000000103032836 */ /* 0x000fe20000000000 */
[----:B--2---:R-:W-:Y:S01]  /*13f0*/  SHF.R.S32.HI R9, RZ, 0x1f, R0 ;  /* 0x0000001fff097819 */ /* 0x004fe20000011400 */
[-C--:B----4-:R-:W-:Y:S02]  /*1400*/  IMAD R4, R15, R0.reuse, RZ ;  /* 0x000000000f047224 */ /* 0x090fe400078e02ff */
[----:B------:R-:W-:-:S04]  /*1410*/  IMAD.WIDE.U32 R10, R14, R0, RZ ;  /* 0x000000000e0a7225 */ /* 0x000fc800078e00ff */
[----:B------:R-:W-:Y:S01]  /*1420*/  IMAD R4, R14, R9, R4 ;  /* 0x000000090e047224 */ /* 0x000fe200078e0204 */
[----:B------:R-:W-:-:S04]  /*1430*/  SHF.R.S32.HI R15, RZ, 0x1f, R7 ;  /* 0x0000001fff0f7819 */ /* 0x000fc80000011407 */
[----:B------:R-:W-:Y:S01]  /*1440*/  IADD3 R11, R11, R4, RZ ;  /* 0x000000040b0b7210 */ /* 0x000fe20007ffe0ff */
[----:B------:R-:W-:Y:S02]  /*1450*/  IMAD.MOV.U32 R4, RZ, RZ, R3 ;  /* 0x000000ffff047224 */ /* 0x000fe400078e0003 */
[----:B------:R-:W-:Y:S02]  /*1460*/  IMAD R3, R69, R7, RZ ;  /* 0x0000000745037224 */ /* 0x000fe400078e02ff */
[----:B------:R-:W-:Y:S01]  /*1470*/  IMAD.WIDE.U32 R10, R7, R68, R10 ;  /* 0x00000044070a7225 */ /* 0x000fe200078e000a */
[----:B------:R-:W-:Y:S02]  /*1480*/  @!P0 IADD3 R4, -R4, RZ, RZ ;  /* 0x000000ff04048210 */ /* 0x000fe40007ffe1ff */
[----:B------:R-:W-:Y:S01]  /*1490*/  @!P1 LOP3.LUT R4, RZ, R2, RZ, 0x33, !PT ;  /* 0x00000002ff049212 */ /* 0x000fe200078e33ff */
[----:B------:R-:W-:-:S03]  /*14a0*/  IMAD R3, R68, R15, R3 ;  /* 0x0000000f44037224 */ /* 0x000fc600078e0203 */
[----:B------:R-:W-:Y:S01]  /*14b0*/  SHF.R.S32.HI R5, RZ, 0x1f, R4 ;  /* 0x0000001fff057819 */ /* 0x000fe20000011404 */
[----:B------:R-:W-:Y:S02]  /*14c0*/  IMAD.IADD R11, R11, 0x1, R3 ;  /* 0x000000010b0b7824 */ /* 0x000fe400078e0203 */
[----:B------:R-:W-:Y:S02]  /*14d0*/  IMAD R3, R21, R4, RZ ;  /* 0x0000000415037224 */ /* 0x000fe400078e02ff */
[-C--:B------:R-:W-:Y:S02]  /*14e0*/  IMAD R2, R13, R0.reuse, RZ ;  /* 0x000000000d027224 */ /* 0x080fe400078e02ff */
[----:B------:R-:W-:-:S04]  /*14f0*/  IMAD.WIDE.U32 R22, R12, R0, RZ ;  /* 0x000000000c167225 */ /* 0x000fc800078e00ff */
[----:B------:R-:W-:Y:S02]  /*1500*/  IMAD R3, R20, R5, R3 ;  /* 0x0000000514037224 */ /* 0x000fe400078e0203 */
[----:B------:R-:W-:-:S04]  /*1510*/  IMAD.WIDE.U32 R10, R4, R20, R10 ;  /* 0x00000014040a7225 */ /* 0x000fc800078e000a */
[----:B------:R-:W-:Y:S01]  /*1520*/  IMAD R2, R12, R9, R2 ;  /* 0x000000090c027224 */ /* 0x000fe200078e0202 */
[----:B------:R-:W-:Y:S02]  /*1530*/  MOV R8, R22 ;  /* 0x0000001600087202 */ /* 0x000fe40000000f00 */
[----:B------:R-:W-:Y:S01]  /*1540*/  IADD3 R3, R11, R3, RZ ;  /* 0x000000030b037210 */ /* 0x000fe20007ffe0ff */
[----:B------:R-:W-:Y:S01]  /*1550*/  IMAD.IADD R9, R23, 0x1, R2 ;  /* 0x0000000117097824 */ /* 0x000fe200078e0202 */
[----:B------:R-:W-:Y:S01]  /*1560*/  MOV R0, R10 ;  /* 0x0000000a00007202 */ /* 0x000fe20000000f00 */
[----:B------:R-:W-:Y:S05]  /*1570*/  BRA `(.L_x_1181) ;  /* 0x0000000400387947 */ /* 0x000fea0003800000 */
.L_x_1180:
        /* <DEDUP_REMOVED lines=9> */
[----:B--2---:R-:W-:-:S04]  /*1610*/  IABS R3, R4 ;  /* 0x0000000400037213 */ /* 0x004fc80000000000 */
[----:B------:R-:W2:Y:S08]  /*1620*/  I2F.RP R6, R3 ;  /* 0x0000000300067306 */ /* 0x000eb00000209400 */
[----:B--2---:R-:W2:Y:S02]  /*1630*/  MUFU.RCP R2, R6 ;  /* 0x0000000600027308 */ /* 0x004ea40000001000 */
[----:B--2---:R-:W-:-:S06]  /*1640*/  IADD3 R2, R2, 0xffffffe, RZ ;  /* 0x0ffffffe02027810 */ /* 0x004fcc0007ffe0ff */
[----:B------:R-:W2:Y:S01]  /*1650*/  F2I.FTZ.U32.TRUNC.NTZ R9, R2 ;  /* 0x0000000200097305 */ /* 0x000ea2000021f000 */
[----:B------:R-:W-:Y:S02]  /*1660*/  IABS R7, R4 ;  /* 0x0000000400077213 */ /* 0x000fe40000000000 */
[----:B--2---:R-:W-:-:S05]  /*1670*/  IADD3 R0, RZ, -R9, RZ ;  /* 0x80000009ff007210 */ /* 0x004fca0007ffe0ff */
[----:B------:R-:W-:Y:S01]  /*1680*/  IMAD R5, R0, R3, RZ ;  /* 0x0000000300057224 */ /* 0x000fe200078e02ff */
[----:B------:R-:W-:-:S03]  /*1690*/  IABS R0, R237 ;  /* 0x000000ed00007213 */ /* 0x000fc60000000000 */
[----:B------:R-:W-:Y:S01]  /*16a0*/  IMAD.HI.U32 R5, R9, R5, R8 ;  /* 0x0000000509057227 */ /* 0x000fe200078e0008 */
[----:B------:R-:W-:-:S05]  /*16b0*/  IADD3 R7, RZ, -R7, RZ ;  /* 0x80000007ff077210 */ /* 0x000fca0007ffe0ff */
[----:B------:R-:W-:-:S04]  /*16c0*/  IMAD.HI.U32 R2, R5, R0, RZ ;  /* 0x0000000005027227 */ /* 0x000fc800078e00ff */
[----:B------:R-:W-:Y:S01]  /*16d0*/  IMAD R0, R2, R7, R0 ;  /* 0x0000000702007224 */ /* 0x000fe200078e0200 */
[----:B------:R-:W-:-:S04]  /*16e0*/  @!P3 SHF.R.S32.HI R6, RZ, 0x1f, R11 ;  /* 0x0000001fff06b819 */ /* 0x000fc8000001140b */
[----:B------:R-:W-:Y:S01]  /*16f0*/  ISETP.GT.U32.AND P0, PT, R3, R0, PT ;  /* 0x000000000300720c */ /* 0x000fe20003f04070 */
[-C--:B---3--:R-:W-:Y:S02]  /*1700*/  @!P3 IMAD R5, R69, R11.reuse, RZ ;  /* 0x0000000b4505b224 */ /* 0x088fe400078e02ff */
[----:B------:R-:W-:-:S04]  /*1710*/  @!P3 IMAD.WIDE.U32 R26, R68, R11, RZ ;  /* 0x0000000b441ab225 */ /* 0x000fc800078e00ff */
[----:B------:R-:W-:Y:S01]  /*1720*/  @!P3 IMAD R5, R6, R68, R5 ;  /* 0x000000440605b224 */ /* 0x000fe200078e0205 */
[----:B-----5:R-:W-:Y:S01]  /*1730*/  @!P3 SHF.R.S32.HI R6, RZ, 0x1f, R10 ;  /* 0x0000001fff06b819 */ /* 0x020fe2000001140a */
[----:B------:R-:W-:-:S03]  /*1740*/  @P3 IMAD.IADD R7, R11, 0x1, R12 ;  /* 0x000000010b073824 */ /* 0x000fc600078e020c */
[----:B------:R-:W-:Y:S01]  /*1750*/  @!P3 IADD3 R27, R27, R5, RZ ;  /* 0x000000051b1bb210 */ /* 0x000fe20007ffe0ff */
[----:B----4-:R-:W-:Y:S01]  /*1760*/  @!P3 IMAD R5, R15, R10, RZ ;  /* 0x0000000a0f05b224 */ /* 0x010fe200078e02ff */
[----:B------:R-:W-:Y:S01]  /*1770*/  @!P0 IADD3 R0, R0, -R3, RZ ;  /* 0x8000000300008210 */ /* 0x000fe20007ffe0ff */
[-C--:B------:R-:W-:Y:S02]  /*1780*/  @P3 IMAD R9, R69, R7.reuse, RZ ;  /* 0x0000000745093224 */ /* 0x080fe400078e02ff */
[----:B------:R-:W-:Y:S01]  /*1790*/  @P3 IMAD.WIDE.U32 R28, R68, R7, RZ ;  /* 0x00000007441c3225 */ /* 0x000fe200078e00ff */
[----:B------:R-:W-:Y:S02]  /*17a0*/  ISETP.GE.U32.AND P2, PT, R0, R3, PT ;  /* 0x000000030000720c */ /* 0x000fe40003f46070 */
[----:B------:R-:W-:Y:S01]  /*17b0*/  LOP3.LUT R0, R237, R4, RZ, 0x3c, !PT ;  /* 0x00000004ed007212 */ /* 0x000fe200078e3cff */
[C---:B------:R-:W-:Y:S02]  /*17c0*/  @!P3 IMAD R5, R14.reuse, R6, R5 ;  /* 0x000000060e05b224 */ /* 0x040fe400078e0205 */
[----:B------:R-:W-:Y:S01]  /*17d0*/  @!P3 IMAD.WIDE.U32 R14, R14, R10, R26 ;  /* 0x0000000a0e0eb225 */ /* 0x000fe200078e001a */
[----:B------:R-:W-:-:S02]  /*17e0*/  ISETP.GE.AND P1, PT, R0, RZ, PT ;  /* 0x000000ff0000720c */ /* 0x000fc40003f26270 */
[----:B------:R-:W-:Y:S02]  /*17f0*/  @!P0 IADD3 R2, R2, 0x1, RZ ;  /* 0x0000000102028810 */ /* 0x000fe40007ffe0ff */
[----:B------:R-:W-:Y:S02]  /*1800*/  @P3 IADD3 R9, R29, R9, RZ ;  /* 0x000000091d093210 */ /* 0x000fe40007ffe0ff */
[----:B------:R-:W-:Y:S02]  /*1810*/  ISETP.NE.AND P0, PT, R4, RZ, PT ;  /* 0x000000ff0400720c */ /* 0x000fe40003f05270 */
[----:B------:R-:W-:Y:S01]  /*1820*/  @!P3 IADD3 R9, R15, R5, RZ ;  /* 0x000000050f09b210 */ /* 0x000fe20007ffe0ff */
[-C--:B------:R-:W-:Y:S01]  /*1830*/  @!P3 IMAD R5, R71, R11.reuse, RZ ;  /* 0x0000000b4705b224 */ /* 0x080fe200078e02ff */
[----:B------:R-:W-:Y:S01]  /*1840*/  @!P3 SHF.R.S32.HI R3, RZ, 0x1f, R11 ;  /* 0x0000001fff03b819 */ /* 0x000fe2000001140b */
[----:B------:R-:W-:Y:S01]  /*1850*/  @!P3 IMAD.WIDE.U32 R26, R70, R11, RZ ;  /* 0x0000000b461ab225 */ /* 0x000fe200078e00ff */
[----:B------:R-:W-:-:S03]  /*1860*/  LEA R7, R165, 0xffffffc0, 0x6 ;  /* 0xffffffc0a5077811 */ /* 0x000fc600078e30ff */
[----:B------:R-:W-:Y:S01]  /*1870*/  @!P3 IMAD R3, R3, R70, R5 ;  /* 0x000000460303b224 */ /* 0x000fe200078e0205 */
[----:B------:R-:W-:Y:S01]  /*1880*/  @P2 IADD3 R2, R2, 0x1, RZ ;  /* 0x0000000102022810 */ /* 0x000fe20007ffe0ff */
[----:B------:R-:W-:Y:S01]  /*1890*/  @P3 IMAD.MOV.U32 R8, RZ, RZ, R28 ;  /* 0x000000ffff083224 */ /* 0x000fe200078e001c */
[----:B------:R-:W-:Y:S01]  /*18a0*/  SHF.R.S32.HI R15, RZ, 0x1f, R7 ;  /* 0x0000001fff0f7819 */ /* 0x000fe20000011407 */
[----:B------:R-:W-:Y:S01]  /*18b0*/  @!P3 IMAD.MOV.U32 R8, RZ, RZ, R14 ;  /* 0x000000ffff08b224 */ /* 0x000fe200078e000e */
[----:B------:R-:W-:Y:S01]  /*18c0*/  @!P3 IADD3 R27, R27, R3, RZ ;  /* 0x000000031b1bb210 */ /* 0x000fe20007ffe0ff */
[-C--:B------:R-:W-:Y:S01]  /*18d0*/  IMAD R6, R69, R7.reuse, RZ ;  /* 0x0000000745067224 */ /* 0x080fe200078e02ff */
[----:B------:R-:W-:Y:S01]  /*18e0*/  @!P1 IADD3 R2, -R2, RZ, RZ ;  /* 0x000000ff02029210 */ /* 0x000fe20007ffe1ff */
[----:B------:R-:W-:Y:S01]  /*18f0*/  @!P3 IMAD R0, R23, R10, RZ ;  /* 0x0000000a1700b224 */ /* 0x000fe200078e02ff */
[----:B------:R-:W-:Y:S01]  /*1900*/  @!P3 SHF.R.S32.HI R3, RZ, 0x1f, R10 ;  /* 0x0000001fff03b819 */ /* 0x000fe2000001140a */
[----:B------:R-:W-:Y:S01]  /*1910*/  IMAD R6, R15, R68, R6 ;  /* 0x000000440f067224 */ /* 0x000fe200078e0206 */
[----:B------:R-:W-:Y:S01]  /*1920*/  @!P0 LOP3.LUT R2, RZ, R4, RZ, 0x33, !PT ;  /* 0x00000004ff028212 */ /* 0x000fe200078e33ff */
[----:B------:R-:W-:Y:S01]  /*1930*/  IMAD.WIDE.U32 R8, R68, R7, R8 ;  /* 0x0000000744087225 */ /* 0x000fe200078e0008 */
[----:B------:R-:W-:-:S02]  /*1940*/  @P3 IADD3 R11, R11, R12, RZ ;  /* 0x0000000c0b0b3210 */ /* 0x000fc40007ffe0ff */
[----:B------:R-:W-:Y:S01]  /*1950*/  SHF.R.S32.HI R5, RZ, 0x1f, R2 ;  /* 0x0000001fff057819 */ /* 0x000fe20000011402 */
[----:B------:R-:W-:Y:S02]  /*1960*/  @!P3 IMAD R0, R22, R3, R0 ;  /* 0x000000031600b224 */ /* 0x000fe400078e0200 */
[----:B------:R-:W-:Y:S02]  /*1970*/  IMAD.IADD R13, R9, 0x1, R6 ;  /* 0x00000001090d7824 */ /* 0x000fe400078e0206 */
[----:B------:R-:W-:Y:S02]  /*1980*/  IMAD.MOV.U32 R12, RZ, RZ, R8 ;  /* 0x000000ffff0c7224 */ /* 0x000fe400078e0008 */
[----:B------:R-:W-:Y:S02]  /*1990*/  IMAD R3, R21, R2, RZ ;  /* 0x0000000215037224 */ /* 0x000fe400078e02ff */
[-C--:B------:R-:W-:Y:S02]  /*19a0*/  @P3 IMAD R9, R71, R11.reuse, RZ ;  /* 0x0000000b47093224 */ /* 0x080fe400078e02ff */
[----:B------:R-:W-:-:S04]  /*19b0*/  @P3 IMAD.WIDE.U32 R28, R70, R11, RZ ;  /* 0x0000000b461c3225 */ /* 0x000fc800078e00ff */
[----:B------:R-:W-:Y:S01]  /*19c0*/  @!P3 IMAD.WIDE.U32 R22, R22, R10, R26 ;  /* 0x0000000a1616b225 */ /* 0x000fe200078e001a */
[----:B------:R-:W-:-:S03]  /*19d0*/  @P3 IADD3 R9, R29, R9, RZ ;  /* 0x000000091d093210 */ /* 0x000fc60007ffe0ff */
[----:B------:R-:W-:-:S04]  /*19e0*/  IMAD.WIDE.U32 R12, R20, R2, R12 ;  /* 0x00000002140c7225 */ /* 0x000fc800078e000c */
[----:B------:R-:W-:Y:S01]  /*19f0*/  IMAD R3, R20, R5, R3 ;  /* 0x0000000514037224 */ /* 0x000fe200078e0203 */
[----:B------:R-:W-:Y:S01]  /*1a00*/  @!P3 IADD3 R9, R23, R0, RZ ;  /* 0x000000001709b210 */ /* 0x000fe20007ffe0ff */
[----:B------:R-:W-:Y:S01]  /*1a10*/  @P3 IMAD.MOV.U32 R8, RZ, RZ, R28 ;  /* 0x000000ffff083224 */ /* 0x000fe200078e001c */
[----:B------:R-:W-:Y:S01]  /*1a20*/  @!P3 MOV R8, R22 ;  /* 0x000000160008b202 */ /* 0x000fe20000000f00 */
[----:B------:R-:W-:Y:S01]  /*1a30*/  IMAD.MOV.U32 R0, RZ, RZ, R12 ;  /* 0x000000ffff007224 */ /* 0x000fe200078e000c */
[----:B------:R-:W-:Y:S02]  /*1a40*/  IADD3 R3, R13, R3, RZ ;  /* 0x000000030d037210 */ /* 0x000fe40007ffe0ff */
[----:B-1----:R-:W-:Y:S02]  /*1a50*/  MOV R4, R2 ;  /* 0x0000000200047202 */ /* 0x002fe40000000f00 */
.L_x_1181:
[----:B------:R-:W-:Y:S05]  /*1a60*/  BSYNC B0 ;  /* 0x0000000000007941 */ /* 0x000fea0003800000 */
.L_x_1179:
        /* <DEDUP_REMOVED lines=12> */
[----:B------:R-:W-:Y:S02]  /*1b30*/  LOP3.LUT R14, R186, 0xfffffff8, RZ, 0xc0, !PT ;  /* 0xfffffff8ba0e7812 */ /* 0x000fe400078ec0ff */
[----:B------:R-:W-:Y:S02]  /*1b40*/  SHF.R.S32.HI R6, RZ, 0x4, R13 ;  /* 0x00000004ff067819 */ /* 0x000fe4000001140d */
[----:B------:R-:W-:Y:S01]  /*1b50*/  LOP3.LUT R12, R13, 0xfffffff0, RZ, 0xc0, !PT ;  /* 0xfffffff00d0c7812 */ /* 0x000fe200078ec0ff */
[----:B------:R-:W-:Y:S01]  /*1b60*/  IMAD.IADD R59, R57, 0x1, -R14 ;  /* 0x00000001393b7824 */ /* 0x000fe200078e0a0e */
[----:B------:R-:W-:-:S03]  /*1b70*/  LEA.HI R73, R13, R6, RZ, 0x1 ;  /* 0x000000060d497211 */ /* 0x000fc600078f08ff */
[----:B------:R-:W-:Y:S02]  /*1b80*/  IMAD.IADD R13, R57, 0x1, -R12 ;  /* 0x00000001390d7824 */ /* 0x000fe400078e0a0c */
[----:B------:R-:W-:-:S03]  /*1b90*/  IMAD.SHL.U32 R14, R59, 0x8, RZ ;  /* 0x000000083b0e7824 */ /* 0x000fc600078e00ff */
[----:B------:R-:W-:Y:S02]  /*1ba0*/  SHF.R.S32.HI R12, RZ, 0x1f, R13 ;  /* 0x0000001fff0c7819 */ /* 0x000fe4000001140d */
[----:B------:R-:W-:Y:S02]  /*1bb0*/  IADD3 R26, P1, R14, R8, RZ ;  /* 0x000000080e1a7210 */ /* 0x000fe40007f3e0ff */
[----:B------:R-:W-:Y:S02]  /*1bc0*/  LOP3.LUT R73, R73, 0xfffffffe, RZ, 0xc0, !PT ;  /* 0xfffffffe49497812 */ /* 0x000fe400078ec0ff */
[----:B------:R-:W-:Y:S02]  /*1bd0*/  LEA.HI R8, R12, R13, RZ, 0x3 ;  /* 0x0000000d0c087211 */ /* 0x000fe400078f18ff */
[----:B------:R-:W-:Y:S01]  /*1be0*/  SHF.R.S32.HI R186, RZ, 0x3, R186 ;  /* 0x00000003ffba7819 */ /* 0x000fe200000114ba */
[----:B------:R-:W-:Y:S01]  /*1bf0*/  IMAD.IADD R73, R6, 0x1, -R73 ;  /* 0x0000000106497824 */ /* 0x000fe200078e0a49 */
[----:B------:R-:W-:Y:S01]  /*1c00*/  LOP3.LUT R12, R8, 0xfffffff8, RZ, 0xc0, !PT ;  /* 0xfffffff8080c7812 */ /* 0x000fe200078ec0ff */
[----:B------:R-:W-:Y:S01]  /*1c10*/  IMAD R6, R15, R70, RZ ;  /* 0x000000460f067224 */ /* 0x000fe200078e02ff */
[----:B------:R-:W-:-:S02]  /*1c20*/  SHF.R.S32.HI R15, RZ, 0x1f, R14 ;  /* 0x0000001fff0f7819 */ /* 0x000fc4000001140e */
[----:B------:R-:W-:Y:S01]  /*1c30*/  LEA.HI R2, R2, R57, RZ, 0x6 ;  /* 0x0000003902027211 */ /* 0x000fe200078f30ff */
[----:B-1----:R-:W-:Y:S02]  /*1c40*/  IMAD.SHL.U32 R17, R186, 0x40, RZ ;  /* 0x00000040ba117824 */ /* 0x002fe400078e00ff */
[----:B------:R-:W-:Y:S02]  /*1c50*/  IMAD.IADD R12, R13, 0x1, -R12 ;  /* 0x000000010d0c7824 */ /* 0x000fe400078e0a0c */
[----:B------:R-:W-:Y:S02]  /*1c60*/  IMAD.X R27, R15, 0x1, R9, P1 ;  /* 0x000000010f1b7824 */ /* 0x000fe400008e0609 */
[----:B------:R-:W-:Y:S01]  /*1c70*/  IMAD.SHL.U32 R174, R2, 0x8, RZ ;  /* 0x0000000802ae7824 */ /* 0x000fe200078e00ff */
[----:B------:R-:W-:Y:S01]  /*1c80*/  LOP3.LUT R17, R17, 0x1c0, RZ, 0xc0, !PT ;  /* 0x000001c011117812 */ /* 0x000fe200078ec0ff */
[----:B------:R-:W-:Y:S02]  /*1c90*/  IMAD.SHL.U32 R2, R12, 0x40, RZ ;  /* 0x000000400c027824 */ /* 0x000fe400078e00ff */
[----:B------:R-:W-:-:S02]  /*1ca0*/  IMAD R6, R7, R71, R6 ;  /* 0x0000004707067224 */ /* 0x000fc400078e0206 */
[----:B------:R-:W-:Y:S01]  /*1cb0*/  IMAD.WIDE.U32 R26, R7, R70, R26 ;  /* 0x00000046071a7225 */ /* 0x000fe200078e001a */
[----:B------:R-:W-:Y:S02]  /*1cc0*/  LOP3.LUT R20, R17, 0x38, R14, 0xf8, !PT ;  /* 0x0000003811147812 */ /* 0x000fe400078ef80e */
[----:B------:R-:W-:Y:S01]  /*1cd0*/  LOP3.LUT R2, R2, 0x1c0, RZ, 0xc0, !PT ;  /* 0x000001c002027812 */ /* 0x000fe200078ec0ff */
[----:B------:R-:W-:Y:S01]  /*1ce0*/  IMAD.SHL.U32 R7, R73, 0x8, RZ ;  /* 0x0000000849077824 */ /* 0x000fe200078e00ff */
[----:B------:R-:W-:Y:S02]  /*1cf0*/  SHF.R.U32.HI R17, RZ, 0x3, R17 ;  /* 0x00000003ff117819 */ /* 0x000fe40000011611 */
[----:B------:R-:W-:Y:S02]  /*1d00*/  LOP3.LUT P3, RZ, R12, 0x4, RZ, 0xc0, !PT ;  /* 0x000000040cff7812 */ /* 0x000fe4000786c0ff */
[----:B------:R-:W-:Y:S02]  /*1d10*/  LOP3.LUT R7, R2, 0x8, R7, 0xf8, !PT ;  /* 0x0000000802077812 */ /* 0x000fe400078ef807 */
[----:B------:R-:W-:-:S02]  /*1d20*/  LOP3.LUT R17, R20, R17, RZ, 0x3c, !PT ;  /* 0x0000001114117212 */ /* 0x000fc400078e3cff */
[----:B------:R-:W-:Y:S02]  /*1d30*/  SHF.R.U32.HI R2, RZ, 0x3, R2 ;  /* 0x00000003ff027819 */ /* 0x000fe40000011602 */
[----:B------:R-:W-:Y:S02]  /*1d40*/  LOP3.LUT P2, RZ, R12, 0x2, RZ, 0xc0, !PT ;  /* 0x000000020cff7812 */ /* 0x000fe4000784c0ff */
[----:B------:R-:W-:Y:S01]  /*1d50*/  LOP3.LUT R55, R7, R2, RZ, 0x3c, !PT ;  /* 0x0000000207377212 */ /* 0x000fe200078e3cff */
[----:B------:R-:W-:Y:S01]  /*1d60*/  IMAD.IADD R27, R27, 0x1, R6 ;  /* 0x000000011b1b7824 */ /* 0x000fe200078e0206 */
[----:B------:R-:W-:Y:S02]  /*1d70*/  SHF.R.S32.HI R75, RZ, 0x1f, R238 ;  /* 0x0000001fff4b7819 */ /* 0x000fe400000114ee */
[----:B------:R-:W-:Y:S01]  /*1d80*/  SHF.R.S32.HI R9, RZ, 0x1f, R237 ;  /* 0x0000001fff097819 */ /* 0x000fe200000114ed */
[----:B------:R-:W-:Y:S01]  /*1d90*/  IMAD R182, R25, R4, RZ ;  /* 0x0000000419b67224 */ /* 0x000fe200078e02ff */
[----:B------:R-:W-:-:S03]  /*1da0*/  SHF.R.S32.HI R187, RZ, 0x1f, R186 ;  /* 0x0000001fffbb7819 */ /* 0x000fc600000114ba */
[-C--:B------:R-:W-:Y:S02]  /*1db0*/  IMAD R182, R5, R24.reuse, R182 ;  /* 0x0000001805b67224 */ /* 0x080fe400078e02b6 */
[----:B------:R-:W-:-:S04]  /*1dc0*/  IMAD.WIDE.U32 R24, R4, R24, R26 ;  /* 0x0000001804187225 */ /* 0x000fc800078e001a */
        /* <DEDUP_REMOVED lines=8> */
[----:B------:R-:W-:Y:S02]  /*1e50*/  IMAD.SHL.U32 R8, R8, 0x40, RZ ;  /* 0x0000004008087824 */ /* 0x000fe400078e00ff */
[----:B------:R-:W-:Y:S02]  /*1e60*/  IMAD.MOV.U32 R58, RZ, RZ, 0x10 ;  /* 0x00000010ff3a7424 */ /* 0x000fe400078e00ff */
[----:B------:R-:W-:Y:S02]  /*1e70*/  IMAD.MOV.U32 R56, RZ, RZ, 0x20 ;  /* 0x00000020ff387424 */ /* 0x000fe400078e00ff */
[----:B------:R-:W-:Y:S01]  /*1e80*/  IMAD.IADD R185, R183, 0x1, R185 ;  /* 0x00000001b7b97824 */ /* 0x000fe200078e02b9 */
[----:B------:R-:W-:Y:S01]  /*1e90*/  LOP3.LUT R174, R17, 0xfffffe00, R174, 0xf8, !PT ;  /* 0xfffffe0011ae7812 */ /* 0x000fe200078ef8ae */
[----:B------:R-:W-:Y:S01]  /*1ea0*/  IMAD.SHL.U32 R230, R70, 0x10, RZ ;  /* 0x0000001046e67824 */ /* 0x000fe200078e00ff */
[----:B------:R-:W-:Y:S01]  /*1eb0*/  LOP3.LUT R55, R55, 0xfffffe00, R8, 0xf8, !PT ;  /* 0xfffffe0037377812 */ /* 0x000fe200078ef808 */
[----:B------:R-:W-:Y:S01]  /*1ec0*/  IMAD.SHL.U32 R76, R59, 0x4, RZ ;  /* 0x000000043b4c7824 */ /* 0x000fe200078e00ff */
[----:B------:R-:W-:-:S02]  /*1ed0*/  SHF.L.U64.HI R233, R68, 0x4, R69 ;  /* 0x0000000444e97819 */ /* 0x000fc40000010245 */
[----:B------:R-:W-:Y:S02]  /*1ee0*/  SHF.L.U32 R232, R68, 0x4, RZ ;  /* 0x0000000444e87819 */ /* 0x000fe400000006ff */
[----:B------:R-:W-:Y:S02]  /*1ef0*/  SHF.L.U64.HI R231, R70, 0x4, R71 ;  /* 0x0000000446e77819 */ /* 0x000fe40000010247 */
[----:B------:R-:W-:Y:S02]  /*1f00*/  SEL R58, R58, 0xfffffff0, !P2 ;  /* 0xfffffff03a3a7807 */ /* 0x000fe40005000000 */
[----:B------:R-:W-:Y:S01]  /*1f10*/  SEL R56, R56, 0xffffffe0, !P3 ;  /* 0xffffffe038387807 */ /* 0x000fe20005800000 */
[----:B--2---:R-:W-:-:S04]  /*1f20*/  @P0 IMAD.WIDE.U32 R20, R196, R242, RZ ;  /* 0x000000f2c4140225 */ /* 0x004fc800078e00ff */
[----:B------:R-:W-:Y:S02]  /*1f30*/  @P0 IMAD.MOV.U32 R2, RZ, RZ, R20 ;  /* 0x000000ffff020224 */ /* 0x000fe400078e0014 */
[----:B---3--:R-:W-:-:S04]  /*1f40*/  @!P0 IMAD.WIDE.U32 R12, R22, R238, RZ ;  /* 0x000000ee160c8225 */ /* 0x008fc800078e00ff */
[----:B------:R-:W-:Y:S02]  /*1f50*/  @!P0 IMAD.MOV.U32 R2, RZ, RZ, R12 ;  /* 0x000000ffff028224 */ /* 0x000fe400078e000c */
[----:B------:R-:W-:Y:S02]  /*1f60*/  @!P0 IMAD R6, R23, R238, RZ ;  /* 0x000000ee17068224 */ /* 0x000fe400078e02ff */
[----:B------:R-:W-:Y:S01]  /*1f70*/  @P0 IMAD R7, R197, R242, RZ ;  /* 0x000000f2c5070224 */ /* 0x000fe200078e02ff */
[----:B------:R-:W-:Y:S01]  /*1f80*/  IADD3 R12, P1, R14, R2, RZ ;  /* 0x000000020e0c7210 */ /* 0x000fe20007f3e0ff */
[----:B------:R-:W-:Y:S02]  /*1f90*/  @!P0 IMAD R6, R22, R75, R6 ;  /* 0x0000004b16068224 */ /* 0x000fe400078e0206 */
[----:B------:R-:W-:Y:S02]  /*1fa0*/  IMAD R2, R11, R237, RZ ;  /* 0x000000ed0b027224 */ /* 0x000fe400078e02ff */
[----:B------:R-:W-:-:S02]  /*1fb0*/  VIADD R11, R14, 0x40 ;  /* 0x000000400e0b7836 */ /* 0x000fc40000000000 */
[----:B------:R-:W-:Y:S01]  /*1fc0*/  @P0 IMAD.IADD R7, R21, 0x1, R7 ;  /* 0x0000000115070824 */ /* 0x000fe200078e0207 */
[----:B------:R-:W-:Y:S02]  /*1fd0*/  @!P0 IADD3 R7, R13, R6, RZ ;  /* 0x000000060d078210 */ /* 0x000fe40007ffe0ff */
[----:B----4-:R-:W-:-:S03]  /*1fe0*/  ISETP.GE.AND P0, PT, R11, R79, PT ;  /* 0x0000004f0b00720c */ /* 0x010fc60003f06270 */
[----:B------:R-:W-:Y:S01]  /*1ff0*/  IMAD.X R13, R15, 0x1, R7, P1 ;  /* 0x000000010f0d7824 */ /* 0x000fe200008e0607 */
[----:B------:R-:W-:Y:S02]  /*2000*/  SEL R6, RZ, 0xffffffff, P0 ;  /* 0xffffffffff067807 */ /* 0x000fe40000000000 */
[----:B------:R-:W-:-:S03]  /*2010*/  ISETP.GE.AND P1, PT, R14, R79, PT ;  /* 0x0000004f0e00720c */ /* 0x000fc60003f26270 */
[----:B------:R-:W-:Y:S01]  /*2020*/  IMAD.SHL.U32 R6, R6, 0x2, RZ ;  /* 0x0000000206067824 */ /* 0x000fe200078e00ff */
[----:B------:R-:W-:Y:S01]  /*2030*/  SEL R7, RZ, 0x1, P1 ;  /* 0x00000001ff077807 */ /* 0x000fe20000800000 */
[----:B------:R-:W-:-:S03]  /*2040*/  IMAD R2, R10, R9, R2 ;  /* 0x000000090a027224 */ /* 0x000fc600078e0202 */
[----:B------:R-:W-:Y:S02]  /*2050*/  LOP3.LUT R6, R6, 0x2, R7, 0xe2, !PT ;  /* 0x0000000206067812 */ /* 0x000fe400078ee207 */
[----:B------:R-:W-:Y:S01]  /*2060*/  SHF.R.S32.HI R7, RZ, 0x1f, R74 ;  /* 0x0000001fff077819 */ /* 0x000fe2000001144a */
[----:B------:R-:W-:-:S03]  /*2070*/  VIADD R9, R14, 0xc0 ;  /* 0x000000c00e097836 */ /* 0x000fc60000000000 */
[----:B------:R-:W-:Y:S02]  /*2080*/  LEA.HI R106, R7, R74, RZ, 0x6 ;  /* 0x0000004a076a7211 */ /* 0x000fe400078f30ff */
[----:B------:R-:W-:Y:S02]  /*2090*/  ISETP.GE.AND P0, PT, R9, R79, PT ;  /* 0x0000004f0900720c */ /* 0x000fe40003f06270 */
[----:B------:R-:W-:Y:S02]  /*20a0*/  SHF.R.S32.HI R106, RZ, 0x6, R106 ;  /* 0x00000006ff6a7819 */ /* 0x000fe4000001146a */
[----:B------:R-:W-:Y:S02]  /*20b0*/  SEL R77, RZ, 0x8, P0 ;  /* 0x00000008ff4d7807 */ /* 0x000fe40000000000 */
[----:B------:R-:W-:Y:S02]  /*20c0*/  VIMNMX R106, RZ, R106, !PT ;  /* 0x0000006aff6a7248 */ /* 0x000fe40007fe0100 */
[----:B------:R-:W-:Y:S01]  /*20d0*/  IADD3 R176, P0, R14, R0, RZ ;  /* 0x000000000eb07210 */ /* 0x000fe20007f1e0ff */
[----:B------:R-:W-:Y:S01]  /*20e0*/  @!P4 IMAD.MOV.U32 R16, RZ, RZ, RZ ;  /* 0x000000ffff10c224 */ /* 0x000fe200078e00ff */
[----:B------:R-:W-:Y:S01]  /*20f0*/  ISETP.GT.AND P4, PT, R165, R106, PT ;  /* 0x0000006aa500720c */ /* 0x000fe20003f84270 */
[----:B------:R-:W-:-:S04]  /*2100*/  IMAD.WIDE.U32 R12, R237, R10, R12 ;  /* 0x0000000aed0c7225 */ /* 0x000fc800078e000c */
[----:B------:R-:W-:Y:S02]  /*2110*/  VIADD R10, R14, 0x80 ;  /* 0x000000800e0a7836 */ /* 0x000fe40000000000 */
[----:B------:R-:W-:Y:S02]  /*2120*/  IMAD.X R177, R15, 0x1, R3, P0 ;  /* 0x000000010fb17824 */ /* 0x000fe400000e0603 */
[----:B------:R-:W-:Y:S01]  /*2130*/  IMAD R195, R193, R196, RZ ;  /* 0x000000c4c1c37224 */ /* 0x000fe200078e02ff */
[----:B------:R-:W-:Y:S01]  /*2140*/  ISETP.GE.AND P1, PT, R10, R79, PT ;  /* 0x0000004f0a00720c */ /* 0x000fe20003f26270 */
[----:B------:R-:W-:-:S04]  /*2150*/  IMAD.WIDE.U32 R176, R186, R68, R176 ;  /* 0x00000044bab07225 */ /* 0x000fc800078e00b0 */
[----:B------:R-:W-:Y:S01]  /*2160*/  IMAD.IADD R13, R13, 0x1, R2 ;  /* 0x000000010d0d7824 */ /* 0x000fe200078e0202 */
[----:B------:R-:W-:Y:S01]  /*2170*/  SEL R2, RZ, 0x4, P1 ;  /* 0x00000004ff027807 */ /* 0x000fe20000800000 */
[----:B------:R-:W-:Y:S01]  /*2180*/  IMAD R195, R192, R197, R195 ;  /* 0x000000c5c0c37224 */ /* 0x000fe200078e02c3 */
[----:B------:R-:W-:Y:S01]  /*2190*/  LEA R234, P1, R176, R180, 0x1 ;  /* 0x000000b4b0ea7211 */ /* 0x000fe200078208ff */
[----:B------:R-:W-:Y:S01]  /*21a0*/  IMAD.IADD R179, R177, 0x1, R179 ;  /* 0x00000001b1b37824 */ /* 0x000fe200078e02b3 */
[----:B------:R-:W-:Y:S01]  /*21b0*/  LEA R188, P0, R182, R190, 0x1 ;  /* 0x000000beb6bc7211 */ /* 0x000fe200078008ff */
[----:B------:R-:W-:Y:S01]  /*21c0*/  IMAD.WIDE.U32 R192, R192, R196, R12 ;  /* 0x000000c4c0c07225 */ /* 0x000fe200078e000c */
[----:B------:R-:W-:Y:S02]  /*21d0*/  LOP3.LUT R77, R77, R6, R2, 0xfe, !PT ;  /* 0x000000064d4d7212 */ /* 0x000fe400078efe02 */
[----:B------:R-:W-:Y:S01]  /*21e0*/  LEA.HI.X R235, R176, R181, R179, 0x1, P1 ;  /* 0x000000b5b0eb7211 */ /* 0x000fe200008f0cb3 */
[----:B------:R-:W-:Y:S01]  /*21f0*/  IMAD.IADD R195, R193, 0x1, R195 ;  /* 0x00000001c1c37824 */ /* 0x000fe200078e02c3 */
        /* <DEDUP_REMOVED lines=13> */
[C---:B------:R-:W-:Y:S01]  /*22d0*/  IMAD.SHL.U32 R84, R70.reuse, 0x20, RZ ;  /* 0x0000002046547824 */ /* 0x040fe200078e00ff */
[----:B------:R-:W-:Y:S01]  /*22e0*/  LOP3.LUT R170, R77, 0xffff, RZ, 0xc0, !PT ;  /* 0x0000ffff4daa7812 */ /* 0x000fe200078ec0ff */
[----:B------:R-:W-:Y:S01]  /*22f0*/  IMAD R83, R71, 0x60, RZ ;  /* 0x0000006047537824 */ /* 0x000fe200078e02ff */
[C---:B------:R-:W-:Y:S01]  /*2300*/  SHF.L.U64.HI R85, R70.reuse, 0x5, R71 ;  /* 0x0000000546557819 */ /* 0x040fe20000010247 */
[----:B------:R-:W-:Y:S01]  /*2310*/  IMAD.WIDE.U32 R200, R70, 0x60, RZ ;  /* 0x0000006046c87825 */ /* 0x000fe200078e00ff */
[----:B------:R-:W-:-:S02]  /*2320*/  LOP3.LUT R173, R170, 0x1, RZ, 0xc0, !PT ;  /* 0x00000001aaad7812 */ /* 0x000fc400078ec0ff */
[----:B------:R-:W-:Y:S01]  /*2330*/  LOP3.LUT R172, R170, 0x2, RZ, 0xc0, !PT ;  /* 0x00000002aaac7812 */ /* 0x000fe200078ec0ff */
[----:B------:R-:W-:Y:S01]  /*2340*/  VIADD R82, R186, 0x10 ;  /* 0x00000010ba527836 */ /* 0x000fe20000000000 */
[----:B------:R-:W-:Y:S01]  /*2350*/  LOP3.LUT R171, R170, 0x4, RZ, 0xc0, !PT ;  /* 0x00000004aaab7812 */ /* 0x000fe200078ec0ff */
[----:B------:R-:W-:Y:S01]  /*2360*/  VIADD R78, R186, 0x30 ;  /* 0x00000030ba4e7836 */ /* 0x000fe20000000000 */
[----:B------:R-:W-:Y:S01]  /*2370*/  SHF.L.U64.HI R85, R84, 0x1, R85 ;  /* 0x0000000154557819 */ /* 0x000fe20000010255 */
[----:B------:R-:W-:Y:S01]  /*2380*/  IMAD.SHL.U32 R104, R68, 0x20, RZ ;  /* 0x0000002044687824 */ /* 0x000fe200078e00ff */
[----:B------:R-:W-:Y:S01]  /*2390*/  IADD3 R80, R186, 0x20, RZ ;  /* 0x00000020ba507810 */ /* 0x000fe20007ffe0ff */
[----:B------:R-:W-:Y:S01]  /*23a0*/  IMAD.MOV.U32 R143, RZ, RZ, R235 ;  /* 0x000000ffff8f7224 */ /* 0x000fe200078e00eb */
[----:B------:R-:W-:Y:S01]  /*23b0*/  SHF.L.U64.HI R105, R68, 0x5, R69 ;  /* 0x0000000544697819 */ /* 0x000fe20000010245 */
[----:B------:R-:W-:Y:S01]  /*23c0*/  IMAD.MOV.U32 R144, RZ, RZ, R188 ;  /* 0x000000ffff907224 */ /* 0x000fe200078e00bc */
[----:B------:R-:W-:Y:S01]  /*23d0*/  MOV R142, R234 ;  /* 0x000000ea008e7202 */ /* 0x000fe20000000f00 */
[----:B------:R-:W-:Y:S01]  /*23e0*/  IMAD.MOV.U32 R145, RZ, RZ, R189 ;  /* 0x000000ffff917224 */ /* 0x000fe200078e00bd */
[----:B------:R-:W-:Y:S01]  /*23f0*/  LOP3.LUT R170, R170, 0x8, RZ, 0xc0, !PT ;  /* 0x00000008aaaa7812 */ /* 0x000fe200078ec0ff */
[----:B------:R-:W-:Y:S01]  /*2400*/  IMAD.IADD R83, R201, 0x1, R83 ;  /* 0x00000001c9537824 */ /* 0x000fe200078e0253 */
[----:B------:R-:W-:Y:S01]  /*2410*/  SHF.L.U32 R84, R84, 0x1, RZ ;  /* 0x0000000154547819 */ /* 0x000fe200000006ff */
[----:B--2---:R-:W-:-:S02]  /*2420*/  IMAD R2, R33, R238, RZ ;  /* 0x000000ee21027224 */ /* 0x004fc400078e02ff */
[----:B---3--:R-:W-:Y:S02]  /*2430*/  IMAD R0, R21, R238, RZ ;  /* 0x000000ee15007224 */ /* 0x008fe400078e02ff */
[----:B------:R-:W-:Y:S01]  /*2440*/  IMAD R2, R32, R75, R2 ;  /* 0x0000004b20027224 */ /* 0x000fe200078e0202 */
[----:B------:R-:W-:Y:S01]  /*2450*/  LEA R21, R165, 0xffffffc0, 0x6 ;  /* 0xffffffc0a5157811 */ /* 0x000fe200078e30ff */
[----:B------:R-:W-:-:S04]  /*2460*/  IMAD.WIDE.U32 R32, R238, R32, R14 ;  /* 0x00000020ee207225 */ /* 0x000fc800078e000e */
[----:B------:R-:W-:-:S04]  /*2470*/  IMAD.WIDE.U32 R30, R238, R20, R14 ;  /* 0x00000014ee1e7225 */ /* 0x000fc800078e000e */
[----:B------:R-:W-:Y:S02]  /*2480*/  IMAD R0, R20, R75, R0 ;  /* 0x0000004b14007224 */ /* 0x000fe400078e0200 */
[----:B------:R-:W-:Y:S01]  /*2490*/  IMAD.IADD R33, R33, 0x1, R2 ;  /* 0x0000000121217824 */ /* 0x000fe200078e0202 */
[----:B------:R-:W-:Y:S01]  /*24a0*/  SHF.R.S32.HI R2, RZ, 0x1f, R21 ;  /* 0x0000001fff027819 */ /* 0x000fe20000011415 */
[-C--:B----4-:R-:W-:Y:S02]  /*24b0*/  IMAD R3, R205, R21.reuse, RZ ;  /* 0x00000015cd037224 */ /* 0x090fe400078e02ff */
[----:B------:R-:W-:Y:S02]  /*24c0*/  IMAD.IADD R31, R31, 0x1, R0 ;  /* 0x000000011f1f7824 */ /* 0x000fe400078e0200 */
[----:B------:R-:W-:Y:S02]  /*24d0*/  IMAD R17, R203, R21, RZ ;  /* 0x00000015cb117224 */ /* 0x000fe400078e02ff */
[----:B------:R-:W-:-:S02]  /*24e0*/  IMAD R3, R204, R2, R3 ;  /* 0x00000002cc037224 */ /* 0x000fc400078e0203 */
[----:B------:R-:W-:-:S04]  /*24f0*/  IMAD.WIDE.U32 R30, R204, R21, R30 ;  /* 0x00000015cc1e7225 */ /* 0x000fc800078e001e */
[----:B------:R-:W-:Y:S02]  /*2500*/  IMAD R17, R202, R2, R17 ;  /* 0x00000002ca117224 */ /* 0x000fe400078e0211 */
[----:B------:R-:W-:Y:S01]  /*2510*/  IMAD.WIDE.U32 R32, R21, R202, R32 ;  /* 0x000000ca15207225 */ /* 0x000fe200078e0020 */
[----:B------:R-:W-:-:S03]  /*2520*/  IADD3 R31, R31, R3, RZ ;  /* 0x000000031f1f7210 */ /* 0x000fc60007ffe0ff */
[----:B------:R-:W-:Y:S01]  /*2530*/  IMAD R0, R27, R4, RZ ;  /* 0x000000041b007224 */ /* 0x000fe200078e02ff */
[----:B------:R-:W-:Y:S01]  /*2540*/  IADD3 R3, P0, -R74, R186, RZ ;  /* 0x000000ba4a037210 */ /* 0x000fe20007f1e1ff */
[----:B------:R-:W-:Y:S01]  /*2550*/  IMAD.IADD R33, R33, 0x1, R17 ;  /* 0x0000000121217824 */ /* 0x000fe200078e0211 */
[----:B------:R-:W-:Y:S01]  /*2560*/  SHF.R.S32.HI R17, RZ, 0x1f, R74 ;  /* 0x0000001fff117819 */ /* 0x000fe2000001144a */
[----:B------:R-:W-:Y:S01]  /*2570*/  IMAD R2, R29, R4, RZ ;  /* 0x000000041d027224 */ /* 0x000fe200078e02ff */
[----:B------:R-:W-:Y:S01]  /*2580*/  LEA.HI R167, R8, R8, RZ, 0x1 ;  /* 0x0000000808a77211 */ /* 0x000fe200078f08ff */
[C---:B------:R-:W-:Y:S02]  /*2590*/  IMAD R0, R26.reuse, R5, R0 ;  /* 0x000000051a007224 */ /* 0x040fe400078e0200 */
[----:B------:R-:W-:Y:S01]  /*25a0*/  IMAD.WIDE.U32 R26, R26, R4, R30 ;  /* 0x000000041a1a7225 */ /* 0x000fe200078e001e */
[----:B------:R-:W-:-:S03]  /*25b0*/  SHF.R.S32.HI R167, RZ, 0x1, R167 ;  /* 0x00000001ffa77819 */ /* 0x000fc600000114a7 */
[C---:B------:R-:W-:Y:S02]  /*25c0*/  IMAD R2, R28.reuse, R5, R2 ;  /* 0x000000051c027224 */ /* 0x040fe400078e0202 */
[----:B------:R-:W-:Y:S01]  /*25d0*/  IMAD.WIDE.U32 R28, R28, R4, R32 ;  /* 0x000000041c1c7225 */ /* 0x000fe200078e0020 */
[----:B------:R-:W-:-:S03]  /*25e0*/  IADD3 R27, R27, R0, RZ ;  /* 0x000000001b1b7210 */ /* 0x000fc60007ffe0ff */
[----:B------:R-:W-:Y:S02]  /*25f0*/  IMAD.X R17, R187, 0x1, ~R17, P0 ;  /* 0x00000001bb117824 */ /* 0x000fe400000e0e11 */
[----:B------:R-:W-:Y:S02]  /*2600*/  IMAD.IADD R29, R29, 0x1, R2 ;  /* 0x000000011d1d7824 */ /* 0x000fe400078e0202 */
[C---:B------:R-:W-:Y:S02]  /*2610*/  IMAD R135, R17.reuse, R202, RZ ;  /* 0x000000ca11877224 */ /* 0x040fe400078e02ff */
[----:B------:R-:W-:Y:S02]  /*2620*/  IMAD R137, R17, R204, RZ ;  /* 0x000000cc11897224 */ /* 0x000fe400078e02ff */
[----:B-----5:R-:W-:Y:S02]  /*2630*/  IMAD.IADD R4, R21, 0x1, R16 ;  /* 0x0000000115047824 */ /* 0x020fe400078e0210 */
[----:B------:R-:W-:-:S02]  /*2640*/  IMAD R5, R186, R167, R76 ;  /* 0x000000a7ba057224 */ /* 0x000fc400078e024c */
[-C--:B------:R-:W-:Y:S02]  /*2650*/  IMAD R135, R203, R3.reuse, R135 ;  /* 0x00000003cb877224 */ /* 0x080fe400078e0287 */
[-C--:B------:R-:W-:Y:S02]  /*2660*/  IMAD R137, R205, R3.reuse, R137 ;  /* 0x00000003cd897224 */ /* 0x080fe400078e0289 */
[----:B------:R-:W-:-:S04]  /*2670*/  IMAD.WIDE.U32 R16, R202, R3, R28 ;  /* 0x00000003ca107225 */ /* 0x000fc800078e001c */
[----:B------:R-:W-:-:S04]  /*2680*/  IMAD.WIDE.U32 R20, R204, R3, R26 ;  /* 0x00000003cc147225 */ /* 0x000fc800078e001a */
[----:B------:R-:W-:Y:S02]  /*2690*/  IMAD R4, R167, R4, RZ ;  /* 0x00000004a7047224 */ /* 0x000fe400078e02ff */
[----:B------:R-:W-:Y:S01]  /*26a0*/  IMAD.IADD R3, R76, 0x1, R5 ;  /* 0x000000014c037824 */ /* 0x000fe200078e0205 */
[----:B------:R-:W-:Y:S01]  /*26b0*/  LEA R136, P0, R20, R24, 0x1 ;  /* 0x0000001814887211 */ /* 0x000fe200078008ff */
[----:B------:R-:W-:Y:S01]  /*26c0*/  IMAD.IADD R137, R21, 0x1, R137 ;  /* 0x0000000115897824 */ /* 0x000fe200078e0289 */
[----:B------:R-:W-:Y:S02]  /*26d0*/  SHF.R.S32.HI R2, RZ, 0x1f, R4 ;  /* 0x0000001fff027819 */ /* 0x000fe40000011404 */
[C---:B------:R-:W-:Y:S02]  /*26e0*/  IADD3 R141, P2, R4.reuse, R3, RZ ;  /* 0x00000003048d7210 */ /* 0x040fe40007f5e0ff */
[----:B------:R-:W-:Y:S01]  /*26f0*/  IADD3 R0, P3, R4, R5, RZ ;  /* 0x0000000504007210 */ /* 0x000fe20007f7e0ff */
[----:B------:R-:W-:-:S02]  /*2700*/  IMAD.IADD R135, R17, 0x1, R135 ;  /* 0x0000000111877824 */ /* 0x000fc400078e0287 */
[----:B------:R-:W-:Y:S01]  /*2710*/  IMAD.SHL.U32 R140, R141, 0x2, RZ ;  /* 0x000000028d8c7824 */ /* 0x000fe200078e00ff */
[-C--:B------:R-:W-:Y:S02]  /*2720*/  LEA.HI.X.SX32 R5, R5, R2.reuse, 0x1, P3 ;  /* 0x0000000205057211 */ /* 0x080fe400018f0eff */
[----:B------:R-:W-:Y:S02]  /*2730*/  LEA.HI.X.SX32 R2, R3, R2, 0x1, P2 ;  /* 0x0000000203027211 */ /* 0x000fe400010f0eff */
[----:B------:R-:W-:Y:S02]  /*2740*/  LEA R134, P1, R16, R22, 0x1 ;  /* 0x0000001610867211 */ /* 0x000fe400078208ff */
[----:B------:R-:W-:Y:S02]  /*2750*/  LEA.HI.X R137, R20, R25, R137, 0x1, P0 ;  /* 0x0000001914897211 */ /* 0x000fe400000f0c89 */
[----:B------:R-:W-:Y:S02]  /*2760*/  SHF.L.U32 R20, R0, 0x1, RZ ;  /* 0x0000000100147819 */ /* 0x000fe400000006ff */
[----:B------:R-:W-:-:S02]  /*2770*/  SHF.L.U64.HI R141, R141, 0x1, R2 ;  /* 0x000000018d8d7819 */ /* 0x000fc40000010202 */
[-C--:B------:R-:W-:Y:S02]  /*2780*/  IADD3 R138, P3, R12, R140.reuse, RZ ;  /* 0x0000008c0c8a7210 */ /* 0x080fe40007f7e0ff */
[----:B------:R-:W-:Y:S02]  /*2790*/  LEA.HI.X R135, R16, R23, R135, 0x1, P1 ;  /* 0x0000001710877211 */ /* 0x000fe400008f0c87 */
[----:B------:R-:W-:Y:S02]  /*27a0*/  IADD3 R140, P2, R6, R140, RZ ;  /* 0x0000008c068c7210 */ /* 0x000fe40007f5e0ff */
[----:B------:R-:W-:Y:S02]  /*27b0*/  SHF.L.U64.HI R0, R0, 0x1, R5 ;  /* 0x0000000100007819 */ /* 0x000fe40000010205 */
[-C--:B------:R-:W-:Y:S01]  /*27c0*/  IADD3 R60, P1, R12, R20.reuse, RZ ;  /* 0x000000140c3c7210 */ /* 0x080fe20007f3e0ff */
[--C-:B------:R-:W-:Y:S01]  /*27d0*/  IMAD.X R139, R13, 0x1, R141.reuse, P3 ;  /* 0x000000010d8b7824 */ /* 0x100fe200018e068d */
[----:B------:R-:W-:Y:S01]  /*27e0*/  IADD3 R20, P0, R6, R20, RZ ;  /* 0x0000001406147210 */ /* 0x000fe20007f1e0ff */
[----:B------:R-:W-:Y:S01]  /*27f0*/  IMAD.X R141, R7, 0x1, R141, P2 ;  /* 0x00000001078d7824 */ /* 0x000fe200010e068d */
[----:B------:R-:W-:Y:S01]  /*2800*/  IADD3 R103, P2, R232, 0x40, RZ ;  /* 0x00000040e8677810 */ /* 0x000fe20007f5e0ff */
[----:B------:R-:W-:Y:S01]  /*2810*/  IMAD.X R61, R13, 0x1, R0, P1 ;  /* 0x000000010d3d7824 */ /* 0x000fe200008e0600 */
[----:B------:R-:W-:-:S02]  /*2820*/  IADD3.X R21, R7, R0, RZ, P0, !PT ;  /* 0x0000000007157210 */ /* 0x000fc400007fe4ff */
[C---:B------:R-:W-:Y:S02]  /*2830*/  IADD3 R99, P1, R232.reuse, 0x80, RZ ;  /* 0x00000080e8637810 */ /* 0x040fe40007f3e0ff */
[----:B------:R-:W-:Y:S01]  /*2840*/  IADD3 R93, P0, R232, 0xc0, RZ ;  /* 0x000000c0e85d7810 */ /* 0x000fe20007f1e0ff */
[--C-:B------:R-:W-:Y:S01]  /*2850*/  IMAD.X R102, RZ, RZ, R233.reuse, P2 ;  /* 0x000000ffff667224 */ /* 0x100fe200010e06e9 */
[-C--:B------:R-:W-:Y:S01]  /*2860*/  IADD3 R101, P2, R103, R232.reuse, RZ ;  /* 0x000000e867657210 */ /* 0x080fe20007f5e0ff */
[----:B------:R-:W-:Y:S01]  /*2870*/  IMAD.X R98, RZ, RZ, R233, P1 ;  /* 0x000000ffff627224 */ /* 0x000fe200008e06e9 */
[----:B------:R-:W-:Y:S01]  /*2880*/  IADD3.X R92, RZ, R233, RZ, P0, !PT ;  /* 0x000000e9ff5c7210 */ /* 0x000fe200007fe4ff */
[----:B------:R-:W-:Y:S01]  /*2890*/  IMAD.SHL.U32 R175, R167, 0x10, RZ ;  /* 0x00000010a7af7824 */ /* 0x000fe200078e00ff */
[-C--:B------:R-:W-:Y:S01]  /*28a0*/  IADD3 R97, P1, R99, R232.reuse, RZ ;  /* 0x000000e863617210 */ /* 0x080fe20007f3e0ff */
[C---:B------:R-:W-:Y:S01]  /*28b0*/  IMAD.SHL.U32 R108, R204.reuse, 0x10, RZ ;  /* 0x00000010cc6c7824 */ /* 0x040fe200078e00ff */
[-C--:B------:R-:W-:Y:S01]  /*28c0*/  IADD3 R91, P0, R93, R232.reuse, RZ ;  /* 0x000000e85d5b7210 */ /* 0x080fe20007f1e0ff */
[C---:B------:R-:W-:Y:S01]  /*28d0*/  VIADD R168, R175.reuse, 0x40 ;  /* 0x00000040afa87836 */ /* 0x040fe20000000000 */
[C---:B------:R-:W-:Y:S01]  /*28e0*/  IADD3 R166, R175.reuse, 0x80, RZ ;  /* 0x00000080afa67810 */ /* 0x040fe20007ffe0ff */
[----:B------:R-:W-:Y:S01]  /*28f0*/  VIADD R163, R175, 0xc0 ;  /* 0x000000c0afa37836 */ /* 0x000fe20000000000 */
[----:B------:R-:W-:Y:S01]  /*2900*/  SHF.L.U64.HI R107, R204, 0x4, R205 ;  /* 0x00000004cc6b7819 */ /* 0x000fe200000102cd */
[--C-:B------:R-:W-:Y:S01]  /*2910*/  IMAD.X R100, R102, 0x1, R233.reuse, P2 ;  /* 0x0000000166647824 */ /* 0x100fe200010e06e9 */
[-C--:B------:R-:W-:Y:S01]  /*2920*/  IADD3 R87, P2, R91, R232.reuse, RZ ;  /* 0x000000e85b577210 */ /* 0x080fe20007f5e0ff */
[--C-:B------:R-:W-:Y:S01]  /*2930*/  IMAD.X R96, R98, 0x1, R233.reuse, P1 ;  /* 0x0000000162607824 */ /* 0x100fe200008e06e9 */
[----:B------:R-:W-:Y:S01]  /*2940*/  IADD3 R109, P5, R108, 0x40, RZ ;  /* 0x000000406c6d7810 */ /* 0x000fe20007fbe0ff */
[----:B------:R-:W-:Y:S01]  /*2950*/  IMAD.X R90, R92, 0x1, R233, P0 ;  /* 0x000000015c5a7824 */ /* 0x000fe200000e06e9 */
[-C--:B------:R-:W-:Y:S01]  /*2960*/  IADD3 R95, P4, R101, R232.reuse, RZ ;  /* 0x000000e8655f7210 */ /* 0x080fe20007f9e0ff */
[----:B------:R-:W-:Y:S01]  /*2970*/  IMAD.IADD R164, R175, 0x1, R168 ;  /* 0x00000001afa47824 */ /* 0x000fe200078e02a8 */
[----:B------:R-:W-:Y:S01]  /*2980*/  IADD3 R89, P3, R97, R232, RZ ;  /* 0x000000e861597210 */ /* 0x000fe20007f7e0ff */
[----:B------:R-:W-:Y:S01]  /*2990*/  IMAD.IADD R160, R175, 0x1, R163 ;  /* 0x00000001afa07824 */ /* 0x000fe200078e02a3 */
[----:B------:R-:W-:-:S02]  /*29a0*/  IADD3 R113, P1, R108, 0x80, RZ ;  /* 0x000000806c717810 */ /* 0x000fc40007f3e0ff */
[----:B------:R-:W-:Y:S02]  /*29b0*/  IADD3 R121, P0, R108, 0xc0, RZ ;  /* 0x000000c06c797810 */ /* 0x000fe40007f1e0ff */
[----:B------:R-:W-:Y:S02]  /*29c0*/  SHF.L.U32 R118, R204, 0x5, RZ ;  /* 0x00000005cc767819 */ /* 0x000fe400000006ff */
[----:B------:R-:W-:Y:S01]  /*29d0*/  IADD3 R162, R175, R166, RZ ;  /* 0x000000a6afa27210 */ /* 0x000fe20007ffe0ff */
[----:B------:R-:W-:Y:S01]  /*29e0*/  IMAD.SHL.U32 R130, R202, 0x10, RZ ;  /* 0x00000010ca827824 */ /* 0x000fe200078e00ff */
[----:B------:R-:W-:Y:S01]  /*29f0*/  IADD3.X R88, R96, R233, RZ, P3, !PT ;  /* 0x000000e960587210 */ /* 0x000fe20001ffe4ff */
[----:B------:R-:W-:Y:S01]  /*2a00*/  IMAD.SHL.U32 R132, R202, 0x20, RZ ;  /* 0x00000020ca847824 */ /* 0x000fe200078e00ff */
[----:B------:R-:W-:Y:S01]  /*2a10*/  IADD3.X R122, RZ, R107, RZ, P0, !PT ;  /* 0x0000006bff7a7210 */ /* 0x000fe200007fe4ff */
[----:B------:R-:W-:Y:S01]  /*2a20*/  IMAD.X R86, R90, 0x1, R233, P2 ;  /* 0x000000015a567824 */ /* 0x000fe200010e06e9 */
[C---:B------:R-:W-:Y:S01]  /*2a30*/  SHF.L.U64.HI R129, R202.reuse, 0x4, R203 ;  /* 0x00000004ca817819 */ /* 0x040fe200000102cb */
[----:B------:R-:W-:Y:S01]  /*2a40*/  IMAD.X R110, RZ, RZ, R107, P5 ;  /* 0x000000ffff6e7224 */ /* 0x000fe200028e066b */
[----:B------:R-:W-:Y:S01]  /*2a50*/  SHF.L.U64.HI R131, R202, 0x5, R203 ;  /* 0x00000005ca837819 */ /* 0x000fe200000102cb */
[----:B------:R-:W-:Y:S01]  /*2a60*/  IMAD.SHL.U32 R169, R167, 0x20, RZ ;  /* 0x00000020a7a97824 */ /* 0x000fe200078e00ff */
[----:B------:R-:W-:Y:S01]  /*2a70*/  SHF.L.U64.HI R117, R204, 0x5, R205 ;  /* 0x00000005cc757819 */ /* 0x000fe200000102cd */
[----:B------:R-:W-:Y:S01]  /*2a80*/  IMAD R133, R203, 0x60, RZ ;  /* 0x00000060cb857824 */ /* 0x000fe200078e02ff */
[-C--:B------:R-:W-:Y:S01]  /*2a90*/  IADD3 R112, P5, R109, R108.reuse, RZ ;  /* 0x0000006c6d707210 */ /* 0x080fe20007fbe0ff */
[----:B------:R-:W-:Y:S01]  /*2aa0*/  IMAD.X R94, R100, 0x1, R233, P4 ;  /* 0x00000001645e7824 */ /* 0x000fe200020e06e9 */
[C---:B------:R-:W-:Y:S01]  /*2ab0*/  IADD3 R120, P3, R118.reuse, R109, RZ ;  /* 0x0000006d76787210 */ /* 0x040fe20007f7e0ff */
[----:B------:R-:W-:Y:S01]  /*2ac0*/  IMAD.X R114, RZ, RZ, R107, P1 ;  /* 0x000000ffff727224 */ /* 0x000fe200008e066b */
[----:B------:R-:W-:Y:S01]  /*2ad0*/  IADD3 R124, P2, R121, R108, RZ ;  /* 0x0000006c797c7210 */ /* 0x000fe20007f5e0ff */
[----:B------:R-:W-:Y:S01]  /*2ae0*/  IMAD R167, R167, 0x30, RZ ;  /* 0x00000030a7a77824 */ /* 0x000fe200078e02ff */
[----:B------:R-:W-:Y:S01]  /*2af0*/  IADD3 R128, P0, R121, R118, RZ ;  /* 0x0000007679807210 */ /* 0x000fe20007f1e0ff */
[----:B------:R-:W-:Y:S01]  /*2b00*/  IMAD.IADD R161, R175, 0x1, R164 ;  /* 0x00000001afa17824 */ /* 0x000fe200078e02a4 */
[----:B------:R-:W-:Y:S01]  /*2b10*/  IADD3 R116, P4, R113, R108, RZ ;  /* 0x0000006c71747210 */ /* 0x000fe20007f9e0ff */
[C---:B------:R-:W-:Y:S01]  /*2b20*/  IMAD.IADD R158, R175.reuse, 0x1, R160 ;  /* 0x00000001af9e7824 */ /* 0x040fe200078e02a0 */
[----:B------:R-:W-:Y:S01]  /*2b30*/  IADD3 R126, P1, R118, R113, RZ ;  /* 0x00000071767e7210 */ /* 0x000fe20007f3e0ff */
[----:B------:R-:W-:Y:S01]  /*2b40*/  IMAD.WIDE.U32 R202, R202, 0x60, RZ ;  /* 0x00000060caca7825 */ /* 0x000fe200078e00ff */
[----:B------:R-:W-:-:S02]  /*2b50*/  IADD3 R159, R175, R162, RZ ;  /* 0x000000a2af9f7210 */ /* 0x000fc40007ffe0ff */
[----:B------:R-:W-:Y:S01]  /*2b60*/  SHF.L.U64.HI R129, R130, 0x1, R129 ;  /* 0x0000000182817819 */ /* 0x000fe20000010281 */
[----:B------:R-:W-:Y:S01]  /*2b70*/  IMAD.MOV.U32 R12, RZ, RZ, R165 ;  /* 0x000000ffff0c7224 */ /* 0x000fe200078e00a5 */
[C---:B------:R-:W-:Y:S01]  /*2b80*/  SHF.L.U64.HI R131, R132.reuse, 0x1, R131 ;  /* 0x0000000184837819 */ /* 0x040fe20000010283 */
[----:B------:R-:W-:Y:S01]  /*2b90*/  IMAD.SHL.U32 R132, R132, 0x2, RZ ;  /* 0x0000000284847824 */ /* 0x000fe200078e00ff */
[----:B------:R-:W-:Y:S01]  /*2ba0*/  SHF.L.U32 R130, R130, 0x1, RZ ;  /* 0x0000000182827819 */ /* 0x000fe200000006ff */
[----:B------:R-:W-:Y:S01]  /*2bb0*/  IMAD.IADD R133, R203, 0x1, R133 ;  /* 0x00000001cb857824 */ /* 0x000fe200078e0285 */
[----:B------:R-:W-:Y:S01]  /*2bc0*/  IADD3.X R115, R114, R107, RZ, P4, !PT ;  /* 0x0000006b72737210 */ /* 0x000fe200027fe4ff */
[----:B------:R-:W-:Y:S01]  /*2bd0*/  IMAD.X R111, R110, 0x1, R107, P5 ;  /* 0x000000016e6f7824 */ /* 0x000fe200028e066b */
[C---:B------:R-:W-:Y:S01]  /*2be0*/  IADD3.X R125, R117.reuse, R114, RZ, P1, !PT ;  /* 0x00000072757d7210 */ /* 0x040fe20000ffe4ff */
[----:B------:R-:W-:Y:S01]  /*2bf0*/  IMAD.X R119, R117, 0x1, R110, P3 ;  /* 0x0000000175777824 */ /* 0x000fe200018e066e */
[----:B------:R-:W-:Y:S01]  /*2c00*/  SHF.R.S32.HI R157, RZ, 0x1f, R175 ;  /* 0x0000001fff9d7819 */ /* 0x000fe200000114af */
[C---:B------:R-:W-:Y:S01]  /*2c10*/  IMAD.X R123, R122.reuse, 0x1, R107, P2 ;  /* 0x000000017a7b7824 */ /* 0x040fe200010e066b */
[----:B------:R-:W-:Y:S01]  /*2c20*/  SHF.R.S32.HI R156, RZ, 0x1f, R169 ;  /* 0x0000001fff9c7819 */ /* 0x000fe200000114a9 */
[----:B------:R-:W-:Y:S01]  /*2c30*/  IMAD.X R127, R122, 0x1, R117, P0 ;  /* 0x000000017a7f7824 */ /* 0x000fe200000e0675 */
[----:B------:R-:W-:-:S02]  /*2c40*/  SHF.R.S32.HI R154, RZ, 0x1f, R167 ;  /* 0x0000001fff9a7819 */ /* 0x000fc400000114a7 */
[----:B------:R-:W-:Y:S02]  /*2c50*/  SHF.R.S32.HI R155, RZ, 0x1f, R168 ;  /* 0x0000001fff9b7819 */ /* 0x000fe400000114a8 */
[----:B------:R-:W-:Y:S02]  /*2c60*/  SHF.R.S32.HI R153, RZ, 0x1f, R166 ;  /* 0x0000001fff997819 */ /* 0x000fe400000114a6 */
[----:B------:R-:W-:Y:S02]  /*2c70*/  SHF.R.S32.HI R151, RZ, 0x1f, R163 ;  /* 0x0000001fff977819 */ /* 0x000fe400000114a3 */
[----:B------:R-:W-:Y:S02]  /*2c80*/  SHF.R.S32.HI R152, RZ, 0x1f, R164 ;  /* 0x0000001fff987819 */ /* 0x000fe400000114a4 */
[----:B------:R-:W-:Y:S02]  /*2c90*/  SHF.R.S32.HI R150, RZ, 0x1f, R162 ;  /* 0x0000001fff967819 */ /* 0x000fe400000114a2 */
[----:B------:R-:W-:-:S02]  /*2ca0*/  SHF.R.S32.HI R148, RZ, 0x1f, R160 ;  /* 0x0000001fff947819 */ /* 0x000fc400000114a0 */
[----:B------:R-:W-:Y:S02]  /*2cb0*/  SHF.R.S32.HI R149, RZ, 0x1f, R161 ;  /* 0x0000001fff957819 */ /* 0x000fe400000114a1 */
[----:B------:R-:W-:Y:S02]  /*2cc0*/  SHF.R.S32.HI R147, RZ, 0x1f, R159 ;  /* 0x0000001fff937819 */ /* 0x000fe4000001149f */
[----:B------:R-:W-:-:S07]  /*2cd0*/  SHF.R.S32.HI R146, RZ, 0x1f, R158 ;  /* 0x0000001fff927819 */ /* 0x000fce000001149e */
.L_x_1300:
[----:B------:R-:W-:Y:S01]  /*2ce0*/  IMAD.SHL.U32 R16, R12, 0x40, RZ ;  /* 0x000000400c107824 */ /* 0x000fe200078e00ff */
[----:B------:R-:W-:Y:S03]  /*2cf0*/  BSSY B0, `(.L_x_1183) ;  /* 0x0000016000007945 */ /* 0x000fe60003800000 */
[----:B------:R-:W-:Y:S04]  /*2d00*/  VIADD R13, R16, 0xffffffc0 ;  /* 0xffffffc0100d7836 */ /* 0x000fe80000000000 */
[--C-:B------:R-:W-:Y:S02]  /*2d10*/  IMAD.IADD R209, R72, 0x1, -R13.reuse ;  /* 0x0000000148d17824 */ /* 0x100fe400078e0a0d */
[----:B------:R-:W-:Y:S03]  /*2d20*/  IMAD.IADD R207, R74, 0x1, -R13 ;  /* 0x000000014acf7824 */ /* 0x000fe600078e0a0d */
[-C--:B------:R-:W-:Y:S02]  /*2d30*/  ISETP.GE.AND P3, PT, R186, R209.reuse, PT ;  /* 0x000000d1ba00720c */ /* 0x080fe40003f66270 */
[----:B------:R-:W-:Y:S02]  /*2d40*/  ISETP.GE.AND P0, PT, R82, R209, PT ;  /* 0x000000d15200720c */ /* 0x000fe40003f06270 */
[----:B------:R-:W-:Y:S02]  /*2d50*/  ISETP.GE.AND P3, PT, R186, R207, !P3 ;  /* 0x000000cfba00720c */ /* 0x000fe40005f66270 */
[----:B------:R-:W-:Y:S02]  /*2d60*/  ISETP.GE.AND P4, PT, R80, R209, PT ;  /* 0x000000d15000720c */ /* 0x000fe40003f86270 */
[----:B------:R-:W-:Y:S09]  /*2d70*/  ISETP.GE.AND P0, PT, R82, R207, !P0 ;  /* 0x000000cf5200720c */ /* 0x000ff20004706270 */
[----:B----45:R-:W-:Y:S05]  /*2d80*/  @!P3 BRA `(.L_x_1184) ;  /* 0x000000000030b947 */ /* 0x030fea0003800000 */
[----:B------:R-:W-:Y:S02]  /*2d90*/  ISETP.NE.AND P2, PT, R173, RZ, PT ;  /* 0x000000ffad00720c */ /* 0x000fe40003f45270 */
[----:B------:R-:W-:Y:S11]  /*2da0*/  ISETP.NE.AND P1, PT, R172, RZ, PT ;  /* 0x000000ffac00720c */ /* 0x000ff60003f25270 */
[----:B------:R-:W2:Y:S04]  /*2db0*/  @P2 LD.E.128 R32, desc[UR6][R134.64] ;  /* 0x0000000686202980 */ /* 0x000ea8000c101d00 */
[----:B--2---:R1:W-:Y:S01]  /*2dc0*/  @P2 ST.E.128 desc[UR6][R144.64], R32 ;  /* 0x0000002090002985 */ /* 0x0043e2000c101d06 */
[----:B------:R-:W-:Y:S03]  /*2dd0*/  ISETP.NE.AND P2, PT, R171, RZ, PT ;  /* 0x000000ffab00720c */ /* 0x000fe60003f45270 */
[----:B------:R-:W2:Y:S04]  /*2de0*/  @P1 LD.E.128 R28, desc[UR6][R134.64+0x80] ;  /* 0x00008006861c1980 */ /* 0x000ea8000c101d00 */
[----:B--2---:R1:W-:Y:S01]  /*2df0*/  @P1 ST.E.128 desc[UR6][R144.64+0x80], R28 ;  /* 0x0000801c90001985 */ /* 0x0043e2000c101d06 */
[----:B------:R-:W-:Y:S05]  /*2e00*/  ISETP.NE.AND P1, PT, R170, RZ, PT ;  /* 0x000000ffaa00720c */ /* 0x000fea0003f25270 */
[----:B------:R-:W2:Y:S04]  /*2e10*/  @P2 LD.E.128 R24, desc[UR6][R134.64+0x100] ;  /* 0x0001000686182980 */ /* 0x000ea8000c101d00 */
[----:B--2---:R1:W-:Y:S04]  /*2e20*/  @P2 ST.E.128 desc[UR6][R144.64+0x100], R24 ;  /* 0x0001001890002985 */ /* 0x0043e8000c101d06 */
[----:B------:R-:W2:Y:S04]  /*2e30*/  @P1 LD.E.128 R4, desc[UR6][R134.64+0x180] ;  /* 0x0001800686041980 */ /* 0x000ea8000c101d00 */
[----:B--2---:R1:W-:Y:S02]  /*2e40*/  @P1 ST.E.128 desc[UR6][R144.64+0x180], R4 ;  /* 0x0001800490001985 */ /* 0x0043e4000c101d06 */
.L_x_1184:
[----:B------:R-:W-:Y:S05]  /*2e50*/  BSYNC B0 ;  /* 0x0000000000007941 */ /* 0x000fea0003800000 */
.L_x_1183:
[----:B------:R-:W-:Y:S04]  /*2e60*/  BSSY B0, `(.L_x_1185) ;  /* 0x0000012000007945 */ /* 0x000fe80003800000 */
[----:B------:R-:W-:Y:S05]  /*2e70*/  @!P0 BRA `(.L_x_1186) ;  /* 0x0000000000408947 */ /* 0x000fea0003800000 */
[----:B------:R-:W-:Y:S02]  /*2e80*/  ISETP.NE.AND P1, PT, R173, RZ, PT ;  /* 0x000000ffad00720c */ /* 0x000fe40003f25270 */
[----:B------:R-:W-:Y:S02]  /*2e90*/  IADD3 R22, P0, R134, R130, RZ ;  /* 0x0000008286167210 */ /* 0x000fe40007f1e0ff */
[----:B------:R-:W-:Y:S03]  /*2ea0*/  LEA R2, P2, R230, R144, 0x1 ;  /* 0x00000090e6027211 */ /* 0x000fe600078408ff */
[----:B------:R-:W-:Y:S01]  /*2eb0*/  IMAD.X R23, R135, 0x1, R129, P0 ;  /* 0x0000000187177824 */ /* 0x000fe200000e0681 */
[----:B------:R-:W-:Y:S02]  /*2ec0*/  ISETP.NE.AND P0, PT, R172, RZ, PT ;  /* 0x000000ffac00720c */ /* 0x000fe40003f05270 */
[----:B------:R-:W-:Y:S03]  /*2ed0*/  LEA.HI.X R3, R230, R145, R231, 0x1, P2 ;  /* 0x00000091e6037211 */ /* 0x000fe600010f0ce7 */
[----:B-1----:R-:W2:Y:S04]  /*2ee0*/  @P1 LD.E.128 R32, desc[UR6][R22.64] ;  /* 0x0000000616201980 */ /* 0x002ea8000c101d00 */
[----:B--2---:R2:W-:Y:S01]  /*2ef0*/  @P1 ST.E.128 desc[UR6][R2.64], R32 ;  /* 0x0000002002001985 */ /* 0x0045e2000c101d06 */
[----:B------:R-:W-:Y:S03]  /*2f00*/  ISETP.NE.AND P1, PT, R171, RZ, PT ;  /* 0x000000ffab00720c */ /* 0x000fe60003f25270 */
[----:B------:R-:W3:Y:S04]  /*2f10*/  @P0 LD.E.128 R28, desc[UR6][R22.64+0x80] ;  /* 0x00008006161c0980 */ /* 0x000ee8000c101d00 */
[----:B---3--:R2:W-:Y:S01]  /*2f20*/  @P0 ST.E.128 desc[UR6][R2.64+0x80], R28 ;  /* 0x0000801c02000985 */ /* 0x0085e2000c101d06 */
[----:B------:R-:W-:Y:S05]  /*2f30*/  ISETP.NE.AND P0, PT, R170, RZ, PT ;  /* 0x000000ffaa00720c */ /* 0x000fea0003f05270 */
[----:B------:R-:W3:Y:S04]  /*2f40*/  @P1 LD.E.128 R24, desc[UR6][R22.64+0x100] ;  /* 0x0001000616181980 */ /* 0x000ee8000c101d00 */
[----:B---3--:R2:W-:Y:S04]  /*2f50*/  @P1 ST.E.128 desc[UR6][R2.64+0x100], R24 ;  /* 0x0001001802001985 */ /* 0x0085e8000c101d06 */
[----:B------:R-:W3:Y:S04]  /*2f60*/  @P0 LD.E.128 R4, desc[UR6][R22.64+0x180] ;  /* 0x0001800616040980 */ /* 0x000ee8000c101d00 */
[----:B---3--:R2:W-:Y:S02]  /*2f70*/  @P0 ST.E.128 desc[UR6][R2.64+0x180], R4 ;  /* 0x0001800402000985 */ /* 0x0085e4000c101d06 */
.L_x_1186:
[----:B------:R-:W-:Y:S05]  /*2f80*/  BSYNC B0 ;  /* 0x0000000000007941 */ /* 0x000fea0003800000 */
.L_x_1185:
[----:B------:R-:W-:Y:S01]  /*2f90*/  ISETP.GE.AND P4, PT, R80, R207, !P4 ;  /* 0x000000cf5000720c */ /* 0x000fe20006786270 */
[----:B------:R-:W-:Y:S01]  /*2fa0*/  BSSY B0, `(.L_x_1187) ;  /* 0x0000014000007945 */ /* 0x000fe20003800000 */
[C---:B------:R-:W-:Y:S04]  /*2fb0*/  ISETP.GE.AND P2, PT, R78.reuse, R209, PT ;  /* 0x000000d14e00720c */ /* 0x040fe80003f46270 */
[----:B------:R-:W-:Y:S07]  /*2fc0*/  ISETP.GE.AND P2, PT, R78, R207, !P2 ;  /* 0x000000cf4e00720c */ /* 0x000fee0005746270 */
[----:B------:R-:W-:Y:S06]  /*2fd0*/  @!P4 BRA `(.L_x_1188) ;  /* 0x000000000040c947 */ /* 0x000fec0003800000 */
[----:B------:R-:W-:Y:S02]  /*2fe0*/  ISETP.NE.AND P1, PT, R173, RZ, PT ;  /* 0x000000ffad00720c */ /* 0x000fe40003f25270 */
[----:B------:R-:W-:Y:S02]  /*2ff0*/  IADD3 R22, P0, R134, R132, RZ ;  /* 0x0000008486167210 */ /* 0x000fe40007f1e0ff */
[----:B--2---:R-:W-:Y:S03]  /*3000*/  IADD3 R2, P4, R144, R84, RZ ;  /* 0x0000005490027210 */ /* 0x004fe60007f9e0ff */
[----:B------:R-:W-:Y:S01]  /*3010*/  IMAD.X R23, R135, 0x1, R131, P0 ;  /* 0x0000000187177824 */ /* 0x000fe200000e0683 */
[----:B------:R-:W-:Y:S01]  /*3020*/  ISETP.NE.AND P0, PT, R172, RZ, PT ;  /* 0x000000ffac00720c */ /* 0x000fe20003f05270 */
[----:B------:R-:W-:Y:S04]  /*3030*/  IMAD.X R3, R145, 0x1, R85, P4 ;  /* 0x0000000191037824 */ /* 0x000fe800020e0655 */
[----:B-1----:R-:W2:Y:S04]  /*3040*/  @P1 LD.E.128 R32, desc[UR6][R22.64] ;  /* 0x0000000616201980 */ /* 0x002ea8000c101d00 */
        /* <DEDUP_REMOVED lines=9> */
.L_x_1188:
[----:B------:R-:W-:Y:S05]  /*30e0*/  BSYNC B0 ;  /* 0x0000000000007941 */ /* 0x000fea0003800000 */
.L_x_1187:
[----:B------:R-:W-:Y:S04]  /*30f0*/  BSSY B0, `(.L_x_1189) ;  /* 0x0000012000007945 */ /* 0x000fe80003800000 */
[----:B------:R-:W-:Y:S05]  /*3100*/  @!P2 BRA `(.L_x_1190) ;  /* 0x000000000040a947 */ /* 0x000fea0003800000 */
[----:B------:R-:W-:Y:S02]  /*3110*/  ISETP.NE.AND P1, PT, R173, RZ, PT ;  /* 0x000000ffad00720c */ /* 0x000fe40003f25270 */
[----:B------:R-:W-:Y:S02]  /*3120*/  IADD3 R22, P0, R134, R202, RZ ;  /* 0x000000ca86167210 */ /* 0x000fe40007f1e0ff */
[----:B--23--:R-:W-:Y:S03]  /*3130*/  IADD3 R2, P2, R144, R200, RZ ;  /* 0x000000c890027210 */ /* 0x00cfe60007f5e0ff */
        /* <DEDUP_REMOVED lines=13> */
.L_x_1190:
[----:B------:R-:W-:Y:S05]  /*3210*/  BSYNC B0 ;  /* 0x0000000000007941 */ /* 0x000fea0003800000 */
.L_x_1189:
[----:B------:R-:W5:Y:S01]  /*3220*/  LD.E R17, desc[UR6][R18.64+0xd0] ;  /* 0x0000d00612117980 */ /* 0x000f62000c101900 */
[----:B------:R-:W-:Y:S03]  /*3230*/  BSSY B3, `(.L_x_1191) ;  /* 0x00009f6000037945 */ /* 0x000fe60003800000 */
[----:B--234-:R-:W2:Y:S01]  /*3240*/  LD.E R3, desc[UR6][R18.64+0x130] ;  /* 0x0001300612037980 */ /* 0x01cea2000c101900 */
        /* <DEDUP_REMOVED lines=9> */
[----:B---3--:R-:W-:Y:S05]  /*32e0*/  @!P0 BRA `(.L_x_1193) ;  /* 0x0000003400b08947 */ /* 0x008fea0003800000 */
        /* <DEDUP_REMOVED lines=9> */
[----:B-1----:R-:W2:Y:S11]  /*3380*/  LD.E.128 R24, desc[UR6][R136.64] ;  /* 0x0000000688187980 */ /* 0x002eb6000c101d00 */
[----:B------:R-:W-:Y:S01]  /*3390*/  @!UPT UIADD3 URZ, URZ, URZ, URZ ;  /* 0x0000003f3f3ff290 */ /* 0x000fe2000fffe03f */
[----:B------:R-:W3:Y:S06]  /*33a0*/  @!P0 LD.E.64 R34, desc[UR6][R60.64] ;  /* 0x000000063c228980 */ /* 0x000eec000c101b00 */
[----:B------:R-:W4:Y:S01]  /*33b0*/  @!P0 LD.E.64 R6, desc[UR6][R20.64] ;  /* 0x0000000614068980 */ /* 0x000f22000c101b00 */
[C---:B--2---:R-:W-:Y:S01]  /*33c0*/  @!P0 LOP3.LUT R23, R24.reuse, 0xffff0000, RZ, 0xc0, !PT ;  /* 0xffff000018178812 */ /* 0x044fe200078ec0ff */
[----:B------:R-:W-:Y:S01]  /*33d0*/  @!P0 IMAD.U32 R31, R24, 0x10000, RZ ;  /* 0x00010000181f8824 */ /* 0x000fe200078e00ff */
[C---:B------:R-:W-:Y:S01]  /*33e0*/  @!P0 LOP3.LUT R22, R26.reuse, 0xffff0000, RZ, 0xc0, !PT ;  /* 0xffff00001a168812 */ /* 0x040fe200078ec0ff */
[----:B------:R-:W-:Y:S01]  /*33f0*/  @!P0 IMAD.U32 R30, R26, 0x10000, RZ ;  /* 0x000100001a1e8824 */ /* 0x000fe200078e00ff */
[----:B------:R-:W-:Y:S02]  /*3400*/  @!P0 SHF.L.U32 R32, R27, 0x10, RZ ;  /* 0x000000101b208819 */ /* 0x000fe400000006ff */
[C---:B---3--:R-:W-:Y:S01]  /*3410*/  @!P0 LOP3.LUT R33, R34.reuse, 0xffff0000, RZ, 0xc0, !PT ;  /* 0xffff000022218812 */ /* 0x048fe200078ec0ff */
[----:B------:R-:W-:Y:S01]  /*3420*/  @!P0 IMAD.U32 R29, R34, 0x10000, RZ ;  /* 0x00010000221d8824 */ /* 0x000fe200078e00ff */
[C---:B------:R-:W-:Y:S02]  /*3430*/  @!P0 SHF.L.U32 R28, R35.reuse, 0x10, RZ ;  /* 0x00000010231c8819 */ /* 0x040fe400000006ff */
[----:B------:R-:W-:Y:S01]  /*3440*/  @!P0 LOP3.LUT R35, R35, 0xffff0000, RZ, 0xc0, !PT ;  /* 0xffff000023238812 */ /* 0x000fe200078ec0ff */
[----:B------:R-:W-:Y:S01]  /*3450*/  @!P0 FMUL.FTZ R37, R23, R29 ;  /* 0x0000001d17258220 */ /* 0x000fe20000410000 */
[----:B----4-:R-:W-:Y:S01]  /*3460*/  @!P0 SHF.L.U32 R8, R6, 0x10, RZ ;  /* 0x0000001006088819 */ /* 0x010fe200000006ff */
[----:B------:R-:W-:Y:S01]  /*3470*/  @!P0 FMUL.FTZ R36, R22, R28 ;  /* 0x0000001c16248220 */ /* 0x000fe20000410000 */
[----:B------:R-:W-:Y:S02]  /*3480*/  @!P0 LOP3.LUT R6, R6, 0xffff0000, RZ, 0xc0, !PT ;  /* 0xffff000006068812 */ /* 0x000fe400078ec0ff */
[----:B------:R-:W-:Y:S01]  /*3490*/  @!P0 SHF.L.U32 R5, R7, 0x10, RZ ;  /* 0x0000001007058819 */ /* 0x000fe200000006ff */
[-C--:B------:R-:W-:Y:S01]  /*34a0*/  @!P0 FMUL.FTZ R0, R23, R8.reuse ;  /* 0x0000000817008220 */ /* 0x080fe20000410000 */
[----:B------:R-:W-:Y:S01]  /*34b0*/  @!P0 LOP3.LUT R23, R25, 0xffff0000, RZ, 0xc0, !PT ;  /* 0xffff000019178812 */ /* 0x000fe200078ec0ff */
[----:B------:R-:W-:Y:S01]  /*34c0*/  @!P0 FFMA.FTZ R37, R31, R8, -R37 ;  /* 0x000000081f258223 */ /* 0x000fe20000010825 */
[----:B------:R-:W-:Y:S01]  /*34d0*/  @!P0 LOP3.LUT R7, R7, 0xffff0000, RZ, 0xc0, !PT ;  /* 0xffff000007078812 */ /* 0x000fe200078ec0ff */
[----:B------:R-:W-:Y:S01]  /*34e0*/  @!P0 FFMA.FTZ R0, R29, R31, R0 ;  /* 0x0000001f1d008223 */ /* 0x000fe20000010000 */
[----:B------:R-:W-:Y:S01]  /*34f0*/  @!P0 LOP3.LUT R8, R27, 0xffff0000, RZ, 0xc0, !PT ;  /* 0xffff00001b088812 */ /* 0x000fe200078ec0ff */
[----:B------:R-:W-:Y:S01]  /*3500*/  @!P0 FFMA.FTZ R36, R30, R5, -R36 ;  /* 0x000000051e248223 */ /* 0x000fe20000010824 */
[----:B------:R-:W-:Y:S01]  /*3510*/  @!P0 SHF.L.U32 R29, R25, 0x10, RZ ;  /* 0x00000010191d8819 */ /* 0x000fe200000006ff */
[CC--:B------:R-:W-:Y:S01]  /*3520*/  @!P0 FMUL.FTZ R2, R23.reuse, R6.reuse ;  /* 0x0000000617028220 */ /* 0x0c0fe20000410000 */
[----:B------:R-:W-:Y:S01]  /*3530*/  @!P0 F2FP.BF16.F32.PACK_AB R37, R0, R37 ;  /* 0x000000250025823e */ /* 0x000fe200000010ff */
[----:B------:R-:W-:Y:S01]  /*3540*/  @!P0 FMUL.FTZ R39, R23, R33 ;  /* 0x0000002117278220 */ /* 0x000fe20000410000 */
[----:B------:R-:W-:Y:S01]  /*3550*/  @!P0 FMUL.FTZ R3, R22, R5 ;  /* 0x0000000516038220 */ /* 0x000fe20000410000 */
[C---:B------:R-:W-:Y:S01]  /*3560*/  @!P0 FMUL.FTZ R41, R8.reuse, R35 ;  /* 0x0000002308298220 */ /* 0x040fe20000410000 */
[----:B------:R-:W-:Y:S01]  /*3570*/  @!P0 MOV R24, R37 ;  /* 0x0000002500188202 */ /* 0x000fe20000000f00 */
[----:B------:R-:W-:Y:S01]  /*3580*/  @!P0 FMUL.FTZ R4, R8, R7 ;  /* 0x0000000708048220 */ /* 0x000fe20000410000 */
[----:B------:R-:W-:Y:S01]  /*3590*/  @!P0 FFMA.FTZ R2, R33, R29, R2 ;  /* 0x0000001d21028223 */ /* 0x000fe20000010002 */
[----:B------:R-:W-:Y:S01]  /*35a0*/  @!P0 FFMA.FTZ R39, R29, R6, -R39 ;  /* 0x000000061d278223 */ /* 0x000fe20000010827 */
        /* <DEDUP_REMOVED lines=10> */
.L_x_1197:
[----:B------:R-:W-:Y:S05]  /*3650*/  BSYNC B0 ;  /* 0x0000000000007941 */ /* 0x000fea0003800000 */
.L_x_1196:
[----:B------:R-:W-:Y:S04]  /*3660*/  BSSY B0, `(.L_x_1198) ;  /* 0x0000030000007945 */ /* 0x000fe80003800000 */
[----:B------:R-:W-:Y:S05]  /*3670*/  @P3 BRA `(.L_x_1199) ;  /* 0x0000000000b83947 */ /* 0x000fea0003800000 */
[----:B------:R-:W-:Y:S01]  /*3680*/  ISETP.GE.AND P0, PT, R11, R17, PT ;  /* 0x000000110b00720c */ /* 0x000fe20003f06270 */
[----:B-12---:R-:W2:Y:S11]  /*3690*/  LD.E.128 R24, desc[UR6][R136.64+0x80] ;  /* 0x0000800688187980 */ /* 0x006eb6000c101d00 */
        /* <DEDUP_REMOVED lines=44> */
.L_x_1199:
[----:B------:R-:W-:Y:S05]  /*3960*/  BSYNC B0 ;  /* 0x0000000000007941 */ /* 0x000fea0003800000 */
.L_x_1198:
[----:B------:R-:W-:Y:S04]  /*3970*/  BSSY B0, `(.L_x_1200) ;  /* 0x0000030000007945 */ /* 0x000fe80003800000 */
[----:B------:R-:W-:Y:S05]  /*3980*/  @P2 BRA `(.L_x_1201) ;  /* 0x0000000000b82947 */ /* 0x000fea0003800000 */
[----:B------:R-:W-:Y:S01]  /*3990*/  ISETP.GE.AND P0, PT, R10, R17, PT ;  /* 0x000000110a00720c */ /* 0x000fe20003f06270 */
[----:B-123--:R-:W2:Y:S11]  /*39a0*/  LD.E.128 R24, desc[UR6][R136.64+0x100] ;  /* 0x0001000688187980 */ /* 0x00eeb6000c101d00 */
        /* <DEDUP_REMOVED lines=44> */
.L_x_1201:
[----:B------:R-:W-:Y:S05]  /*3c70*/  BSYNC B0 ;  /* 0x0000000000007941 */ /* 0x000fea0003800000 */
.L_x_1200:
[----:B------:R-:W-:Y:S05]  /*3c80*/  @P1 BRA `(.L_x_1195) ;  /* 0x0000000000b81947 */ /* 0x000fea0003800000 */
[----:B------:R-:W-:Y:S01]  /*3c90*/  ISETP.GE.AND P0, PT, R9, R17, PT ;  /* 0x000000110900720c */ /* 0x000fe20003f06270 */
[----:B-1234-:R-:W2:Y:S11]  /*3ca0*/  LD.E.128 R24, desc[UR6][R136.64+0x180] ;  /* 0x0001800688187980 */ /* 0x01eeb6000c101d00 */
        /* <DEDUP_REMOVED lines=44> */
.L_x_1195:
[----:B------:R-:W-:Y:S05]  /*3f70*/  BSYNC B1 ;  /* 0x0000000000017941 */ /* 0x000fea0003800000 */
.L_x_1194:
[C---:B------:R-:W-:Y:S01]  /*3f80*/  ISETP.GE.AND P0, PT, R82.reuse, R209, PT ;  /* 0x000000d15200720c */ /* 0x040fe20003f06270 */
[----:B------:R-:W-:Y:S03]  /*3f90*/  BSSY B1, `(.L_x_1202) ;  /* 0x00000dc000017945 */ /* 0x000fe60003800000 */
[----:B------:R-:W-:Y:S11]  /*3fa0*/  ISETP.GE.AND P0, PT, R82, R207, !P0 ;  /* 0x000000cf5200720c */ /* 0x000ff60004706270 */
[----:B------:R-:W-:Y:S02]  /*3fb0*/  @!UPT UIADD3 URZ, URZ, URZ, URZ ;  /* 0x0000003f3f3ff290 */ /* 0x000fe4000fffe03f */
[----:B------:R-:W-:Y:S05]  /*3fc0*/  @!P0 BRA `(.L_x_1203) ;  /* 0x0000000c00608947 */ /* 0x000fea0003800000 */
[-C--:B-----5:R-:W-:Y:S01]  /*3fd0*/  ISETP.GE.AND P0, PT, R14, R206.reuse, PT ;  /* 0x000000ce0e00720c */ /* 0x0a0fe20003f06270 */
[C---:B-1----:R-:W-:Y:S01]  /*3fe0*/  IMAD.SHL.U32 R5, R175.reuse, 0x2, RZ ;  /* 0x00000002af057824 */ /* 0x042fe200078e00ff */
[----:B------:R-:W-:Y:S01]  /*3ff0*/  SHF.L.U64.HI R3, R175, 0x1, R157 ;  /* 0x00000001af037819 */ /* 0x000fe2000001029d */
[----:B------:R-:W-:Y:S01]  /*4000*/  BSSY B0, `(.L_x_1204) ;  /* 0x000003a000007945 */ /* 0x000fe20003800000 */
[-C--:B------:R-:W-:Y:S02]  /*4010*/  ISETP.GE.AND P3, PT, R11, R206.reuse, PT ;  /* 0x000000ce0b00720c */ /* 0x080fe40003f66270 */
[-C--:B------:R-:W-:Y:S02]  /*4020*/  IADD3 R22, P5, R20, R5.reuse, RZ ;  /* 0x0000000514167210 */ /* 0x080fe40007fbe0ff */
[----:B------:R-:W-:Y:S02]  /*4030*/  IADD3 R38, P4, R60, R5, RZ ;  /* 0x000000053c267210 */ /* 0x000fe40007f9e0ff */
[-C--:B------:R-:W-:Y:S01]  /*4040*/  ISETP.GE.AND P2, PT, R10, R206.reuse, PT ;  /* 0x000000ce0a00720c */ /* 0x080fe20003f46270 */
[--C-:B------:R-:W-:Y:S01]  /*4050*/  IMAD.X R23, R21, 0x1, R3.reuse, P5 ;  /* 0x0000000115177824 */ /* 0x100fe200028e0603 */
[----:B------:R-:W-:Y:S01]  /*4060*/  ISETP.GE.AND P1, PT, R9, R206, PT ;  /* 0x000000ce0900720c */ /* 0x000fe20003f26270 */
[----:B------:R-:W-:Y:S01]  /*4070*/  IMAD.X R39, R61, 0x1, R3, P4 ;  /* 0x000000013d277824 */ /* 0x000fe200020e0603 */
[----:B------:R-:W-:Y:S11]  /*4080*/  @P0 BRA `(.L_x_1205) ;  /* 0x0000000000c40947 */ /* 0x000ff60003800000 */
[----:B------:R-:W-:Y:S02]  /*4090*/  ISETP.GE.AND P0, PT, R14, R17, PT ;  /* 0x000000110e00720c */ /* 0x000fe40003f06270 */
[C---:B------:R-:W-:Y:S04]  /*40a0*/  LEA R42, P4, R108.reuse, R136, 0x1 ;  /* 0x000000886c2a7211 */ /* 0x040fe800078808ff */
[----:B------:R-:W-:Y:S02]  /*40b0*/  LEA.HI.X R43, R108, R137, R107, 0x1, P4 ;  /* 0x000000896c2b7211 */ /* 0x000fe400020f0c6b */
[C---:B------:R-:W-:Y:S03]  /*40c0*/  LEA R46, P4, R232.reuse, R142, 0x1 ;  /* 0x0000008ee82e7211 */ /* 0x040fe600078808ff */
[----:B--234-:R-:W2:Y:S01]  /*40d0*/  LD.E.128 R24, desc[UR6][R42.64] ;  /* 0x000000062a187980 */ /* 0x01cea2000c101d00 */
[----:B------:R-:W-:Y:S07]  /*40e0*/  LEA.HI.X R47, R232, R143, R233, 0x1, P4 ;  /* 0x0000008fe82f7211 */ /* 0x000fee00020f0ce9 */
[----:B------:R-:W3:Y:S06]  /*40f0*/  @!P0 LD.E.64 R36, desc[UR6][R38.64] ;  /* 0x0000000626248980 */ /* 0x000eec000c101b00 */
[----:B------:R-:W4:Y:S01]  /*4100*/  @!P0 LD.E.64 R6, desc[UR6][R22.64] ;  /* 0x0000000616068980 */ /* 0x000f22000c101b00 */
[C---:B--2---:R-:W-:Y:S01]  /*4110*/  @!P0 LOP3.LUT R29, R24.reuse, 0xffff0000, RZ, 0xc0, !PT ;  /* 0xffff0000181d8812 */ /* 0x044fe200078ec0ff */
[----:B------:R-:W-:Y:S01]  /*4120*/  @!P0 IMAD.U32 R34, R27, 0x10000, RZ ;  /* 0x000100001b228824 */ /* 0x000fe200078e00ff */
[----:B------:R-:W-:Y:S02]  /*4130*/  @!P0 SHF.L.U32 R33, R24, 0x10, RZ ;  /* 0x0000001018218819 */ /* 0x000fe400000006ff */
[C---:B------:R-:W-:Y:S02]  /*4140*/  @!P0 LOP3.LUT R28, R26.reuse, 0xffff0000, RZ, 0xc0, !PT ;  /* 0xffff00001a1c8812 */ /* 0x040fe400078ec0ff */
[----:B------:R-:W-:Y:S02]  /*4150*/  @!P0 SHF.L.U32 R32, R26, 0x10, RZ ;  /* 0x000000101a208819 */ /* 0x000fe400000006ff */
[C---:B---3--:R-:W-:Y:S01]  /*4160*/  @!P0 SHF.L.U32 R31, R36.reuse, 0x10, RZ ;  /* 0x00000010241f8819 */ /* 0x048fe200000006ff */
[C---:B------:R-:W-:Y:S01]  /*4170*/  @!P0 IMAD.U32 R30, R37.reuse, 0x10000, RZ ;  /* 0x00010000251e8824 */ /* 0x040fe200078e00ff */
[----:B------:R-:W-:Y:S02]  /*4180*/  @!P0 LOP3.LUT R35, R36, 0xffff0000, RZ, 0xc0, !PT ;  /* 0xffff000024238812 */ /* 0x000fe400078ec0ff */
[----:B------:R-:W-:Y:S01]  /*4190*/  @!P0 LOP3.LUT R37, R37, 0xffff0000, RZ, 0xc0, !PT ;  /* 0xffff000025258812 */ /* 0x000fe200078ec0ff */
[----:B------:R-:W-:Y:S01]  /*41a0*/  @!P0 FMUL.FTZ R41, R29, R31 ;  /* 0x0000001f1d298220 */ /* 0x000fe20000410000 */
[C---:B----4-:R-:W-:Y:S01]  /*41b0*/  @!P0 IMAD.U32 R8, R6.reuse, 0x10000, RZ ;  /* 0x0001000006088824 */ /* 0x050fe200078e00ff */
[----:B------:R-:W-:Y:S01]  /*41c0*/  @!P0 LOP3.LUT R6, R6, 0xffff0000, RZ, 0xc0, !PT ;  /* 0xffff000006068812 */ /* 0x000fe200078ec0ff */
[C---:B------:R-:W-:Y:S01]  /*41d0*/  @!P0 IMAD.U32 R5, R7.reuse, 0x10000, RZ ;  /* 0x0001000007058824 */ /* 0x040fe200078e00ff */
[----:B------:R-:W-:Y:S01]  /*41e0*/  @!P0 LOP3.LUT R7, R7, 0xffff0000, RZ, 0xc0, !PT ;  /* 0xffff000007078812 */ /* 0x000fe200078ec0ff */
[-C--:B------:R-:W-:Y:S01]  /*41f0*/  @!P0 FMUL.FTZ R0, R29, R8.reuse ;  /* 0x000000081d008220 */ /* 0x080fe20000410000 */
[----:B------:R-:W-:Y:S01]  /*4200*/  @!P0 LOP3.LUT R29, R25, 0xffff0000, RZ, 0xc0, !PT ;  /* 0xffff0000191d8812 */ /* 0x000fe200078ec0ff */
[----:B------:R-:W-:Y:S01]  /*4210*/  @!P0 FFMA.FTZ R41, R33, R8, -R41 ;  /* 0x0000000821298223 */ /* 0x000fe20000010829 */
[----:B------:R-:W-:Y:S01]  /*4220*/  @!P0 LOP3.LUT R8, R27, 0xffff0000, RZ, 0xc0, !PT ;  /* 0xffff00001b088812 */ /* 0x000fe200078ec0ff */
[----:B------:R-:W-:Y:S01]  /*4230*/  @!P0 FFMA.FTZ R0, R31, R33, R0 ;  /* 0x000000211f008223 */ /* 0x000fe20000010000 */
[----:B------:R-:W-:Y:S02]  /*4240*/  @!P0 IMAD.U32 R31, R25, 0x10000, RZ ;  /* 0x00010000191f8824 */ /* 0x000fe400078e00ff */
[C---:B------:R-:W-:Y:S01]  /*4250*/  @!P0 FMUL.FTZ R2, R29.reuse, R6 ;  /* 0x000000061d028220 */ /* 0x040fe20000410000 */
[----:B------:R-:W-:Y:S01]  /*4260*/  @!P0 FMUL.FTZ R43, R29, R35 ;  /* 0x000000231d2b8220 */ /* 0x000fe20000410000 */
[----:B------:R-:W-:Y:S01]  /*4270*/  @!P0 FMUL.FTZ R3, R28, R5 ;  /* 0x000000051c038220 */ /* 0x000fe20000410000 */
[----:B------:R-:W-:Y:S01]  /*4280*/  @!P0 F2FP.BF16.F32.PACK_AB R41, R0, R41 ;  /* 0x000000290029823e */ /* 0x000fe200000010ff */
[----:B------:R-:W-:Y:S01]  /*4290*/  @!P0 FMUL.FTZ R40, R28, R30 ;  /* 0x0000001e1c288220 */ /* 0x000fe20000410000 */
[C---:B------:R-:W-:Y:S01]  /*42a0*/  @!P0 FMUL.FTZ R45, R8.reuse, R37 ;  /* 0x00000025082d8220 */ /* 0x040fe20000410000 */
[----:B------:R-:W-:Y:S01]  /*42b0*/  @!P0 FMUL.FTZ R4, R8, R7 ;  /* 0x0000000708048220 */ /* 0x000fe20000410000 */
[----:B------:R-:W-:Y:S01]  /*42c0*/  @!P0 MOV R24, R41 ;  /* 0x0000002900188202 */ /* 0x000fe20000000f00 */
[----:B------:R-:W-:Y:S01]  /*42d0*/  @!P0 FFMA.FTZ R2, R35, R31, R2 ;  /* 0x0000001f23028223 */ /* 0x000fe20000010002 */
[----:B------:R-:W-:Y:S01]  /*42e0*/  @!P0 FFMA.FTZ R43, R31, R6, -R43 ;  /* 0x000000061f2b8223 */ /* 0x000fe2000001082b */
[----:B------:R-:W-:Y:S01]  /*42f0*/  @!P0 FFMA.FTZ R3, R30, R32, R3 ;  /* 0x000000201e038223 */ /* 0x000fe20000010003 */
[----:B------:R-:W-:Y:S01]  /*4300*/  @!P0 FFMA.FTZ R40, R32, R5, -R40 ;  /* 0x0000000520288223 */ /* 0x000fe20000010828 */
[----:B------:R-:W-:Y:S01]  /*4310*/  @!P0 FFMA.FTZ R45, R34, R7, -R45 ;  /* 0x00000007222d8223 */ /* 0x000fe2000001082d */
[----:B------:R-:W-:Y:S01]  /*4320*/  @!P0 FFMA.FTZ R4, R37, R34, R4 ;  /* 0x0000002225048223 */ /* 0x000fe20000010004 */
[----:B------:R-:W-:Y:S02]  /*4330*/  @!P0 F2FP.BF16.F32.PACK_AB R42, R2, R43 ;  /* 0x0000002b022a823e */ /* 0x000fe400000010ff */
[----:B------:R-:W-:Y:S02]  /*4340*/  @!P0 F2FP.BF16.F32.PACK_AB R40, R3, R40 ;  /* 0x000000280328823e */ /* 0x000fe400000010ff */
[----:B------:R-:W-:Y:S01]  /*4350*/  @!P0 F2FP.BF16.F32.PACK_AB R45, R4, R45 ;  /* 0x0000002d042d823e */ /* 0x000fe200000010ff */
[----:B------:R-:W-:Y:S01]  /*4360*/  @!P0 IMAD.MOV.U32 R25, RZ, RZ, R42 ;  /* 0x000000ffff198224 */ /* 0x000fe200078e002a */
[----:B------:R-:W-:Y:S02]  /*4370*/  @!P0 MOV R26, R40 ;  /* 0x00000028001a8202 */ /* 0x000fe40000000f00 */
[----:B------:R-:W-:Y:S05]  /*4380*/  @!P0 MOV R27, R45 ;  /* 0x0000002d001b8202 */ /* 0x000fea0000000f00 */
[----:B------:R1:W-:Y:S02]  /*4390*/  ST.E.128 desc[UR6][R46.64], R24 ;  /* 0x000000182e007985 */ /* 0x0003e4000c101d06 */
.L_x_1205:
[----:B------:R-:W-:Y:S05]  /*43a0*/  BSYNC B0 ;  /* 0x0000000000007941 */ /* 0x000fea0003800000 */
.L_x_1204:
[----:B------:R-:W-:Y:S04]  /*43b0*/  BSSY B0, `(.L_x_1206) ;  /* 0x0000033000007945 */ /* 0x000fe80003800000 */
[----:B------:R-:W-:Y:S05]  /*43c0*/  @P3 BRA `(.L_x_1207) ;  /* 0x0000000000c43947 */ /* 0x000fea0003800000 */
[----:B------:R-:W-:Y:S02]  /*43d0*/  ISETP.GE.AND P0, PT, R11, R17, PT ;  /* 0x000000110b00720c */ /* 0x000fe40003f06270 */
[C---:B------:R-:W-:Y:S04]  /*43e0*/  LEA R42, P3, R109.reuse, R136, 0x1 ;  /* 0x000000886d2a7211 */ /* 0x040fe800078608ff */
[----:B------:R-:W-:Y:S02]  /*43f0*/  LEA.HI.X R43, R109, R137, R110, 0x1, P3 ;  /* 0x000000896d2b7211 */ /* 0x000fe400018f0c6e */
[C---:B-1----:R-:W-:Y:S03]  /*4400*/  LEA R46, P3, R103.reuse, R142, 0x1 ;  /* 0x0000008e672e7211 */ /* 0x042fe600078608ff */
        /* <DEDUP_REMOVED lines=45> */
.L_x_1207:
[----:B------:R-:W-:Y:S05]  /*46e0*/  BSYNC B0 ;  /* 0x0000000000007941 */ /* 0x000fea0003800000 */
.L_x_1206:
        /* <DEDUP_REMOVED lines=51> */
.L_x_1209:
[----:B------:R-:W-:Y:S05]  /*4a20*/  BSYNC B0 ;  /* 0x0000000000007941 */ /* 0x000fea0003800000 */
.L_x_1208:
[----:B------:R-:W-:Y:S05]  /*4a30*/  @P1 BRA `(.L_x_1203) ;  /* 0x0000000000c41947 */ /* 0x000fea0003800000 */
[----:B------:R-:W-:Y:S02]  /*4a40*/  ISETP.GE.AND P0, PT, R9, R17, PT ;  /* 0x000000110900720c */ /* 0x000fe40003f06270 */
[C---:B------:R-:W-:Y:S04]  /*4a50*/  LEA R42, P1, R121.reuse, R136, 0x1 ;  /* 0x00000088792a7211 */ /* 0x040fe800078208ff */
[----:B------:R-:W-:Y:S05]  /*4a60*/  LEA.HI.X R43, R121, R137, R122, 0x1, P1 ;  /* 0x00000089792b7211 */ /* 0x000fea00008f0c7a */
[----:B-1234-:R1:W2:Y:S08]  /*4a70*/  LD.E.128 R24, desc[UR6][R42.64] ;  /* 0x000000062a187980 */ /* 0x01e2b0000c101d00 */
[----:B------:R-:W3:Y:S06]  /*4a80*/  @!P0 LD.E.64 R38, desc[UR6][R38.64+0xc0] ;  /* 0x0000c00626268980 */ /* 0x000eec000c101b00 */
[----:B------:R4:W5:Y:S01]  /*4a90*/  @!P0 LD.E.64 R6, desc[UR6][R22.64+0xc0] ;  /* 0x0000c00616068980 */ /* 0x000962000c101b00 */
[----:B-1----:R-:W-:Y:S02]  /*4aa0*/  LEA R42, P1, R93, R142, 0x1 ;  /* 0x0000008e5d2a7211 */ /* 0x002fe400078208ff */
[C---:B--2---:R-:W-:Y:S01]  /*4ab0*/  @!P0 LOP3.LUT R29, R24.reuse, 0xffff0000, RZ, 0xc0, !PT ;  /* 0xffff0000181d8812 */ /* 0x044fe200078ec0ff */
[----:B------:R-:W-:Y:S01]  /*4ac0*/  @!P0 IMAD.U32 R32, R27, 0x10000, RZ ;  /* 0x000100001b208824 */ /* 0x000fe200078e00ff */
[----:B------:R-:W-:Y:S02]  /*4ad0*/  @!P0 SHF.L.U32 R33, R24, 0x10, RZ ;  /* 0x0000001018218819 */ /* 0x000fe400000006ff */
[----:B----4-:R-:W-:Y:S02]  /*4ae0*/  @!P0 LOP3.LUT R23, R25, 0xffff0000, RZ, 0xc0, !PT ;  /* 0xffff000019178812 */ /* 0x010fe400078ec0ff */
[----:B------:R-:W-:Y:S02]  /*4af0*/  @!P0 LOP3.LUT R22, R26, 0xffff0000, RZ, 0xc0, !PT ;  /* 0xffff00001a168812 */ /* 0x000fe400078ec0ff */
[C---:B---3--:R-:W-:Y:S01]  /*4b00*/  @!P0 SHF.L.U32 R31, R38.reuse, 0x10, RZ ;  /* 0x00000010261f8819 */ /* 0x048fe200000006ff */
[C---:B------:R-:W-:Y:S01]  /*4b10*/  @!P0 IMAD.U32 R28, R39.reuse, 0x10000, RZ ;  /* 0x00010000271c8824 */ /* 0x040fe200078e00ff */
[----:B------:R-:W-:Y:S02]  /*4b20*/  @!P0 LOP3.LUT R35, R38, 0xffff0000, RZ, 0xc0, !PT ;  /* 0xffff000026238812 */ /* 0x000fe400078ec0ff */
[----:B------:R-:W-:Y:S01]  /*4b30*/  @!P0 LOP3.LUT R37, R39, 0xffff0000, RZ, 0xc0, !PT ;  /* 0xffff000027258812 */ /* 0x000fe200078ec0ff */
[----:B------:R-:W-:Y:S01]  /*4b40*/  @!P0 FMUL.FTZ R41, R29, R31 ;  /* 0x0000001f1d298220 */ /* 0x000fe20000410000 */
[----:B------:R-:W-:Y:S01]  /*4b50*/  @!P0 SHF.L.U32 R30, R26, 0x10, RZ ;  /* 0x000000101a1e8819 */ /* 0x000fe200000006ff */
[C---:B-----5:R-:W-:Y:S01]  /*4b60*/  @!P0 IMAD.U32 R8, R6.reuse, 0x10000, RZ ;  /* 0x0001000006088824 */ /* 0x060fe200078e00ff */
[----:B------:R-:W-:Y:S01]  /*4b70*/  @!P0 LOP3.LUT R6, R6, 0xffff0000, RZ, 0xc0, !PT ;  /* 0xffff000006068812 */ /* 0x000fe200078ec0ff */
[C---:B------:R-:W-:Y:S01]  /*4b80*/  @!P0 IMAD.U32 R5, R7.reuse, 0x10000, RZ ;  /* 0x0001000007058824 */ /* 0x040fe200078e00ff */
[----:B------:R-:W-:Y:S01]  /*4b90*/  @!P0 LOP3.LUT R7, R7, 0xffff0000, RZ, 0xc0, !PT ;  /* 0xffff000007078812 */ /* 0x000fe200078ec0ff */
[-C--:B------:R-:W-:Y:S01]  /*4ba0*/  @!P0 FMUL.FTZ R0, R29, R8.reuse ;  /* 0x000000081d008220 */ /* 0x080fe20000410000 */
[----:B------:R-:W-:Y:S01]  /*4bb0*/  @!P0 FFMA.FTZ R41, R33, R8, -R41 ;  /* 0x0000000821298223 */ /* 0x000fe20000010829 */
[----:B------:R-:W-:Y:S01]  /*4bc0*/  @!P0 LOP3.LUT R8, R27, 0xffff0000, RZ, 0xc0, !PT ;  /* 0xffff00001b088812 */ /* 0x000fe200078ec0ff */
[----:B------:R-:W-:Y:S01]  /*4bd0*/  @!P0 FMUL.FTZ R2, R23, R6 ;  /* 0x0000000617028220 */ /* 0x000fe20000410000 */
[----:B------:R-:W-:Y:S01]  /*4be0*/  @!P0 FFMA.FTZ R0, R31, R33, R0 ;  /* 0x000000211f008223 */ /* 0x000fe20000010000 */
[----:B------:R-:W-:Y:S02]  /*4bf0*/  @!P0 IMAD.U32 R31, R25, 0x10000, RZ ;  /* 0x00010000191f8824 */ /* 0x000fe400078e00ff */
[----:B------:R-:W-:Y:S01]  /*4c00*/  @!P0 FMUL.FTZ R43, R23, R35 ;  /* 0x00000023172b8220 */ /* 0x000fe20000410000 */
[C---:B------:R-:W-:Y:S01]  /*4c10*/  @!P0 FMUL.FTZ R3, R22.reuse, R5 ;  /* 0x0000000516038220 */ /* 0x040fe20000410000 */
[----:B------:R-:W-:Y:S01]  /*4c20*/  @!P0 FMUL.FTZ R34, R22, R28 ;  /* 0x0000001c16228220 */ /* 0x000fe20000410000 */
[----:B------:R-:W-:Y:S01]  /*4c30*/  @!P0 F2FP.BF16.F32.PACK_AB R41, R0, R41 ;  /* 0x000000290029823e */ /* 0x000fe200000010ff */
[C---:B------:R-:W-:Y:S01]  /*4c40*/  @!P0 FMUL.FTZ R45, R8.reuse, R37 ;  /* 0x00000025082d8220 */ /* 0x040fe20000410000 */
[----:B------:R-:W-:Y:S01]  /*4c50*/  @!P0 FMUL.FTZ R4, R8, R7 ;  /* 0x0000000708048220 */ /* 0x000fe20000410000 */
[----:B------:R-:W-:Y:S01]  /*4c60*/  @!P0 FFMA.FTZ R2, R35, R31, R2 ;  /* 0x0000001f23028223 */ /* 0x000fe20000010002 */
[----:B------:R-:W-:Y:S01]  /*4c70*/  @!P0 MOV R24, R41 ;  /* 0x0000002900188202 */ /* 0x000fe20000000f00 */
        /* <DEDUP_REMOVED lines=13> */
.L_x_1203:
[----:B------:R-:W-:Y:S05]  /*4d50*/  BSYNC B1 ;  /* 0x0000000000017941 */ /* 0x000fea0003800000 */
.L_x_1202:
        /* <DEDUP_REMOVED lines=66> */
.L_x_1213:
[----:B------:R-:W-:Y:S05]  /*5180*/  BSYNC B0 ;  /* 0x0000000000007941 */ /* 0x000fea0003800000 */
.L_x_1212:
        /* <DEDUP_REMOVED lines=51> */
.L_x_1215:
[----:B------:R-:W-:Y:S05]  /*54c0*/  BSYNC B0 ;  /* 0x0000000000007941 */ /* 0x000fea0003800000 */
.L_x_1214:
        /* <DEDUP_REMOVED lines=51> */
.L_x_1217:
[----:B------:R-:W-:Y:S05]  /*5800*/  BSYNC B0 ;  /* 0x0000000000007941 */ /* 0x000fea0003800000 */
.L_x_1216:
        /* <DEDUP_REMOVED lines=50> */
.L_x_1211:
[----:B------:R-:W-:Y:S05]  /*5b30*/  BSYNC B1 ;  /* 0x0000000000017941 */ /* 0x000fea0003800000 */
.L_x_1210:
        /* <DEDUP_REMOVED lines=17> */
[----:B------:R-:W-:Y:S01]  /*5c50*/  ISETP.GE.AND P0, PT, R14, R17, PT ;  /* 0x000000110e00720c */ /* 0x000fe20003f06270 */
[----:B------:R-:W-:Y:S04]  /*5c60*/  IMAD.WIDE.U32 R42, R204, 0x60, R136 ;  /* 0x00000060cc2a7825 */ /* 0x000fe800078e0088 */
[----:B------:R-:W-:Y:S02]  /*5c70*/  IMAD R40, R205, 0x60, RZ ;  /* 0x00000060cd287824 */ /* 0x000fe400078e02ff */
[----:B------:R-:W-:Y:S03]  /*5c80*/  IMAD.WIDE.U32 R46, R68, 0x60, R142 ;  /* 0x00000060442e7825 */ /* 0x000fe600078e008e */
[----:B------:R-:W-:Y:S03]  /*5c90*/  IADD3 R43, R43, R40, RZ ;  /* 0x000000282b2b7210 */ /* 0x000fe60007ffe0ff */
[----:B------:R-:W5:Y:S06]  /*5ca0*/  @!P0 LD.E.64 R36, desc[UR6][R38.64] ;  /* 0x0000000626248980 */ /* 0x000f6c000c101b00 */
[----:B--234-:R1:W2:Y:S08]  /*5cb0*/  LD.E.128 R24, desc[UR6][R42.64] ;  /* 0x000000062a187980 */ /* 0x01c2b0000c101d00 */
[----:B------:R-:W3:Y:S01]  /*5cc0*/  @!P0 LD.E.64 R6, desc[UR6][R22.64] ;  /* 0x0000000616068980 */ /* 0x000ee2000c101b00 */
[----:B-1----:R-:W-:Y:S05]  /*5cd0*/  IMAD R42, R69, 0x60, RZ ;  /* 0x00000060452a7824 */ /* 0x002fea00078e02ff */
[----:B------:R-:W-:Y:S02]  /*5ce0*/  IADD3 R47, R47, R42, RZ ;  /* 0x0000002a2f2f7210 */ /* 0x000fe40007ffe0ff */
[C---:B-----5:R-:W-:Y:S01]  /*5cf0*/  @!P0 SHF.L.U32 R30, R37.reuse, 0x10, RZ ;  /* 0x00000010251e8819 */ /* 0x060fe200000006ff */
[C---:B------:R-:W-:Y:S01]  /*5d00*/  @!P0 IMAD.U32 R31, R36.reuse, 0x10000, RZ ;  /* 0x00010000241f8824 */ /* 0x040fe200078e00ff */
[----:B------:R-:W-:Y:S02]  /*5d10*/  @!P0 LOP3.LUT R35, R36, 0xffff0000, RZ, 0xc0, !PT ;  /* 0xffff000024238812 */ /* 0x000fe400078ec0ff */
[----:B------:R-:W-:Y:S02]  /*5d20*/  @!P0 LOP3.LUT R37, R37, 0xffff0000, RZ, 0xc0, !PT ;  /* 0xffff000025258812 */ /* 0x000fe400078ec0ff */
[C---:B--2---:R-:W-:Y:S02]  /*5d30*/  @!P0 LOP3.LUT R29, R24.reuse, 0xffff0000, RZ, 0xc0, !PT ;  /* 0xffff0000181d8812 */ /* 0x044fe400078ec0ff */
[----:B------:R-:W-:Y:S02]  /*5d40*/  @!P0 SHF.L.U32 R33, R24, 0x10, RZ ;  /* 0x0000001018218819 */ /* 0x000fe400000006ff */
[C---:B------:R-:W-:Y:S01]  /*5d50*/  @!P0 LOP3.LUT R28, R26.reuse, 0xffff0000, RZ, 0xc0, !PT ;  /* 0xffff00001a1c8812 */ /* 0x040fe200078ec0ff */
[----:B------:R-:W-:Y:S01]  /*5d60*/  @!P0 FMUL.FTZ R41, R29, R31 ;  /* 0x0000001f1d298220 */ /* 0x000fe20000410000 */
[----:B------:R-:W-:Y:S02]  /*5d70*/  @!P0 SHF.L.U32 R32, R26, 0x10, RZ ;  /* 0x000000101a208819 */ /* 0x000fe400000006ff */
[----:B---3--:R-:W-:Y:S01]  /*5d80*/  @!P0 SHF.L.U32 R8, R6, 0x10, RZ ;  /* 0x0000001006088819 */ /* 0x008fe200000006ff */
        /* <DEDUP_REMOVED lines=9> */
[----:B------:R-:W-:Y:S01]  /*5e20*/  @!P0 IMAD.U32 R31, R25, 0x10000, RZ ;  /* 0x00010000191f8824 */ /* 0x000fe200078e00ff */
[----:B------:R-:W-:Y:S01]  /*5e30*/  @!P0 SHF.L.U32 R34, R27, 0x10, RZ ;  /* 0x000000101b228819 */ /* 0x000fe200000006ff */
[C---:B------:R-:W-:Y:S01]  /*5e40*/  @!P0 FMUL.FTZ R2, R29.reuse, R6 ;  /* 0x000000061d028220 */ /* 0x040fe20000410000 */
[----:B------:R-:W-:Y:S01]  /*5e50*/  @!P0 F2FP.BF16.F32.PACK_AB R41, R0, R41 ;  /* 0x000000290029823e */ /* 0x000fe200000010ff */
[----:B------:R-:W-:Y:S01]  /*5e60*/  @!P0 FMUL.FTZ R3, R28, R5 ;  /* 0x000000051c038220 */ /* 0x000fe20000410000 */
[----:B------:R-:W-:Y:S01]  /*5e70*/  @!P0 FMUL.FTZ R43, R29, R35 ;  /* 0x000000231d2b8220 */ /* 0x000fe20000410000 */
[C---:B------:R-:W-:Y:S01]  /*5e80*/  @!P0 FMUL.FTZ R45, R8.reuse, R37 ;  /* 0x00000025082d8220 */ /* 0x040fe20000410000 */
[----:B------:R-:W-:Y:S01]  /*5e90*/  @!P0 FMUL.FTZ R4, R8, R7 ;  /* 0x0000000708048220 */ /* 0x000fe20000410000 */
[----:B------:R-:W-:Y:S01]  /*5ea0*/  @!P0 FFMA.FTZ R2, R35, R31, R2 ;  /* 0x0000001f23028223 */ /* 0x000fe20000010002 */
[----:B------:R-:W-:Y:S01]  /*5eb0*/  @!P0 FFMA.FTZ R3, R30, R32, R3 ;  /* 0x000000201e038223 */ /* 0x000fe20000010003 */
[----:B------:R-:W-:Y:S01]  /*5ec0*/  @!P0 FFMA.FTZ R43, R31, R6, -R43 ;  /* 0x000000061f2b8223 */ /* 0x000fe2000001082b */
[----:B------:R-:W-:Y:S01]  /*5ed0*/  @!P0 FFMA.FTZ R40, R32, R5, -R40 ;  /* 0x0000000520288223 */ /* 0x000fe20000010828 */
[----:B------:R-:W-:Y:S01]  /*5ee0*/  @!P0 FFMA.FTZ R45, R34, R7, -R45 ;  /* 0x00000007222d8223 */ /* 0x000fe2000001082d */
[----:B------:R-:W-:Y:S01]  /*5ef0*/  @!P0 FFMA.FTZ R4, R37, R34, R4 ;  /* 0x0000002225048223 */ /* 0x000fe20000010004 */
[----:B------:R-:W-:Y:S01]  /*5f00*/  @!P0 IMAD.MOV.U32 R24, RZ, RZ, R41 ;  /* 0x000000ffff188224 */ /* 0x000fe200078e0029 */
[----:B------:R-:W-:Y:S02]  /*5f10*/  @!P0 F2FP.BF16.F32.PACK_AB R44, R2, R43 ;  /* 0x0000002b022c823e */ /* 0x000fe400000010ff */
[----:B------:R-:W-:Y:S02]  /*5f20*/  @!P0 F2FP.BF16.F32.PACK_AB R40, R3, R40 ;  /* 0x000000280328823e */ /* 0x000fe400000010ff */
[----:B------:R-:W-:Y:S02]  /*5f30*/  @!P0 F2FP.BF16.F32.PACK_AB R45, R4, R45 ;  /* 0x0000002d042d823e */ /* 0x000fe400000010ff */
[----:B------:R-:W-:Y:S02]  /*5f40*/  @!P0 MOV R25, R44 ;  /* 0x0000002c00198202 */ /* 0x000fe40000000f00 */
[----:B------:R-:W-:Y:S02]  /*5f50*/  @!P0 MOV R26, R40 ;  /* 0x00000028001a8202 */ /* 0x000fe40000000f00 */
[----:B------:R-:W-:Y:S05]  /*5f60*/  @!P0 MOV R27, R45 ;  /* 0x0000002d001b8202 */ /* 0x000fea0000000f00 */
[----:B------:R1:W-:Y:S02]  /*5f70*/  ST.E.128 desc[UR6][R46.64], R24 ;  /* 0x000000182e007985 */ /* 0x0003e4000c101d06 */
.L_x_1221:
[----:B------:R-:W-:Y:S05]  /*5f80*/  BSYNC B0 ;  /* 0x0000000000007941 */ /* 0x000fea0003800000 */
.L_x_1220:
        /* <DEDUP_REMOVED lines=51> */
.L_x_1223:
[----:B------:R-:W-:Y:S05]  /*62c0*/  BSYNC B0 ;  /* 0x0000000000007941 */ /* 0x000fea0003800000 */
.L_x_1222:
        /* <DEDUP_REMOVED lines=51> */
.L_x_1225:
[----:B------:R-:W-:Y:S05]  /*6600*/  BSYNC B0 ;  /* 0x0000000000007941 */ /* 0x000fea0003800000 */
.L_x_1224:
        /* <DEDUP_REMOVED lines=11> */
[C---:B----4-:R-:W-:Y:S02]  /*66c0*/  @!P0 LOP3.LUT R22, R26.reuse, 0xffff0000, RZ, 0xc0, !PT ;  /* 0xffff00001a168812 */ /* 0x050fe400078ec0ff */
[----:B------:R-:W-:Y:S02]  /*66d0*/  @!P0 SHF.L.U32 R30, R26, 0x10, RZ ;  /* 0x000000101a1e8819 */ /* 0x000fe400000006ff */
[C---:B---3--:R-:W-:Y:S01]  /*66e0*/  @!P0 SHF.L.U32 R29, R38.reuse, 0x10, RZ ;  /* 0x00000010261d8819 */ /* 0x048fe200000006ff */
[C---:B------:R-:W-:Y:S01]  /*66f0*/  @!P0 IMAD.U32 R28, R39.reuse, 0x10000, RZ ;  /* 0x00010000271c8824 */ /* 0x040fe200078e00ff */
[----:B------:R-:W-:Y:S02]  /*6700*/  @!P0 LOP3.LUT R33, R38, 0xffff0000, RZ, 0xc0, !PT ;  /* 0xffff000026218812 */ /* 0x000fe400078ec0ff */
[----:B------:R-:W-:Y:S01]  /*6710*/  @!P0 LOP3.LUT R35, R39, 0xffff0000, RZ, 0xc0, !PT ;  /* 0xffff000027238812 */ /* 0x000fe200078ec0ff */
[----:B------:R-:W-:Y:S01]  /*6720*/  @!P0 FMUL.FTZ R37, R17, R29 ;  /* 0x0000001d11258220 */ /* 0x000fe20000410000 */
[C---:B-----5:R-:W-:Y:S01]  /*6730*/  @!P0 IMAD.U32 R8, R6.reuse, 0x10000, RZ ;  /* 0x0001000006088824 */ /* 0x060fe200078e00ff */
        /* <DEDUP_REMOVED lines=31> */
.L_x_1219:
[----:B------:R-:W-:Y:S05]  /*6930*/  BSYNC B1 ;  /* 0x0000000000017941 */ /* 0x000fea0003800000 */
.L_x_1218:
[----:B------:R-:W2:Y:S02]  /*6940*/  LD.E R3, desc[UR6][R18.64+0xd0] ;  /* 0x0000d00612037980 */ /* 0x000ea4000c101900 */
[----:B--2---:R-:W-:Y:S05]  /*6950*/  IMAD.U32 R3, R3, -0x20, RZ ;  /* 0xffffffe003037824 */ /* 0x004fea00078e00ff */
[C---:B------:R-:W-:Y:S02]  /*6960*/  LEA R20, P1, R3.reuse, R20, 0x1 ;  /* 0x0000001403147211 */ /* 0x040fe400078208ff */
[C---:B------:R-:W-:Y:S02]  /*6970*/  LEA R60, P0, R3.reuse, R60, 0x1 ;  /* 0x0000003c033c7211 */ /* 0x040fe400078008ff */
[C---:B------:R-:W-:Y:S02]  /*6980*/  LEA.HI.X.SX32 R21, R3.reuse, R21, 0x1, P1 ;  /* 0x0000001503157211 */ /* 0x040fe400008f0eff */
[----:B------:R-:W-:Y:S01]  /*6990*/  LEA.HI.X.SX32 R61, R3, R61, 0x1, P0 ;  /* 0x0000003d033d7211 */ /* 0x000fe200000f0eff */
[----:B------:R-:W-:Y:S05]  /*69a0*/  BRA `(.L_x_1226) ;  /* 0x0000006400f87947 */ /* 0x000fea0003800000 */
.L_x_1193:
[----:B------:R-:W-:Y:S04]  /*69b0*/  BSSY B2, `(.L_x_1227) ;  /* 0x0000168000027945 */ /* 0x000fe80003800000 */
[----:B------:R-:W-:Y:S05]  /*69c0*/  @!P3 BRA `(.L_x_1228) ;  /* 0x000000140098b947 */ /* 0x000fea0003800000 */
[----:B-----5:R-:W-:Y:S01]  /*69d0*/  ISETP.GE.AND P0, PT, R14, R206, PT ;  /* 0x000000ce0e00720c */ /* 0x020fe20003f06270 */
[----:B------:R-:W-:Y:S11]  /*69e0*/  BSSY B1, `(.L_x_1229) ;  /* 0x0000058000017945 */ /* 0x000ff60003800000 */
[----:B------:R-:W-:Y:S01]  /*69f0*/  @!UPT UIADD3 URZ, URZ, URZ, URZ ;  /* 0x0000003f3f3ff290 */ /* 0x000fe2000fffe03f */
[----:B------:R-:W-:Y:S05]  /*6a00*/  @P0 BRA `(.L_x_1230) ;  /* 0x0000000400540947 */ /* 0x000fea0003800000 */
[----:B------:R2:W5:Y:S01]  /*6a10*/  LD.E.128 R44, desc[UR6][R136.64] ;  /* 0x00000006882c7980 */ /* 0x000562000c101d00 */
[----:B------:R-:W-:Y:S01]  /*6a20*/  ISETP.GE.AND P0, PT, R14, R17, PT ;  /* 0x000000110e00720c */ /* 0x000fe20003f06270 */
[----:B------:R-:W-:Y:S11]  /*6a30*/  BSSY B0, `(.L_x_1231) ;  /* 0x0000051000007945 */ /* 0x000ff60003800000 */
[----:B------:R-:W-:Y:S01]  /*6a40*/  @!UPT UIADD3 URZ, URZ, URZ, URZ ;  /* 0x0000003f3f3ff290 */ /* 0x000fe2000fffe03f */
[----:B------:R-:W-:Y:S05]  /*6a50*/  @P0 BRA `(.L_x_1232) ;  /* 0x0000000400380947 */ /* 0x000fea0003800000 */
[----:B------:R-:W-:Y:S01]  /*6a60*/  LEA.HI R211, R17, R17, RZ, 0x1 ;  /* 0x0000001111d37211 */ /* 0x000fe200078f08ff */
[----:B------:R-:W-:Y:S01]  /*6a70*/  IMAD.MOV.U32 R213, RZ, RZ, RZ ;  /* 0x000000ffffd57224 */ /* 0x000fe200078e00ff */
[C---:B-----5:R-:W-:Y:S01]  /*6a80*/  LOP3.LUT R41, R44.reuse, 0xffff0000, RZ, 0xc0, !PT ;  /* 0xffff00002c297812 */ /* 0x060fe200078ec0ff */
[----:B------:R-:W-:Y:S01]  /*6a90*/  IMAD.U32 R39, R44, 0x10000, RZ ;  /* 0x000100002c277824 */ /* 0x000fe200078e00ff */
[----:B------:R-:W-:Y:S01]  /*6aa0*/  SHF.R.S32.HI R211, RZ, 0x1, R211 ;  /* 0x00000001ffd37819 */ /* 0x000fe200000114d3 */
[----:B------:R-:W-:Y:S01]  /*6ab0*/  IMAD.U32 R48, R46, 0x10000, RZ ;  /* 0x000100002e307824 */ /* 0x000fe200078e00ff */
[C---:B------:R-:W-:Y:S02]  /*6ac0*/  SHF.L.U32 R44, R45.reuse, 0x10, RZ ;  /* 0x000000102d2c7819 */ /* 0x040fe400000006ff */
[-C--:B------:R-:W-:Y:S02]  /*6ad0*/  ISETP.GE.AND P1, PT, R14, R211.reuse, PT ;  /* 0x000000d30e00720c */ /* 0x080fe40003f26270 */
[----:B------:R-:W-:Y:S02]  /*6ae0*/  MOV R63, R211 ;  /* 0x000000d3003f7202 */ /* 0x000fe40000000f00 */
[----:B------:R-:W-:Y:S02]  /*6af0*/  LOP3.LUT R49, R46, 0xffff0000, RZ, 0xc0, !PT ;  /* 0xffff00002e317812 */ /* 0x000fe400078ec0ff */
[----:B------:R-:W-:Y:S02]  /*6b00*/  LOP3.LUT R45, R45, 0xffff0000, RZ, 0xc0, !PT ;  /* 0xffff00002d2d7812 */ /* 0x000fe400078ec0ff */
[C---:B------:R-:W-:Y:S02]  /*6b10*/  SHF.L.U32 R52, R47.reuse, 0x10, RZ ;  /* 0x000000102f347819 */ /* 0x040fe400000006ff */
[----:B------:R-:W-:Y:S03]  /*6b20*/  LOP3.LUT R53, R47, 0xffff0000, RZ, 0xc0, !PT ;  /* 0xffff00002f357812 */ /* 0x000fe600078ec0ff */
[--C-:B------:R-:W-:Y:S02]  /*6b30*/  @P1 IMAD.MOV R213, RZ, RZ, -R211.reuse ;  /* 0x000000ffffd51224 */ /* 0x100fe400078e0ad3 */
[----:B------:R-:W-:Y:S03]  /*6b40*/  @P1 IMAD.MOV R63, RZ, RZ, -R211 ;  /* 0x000000ffff3f1224 */ /* 0x000fe600078e0ad3 */
[C---:B------:R-:W-:Y:S04]  /*6b50*/  LEA R214, P0, R213.reuse, R138, 0x1 ;  /* 0x0000008ad5d67211 */ /* 0x040fe800078008ff */
[----:B------:R-:W-:Y:S02]  /*6b60*/  LEA.HI.X.SX32 R215, R213, R139, 0x1, P0 ;  /* 0x0000008bd5d77211 */ /* 0x000fe400000f0eff */
[C---:B------:R-:W-:Y:S04]  /*6b70*/  LEA R22, P0, R63.reuse, R136, 0x1 ;  /* 0x000000883f167211 */ /* 0x040fe800078008ff */
[----:B------:R-:W-:Y:S01]  /*6b80*/  LEA.HI.X.SX32 R23, R63, R137, 0x1, P0 ;  /* 0x000000893f177211 */ /* 0x000fe200000f0eff */
[----:B------:R-:W-:Y:S01]  /*6b90*/  IMAD.MOV.U32 R63, RZ, RZ, RZ ;  /* 0x000000ffff3f7224 */ /* 0x000fe200078e00ff */
[----:B------:R-:W-:Y:S01]  /*6ba0*/  @P1 IADD3 R63, -R211, RZ, RZ ;  /* 0x000000ffd33f1210 */ /* 0x000fe20007ffe1ff */
[----:B------:R-:W3:Y:S03]  /*6bb0*/  LD.E.128 R212, desc[UR6][R214.64] ;  /* 0x00000006d6d47980 */ /* 0x000ee6000c101d00 */
[C---:B------:R-:W-:Y:S04]  /*6bc0*/  LEA R42, P0, R63.reuse, R140, 0x1 ;  /* 0x0000008c3f2a7211 */ /* 0x040fe800078008ff */
[----:B------:R-:W-:Y:S01]  /*6bd0*/  LEA.HI.X.SX32 R43, R63, R141, 0x1, P0 ;  /* 0x0000008d3f2b7211 */ /* 0x000fe200000f0eff */
[----:B-1----:R-:W4:Y:S08]  /*6be0*/  LD.E.128 R24, desc[UR6][R22.64] ;  /* 0x0000000616187980 */ /* 0x002f30000c101d00 */
[----:B------:R-:W2:Y:S01]  /*6bf0*/  LD.E.128 R64, desc[UR6][R42.64] ;  /* 0x000000062a407980 */ /* 0x000ea2000c101d00 */
[C---:B---3--:R-:W-:Y:S01]  /*6c00*/  LOP3.LUT R33, R212.reuse, 0xffff0000, RZ, 0xc0, !PT ;  /* 0xffff0000d4217812 */ /* 0x048fe200078ec0ff */
[----:B------:R-:W-:Y:S01]  /*6c10*/  IMAD.U32 R37, R212, 0x10000, RZ ;  /* 0x00010000d4257824 */ /* 0x000fe200078e00ff */
[C---:B------:R-:W-:Y:S01]  /*6c20*/  SHF.L.U32 R31, R213.reuse, 0x10, RZ ;  /* 0x00000010d51f7819 */ /* 0x040fe200000006ff */
[C---:B------:R-:W-:Y:S01]  /*6c30*/  IMAD.U32 R29, R214.reuse, 0x10000, RZ ;  /* 0x00010000d61d7824 */ /* 0x040fe200078e00ff */
[----:B------:R-:W-:Y:S01]  /*6c40*/  LOP3.LUT R30, R213, 0xffff0000, RZ, 0xc0, !PT ;  /* 0xffff0000d51e7812 */ /* 0x000fe200078ec0ff */
[----:B------:R-:W-:Y:S01]  /*6c50*/  @!P1 FADD.FTZ R37, -R37, -RZ ;  /* 0x800000ff25259221 */ /* 0x000fe20000010100 */
[----:B------:R-:W-:Y:S01]  /*6c60*/  LOP3.LUT R28, R214, 0xffff0000, RZ, 0xc0, !PT ;  /* 0xffff0000d61c7812 */ /* 0x000fe200078ec0ff */
[----:B------:R-:W-:Y:S01]  /*6c70*/  @!P1 FADD.FTZ R33, -R33, -RZ ;  /* 0x800000ff21219221 */ /* 0x000fe20000010100 */
[C---:B----4-:R-:W-:Y:S01]  /*6c80*/  LOP3.LUT R36, R24.reuse, 0xffff0000, RZ, 0xc0, !PT ;  /* 0xffff000018247812 */ /* 0x050fe200078ec0ff */
[----:B------:R-:W-:Y:S01]  /*6c90*/  IMAD.U32 R38, R24, 0x10000, RZ ;  /* 0x0001000018267824 */ /* 0x000fe200078e00ff */
[----:B------:R-:W-:Y:S01]  /*6ca0*/  SHF.L.U32 R23, R215, 0x10, RZ ;  /* 0x00000010d7177819 */ /* 0x000fe200000006ff */
[----:B------:R-:W-:Y:S01]  /*6cb0*/  @!P1 FADD.FTZ R31, -R31, -RZ ;  /* 0x800000ff1f1f9221 */ /* 0x000fe20000010100 */
[----:B------:R-:W-:Y:S01]  /*6cc0*/  SHF.L.U32 R34, R25, 0x10, RZ ;  /* 0x0000001019227819 */ /* 0x000fe200000006ff */
[----:B------:R-:W-:Y:S01]  /*6cd0*/  @!P1 FADD.FTZ R30, -R30, -RZ ;  /* 0x800000ff1e1e9221 */ /* 0x000fe20000010100 */
[----:B------:R-:W-:Y:S01]  /*6ce0*/  LOP3.LUT R22, R215, 0xffff0000, RZ, 0xc0, !PT ;  /* 0xffff0000d7167812 */ /* 0x000fe200078ec0ff */
[----:B------:R-:W-:Y:S01]  /*6cf0*/  IMAD.U32 R32, R26, 0x10000, RZ ;  /* 0x000100001a207824 */ /* 0x000fe200078e00ff */
[----:B------:R-:W-:Y:S01]  /*6d00*/  LOP3.LUT R35, R25, 0xffff0000, RZ, 0xc0, !PT ;  /* 0xffff000019237812 */ /* 0x000fe200078ec0ff */
[----:B------:R-:W-:Y:S01]  /*6d10*/  FMUL.FTZ R0, R38, R37 ;  /* 0x0000002526007220 */ /* 0x000fe20000410000 */
[----:B------:R-:W-:Y:S01]  /*6d20*/  LOP3.LUT R25, R26, 0xffff0000, RZ, 0xc0, !PT ;  /* 0xffff00001a197812 */ /* 0x000fe200078ec0ff */
[----:B------:R-:W-:Y:S01]  /*6d30*/  @!P1 FADD.FTZ R29, -R29, -RZ ;  /* 0x800000ff1d1d9221 */ /* 0x000fe20000010100 */
[C---:B--2---:R-:W-:Y:S01]  /*6d40*/  LOP3.LUT R42, R64.reuse, 0xffff0000, RZ, 0xc0, !PT ;  /* 0xffff0000402a7812 */ /* 0x044fe200078ec0ff */
[----:B------:R-:W-:Y:S01]  /*6d50*/  IMAD.U32 R40, R64, 0x10000, RZ ;  /* 0x0001000040287824 */ /* 0x000fe200078e00ff */
[----:B------:R-:W-:Y:S01]  /*6d60*/  SHF.L.U32 R24, R27, 0x10, RZ ;  /* 0x000000101b187819 */ /* 0x000fe200000006ff */
[----:B------:R-:W-:Y:S01]  /*6d70*/  FMUL.FTZ R2, R36, R33 ;  /* 0x0000002124027220 */ /* 0x000fe20000410000 */
[----:B------:R-:W-:Y:S01]  /*6d80*/  SHF.L.U32 R43, R65, 0x10, RZ ;  /* 0x00000010412b7819 */ /* 0x000fe200000006ff */
[----:B------:R-:W-:Y:S01]  /*6d90*/  @!P1 FADD.FTZ R28, -R28, -RZ ;  /* 0x800000ff1c1c9221 */ /* 0x000fe20000010100 */
[----:B------:R-:W-:Y:S01]  /*6da0*/  LOP3.LUT R27, R27, 0xffff0000, RZ, 0xc0, !PT ;  /* 0xffff00001b1b7812 */ /* 0x000fe200078ec0ff */
[----:B------:R-:W-:Y:S01]  /*6db0*/  FMUL.FTZ R3, R34, R31 ;  /* 0x0000001f22037220 */ /* 0x000fe20000410000 */
[----:B------:R-:W-:Y:S01]  /*6dc0*/  LOP3.LUT R46, R65, 0xffff0000, RZ, 0xc0, !PT ;  /* 0xffff0000412e7812 */ /* 0x000fe200078ec0ff */
[----:B------:R-:W-:Y:S01]  /*6dd0*/  @!P1 FADD.FTZ R23, -R23, -RZ ;  /* 0x800000ff17179221 */ /* 0x000fe20000010100 */
[----:B------:R-:W-:Y:S01]  /*6de0*/  FMUL.FTZ R4, R35, R30 ;  /* 0x0000001e23047220 */ /* 0x000fe20000410000 */
[----:B------:R-:W-:Y:S01]  /*6df0*/  LOP3.LUT R50, R66, 0xffff0000, RZ, 0xc0, !PT ;  /* 0xffff000042327812 */ /* 0x000fe200078ec0ff */
[----:B------:R-:W-:Y:S01]  /*6e00*/  @!P1 FADD.FTZ R22, -R22, -RZ ;  /* 0x800000ff16169221 */ /* 0x000fe20000010100 */
[----:B------:R-:W-:Y:S01]  /*6e10*/  FMUL.FTZ R5, R32, R29 ;  /* 0x0000001d20057220 */ /* 0x000fe20000410000 */
[----:B------:R-:W-:Y:S01]  /*6e20*/  SHF.L.U32 R51, R67, 0x10, RZ ;  /* 0x0000001043337819 */ /* 0x000fe200000006ff */
[----:B------:R-:W-:Y:S02]  /*6e30*/  IMAD.U32 R47, R66, 0x10000, RZ ;  /* 0x00010000422f7824 */ /* 0x000fe400078e00ff */
[----:B------:R-:W-:Y:S01]  /*6e40*/  FFMA.FTZ R0, R39, R40, R0 ;  /* 0x0000002827007223 */ /* 0x000fe20000010000 */
[----:B------:R-:W-:Y:S01]  /*6e50*/  FMUL.FTZ R6, R25, R28 ;  /* 0x0000001c19067220 */ /* 0x000fe20000410000 */
[----:B------:R-:W-:Y:S01]  /*6e60*/  LOP3.LUT R54, R67, 0xffff0000, RZ, 0xc0, !PT ;  /* 0xffff000043367812 */ /* 0x000fe200078ec0ff */
[----:B------:R-:W-:Y:S01]  /*6e70*/  FFMA.FTZ R2, R41, R42, R2 ;  /* 0x0000002a29027223 */ /* 0x000fe20000010002 */
[----:B------:R-:W-:Y:S01]  /*6e80*/  FMUL.FTZ R7, R24, R23 ;  /* 0x0000001718077220 */ /* 0x000fe20000410000 */
[----:B------:R-:W-:Y:S01]  /*6e90*/  FFMA.FTZ R3, R44, R43, R3 ;  /* 0x0000002b2c037223 */ /* 0x000fe20000010003 */
[----:B------:R-:W-:Y:S01]  /*6ea0*/  FMUL.FTZ R8, R27, R22 ;  /* 0x000000161b087220 */ /* 0x000fe20000410000 */
        /* <DEDUP_REMOVED lines=9> */
.L_x_1232:
[----:B------:R-:W-:Y:S05]  /*6f40*/  BSYNC B0 ;  /* 0x0000000000007941 */ /* 0x000fea0003800000 */
.L_x_1231:
[----:B-----5:R3:W-:Y:S02]  /*6f50*/  ST.E.128 desc[UR6][R142.64], R44 ;  /* 0x0000002c8e007985 */ /* 0x0207e4000c101d06 */
.L_x_1230:
[----:B------:R-:W-:Y:S05]  /*6f60*/  BSYNC B1 ;  /* 0x0000000000017941 */ /* 0x000fea0003800000 */
.L_x_1229:
[----:B------:R-:W-:Y:S01]  /*6f70*/  ISETP.GE.AND P0, PT, R11, R206, PT ;  /* 0x000000ce0b00720c */ /* 0x000fe20003f06270 */
[----:B------:R-:W-:Y:S11]  /*6f80*/  BSSY B1, `(.L_x_1233) ;  /* 0x0000058000017945 */ /* 0x000ff60003800000 */
[----:B------:R-:W-:Y:S01]  /*6f90*/  @!UPT UIADD3 URZ, URZ, URZ, URZ ;  /* 0x0000003f3f3ff290 */ /* 0x000fe2000fffe03f */
[----:B------:R-:W-:Y:S05]  /*6fa0*/  @P0 BRA `(.L_x_1234) ;  /* 0x0000000400540947 */ /* 0x000fea0003800000 */
[----:B---3--:R3:W5:Y:S01]  /*6fb0*/  LD.E.128 R44, desc[UR6][R136.64+0x80] ;  /* 0x00008006882c7980 */ /* 0x008762000c101d00 */
        /* <DEDUP_REMOVED lines=9> */
[C---:B------:R-:W-:Y:S01]  /*7050*/  IMAD.U32 R48, R46.reuse, 0x10000, RZ ;  /* 0x000100002e307824 */ /* 0x040fe200078e00ff */
[----:B------:R-:W-:Y:S02]  /*7060*/  SHF.L.U32 R44, R45, 0x10, RZ ;  /* 0x000000102d2c7819 */ /* 0x000fe400000006ff */
        /* <DEDUP_REMOVED lines=14> */
[----:B------:R-:W4:Y:S03]  /*7150*/  LD.E.128 R212, desc[UR6][R212.64+0x80] ;  /* 0x00008006d4d47980 */ /* 0x000f26000c101d00 */
[C---:B------:R-:W-:Y:S04]  /*7160*/  LEA R42, P0, R63.reuse, R140, 0x1 ;  /* 0x0000008c3f2a7211 */ /* 0x040fe800078008ff */
[----:B------:R-:W-:Y:S01]  /*7170*/  LEA.HI.X.SX32 R43, R63, R141, 0x1, P0 ;  /* 0x0000008d3f2b7211 */ /* 0x000fe200000f0eff */
[----:B-1----:R-:W2:Y:S08]  /*7180*/  LD.E.128 R24, desc[UR6][R22.64+0x80] ;  /* 0x0000800616187980 */ /* 0x002eb0000c101d00 */
[----:B------:R-:W3:Y:S01]  /*7190*/  LD.E.128 R64, desc[UR6][R42.64+0x80] ;  /* 0x000080062a407980 */ /* 0x000ee2000c101d00 */
[C---:B----4-:R-:W-:Y:S01]  /*71a0*/  LOP3.LUT R33, R212.reuse, 0xffff0000, RZ, 0xc0, !PT ;  /* 0xffff0000d4217812 */ /* 0x050fe200078ec0ff */
[----:B------:R-:W-:Y:S01]  /*71b0*/  IMAD.U32 R37, R212, 0x10000, RZ ;  /* 0x00010000d4257824 */ /* 0x000fe200078e00ff */
[C---:B------:R-:W-:Y:S01]  /*71c0*/  SHF.L.U32 R31, R213.reuse, 0x10, RZ ;  /* 0x00000010d51f7819 */ /* 0x040fe200000006ff */
[C---:B------:R-:W-:Y:S01]  /*71d0*/  IMAD.U32 R29, R214.reuse, 0x10000, RZ ;  /* 0x00010000d61d7824 */ /* 0x040fe200078e00ff */
[----:B------:R-:W-:Y:S01]  /*71e0*/  LOP3.LUT R30, R213, 0xffff0000, RZ, 0xc0, !PT ;  /* 0xffff0000d51e7812 */ /* 0x000fe200078ec0ff */
[----:B------:R-:W-:Y:S01]  /*71f0*/  @!P1 FADD.FTZ R37, -R37, -RZ ;  /* 0x800000ff25259221 */ /* 0x000fe20000010100 */
[----:B------:R-:W-:Y:S01]  /*7200*/  LOP3.LUT R28, R214, 0xffff0000, RZ, 0xc0, !PT ;  /* 0xffff0000d61c7812 */ /* 0x000fe200078ec0ff */
[----:B------:R-:W-:Y:S01]  /*7210*/  @!P1 FADD.FTZ R33, -R33, -RZ ;  /* 0x800000ff21219221 */ /* 0x000fe20000010100 */
[C---:B--2---:R-:W-:Y:S01]  /*7220*/  LOP3.LUT R36, R24.reuse, 0xffff0000, RZ, 0xc0, !PT ;  /* 0xffff000018247812 */ /* 0x044fe200078ec0ff */
        /* <DEDUP_REMOVED lines=11> */
[C---:B---3--:R-:W-:Y:S01]  /*72e0*/  LOP3.LUT R42, R64.reuse, 0xffff0000, RZ, 0xc0, !PT ;  /* 0xffff0000402a7812 */ /* 0x048fe200078ec0ff */
        /* <DEDUP_REMOVED lines=31> */
.L_x_1236:
[----:B------:R-:W-:Y:S05]  /*74e0*/  BSYNC B0 ;  /* 0x0000000000007941 */ /* 0x000fea0003800000 */
.L_x_1235:
[----:B-----5:R4:W-:Y:S02]  /*74f0*/  ST.E.128 desc[UR6][R142.64+0x80], R44 ;  /* 0x0000802c8e007985 */ /* 0x0209e4000c101d06 */
.L_x_1234:
[----:B------:R-:W-:Y:S05]  /*7500*/  BSYNC B1 ;  /* 0x0000000000017941 */ /* 0x000fea0003800000 */
.L_x_1233:
[----:B------:R-:W-:Y:S01]  /*7510*/  ISETP.GE.AND P0, PT, R10, R206, PT ;  /* 0x000000ce0a00720c */ /* 0x000fe20003f06270 */
[----:B------:R-:W-:Y:S11]  /*7520*/  BSSY B1, `(.L_x_1237) ;  /* 0x0000058000017945 */ /* 0x000ff60003800000 */
[----:B------:R-:W-:Y:S01]  /*7530*/  @!UPT UIADD3 URZ, URZ, URZ, URZ ;  /* 0x0000003f3f3ff290 */ /* 0x000fe2000fffe03f */
[----:B------:R-:W-:Y:S05]  /*7540*/  @P0 BRA `(.L_x_1238) ;  /* 0x0000000400540947 */ /* 0x000fea0003800000 */
[----:B---34-:R3:W5:Y:S01]  /*7550*/  LD.E.128 R44, desc[UR6][R136.64+0x100] ;  /* 0x00010006882c7980 */ /* 0x018762000c101d00 */
        /* <DEDUP_REMOVED lines=82> */
.L_x_1240:
[----:B------:R-:W-:Y:S05]  /*7a80*/  BSYNC B0 ;  /* 0x0000000000007941 */ /* 0x000fea0003800000 */
.L_x_1239:
[----:B-----5:R4:W-:Y:S02]  /*7a90*/  ST.E.128 desc[UR6][R142.64+0x100], R44 ;  /* 0x0001002c8e007985 */ /* 0x0209e4000c101d06 */
.L_x_1238:
[----:B------:R-:W-:Y:S05]  /*7aa0*/  BSYNC B1 ;  /* 0x0000000000017941 */ /* 0x000fea0003800000 */
.L_x_1237:
[----:B------:R-:W-:Y:S11]  /*7ab0*/  ISETP.GE.AND P0, PT, R9, R206, PT ;  /* 0x000000ce0900720c */ /* 0x000ff60003f06270 */
[----:B------:R-:W-:Y:S02]  /*7ac0*/  @!UPT UIADD3 URZ, URZ, URZ, URZ ;  /* 0x0000003f3f3ff290 */ /* 0x000fe4000fffe03f */
        /* <DEDUP_REMOVED lines=84> */
.L_x_1242:
[----:B------:R-:W-:Y:S05]  /*8010*/  BSYNC B0 ;  /* 0x0000000000007941 */ /* 0x000fea0003800000 */
.L_x_1241:
[----:B-----5:R4:W-:Y:S02]  /*8020*/  ST.E.128 desc[UR6][R142.64+0x180], R44 ;  /* 0x0001802c8e007985 */ /* 0x0209e4000c101d06 */
.L_x_1228:
[----:B------:R-:W-:Y:S05]  /*8030*/  BSYNC B2 ;  /* 0x0000000000027941 */ /* 0x000fea0003800000 */
.L_x_1227:
        /* <DEDUP_REMOVED lines=9> */
[----:B------:R-:W-:Y:S01]  /*80d0*/  LEA R214, P0, R108, R136, 0x1 ;  /* 0x000000886cd67211 */ /* 0x000fe200078008ff */
[----:B------:R-:W-:Y:S01]  /*80e0*/  BSSY B0, `(.L_x_1247) ;  /* 0x0000059000007945 */ /* 0x000fe20003800000 */
[----:B------:R-:W-:Y:S02]  /*80f0*/  ISETP.GE.AND P1, PT, R14, R17, PT ;  /* 0x000000110e00720c */ /* 0x000fe40003f26270 */
[----:B------:R-:W-:Y:S02]  /*8100*/  LEA.HI.X R215, R108, R137, R107, 0x1, P0 ;  /* 0x000000896cd77211 */ /* 0x000fe400000f0c6b */
[C---:B------:R-:W-:Y:S03]  /*8110*/  LEA R210, P0, R232.reuse, R142, 0x1 ;  /* 0x0000008ee8d27211 */ /* 0x040fe600078008ff */
        /* <DEDUP_REMOVED lines=9> */
[----:B---34-:R-:W-:Y:S02]  /*81b0*/  LOP3.LUT R45, R49, 0xffff0000, RZ, 0xc0, !PT ;  /* 0xffff0000312d7812 */ /* 0x018fe400078ec0ff */
[----:B------:R-:W-:Y:S01]  /*81c0*/  ISETP.GE.AND P1, PT, R14, R217, PT ;  /* 0x000000d90e00720c */ /* 0x000fe20003f26270 */
[--C-:B------:R-:W-:Y:S01]  /*81d0*/  IMAD.MOV.U32 R208, RZ, RZ, R217.reuse ;  /* 0x000000ffffd07224 */ /* 0x100fe200078e00d9 */
[C---:B------:R-:W-:Y:S02]  /*81e0*/  SHF.L.U32 R46, R50.reuse, 0x10, RZ ;  /* 0x00000010322e7819 */ /* 0x040fe400000006ff */
[----:B------:R-:W-:Y:S01]  /*81f0*/  LOP3.LUT R49, R50, 0xffff0000, RZ, 0xc0, !PT ;  /* 0xffff000032317812 */ /* 0x000fe200078ec0ff */
[C---:B------:R-:W-:Y:S01]  /*8200*/  IMAD.U32 R50, R51.reuse, 0x10000, RZ ;  /* 0x0001000033327824 */ /* 0x040fe200078e00ff */
[----:B------:R-:W-:Y:S07]  /*8210*/  LOP3.LUT R53, R51, 0xffff0000, RZ, 0xc0, !PT ;  /* 0xffff000033357812 */ /* 0x000fee00078ec0ff */
[----:B------:R-:W-:Y:S01]  /*8220*/  @P1 IADD3 R208, -R217, RZ, RZ ;  /* 0x000000ffd9d01210 */ /* 0x000fe20007ffe1ff */
[----:B------:R-:W-:Y:S03]  /*8230*/  @P1 IMAD.MOV R54, RZ, RZ, -R217 ;  /* 0x000000ffff361224 */ /* 0x000fe600078e0ad9 */
[C---:B------:R-:W-:Y:S02]  /*8240*/  LEA R22, P0, R208.reuse, R214, 0x1 ;  /* 0x000000d6d0167211 */ /* 0x040fe400078008ff */
[----:B------:R-:W-:Y:S02]  /*8250*/  IADD3 R213, P2, R175, R54, RZ ;  /* 0x00000036afd57210 */ /* 0x000fe40007f5e0ff */
[----:B------:R-:W-:Y:S02]  /*8260*/  LEA.HI.X.SX32 R23, R208, R215, 0x1, P0 ;  /* 0x000000d7d0177211 */ /* 0x000fe400000f0eff */
[----:B------:R-:W-:Y:S02]  /*8270*/  LEA.HI.X.SX32 R54, R54, R157, 0x1, P2 ;  /* 0x0000009d36367211 */ /* 0x000fe400010f0eff */
[C---:B-1----:R-:W-:Y:S01]  /*8280*/  LEA R214, P0, R213.reuse, R138, 0x1 ;  /* 0x0000008ad5d67211 */ /* 0x042fe200078008ff */
[----:B------:R-:W3:Y:S03]  /*8290*/  LD.E.128 R24, desc[UR6][R22.64] ;  /* 0x0000000616187980 */ /* 0x000ee6000c101d00 */
[----:B------:R-:W-:Y:S01]  /*82a0*/  LEA.HI.X R215, R213, R139, R54, 0x1, P0 ;  /* 0x0000008bd5d77211 */ /* 0x000fe200000f0c36 */
[----:B------:R-:W-:Y:S01]  /*82b0*/  IMAD.MOV.U32 R54, RZ, RZ, RZ ;  /* 0x000000ffff367224 */ /* 0x000fe200078e00ff */
[----:B------:R-:W-:Y:S04]  /*82c0*/  @P1 IADD3 R54, -R217, RZ, RZ ;  /* 0x000000ffd9361210 */ /* 0x000fe80007ffe1ff */
[----:B------:R-:W-:Y:S01]  /*82d0*/  IADD3 R217, P0, R175, R54, RZ ;  /* 0x00000036afd97210 */ /* 0x000fe20007f1e0ff */
[----:B------:R-:W4:Y:S03]  /*82e0*/  LD.E.128 R212, desc[UR6][R214.64] ;  /* 0x00000006d6d47980 */ /* 0x000f26000c101d00 */
[----:B------:R-:W-:Y:S02]  /*82f0*/  LEA.HI.X.SX32 R54, R54, R157, 0x1, P0 ;  /* 0x0000009d36367211 */ /* 0x000fe400000f0eff */
[C---:B------:R-:W-:Y:S04]  /*8300*/  LEA R62, P0, R217.reuse, R140, 0x1 ;  /* 0x0000008cd93e7211 */ /* 0x040fe800078008ff */
[----:B------:R-:W-:Y:S05]  /*8310*/  LEA.HI.X R63, R217, R141, R54, 0x1, P0 ;  /* 0x0000008dd93f7211 */ /* 0x000fea00000f0c36 */
[----:B------:R-:W2:Y:S01]  /*8320*/  LD.E.128 R64, desc[UR6][R62.64] ;  /* 0x000000063e407980 */ /* 0x000ea2000c101d00 */
[C---:B---3--:R-:W-:Y:S01]  /*8330*/  LOP3.LUT R31, R24.reuse, 0xffff0000, RZ, 0xc0, !PT ;  /* 0xffff0000181f7812 */ /* 0x048fe200078ec0ff */
[----:B------:R-:W-:Y:S01]  /*8340*/  IMAD.U32 R32, R24, 0x10000, RZ ;  /* 0x0001000018207824 */ /* 0x000fe200078e00ff */
[C---:B------:R-:W-:Y:S01]  /*8350*/  LOP3.LUT R24, R26.reuse, 0xffff0000, RZ, 0xc0, !PT ;  /* 0xffff00001a187812 */ /* 0x040fe200078ec0ff */
[----:B------:R-:W-:Y:S01]  /*8360*/  IMAD.U32 R28, R26, 0x10000, RZ ;  /* 0x000100001a1c7824 */ /* 0x000fe200078e00ff */
[C---:B------:R-:W-:Y:S01]  /*8370*/  LOP3.LUT R26, R27.reuse, 0xffff0000, RZ, 0xc0, !PT ;  /* 0xffff00001b1a7812 */ /* 0x040fe200078ec0ff */
[----:B------:R-:W-:Y:S01]  /*8380*/  IMAD.U32 R22, R27, 0x10000, RZ ;  /* 0x000100001b167824 */ /* 0x000fe200078e00ff */
[C---:B------:R-:W-:Y:S02]  /*8390*/  SHF.L.U32 R29, R25.reuse, 0x10, RZ ;  /* 0x00000010191d7819 */ /* 0x040fe400000006ff */
[----:B------:R-:W-:Y:S02]  /*83a0*/  LOP3.LUT R30, R25, 0xffff0000, RZ, 0xc0, !PT ;  /* 0xffff0000191e7812 */ /* 0x000fe400078ec0ff */
[C---:B----4-:R-:W-:Y:S01]  /*83b0*/  SHF.L.U32 R37, R212.reuse, 0x10, RZ ;  /* 0x00000010d4257819 */ /* 0x050fe200000006ff */
[C---:B------:R-:W-:Y:S01]  /*83c0*/  IMAD.U32 R34, R213.reuse, 0x10000, RZ ;  /* 0x00010000d5227824 */ /* 0x040fe200078e00ff */
[----:B------:R-:W-:Y:S01]  /*83d0*/  LOP3.LUT R36, R212, 0xffff0000, RZ, 0xc0, !PT ;  /* 0xffff0000d4247812 */ /* 0x000fe200078ec0ff */
[C---:B------:R-:W-:Y:S01]  /*83e0*/  IMAD.U32 R33, R214.reuse, 0x10000, RZ ;  /* 0x00010000d6217824 */ /* 0x040fe200078e00ff */
        /* <DEDUP_REMOVED lines=9> */
[----:B------:R-:W-:Y:S01]  /*8480*/  @!P1 FADD.FTZ R33, -R33, -RZ ;  /* 0x800000ff21219221 */ /* 0x000fe20000010100 */
[C---:B--2---:R-:W-:Y:S01]  /*8490*/  LOP3.LUT R40, R64.reuse, 0xffff0000, RZ, 0xc0, !PT ;  /* 0xffff000040287812 */ /* 0x044fe200078ec0ff */
[----:B------:R-:W-:Y:S02]  /*84a0*/  IMAD.U32 R38, R64, 0x10000, RZ ;  /* 0x0001000040267824 */ /* 0x000fe400078e00ff */
[----:B------:R-:W-:Y:S01]  /*84b0*/  FMUL.FTZ R2, R31, R36 ;  /* 0x000000241f027220 */ /* 0x000fe20000410000 */
[----:B------:R-:W-:Y:S01]  /*84c0*/  SHF.L.U32 R43, R65, 0x10, RZ ;  /* 0x00000010412b7819 */ /* 0x000fe200000006ff */
[----:B------:R-:W-:Y:S01]  /*84d0*/  @!P1 FADD.FTZ R27, -R27, -RZ ;  /* 0x800000ff1b1b9221 */ /* 0x000fe20000010100 */
        /* <DEDUP_REMOVED lines=17> */
[----:B------:R-:W-:Y:S01]  /*85f0*/  FFMA.FTZ R5, R46, R47, R5 ;  /* 0x0000002f2e057223 */ /* 0x000fe20000010005 */
[----:B------:R-:W-:Y:S01]  /*8600*/  FFMA.FTZ R6, R49, R48, R6 ;  /* 0x0000003031067223 */ /* 0x000fe20000010006 */
[----:B------:R-:W-:Y:S01]  /*8610*/  F2FP.BF16.F32.PACK_AB R48, R2, R0 ;  /* 0x000000000230723e */ /* 0x000fe200000010ff */
[----:B------:R-:W-:Y:S01]  /*8620*/  FFMA.FTZ R7, R50, R51, R7 ;  /* 0x0000003332077223 */ /* 0x000fe20000010007 */
[----:B------:R-:W-:Y:S01]  /*8630*/  F2FP.BF16.F32.PACK_AB R49, R4, R3 ;  /* 0x000000030431723e */ /* 0x000fe200000010ff */
[----:B------:R-:W-:Y:S01]  /*8640*/  FFMA.FTZ R8, R53, R52, R8 ;  /* 0x0000003435087223 */ /* 0x000fe20000010008 */
[----:B------:R-:W-:Y:S04]  /*8650*/  F2FP.BF16.F32.PACK_AB R50, R6, R5 ;  /* 0x000000050632723e */ /* 0x000fe800000010ff */
[----:B------:R-:W-:Y:S02]  /*8660*/  F2FP.BF16.F32.PACK_AB R51, R8, R7 ;  /* 0x000000070833723e */ /* 0x000fe400000010ff */
.L_x_1248:
[----:B------:R-:W-:Y:S05]  /*8670*/  BSYNC B0 ;  /* 0x0000000000007941 */ /* 0x000fea0003800000 */
.L_x_1247:
[----:B-----5:R1:W-:Y:S02]  /*8680*/  ST.E.128 desc[UR6][R210.64], R48 ;  /* 0x00000030d2007985 */ /* 0x0203e4000c101d06 */
.L_x_1246:
[----:B------:R-:W-:Y:S05]  /*8690*/  BSYNC B1 ;  /* 0x0000000000017941 */ /* 0x000fea0003800000 */
.L_x_1245:
[----:B------:R-:W-:Y:S01]  /*86a0*/  ISETP.GE.AND P0, PT, R11, R206, PT ;  /* 0x000000ce0b00720c */ /* 0x000fe20003f06270 */
[----:B------:R-:W-:Y:S11]  /*86b0*/  BSSY B1, `(.L_x_1249) ;  /* 0x000005f000017945 */ /* 0x000ff60003800000 */
[----:B------:R-:W-:Y:S01]  /*86c0*/  @!UPT UIADD3 URZ, URZ, URZ, URZ ;  /* 0x0000003f3f3ff290 */ /* 0x000fe2000fffe03f */
[----:B------:R-:W-:Y:S05]  /*86d0*/  @P0 BRA `(.L_x_1250) ;  /* 0x0000000400700947 */ /* 0x000fea0003800000 */
[----:B-1----:R-:W-:Y:S01]  /*86e0*/  LEA R214, P0, R109, R136, 0x1 ;  /* 0x000000886dd67211 */ /* 0x002fe200078008ff */
        /* <DEDUP_REMOVED lines=22> */
[----:B------:R-:W-:Y:S02]  /*8850*/  LEA R22, P0, R212, R214, 0x1 ;  /* 0x000000d6d4167211 */ /* 0x000fe400078008ff */
        /* <DEDUP_REMOVED lines=66> */
.L_x_1252:
[----:B------:R-:W-:Y:S05]  /*8c80*/  BSYNC B0 ;  /* 0x0000000000007941 */ /* 0x000fea0003800000 */
.L_x_1251:
[----:B-----5:R1:W-:Y:S02]  /*8c90*/  ST.E.128 desc[UR6][R210.64], R48 ;  /* 0x00000030d2007985 */ /* 0x0203e4000c101d06 */
.L_x_1250:
[----:B------:R-:W-:Y:S05]  /*8ca0*/  BSYNC B1 ;  /* 0x0000000000017941 */ /* 0x000fea0003800000 */
.L_x_1249:
[----:B------:R-:W-:Y:S01]  /*8cb0*/  ISETP.GE.AND P0, PT, R10, R206, PT ;  /* 0x000000ce0a00720c */ /* 0x000fe20003f06270 */
[----:B------:R-:W-:Y:S11]  /*8cc0*/  BSSY B1, `(.L_x_1253) ;  /* 0x000005f000017945 */ /* 0x000ff60003800000 */
[----:B------:R-:W-:Y:S01]  /*8cd0*/  @!UPT UIADD3 URZ, URZ, URZ, URZ ;  /* 0x0000003f3f3ff290 */ /* 0x000fe2000fffe03f */
[----:B------:R-:W-:Y:S05]  /*8ce0*/  @P0 BRA `(.L_x_1254) ;  /* 0x0000000400700947 */ /* 0x000fea0003800000 */
[C---:B-1----:R-:W-:Y:S01]  /*8cf0*/  LEA R214, P0, R113.reuse, R136, 0x1 ;  /* 0x0000008871d67211 */ /* 0x042fe200078008ff */
        /* <DEDUP_REMOVED lines=89> */
.L_x_1256:
[----:B------:R-:W-:Y:S05]  /*9290*/  BSYNC B0 ;  /* 0x0000000000007941 */ /* 0x000fea0003800000 */
.L_x_1255:
[----:B-----5:R1:W-:Y:S02]  /*92a0*/  ST.E.128 desc[UR6][R210.64], R48 ;  /* 0x00000030d2007985 */ /* 0x0203e4000c101d06 */
.L_x_1254:
[----:B------:R-:W-:Y:S05]  /*92b0*/  BSYNC B1 ;  /* 0x0000000000017941 */ /* 0x000fea0003800000 */
.L_x_1253:
[----:B------:R-:W-:Y:S11]  /*92c0*/  ISETP.GE.AND P0, PT, R9, R206, PT ;  /* 0x000000ce0900720c */ /* 0x000ff60003f06270 */
[----:B------:R-:W-:Y:S02]  /*92d0*/  @!UPT UIADD3 URZ, URZ, URZ, URZ ;  /* 0x0000003f3f3ff290 */ /* 0x000fe4000fffe03f */
        /* <DEDUP_REMOVED lines=91> */
.L_x_1258:
[----:B------:R-:W-:Y:S05]  /*9890*/  BSYNC B0 ;  /* 0x0000000000007941 */ /* 0x000fea0003800000 */
.L_x_1257:
[----:B-----5:R1:W-:Y:S02]  /*98a0*/  ST.E.128 desc[UR6][R210.64], R48 ;  /* 0x00000030d2007985 */ /* 0x0203e4000c101d06 */
.L_x_1244:
[----:B------:R-:W-:Y:S05]  /*98b0*/  BSYNC B2 ;  /* 0x0000000000027941 */ /* 0x000fea0003800000 */
.L_x_1243:
        /* <DEDUP_REMOVED lines=99> */
.L_x_1264:
[----:B------:R-:W-:Y:S05]  /*9ef0*/  BSYNC B0 ;  /* 0x0000000000007941 */ /* 0x000fea0003800000 */
.L_x_1263:
[----:B-----5:R1:W-:Y:S02]  /*9f00*/  ST.E.128 desc[UR6][R210.64], R48 ;  /* 0x00000030d2007985 */ /* 0x0203e4000c101d06 */
.L_x_1262:
[----:B------:R-:W-:Y:S05]  /*9f10*/  BSYNC B1 ;  /* 0x0000000000017941 */ /* 0x000fea0003800000 */
.L_x_1261:
[----:B------:R-:W-:Y:S01]  /*9f20*/  ISETP.GE.AND P0, PT, R11, R206, PT ;  /* 0x000000ce0b00720c */ /* 0x000fe20003f06270 */
[----:B------:R-:W-:Y:S11]  /*9f30*/  BSSY B1, `(.L_x_1265) ;  /* 0x000005f000017945 */ /* 0x000ff60003800000 */
[----:B------:R-:W-:Y:S01]  /*9f40*/  @!UPT UIADD3 URZ, URZ, URZ, URZ ;  /* 0x0000003f3f3ff290 */ /* 0x000fe2000fffe03f */
[----:B------:R-:W-:Y:S05]  /*9f50*/  @P0 BRA `(.L_x_1266) ;  /* 0x0000000400700947 */ /* 0x000fea0003800000 */
[C---:B------:R-:W-:Y:S01]  /*9f60*/  LEA R216, P0, R112.reuse, R136, 0x1 ;  /* 0x0000008870d87211 */ /* 0x040fe200078008ff */
[----:B------:R-:W-:Y:S01]  /*9f70*/  BSSY B0, `(.L_x_1267) ;  /* 0x0000059000007945 */ /* 0x000fe20003800000 */
[----:B------:R-:W-:Y:S02]  /*9f80*/  ISETP.GE.AND P1, PT, R11, R17, PT ;  /* 0x000000110b00720c */ /* 0x000fe40003f26270 */
[----:B------:R-:W-:Y:S02]  /*9f90*/  LEA.HI.X R217, R112, R137, R111, 0x1, P0 ;  /* 0x0000008970d97211 */ /* 0x000fe400000f0c6f */
[C---:B-1----:R-:W-:Y:S03]  /*9fa0*/  LEA R210, P0, R101.reuse, R142, 0x1 ;  /* 0x0000008e65d27211 */ /* 0x042fe600078008ff */
[----:B------:R1:W5:Y:S01]  /*9fb0*/  LD.E.128 R48, desc[UR6][R216.64] ;  /* 0x00000006d8307980 */ /* 0x000362000c101d00 */
[----:B------:R-:W-:Y:S05]  /*9fc0*/  LEA.HI.X R211, R101, R143, R100, 0x1, P0 ;  /* 0x0000008f65d37211 */ /* 0x000fea00000f0c64 */
[----:B------:R-:W-:Y:S05]  /*9fd0*/  @P1 BRA `(.L_x_1268) ;  /* 0x0000000400481947 */ /* 0x000fea0003800000 */
[----:B------:R-:W-:Y:S01]  /*9fe0*/  LEA.HI R54, R17, R17, RZ, 0x1 ;  /* 0x0000001111367211 */ /* 0x000fe200078f08ff */
[----:B------:R-:W-:Y:S01]  /*9ff0*/  IMAD.MOV.U32 R215, RZ, RZ, RZ ;  /* 0x000000ffffd77224 */ /* 0x000fe200078e00ff */
[C---:B-----5:R-:W-:Y:S01]  /*a000*/  LOP3.LUT R41, R48.reuse, 0xffff0000, RZ, 0xc0, !PT ;  /* 0xffff000030297812 */ /* 0x060fe200078ec0ff */
[----:B------:R-:W-:Y:S01]  /*a010*/  IMAD.MOV.U32 R219, RZ, RZ, RZ ;  /* 0x000000ffffdb7224 */ /* 0x000fe200078e00ff */
[----:B------:R-:W-:Y:S01]  /*a020*/  SHF.R.S32.HI R54, RZ, 0x1, R54 ;  /* 0x00000001ff367819 */ /* 0x000fe20000011436 */
[----:B------:R-:W-:Y:S01]  /*a030*/  IMAD.U32 R39, R48, 0x10000, RZ ;  /* 0x0001000030277824 */ /* 0x000fe200078e00ff */
[C---:B---34-:R-:W-:Y:S01]  /*a040*/  LOP3.LUT R45, R49.reuse, 0xffff0000, RZ, 0xc0, !PT ;  /* 0xffff0000312d7812 */ /* 0x058fe200078ec0ff */
[----:B------:R-:W-:Y:S01]  /*a050*/  IMAD.U32 R42, R49, 0x10000, RZ ;  /* 0x00010000312a7824 */ /* 0x000fe200078e00ff */
[----:B------:R-:W-:Y:S01]  /*a060*/  ISETP.GE.AND P1, PT, R11, R54, PT ;  /* 0x000000360b00720c */ /* 0x000fe20003f26270 */
[--C-:B------:R-:W-:Y:S01]  /*a070*/  IMAD.MOV.U32 R208, RZ, RZ, R54.reuse ;  /* 0x000000ffffd07224 */ /* 0x100fe200078e0036 */
[C---:B------:R-:W-:Y:S02]  /*a080*/  SHF.L.U32 R46, R50.reuse, 0x10, RZ ;  /* 0x00000010322e7819 */ /* 0x040fe400000006ff */
[----:B------:R-:W-:Y:S01]  /*a090*/  LOP3.LUT R49, R50, 0xffff0000, RZ, 0xc0, !PT ;  /* 0xffff000032317812 */ /* 0x000fe200078ec0ff */
[C---:B------:R-:W-:Y:S01]  /*a0a0*/  IMAD.U32 R50, R51.reuse, 0x10000, RZ ;  /* 0x0001000033327824 */ /* 0x040fe200078e00ff */
[----:B------:R-:W-:Y:S07]  /*a0b0*/  LOP3.LUT R53, R51, 0xffff0000, RZ, 0xc0, !PT ;  /* 0xffff000033357812 */ /* 0x000fee00078ec0ff */
[C---:B------:R-:W-:Y:S01]  /*a0c0*/  @P1 IADD3 R208, -R54.reuse, RZ, RZ ;  /* 0x000000ff36d01210 */ /* 0x040fe20007ffe1ff */
[----:B------:R-:W-:Y:S01]  /*a0d0*/  @P1 IMAD.MOV R215, RZ, RZ, -R54 ;  /* 0x000000ffffd71224 */ /* 0x000fe200078e0a36 */
[----:B------:R-:W-:Y:S02]  /*a0e0*/  @P1 IADD3 R219, -R54, RZ, RZ ;  /* 0x000000ff36db1210 */ /* 0x000fe40007ffe1ff */
[----:B------:R-:W-:Y:S02]  /*a0f0*/  LEA R22, P0, R208, R216, 0x1 ;  /* 0x000000d8d0167211 */ /* 0x000fe400078008ff */
[----:B------:R-:W-:Y:S02]  /*a100*/  IADD3 R213, P2, R164, R215, RZ ;  /* 0x000000d7a4d57210 */ /* 0x000fe40007f5e0ff */
[----:B------:R-:W-:Y:S02]  /*a110*/  LEA.HI.X.SX32 R23, R208, R217, 0x1, P0 ;  /* 0x000000d9d0177211 */ /* 0x000fe400000f0eff */
[----:B------:R-:W-:Y:S02]  /*a120*/  LEA.HI.X.SX32 R208, R215, R152, 0x1, P2 ;  /* 0x00000098d7d07211 */ /* 0x000fe400010f0eff */
[C---:B------:R-:W-:Y:S01]  /*a130*/  LEA R220, P0, R213.reuse, R138, 0x1 ;  /* 0x0000008ad5dc7211 */ /* 0x040fe200078008ff */
[----:B------:R-:W3:Y:S03]  /*a140*/  LD.E.128 R24, desc[UR6][R22.64] ;  /* 0x0000000616187980 */ /* 0x000ee6000c101d00 */
[----:B------:R-:W-:Y:S02]  /*a150*/  LEA.HI.X R221, R213, R139, R208, 0x1, P0 ;  /* 0x0000008bd5dd7211 */ /* 0x000fe400000f0cd0 */
[----:B-1----:R-:W-:Y:S03]  /*a160*/  IADD3 R217, P0, R164, R219, RZ ;  /* 0x000000dba4d97210 */ /* 0x002fe60007f1e0ff */
[----:B------:R-:W4:Y:S01]  /*a170*/  LD.E.128 R212, desc[UR6][R220.64] ;  /* 0x00000006dcd47980 */ /* 0x000f22000c101d00 */
        /* <DEDUP_REMOVED lines=10> */
[----:B------:R-:W-:Y:S02]  /*a220*/  SHF.L.U32 R29, R25, 0x10, RZ ;  /* 0x00000010191d7819 */ /* 0x000fe400000006ff */
[C---:B----4-:R-:W-:Y:S01]  /*a230*/  SHF.L.U32 R37, R212.reuse, 0x10, RZ ;  /* 0x00000010d4257819 */ /* 0x050fe200000006ff */
[C---:B------:R-:W-:Y:S01]  /*a240*/  IMAD.U32 R34, R213.reuse, 0x10000, RZ ;  /* 0x00010000d5227824 */ /* 0x040fe200078e00ff */
        /* <DEDUP_REMOVED lines=11> */
[----:B------:R-:W-:Y:S01]  /*a300*/  FMUL.FTZ R0, R32, R37 ;  /* 0x0000002520007220 */ /* 0x000fe20000410000 */
[C---:B--2---:R-:W-:Y:S01]  /*a310*/  LOP3.LUT R40, R64.reuse, 0xffff0000, RZ, 0xc0, !PT ;  /* 0xffff000040287812 */ /* 0x044fe200078ec0ff */
[----:B------:R-:W-:Y:S01]  /*a320*/  @!P1 FADD.FTZ R33, -R33, -RZ ;  /* 0x800000ff21219221 */ /* 0x000fe20000010100 */
        /* <DEDUP_REMOVED lines=29> */
.L_x_1268:
[----:B------:R-:W-:Y:S05]  /*a500*/  BSYNC B0 ;  /* 0x0000000000007941 */ /* 0x000fea0003800000 */
.L_x_1267:
[----:B-----5:R1:W-:Y:S02]  /*a510*/  ST.E.128 desc[UR6][R210.64], R48 ;  /* 0x00000030d2007985 */ /* 0x0203e4000c101d06 */
.L_x_1266:
[----:B------:R-:W-:Y:S05]  /*a520*/  BSYNC B1 ;  /* 0x0000000000017941 */ /* 0x000fea0003800000 */
.L_x_1265:
[----:B------:R-:W-:Y:S01]  /*a530*/  ISETP.GE.AND P0, PT, R10, R206, PT ;  /* 0x000000ce0a00720c */ /* 0x000fe20003f06270 */
[----:B------:R-:W-:Y:S11]  /*a540*/  BSSY B1, `(.L_x_1269) ;  /* 0x000005f000017945 */ /* 0x000ff60003800000 */
[----:B------:R-:W-:Y:S01]  /*a550*/  @!UPT UIADD3 URZ, URZ, URZ, URZ ;  /* 0x0000003f3f3ff290 */ /* 0x000fe2000fffe03f */
[----:B------:R-:W-:Y:S05]  /*a560*/  @P0 BRA `(.L_x_1270) ;  /* 0x0000000400700947 */ /* 0x000fea0003800000 */
[----:B------:R-:W-:Y:S01]  /*a570*/  LEA R218, P0, R116, R136, 0x1 ;  /* 0x0000008874da7211 */ /* 0x000fe200078008ff */
        /* <DEDUP_REMOVED lines=24> */
[----:B------:R-:W-:Y:S01]  /*a700*/  LEA.HI.X.SX32 R23, R54, R219, 0x1, P0 ;  /* 0x000000db36177211 */ /* 0x000fe200000f0eff */
[----:B-1----:R-:W-:Y:S01]  /*a710*/  IMAD.MOV.U32 R219, RZ, RZ, RZ ;  /* 0x000000ffffdb7224 */ /* 0x002fe200078e00ff */
[----:B------:R-:W-:Y:S02]  /*a720*/  LEA.HI.X.SX32 R54, R215, R150, 0x1, P2 ;  /* 0x00000096d7367211 */ /* 0x000fe400010f0eff */
[----:B------:R-:W-:Y:S01]  /*a730*/  LEA R220, P0, R213, R138, 0x1 ;  /* 0x0000008ad5dc7211 */ /* 0x000fe200078008ff */
[----:B------:R-:W3:Y:S01]  /*a740*/  LD.E.128 R24, desc[UR6][R22.64] ;  /* 0x0000000616187980 */ /* 0x000ee2000c101d00 */
[----:B------:R-:W-:Y:S02]  /*a750*/  @P1 IADD3 R219, -R217, RZ, RZ ;  /* 0x000000ffd9db1210 */ /* 0x000fe40007ffe1ff */
[----:B------:R-:W-:Y:S02]  /*a760*/  LEA.HI.X R221, R213, R139, R54, 0x1, P0 ;  /* 0x0000008bd5dd7211 */ /* 0x000fe400000f0c36 */
[----:B------:R-:W-:Y:S03]  /*a770*/  IADD3 R217, P0, R162, R219, RZ ;  /* 0x000000dba2d97210 */ /* 0x000fe60007f1e0ff */
        /* <DEDUP_REMOVED lines=57> */
.L_x_1272:
[----:B------:R-:W-:Y:S05]  /*ab10*/  BSYNC B0 ;  /* 0x0000000000007941 */ /* 0x000fea0003800000 */
.L_x_1271:
[----:B-----5:R1:W-:Y:S02]  /*ab20*/  ST.E.128 desc[UR6][R210.64], R48 ;  /* 0x00000030d2007985 */ /* 0x0203e4000c101d06 */
.L_x_1270:
[----:B------:R-:W-:Y:S05]  /*ab30*/  BSYNC B1 ;  /* 0x0000000000017941 */ /* 0x000fea0003800000 */
.L_x_1269:
[----:B------:R-:W-:Y:S11]  /*ab40*/  ISETP.GE.AND P0, PT, R9, R206, PT ;  /* 0x000000ce0900720c */ /* 0x000ff60003f06270 */
[----:B------:R-:W-:Y:S02]  /*ab50*/  @!UPT UIADD3 URZ, URZ, URZ, URZ ;  /* 0x0000003f3f3ff290 */ /* 0x000fe4000fffe03f */
        /* <DEDUP_REMOVED lines=91> */
.L_x_1274:
[----:B------:R-:W-:Y:S05]  /*b110*/  BSYNC B0 ;  /* 0x0000000000007941 */ /* 0x000fea0003800000 */
.L_x_1273:
[----:B-----5:R1:W-:Y:S02]  /*b120*/  ST.E.128 desc[UR6][R210.64], R48 ;  /* 0x00000030d2007985 */ /* 0x0203e4000c101d06 */
.L_x_1260:
[----:B------:R-:W-:Y:S05]  /*b130*/  BSYNC B2 ;  /* 0x0000000000027941 */ /* 0x000fea0003800000 */
.L_x_1259:
        /* <DEDUP_REMOVED lines=10> */
[----:B------:R-:W-:Y:S01]  /*b1e0*/  ISETP.GE.AND P0, PT, R14, R17, PT ;  /* 0x000000110e00720c */ /* 0x000fe20003f06270 */
[----:B-1----:R-:W-:Y:S01]  /*b1f0*/  IMAD.WIDE.U32 R210, R204, 0x60, R136 ;  /* 0x00000060ccd27825 */ /* 0x002fe200078e0088 */
[----:B------:R-:W-:Y:S03]  /*b200*/  BSSY B0, `(.L_x_1279) ;  /* 0x0000059000007945 */ /* 0x000fe60003800000 */
[----:B------:R-:W-:Y:S01]  /*b210*/  IMAD R3, R69, 0x60, RZ ;  /* 0x0000006045037824 */ /* 0x000fe200078e02ff */
[----:B------:R-:W-:Y:S01]  /*b220*/  IADD3 R211, R211, R0, RZ ;  /* 0x00000000d3d37210 */ /* 0x000fe20007ffe0ff */
[----:B------:R-:W-:Y:S04]  /*b230*/  IMAD.WIDE.U32 R212, R68, 0x60, R142 ;  /* 0x0000006044d47825 */ /* 0x000fe800078e008e */
[----:B------:R1:W5:Y:S01]  /*b240*/  LD.E.128 R48, desc[UR6][R210.64] ;  /* 0x00000006d2307980 */ /* 0x000362000c101d00 */
        /* <DEDUP_REMOVED lines=84> */
.L_x_1280:
[----:B------:R-:W-:Y:S05]  /*b790*/  BSYNC B0 ;  /* 0x0000000000007941 */ /* 0x000fea0003800000 */
.L_x_1279:
[----:B-----5:R1:W-:Y:S02]  /*b7a0*/  ST.E.128 desc[UR6][R212.64], R48 ;  /* 0x00000030d4007985 */ /* 0x0203e4000c101d06 */
.L_x_1278:
[----:B------:R-:W-:Y:S05]  /*b7b0*/  BSYNC B1 ;  /* 0x0000000000017941 */ /* 0x000fea0003800000 */
.L_x_1277:
        /* <DEDUP_REMOVED lines=33> */
[C---:B-1----:R-:W-:Y:S01]  /*b9d0*/  LEA R210, P0, R207.reuse, R138, 0x1 ;  /* 0x0000008acfd27211 */ /* 0x042fe200078008ff */
[----:B------:R-:W3:Y:S03]  /*b9e0*/  LD.E.128 R24, desc[UR6][R22.64] ;  /* 0x0000000616187980 */ /* 0x000ee6000c101d00 */
[----:B------:R-:W-:Y:S02]  /*b9f0*/  LEA.HI.X R211, R207, R139, R208, 0x1, P0 ;  /* 0x0000008bcfd37211 */ /* 0x000fe400000f0cd0 */
[----:B------:R-:W-:Y:S04]  /*ba00*/  IADD3 R207, P0, R161, R214, RZ ;  /* 0x000000d6a1cf7210 */ /* 0x000fe80007f1e0ff */
[----:B------:R-:W-:Y:S01]  /*ba10*/  LEA.HI.X.SX32 R54, R214, R149, 0x1, P0 ;  /* 0x00000095d6367211 */ /* 0x000fe200000f0eff */
[----:B------:R-:W4:Y:S01]  /*ba20*/  LD.E.128 R208, desc[UR6][R210.64] ;  /* 0x00000006d2d07980 */ /* 0x000f22000c101d00 */
        /* <DEDUP_REMOVED lines=55> */
.L_x_1284:
[----:B------:R-:W-:Y:S05]  /*bda0*/  BSYNC B0 ;  /* 0x0000000000007941 */ /* 0x000fea0003800000 */
.L_x_1283:
[----:B-----5:R1:W-:Y:S02]  /*bdb0*/  ST.E.128 desc[UR6][R212.64], R48 ;  /* 0x00000030d4007985 */ /* 0x0203e4000c101d06 */
.L_x_1282:
[----:B------:R-:W-:Y:S05]  /*bdc0*/  BSYNC B1 ;  /* 0x0000000000017941 */ /* 0x000fea0003800000 */
.L_x_1281:
        /* <DEDUP_REMOVED lines=94> */
.L_x_1288:
[----:B------:R-:W-:Y:S05]  /*c3b0*/  BSYNC B0 ;  /* 0x0000000000007941 */ /* 0x000fea0003800000 */
.L_x_1287:
[----:B-----5:R1:W-:Y:S02]  /*c3c0*/  ST.E.128 desc[UR6][R212.64], R48 ;  /* 0x00000030d4007985 */ /* 0x0203e4000c101d06 */
.L_x_1286:
[----:B------:R-:W-:Y:S05]  /*c3d0*/  BSYNC B1 ;  /* 0x0000000000017941 */ /* 0x000fea0003800000 */
.L_x_1285:
[----:B------:R-:W-:Y:S11]  /*c3e0*/  ISETP.GE.AND P0, PT, R9, R206, PT ;  /* 0x000000ce0900720c */ /* 0x000ff60003f06270 */
[----:B------:R-:W-:Y:S02]  /*c3f0*/  @!UPT UIADD3 URZ, URZ, URZ, URZ ;  /* 0x0000003f3f3ff290 */ /* 0x000fe4000fffe03f */
        /* <DEDUP_REMOVED lines=11> */
[----:B-----5:R-:W-:Y:S01]  /*c4b0*/  LOP3.LUT R33, R24, 0xffff0000, RZ, 0xc0, !PT ;  /* 0xffff000018217812 */ /* 0x020fe200078ec0ff */
[----:B------:R-:W-:Y:S01]  /*c4c0*/  IMAD.MOV.U32 R31, RZ, RZ, RZ ;  /* 0x000000ffff1f7224 */ /* 0x000fe200078e00ff */
        /* <DEDUP_REMOVED lines=9> */
[C---:B------:R-:W-:Y:S01]  /*c560*/  @P1 IADD3 R4, -R0.reuse, RZ, RZ ;  /* 0x000000ff00041210 */ /* 0x040fe20007ffe1ff */
[----:B------:R-:W-:Y:S01]  /*c570*/  @P1 IMAD.MOV R5, RZ, RZ, -R0 ;  /* 0x000000ffff051224 */ /* 0x000fe200078e0a00 */
[----:B------:R-:W-:Y:S02]  /*c580*/  @P1 IADD3 R31, -R0, RZ, RZ ;  /* 0x000000ff001f1210 */ /* 0x000fe40007ffe1ff */
[----:B-1----:R-:W-:Y:S02]  /*c590*/  LEA R2, P0, R4, R2, 0x1 ;  /* 0x0000000204027211 */ /* 0x002fe400078008ff */
[----:B------:R-:W-:Y:S02]  /*c5a0*/  IADD3 R23, P2, R158, R5, RZ ;  /* 0x000000059e177210 */ /* 0x000fe40007f5e0ff */
[----:B------:R-:W-:Y:S02]  /*c5b0*/  LEA.HI.X.SX32 R3, R4, R3, 0x1, P0 ;  /* 0x0000000304037211 */ /* 0x000fe400000f0eff */
[----:B------:R-:W-:Y:S02]  /*c5c0*/  LEA.HI.X.SX32 R8, R5, R146, 0x1, P2 ;  /* 0x0000009205087211 */ /* 0x000fe400010f0eff */
[C---:B---34-:R-:W-:Y:S01]  /*c5d0*/  LEA R44, P0, R23.reuse, R138, 0x1 ;  /* 0x0000008a172c7211 */ /* 0x058fe200078008ff */
[----:B------:R-:W3:Y:S03]  /*c5e0*/  LD.E.128 R4, desc[UR6][R2.64] ;  /* 0x0000000602047980 */ /* 0x000ee6000c101d00 */
[----:B------:R-:W-:Y:S02]  /*c5f0*/  LEA.HI.X R45, R23, R139, R8, 0x1, P0 ;  /* 0x0000008b172d7211 */ /* 0x000fe400000f0c08 */
[----:B------:R-:W-:Y:S04]  /*c600*/  IADD3 R29, P0, R158, R31, RZ ;  /* 0x0000001f9e1d7210 */ /* 0x000fe80007f1e0ff */
[----:B------:R-:W-:Y:S01]  /*c610*/  LEA.HI.X.SX32 R0, R31, R146, 0x1, P0 ;  /* 0x000000921f007211 */ /* 0x000fe200000f0eff */
[----:B------:R-:W4:Y:S01]  /*c620*/  LD.E.128 R44, desc[UR6][R44.64] ;  /* 0x000000062c2c7980 */ /* 0x000f22000c101d00 */
[C---:B------:R-:W-:Y:S01]  /*c630*/  LEA R22, P0, R29.reuse, R140, 0x1 ;  /* 0x0000008c1d167211 */ /* 0x040fe200078008ff */
[----:B------:R-:W-:Y:S03]  /*c640*/  IMAD.U32 R31, R24, 0x10000, RZ ;  /* 0x00010000181f7824 */ /* 0x000fe600078e00ff */
[----:B------:R-:W-:Y:S05]  /*c650*/  LEA.HI.X R23, R29, R141, R0, 0x1, P0 ;  /* 0x0000008d1d177211 */ /* 0x000fea00000f0c00 */
[----:B------:R3:W2:Y:S02]  /*c660*/  LD.E.128 R40, desc[UR6][R22.64] ;  /* 0x0000000616287980 */ /* 0x0006a4000c101d00 */
[C---:B---3--:R-:W-:Y:S01]  /*c670*/  LOP3.LUT R22, R7.reuse, 0xffff0000, RZ, 0xc0, !PT ;  /* 0xffff000007167812 */ /* 0x048fe200078ec0ff */
[----:B------:R-:W-:Y:S01]  /*c680*/  IMAD.U32 R8, R7, 0x10000, RZ ;  /* 0x0001000007087824 */ /* 0x000fe200078e00ff */
[C---:B------:R-:W-:Y:S01]  /*c690*/  LOP3.LUT R2, R4.reuse, 0xffff0000, RZ, 0xc0, !PT ;  /* 0xffff000004027812 */ /* 0x040fe200078ec0ff */
[----:B------:R-:W-:Y:S01]  /*c6a0*/  IMAD.U32 R0, R4, 0x10000, RZ ;  /* 0x0001000004007824 */ /* 0x000fe200078e00ff */
[C---:B------:R-:W-:Y:S02]  /*c6b0*/  SHF.L.U32 R3, R5.reuse, 0x10, RZ ;  /* 0x0000001005037819 */ /* 0x040fe400000006ff */
[----:B------:R-:W-:Y:S01]  /*c6c0*/  LOP3.LUT R4, R5, 0xffff0000, RZ, 0xc0, !PT ;  /* 0xffff000005047812 */ /* 0x000fe200078ec0ff */
[C---:B------:R-:W-:Y:S01]  /*c6d0*/  IMAD.U32 R5, R6.reuse, 0x10000, RZ ;  /* 0x0001000006057824 */ /* 0x040fe200078e00ff */
[----:B------:R-:W-:Y:S02]  /*c6e0*/  LOP3.LUT R6, R6, 0xffff0000, RZ, 0xc0, !PT ;  /* 0xffff000006067812 */ /* 0x000fe400078ec0ff */
[----:B----4-:R-:W-:Y:S01]  /*c6f0*/  SHF.L.U32 R7, R47, 0x10, RZ ;  /* 0x000000102f077819 */ /* 0x010fe200000006ff */
[C---:B------:R-:W-:Y:S01]  /*c700*/  IMAD.U32 R24, R46.reuse, 0x10000, RZ ;  /* 0x000100002e187824 */ /* 0x040fe200078e00ff */
[----:B------:R-:W-:Y:S01]  /*c710*/  LOP3.LUT R23, R46, 0xffff0000, RZ, 0xc0, !PT ;  /* 0xffff00002e177812 */ /* 0x000fe200078ec0ff */
[----:B------:R-:W-:Y:S01]  /*c720*/  IMAD.U32 R26, R45, 0x10000, RZ ;  /* 0x000100002d1a7824 */ /* 0x000fe200078e00ff */
        /* <DEDUP_REMOVED lines=8> */
[----:B------:R-:W-:Y:S01]  /*c7b0*/  @!P1 FADD.FTZ R24, -R24, -RZ ;  /* 0x800000ff18189221 */ /* 0x000fe20000010100 */
[----:B--2---:R-:W-:Y:S01]  /*c7c0*/  LOP3.LUT R34, R43, 0xffff0000, RZ, 0xc0, !PT ;  /* 0xffff00002b227812 */ /* 0x004fe200078ec0ff */
[----:B------:R-:W-:Y:S01]  /*c7d0*/  @!P1 FADD.FTZ R27, -R27, -RZ ;  /* 0x800000ff1b1b9221 */ /* 0x000fe20000010100 */
[----:B------:R-:W-:Y:S01]  /*c7e0*/  @!P1 FADD.FTZ R25, -R25, -RZ ;  /* 0x800000ff19199221 */ /* 0x000fe20000010100 */
[----:B------:R-:W-:Y:S01]  /*c7f0*/  @!P1 FADD.FTZ R26, -R26, -RZ ;  /* 0x800000ff1a1a9221 */ /* 0x000fe20000010100 */
[----:B------:R-:W-:Y:S01]  /*c800*/  FMUL.FTZ R7, R8, R7 ;  /* 0x0000000708077220 */ /* 0x000fe20000410000 */
[----:B------:R-:W-:Y:S01]  /*c810*/  FMUL.FTZ R6, R6, R23 ;  /* 0x0000001706067220 */ /* 0x000fe20000410000 */
[----:B------:R-:W-:Y:S01]  /*c820*/  LOP3.LUT R23, R40, 0xffff0000, RZ, 0xc0, !PT ;  /* 0xffff000028177812 */ /* 0x000fe200078ec0ff */
[----:B------:R-:W-:Y:S01]  /*c830*/  FMUL.FTZ R8, R22, R17 ;  /* 0x0000001116087220 */ /* 0x000fe20000410000 */
[----:B------:R-:W-:Y:S01]  /*c840*/  FMUL.FTZ R0, R0, R29 ;  /* 0x0000001d00007220 */ /* 0x000fe20000410000 */
[----:B------:R-:W-:Y:S01]  /*c850*/  SHF.L.U32 R29, R43, 0x10, RZ ;  /* 0x000000102b1d7819 */ /* 0x000fe200000006ff */
[----:B------:R-:W-:Y:S01]  /*c860*/  FMUL.FTZ R5, R5, R24 ;  /* 0x0000001805057220 */ /* 0x000fe20000410000 */
[C---:B------:R-:W-:Y:S01]  /*c870*/  SHF.L.U32 R24, R41.reuse, 0x10, RZ ;  /* 0x0000001029187819 */ /* 0x040fe200000006ff */
[----:B------:R-:W-:Y:S02]  /*c880*/  IMAD.U32 R22, R40, 0x10000, RZ ;  /* 0x0001000028167824 */ /* 0x000fe400078e00ff */
[----:B------:R-:W-:Y:S01]  /*c890*/  FMUL.FTZ R2, R2, R27 ;  /* 0x0000001b02027220 */ /* 0x000fe20000410000 */
[----:B------:R-:W-:Y:S01]  /*c8a0*/  LOP3.LUT R27, R42, 0xffff0000, RZ, 0xc0, !PT ;  /* 0xffff00002a1b7812 */ /* 0x000fe200078ec0ff */
[----:B------:R-:W-:Y:S01]  /*c8b0*/  FMUL.FTZ R4, R4, R25 ;  /* 0x0000001904047220 */ /* 0x000fe20000410000 */
[----:B------:R-:W-:Y:S01]  /*c8c0*/  LOP3.LUT R25, R41, 0xffff0000, RZ, 0xc0, !PT ;  /* 0xffff000029197812 */ /* 0x000fe200078ec0ff */
[----:B------:R-:W-:Y:S01]  /*c8d0*/  FMUL.FTZ R3, R3, R26 ;  /* 0x0000001a03037220 */ /* 0x000fe20000410000 */
[----:B------:R-:W-:Y:S02]  /*c8e0*/  IMAD.U32 R26, R42, 0x10000, RZ ;  /* 0x000100002a1a7824 */ /* 0x000fe400078e00ff */
[----:B------:R-:W-:Y:S01]  /*c8f0*/  FFMA.FTZ R0, R31, R22, R0 ;  /* 0x000000161f007223 */ /* 0x000fe20000010000 */
[----:B------:R-:W-:Y:S01]  /*c900*/  FFMA.FTZ R2, R33, R23, R2 ;  /* 0x0000001721027223 */ /* 0x000fe20000010002 */
[----:B------:R-:W-:Y:S01]  /*c910*/  FFMA.FTZ R3, R28, R24, R3 ;  /* 0x000000181c037223 */ /* 0x000fe20000010003 */
        /* <DEDUP_REMOVED lines=9> */
.L_x_1290:
[----:B------:R-:W-:Y:S05]  /*c9b0*/  BSYNC B0 ;  /* 0x0000000000007941 */ /* 0x000fea0003800000 */
.L_x_1289:
[----:B-----5:R1:W-:Y:S02]  /*c9c0*/  ST.E.128 desc[UR6][R48.64], R24 ;  /* 0x0000001830007985 */ /* 0x0203e4000c101d06 */
.L_x_1276:
[----:B------:R-:W-:Y:S05]  /*c9d0*/  BSYNC B2 ;  /* 0x0000000000027941 */ /* 0x000fea0003800000 */
.L_x_1275:
[----:B-1----:R-:W2:Y:S02]  /*c9e0*/  LD.E R3, desc[UR6][R18.64+0xd0] ;  /* 0x0000d00612037980 */ /* 0x002ea4000c101900 */
[----:B--2---:R-:W-:Y:S05]  /*c9f0*/  IMAD.U32 R3, R3, -0x20, RZ ;  /* 0xffffffe003037824 */ /* 0x004fea00078e00ff */
[C---:B------:R-:W-:Y:S02]  /*ca00*/  LEA R140, P1, R3.reuse, R140, 0x1 ;  /* 0x0000008c038c7211 */ /* 0x040fe400078208ff */
[C---:B------:R-:W-:Y:S02]  /*ca10*/  LEA R138, P0, R3.reuse, R138, 0x1 ;  /* 0x0000008a038a7211 */ /* 0x040fe400078008ff */
[C---:B------:R-:W-:Y:S02]  /*ca20*/  LEA.HI.X.SX32 R141, R3.reuse, R141, 0x1, P1 ;  /* 0x0000008d038d7211 */ /* 0x040fe400008f0eff */
[----:B------:R-:W-:Y:S01]  /*ca30*/  LEA.HI.X.SX32 R139, R3, R139, 0x1, P0 ;  /* 0x0000008b038b7211 */ /* 0x000fe200000f0eff */
[----:B------:R-:W-:Y:S05]  /*ca40*/  BRA `(.L_x_1226) ;  /* 0x0000000400d07947 */ /* 0x000fea0003800000 */
.L_x_1192:
[-C--:B------:R-:W-:Y:S01]  /*ca50*/  ISETP.GE.AND P2, PT, R82, R209.reuse, PT ;  /* 0x000000d15200720c */ /* 0x080fe20003f46270 */
[----:B------:R-:W-:Y:S01]  /*ca60*/  BSSY B0, `(.L_x_1291) ;  /* 0x0000014000007945 */ /* 0x000fe20003800000 */
[-C--:B------:R-:W-:Y:S02]  /*ca70*/  ISETP.GE.AND P1, PT, R80, R209.reuse, PT ;  /* 0x000000d15000720c */ /* 0x080fe40003f26270 */
        /* <DEDUP_REMOVED lines=8> */
[----:B-1----:R-:W2:Y:S04]  /*cb00*/  @P4 LD.E.128 R4, desc[UR6][R136.64] ;  /* 0x0000000688044980 */ /* 0x002ea8000c101d00 */
[----:B--2---:R1:W-:Y:S01]  /*cb10*/  @P4 ST.E.128 desc[UR6][R142.64], R4 ;  /* 0x000000048e004985 */ /* 0x0043e2000c101d06 */
[----:B------:R-:W-:Y:S03]  /*cb20*/  ISETP.NE.AND P4, PT, R171, RZ, PT ;  /* 0x000000ffab00720c */ /* 0x000fe60003f85270 */
[----:B------:R-:W2:Y:S04]  /*cb30*/  @P3 LD.E.128 R28, desc[UR6][R136.64+0x80] ;  /* 0x00008006881c3980 */ /* 0x000ea8000c101d00 */
[----:B--2---:R2:W-:Y:S01]  /*cb40*/  @P3 ST.E.128 desc[UR6][R142.64+0x80], R28 ;  /* 0x0000801c8e003985 */ /* 0x0045e2000c101d06 */
[----:B------:R-:W-:Y:S05]  /*cb50*/  ISETP.NE.AND P3, PT, R170, RZ, PT ;  /* 0x000000ffaa00720c */ /* 0x000fea0003f65270 */
[----:B------:R-:W3:Y:S04]  /*cb60*/  @P4 LD.E.128 R24, desc[UR6][R136.64+0x100] ;  /* 0x0001000688184980 */ /* 0x000ee8000c101d00 */
[----:B---3--:R2:W-:Y:S04]  /*cb70*/  @P4 ST.E.128 desc[UR6][R142.64+0x100], R24 ;  /* 0x000100188e004985 */ /* 0x0085e8000c101d06 */
[----:B-1----:R-:W3:Y:S04]  /*cb80*/  @P3 LD.E.128 R4, desc[UR6][R136.64+0x180] ;  /* 0x0001800688043980 */ /* 0x002ee8000c101d00 */
[----:B---3--:R2:W-:Y:S02]  /*cb90*/  @P3 ST.E.128 desc[UR6][R142.64+0x180], R4 ;  /* 0x000180048e003985 */ /* 0x0085e4000c101d06 */
.L_x_1292:
[----:B------:R-:W-:Y:S05]  /*cba0*/  BSYNC B0 ;  /* 0x0000000000007941 */ /* 0x000fea0003800000 */
.L_x_1291:
[----:B------:R-:W-:Y:S04]  /*cbb0*/  BSSY B0, `(.L_x_1293) ;  /* 0x000001e000007945 */ /* 0x000fe80003800000 */
[----:B------:R-:W-:Y:S05]  /*cbc0*/  @!P2 BRA `(.L_x_1294) ;  /* 0x000000000070a947 */ /* 0x000fea0003800000 */
[----:B------:R-:W-:Y:S02]  /*cbd0*/  ISETP.NE.AND P5, PT, R173, RZ, PT ;  /* 0x000000ffad00720c */ /* 0x000fe40003fa5270 */
[----:B------:R-:W-:Y:S11]  /*cbe0*/  ISETP.NE.AND P4, PT, R172, RZ, PT ;  /* 0x000000ffac00720c */ /* 0x000ff60003f85270 */
[----:B------:R-:W-:Y:S02]  /*cbf0*/  @P5 LEA R22, P2, R108, R136, 0x1 ;  /* 0x000000886c165211 */ /* 0x000fe400078408ff */
[----:B------:R-:W-:Y:S02]  /*cc00*/  @P5 LEA R2, P3, R232, R142, 0x1 ;  /* 0x0000008ee8025211 */ /* 0x000fe400078608ff */
[----:B------:R-:W-:Y:S02]  /*cc10*/  @P5 LEA.HI.X R23, R108, R137, R107, 0x1, P2 ;  /* 0x000000896c175211 */ /* 0x000fe400010f0c6b */
[C---:B------:R-:W-:Y:S02]  /*cc20*/  @P4 LEA R36, P2, R109.reuse, R136, 0x1 ;  /* 0x000000886d244211 */ /* 0x040fe400078408ff */
[----:B------:R-:W-:Y:S01]  /*cc30*/  @P5 LEA.HI.X R3, R232, R143, R233, 0x1, P3 ;  /* 0x0000008fe8035211 */ /* 0x000fe200018f0ce9 */
[----:B-12---:R-:W2:Y:S01]  /*cc40*/  @P5 LD.E.128 R4, desc[UR6][R22.64] ;  /* 0x0000000616045980 */ /* 0x006ea2000c101d00 */
[----:B------:R-:W-:Y:S02]  /*cc50*/  @P4 LEA.HI.X R37, R109, R137, R110, 0x1, P2 ;  /* 0x000000896d254211 */ /* 0x000fe400010f0c6e */
[C---:B------:R-:W-:Y:S04]  /*cc60*/  @P4 LEA R34, P3, R103.reuse, R142, 0x1 ;  /* 0x0000008e67224211 */ /* 0x040fe800078608ff */
[----:B------:R-:W-:Y:S02]  /*cc70*/  @P4 LEA.HI.X R35, R103, R143, R102, 0x1, P3 ;  /* 0x0000008f67234211 */ /* 0x000fe400018f0c66 */
[----:B------:R-:W-:Y:S01]  /*cc80*/  ISETP.NE.AND P3, PT, R170, RZ, PT ;  /* 0x000000ffaa00720c */ /* 0x000fe20003f65270 */
[----:B--2---:R1:W-:Y:S01]  /*cc90*/  @P5 ST.E.128 desc[UR6][R2.64], R4 ;  /* 0x0000000402005985 */ /* 0x0043e2000c101d06 */
[----:B------:R-:W-:Y:S03]  /*cca0*/  ISETP.NE.AND P5, PT, R171, RZ, PT ;  /* 0x000000ffab00720c */ /* 0x000fe60003fa5270 */
[----:B------:R2:W3:Y:S10]  /*ccb0*/  @P4 LD.E.128 R28, desc[UR6][R36.64] ;  /* 0x00000006241c4980 */ /* 0x0004f4000c101d00 */
[CC--:B------:R-:W-:Y:S04]  /*ccc0*/  @P5 LEA R32, P2, R113.reuse, R136.reuse, 0x1 ;  /* 0x0000008871205211 */ /* 0x0c0fe800078408ff */
[-C--:B------:R-:W-:Y:S02]  /*ccd0*/  @P5 LEA.HI.X R33, R113, R137.reuse, R114, 0x1, P2 ;  /* 0x0000008971215211 */ /* 0x080fe400010f0c72 */
[C---:B-1----:R-:W-:Y:S04]  /*cce0*/  @P3 LEA R2, P2, R121.reuse, R136, 0x1 ;  /* 0x0000008879023211 */ /* 0x042fe800078408ff */
[----:B------:R-:W-:Y:S02]  /*ccf0*/  @P3 LEA.HI.X R3, R121, R137, R122, 0x1, P2 ;  /* 0x0000008979033211 */ /* 0x000fe400010f0c7a */
[CC--:B--2---:R-:W-:Y:S04]  /*cd00*/  @P3 LEA R36, P2, R93.reuse, R142.reuse, 0x1 ;  /* 0x0000008e5d243211 */ /* 0x0c4fe800078408ff */
[-C--:B------:R-:W-:Y:S01]  /*cd10*/  @P3 LEA.HI.X R37, R93, R143.reuse, R92, 0x1, P2 ;  /* 0x0000008f5d253211 */ /* 0x080fe200010f0c5c */
[----:B---3--:R3:W-:Y:S01]  /*cd20*/  @P4 ST.E.128 desc[UR6][R34.64], R28 ;  /* 0x0000001c22004985 */ /* 0x0087e2000c101d06 */
[C---:B------:R-:W-:Y:S03]  /*cd30*/  @P5 LEA R22, P4, R99.reuse, R142, 0x1 ;  /* 0x0000008e63165211 */ /* 0x040fe600078808ff */
[----:B------:R-:W2:Y:S01]  /*cd40*/  @P5 LD.E.128 R24, desc[UR6][R32.64] ;  /* 0x0000000620185980 */ /* 0x000ea2000c101d00 */
[----:B------:R-:W-:Y:S05]  /*cd50*/  @P5 LEA.HI.X R23, R99, R143, R98, 0x1, P4 ;  /* 0x0000008f63175211 */ /* 0x000fea00020f0c62 */
[----:B--2---:R3:W-:Y:S04]  /*cd60*/  @P5 ST.E.128 desc[UR6][R22.64], R24 ;  /* 0x0000001816005985 */ /* 0x0047e8000c101d06 */
[----:B------:R-:W2:Y:S04]  /*cd70*/  @P3 LD.E.128 R4, desc[UR6][R2.64] ;  /* 0x0000000602043980 */ /* 0x000ea8000c101d00 */
[----:B--2---:R3:W-:Y:S02]  /*cd80*/  @P3 ST.E.128 desc[UR6][R36.64], R4 ;  /* 0x0000000424003985 */ /* 0x0047e4000c101d06 */
.L_x_1294:
[----:B------:R-:W-:Y:S05]  /*cd90*/  BSYNC B0 ;  /* 0x0000000000007941 */ /* 0x000fea0003800000 */
.L_x_1293:
[----:B------:R-:W-:Y:S04]  /*cda0*/  BSSY B0, `(.L_x_1295) ;  /* 0x000001e000007945 */ /* 0x000fe80003800000 */
[----:B------:R-:W-:Y:S05]  /*cdb0*/  @!P1 BRA `(.L_x_1296) ;  /* 0x0000000000709947 */ /* 0x000fea0003800000 */
[----:B------:R-:W-:Y:S02]  /*cdc0*/  ISETP.NE.AND P4, PT, R173, RZ, PT ;  /* 0x000000ffad00720c */ /* 0x000fe40003f85270 */
[----:B------:R-:W-:Y:S11]  /*cdd0*/  ISETP.NE.AND P3, PT, R172, RZ, PT ;  /* 0x000000ffac00720c */ /* 0x000ff60003f65270 */
[----:B---3--:R-:W-:Y:S02]  /*cde0*/  @P4 LEA R22, P1, R118, R136, 0x1 ;  /* 0x0000008876164211 */ /* 0x008fe400078208ff */
[----:B------:R-:W-:Y:S02]  /*cdf0*/  @P4 LEA R2, P2, R104, R142, 0x1 ;  /* 0x0000008e68024211 */ /* 0x000fe400078408ff */
[----:B------:R-:W-:Y:S02]  /*ce00*/  @P4 LEA.HI.X R23, R118, R137, R117, 0x1, P1 ;  /* 0x0000008976174211 */ /* 0x000fe400008f0c75 */
[----:B------:R-:W-:Y:S02]  /*ce10*/  @P3 LEA R36, P1, R112, R136, 0x1 ;  /* 0x0000008870243211 */ /* 0x000fe400078208ff */
        /* <DEDUP_REMOVED lines=22> */
.L_x_1296:
[----:B------:R-:W-:Y:S05]  /*cf80*/  BSYNC B0 ;  /* 0x0000000000007941 */ /* 0x000fea0003800000 */
.L_x_1295:
[----:B------:R-:W-:Y:S05]  /*cf90*/  @!P0 BRA `(.L_x_1226) ;  /* 0x00000000007c8947 */ /* 0x000fea0003800000 */
[----:B------:R-:W-:Y:S02]  /*cfa0*/  ISETP.NE.AND P1, PT, R173, RZ, PT ;  /* 0x000000ffad00720c */ /* 0x000fe40003f25270 */
[----:B------:R-:W-:Y:S02]  /*cfb0*/  ISETP.NE.AND P2, PT, R172, RZ, PT ;  /* 0x000000ffac00720c */ /* 0x000fe40003f45270 */
[----:B------:R-:W-:Y:S09]  /*cfc0*/  ISETP.NE.AND P3, PT, R171, RZ, PT ;  /* 0x000000ffab00720c */ /* 0x000ff20003f65270 */
[----:B------:R-:W-:Y:S04]  /*cfd0*/  @P1 IMAD.WIDE.U32 R2, R204, 0x60, R136 ;  /* 0x00000060cc021825 */ /* 0x000fe800078e0088 */
[----:B------:R-:W-:Y:S02]  /*cfe0*/  @P1 IMAD R0, R205, 0x60, RZ ;  /* 0x00000060cd001824 */ /* 0x000fe400078e02ff */
[----:B---34-:R-:W-:Y:S04]  /*cff0*/  @P1 IMAD.WIDE.U32 R22, R68, 0x60, R142 ;  /* 0x0000006044161825 */ /* 0x018fe800078e008e */
[----:B------:R-:W-:Y:S02]  /*d000*/  @P1 IMAD.IADD R3, R3, 0x1, R0 ;  /* 0x0000000103031824 */ /* 0x000fe400078e0200 */
[----:B------:R-:W-:Y:S03]  /*d010*/  @P1 IMAD R0, R69, 0x60, RZ ;  /* 0x0000006045001824 */ /* 0x000fe600078e02ff */
[----:B-12---:R1:W2:Y:S01]  /*d020*/  @P1 LD.E.128 R4, desc[UR6][R2.64] ;  /* 0x0000000602041980 */ /* 0x0062a2000c101d00 */
[----:B------:R-:W-:Y:S01]  /*d030*/  @P1 IMAD.IADD R23, R23, 0x1, R0 ;  /* 0x0000000117171824 */ /* 0x000fe200078e0200 */
[CC--:B-1----:R-:W-:Y:S04]  /*d040*/  @P2 LEA R2, P0, R120.reuse, R136.reuse, 0x1 ;  /* 0x0000008878022211 */ /* 0x0c2fe800078008ff */
[-C--:B------:R-:W-:Y:S02]  /*d050*/  @P2 LEA.HI.X R3, R120, R137.reuse, R119, 0x1, P0 ;  /* 0x0000008978032211 */ /* 0x080fe400000f0c77 */
[C---:B------:R-:W-:Y:S04]  /*d060*/  @P3 LEA R34, P0, R126.reuse, R136, 0x1 ;  /* 0x000000887e223211 */ /* 0x040fe800078008ff */
[----:B------:R-:W-:Y:S01]  /*d070*/  @P3 LEA.HI.X R35, R126, R137, R125, 0x1, P0 ;  /* 0x000000897e233211 */ /* 0x000fe200000f0c7d */
[----:B--2---:R1:W-:Y:S01]  /*d080*/  @P1 ST.E.128 desc[UR6][R22.64], R4 ;  /* 0x0000000416001985 */ /* 0x0043e2000c101d06 */
[C---:B------:R-:W-:Y:S03]  /*d090*/  @P2 LEA R36, P1, R95.reuse, R142, 0x1 ;  /* 0x0000008e5f242211 */ /* 0x040fe600078208ff */
[----:B------:R2:W3:Y:S01]  /*d0a0*/  @P2 LD.E.128 R28, desc[UR6][R2.64] ;  /* 0x00000006021c2980 */ /* 0x0004e2000c101d00 */
[----:B------:R-:W-:Y:S02]  /*d0b0*/  @P2 LEA.HI.X R37, R95, R143, R94, 0x1, P1 ;  /* 0x0000008f5f252211 */ /* 0x000fe400008f0c5e */
[----:B------:R-:W-:Y:S11]  /*d0c0*/  ISETP.NE.AND P1, PT, R170, RZ, PT ;  /* 0x000000ffaa00720c */ /* 0x000ff60003f25270 */
[----:B------:R-:W-:Y:S02]  /*d0d0*/  @!UPT UIADD3 URZ, URZ, URZ, URZ ;  /* 0x0000003f3f3ff290 */ /* 0x000fe4000fffe03f */
        /* <DEDUP_REMOVED lines=11> */
.L_x_1226:
[----:B------:R-:W-:Y:S05]  /*d190*/  BSYNC B3 ;  /* 0x0000000000037941 */ /* 0x000fea0003800000 */
.L_x_1191:
[----:B------:R-:W-:Y:S01]  /*d1a0*/  ISETP.NE.U32.AND P1, PT, R244, RZ, PT ;  /* 0x000000fff400720c */ /* 0x000fe20003f25070 */
[----:B-1----:R-:W2:Y:S01]  /*d1b0*/  LD.E R3, desc[UR6][R18.64+0x128] ;  /* 0x0001280612037980 */ /* 0x002ea2000c101900 */
[----:B------:R-:W-:Y:S02]  /*d1c0*/  BSSY B0, `(.L_x_1297) ;  /* 0x000005f000007945 */ /* 0x000fe40003800000 */
[----:B------:R-:W-:Y:S01]  /*d1d0*/  ISETP.NE.AND.EX P1, PT, R245, RZ, PT, P1 ;  /* 0x000000fff500720c */ /* 0x000fe20003f25310 */
[----:B--2---:R-:W-:Y:S05]  /*d1e0*/  IMAD.U32 R3, R3, -0x40, RZ ;  /* 0xffffffc003037824 */ /* 0x004fea00078e00ff */
[C---:B---3--:R-:W-:Y:S04]  /*d1f0*/  LEA R136, P0, R3.reuse, R136, 0x1 ;  /* 0x0000008803887211 */ /* 0x048fe800078008ff */
[----:B------:R-:W-:Y:S03]  /*d200*/  LEA.HI.X.SX32 R137, R3, R137, 0x1, P0 ;  /* 0x0000008903897211 */ /* 0x000fe600000f0eff */
[----:B------:R-:W-:Y:S06]  /*d210*/  @!P1 BRA `(.L_x_1298) ;  /* 0x0000000400449947 */ /* 0x000fec0003800000 */
[----:B------:R-:W-:Y:S04]  /*d220*/  IADD3 R3, R12, -0x1, RZ ;  /* 0xffffffff0c037810 */ /* 0x000fe80007ffe0ff */
[----:B------:R-:W-:Y:S11]  /*d230*/  ISETP.GT.AND P0, PT, R3, R106, PT ;  /* 0x0000006a0300720c */ /* 0x000ff60003f04270 */
[----:B------:R-:W-:Y:S02]  /*d240*/  @!UPT UIADD3 URZ, URZ, URZ, URZ ;  /* 0x0000003f3f3ff290 */ /* 0x000fe4000fffe03f */
[----:B------:R-:W-:Y:S05]  /*d250*/  @!P0 BRA `(.L_x_1299) ;  /* 0x0000000400548947 */ /* 0x000fea0003800000 */
[----:B----4-:R-:W-:Y:S01]  /*d260*/  IMAD.MOV.U32 R22, RZ, RZ, RZ ;  /* 0x000000ffff167224 */ /* 0x010fe200078e00ff */
[----:B------:R-:W2:Y:S01]  /*d270*/  LD.E R2, desc[UR6][R18.64+0x170] ;  /* 0x0001700612027980 */ /* 0x000ea2000c101900 */
[----:B------:R-:W-:Y:S03]  /*d280*/  IABS R8, R13 ;  /* 0x0000000d00087213 */ /* 0x000fe60000000000 */
[----:B------:R-:W3:Y:S06]  /*d290*/  LD.E.64 R26, desc[UR6][R18.64+0x40] ;  /* 0x00004006121a7980 */ /* 0x000eec000c101b00 */
[----:B------:R-:W4:Y:S01]  /*d2a0*/  LD.E.64 R24, desc[UR6][R18.64+0x20] ;  /* 0x0000200612187980 */ /* 0x000f22000c101b00 */
[-C--:B--2---:R-:W-:Y:S02]  /*d2b0*/  IABS R3, R2.reuse ;  /* 0x0000000200037213 */ /* 0x084fe40000000000 */
[----:B------:R-:W-:Y:S02]  /*d2c0*/  IABS R7, R2 ;  /* 0x0000000200077213 */ /* 0x000fe40000000000 */
[----:B------:R-:W1:Y:S03]  /*d2d0*/  I2F.RP R17, R3 ;  /* 0x0000000300117306 */ /* 0x000e660000209400 */
[----:B------:R-:W-:Y:S07]  /*d2e0*/  IMAD.MOV R7, RZ, RZ, -R7 ;  /* 0x000000ffff077224 */ /* 0x000fee00078e0a07 */
[----:B-1----:R-:W1:Y:S02]  /*d2f0*/  MUFU.RCP R0, R17 ;  /* 0x0000001100007308 */ /* 0x002e640000001000 */
[----:B-1----:R-:W-:Y:S01]  /*d300*/  VIADD R4, R0, 0xffffffe ;  /* 0x0ffffffe00047836 */ /* 0x002fe20000000000 */
[----:B------:R-:W-:Y:S02]  /*d310*/  IADD3 R0, R16, -0x80, RZ ;  /* 0xffffff8010007810 */ /* 0x000fe40007ffe0ff */
[----:B------:R-:W2:Y:S05]  /*d320*/  LD.E.64 R16, desc[UR6][R18.64+0x38] ;  /* 0x0000380612107980 */ /* 0x000eaa000c101b00 */
[----:B------:R-:W1:Y:S01]  /*d330*/  F2I.FTZ.U32.TRUNC.NTZ R23, R4 ;  /* 0x0000000400177305 */ /* 0x000e62000021f000 */
[----:B------:R-:W-:Y:S01]  /*d340*/  IABS R5, R0 ;  /* 0x0000000000057213 */ /* 0x000fe20000000000 */
[--C-:B-1----:R-:W-:Y:S04]  /*d350*/  IMAD.MOV R6, RZ, RZ, -R23.reuse ;  /* 0x000000ffff067224 */ /* 0x102fe800078e0a17 */
[----:B------:R-:W-:Y:S04]  /*d360*/  IMAD R6, R6, R3, RZ ;  /* 0x0000000306067224 */ /* 0x000fe800078e02ff */
[----:B------:R-:W-:Y:S02]  /*d370*/  IMAD.HI.U32 R6, R23, R6, R22 ;  /* 0x0000000617067227 */ /* 0x000fe400078e0016 */
[----:B------:R-:W2:Y:S04]  /*d380*/  LD.E.64 R22, desc[UR6][R18.64+0x28] ;  /* 0x0000280612167980 */ /* 0x000ea8000c101b00 */
[C---:B------:R-:W-:Y:S04]  /*d390*/  IMAD.HI.U32 R4, R6.reuse, R5, RZ ;  /* 0x0000000506047227 */ /* 0x040fe800078e00ff */
[----:B------:R-:W-:Y:S04]  /*d3a0*/  IMAD.HI.U32 R6, R6, R8, RZ ;  /* 0x0000000806067227 */ /* 0x000fe800078e00ff */
[-C--:B------:R-:W-:Y:S02]  /*d3b0*/  IMAD R8, R6, R7.reuse, R8 ;  /* 0x0000000706087224 */ /* 0x080fe400078e0208 */
        /* <DEDUP_REMOVED lines=10> */
[-C--:B------:R-:W-:Y:S02]  /*d460*/  LOP3.LUT R5, R13, R2.reuse, RZ, 0x3c, !PT ;  /* 0x000000020d057212 */ /* 0x080fe400078e3cff */
[CC--:B------:R-:W-:Y:S01]  /*d470*/  LOP3.LUT R3, R0.reuse, R2.reuse, RZ, 0x3c, !PT ;  /* 0x0000000200037212 */ /* 0x0c0fe200078e3cff */
[----:B------:R-:W-:Y:S01]  /*d480*/  IMAD.IADD R0, R0, 0x1, -R13 ;  /* 0x0000000100007824 */ /* 0x000fe200078e0a0d */
[----:B------:R-:W-:Y:S02]  /*d490*/  ISETP.GE.AND P2, PT, R5, RZ, PT ;  /* 0x000000ff0500720c */ /* 0x000fe40003f46270 */
[----:B------:R-:W-:Y:S02]  /*d4a0*/  ISETP.GE.AND P1, PT, R3, RZ, PT ;  /* 0x000000ff0300720c */ /* 0x000fe40003f26270 */
[----:B------:R-:W-:Y:S01]  /*d4b0*/  LOP3.LUT R3, RZ, R2, RZ, 0x33, !PT ;  /* 0x00000002ff037212 */ /* 0x000fe200078e33ff */
[----:B------:R-:W-:Y:S02]  /*d4c0*/  @P4 VIADD R4, R4, 0x1 ;  /* 0x0000000104044836 */ /* 0x000fe40000000000 */
[----:B------:R-:W-:Y:S06]  /*d4d0*/  @P5 VIADD R6, R6, 0x1 ;  /* 0x0000000106065836 */ /* 0x000fec0000000000 */
[----:B------:R-:W-:Y:S02]  /*d4e0*/  @!P2 IMAD.MOV R6, RZ, RZ, -R6 ;  /* 0x000000ffff06a224 */ /* 0x000fe400078e0a06 */
[----:B------:R-:W-:Y:S04]  /*d4f0*/  @!P1 IADD3 R4, -R4, RZ, RZ ;  /* 0x000000ff04049210 */ /* 0x000fe80007ffe1ff */
[C---:B------:R-:W-:Y:S02]  /*d500*/  SEL R4, R3.reuse, R4, !P0 ;  /* 0x0000000403047207 */ /* 0x040fe40004000000 */
[----:B------:R-:W-:Y:S02]  /*d510*/  SEL R3, R3, R6, !P0 ;  /* 0x0000000603037207 */ /* 0x000fe40004000000 */
[CC--:B------:R-:W-:Y:S02]  /*d520*/  LEA R30, P1, R4.reuse, R244.reuse, 0x2 ;  /* 0x000000f4041e7211 */ /* 0x0c0fe400078210ff */
[C---:B------:R-:W-:Y:S02]  /*d530*/  LEA R28, P0, R3.reuse, R244, 0x2 ;  /* 0x000000f4031c7211 */ /* 0x040fe400078010ff */
[-C--:B------:R-:W-:Y:S02]  /*d540*/  LEA.HI.X.SX32 R31, R4, R245.reuse, 0x2, P1 ;  /* 0x000000f5041f7211 */ /* 0x080fe400008f16ff */
[C---:B------:R-:W-:Y:S02]  /*d550*/  LEA.HI.X.SX32 R29, R3.reuse, R245, 0x2, P0 ;  /* 0x000000f5031d7211 */ /* 0x040fe400000f16ff */
[----:B------:R-:W-:Y:S01]  /*d560*/  IADD3 R3, R3, -R4, RZ ;  /* 0x8000000403037210 */ /* 0x000fe20007ffe0ff */
[----:B------:R-:W4:Y:S04]  /*d570*/  LD.E R5, desc[UR6][R30.64] ;  /* 0x000000061e057980 */ /* 0x000f28000c101900 */
[----:B------:R-:W-:Y:S01]  /*d580*/  IMAD R0, R3, R2, R0 ;  /* 0x0000000203007224 */ /* 0x000fe200078e0200 */
[----:B------:R1:W4:Y:S03]  /*d590*/  LD.E R6, desc[UR6][R28.64] ;  /* 0x000000061c067980 */ /* 0x000326000c101900 */
[-C--:B---3--:R-:W-:Y:S01]  /*d5a0*/  IMAD R4, R27, R0.reuse, RZ ;  /* 0x000000001b047224 */ /* 0x088fe200078e02ff */
[----:B------:R-:W-:Y:S01]  /*d5b0*/  SHF.R.S32.HI R3, RZ, 0x1f, R0 ;  /* 0x0000001fff037819 */ /* 0x000fe20000011400 */
[C---:B-1----:R-:W-:Y:S04]  /*d5c0*/  IMAD.WIDE.U32 R28, R26.reuse, R0, RZ ;  /* 0x000000001a1c7225 */ /* 0x042fe800078e00ff */
[----:B----4-:R-:W-:Y:S02]  /*d5d0*/  IMAD.IADD R6, R5, 0x1, -R6 ;  /* 0x0000000105067824 */ /* 0x010fe400078e0a06 */
[----:B------:R-:W-:Y:S02]  /*d5e0*/  IMAD R5, R26, R3, R4 ;  /* 0x000000031a057224 */ /* 0x000fe400078e0204 */
[-C--:B------:R-:W-:Y:S01]  /*d5f0*/  IMAD R4, R25, R6.reuse, RZ ;  /* 0x0000000619047224 */ /* 0x080fe200078e02ff */
[----:B------:R-:W-:Y:S01]  /*d600*/  SHF.R.S32.HI R7, RZ, 0x1f, R6 ;  /* 0x0000001fff077819 */ /* 0x000fe20000011406 */
[C---:B------:R-:W-:Y:S01]  /*d610*/  IMAD.WIDE.U32 R26, R24.reuse, R6, RZ ;  /* 0x00000006181a7225 */ /* 0x040fe200078e00ff */
[----:B------:R-:W-:Y:S03]  /*d620*/  IADD3 R25, R29, R5, RZ ;  /* 0x000000051d197210 */ /* 0x000fe60007ffe0ff */
[-C--:B------:R-:W-:Y:S01]  /*d630*/  IMAD R4, R24, R7.reuse, R4 ;  /* 0x0000000718047224 */ /* 0x080fe200078e0204 */
[----:B------:R-:W-:Y:S03]  /*d640*/  MOV R24, R28 ;  /* 0x0000001c00187202 */ /* 0x000fe60000000f00 */
[----:B------:R-:W-:Y:S02]  /*d650*/  IMAD.IADD R27, R27, 0x1, R4 ;  /* 0x000000011b1b7824 */ /* 0x000fe400078e0204 */
[----:B--2---:R-:W-:Y:S04]  /*d660*/  IMAD.WIDE.U32 R24, R6, R22, R24 ;  /* 0x0000001606187225 */ /* 0x004fe800078e0018 */
[----:B------:R-:W-:Y:S01]  /*d670*/  IMAD R6, R23, R6, RZ ;  /* 0x0000000617067224 */ /* 0x000fe200078e02ff */
[----:B------:R-:W-:Y:S01]  /*d680*/  LEA R144, P1, R24, R144, 0x1 ;  /* 0x0000009018907211 */ /* 0x000fe200078208ff */
[----:B------:R-:W-:Y:S02]  /*d690*/  IMAD R4, R17, R0, RZ ;  /* 0x0000000011047224 */ /* 0x000fe400078e02ff */
        /* <DEDUP_REMOVED lines=9> */
.L_x_1298:
[----:B----4-:R-:W2:Y:S04]  /*d730*/  LD.E R5, desc[UR6][R18.64+0x40] ;  /* 0x0000400612057980 */ /* 0x010ea8000c101900 */
[----:B------:R-:W3:Y:S02]  /*d740*/  LD.E R3, desc[UR6][R18.64+0x38] ;  /* 0x0000380612037980 */ /* 0x000ee4000c101900 */
[----:B---3--:R-:W-:Y:S02]  /*d750*/  IMAD.U32 R3, R3, -0x40, RZ ;  /* 0xffffffc003037824 */ /* 0x008fe400078e00ff */
[----:B--2---:R-:W-:Y:S03]  /*d760*/  IMAD.U32 R5, R5, -0x40, RZ ;  /* 0xffffffc005057824 */ /* 0x004fe600078e00ff */
[----:B------:R-:W-:Y:S02]  /*d770*/  LEA R142, P0, R3, R142, 0x1 ;  /* 0x0000008e038e7211 */ /* 0x000fe400078008ff */
[----:B------:R-:W-:Y:S02]  /*d780*/  LEA R144, P1, R5, R144, 0x1 ;  /* 0x0000009005907211 */ /* 0x000fe400078208ff */
[----:B------:R-:W-:Y:S02]  /*d790*/  LEA.HI.X.SX32 R143, R3, R143, 0x1, P0 ;  /* 0x0000008f038f7211 */ /* 0x000fe400000f0eff */
[----:B------:R-:W-:Y:S09]  /*d7a0*/  LEA.HI.X.SX32 R145, R5, R145, 0x1, P1 ;  /* 0x0000009105917211 */ /* 0x000ff200008f0eff */
.L_x_1299:
[----:B------:R-:W-:Y:S05]  /*d7b0*/  BSYNC B0 ;  /* 0x0000000000007941 */ /* 0x000fea0003800000 */
.L_x_1297:
[----:B------:R-:W-:Y:S04]  /*d7c0*/  IADD3 R12, R12, -0x1, RZ ;  /* 0xffffffff0c0c7810 */ /* 0x000fe80007ffe0ff */
[----:B------:R-:W-:Y:S11]  /*d7d0*/  ISETP.GT.AND P0, PT, R12, R106, PT ;  /* 0x0000006a0c00720c */ /* 0x000ff60003f04270 */
[----:B------:R-:W-:Y:S02]  /*d7e0*/  @!UPT UIADD3 URZ, URZ, URZ, URZ ;  /* 0x0000003f3f3ff290 */ /* 0x000fe4000fffe03f */
[----:B------:R-:W-:Y:S05]  /*d7f0*/  @P0 BRA `(.L_x_1300) ;  /* 0xffffff5400380947 */ /* 0x000fea000383ffff */
.L_x_1182:
[----:B------:R-:W-:Y:S05]  /*d800*/  WARPSYNC.ALL ;  /* 0x0000000000007948 */ /* 0x000fea0003800000 */
[----:B------:R-:W-:Y:S06]  /*d810*/  BAR.SYNC.DEFER_BLOCKING 0x0 ;  /* 0x0000000000007b1d */ /* 0x000fec0000010000 */
[----:B------:R-:W2:Y:S02]  /*d820*/  LD.E R0, desc[UR6][R18.64+0xd0] ;  /* 0x0000d00612007980 */ /* 0x000ea4000c101900 */
[----:B------:R-:W1:Y:S01]  /*d830*/  S2UR UR4, SR_CgaCtaId ;  /* 0x00000000000479c3 */ /* 0x000e620000008800 */
[----:B------:R-:W-:Y:S01]  /*d840*/  UMOV UR5, 0x400 ;  /* 0x0000040000057882 */ /* 0x000fe20000000000 */
[----:B------:R-:W-:Y:S01]  /*d850*/  BSSY B3, `(.L_x_1301) ;  /* 0x00009a4000037945 */ /* 0x000fe20003800000 */
[C---:B----4-:R-:W-:Y:S01]  /*d860*/  SHF.L.U64.HI R5, R196.reuse, 0x4, R197 ;  /* 0x00000004c4057819 */ /* 0x050fe200000102c5 */
[----:B------:R-:W-:Y:S01]  /*d870*/  IMAD.SHL.U32 R3, R196, 0x10, RZ ;  /* 0x00000010c4037824 */ /* 0x000fe200078e00ff */
[----:B-1----:R-:W-:-:S06]  /*d880*/  ULEA UR4, UR4, UR5, 0x18 ;  /* 0x0000000504047291 */ /* 0x002fcc000f8ec03f */
[----:B------:R-:W-:Y:S02]  /*d890*/  LEA R241, R174, UR4, 0x1 ;  /* 0x00000004aef17c11 */ /* 0x000fe4000f8e08ff */
[----:B--2---:R-:W-:-:S13]  /*d8a0*/  ISETP.NE.AND P0, PT, R0, RZ, PT ;  /* 0x000000ff0000720c */ /* 0x004fda0003f05270 */
[----:B------:R-:W-:Y:S05]  /*d8b0*/  @!P0 BRA `(.L_x_1302) ;  /* 0x0000009000208947 */ /* 0x000fea0003800000 */
[----:B------:R-:W2:Y:S01]  /*d8c0*/  LD.E.64 R6, desc[UR6][R18.64+0xf0] ;  /* 0x0000f00612067980 */ /* 0x000ea2000c101b00 */
[----:B------:R-:W-:-:S03]  /*d8d0*/  IMAD.MOV.U32 R13, RZ, RZ, RZ ;  /* 0x000000ffff0d7224 */ /* 0x000fc600078e00ff */
[----:B------:R-:W3:Y:S04]  /*d8e0*/  LD.E.U8 R4, desc[UR6][R18.64+0x1b3] ;  /* 0x0001b30612047980 */ /* 0x000ee8000c101100 */
[----:B------:R-:W5:Y:S04]  /*d8f0*/  LD.E.64 R40, desc[UR6][R18.64+0x148] ;  /* 0x0001480612287980 */ /* 0x000f68000c101b00 */
[----:B------:R-:W5:Y:S01]  /*d900*/  LD.E.64 R38, desc[UR6][R18.64+0x150] ;  /* 0x0001500612267980 */ /* 0x000f62000c101b00 */
[----:B--2---:R-:W-:-:S04]  /*d910*/  ISETP.NE.U32.AND P1, PT, R6, RZ, PT ;  /* 0x000000ff0600720c */ /* 0x004fc80003f25070 */
[----:B------:R-:W-:-:S13]  /*d920*/  ISETP.NE.AND.EX P1, PT, R7, RZ, PT, P1 ;  /* 0x000000ff0700720c */ /* 0x000fda0003f25310 */
[C---:B-----5:R-:W-:Y:S02]  /*d930*/  @P1 LEA R16, P0, R238.reuse, R6, 0x2 ;  /* 0x00000006ee101211 */ /* 0x060fe400078010ff */
[----:B------:R-:W5:Y:S02]  /*d940*/  LD.E R6, desc[UR6][R18.64+0xc0] ;  /* 0x0000c00612067980 */ /* 0x000f64000c101900 */
[----:B------:R-:W-:-:S05]  /*d950*/  @P1 LEA.HI.X R17, R238, R7, R75, 0x2, P0 ;  /* 0x00000007ee111211 */ /* 0x000fca00000f144b */
[----:B------:R1:W2:Y:S01]  /*d960*/  @P1 LD.E R13, desc[UR6][R16.64] ;  /* 0x00000006100d1980 */ /* 0x0002a2000c101900 */
[----:B------:R-:W-:Y:S02]  /*d970*/  IADD3 R7, P1, R3, R192, RZ ;  /* 0x000000c003077210 */ /* 0x000fe40007f3e0ff */
[----:B------:R-:W-:Y:S02]  /*d980*/  LEA.HI R2, R0, R0, RZ, 0x1 ;  /* 0x0000000000027211 */ /* 0x000fe400078f08ff */
[----:B------:R-:W-:Y:S01]  /*d990*/  LEA R3, P0, R196, R192, 0x5 ;  /* 0x000000c0c4037211 */ /* 0x000fe200078028ff */
[----:B------:R-:W-:Y:S01]  /*d9a0*/  IMAD.X R12, R5, 0x1, R195, P1 ;  /* 0x00000001050c7824 */ /* 0x000fe200008e06c3 */
[----:B------:R-:W-:Y:S01]  /*d9b0*/  LEA R42, P2, R192, R198, 0x1 ;  /* 0x000000c6c02a7211 */ /* 0x000fe200078408ff */
[----:B------:R-:W-:Y:S01]  /*d9c0*/  IMAD.MOV.U32 R194, RZ, RZ, R192 ;  /* 0x000000ffffc27224 */ /* 0x000fe200078e00c0 */
[----:B------:R-:W-:Y:S02]  /*d9d0*/  SHF.R.S32.HI R2, RZ, 0x1, R2 ;  /* 0x00000001ff027819 */ /* 0x000fe40000011402 */
[----:B---3--:R-:W-:-:S02]  /*d9e0*/  ISETP.NE.AND P4, PT, R4, RZ, PT ;  /* 0x000000ff0400720c */ /* 0x008fc40003f85270 */
[----:B------:R-:W-:Y:S02]  /*d9f0*/  LEA R36, P1, R7, R198, 0x1 ;  /* 0x000000c607247211 */ /* 0x000fe400078208ff */
[----:B------:R-:W-:Y:S01]  /*da00*/  LEA.HI.X R5, R196, R195, R197, 0x5, P0 ;  /* 0x000000c3c4057211 */ /* 0x000fe200000f2cc5 */
[----:B------:R-:W-:Y:S01]  /*da10*/  IMAD R8, R197, 0x30, RZ ;  /* 0x00000030c5087824 */ /* 0x000fe200078e02ff */
[-CC-:B------:R-:W-:Y:S01]  /*da20*/  LEA.HI.X R43, R192, R199.reuse, R195.reuse, 0x1, P2 ;  /* 0x000000c7c02b7211 */ /* 0x180fe200010f0cc3 */
[----:B------:R-:W-:Y:S01]  /*da30*/  IMAD.WIDE.U32 R194, R196, 0x30, R194 ;  /* 0x00000030c4c27825 */ /* 0x000fe200078e00c2 */
[----:B------:R-:W-:-:S03]  /*da40*/  LEA.HI.X R37, R7, R199, R12, 0x1, P1 ;  /* 0x000000c707257211 */ /* 0x000fc600008f0c0c */
[----:B------:R-:W-:Y:S01]  /*da50*/  IMAD.IADD R7, R240, 0x1, -R81 ;  /* 0x00000001f0077824 */ /* 0x000fe200078e0a51 */
[CC--:B-1----:R-:W-:Y:S02]  /*da60*/  LEA R16, P0, R3.reuse, R198.reuse, 0x1 ;  /* 0x000000c603107211 */ /* 0x0c2fe400078008ff */
[----:B------:R-:W-:Y:S02]  /*da70*/  LEA R12, P1, R194, R198, 0x1 ;  /* 0x000000c6c20c7211 */ /* 0x000fe400078208ff */
[----:B------:R-:W-:Y:S01]  /*da80*/  LEA.HI.X R17, R3, R199, R5, 0x1, P0 ;  /* 0x000000c703117211 */ /* 0x000fe200000f0c05 */
[----:B------:R-:W-:Y:S01]  /*da90*/  IMAD.IADD R5, R195, 0x1, R8 ;  /* 0x00000001c3057824 */ /* 0x000fe200078e0208 */
[----:B------:R-:W-:-:S04]  /*daa0*/  ISETP.GE.AND P0, PT, R186, R7, PT ;  /* 0x00000007ba00720c */ /* 0x000fc80003f06270 */
[----:B------:R-:W-:Y:S01]  /*dab0*/  ISETP.GT.AND P0, PT, R57, -0x8, !P0 ;  /* 0xfffffff83900780c */ /* 0x000fe20004704270 */
[----:B--2---:R-:W-:-:S04]  /*dac0*/  IMAD.IADD R13, R74, 0x1, R13 ;  /* 0x000000014a0d7824 */ /* 0x004fc800078e020d */
[----:B------:R-:W-:-:S05]  /*dad0*/  IMAD R13, R2, R13, RZ ;  /* 0x0000000d020d7224 */ /* 0x000fca00078e02ff */
[----:B------:R-:W-:Y:S02]  /*dae0*/  SHF.R.S32.HI R21, RZ, 0x1f, R13 ;  /* 0x0000001fff157819 */ /* 0x000fe4000001140d */
[-C--:B------:R-:W-:Y:S02]  /*daf0*/  IADD3 R3, P2, R14, R13.reuse, RZ ;  /* 0x0000000d0e037210 */ /* 0x080fe40007f5e0ff */
[----:B------:R-:W-:Y:S02]  /*db00*/  IADD3 R8, P3, R76, R13, RZ ;  /* 0x0000000d4c087210 */ /* 0x000fe40007f7e0ff */
[----:B------:R-:W-:Y:S01]  /*db10*/  LEA.HI.X R13, R194, R199, R5, 0x1, P1 ;  /* 0x000000c7c20d7211 */ /* 0x000fe200008f0c05 */
[----:B------:R-:W-:Y:S01]  /*db20*/  IMAD.X R4, R15, 0x1, R21, P2 ;  /* 0x000000010f047824 */ /* 0x000fe200010e0615 */
[----:B------:R-:W-:Y:S01]  /*db30*/  LEA.HI.X.SX32 R23, R76, R21, 0x1, P3 ;  /* 0x000000154c177211 */ /* 0x000fe200018f0eff */
[----:B------:R-:W-:Y:S01]  /*db40*/  IMAD.MOV.U32 R5, RZ, RZ, R2 ;  /* 0x000000ffff057224 */ /* 0x000fe200078e0002 */
[----:B------:R-:W-:Y:S07]  /*db50*/  @!P4 BRA `(.L_x_1303) ;  /* 0x000000300098c947 */ /* 0x000fee0003800000 */
        /* <DEDUP_REMOVED lines=8> */
[----:B-----5:R-:W-:Y:S01]  /*dbe0*/  ISETP.GE.AND P0, PT, R14, R6, PT ;  /* 0x000000060e00720c */ /* 0x020fe20003f06270 */
        /* <DEDUP_REMOVED lines=9> */
[C---:B-----5:R-:W-:Y:S01]  /*dc80*/  LOP3.LUT R8, R25.reuse, 0xffff0000, RZ, 0xc0, !PT ;  /* 0xffff000019087812 */ /* 0x060fe200078ec0ff */
[----:B------:R-:W-:Y:S01]  /*dc90*/  IMAD.U32 R32, R26, 0x10000, RZ ;  /* 0x000100001a207824 */ /* 0x000fe200078e00ff */
[----:B------:R-:W-:Y:S02]  /*dca0*/  SHF.L.U32 R28, R25, 0x10, RZ ;  /* 0x00000010191c7819 */ /* 0x000fe400000006ff */
[C---:B------:R-:W-:Y:S02]  /*dcb0*/  SHF.L.U32 R25, R24.reuse, 0x10, RZ ;  /* 0x0000001018197819 */ /* 0x040fe400000006ff */
[----:B------:R-:W-:-:S02]  /*dcc0*/  LOP3.LUT R34, R24, 0xffff0000, RZ, 0xc0, !PT ;  /* 0xffff000018227812 */ /* 0x000fc400078ec0ff */
[C---:B------:R-:W-:Y:S02]  /*dcd0*/  SHF.L.U32 R35, R27.reuse, 0x10, RZ ;  /* 0x000000101b237819 */ /* 0x040fe400000006ff */
[----:B------:R-:W-:Y:S02]  /*dce0*/  LOP3.LUT R33, R27, 0xffff0000, RZ, 0xc0, !PT ;  /* 0xffff00001b217812 */ /* 0x000fe400078ec0ff */
[----:B------:R-:W-:Y:S02]  /*dcf0*/  LOP3.LUT R38, R26, 0xffff0000, RZ, 0xc0, !PT ;  /* 0xffff00001a267812 */ /* 0x000fe400078ec0ff */
[----:B---3--:R-:W-:Y:S02]  /*dd00*/  LOP3.LUT R29, R2, 0xffff0000, RZ, 0xc0, !PT ;  /* 0xffff0000021d7812 */ /* 0x008fe400078ec0ff */
[----:B------:R-:W-:Y:S02]  /*dd10*/  LOP3.LUT R24, R3, 0xffff0000, RZ, 0xc0, !PT ;  /* 0xffff000003187812 */ /* 0x000fe400078ec0ff */
[----:B----4-:R-:W-:Y:S01]  /*dd20*/  LOP3.LUT R31, R4, 0xffff0000, RZ, 0xc0, !PT ;  /* 0xffff0000041f7812 */ /* 0x010fe200078ec0ff */
[C---:B------:R-:W-:Y:S01]  /*dd30*/  FMUL.FTZ R27, R8.reuse, R29 ;  /* 0x0000001d081b7220 */ /* 0x040fe20000410000 */
[----:B------:R-:W-:Y:S01]  /*dd40*/  LOP3.LUT R30, R5, 0xffff0000, RZ, 0xc0, !PT ;  /* 0xffff0000051e7812 */ /* 0x000fe200078ec0ff */
[----:B------:R-:W-:Y:S01]  /*dd50*/  FMUL.FTZ R26, R33, R24 ;  /* 0x00000018211a7220 */ /* 0x000fe20000410000 */
[----:B------:R-:W-:Y:S01]  /*dd60*/  SHF.L.U32 R3, R3, 0x10, RZ ;  /* 0x0000001003037819 */ /* 0x000fe200000006ff */
[-C--:B------:R-:W-:Y:S01]  /*dd70*/  FMUL.FTZ R8, R8, R31.reuse ;  /* 0x0000001f08087220 */ /* 0x080fe20000410000 */
[----:B------:R-:W-:Y:S01]  /*dd80*/  FFMA.FTZ R27, R28, R31, -R27 ;  /* 0x0000001f1c1b7223 */ /* 0x000fe2000001081b */
[----:B------:R-:W-:Y:S01]  /*dd90*/  SHF.L.U32 R2, R2, 0x10, RZ ;  /* 0x0000001002027819 */ /* 0x000fe200000006ff */
[----:B------:R-:W-:-:S02]  /*dda0*/  IMAD.U32 R4, R4, 0x10000, RZ ;  /* 0x0001000004047824 */ /* 0x000fc400078e00ff */
[----:B------:R-:W-:Y:S01]  /*ddb0*/  FFMA.FTZ R8, R28, R29, R8 ;  /* 0x0000001d1c087223 */ /* 0x000fe20000010008 */
[-C--:B------:R-:W-:Y:S01]  /*ddc0*/  FMUL.FTZ R28, R33, R30.reuse ;  /* 0x0000001e211c7220 */ /* 0x080fe20000410000 */
[----:B------:R-:W-:Y:S01]  /*ddd0*/  SHF.L.U32 R5, R5, 0x10, RZ ;  /* 0x0000001005057819 */ /* 0x000fe200000006ff */
[C---:B------:R-:W-:Y:S01]  /*dde0*/  FFMA.FTZ R26, R35.reuse, R30, -R26 ;  /* 0x0000001e231a7223 */ /* 0x040fe2000001081a */
[----:B------:R-:W-:Y:S01]  /*ddf0*/  FMUL.FTZ R29, R38, R3 ;  /* 0x00000003261d7220 */ /* 0x000fe20000410000 */
[----:B------:R-:W-:Y:S01]  /*de00*/  FFMA.FTZ R35, R35, R24, R28 ;  /* 0x0000001823237223 */ /* 0x000fe2000001001c */
[C---:B------:R-:W-:Y:S01]  /*de10*/  FMUL.FTZ R24, R34.reuse, R2 ;  /* 0x0000000222187220 */ /* 0x040fe20000410000 */
[-C--:B------:R-:W-:Y:S01]  /*de20*/  FMUL.FTZ R31, R34, R4.reuse ;  /* 0x00000004221f7220 */ /* 0x080fe20000410000 */
[-C--:B------:R-:W-:Y:S01]  /*de30*/  FMUL.FTZ R38, R38, R5.reuse ;  /* 0x0000000526267220 */ /* 0x080fe20000410000 */
[C---:B------:R-:W-:Y:S01]  /*de40*/  FFMA.FTZ R29, R32.reuse, R5, -R29 ;  /* 0x00000005201d7223 */ /* 0x040fe2000001081d */
[C---:B------:R-:W-:Y:S01]  /*de50*/  FFMA.FTZ R24, R25.reuse, R4, -R24 ;  /* 0x0000000419187223 */ /* 0x040fe20000010818 */
[----:B------:R-:W-:Y:S01]  /*de60*/  FFMA.FTZ R31, R25, R2, R31 ;  /* 0x00000002191f7223 */ /* 0x000fe2000001001f */
[----:B------:R-:W-:Y:S01]  /*de70*/  FFMA.FTZ R38, R32, R3, R38 ;  /* 0x0000000320267223 */ /* 0x000fe20000010026 */
[----:B------:R-:W-:-:S02]  /*de80*/  F2FP.BF16.F32.PACK_AB R25, R8, R27 ;  /* 0x0000001b0819723e */ /* 0x000fc400000010ff */
[----:B------:R-:W-:Y:S02]  /*de90*/  F2FP.BF16.F32.PACK_AB R27, R35, R26 ;  /* 0x0000001a231b723e */ /* 0x000fe400000010ff */
[----:B------:R-:W-:Y:S02]  /*dea0*/  F2FP.BF16.F32.PACK_AB R24, R31, R24 ;  /* 0x000000181f18723e */ /* 0x000fe400000010ff */
[----:B------:R-:W-:Y:S02]  /*deb0*/  F2FP.BF16.F32.PACK_AB R26, R38, R29 ;  /* 0x0000001d261a723e */ /* 0x000fe400000010ff */
.L_x_1309:
[----:B------:R-:W-:Y:S05]  /*dec0*/  BSYNC B0 ;  /* 0x0000000000007941 */ /* 0x000fea0003800000 */
.L_x_1308:
[----:B-----5:R3:W-:Y:S02]  /*ded0*/  STS.128 [R241], R24 ;  /* 0x00000018f1007388 */ /* 0x0207e40000000c00 */
.L_x_1307:
[----:B------:R-:W-:Y:S05]  /*dee0*/  BSYNC B1 ;  /* 0x0000000000017941 */ /* 0x000fea0003800000 */
.L_x_1306:
        /* <DEDUP_REMOVED lines=18> */
[----:B--2---:R-:W-:Y:S02]  /*e010*/  LOP3.LUT R29, R2, 0xffff0000, RZ, 0xc0, !PT ;  /* 0xffff0000021d7812 */ /* 0x004fe400078ec0ff */
        /* <DEDUP_REMOVED lines=27> */
.L_x_1313:
[----:B------:R-:W-:Y:S05]  /*e1d0*/  BSYNC B0 ;  /* 0x0000000000007941 */ /* 0x000fea0003800000 */
.L_x_1312:
[----:B-----5:R1:W-:Y:S02]  /*e1e0*/  STS.128 [R241+0x2000], R24 ;  /* 0x00200018f1007388 */ /* 0x0203e40000000c00 */
.L_x_1311:
[----:B------:R-:W-:Y:S05]  /*e1f0*/  BSYNC B1 ;  /* 0x0000000000017941 */ /* 0x000fea0003800000 */
.L_x_1310:
        /* <DEDUP_REMOVED lines=20> */
[----:B--2---:R-:W-:Y:S01]  /*e340*/  LOP3.LUT R31, R4, 0xffff0000, RZ, 0xc0, !PT ;  /* 0xffff0000041f7812 */ /* 0x004fe200078ec0ff */
        /* <DEDUP_REMOVED lines=25> */
.L_x_1317:
[----:B------:R-:W-:Y:S05]  /*e4e0*/  BSYNC B0 ;  /* 0x0000000000007941 */ /* 0x000fea0003800000 */
.L_x_1316:
[----:B-----5:R3:W-:Y:S02]  /*e4f0*/  STS.128 [R241+0x4000], R24 ;  /* 0x00400018f1007388 */ /* 0x0207e40000000c00 */
.L_x_1315:
[----:B------:R-:W-:Y:S05]  /*e500*/  BSYNC B1 ;  /* 0x0000000000017941 */ /* 0x000fea0003800000 */
.L_x_1314:
        /* <DEDUP_REMOVED lines=45> */
.L_x_1319:
[----:B------:R-:W-:Y:S05]  /*e7e0*/  BSYNC B0 ;  /* 0x0000000000007941 */ /* 0x000fea0003800000 */
.L_x_1318:
[----:B-----5:R3:W-:Y:S02]  /*e7f0*/  STS.128 [R241+0x6000], R24 ;  /* 0x00600018f1007388 */ /* 0x0207e40000000c00 */
.L_x_1305:
[----:B------:R-:W-:Y:S05]  /*e800*/  BSYNC B2 ;  /* 0x0000000000027941 */ /* 0x000fea0003800000 */
.L_x_1304:
[----:B------:R-:W-:Y:S01]  /*e810*/  VIADD R8, R186, 0x10 ;  /* 0x00000010ba087836 */ /* 0x000fe20000000000 */
[----:B------:R-:W-:Y:S04]  /*e820*/  BSSY B2, `(.L_x_1320) ;  /* 0x00000c9000027945 */ /* 0x000fe80003800000 */
[----:B------:R-:W-:-:S04]  /*e830*/  ISETP.GE.AND P0, PT, R8, R7, PT ;  /* 0x000000070800720c */ /* 0x000fc80003f06270 */
[----:B------:R-:W-:-:S13]  /*e840*/  ISETP.LT.OR P0, PT, R57, -0x87, P0 ;  /* 0xffffff793900780c */ /* 0x000fda0000701670 */
[----:B------:R-:W-:Y:S05]  /*e850*/  @P0 BRA `(.L_x_1321) ;  /* 0x0000000c00140947 */ /* 0x000fea0003800000 */
[----:B-----5:R-:W-:Y:S01]  /*e860*/  ISETP.GE.AND P0, PT, R14, R6, PT ;  /* 0x000000060e00720c */ /* 0x020fe20003f06270 */
        /* <DEDUP_REMOVED lines=10> */
[----:B------:R-:W-:Y:S01]  /*e910*/  IMAD.U32 R35, R26, 0x10000, RZ ;  /* 0x000100001a237824 */ /* 0x000fe200078e00ff */
[----:B------:R-:W-:Y:S02]  /*e920*/  LOP3.LUT R25, R25, 0xffff0000, RZ, 0xc0, !PT ;  /* 0xffff000019197812 */ /* 0x000fe400078ec0ff */
[C---:B------:R-:W-:Y:S02]  /*e930*/  SHF.L.U32 R29, R24.reuse, 0x10, RZ ;  /* 0x00000010181d7819 */ /* 0x040fe400000006ff */
[----:B------:R-:W-:-:S02]  /*e940*/  LOP3.LUT R38, R24, 0xffff0000, RZ, 0xc0, !PT ;  /* 0xffff000018267812 */ /* 0x000fc400078ec0ff */
[C---:B------:R-:W-:Y:S02]  /*e950*/  SHF.L.U32 R34, R27.reuse, 0x10, RZ ;  /* 0x000000101b227819 */ /* 0x040fe400000006ff */
[----:B------:R-:W-:Y:S02]  /*e960*/  LOP3.LUT R33, R27, 0xffff0000, RZ, 0xc0, !PT ;  /* 0xffff00001b217812 */ /* 0x000fe400078ec0ff */
[----:B------:R-:W-:Y:S02]  /*e970*/  LOP3.LUT R26, R26, 0xffff0000, RZ, 0xc0, !PT ;  /* 0xffff00001a1a7812 */ /* 0x000fe400078ec0ff */
[----:B---3--:R-:W-:Y:S02]  /*e980*/  LOP3.LUT R30, R2, 0xffff0000, RZ, 0xc0, !PT ;  /* 0xffff0000021e7812 */ /* 0x008fe400078ec0ff */
[C---:B------:R-:W-:Y:S01]  /*e990*/  LOP3.LUT R24, R3.reuse, 0xffff0000, RZ, 0xc0, !PT ;  /* 0xffff000003187812 */ /* 0x040fe200078ec0ff */
[----:B------:R-:W-:Y:S01]  /*e9a0*/  IMAD.U32 R3, R3, 0x10000, RZ ;  /* 0x0001000003037824 */ /* 0x000fe200078e00ff */
[----:B--2---:R-:W-:Y:S01]  /*e9b0*/  LOP3.LUT R32, R4, 0xffff0000, RZ, 0xc0, !PT ;  /* 0xffff000004207812 */ /* 0x004fe200078ec0ff */
[----:B------:R-:W-:Y:S01]  /*e9c0*/  FMUL.FTZ R27, R25, R30 ;  /* 0x0000001e191b7220 */ /* 0x000fe20000410000 */
[----:B------:R-:W-:Y:S01]  /*e9d0*/  LOP3.LUT R31, R5, 0xffff0000, RZ, 0xc0, !PT ;  /* 0xffff0000051f7812 */ /* 0x000fe200078ec0ff */
[----:B------:R-:W-:Y:S01]  /*e9e0*/  FMUL.FTZ R39, R33, R24 ;  /* 0x0000001821277220 */ /* 0x000fe20000410000 */
[----:B------:R-:W-:Y:S01]  /*e9f0*/  SHF.L.U32 R2, R2, 0x10, RZ ;  /* 0x0000001002027819 */ /* 0x000fe200000006ff */
[-C--:B------:R-:W-:Y:S01]  /*ea00*/  FMUL.FTZ R25, R25, R32.reuse ;  /* 0x0000002019197220 */ /* 0x080fe20000410000 */
[----:B------:R-:W-:Y:S01]  /*ea10*/  SHF.L.U32 R4, R4, 0x10, RZ ;  /* 0x0000001004047819 */ /* 0x000fe200000006ff */
[C---:B------:R-:W-:Y:S01]  /*ea20*/  FFMA.FTZ R27, R28.reuse, R32, -R27 ;  /* 0x000000201c1b7223 */ /* 0x040fe2000001081b */
[----:B------:R-:W-:Y:S01]  /*ea30*/  SHF.L.U32 R5, R5, 0x10, RZ ;  /* 0x0000001005057819 */ /* 0x000fe200000006ff */
[----:B------:R-:W-:Y:S01]  /*ea40*/  FFMA.FTZ R28, R28, R30, R25 ;  /* 0x0000001e1c1c7223 */ /* 0x000fe20000010019 */
[----:B------:R-:W-:Y:S01]  /*ea50*/  FMUL.FTZ R33, R33, R31 ;  /* 0x0000001f21217220 */ /* 0x000fe20000410000 */
[C---:B------:R-:W-:Y:S01]  /*ea60*/  FMUL.FTZ R30, R38.reuse, R2 ;  /* 0x00000002261e7220 */ /* 0x040fe20000410000 */
[----:B------:R-:W-:Y:S01]  /*ea70*/  FMUL.FTZ R25, R38, R4 ;  /* 0x0000000426197220 */ /* 0x000fe20000410000 */
[C---:B------:R-:W-:Y:S01]  /*ea80*/  FMUL.FTZ R32, R26.reuse, R3 ;  /* 0x000000031a207220 */ /* 0x040fe20000410000 */
[----:B------:R-:W-:Y:S01]  /*ea90*/  FMUL.FTZ R26, R26, R5 ;  /* 0x000000051a1a7220 */ /* 0x000fe20000410000 */
[C---:B------:R-:W-:Y:S01]  /*eaa0*/  FFMA.FTZ R39, R34.reuse, R31, -R39 ;  /* 0x0000001f22277223 */ /* 0x040fe20000010827 */
[----:B------:R-:W-:Y:S01]  /*eab0*/  FFMA.FTZ R24, R34, R24, R33 ;  /* 0x0000001822187223 */ /* 0x000fe20000010021 */
[C---:B------:R-:W-:Y:S01]  /*eac0*/  FFMA.FTZ R30, R29.reuse, R4, -R30 ;  /* 0x000000041d1e7223 */ /* 0x040fe2000001081e */
[----:B------:R-:W-:Y:S01]  /*ead0*/  FFMA.FTZ R25, R29, R2, R25 ;  /* 0x000000021d197223 */ /* 0x000fe20000010019 */
[C---:B------:R-:W-:Y:S01]  /*eae0*/  FFMA.FTZ R32, R35.reuse, R5, -R32 ;  /* 0x0000000523207223 */ /* 0x040fe20000010820 */
[----:B------:R-:W-:Y:S01]  /*eaf0*/  FFMA.FTZ R3, R35, R3, R26 ;  /* 0x0000000323037223 */ /* 0x000fe2000001001a */
[----:B------:R-:W-:-:S02]  /*eb00*/  F2FP.BF16.F32.PACK_AB R28, R28, R27 ;  /* 0x0000001b1c1c723e */ /* 0x000fc400000010ff */
[----:B------:R-:W-:Y:S02]  /*eb10*/  F2FP.BF16.F32.PACK_AB R27, R24, R39 ;  /* 0x00000027181b723e */ /* 0x000fe400000010ff */
[----:B------:R-:W-:Y:S02]  /*eb20*/  F2FP.BF16.F32.PACK_AB R24, R25, R30 ;  /* 0x0000001e1918723e */ /* 0x000fe400000010ff */
[----:B------:R-:W-:Y:S02]  /*eb30*/  F2FP.BF16.F32.PACK_AB R26, R3, R32 ;  /* 0x00000020031a723e */ /* 0x000fe400000010ff */
[----:B------:R-:W-:Y:S02]  /*eb40*/  MOV R25, R28 ;  /* 0x0000001c00197202 */ /* 0x000fe40000000f00 */
.L_x_1325:
[----:B------:R-:W-:Y:S05]  /*eb50*/  BSYNC B0 ;  /* 0x0000000000007941 */ /* 0x000fea0003800000 */
.L_x_1324:
[----:B-----5:R3:W-:Y:S02]  /*eb60*/  STS.128 [R241+0x800], R24 ;  /* 0x00080018f1007388 */ /* 0x0207e40000000c00 */
.L_x_1323:
[----:B------:R-:W-:Y:S05]  /*eb70*/  BSYNC B1 ;  /* 0x0000000000017941 */ /* 0x000fea0003800000 */
.L_x_1322:
        /* <DEDUP_REMOVED lines=47> */
.L_x_1329:
[----:B------:R-:W-:Y:S05]  /*ee70*/  BSYNC B0 ;  /* 0x0000000000007941 */ /* 0x000fea0003800000 */
.L_x_1328:
[----:B-----5:R3:W-:Y:S02]  /*ee80*/  STS.128 [R241+0x2800], R24 ;  /* 0x00280018f1007388 */ /* 0x0207e40000000c00 */
.L_x_1327:
[----:B------:R-:W-:Y:S05]  /*ee90*/  BSYNC B1 ;  /* 0x0000000000017941 */ /* 0x000fea0003800000 */
.L_x_1326:
        /* <DEDUP_REMOVED lines=47> */
.L_x_1333:
[----:B------:R-:W-:Y:S05]  /*f190*/  BSYNC B0 ;  /* 0x0000000000007941 */ /* 0x000fea0003800000 */
.L_x_1332:
[----:B-----5:R3:W-:Y:S02]  /*f1a0*/  STS.128 [R241+0x4800], R24 ;  /* 0x00480018f1007388 */ /* 0x0207e40000000c00 */
.L_x_1331:
[----:B------:R-:W-:Y:S05]  /*f1b0*/  BSYNC B1 ;  /* 0x0000000000017941 */ /* 0x000fea0003800000 */
.L_x_1330:
[----:B------:R-:W-:-:S13]  /*f1c0*/  ISETP.GE.AND P0, PT, R9, R6, PT ;  /* 0x000000060900720c */ /* 0x000fda0003f06270 */
[----:B------:R1:W-:Y:S01]  /*f1d0*/  @P0 STS.128 [R241+0x6800], RZ ;  /* 0x006800fff1000388 */ /* 0x0003e20000000c00 */
[----:B------:R-:W-:Y:S05]  /*f1e0*/  @P0 BRA `(.L_x_1321) ;  /* 0x0000000000b00947 */ /* 0x000fea0003800000 */
[----:B-1----:R-:W5:Y:S01]  /*f1f0*/  LD.E.128 R36, desc[UR6][R36.64+0x180] ;  /* 0x0001800624247980 */ /* 0x002f62000c101d00 */
[----:B------:R-:W-:Y:S01]  /*f200*/  ISETP.GE.AND P0, PT, R9, R0, PT ;  /* 0x000000000900720c */ /* 0x000fe20003f06270 */
[----:B------:R-:W-:-:S12]  /*f210*/  BSSY B0, `(.L_x_1334) ;  /* 0x0000028000007945 */ /* 0x000fd80003800000 */
[----:B------:R-:W-:Y:S05]  /*f220*/  @P0 BRA `(.L_x_1335) ;  /* 0x0000000000980947 */ /* 0x000fea0003800000 */
[----:B------:R-:W2:Y:S04]  /*f230*/  LD.E.64 R2, desc[UR6][R22.64+0xc0] ;  /* 0x0000c00616027980 */ /* 0x000ea8000c101b00 */
[----:B------:R-:W4:Y:S01]  /*f240*/  LD.E.64 R4, desc[UR6][R20.64+0xc0] ;  /* 0x0000c00614047980 */ /* 0x000f22000c101b00 */
[C---:B---3-5:R-:W-:Y:S01]  /*f250*/  LOP3.LUT R24, R37.reuse, 0xffff0000, RZ, 0xc0, !PT ;  /* 0xffff000025187812 */ /* 0x068fe200078ec0ff */
[----:B------:R-:W-:Y:S01]  /*f260*/  IMAD.U32 R34, R38, 0x10000, RZ ;  /* 0x0001000026227824 */ /* 0x000fe200078e00ff */
[----:B------:R-:W-:Y:S02]  /*f270*/  SHF.L.U32 R25, R37, 0x10, RZ ;  /* 0x0000001025197819 */ /* 0x000fe400000006ff */
[C---:B------:R-:W-:Y:S02]  /*f280*/  LOP3.LUT R32, R39.reuse, 0xffff0000, RZ, 0xc0, !PT ;  /* 0xffff000027207812 */ /* 0x040fe400078ec0ff */
[----:B------:R-:W-:-:S02]  /*f290*/  SHF.L.U32 R33, R39, 0x10, RZ ;  /* 0x0000001027217819 */ /* 0x000fc400000006ff */
[----:B------:R-:W-:Y:S02]  /*f2a0*/  LOP3.LUT R39, R38, 0xffff0000, RZ, 0xc0, !PT ;  /* 0xffff000026277812 */ /* 0x000fe400078ec0ff */
[C---:B------:R-:W-:Y:S02]  /*f2b0*/  SHF.L.U32 R26, R36.reuse, 0x10, RZ ;  /* 0x00000010241a7819 */ /* 0x040fe400000006ff */
[----:B------:R-:W-:Y:S02]  /*f2c0*/  LOP3.LUT R36, R36, 0xffff0000, RZ, 0xc0, !PT ;  /* 0xffff000024247812 */ /* 0x000fe400078ec0ff */
[----:B--2---:R-:W-:Y:S02]  /*f2d0*/  LOP3.LUT R29, R2, 0xffff0000, RZ, 0xc0, !PT ;  /* 0xffff0000021d7812 */ /* 0x004fe400078ec0ff */
[----:B------:R-:W-:Y:S02]  /*f2e0*/  LOP3.LUT R27, R3, 0xffff0000, RZ, 0xc0, !PT ;  /* 0xffff0000031b7812 */ /* 0x000fe400078ec0ff */
[----:B----4-:R-:W-:Y:S01]  /*f2f0*/  LOP3.LUT R31, R4, 0xffff0000, RZ, 0xc0, !PT ;  /* 0xffff0000041f7812 */ /* 0x010fe200078ec0ff */
[----:B------:R-:W-:Y:S01]  /*f300*/  FMUL.FTZ R28, R24, R29 ;  /* 0x0000001d181c7220 */ /* 0x000fe20000410000 */
[----:B------:R-:W-:Y:S01]  /*f310*/  LOP3.LUT R30, R5, 0xffff0000, RZ, 0xc0, !PT ;  /* 0xffff0000051e7812 */ /* 0x000fe200078ec0ff */
[----:B------:R-:W-:Y:S01]  /*f320*/  FMUL.FTZ R38, R32, R27 ;  /* 0x0000001b20267220 */ /* 0x000fe20000410000 */
[----:B------:R-:W-:Y:S01]  /*f330*/  SHF.L.U32 R3, R3, 0x10, RZ ;  /* 0x0000001003037819 */ /* 0x000fe200000006ff */
[-C--:B------:R-:W-:Y:S01]  /*f340*/  FMUL.FTZ R24, R24, R31.reuse ;  /* 0x0000001f18187220 */ /* 0x080fe20000410000 */
[----:B------:R-:W-:Y:S01]  /*f350*/  FFMA.FTZ R28, R25, R31, -R28 ;  /* 0x0000001f191c7223 */ /* 0x000fe2000001081c */
[----:B------:R-:W-:Y:S01]  /*f360*/  FMUL.FTZ R32, R32, R30 ;  /* 0x0000001e20207220 */ /* 0x000fe20000410000 */
[----:B------:R-:W-:Y:S01]  /*f370*/  SHF.L.U32 R5, R5, 0x10, RZ ;  /* 0x0000001005057819 */ /* 0x000fe200000006ff */
[----:B------:R-:W-:Y:S01]  /*f380*/  FFMA.FTZ R25, R25, R29, R24 ;  /* 0x0000001d19197223 */ /* 0x000fe20000010018 */
[----:B------:R-:W-:Y:S01]  /*f390*/  SHF.L.U32 R29, R2, 0x10, RZ ;  /* 0x00000010021d7819 */ /* 0x000fe200000006ff */
[----:B------:R-:W-:-:S02]  /*f3a0*/  IMAD.U32 R31, R4, 0x10000, RZ ;  /* 0x00010000041f7824 */ /* 0x000fc400078e00ff */
[C---:B------:R-:W-:Y:S01]  /*f3b0*/  FFMA.FTZ R38, R33.reuse, R30, -R38 ;  /* 0x0000001e21267223 */ /* 0x040fe20000010826 */
[----:B------:R-:W-:Y:S01]  /*f3c0*/  FFMA.FTZ R27, R33, R27, R32 ;  /* 0x0000001b211b7223 */ /* 0x000fe20000010020 */
[C---:B------:R-:W-:Y:S01]  /*f3d0*/  FMUL.FTZ R35, R39.reuse, R3 ;  /* 0x0000000327237220 */ /* 0x040fe20000410000 */
[C---:B------:R-:W-:Y:S01]  /*f3e0*/  FMUL.FTZ R33, R36.reuse, R29 ;  /* 0x0000001d24217220 */ /* 0x040fe20000410000 */
[----:B------:R-:W-:Y:S01]  /*f3f0*/  FMUL.FTZ R36, R36, R31 ;  /* 0x0000001f24247220 */ /* 0x000fe20000410000 */
[-C--:B------:R-:W-:Y:S01]  /*f400*/  FMUL.FTZ R2, R39, R5.reuse ;  /* 0x0000000527027220 */ /* 0x080fe20000410000 */
[----:B------:R-:W-:Y:S01]  /*f410*/  FFMA.FTZ R35, R34, R5, -R35 ;  /* 0x0000000522237223 */ /* 0x000fe20000010823 */
[C---:B------:R-:W-:Y:S01]  /*f420*/  FFMA.FTZ R33, R26.reuse, R31, -R33 ;  /* 0x0000001f1a217223 */ /* 0x040fe20000010821 */
[----:B------:R-:W-:Y:S01]  /*f430*/  FFMA.FTZ R36, R26, R29, R36 ;  /* 0x0000001d1a247223 */ /* 0x000fe20000010024 */
[----:B------:R-:W-:Y:S01]  /*f440*/  FFMA.FTZ R2, R34, R3, R2 ;  /* 0x0000000322027223 */ /* 0x000fe20000010002 */
[----:B------:R-:W-:-:S02]  /*f450*/  F2FP.BF16.F32.PACK_AB R39, R27, R38 ;  /* 0x000000261b27723e */ /* 0x000fc400000010ff */
[----:B------:R-:W-:Y:S02]  /*f460*/  F2FP.BF16.F32.PACK_AB R37, R25, R28 ;  /* 0x0000001c1925723e */ /* 0x000fe400000010ff */
[----:B------:R-:W-:Y:S02]  /*f470*/  F2FP.BF16.F32.PACK_AB R36, R36, R33 ;  /* 0x000000212424723e */ /* 0x000fe400000010ff */
[----:B------:R-:W-:Y:S02]  /*f480*/  F2FP.BF16.F32.PACK_AB R38, R2, R35 ;  /* 0x000000230226723e */ /* 0x000fe400000010ff */
.L_x_1335:
[----:B------:R-:W-:Y:S05]  /*f490*/  BSYNC B0 ;  /* 0x0000000000007941 */ /* 0x000fea0003800000 */
.L_x_1334:
[----:B-----5:R1:W-:Y:S02]  /*f4a0*/  STS.128 [R241+0x6800], R36 ;  /* 0x00680024f1007388 */ /* 0x0203e40000000c00 */
.L_x_1321:
[----:B------:R-:W-:Y:S05]  /*f4b0*/  BSYNC B2 ;  /* 0x0000000000027941 */ /* 0x000fea0003800000 */
.L_x_1320:
[----:B-1----:R-:W-:Y:S01]  /*f4c0*/  VIADD R36, R186, 0x20 ;  /* 0x00000020ba247836 */ /* 0x002fe20000000000 */
        /* <DEDUP_REMOVED lines=22> */
[----:B--2---:R-:W-:Y:S02]  /*f630*/  LOP3.LUT R30, R2, 0xffff0000, RZ, 0xc0, !PT ;  /* 0xffff0000021e7812 */ /* 0x004fe400078ec0ff */
[----:B------:R-:W-:Y:S02]  /*f640*/  LOP3.LUT R24, R3, 0xffff0000, RZ, 0xc0, !PT ;  /* 0xffff000003187812 */ /* 0x000fe400078ec0ff */
[C---:B----4-:R-:W-:Y:S01]  /*f650*/  LOP3.LUT R32, R4.reuse, 0xffff0000, RZ, 0xc0, !PT ;  /* 0xffff000004207812 */ /* 0x050fe200078ec0ff */
[----:B------:R-:W-:Y:S01]  /*f660*/  FMUL.FTZ R27, R25, R30 ;  /* 0x0000001e191b7220 */ /* 0x000fe20000410000 */
[----:B------:R-:W-:Y:S01]  /*f670*/  LOP3.LUT R31, R5, 0xffff0000, RZ, 0xc0, !PT ;  /* 0xffff0000051f7812 */ /* 0x000fe200078ec0ff */
[----:B------:R-:W-:Y:S01]  /*f680*/  IMAD.U32 R4, R4, 0x10000, RZ ;  /* 0x0001000004047824 */ /* 0x000fe200078e00ff */
[----:B------:R-:W-:Y:S01]  /*f690*/  SHF.L.U32 R2, R2, 0x10, RZ ;  /* 0x0000001002027819 */ /* 0x000fe200000006ff */
[-C--:B------:R-:W-:Y:S01]  /*f6a0*/  FMUL.FTZ R25, R25, R32.reuse ;  /* 0x0000002019197220 */ /* 0x080fe20000410000 */
[----:B------:R-:W-:Y:S01]  /*f6b0*/  SHF.L.U32 R3, R3, 0x10, RZ ;  /* 0x0000001003037819 */ /* 0x000fe200000006ff */
[C---:B------:R-:W-:Y:S01]  /*f6c0*/  FFMA.FTZ R27, R28.reuse, R32, -R27 ;  /* 0x000000201c1b7223 */ /* 0x040fe2000001081b */
[----:B------:R-:W-:Y:S01]  /*f6d0*/  SHF.L.U32 R5, R5, 0x10, RZ ;  /* 0x0000001005057819 */ /* 0x000fe200000006ff */
[C---:B------:R-:W-:Y:S01]  /*f6e0*/  FMUL.FTZ R39, R33.reuse, R24 ;  /* 0x0000001821277220 */ /* 0x040fe20000410000 */
[----:B------:R-:W-:Y:S01]  /*f6f0*/  FFMA.FTZ R28, R28, R30, R25 ;  /* 0x0000001e1c1c7223 */ /* 0x000fe20000010019 */
[----:B------:R-:W-:Y:S01]  /*f700*/  FMUL.FTZ R33, R33, R31 ;  /* 0x0000001f21217220 */ /* 0x000fe20000410000 */
[C---:B------:R-:W-:Y:S01]  /*f710*/  FMUL.FTZ R30, R37.reuse, R2 ;  /* 0x00000002251e7220 */ /* 0x040fe20000410000 */
[C---:B------:R-:W-:Y:S01]  /*f720*/  FMUL.FTZ R32, R26.reuse, R3 ;  /* 0x000000031a207220 */ /* 0x040fe20000410000 */
[----:B------:R-:W-:Y:S01]  /*f730*/  FMUL.FTZ R37, R37, R4 ;  /* 0x0000000425257220 */ /* 0x000fe20000410000 */
        /* <DEDUP_REMOVED lines=11> */
.L_x_1341:
[----:B------:R-:W-:Y:S05]  /*f7f0*/  BSYNC B0 ;  /* 0x0000000000007941 */ /* 0x000fea0003800000 */
.L_x_1340:
[----:B-----5:R1:W-:Y:S02]  /*f800*/  STS.128 [R241+0x1000], R24 ;  /* 0x00100018f1007388 */ /* 0x0203e40000000c00 */
.L_x_1339:
[----:B------:R-:W-:Y:S05]  /*f810*/  BSYNC B1 ;  /* 0x0000000000017941 */ /* 0x000fea0003800000 */
.L_x_1338:
        /* <DEDUP_REMOVED lines=19> */
[----:B------:R-:W-:Y:S02]  /*f950*/  LOP3.LUT R24, R3, 0xffff0000, RZ, 0xc0, !PT ;  /* 0xffff000003187812 */ /* 0x000fe400078ec0ff */
[C---:B--2---:R-:W-:Y:S01]  /*f960*/  LOP3.LUT R32, R4.reuse, 0xffff0000, RZ, 0xc0, !PT ;  /* 0xffff000004207812 */ /* 0x044fe200078ec0ff */
        /* <DEDUP_REMOVED lines=25> */
.L_x_1345:
[----:B------:R-:W-:Y:S05]  /*fb00*/  BSYNC B0 ;  /* 0x0000000000007941 */ /* 0x000fea0003800000 */
.L_x_1344:
[----:B-----5:R3:W-:Y:S02]  /*fb10*/  STS.128 [R241+0x3000], R24 ;  /* 0x00300018f1007388 */ /* 0x0207e40000000c00 */
.L_x_1343:
[----:B------:R-:W-:Y:S05]  /*fb20*/  BSYNC B1 ;  /* 0x0000000000017941 */ /* 0x000fea0003800000 */
.L_x_1342:
        /* <DEDUP_REMOVED lines=46> */
.L_x_1349:
[----:B------:R-:W-:Y:S05]  /*fe10*/  BSYNC B0 ;  /* 0x0000000000007941 */ /* 0x000fea0003800000 */
.L_x_1348:
[----:B-----5:R3:W-:Y:S02]  /*fe20*/  STS.128 [R241+0x5000], R24 ;  /* 0x00500018f1007388 */ /* 0x0207e40000000c00 */
.L_x_1347:
[----:B------:R-:W-:Y:S05]  /*fe30*/  BSYNC B1 ;  /* 0x0000000000017941 */ /* 0x000fea0003800000 */
.L_x_1346:
        /* <DEDUP_REMOVED lines=9> */
[C---:B-1---5:R-:W-:Y:S01]  /*fed0*/  LOP3.LUT R16, R25.reuse, 0xffff0000, RZ, 0xc0, !PT ;  /* 0xffff000019107812 */ /* 0x062fe200078ec0ff */
        /* <DEDUP_REMOVED lines=10> */
[----:B------:R-:W-:Y:S01]  /*ff80*/  FMUL.FTZ R24, R16, R28 ;  /* 0x0000001c10187220 */ /* 0x000fe20000410000 */
        /* <DEDUP_REMOVED lines=10> */
[----:B------:R-:W-:Y:S01]  /*10030*/  FFMA.FTZ R37, R32, R29, -R37 ;  /* 0x0000001d20257223 */ /* 0x000fe20000010825 */
[----:B------:R-:W-:Y:S01]  /*10040*/  FMUL.FTZ R28, R26, R3 ;  /* 0x000000031a1c7220 */ /* 0x000fe20000410000 */
[----:B------:R-:W-:Y:S01]  /*10050*/  FFMA.FTZ R32, R32, R27, R17 ;  /* 0x0000001b20207223 */ /* 0x000fe20000010011 */
[C---:B------:R-:W-:Y:S01]  /*10060*/  FMUL.FTZ R16, R34.reuse, R2 ;  /* 0x0000000222107220 */ /* 0x040fe20000410000 */
[-C--:B------:R-:W-:Y:S01]  /*10070*/  FMUL.FTZ R17, R34, R4.reuse ;  /* 0x0000000422117220 */ /* 0x080fe20000410000 */
        /* <DEDUP_REMOVED lines=9> */
.L_x_1351:
[----:B------:R-:W-:Y:S05]  /*10110*/  BSYNC B0 ;  /* 0x0000000000007941 */ /* 0x000fea0003800000 */
.L_x_1350:
[----:B-----5:R3:W-:Y:S02]  /*10120*/  STS.128 [R241+0x7000], R24 ;  /* 0x00700018f1007388 */ /* 0x0207e40000000c00 */
.L_x_1337:
[----:B------:R-:W-:Y:S05]  /*10130*/  BSYNC B2 ;  /* 0x0000000000027941 */ /* 0x000fea0003800000 */
.L_x_1336:
[----:B-1-3--:R-:W-:-:S05]  /*10140*/  VIADD R16, R186, 0x30 ;  /* 0x00000030ba107836 */ /* 0x00afca0000000000 */
[----:B------:R-:W-:-:S04]  /*10150*/  ISETP.GE.AND P0, PT, R16, R7, PT ;  /* 0x000000071000720c */ /* 0x000fc80003f06270 */
[----:B------:R-:W-:-:S13]  /*10160*/  ISETP.LT.OR P0, PT, R57, -0x187, P0 ;  /* 0xfffffe793900780c */ /* 0x000fda0000701670 */
[----:B------:R-:W-:Y:S05]  /*10170*/  @P0 BRA `(.L_x_1352) ;  /* 0x0000007000440947 */ /* 0x000fea0003800000 */
[----:B-----5:R-:W-:Y:S01]  /*10180*/  ISETP.GE.AND P0, PT, R14, R6, PT ;  /* 0x000000060e00720c */ /* 0x020fe20003f06270 */
        /* <DEDUP_REMOVED lines=18> */
[C---:B------:R-:W-:Y:S01]  /*102b0*/  LOP3.LUT R24, R3.reuse, 0xffff0000, RZ, 0xc0, !PT ;  /* 0xffff000003187812 */ /* 0x040fe200078ec0ff */
[----:B------:R-:W-:Y:S01]  /*102c0*/  IMAD.U32 R3, R3, 0x10000, RZ ;  /* 0x0001000003037824 */ /* 0x000fe200078e00ff */
[----:B----4-:R-:W-:Y:S01]  /*102d0*/  LOP3.LUT R28, R4, 0xffff0000, RZ, 0xc0, !PT ;  /* 0xffff0000041c7812 */ /* 0x010fe200078ec0ff */
[----:B------:R-:W-:Y:S01]  /*102e0*/  FMUL.FTZ R17, R7, R25 ;  /* 0x0000001907117220 */ /* 0x000fe20000410000 */
[----:B------:R-:W-:-:S02]  /*102f0*/  LOP3.LUT R27, R5, 0xffff0000, RZ, 0xc0, !PT ;  /* 0xffff0000051b7812 */ /* 0x000fc400078ec0ff */
[----:B------:R-:W-:Y:S01]  /*10300*/  SHF.L.U32 R2, R2, 0x10, RZ ;  /* 0x0000001002027819 */ /* 0x000fe200000006ff */
[----:B------:R-:W-:Y:S01]  /*10310*/  FMUL.FTZ R34, R7, R28 ;  /* 0x0000001c07227220 */ /* 0x000fe20000410000 */
[----:B------:R-:W-:Y:S01]  /*10320*/  SHF.L.U32 R4, R4, 0x10, RZ ;  /* 0x0000001004047819 */ /* 0x000fe200000006ff */
[----:B------:R-:W-:Y:S01]  /*10330*/  FMUL.FTZ R7, R29, R24 ;  /* 0x000000181d077220 */ /* 0x000fe20000410000 */
[----:B------:R-:W-:Y:S01]  /*10340*/  SHF.L.U32 R5, R5, 0x10, RZ ;  /* 0x0000001005057819 */ /* 0x000fe200000006ff */
[C---:B------:R-:W-:Y:S01]  /*10350*/  FFMA.FTZ R17, R14.reuse, R28, -R17 ;  /* 0x0000001c0e117223 */ /* 0x040fe20000010811 */
        /* <DEDUP_REMOVED lines=17> */
.L_x_1356:
[----:B------:R-:W-:Y:S05]  /*10470*/  BSYNC B0 ;  /* 0x0000000000007941 */ /* 0x000fea0003800000 */
.L_x_1355:
[----:B-----5:R1:W-:Y:S02]  /*10480*/  STS.128 [R241+0x1800], R24 ;  /* 0x00180018f1007388 */ /* 0x0203e40000000c00 */
.L_x_1354:
[----:B------:R-:W-:Y:S05]  /*10490*/  BSYNC B1 ;  /* 0x0000000000017941 */ /* 0x000fea0003800000 */
.L_x_1353:
        /* <DEDUP_REMOVED lines=10> */
[C---:B-----5:R-:W-:Y:S02]  /*10540*/  LOP3.LUT R7, R25.reuse, 0xffff0000, RZ, 0xc0, !PT ;  /* 0xffff000019077812 */ /* 0x060fe400078ec0ff */
[C---:B------:R-:W-:Y:S02]  /*10550*/  SHF.L.U32 R14, R24.reuse, 0x10, RZ ;  /* 0x00000010180e7819 */ /* 0x040fe400000006ff */
[----:B------:R-:W-:Y:S02]  /*10560*/  LOP3.LUT R29, R24, 0xffff0000, RZ, 0xc0, !PT ;  /* 0xffff0000181d7812 */ /* 0x000fe400078ec0ff */
[----:B------:R-:W-:Y:S01]  /*10570*/  SHF.L.U32 R11, R25, 0x10, RZ ;  /* 0x00000010190b7819 */ /* 0x000fe200000006ff */
[----:B------:R-:W-:Y:S01]  /*10580*/  IMAD.U32 R25, R26, 0x10000, RZ ;  /* 0x000100001a197824 */ /* 0x000fe200078e00ff */
[----:B------:R-:W-:-:S02]  /*10590*/  LOP3.LUT R32, R27, 0xffff0000, RZ, 0xc0, !PT ;  /* 0xffff00001b207812 */ /* 0x000fc400078ec0ff */
[----:B------:R-:W-:Y:S02]  /*105a0*/  SHF.L.U32 R34, R27, 0x10, RZ ;  /* 0x000000101b227819 */ /* 0x000fe400000006ff */
[----:B------:R-:W-:Y:S02]  /*105b0*/  LOP3.LUT R26, R26, 0xffff0000, RZ, 0xc0, !PT ;  /* 0xffff00001a1a7812 */ /* 0x000fe400078ec0ff */
[----:B--2---:R-:W-:Y:S02]  /*105c0*/  LOP3.LUT R28, R2, 0xffff0000, RZ, 0xc0, !PT ;  /* 0xffff0000021c7812 */ /* 0x004fe400078ec0ff */
[----:B------:R-:W-:Y:S02]  /*105d0*/  LOP3.LUT R15, R3, 0xffff0000, RZ, 0xc0, !PT ;  /* 0xffff0000030f7812 */ /* 0x000fe400078ec0ff */
[----:B---3--:R-:W-:Y:S01]  /*105e0*/  LOP3.LUT R30, R4, 0xffff0000, RZ, 0xc0, !PT ;  /* 0xffff0000041e7812 */ /* 0x008fe200078ec0ff */
        /* <DEDUP_REMOVED lines=25> */
.L_x_1360:
[----:B------:R-:W-:Y:S05]  /*10780*/  BSYNC B0 ;  /* 0x0000000000007941 */ /* 0x000fea0003800000 */
.L_x_1359:
[----:B-----5:R1:W-:Y:S02]  /*10790*/  STS.128 [R241+0x3800], R24 ;  /* 0x00380018f1007388 */ /* 0x0203e40000000c00 */
.L_x_1358:
[----:B------:R-:W-:Y:S05]  /*107a0*/  BSYNC B1 ;  /* 0x0000000000017941 */ /* 0x000fea0003800000 */
.L_x_1357:
        /* <DEDUP_REMOVED lines=11> */
[----:B------:R-:W-:Y:S02]  /*10860*/  SHF.L.U32 R10, R25, 0x10, RZ ;  /* 0x00000010190a7819 */ /* 0x000fe400000006ff */
[----:B------:R-:W-:Y:S02]  /*10870*/  LOP3.LUT R25, R27, 0xffff0000, RZ, 0xc0, !PT ;  /* 0xffff00001b197812 */ /* 0x000fe400078ec0ff */
[----:B------:R-:W-:-:S02]  /*10880*/  SHF.L.U32 R11, R24, 0x10, RZ ;  /* 0x00000010180b7819 */ /* 0x000fc400000006ff */
[----:B------:R-:W-:Y:S02]  /*10890*/  LOP3.LUT R30, R24, 0xffff0000, RZ, 0xc0, !PT ;  /* 0xffff0000181e7812 */ /* 0x000fe400078ec0ff */
[----:B------:R-:W-:Y:S01]  /*108a0*/  SHF.L.U32 R29, R27, 0x10, RZ ;  /* 0x000000101b1d7819 */ /* 0x000fe200000006ff */
[----:B------:R-:W-:Y:S01]  /*108b0*/  IMAD.U32 R27, R26, 0x10000, RZ ;  /* 0x000100001a1b7824 */ /* 0x000fe200078e00ff */
[----:B--2---:R-:W-:Y:S02]  /*108c0*/  LOP3.LUT R17, R2, 0xffff0000, RZ, 0xc0, !PT ;  /* 0xffff000002117812 */ /* 0x004fe400078ec0ff */
[----:B------:R-:W-:Y:S02]  /*108d0*/  LOP3.LUT R14, R3, 0xffff0000, RZ, 0xc0, !PT ;  /* 0xffff0000030e7812 */ /* 0x000fe400078ec0ff */
[C---:B---3--:R-:W-:Y:S01]  /*108e0*/  LOP3.LUT R28, R4.reuse, 0xffff0000, RZ, 0xc0, !PT ;  /* 0xffff0000041c7812 */ /* 0x048fe200078ec0ff */
[-C--:B------:R-:W-:Y:S01]  /*108f0*/  FMUL.FTZ R15, R7, R17.reuse ;  /* 0x00000011070f7220 */ /* 0x080fe20000410000 */
[----:B------:R-:W-:Y:S01]  /*10900*/  LOP3.LUT R24, R5, 0xffff0000, RZ, 0xc0, !PT ;  /* 0xffff000005187812 */ /* 0x000fe200078ec0ff */
[----:B------:R-:W-:Y:S01]  /*10910*/  IMAD.U32 R4, R4, 0x10000, RZ ;  /* 0x0001000004047824 */ /* 0x000fe200078e00ff */
[----:B------:R-:W-:Y:S01]  /*10920*/  SHF.L.U32 R2, R2, 0x10, RZ ;  /* 0x0000001002027819 */ /* 0x000fe200000006ff */
[----:B------:R-:W-:Y:S01]  /*10930*/  FMUL.FTZ R32, R7, R28 ;  /* 0x0000001c07207220 */ /* 0x000fe20000410000 */
[----:B------:R-:W-:Y:S01]  /*10940*/  LOP3.LUT R7, R26, 0xffff0000, RZ, 0xc0, !PT ;  /* 0xffff00001a077812 */ /* 0x000fe200078ec0ff */
[C---:B------:R-:W-:Y:S01]  /*10950*/  FMUL.FTZ R26, R25.reuse, R14 ;  /* 0x0000000e191a7220 */ /* 0x040fe20000410000 */
[C---:B------:R-:W-:Y:S01]  /*10960*/  FFMA.FTZ R15, R10.reuse, R28, -R15 ;  /* 0x0000001c0a0f7223 */ /* 0x040fe2000001080f */
[----:B------:R-:W-:Y:S01]  /*10970*/  FFMA.FTZ R32, R10, R17, R32 ;  /* 0x000000110a207223 */ /* 0x000fe20000010020 */
[-C--:B------:R-:W-:Y:S01]  /*10980*/  FMUL.FTZ R10, R25, R24.reuse ;  /* 0x00000018190a7220 */ /* 0x080fe20000410000 */
[----:B------:R-:W-:Y:S01]  /*10990*/  FFMA.FTZ R26, R29, R24, -R26 ;  /* 0x000000181d1a7223 */ /* 0x000fe2000001081a */
[----:B------:R-:W-:Y:S01]  /*109a0*/  SHF.L.U32 R24, R3, 0x10, RZ ;  /* 0x0000001003187819 */ /* 0x000fe200000006ff */
[C---:B------:R-:W-:Y:S01]  /*109b0*/  FMUL.FTZ R3, R30.reuse, R4 ;  /* 0x000000041e037220 */ /* 0x040fe20000410000 */
[----:B------:R-:W-:Y:S01]  /*109c0*/  SHF.L.U32 R28, R5, 0x10, RZ ;  /* 0x00000010051c7819 */ /* 0x000fe200000006ff */
[----:B------:R-:W-:Y:S01]  /*109d0*/  FFMA.FTZ R29, R29, R14, R10 ;  /* 0x0000000e1d1d7223 */ /* 0x000fe2000001000a */
[----:B------:R-:W-:Y:S01]  /*109e0*/  FMUL.FTZ R10, R30, R2 ;  /* 0x000000021e0a7220 */ /* 0x000fe20000410000 */
[----:B------:R-:W-:Y:S01]  /*109f0*/  FMUL.FTZ R14, R7, R24 ;  /* 0x00000018070e7220 */ /* 0x000fe20000410000 */
[----:B------:R-:W-:Y:S01]  /*10a00*/  FFMA.FTZ R3, R11, R2, R3 ;  /* 0x000000020b037223 */ /* 0x000fe20000010003 */
[----:B------:R-:W-:Y:S01]  /*10a10*/  FMUL.FTZ R7, R7, R28 ;  /* 0x0000001c07077220 */ /* 0x000fe20000410000 */
[----:B------:R-:W-:Y:S01]  /*10a20*/  FFMA.FTZ R10, R11, R4, -R10 ;  /* 0x000000040b0a7223 */ /* 0x000fe2000001080a */
[C---:B------:R-:W-:Y:S01]  /*10a30*/  FFMA.FTZ R14, R27.reuse, R28, -R14 ;  /* 0x0000001c1b0e7223 */ /* 0x040fe2000001080e */
[----:B------:R-:W-:Y:S01]  /*10a40*/  F2FP.BF16.F32.PACK_AB R25, R32, R15 ;  /* 0x0000000f2019723e */ /* 0x000fe200000010ff */
[----:B------:R-:W-:Y:S01]  /*10a50*/  FFMA.FTZ R7, R27, R24, R7 ;  /* 0x000000181b077223 */ /* 0x000fe20000010007 */
[----:B------:R-:W-:-:S02]  /*10a60*/  F2FP.BF16.F32.PACK_AB R27, R29, R26 ;  /* 0x0000001a1d1b723e */ /* 0x000fc400000010ff */
[----:B------:R-:W-:Y:S02]  /*10a70*/  F2FP.BF16.F32.PACK_AB R24, R3, R10 ;  /* 0x0000000a0318723e */ /* 0x000fe400000010ff */
[----:B------:R-:W-:Y:S02]  /*10a80*/  F2FP.BF16.F32.PACK_AB R26, R7, R14 ;  /* 0x0000000e071a723e */ /* 0x000fe400000010ff */
.L_x_1364:
[----:B------:R-:W-:Y:S05]  /*10a90*/  BSYNC B0 ;  /* 0x0000000000007941 */ /* 0x000fea0003800000 */
.L_x_1363:
[----:B-----5:R1:W-:Y:S02]  /*10aa0*/  STS.128 [R241+0x5800], R24 ;  /* 0x00580018f1007388 */ /* 0x0203e40000000c00 */
.L_x_1362:
[----:B------:R-:W-:Y:S05]  /*10ab0*/  BSYNC B1 ;  /* 0x0000000000017941 */ /* 0x000fea0003800000 */
.L_x_1361:
[----:B------:R-:W-:-:S13]  /*10ac0*/  ISETP.GE.AND P0, PT, R9, R6, PT ;  /* 0x000000060900720c */ /* 0x000fda0003f06270 */
[----:B------:R1:W-:Y:S01]  /*10ad0*/  @P0 STS.128 [R241+0x7800], RZ ;  /* 0x007800fff1000388 */ /* 0x0003e20000000c00 */
[----:B------:R-:W-:Y:S05]  /*10ae0*/  @P0 BRA `(.L_x_1352) ;  /* 0x0000006400e80947 */ /* 0x000fea0003800000 */
[----:B-1-3--:R-:W5:Y:S01]  /*10af0*/  LD.E.128 R12, desc[UR6][R12.64+0x180] ;  /* 0x000180060c0c7980 */ /* 0x00af62000c101d00 */
[----:B------:R-:W-:Y:S01]  /*10b00*/  ISETP.GE.AND P0, PT, R9, R0, PT ;  /* 0x000000000900720c */ /* 0x000fe20003f06270 */
[----:B------:R-:W-:-:S12]  /*10b10*/  BSSY B0, `(.L_x_1365) ;  /* 0x0000028000007945 */ /* 0x000fd80003800000 */
[----:B------:R-:W-:Y:S05]  /*10b20*/  @P0 BRA `(.L_x_1366) ;  /* 0x0000000000980947 */ /* 0x000fea0003800000 */
[----:B------:R-:W3:Y:S04]  /*10b30*/  LD.E.64 R2, desc[UR6][R22.64+0xc0] ;  /* 0x0000c00616027980 */ /* 0x000ee8000c101b00 */
[----:B------:R1:W2:Y:S01]  /*10b40*/  LD.E.64 R4, desc[UR6][R20.64+0xc0] ;  /* 0x0000c00614047980 */ /* 0x0002a2000c101b00 */
[C---:B-----5:R-:W-:Y:S01]  /*10b50*/  SHF.L.U32 R6, R13.reuse, 0x10, RZ ;  /* 0x000000100d067819 */ /* 0x060fe200000006ff */
[----:B------:R-:W-:Y:S01]  /*10b60*/  IMAD.U32 R24, R14, 0x10000, RZ ;  /* 0x000100000e187824 */ /* 0x000fe200078e00ff */
[----:B------:R-:W-:Y:S02]  /*10b70*/  LOP3.LUT R0, R13, 0xffff0000, RZ, 0xc0, !PT ;  /* 0xffff00000d007812 */ /* 0x000fe400078ec0ff */
[----:B------:R-:W-:Y:S02]  /*10b80*/  SHF.L.U32 R17, R15, 0x10, RZ ;  /* 0x000000100f117819 */ /* 0x000fe400000006ff */
[----:B------:R-:W-:-:S02]  /*10b90*/  SHF.L.U32 R7, R12, 0x10, RZ ;  /* 0x000000100c077819 */ /* 0x000fc400000006ff */
[----:B------:R-:W-:Y:S02]  /*10ba0*/  LOP3.LUT R25, R12, 0xffff0000, RZ, 0xc0, !PT ;  /* 0xffff00000c197812 */ /* 0x000fe400078ec0ff */
[----:B------:R-:W-:Y:S02]  /*10bb0*/  LOP3.LUT R15, R15, 0xffff0000, RZ, 0xc0, !PT ;  /* 0xffff00000f0f7812 */ /* 0x000fe400078ec0ff */
[----:B-1----:R-:W-:Y:S02]  /*10bc0*/  LOP3.LUT R20, R14, 0xffff0000, RZ, 0xc0, !PT ;  /* 0xffff00000e147812 */ /* 0x002fe400078ec0ff */
        /* <DEDUP_REMOVED lines=15> */
[C---:B------:R-:W-:Y:S01]  /*10cc0*/  FMUL.FTZ R11, R20.reuse, R3 ;  /* 0x00000003140b7220 */ /* 0x040fe20000410000 */
        /* <DEDUP_REMOVED lines=12> */
.L_x_1366:
[----:B------:R-:W-:Y:S05]  /*10d90*/  BSYNC B0 ;  /* 0x0000000000007941 */ /* 0x000fea0003800000 */
.L_x_1365:
[----:B-----5:R1:W-:Y:S01]  /*10da0*/  STS.128 [R241+0x7800], R12 ;  /* 0x0078000cf1007388 */ /* 0x0203e20000000c00 */
[----:B------:R-:W-:Y:S05]  /*10db0*/  BRA `(.L_x_1352) ;  /* 0x0000006400347947 */ /* 0x000fea0003800000 */
.L_x_1303:
[----:B------:R-:W-:Y:S04]  /*10dc0*/  BSSY B2, `(.L_x_1367) ;  /* 0x0000168000027945 */ /* 0x000fe80003800000 */
        /* <DEDUP_REMOVED lines=70> */
[----:B------:R-:W-:Y:S01]  /*11230*/  LOP3.LUT R29, R29, 0xffff0000, RZ, 0xc0, !PT ;  /* 0xffff00001d1d7812 */ /* 0x000fe200078ec0ff */
[----:B------:R-:W-:Y:S01]  /*11240*/  FMUL.FTZ R53, R50, R53 ;  /* 0x0000003532357220 */ /* 0x000fe20000410000 */
[----:B------:R-:W-:Y:S01]  /*11250*/  SHF.L.U32 R26, R31, 0x10, RZ ;  /* 0x000000101f1a7819 */ /* 0x000fe200000006ff */
[----:B------:R-:W-:Y:S01]  /*11260*/  FMUL.FTZ R54, R49, R54 ;  /* 0x0000003631367220 */ /* 0x000fe20000410000 */
[----:B------:R-:W-:Y:S01]  /*11270*/  LOP3.LUT R30, R31, 0xffff0000, RZ, 0xc0, !PT ;  /* 0xffff00001f1e7812 */ /* 0x000fe200078ec0ff */
        /* <DEDUP_REMOVED lines=12> */
[----:B------:R-:W-:Y:S02]  /*11340*/  F2FP.BF16.F32.PACK_AB R34, R25, R28 ;  /* 0x0000001c1922723e */ /* 0x000fe400000010ff */
.L_x_1372:
[----:B------:R-:W-:Y:S05]  /*11350*/  BSYNC B0 ;  /* 0x0000000000007941 */ /* 0x000fea0003800000 */
.L_x_1371:
[----:B-----5:R3:W-:Y:S02]  /*11360*/  STS.128 [R241], R32 ;  /* 0x00000020f1007388 */ /* 0x0207e40000000c00 */
.L_x_1370:
[----:B------:R-:W-:Y:S05]  /*11370*/  BSYNC B1 ;  /* 0x0000000000017941 */ /* 0x000fea0003800000 */
.L_x_1369:
        /* <DEDUP_REMOVED lines=18> */
[----:B------:R-:W2:Y:S01]  /*114a0*/  LD.E.128 R20, desc[UR6][R20.64+0x80] ;  /* 0x0000800614147980 */ /* 0x000ea2000c101d00 */
[----:B------:R-:W-:Y:S02]  /*114b0*/  @P0 IADD3 R29, -R2, RZ, RZ ;  /* 0x000000ff021d0210 */ /* 0x000fe40007ffe1ff */
[----:B------:R-:W-:Y:S02]  /*114c0*/  LEA.HI.X R25, R27, R39, R25, 0x1, P1 ;  /* 0x000000271b197211 */ /* 0x000fe400008f0c19 */
[----:B------:R-:W-:-:S04]  /*114d0*/  IADD3 R31, P1, R29, R3, RZ ;  /* 0x000000031d1f7210 */ /* 0x000fc80007f3e0ff */
[----:B------:R-:W4:Y:S01]  /*114e0*/  LD.E.128 R24, desc[UR6][R24.64+0x80] ;  /* 0x0000800618187980 */ /* 0x000f22000c101d00 */
        /* <DEDUP_REMOVED lines=64> */
.L_x_1376:
[----:B------:R-:W-:Y:S05]  /*118f0*/  BSYNC B0 ;  /* 0x0000000000007941 */ /* 0x000fea0003800000 */
.L_x_1375:
[----:B-----5:R1:W-:Y:S02]  /*11900*/  STS.128 [R241+0x2000], R32 ;  /* 0x00200020f1007388 */ /* 0x0203e40000000c00 */
.L_x_1374:
[----:B------:R-:W-:Y:S05]  /*11910*/  BSYNC B1 ;  /* 0x0000000000017941 */ /* 0x000fea0003800000 */
.L_x_1373:
        /* <DEDUP_REMOVED lines=22> */
[----:B------:R-:W2:Y:S01]  /*11a80*/  LD.E.128 R24, desc[UR6][R24.64+0x100] ;  /* 0x0001000618187980 */ /* 0x000ea2000c101d00 */
        /* <DEDUP_REMOVED lines=64> */
.L_x_1380:
[----:B------:R-:W-:Y:S05]  /*11e90*/  BSYNC B0 ;  /* 0x0000000000007941 */ /* 0x000fea0003800000 */
.L_x_1379:
[----:B-----5:R3:W-:Y:S02]  /*11ea0*/  STS.128 [R241+0x4000], R32 ;  /* 0x00400020f1007388 */ /* 0x0207e40000000c00 */
.L_x_1378:
[----:B------:R-:W-:Y:S05]  /*11eb0*/  BSYNC B1 ;  /* 0x0000000000017941 */ /* 0x000fea0003800000 */
.L_x_1377:
        /* <DEDUP_REMOVED lines=26> */
[C---:B-----5:R-:W-:Y:S01]  /*12060*/  LOP3.LUT R8, R33.reuse, 0xffff0000, RZ, 0xc0, !PT ;  /* 0xffff000021087812 */ /* 0x060fe200078ec0ff */
[----:B-12---:R-:W-:Y:S01]  /*12070*/  IMAD.U32 R42, R32, 0x10000, RZ ;  /* 0x00010000202a7824 */ /* 0x006fe200078e00ff */
        /* <DEDUP_REMOVED lines=58> */
.L_x_1382:
[----:B------:R-:W-:Y:S05]  /*12420*/  BSYNC B0 ;  /* 0x0000000000007941 */ /* 0x000fea0003800000 */
.L_x_1381:
[----:B-----5:R3:W-:Y:S02]  /*12430*/  STS.128 [R241+0x6000], R32 ;  /* 0x00600020f1007388 */ /* 0x0207e40000000c00 */
.L_x_1368:
[----:B------:R-:W-:Y:S05]  /*12440*/  BSYNC B2 ;  /* 0x0000000000027941 */ /* 0x000fea0003800000 */
.L_x_1367:
        /* <DEDUP_REMOVED lines=15> */
[----:B------:R-:W-:Y:S01]  /*12540*/  IMAD.MOV.U32 R21, RZ, RZ, R5 ;  /* 0x000000ffff157224 */ /* 0x000fe200078e0005 */
[----:B------:R-:W-:-:S09]  /*12550*/  MOV R29, RZ ;  /* 0x000000ff001d7202 */ /* 0x000fd20000000f00 */
[----:B------:R-:W-:Y:S01]  /*12560*/  @P0 IADD3 R25, -R2, RZ, RZ ;  /* 0x000000ff02190210 */ /* 0x000fe20007ffe1ff */
[----:B------:R-:W-:-:S03]  /*12570*/  @P0 IMAD.MOV R21, RZ, RZ, -R2 ;  /* 0x000000ffff150224 */ /* 0x000fc600078e0a02 */
[----:B------:R-:W-:Y:S01]  /*12580*/  IADD3 R27, P1, R25, R3, RZ ;  /* 0x00000003191b7210 */ /* 0x000fe20007f3e0ff */
[----:B------:R-:W-:-:S03]  /*12590*/  IMAD.WIDE R20, R21, 0x2, R36 ;  /* 0x0000000215147825 */ /* 0x000fc600078e0224 */
[----:B------:R-:W-:Y:S01]  /*125a0*/  LEA.HI.X.SX32 R25, R25, R4, 0x1, P1 ;  /* 0x0000000419197211 */ /* 0x000fe200008f0eff */
[----:B------:R-:W-:Y:S01]  /*125b0*/  @P0 IMAD.MOV R29, RZ, RZ, -R2 ;  /* 0x000000ffff1d0224 */ /* 0x000fe200078e0a02 */
[C---:B------:R-:W-:Y:S01]  /*125c0*/  LEA R24, P1, R27.reuse, R38, 0x1 ;  /* 0x000000261b187211 */ /* 0x040fe200078208ff */
[----:B------:R-:W3:Y:S03]  /*125d0*/  LD.E.128 R20, desc[UR6][R20.64] ;  /* 0x0000000614147980 */ /* 0x000ee6000c101d00 */
[----:B------:R-:W-:Y:S02]  /*125e0*/  LEA.HI.X R25, R27, R39, R25, 0x1, P1 ;  /* 0x000000271b197211 */ /* 0x000fe400008f0c19 */
[----:B------:R-:W-:-:S04]  /*125f0*/  IADD3 R31, P1, R29, R3, RZ ;  /* 0x000000031d1f7210 */ /* 0x000fc80007f3e0ff */
[----:B------:R-:W4:Y:S01]  /*12600*/  LD.E.128 R24, desc[UR6][R24.64] ;  /* 0x0000000618187980 */ /* 0x000f22000c101d00 */
[----:B------:R-:W-:Y:S02]  /*12610*/  LEA.HI.X.SX32 R29, R29, R4, 0x1, P1 ;  /* 0x000000041d1d7211 */ /* 0x000fe400008f0eff */
[----:B------:R-:W-:-:S04]  /*12620*/  LEA R28, P1, R31, R40, 0x1 ;  /* 0x000000281f1c7211 */ /* 0x000fc800078208ff */
[----:B------:R-:W-:-:S06]  /*12630*/  LEA.HI.X R29, R31, R41, R29, 0x1, P1 ;  /* 0x000000291f1d7211 */ /* 0x000fcc00008f0c1d */
[----:B------:R-:W4:Y:S01]  /*12640*/  LD.E.128 R28, desc[UR6][R28.64] ;  /* 0x000000061c1c7980 */ /* 0x000f22000c101d00 */
[C---:B--2--5:R-:W-:Y:S01]  /*12650*/  SHF.L.U32 R43, R32.reuse, 0x10, RZ ;  /* 0x00000010202b7819 */ /* 0x064fe200000006ff */
[----:B------:R-:W-:Y:S01]  /*12660*/  IMAD.U32 R45, R33, 0x10000, RZ ;  /* 0x00010000212d7824 */ /* 0x000fe200078e00ff */
[----:B------:R-:W-:Y:S01]  /*12670*/  LOP3.LUT R42, R32, 0xffff0000, RZ, 0xc0, !PT ;  /* 0xffff0000202a7812 */ /* 0x000fe200078ec0ff */
[----:B------:R-:W-:Y:S01]  /*12680*/  IMAD.U32 R47, R35, 0x10000, RZ ;  /* 0x00010000232f7824 */ /* 0x000fe200078e00ff */
[----:B------:R-:W-:Y:S02]  /*12690*/  LOP3.LUT R32, R33, 0xffff0000, RZ, 0xc0, !PT ;  /* 0xffff000021207812 */ /* 0x000fe400078ec0ff */
[----:B------:R-:W-:Y:S02]  /*126a0*/  LOP3.LUT R33, R35, 0xffff0000, RZ, 0xc0, !PT ;  /* 0xffff000023217812 */ /* 0x000fe400078ec0ff */
[C---:B------:R-:W-:Y:S02]  /*126b0*/  SHF.L.U32 R44, R34.reuse, 0x10, RZ ;  /* 0x00000010222c7819 */ /* 0x040fe400000006ff */
[----:B------:R-:W-:-:S02]  /*126c0*/  LOP3.LUT R34, R34, 0xffff0000, RZ, 0xc0, !PT ;  /* 0xffff000022227812 */ /* 0x000fc400078ec0ff */
[C---:B---3--:R-:W-:Y:S02]  /*126d0*/  SHF.L.U32 R46, R20.reuse, 0x10, RZ ;  /* 0x00000010142e7819 */ /* 0x048fe400000006ff */
[----:B------:R-:W-:Y:S01]  /*126e0*/  LOP3.LUT R35, R20, 0xffff0000, RZ, 0xc0, !PT ;  /* 0xffff000014237812 */ /* 0x000fe200078ec0ff */
[C---:B------:R-:W-:Y:S01]  /*126f0*/  IMAD.U32 R20, R21.reuse, 0x10000, RZ ;  /* 0x0001000015147824 */ /* 0x040fe200078e00ff */
[----:B------:R-:W-:Y:S01]  /*12700*/  LOP3.LUT R49, R21, 0xffff0000, RZ, 0xc0, !PT ;  /* 0xffff000015317812 */ /* 0x000fe200078ec0ff */
[C---:B------:R-:W-:Y:S01]  /*12710*/  IMAD.U32 R21, R23.reuse, 0x10000, RZ ;  /* 0x0001000017157824 */ /* 0x040fe200078e00ff */
[----:B------:R-:W-:Y:S02]  /*12720*/  LOP3.LUT R50, R23, 0xffff0000, RZ, 0xc0, !PT ;  /* 0xffff000017327812 */ /* 0x000fe400078ec0ff */
[----:B------:R-:W-:Y:S01]  /*12730*/  SHF.L.U32 R48, R22, 0x10, RZ ;  /* 0x0000001016307819 */ /* 0x000fe200000006ff */
[C---:B----4-:R-:W-:Y:S01]  /*12740*/  IMAD.U32 R23, R25.reuse, 0x10000, RZ ;  /* 0x0001000019177824 */ /* 0x050fe200078e00ff */
[----:B------:R-:W-:-:S02]  /*12750*/  LOP3.LUT R52, R25, 0xffff0000, RZ, 0xc0, !PT ;  /* 0xffff000019347812 */ /* 0x000fc400078ec0ff */
[C---:B------:R-:W-:Y:S01]  /*12760*/  SHF.L.U32 R53, R26.reuse, 0x10, RZ ;  /* 0x000000101a357819 */ /* 0x040fe200000006ff */
[----:B------:R-:W-:Y:S01]  /*12770*/  @!P0 FADD.FTZ R23, -R23, -RZ ;  /* 0x800000ff17178221 */ /* 0x000fe20000010100 */
[----:B------:R-:W-:Y:S01]  /*12780*/  LOP3.LUT R25, R26, 0xffff0000, RZ, 0xc0, !PT ;  /* 0xffff00001a197812 */ /* 0x000fe200078ec0ff */
[C---:B------:R-:W-:Y:S01]  /*12790*/  IMAD.U32 R26, R27.reuse, 0x10000, RZ ;  /* 0x000100001b1a7824 */ /* 0x040fe200078e00ff */
        /* <DEDUP_REMOVED lines=10> */
[----:B------:R-:W-:-:S02]  /*12840*/  IMAD.U32 R21, R29, 0x10000, RZ ;  /* 0x000100001d157824 */ /* 0x000fc400078e00ff */
[----:B------:R-:W-:Y:S01]  /*12850*/  FMUL.FTZ R20, R20, R23 ;  /* 0x0000001714147220 */ /* 0x000fe20000410000 */
[----:B------:R-:W-:Y:S01]  /*12860*/  FMUL.FTZ R25, R22, R25 ;  /* 0x0000001916197220 */ /* 0x000fe20000410000 */
[----:B------:R-:W-:Y:S01]  /*12870*/  LOP3.LUT R29, R29, 0xffff0000, RZ, 0xc0, !PT ;  /* 0xffff00001d1d7812 */ /* 0x000fe200078ec0ff */
[----:B------:R-:W-:Y:S01]  /*12880*/  @!P0 FADD.FTZ R51, -R51, -RZ ;  /* 0x800000ff33338221 */ /* 0x000fe20000010100 */
[----:B------:R-:W-:Y:S01]  /*12890*/  FMUL.FTZ R49, R49, R52 ;  /* 0x0000003431317220 */ /* 0x000fe20000410000 */
[----:B------:R-:W-:Y:S01]  /*128a0*/  @!P0 FADD.FTZ R53, -R53, -RZ ;  /* 0x800000ff35358221 */ /* 0x000fe20000010100 */
[----:B------:R-:W-:Y:S01]  /*128b0*/  FMUL.FTZ R50, R50, R27 ;  /* 0x0000001b32327220 */ /* 0x000fe20000410000 */
[C---:B------:R-:W-:Y:S01]  /*128c0*/  SHF.L.U32 R23, R28.reuse, 0x10, RZ ;  /* 0x000000101c177819 */ /* 0x040fe200000006ff */
[----:B------:R-:W-:Y:S01]  /*128d0*/  FMUL.FTZ R35, R35, R24 ;  /* 0x0000001823237220 */ /* 0x000fe20000410000 */
[----:B------:R-:W-:Y:S01]  /*128e0*/  LOP3.LUT R22, R28, 0xffff0000, RZ, 0xc0, !PT ;  /* 0xffff00001c167812 */ /* 0x000fe200078ec0ff */
[C---:B------:R-:W-:Y:S01]  /*128f0*/  IMAD.U32 R24, R31.reuse, 0x10000, RZ ;  /* 0x000100001f187824 */ /* 0x040fe200078e00ff */
[----:B------:R-:W-:Y:S01]  /*12900*/  SHF.L.U32 R28, R30, 0x10, RZ ;  /* 0x000000101e1c7819 */ /* 0x000fe200000006ff */
[----:B------:R-:W-:Y:S01]  /*12910*/  FMUL.FTZ R46, R46, R51 ;  /* 0x000000332e2e7220 */ /* 0x000fe20000410000 */
[----:B------:R-:W-:Y:S01]  /*12920*/  LOP3.LUT R27, R30, 0xffff0000, RZ, 0xc0, !PT ;  /* 0xffff00001e1b7812 */ /* 0x000fe200078ec0ff */
        /* <DEDUP_REMOVED lines=14> */
[----:B------:R-:W-:Y:S02]  /*12a10*/  MOV R33, R20 ;  /* 0x0000001400217202 */ /* 0x000fe40000000f00 */
.L_x_1388:
[----:B------:R-:W-:Y:S05]  /*12a20*/  BSYNC B0 ;  /* 0x0000000000007941 */ /* 0x000fea0003800000 */
.L_x_1387:
[----:B-----5:R3:W-:Y:S02]  /*12a30*/  STS.128 [R241+0x800], R32 ;  /* 0x00080020f1007388 */ /* 0x0207e40000000c00 */
.L_x_1386:
[----:B------:R-:W-:Y:S05]  /*12a40*/  BSYNC B1 ;  /* 0x0000000000017941 */ /* 0x000fea0003800000 */
.L_x_1385:
        /* <DEDUP_REMOVED lines=88> */
.L_x_1392:
[----:B------:R-:W-:Y:S05]  /*12fd0*/  BSYNC B0 ;  /* 0x0000000000007941 */ /* 0x000fea0003800000 */
.L_x_1391:
[----:B-----5:R3:W-:Y:S02]  /*12fe0*/  STS.128 [R241+0x2800], R32 ;  /* 0x00280020f1007388 */ /* 0x0207e40000000c00 */
.L_x_1390:
[----:B------:R-:W-:Y:S05]  /*12ff0*/  BSYNC B1 ;  /* 0x0000000000017941 */ /* 0x000fea0003800000 */
.L_x_1389:
        /* <DEDUP_REMOVED lines=88> */
.L_x_1396:
[----:B------:R-:W-:Y:S05]  /*13580*/  BSYNC B0 ;  /* 0x0000000000007941 */ /* 0x000fea0003800000 */
.L_x_1395:
[----:B-----5:R3:W-:Y:S02]  /*13590*/  STS.128 [R241+0x4800], R32 ;  /* 0x00480020f1007388 */ /* 0x0207e40000000c00 */
.L_x_1394:
[----:B------:R-:W-:Y:S05]  /*135a0*/  BSYNC B1 ;  /* 0x0000000000017941 */ /* 0x000fea0003800000 */
.L_x_1393:
        /* <DEDUP_REMOVED lines=26> */
[C---:B-1---5:R-:W-:Y:S01]  /*13750*/  SHF.L.U32 R37, R32.reuse, 0x10, RZ ;  /* 0x0000001020257819 */ /* 0x062fe200000006ff */
[----:B--2---:R-:W-:Y:S01]  /*13760*/  IMAD.U32 R43, R33, 0x10000, RZ ;  /* 0x00010000212b7824 */ /* 0x004fe200078e00ff */
        /* <DEDUP_REMOVED lines=59> */
.L_x_1398:
[----:B------:R-:W-:Y:S05]  /*13b20*/  BSYNC B0 ;  /* 0x0000000000007941 */ /* 0x000fea0003800000 */
.L_x_1397:
[----:B-----5:R3:W-:Y:S02]  /*13b30*/  STS.128 [R241+0x6800], R32 ;  /* 0x00680020f1007388 */ /* 0x0207e40000000c00 */
.L_x_1384:
[----:B------:R-:W-:Y:S05]  /*13b40*/  BSYNC B2 ;  /* 0x0000000000027941 */ /* 0x000fea0003800000 */
.L_x_1383:
        /* <DEDUP_REMOVED lines=22> */
[----:B------:R-:W-:Y:S01]  /*13cb0*/  IMAD.MOV.U32 R29, RZ, RZ, RZ ;  /* 0x000000ffff1d7224 */ /* 0x000fe200078e00ff */
[----:B------:R-:W-:Y:S01]  /*13cc0*/  @P0 IADD3 R29, -R2, RZ, RZ ;  /* 0x000000ff021d0210 */ /* 0x000fe20007ffe1ff */
[----:B------:R-:W4:Y:S01]  /*13cd0*/  LD.E.128 R20, desc[UR6][R20.64] ;  /* 0x0000000614147980 */ /* 0x000f22000c101d00 */
[----:B------:R-:W-:Y:S02]  /*13ce0*/  LEA.HI.X R25, R27, R39, R25, 0x1, P1 ;  /* 0x000000271b197211 */ /* 0x000fe400008f0c19 */
[----:B------:R-:W-:-:S04]  /*13cf0*/  IADD3 R31, P1, R29, R3, RZ ;  /* 0x000000031d1f7210 */ /* 0x000fc80007f3e0ff */
[----:B------:R-:W3:Y:S01]  /*13d00*/  LD.E.128 R24, desc[UR6][R24.64] ;  /* 0x0000000618187980 */ /* 0x000ee2000c101d00 */
[----:B------:R-:W-:Y:S02]  /*13d10*/  LEA.HI.X.SX32 R29, R29, R4, 0x1, P1 ;  /* 0x000000041d1d7211 */ /* 0x000fe400008f0eff */
[----:B------:R-:W-:-:S04]  /*13d20*/  LEA R28, P1, R31, R40, 0x1 ;  /* 0x000000281f1c7211 */ /* 0x000fc800078208ff */
[----:B------:R-:W-:-:S06]  /*13d30*/  LEA.HI.X R29, R31, R41, R29, 0x1, P1 ;  /* 0x000000291f1d7211 */ /* 0x000fcc00008f0c1d */
[----:B------:R-:W3:Y:S01]  /*13d40*/  LD.E.128 R28, desc[UR6][R28.64] ;  /* 0x000000061c1c7980 */ /* 0x000ee2000c101d00 */
        /* <DEDUP_REMOVED lines=13> */
[C---:B------:R-:W-:Y:S01]  /*13e20*/  SHF.L.U32 R21, R23.reuse, 0x10, RZ ;  /* 0x0000001017157819 */ /* 0x040fe200000006ff */
[----:B---3--:R-:W-:Y:S01]  /*13e30*/  IMAD.U32 R50, R24, 0x10000, RZ ;  /* 0x0001000018327824 */ /* 0x008fe200078e00ff */
        /* <DEDUP_REMOVED lines=17> */
[----:B------:R-:W-:Y:S01]  /*13f50*/  FMUL.FTZ R24, R35, R24 ;  /* 0x0000001823187220 */ /* 0x000fe20000410000 */
[----:B------:R-:W-:Y:S01]  /*13f60*/  FMUL.FTZ R25, R22, R25 ;  /* 0x0000001916197220 */ /* 0x000fe20000410000 */
[----:B------:R-:W-:Y:S01]  /*13f70*/  @!P0 FADD.FTZ R54, -R54, -RZ ;  /* 0x800000ff36368221 */ /* 0x000fe20000010100 */
[----:B------:R-:W-:Y:S01]  /*13f80*/  FMUL.FTZ R21, R21, R26 ;  /* 0x0000001a15157220 */ /* 0x000fe20000410000 */
[C---:B------:R-:W-:Y:S01]  /*13f90*/  IMAD.U32 R26, R28.reuse, 0x10000, RZ ;  /* 0x000100001c1a7824 */ /* 0x040fe200078e00ff */
[----:B------:R-:W-:Y:S01]  /*13fa0*/  LOP3.LUT R22, R28, 0xffff0000, RZ, 0xc0, !PT ;  /* 0xffff00001c167812 */ /* 0x000fe200078ec0ff */
[----:B------:R-:W-:Y:S01]  /*13fb0*/  FMUL.FTZ R51, R48, R51 ;  /* 0x0000003330337220 */ /* 0x000fe20000410000 */
[----:B------:R-:W-:Y:S01]  /*13fc0*/  SHF.L.U32 R20, R29, 0x10, RZ ;  /* 0x000000101d147819 */ /* 0x000fe200000006ff */
[----:B------:R-:W-:Y:S01]  /*13fd0*/  FMUL.FTZ R45, R45, R50 ;  /* 0x000000322d2d7220 */ /* 0x000fe20000410000 */
[----:B------:R-:W-:Y:S01]  /*13fe0*/  LOP3.LUT R35, R29, 0xffff0000, RZ, 0xc0, !PT ;  /* 0xffff00001d237812 */ /* 0x000fe200078ec0ff */
        /* <DEDUP_REMOVED lines=18> */
.L_x_1404:
[----:B------:R-:W-:Y:S05]  /*14110*/  BSYNC B0 ;  /* 0x0000000000007941 */ /* 0x000fea0003800000 */
.L_x_1403:
[----:B-----5:R1:W-:Y:S02]  /*14120*/  STS.128 [R241+0x1000], R32 ;  /* 0x00100020f1007388 */ /* 0x0203e40000000c00 */
.L_x_1402:
[----:B------:R-:W-:Y:S05]  /*14130*/  BSYNC B1 ;  /* 0x0000000000017941 */ /* 0x000fea0003800000 */
.L_x_1401:
        /* <DEDUP_REMOVED lines=19> */
[----:B------:R-:W3:Y:S01]  /*14270*/  LD.E.128 R20, desc[UR6][R20.64+0x80] ;  /* 0x0000800614147980 */ /* 0x000ee2000c101d00 */
        /* <DEDUP_REMOVED lines=20> */
[C---:B------:R-:W-:Y:S01]  /*143c0*/  SHF.L.U32 R21, R23.reuse, 0x10, RZ ;  /* 0x0000001017157819 */ /* 0x040fe200000006ff */
[----:B----4-:R-:W-:Y:S01]  /*143d0*/  IMAD.U32 R50, R24, 0x10000, RZ ;  /* 0x0001000018327824 */ /* 0x010fe200078e00ff */
        /* <DEDUP_REMOVED lines=45> */
.L_x_1408:
[----:B------:R-:W-:Y:S05]  /*146b0*/  BSYNC B0 ;  /* 0x0000000000007941 */ /* 0x000fea0003800000 */
.L_x_1407:
[----:B-----5:R3:W-:Y:S02]  /*146c0*/  STS.128 [R241+0x3000], R32 ;  /* 0x00300020f1007388 */ /* 0x0207e40000000c00 */
.L_x_1406:
[----:B------:R-:W-:Y:S05]  /*146d0*/  BSYNC B1 ;  /* 0x0000000000017941 */ /* 0x000fea0003800000 */
.L_x_1405:
        /* <DEDUP_REMOVED lines=87> */
.L_x_1412:
[----:B------:R-:W-:Y:S05]  /*14c50*/  BSYNC B0 ;  /* 0x0000000000007941 */ /* 0x000fea0003800000 */
.L_x_1411:
[----:B-----5:R3:W-:Y:S02]  /*14c60*/  STS.128 [R241+0x5000], R32 ;  /* 0x00500020f1007388 */ /* 0x0207e40000000c00 */
.L_x_1410:
[----:B------:R-:W-:Y:S05]  /*14c70*/  BSYNC B1 ;  /* 0x0000000000017941 */ /* 0x000fea0003800000 */
.L_x_1409:
        /* <DEDUP_REMOVED lines=14> */
[----:B-1-3--:R-:W-:Y:S01]  /*14d60*/  LEA.HI.X.SX32 R16, R24, R4, 0x1, P1 ;  /* 0x0000000418107211 */ /* 0x00afe200008f0eff */
[----:B------:R-:W-:Y:S01]  /*14d70*/  IMAD.MOV.U32 R17, RZ, RZ, RZ ;  /* 0x000000ffff117224 */ /* 0x000fe200078e00ff */
[C---:B------:R-:W-:Y:S01]  /*14d80*/  LEA R28, P1, R29.reuse, R38, 0x1 ;  /* 0x000000261d1c7211 */ /* 0x040fe200078208ff */
[----:B------:R-:W3:Y:S01]  /*14d90*/  LD.E.128 R24, desc[UR6][R26.64+0x180] ;  /* 0x000180061a187980 */ /* 0x000ee2000c101d00 */
[----:B------:R-:W-:Y:S02]  /*14da0*/  @P0 IADD3 R17, -R2, RZ, RZ ;  /* 0x000000ff02110210 */ /* 0x000fe40007ffe1ff */
[----:B------:R-:W-:Y:S02]  /*14db0*/  LEA.HI.X R29, R29, R39, R16, 0x1, P1 ;  /* 0x000000271d1d7211 */ /* 0x000fe400008f0c10 */
[----:B------:R-:W-:-:S04]  /*14dc0*/  IADD3 R33, P1, R17, R3, RZ ;  /* 0x0000000311217210 */ /* 0x000fc80007f3e0ff */
[----:B------:R-:W-:Y:S01]  /*14dd0*/  LEA.HI.X.SX32 R17, R17, R4, 0x1, P1 ;  /* 0x0000000411117211 */ /* 0x000fe200008f0eff */
[----:B------:R-:W4:Y:S01]  /*14de0*/  LD.E.128 R28, desc[UR6][R28.64+0x180] ;  /* 0x000180061c1c7980 */ /* 0x000f22000c101d00 */
[----:B------:R-:W-:-:S04]  /*14df0*/  LEA R32, P1, R33, R40, 0x1 ;  /* 0x0000002821207211 */ /* 0x000fc800078208ff */
[----:B------:R-:W-:-:S06]  /*14e00*/  LEA.HI.X R33, R33, R41, R17, 0x1, P1 ;  /* 0x0000002921217211 */ /* 0x000fcc00008f0c11 */
[----:B------:R-:W4:Y:S01]  /*14e10*/  LD.E.128 R32, desc[UR6][R32.64+0x180] ;  /* 0x0001800620207980 */ /* 0x000f22000c101d00 */
[C---:B-----5:R-:W-:Y:S01]  /*14e20*/  LOP3.LUT R16, R21.reuse, 0xffff0000, RZ, 0xc0, !PT ;  /* 0xffff000015107812 */ /* 0x060fe200078ec0ff */
[----:B--2---:R-:W-:Y:S01]  /*14e30*/  IMAD.U32 R42, R22, 0x10000, RZ ;  /* 0x00010000162a7824 */ /* 0x004fe200078e00ff */
[----:B------:R-:W-:Y:S01]  /*14e40*/  SHF.L.U32 R43, R21, 0x10, RZ ;  /* 0x00000010152b7819 */ /* 0x000fe200000006ff */
        /* <DEDUP_REMOVED lines=12> */
[C---:B----4-:R-:W-:Y:S01]  /*14f10*/  LOP3.LUT R26, R28.reuse, 0xffff0000, RZ, 0xc0, !PT ;  /* 0xffff00001c1a7812 */ /* 0x050fe200078ec0ff */
[----:B------:R-:W-:Y:S01]  /*14f20*/  IMAD.U32 R49, R28, 0x10000, RZ ;  /* 0x000100001c317824 */ /* 0x000fe200078e00ff */
        /* <DEDUP_REMOVED lines=13> */
[C---:B------:R-:W-:Y:S01]  /*15000*/  SHF.L.U32 R23, R33.reuse, 0x10, RZ ;  /* 0x0000001021177819 */ /* 0x040fe200000006ff */
[----:B------:R-:W-:Y:S01]  /*15010*/  FMUL.FTZ R22, R22, R27 ;  /* 0x0000001b16167220 */ /* 0x000fe20000410000 */
[----:B------:R-:W-:Y:S01]  /*15020*/  LOP3.LUT R33, R33, 0xffff0000, RZ, 0xc0, !PT ;  /* 0xffff000021217812 */ /* 0x000fe200078ec0ff */
[----:B------:R-:W-:Y:S01]  /*15030*/  FMUL.FTZ R47, R47, R50 ;  /* 0x000000322f2f7220 */ /* 0x000fe20000410000 */
[----:B------:R-:W-:Y:S01]  /*15040*/  @!P0 FADD.FTZ R29, -R29, -RZ ;  /* 0x800000ff1d1d8221 */ /* 0x000fe20000010100 */
[----:B------:R-:W-:Y:S01]  /*15050*/  FMUL.FTZ R28, R25, R28 ;  /* 0x0000001c191c7220 */ /* 0x000fe20000410000 */
[C---:B------:R-:W-:Y:S01]  /*15060*/  IMAD.U32 R27, R32.reuse, 0x10000, RZ ;  /* 0x00010000201b7824 */ /* 0x040fe200078e00ff */
[----:B------:R-:W-:Y:S01]  /*15070*/  LOP3.LUT R25, R32, 0xffff0000, RZ, 0xc0, !PT ;  /* 0xffff000020197812 */ /* 0x000fe200078ec0ff */
[----:B------:R-:W-:Y:S01]  /*15080*/  @!P0 FADD.FTZ R49, -R49, -RZ ;  /* 0x800000ff31318221 */ /* 0x000fe20000010100 */
[----:B------:R-:W-:Y:S01]  /*15090*/  LOP3.LUT R30, R34, 0xffff0000, RZ, 0xc0, !PT ;  /* 0xffff0000221e7812 */ /* 0x000fe200078ec0ff */
[----:B------:R-:W-:Y:S01]  /*150a0*/  @!P0 FADD.FTZ R31, -R31, -RZ ;  /* 0x800000ff1f1f8221 */ /* 0x000fe20000010100 */
[----:B------:R-:W-:Y:S01]  /*150b0*/  FMUL.FTZ R51, R46, R51 ;  /* 0x000000332e337220 */ /* 0x000fe20000410000 */
[----:B------:R-:W-:-:S02]  /*150c0*/  IMAD.U32 R32, R34, 0x10000, RZ ;  /* 0x0001000022207824 */ /* 0x000fc400078e00ff */
[----:B------:R-:W-:Y:S01]  /*150d0*/  FMUL.FTZ R24, R24, R29 ;  /* 0x0000001d18187220 */ /* 0x000fe20000410000 */
[----:B------:R-:W-:Y:S01]  /*150e0*/  FFMA.FTZ R22, R43, R23, R22 ;  /* 0x000000172b167223 */ /* 0x000fe20000010016 */
[----:B------:R-:W-:Y:S01]  /*150f0*/  FFMA.FTZ R33, R16, R33, R47 ;  /* 0x0000002110217223 */ /* 0x000fe2000001002f */
[C---:B------:R-:W-:Y:S01]  /*15100*/  SHF.L.U32 R29, R35.reuse, 0x10, RZ ;  /* 0x00000010231d7819 */ /* 0x040fe200000006ff */
[----:B------:R-:W-:Y:S01]  /*15110*/  FMUL.FTZ R44, R44, R49 ;  /* 0x000000312c2c7220 */ /* 0x000fe20000410000 */
[----:B------:R-:W-:Y:S01]  /*15120*/  LOP3.LUT R34, R35, 0xffff0000, RZ, 0xc0, !PT ;  /* 0xffff000023227812 */ /* 0x000fe200078ec0ff */
[----:B------:R-:W-:Y:S01]  /*15130*/  FMUL.FTZ R31, R48, R31 ;  /* 0x0000001f301f7220 */ /* 0x000fe20000410000 */
[----:B------:R-:W-:Y:S01]  /*15140*/  FFMA.FTZ R32, R42, R32, R51 ;  /* 0x000000202a207223 */ /* 0x000fe20000010033 */
[----:B------:R-:W-:Y:S01]  /*15150*/  FFMA.FTZ R21, R21, R30, R28 ;  /* 0x0000001e15157223 */ /* 0x000fe2000001001c */
[----:B------:R-:W-:Y:S01]  /*15160*/  F2FP.BF16.F32.PACK_AB R22, R33, R22 ;  /* 0x000000162116723e */ /* 0x000fe200000010ff */
[----:B------:R-:W-:Y:S01]  /*15170*/  FFMA.FTZ R27, R37, R27, R44 ;  /* 0x0000001b251b7223 */ /* 0x000fe2000001002c */
[----:B------:R-:W-:Y:S01]  /*15180*/  FFMA.FTZ R26, R17, R25, R26 ;  /* 0x00000019111a7223 */ /* 0x000fe2000001001a */
[----:B------:R-:W-:Y:S01]  /*15190*/  FFMA.FTZ R24, R45, R29, R24 ;  /* 0x0000001d2d187223 */ /* 0x000fe20000010018 */
[----:B------:R-:W-:Y:S01]  /*151a0*/  FFMA.FTZ R31, R20, R34, R31 ;  /* 0x00000022141f7223 */ /* 0x000fe2000001001f */
[----:B------:R-:W-:Y:S01]  /*151b0*/  F2FP.BF16.F32.PACK_AB R32, R21, R32 ;  /* 0x000000201520723e */ /* 0x000fe200000010ff */
[----:B------:R-:W-:Y:S01]  /*151c0*/  IMAD.MOV.U32 R21, RZ, RZ, R22 ;  /* 0x000000ffff157224 */ /* 0x000fe200078e0016 */
[----:B------:R-:W-:-:S02]  /*151d0*/  F2FP.BF16.F32.PACK_AB R20, R26, R27 ;  /* 0x0000001b1a14723e */ /* 0x000fc400000010ff */
[----:B------:R-:W-:Y:S02]  /*151e0*/  F2FP.BF16.F32.PACK_AB R23, R31, R24 ;  /* 0x000000181f17723e */ /* 0x000fe400000010ff */
[----:B------:R-:W-:Y:S02]  /*151f0*/  MOV R22, R32 ;  /* 0x0000002000167202 */ /* 0x000fe40000000f00 */
.L_x_1414:
[----:B------:R-:W-:Y:S05]  /*15200*/  BSYNC B0 ;  /* 0x0000000000007941 */ /* 0x000fea0003800000 */
.L_x_1413:
[----:B-----5:R1:W-:Y:S02]  /*15210*/  STS.128 [R241+0x7000], R20 ;  /* 0x00700014f1007388 */ /* 0x0203e40000000c00 */
.L_x_1400:
[----:B------:R-:W-:Y:S05]  /*15220*/  BSYNC B2 ;  /* 0x0000000000027941 */ /* 0x000fea0003800000 */
.L_x_1399:
        /* <DEDUP_REMOVED lines=30> */
[----:B------:R-:W3:Y:S01]  /*15410*/  LD.E.128 R32, desc[UR6][R32.64] ;  /* 0x0000000620207980 */ /* 0x000ee2000c101d00 */
[C---:B-----5:R-:W-:Y:S01]  /*15420*/  IMAD.U32 R15, R20.reuse, 0x10000, RZ ;  /* 0x00010000140f7824 */ /* 0x060fe200078e00ff */
[----:B------:R-:W-:Y:S02]  /*15430*/  LOP3.LUT R14, R20, 0xffff0000, RZ, 0xc0, !PT ;  /* 0xffff0000140e7812 */ /* 0x000fe400078ec0ff */
[C---:B------:R-:W-:Y:S02]  /*15440*/  LOP3.LUT R7, R21.reuse, 0xffff0000, RZ, 0xc0, !PT ;  /* 0xffff000015077812 */ /* 0x040fe400078ec0ff */
[----:B------:R-:W-:Y:S01]  /*15450*/  SHF.L.U32 R37, R21, 0x10, RZ ;  /* 0x0000001015257819 */ /* 0x000fe200000006ff */
[C---:B------:R-:W-:Y:S01]  /*15460*/  IMAD.U32 R21, R22.reuse, 0x10000, RZ ;  /* 0x0001000016157824 */ /* 0x040fe200078e00ff */
[----:B------:R-:W-:Y:S02]  /*15470*/  LOP3.LUT R20, R22, 0xffff0000, RZ, 0xc0, !PT ;  /* 0xffff000016147812 */ /* 0x000fe400078ec0ff */
[----:B------:R-:W-:-:S02]  /*15480*/  LOP3.LUT R17, R23, 0xffff0000, RZ, 0xc0, !PT ;  /* 0xffff000017117812 */ /* 0x000fc400078ec0ff */
[----:B--2---:R-:W-:Y:S02]  /*15490*/  SHF.L.U32 R43, R23, 0x10, RZ ;  /* 0x00000010172b7819 */ /* 0x004fe400000006ff */
[C---:B----4-:R-:W-:Y:S01]  /*154a0*/  SHF.L.U32 R22, R25.reuse, 0x10, RZ ;  /* 0x0000001019167819 */ /* 0x050fe200000006ff */
[----:B------:R-:W-:Y:S01]  /*154b0*/  IMAD.U32 R42, R24, 0x10000, RZ ;  /* 0x00010000182a7824 */ /* 0x000fe200078e00ff */
[----:B------:R-:W-:Y:S01]  /*154c0*/  LOP3.LUT R45, R25, 0xffff0000, RZ, 0xc0, !PT ;  /* 0xffff0000192d7812 */ /* 0x000fe200078ec0ff */
[----:B------:R-:W-:Y:S01]  /*154d0*/  IMAD.U32 R44, R26, 0x10000, RZ ;  /* 0x000100001a2c7824 */ /* 0x000fe200078e00ff */
[----:B------:R-:W-:Y:S02]  /*154e0*/  LOP3.LUT R23, R24, 0xffff0000, RZ, 0xc0, !PT ;  /* 0xffff000018177812 */ /* 0x000fe400078ec0ff */
[----:B------:R-:W-:Y:S02]  /*154f0*/  LOP3.LUT R25, R26, 0xffff0000, RZ, 0xc0, !PT ;  /* 0xffff00001a197812 */ /* 0x000fe400078ec0ff */
[----:B------:R-:W-:-:S02]  /*15500*/  SHF.L.U32 R24, R27, 0x10, RZ ;  /* 0x000000101b187819 */ /* 0x000fc400000006ff */
[----:B------:R-:W-:Y:S01]  /*15510*/  LOP3.LUT R46, R27, 0xffff0000, RZ, 0xc0, !PT ;  /* 0xffff00001b2e7812 */ /* 0x000fe200078ec0ff */
[C---:B---3--:R-:W-:Y:S01]  /*15520*/  IMAD.U32 R47, R28.reuse, 0x10000, RZ ;  /* 0x000100001c2f7824 */ /* 0x048fe200078e00ff */
        /* <DEDUP_REMOVED lines=15> */
[----:B------:R-:W-:Y:S01]  /*15620*/  @!P0 FADD.FTZ R31, -R31, -RZ ;  /* 0x800000ff1f1f8221 */ /* 0x000fe20000010100 */
[----:B------:R-:W-:Y:S01]  /*15630*/  @!P0 FADD.FTZ R29, -R29, -RZ ;  /* 0x800000ff1d1d8221 */ /* 0x000fe20000010100 */
[C---:B------:R-:W-:Y:S01]  /*15640*/  IMAD.U32 R28, R32.reuse, 0x10000, RZ ;  /* 0x00010000201c7824 */ /* 0x040fe200078e00ff */
[----:B------:R-:W-:Y:S01]  /*15650*/  LOP3.LUT R27, R32, 0xffff0000, RZ, 0xc0, !PT ;  /* 0xffff0000201b7812 */ /* 0x000fe200078ec0ff */
[----:B------:R-:W-:Y:S01]  /*15660*/  FMUL.FTZ R42, R42, R47 ;  /* 0x0000002f2a2a7220 */ /* 0x000fe20000410000 */
[----:B------:R-:W-:Y:S01]  /*15670*/  @!P0 FADD.FTZ R49, -R49, -RZ ;  /* 0x800000ff31318221 */ /* 0x000fe20000010100 */
[----:B------:R-:W-:Y:S01]  /*15680*/  SHF.L.U32 R26, R33, 0x10, RZ ;  /* 0x00000010211a7819 */ /* 0x000fe200000006ff */
[----:B------:R-:W-:Y:S01]  /*15690*/  FMUL.FTZ R48, R45, R48 ;  /* 0x000000302d307220 */ /* 0x000fe20000410000 */
[----:B------:R-:W-:Y:S01]  /*156a0*/  LOP3.LUT R32, R33, 0xffff0000, RZ, 0xc0, !PT ;  /* 0xffff000021207812 */ /* 0x000fe200078ec0ff */
[----:B------:R-:W-:Y:S01]  /*156b0*/  FMUL.FTZ R46, R46, R31 ;  /* 0x0000001f2e2e7220 */ /* 0x000fe20000410000 */
[----:B------:R-:W-:Y:S01]  /*156c0*/  FMUL.FTZ R24, R24, R29 ;  /* 0x0000001d18187220 */ /* 0x000fe20000410000 */
[C---:B------:R-:W-:Y:S01]  /*156d0*/  IMAD.U32 R31, R34.reuse, 0x10000, RZ ;  /* 0x00010000221f7824 */ /* 0x040fe200078e00ff */
        /* <DEDUP_REMOVED lines=16> */
[----:B------:R-:W-:Y:S02]  /*157e0*/  F2FP.BF16.F32.PACK_AB R23, R17, R24 ;  /* 0x000000181117723e */ /* 0x000fe400000010ff */
[----:B------:R-:W-:Y:S02]  /*157f0*/  MOV R21, R7 ;  /* 0x0000000700157202 */ /* 0x000fe40000000f00 */
.L_x_1418:
[----:B------:R-:W-:Y:S05]  /*15800*/  BSYNC B0 ;  /* 0x0000000000007941 */ /* 0x000fea0003800000 */
.L_x_1417:
[----:B-----5:R1:W-:Y:S02]  /*15810*/  STS.128 [R241+0x1800], R20 ;  /* 0x00180014f1007388 */ /* 0x0203e40000000c00 */
.L_x_1416:
[----:B------:R-:W-:Y:S05]  /*15820*/  BSYNC B1 ;  /* 0x0000000000017941 */ /* 0x000fea0003800000 */
.L_x_1415:
        /* <DEDUP_REMOVED lines=18> */
[----:B------:R-:W-:Y:S02]  /*15950*/  LEA.HI.X R29, R11, R39, R7, 0x1, P1 ;  /* 0x000000270b1d7211 */ /* 0x000fe400008f0c07 */
[----:B------:R-:W-:Y:S01]  /*15960*/  MOV R7, RZ ;  /* 0x000000ff00077202 */ /* 0x000fe20000000f00 */
[----:B------:R-:W-:-:S03]  /*15970*/  @P0 IMAD.MOV R7, RZ, RZ, -R2 ;  /* 0x000000ffff070224 */ /* 0x000fc600078e0a02 */
[----:B------:R-:W4:Y:S02]  /*15980*/  LD.E.128 R28, desc[UR6][R28.64+0x80] ;  /* 0x000080061c1c7980 */ /* 0x000f24000c101d00 */
[----:B------:R-:W-:-:S04]  /*15990*/  IADD3 R11, P1, R7, R3, RZ ;  /* 0x00000003070b7210 */ /* 0x000fc80007f3e0ff */
[----:B------:R-:W-:Y:S02]  /*159a0*/  LEA.HI.X.SX32 R7, R7, R4, 0x1, P1 ;  /* 0x0000000407077211 */ /* 0x000fe400008f0eff */
[----:B------:R-:W-:-:S04]  /*159b0*/  LEA R32, P1, R11, R40, 0x1 ;  /* 0x000000280b207211 */ /* 0x000fc800078208ff */
[----:B------:R-:W-:-:S06]  /*159c0*/  LEA.HI.X R33, R11, R41, R7, 0x1, P1 ;  /* 0x000000290b217211 */ /* 0x000fcc00008f0c07 */
[----:B------:R-:W4:Y:S01]  /*159d0*/  LD.E.128 R32, desc[UR6][R32.64+0x80] ;  /* 0x0000800620207980 */ /* 0x000f22000c101d00 */
[C---:B-----5:R-:W-:Y:S01]  /*159e0*/  SHF.L.U32 R14, R20.reuse, 0x10, RZ ;  /* 0x00000010140e7819 */ /* 0x060fe200000006ff */
[C---:B--2---:R-:W-:Y:S01]  /*159f0*/  IMAD.U32 R42, R23.reuse, 0x10000, RZ ;  /* 0x00010000172a7824 */ /* 0x044fe200078e00ff */
[----:B------:R-:W-:Y:S02]  /*15a00*/  LOP3.LUT R11, R20, 0xffff0000, RZ, 0xc0, !PT ;  /* 0xffff0000140b7812 */ /* 0x000fe400078ec0ff */
[C---:B------:R-:W-:Y:S02]  /*15a10*/  SHF.L.U32 R20, R22.reuse, 0x10, RZ ;  /* 0x0000001016147819 */ /* 0x040fe400000006ff */
[----:B------:R-:W-:Y:S02]  /*15a20*/  LOP3.LUT R17, R22, 0xffff0000, RZ, 0xc0, !PT ;  /* 0xffff000016117812 */ /* 0x000fe400078ec0ff */
[----:B------:R-:W-:Y:S02]  /*15a30*/  LOP3.LUT R15, R23, 0xffff0000, RZ, 0xc0, !PT ;  /* 0xffff0000170f7812 */ /* 0x000fe400078ec0ff */
[C---:B------:R-:W-:Y:S01]  /*15a40*/  LOP3.LUT R7, R21.reuse, 0xffff0000, RZ, 0xc0, !PT ;  /* 0xffff000015077812 */ /* 0x040fe200078ec0ff */
[----:B------:R-:W-:-:S02]  /*15a50*/  IMAD.U32 R21, R21, 0x10000, RZ ;  /* 0x0001000015157824 */ /* 0x000fc400078e00ff */
[C---:B---3--:R-:W-:Y:S01]  /*15a60*/  IMAD.U32 R22, R25.reuse, 0x10000, RZ ;  /* 0x0001000019167824 */ /* 0x048fe200078e00ff */
[----:B------:R-:W-:Y:S02]  /*15a70*/  LOP3.LUT R44, R25, 0xffff0000, RZ, 0xc0, !PT ;  /* 0xffff0000192c7812 */ /* 0x000fe400078ec0ff */
[C---:B------:R-:W-:Y:S02]  /*15a80*/  SHF.L.U32 R37, R24.reuse, 0x10, RZ ;  /* 0x0000001018257819 */ /* 0x040fe400000006ff */
[----:B------:R-:W-:Y:S01]  /*15a90*/  LOP3.LUT R23, R24, 0xffff0000, RZ, 0xc0, !PT ;  /* 0xffff000018177812 */ /* 0x000fe200078ec0ff */
[C---:B------:R-:W-:Y:S01]  /*15aa0*/  IMAD.U32 R24, R27.reuse, 0x10000, RZ ;  /* 0x000100001b187824 */ /* 0x040fe200078e00ff */
[C---:B------:R-:W-:Y:S02]  /*15ab0*/  SHF.L.U32 R43, R26.reuse, 0x10, RZ ;  /* 0x000000101a2b7819 */ /* 0x040fe400000006ff */
[----:B------:R-:W-:Y:S02]  /*15ac0*/  LOP3.LUT R25, R26, 0xffff0000, RZ, 0xc0, !PT ;  /* 0xffff00001a197812 */ /* 0x000fe400078ec0ff */
[----:B------:R-:W-:Y:S01]  /*15ad0*/  LOP3.LUT R45, R27, 0xffff0000, RZ, 0xc0, !PT ;  /* 0xffff00001b2d7812 */ /* 0x000fe200078ec0ff */
[----:B----4-:R-:W-:Y:S01]  /*15ae0*/  IMAD.U32 R27, R29, 0x10000, RZ ;  /* 0x000100001d1b7824 */ /* 0x010fe200078e00ff */
[----:B------:R-:W-:-:S02]  /*15af0*/  SHF.L.U32 R46, R28, 0x10, RZ ;  /* 0x000000101c2e7819 */ /* 0x000fc400000006ff */
[----:B------:R-:W-:Y:S01]  /*15b00*/  LOP3.LUT R26, R28, 0xffff0000, RZ, 0xc0, !PT ;  /* 0xffff00001c1a7812 */ /* 0x000fe200078ec0ff */
[----:B------:R-:W-:Y:S01]  /*15b10*/  @!P0 FADD.FTZ R27, -R27, -RZ ;  /* 0x800000ff1b1b8221 */ /* 0x000fe20000010100 */
        /* <DEDUP_REMOVED lines=8> */
[----:B------:R-:W-:Y:S01]  /*15ba0*/  @!P0 FADD.FTZ R26, -R26, -RZ ;  /* 0x800000ff1a1a8221 */ /* 0x000fe20000010100 */
[----:B------:R-:W-:Y:S01]  /*15bb0*/  FMUL.FTZ R29, R24, R29 ;  /* 0x0000001d181d7220 */ /* 0x000fe20000410000 */
[----:B------:R-:W-:Y:S01]  /*15bc0*/  @!P0 FADD.FTZ R48, -R48, -RZ ;  /* 0x800000ff30308221 */ /* 0x000fe20000010100 */
[----:B------:R-:W-:Y:S01]  /*15bd0*/  FMUL.FTZ R28, R25, R28 ;  /* 0x0000001c191c7220 */ /* 0x000fe20000410000 */
[C---:B------:R-:W-:Y:S01]  /*15be0*/  SHF.L.U32 R25, R32.reuse, 0x10, RZ ;  /* 0x0000001020197819 */ /* 0x040fe200000006ff */
[----:B------:R-:W-:Y:S01]  /*15bf0*/  @!P0 FADD.FTZ R47, -R47, -RZ ;  /* 0x800000ff2f2f8221 */ /* 0x000fe20000010100 */
[----:B------:R-:W-:Y:S01]  /*15c00*/  LOP3.LUT R24, R32, 0xffff0000, RZ, 0xc0, !PT ;  /* 0xffff000020187812 */ /* 0x000fe200078ec0ff */
[----:B------:R-:W-:Y:S01]  /*15c10*/  FMUL.FTZ R37, R37, R46 ;  /* 0x0000002e25257220 */ /* 0x000fe20000410000 */
[----:B------:R-:W-:Y:S01]  /*15c20*/  FMUL.FTZ R26, R23, R26 ;  /* 0x0000001a171a7220 */ /* 0x000fe20000410000 */
[----:B------:R-:W-:Y:S01]  /*15c30*/  @!P0 FADD.FTZ R30, -R30, -RZ ;  /* 0x800000ff1e1e8221 */ /* 0x000fe20000010100 */
[----:B------:R-:W-:Y:S01]  /*15c40*/  IMAD.U32 R23, R33, 0x10000, RZ ;  /* 0x0001000021177824 */ /* 0x000fe200078e00ff */
[----:B------:R-:W-:Y:S01]  /*15c50*/  SHF.L.U32 R32, R34, 0x10, RZ ;  /* 0x0000001022207819 */ /* 0x000fe200000006ff */
[----:B------:R-:W-:Y:S01]  /*15c60*/  FMUL.FTZ R22, R22, R27 ;  /* 0x0000001b16167220 */ /* 0x000fe20000410000 */
[----:B------:R-:W-:Y:S01]  /*15c70*/  LOP3.LUT R31, R34, 0xffff0000, RZ, 0xc0, !PT ;  /* 0xffff0000221f7812 */ /* 0x000fe200078ec0ff */
[----:B------:R-:W-:Y:S01]  /*15c80*/  FMUL.FTZ R43, R43, R48 ;  /* 0x000000302b2b7220 */ /* 0x000fe20000410000 */
[----:B------:R-:W-:Y:S01]  /*15c90*/  LOP3.LUT R33, R33, 0xffff0000, RZ, 0xc0, !PT ;  /* 0xffff000021217812 */ /* 0x000fe200078ec0ff */
[----:B------:R-:W-:Y:S01]  /*15ca0*/  FMUL.FTZ R44, R44, R47 ;  /* 0x0000002f2c2c7220 */ /* 0x000fe20000410000 */
[----:B------:R-:W-:Y:S01]  /*15cb0*/  LOP3.LUT R34, R35, 0xffff0000, RZ, 0xc0, !PT ;  /* 0xffff000023227812 */ /* 0x000fe200078ec0ff */
        /* <DEDUP_REMOVED lines=13> */
[----:B------:R-:W-:Y:S02]  /*15d90*/  F2FP.BF16.F32.PACK_AB R23, R30, R27 ;  /* 0x0000001b1e17723e */ /* 0x000fe400000010ff */
[----:B------:R-:W-:Y:S02]  /*15da0*/  MOV R20, R14 ;  /* 0x0000000e00147202 */ /* 0x000fe40000000f00 */
.L_x_1422:
[----:B------:R-:W-:Y:S05]  /*15db0*/  BSYNC B0 ;  /* 0x0000000000007941 */ /* 0x000fea0003800000 */
.L_x_1421:
[----:B-----5:R1:W-:Y:S02]  /*15dc0*/  STS.128 [R241+0x3800], R20 ;  /* 0x00380014f1007388 */ /* 0x0203e40000000c00 */
.L_x_1420:
[----:B------:R-:W-:Y:S05]  /*15dd0*/  BSYNC B1 ;  /* 0x0000000000017941 */ /* 0x000fea0003800000 */
.L_x_1419:
        /* <DEDUP_REMOVED lines=62> */
[----:B------:R-:W-:Y:S01]  /*161c0*/  FMUL.FTZ R24, R24, R29 ;  /* 0x0000001d18187220 */ /* 0x000fe20000410000 */
[----:B----4-:R-:W-:-:S02]  /*161d0*/  IMAD.U32 R25, R32, 0x10000, RZ ;  /* 0x0001000020197824 */ /* 0x010fc400078e00ff */
[----:B------:R-:W-:Y:S01]  /*161e0*/  FMUL.FTZ R45, R45, R30 ;  /* 0x0000001e2d2d7220 */ /* 0x000fe20000410000 */
[----:B------:R-:W-:Y:S01]  /*161f0*/  LOP3.LUT R23, R32, 0xffff0000, RZ, 0xc0, !PT ;  /* 0xffff000020177812 */ /* 0x000fe200078ec0ff */
[----:B------:R-:W-:Y:S01]  /*16200*/  FMUL.FTZ R21, R21, R26 ;  /* 0x0000001a15157220 */ /* 0x000fe20000410000 */
[C---:B------:R-:W-:Y:S01]  /*16210*/  SHF.L.U32 R22, R33.reuse, 0x10, RZ ;  /* 0x0000001021167819 */ /* 0x040fe200000006ff */
[C---:B------:R-:W-:Y:S01]  /*16220*/  IMAD.U32 R30, R34.reuse, 0x10000, RZ ;  /* 0x00010000221e7824 */ /* 0x040fe200078e00ff */
[----:B------:R-:W-:Y:S01]  /*16230*/  LOP3.LUT R32, R33, 0xffff0000, RZ, 0xc0, !PT ;  /* 0xffff000021207812 */ /* 0x000fe200078ec0ff */
        /* <DEDUP_REMOVED lines=17> */
.L_x_1426:
[----:B------:R-:W-:Y:S05]  /*16350*/  BSYNC B0 ;  /* 0x0000000000007941 */ /* 0x000fea0003800000 */
.L_x_1425:
[----:B-----5:R1:W-:Y:S02]  /*16360*/  STS.128 [R241+0x5800], R20 ;  /* 0x00580014f1007388 */ /* 0x0203e40000000c00 */
.L_x_1424:
[----:B------:R-:W-:Y:S05]  /*16370*/  BSYNC B1 ;  /* 0x0000000000017941 */ /* 0x000fea0003800000 */
.L_x_1423:
        /* <DEDUP_REMOVED lines=65> */
[----:B------:R-:W-:Y:S01]  /*16790*/  FMUL.FTZ R5, R5, R14 ;  /* 0x0000000e05057220 */ /* 0x000fe20000410000 */
[C---:B----4-:R-:W-:Y:S01]  /*167a0*/  IMAD.U32 R12, R24.reuse, 0x10000, RZ ;  /* 0x00010000180c7824 */ /* 0x050fe200078e00ff */
[----:B------:R-:W-:Y:S01]  /*167b0*/  LOP3.LUT R6, R24, 0xffff0000, RZ, 0xc0, !PT ;  /* 0xffff000018067812 */ /* 0x000fe200078ec0ff */
[C---:B------:R-:W-:Y:S01]  /*167c0*/  IMAD.U32 R21, R26.reuse, 0x10000, RZ ;  /* 0x000100001a157824 */ /* 0x040fe200078e00ff */
[----:B------:R-:W-:Y:S01]  /*167d0*/  LOP3.LUT R15, R26, 0xffff0000, RZ, 0xc0, !PT ;  /* 0xffff00001a0f7812 */ /* 0x000fe200078ec0ff */
[----:B------:R-:W-:Y:S01]  /*167e0*/  FMUL.FTZ R31, R28, R31 ;  /* 0x0000001f1c1f7220 */ /* 0x000fe20000410000 */
[----:B------:R-:W-:Y:S01]  /*167f0*/  SHF.L.U32 R4, R25, 0x10, RZ ;  /* 0x0000001019047819 */ /* 0x000fe200000006ff */
        /* <DEDUP_REMOVED lines=17> */
.L_x_1428:
[----:B------:R-:W-:Y:S05]  /*16910*/  BSYNC B0 ;  /* 0x0000000000007941 */ /* 0x000fea0003800000 */
.L_x_1427:
[----:B-----5:R1:W-:Y:S01]  /*16920*/  STS.128 [R241+0x7800], R20 ;  /* 0x00780014f1007388 */ /* 0x0203e20000000c00 */
[----:B------:R-:W-:Y:S05]  /*16930*/  BRA `(.L_x_1352) ;  /* 0x0000000800547947 */ /* 0x000fea0003800000 */
.L_x_1302:
[----:B------:R-:W-:Y:S01]  /*16940*/  IMAD.IADD R81, R240, 0x1, -R81 ;  /* 0x00000001f0517824 */ /* 0x000fe200078e0a51 */
[----:B------:R-:W-:Y:S01]  /*16950*/  BSSY B0, `(.L_x_1429) ;  /* 0x0000029000007945 */ /* 0x000fe20003800000 */
[----:B------:R-:W-:Y:S01]  /*16960*/  VIADD R8, R186, 0x10 ;  /* 0x00000010ba087836 */ /* 0x000fe20000000000 */
[----:B------:R-:W-:Y:S01]  /*16970*/  ISETP.GE.AND P2, PT, R10, R79, PT ;  /* 0x0000004f0a00720c */ /* 0x000fe20003f46270 */
[C---:B------:R-:W-:Y:S01]  /*16980*/  VIADD R36, R186.reuse, 0x20 ;  /* 0x00000020ba247836 */ /* 0x040fe20000000000 */
[CC--:B------:R-:W-:Y:S01]  /*16990*/  ISETP.GE.AND P4, PT, R186.reuse, R81.reuse, PT ;  /* 0x00000051ba00720c */ /* 0x0c0fe20003f86270 */
[----:B-----5:R-:W-:Y:S01]  /*169a0*/  VIADD R16, R186, 0x30 ;  /* 0x00000030ba107836 */ /* 0x020fe20000000000 */
[-C--:B------:R-:W-:Y:S02]  /*169b0*/  ISETP.GE.AND P3, PT, R8, R81.reuse, PT ;  /* 0x000000510800720c */ /* 0x080fe40003f66270 */
[----:B------:R-:W-:Y:S02]  /*169c0*/  ISETP.GE.AND P5, PT, R36, R81, PT ;  /* 0x000000512400720c */ /* 0x000fe40003fa6270 */
[----:B------:R-:W-:-:S02]  /*169d0*/  ISETP.GE.AND P1, PT, R9, R79, PT ;  /* 0x0000004f0900720c */ /* 0x000fc40003f26270 */
[----:B------:R-:W-:-:S05]  /*169e0*/  ISETP.GE.AND P0, PT, R11, R79, PT ;  /* 0x0000004f0b00720c */ /* 0x000fca0003f06270 */
[----:B------:R-:W-:Y:S08]  /*169f0*/  @P4 BRA `(.L_x_1430) ;  /* 0x0000000000784947 */ /* 0x000ff00003800000 */
[----:B------:R-:W-:-:S13]  /*16a00*/  ISETP.GE.AND P6, PT, R14, R79, PT ;  /* 0x0000004f0e00720c */ /* 0x000fda0003fc6270 */
[CC--:B------:R-:W-:Y:S01]  /*16a10*/  @!P6 LEA R12, P4, R192.reuse, R198.reuse, 0x1 ;  /* 0x000000c6c00ce211 */ /* 0x0c0fe200078808ff */
[----:B------:R1:W-:Y:S03]  /*16a20*/  @P6 STS.128 [R241], RZ ;  /* 0x000000fff1006388 */ /* 0x0003e60000000c00 */
[C---:B------:R-:W-:Y:S02]  /*16a30*/  @!P6 LEA.HI.X R13, R192.reuse, R199, R195, 0x1, P4 ;  /* 0x000000c7c00de211 */ /* 0x040fe400020f0cc3 */
[----:B------:R-:W-:-:S03]  /*16a40*/  @!P0 LEA R10, P4, R192, R198, 0x1 ;  /* 0x000000c6c00a8211 */ /* 0x000fc600078808ff */
        /* <DEDUP_REMOVED lines=25> */
.L_x_1430:
[----:B------:R-:W-:Y:S05]  /*16be0*/  BSYNC B0 ;  /* 0x0000000000007941 */ /* 0x000fea0003800000 */
.L_x_1429:
[----:B------:R-:W-:Y:S01]  /*16bf0*/  BSSY B0, `(.L_x_1431) ;  /* 0x0000023000007945 */ /* 0x000fe20003800000 */
[----:B------:R-:W-:-:S03]  /*16c00*/  ISETP.GE.AND P6, PT, R16, R81, PT ;  /* 0x000000511000720c */ /* 0x000fc60003fc6270 */
[----:B------:R-:W-:Y:S10]  /*16c10*/  @P3 BRA `(.L_x_1432) ;  /* 0x0000000000803947 */ /* 0x000ff40003800000 */
[----:B------:R-:W-:Y:S02]  /*16c20*/  ISETP.GE.AND P4, PT, R14, R79, PT ;  /* 0x0000004f0e00720c */ /* 0x000fe40003f86270 */
[----:B------:R-:W-:-:S05]  /*16c30*/  IADD3 R3, P3, R3, R192, RZ ;  /* 0x000000c003037210 */ /* 0x000fca0007f7e0ff */
[----:B------:R-:W-:-:S06]  /*16c40*/  IMAD.X R5, R5, 0x1, R195, P3 ;  /* 0x0000000105057824 */ /* 0x000fcc00018e06c3 */
[CC--:B-1----:R-:W-:Y:S01]  /*16c50*/  @!P4 LEA R12, P3, R3.reuse, R198.reuse, 0x1 ;  /* 0x000000c6030cc211 */ /* 0x0c2fe200078608ff */
[----:B------:R3:W-:Y:S03]  /*16c60*/  @P4 STS.128 [R241+0x800], RZ ;  /* 0x000800fff1004388 */ /* 0x0007e60000000c00 */
[C---:B------:R-:W-:Y:S02]  /*16c70*/  @!P4 LEA.HI.X R13, R3.reuse, R199, R5, 0x1, P3 ;  /* 0x000000c7030dc211 */ /* 0x040fe400018f0c05 */
[----:B------:R-:W-:-:S03]  /*16c80*/  @!P0 LEA R10, P3, R3, R198, 0x1 ;  /* 0x000000c6030a8211 */ /* 0x000fc600078608ff */
        /* <DEDUP_REMOVED lines=19> */
[----:B------:R-:W-:-:S04]  /*16dc0*/  LEA R2, P3, R3, R198, 0x1 ;  /* 0x000000c603027211 */ /* 0x000fc800078608ff */
[----:B------:R-:W-:-:S05]  /*16dd0*/  LEA.HI.X R3, R3, R199, R5, 0x1, P3 ;  /* 0x000000c703037211 */ /* 0x000fca00018f0c05 */
[----:B------:R-:W-:Y:S01]  /*16de0*/  @!PT LDS RZ, [RZ] ;  /* 0x00000000fffff984 */ /* 0x000fe20000000800 */
[----:B------:R-:W-:Y:S01]  /*16df0*/  @!PT LDS RZ, [RZ] ;  /* 0x00000000fffff984 */ /* 0x000fe20000000800 */
[----:B------:R-:W-:Y:S01]  /*16e00*/  @!PT LDS RZ, [RZ] ;  /* 0x00000000fffff984 */ /* 0x000fe20000000800 */
[----:B------:R4:W-:Y:S04]  /*16e10*/  LDGSTS.E.BYPASS.LTC128B.128 [R241+0x6800], desc[UR6][R2.64+0x180] ;  /* 0x0680018002f17fae */ /* 0x0009e8000b901d46 */
.L_x_1432:
[----:B------:R-:W-:Y:S05]  /*16e20*/  BSYNC B0 ;  /* 0x0000000000007941 */ /* 0x000fea0003800000 */
.L_x_1431:
[----:B------:R-:W-:Y:S04]  /*16e30*/  BSSY B0, `(.L_x_1433) ;  /* 0x0000022000007945 */ /* 0x000fe80003800000 */
[----:B------:R-:W-:Y:S05]  /*16e40*/  @P5 BRA `(.L_x_1434) ;  /* 0x0000000000805947 */ /* 0x000fea0003800000 */
[----:B------:R-:W-:Y:S02]  /*16e50*/  ISETP.GE.AND P5, PT, R14, R79, PT ;  /* 0x0000004f0e00720c */ /* 0x000fe40003fa6270 */
[----:B------:R-:W-:-:S04]  /*16e60*/  LEA R5, P3, R196, R192, 0x5 ;  /* 0x000000c0c4057211 */ /* 0x000fc800078628ff */
[----:B----4-:R-:W-:Y:S02]  /*16e70*/  LEA.HI.X R3, R196, R195, R197, 0x5, P3 ;  /* 0x000000c3c4037211 */ /* 0x010fe400018f2cc5 */
[----:B-1-3--:R-:W-:-:S04]  /*16e80*/  @!P0 LEA R10, P4, R5, R198, 0x1 ;  /* 0x000000c6050a8211 */ /* 0x00afc800078808ff */
        /* <DEDUP_REMOVED lines=28> */
.L_x_1434:
[----:B------:R-:W-:Y:S05]  /*17050*/  BSYNC B0 ;  /* 0x0000000000007941 */ /* 0x000fea0003800000 */
.L_x_1433:
[----:B------:R-:W-:Y:S05]  /*17060*/  @P6 BRA `(.L_x_1352) ;  /* 0x0000000000886947 */ /* 0x000fea0003800000 */
[----:B------:R-:W-:Y:S01]  /*17070*/  ISETP.GE.AND P5, PT, R14, R79, PT ;  /* 0x0000004f0e00720c */ /* 0x000fe20003fa6270 */
[----:B------:R-:W-:Y:S02]  /*17080*/  IMAD.MOV.U32 R193, RZ, RZ, R195 ;  /* 0x000000ffffc17224 */ /* 0x000fe400078e00c3 */
[----:B------:R-:W-:Y:S02]  /*17090*/  IMAD R0, R197, 0x30, RZ ;  /* 0x00000030c5007824 */ /* 0x000fe400078e02ff */
[----:B------:R-:W-:-:S04]  /*170a0*/  IMAD.WIDE.U32 R196, R196, 0x30, R192 ;  /* 0x00000030c4c47825 */ /* 0x000fc800078e00c0 */
[----:B--2-4-:R-:W-:Y:S01]  /*170b0*/  IMAD.IADD R3, R0, 0x1, R197 ;  /* 0x0000000100037824 */ /* 0x014fe200078e02c5 */
[CC--:B-1-3--:R-:W-:Y:S02]  /*170c0*/  @!P0 LEA R6, P4, R196.reuse, R198.reuse, 0x1 ;  /* 0x000000c6c4068211 */ /* 0x0cafe400078808ff */
        /* <DEDUP_REMOVED lines=28> */
.L_x_1352:
[----:B------:R-:W-:Y:S05]  /*17290*/  BSYNC B3 ;  /* 0x0000000000037941 */ /* 0x000fea0003800000 */
.L_x_1301:
[----:B------:R-:W-:Y:S01]  /*172a0*/  LEA R17, R165, 0xffffffc0, 0x6 ;  /* 0xffffffc0a5117811 */ /* 0x000fe200078e30ff */
[----:B------:R-:W-:Y:S01]  /*172b0*/  BSSY B0, `(.L_x_1435) ;  /* 0x0000023000007945 */ /* 0x000fe20003800000 */
[----:B------:R-:W-:-:S03]  /*172c0*/  LOP3.LUT R243, R77, 0xff, RZ, 0xc0, !PT ;  /* 0x000000ff4df37812 */ /* 0x000fc600078ec0ff */
[----:B--2-4-:R-:W-:-:S05]  /*172d0*/  IMAD.IADD R3, R72, 0x1, -R17 ;  /* 0x0000000148037824 */ /* 0x014fca00078e0a11 */
        /* <DEDUP_REMOVED lines=8> */
[----:B-1-3-5:R-:W-:Y:S01]  /*17360*/  @P1 IMAD.MOV.U32 R6, RZ, RZ, R234 ;  /* 0x000000ffff061224 */ /* 0x02afe200078e00ea */
[----:B------:R-:W-:Y:S01]  /*17370*/  @P2 MOV R4, R234 ;  /* 0x000000ea00042202 */ /* 0x000fe20000000f00 */
[--C-:B------:R-:W-:Y:S01]  /*17380*/  @P1 IMAD.MOV.U32 R7, RZ, RZ, R235.reuse ;  /* 0x000000ffff071224 */ /* 0x100fe200078e00eb */
[----:B------:R-:W-:Y:S01]  /*17390*/  @!PT LDS RZ, [RZ] ;  /* 0x00000000fffff984 */ /* 0x000fe20000000800 */
[----:B------:R-:W-:Y:S01]  /*173a0*/  @!PT LDS RZ, [RZ] ;  /* 0x00000000fffff984 */ /* 0x000fe20000000800 */
[----:B------:R-:W-:Y:S01]  /*173b0*/  @!PT LDS RZ, [RZ] ;  /* 0x00000000fffff984 */ /* 0x000fe20000000800 */
[----:B------:R2:W-:Y:S01]  /*173c0*/  @!P6 LDGSTS.E.BYPASS.LTC128B.128 [R241+0x8000], desc[UR6][R234.64] ;  /* 0x08000000eaf1efae */ /* 0x0005e2000b901d46 */
[----:B------:R-:W-:-:S03]  /*173d0*/  @P2 IMAD.MOV.U32 R5, RZ, RZ, R235 ;  /* 0x000000ffff052224 */ /* 0x000fc600078e00eb */
        /* <DEDUP_REMOVED lines=16> */
.L_x_1436:
[----:B------:R-:W-:Y:S05]  /*174e0*/  BSYNC B0 ;  /* 0x0000000000007941 */ /* 0x000fea0003800000 */
.L_x_1435:
[----:B------:R-:W-:Y:S04]  /*174f0*/  BSSY B0, `(.L_x_1437) ;  /* 0x0000025000007945 */ /* 0x000fe80003800000 */
[----:B------:R-:W-:Y:S05]  /*17500*/  @P5 BRA `(.L_x_1438) ;  /* 0x00000000008c5947 */ /* 0x000fea0003800000 */
[C---:B------:R-:W-:Y:S02]  /*17510*/  LOP3.LUT R0, R243.reuse, 0x1, RZ, 0xc0, !PT ;  /* 0x00000001f3007812 */ /* 0x040fe400078ec0ff */
[C---:B------:R-:W-:Y:S02]  /*17520*/  LOP3.LUT P5, RZ, R243.reuse, 0x2, RZ, 0xc0, !PT ;  /* 0x00000002f3ff7812 */ /* 0x040fe400078ac0ff */
[----:B------:R-:W-:Y:S02]  /*17530*/  ISETP.NE.U32.AND P6, PT, R0, 0x1, PT ;  /* 0x000000010000780c */ /* 0x000fe40003fc5070 */
[----:B------:R-:W-:Y:S02]  /*17540*/  LOP3.LUT P3, RZ, R243, 0x4, RZ, 0xc0, !PT ;  /* 0x00000004f3ff7812 */ /* 0x000fe4000786c0ff */
[----:B-123--:R-:W-:-:S05]  /*17550*/  IADD3 R7, P1, R232, R176, RZ ;  /* 0x000000b0e8077210 */ /* 0x00efca0007f3e0ff */
        /* <DEDUP_REMOVED lines=30> */
.L_x_1438:
[----:B------:R-:W-:Y:S05]  /*17740*/  BSYNC B0 ;  /* 0x0000000000007941 */ /* 0x000fea0003800000 */
.L_x_1437:
[----:B------:R-:W-:Y:S04]  /*17750*/  BSSY B0, `(.L_x_1439) ;  /* 0x0000027000007945 */ /* 0x000fe80003800000 */
[----:B------:R-:W-:Y:S05]  /*17760*/  @P4 BRA `(.L_x_1440) ;  /* 0x0000000000944947 */ /* 0x000fea0003800000 */
[C---:B------:R-:W-:Y:S02]  /*17770*/  LOP3.LUT R0, R243.reuse, 0x1, RZ, 0xc0, !PT ;  /* 0x00000001f3007812 */ /* 0x040fe400078ec0ff */
[C---:B------:R-:W-:Y:S02]  /*17780*/  LOP3.LUT P5, RZ, R243.reuse, 0x2, RZ, 0xc0, !PT ;  /* 0x00000002f3ff7812 */ /* 0x040fe400078ac0ff */
[----:B------:R-:W-:Y:S01]  /*17790*/  ISETP.NE.U32.AND P6, PT, R0, 0x1, PT ;  /* 0x000000010000780c */ /* 0x000fe20003fc5070 */
[C---:B------:R-:W-:Y:S01]  /*177a0*/  IMAD.SHL.U32 R0, R68.reuse, 0x20, RZ ;  /* 0x0000002044007824 */ /* 0x040fe200078e00ff */
[C---:B------:R-:W-:Y:S02]  /*177b0*/  LOP3.LUT P4, RZ, R243.reuse, 0x4, RZ, 0xc0, !PT ;  /* 0x00000004f3ff7812 */ /* 0x040fe4000788c0ff */
[----:B------:R-:W-:Y:S02]  /*177c0*/  LOP3.LUT P2, RZ, R243, 0x8, RZ, 0xc0, !PT ;  /* 0x00000008f3ff7812 */ /* 0x000fe4000784c0ff */
[----:B------:R-:W-:-:S02]  /*177d0*/  SHF.L.U64.HI R2, R68, 0x5, R69 ;  /* 0x0000000544027819 */ /* 0x000fc40000010245 */
[----:B-12-4-:R-:W-:-:S05]  /*177e0*/  LEA R5, P1, R68, R176, 0x5 ;  /* 0x000000b044057211 */ /* 0x016fca00078228ff */
[----:B---3-5:R-:W-:-:S04]  /*177f0*/  @!P6 LEA R6, P3, R0, R234, 0x1 ;  /* 0x000000ea0006e211 */ /* 0x028fc800078608ff */
        /* <DEDUP_REMOVED lines=28> */
.L_x_1440:
[----:B------:R-:W-:Y:S05]  /*179c0*/  BSYNC B0 ;  /* 0x0000000000007941 */ /* 0x000fea0003800000 */
.L_x_1439:
[----:B------:R-:W-:Y:S04]  /*179d0*/  BSSY B0, `(.L_x_1441) ;  /* 0x000002a000007945 */ /* 0x000fe80003800000 */
[----:B------:R-:W-:Y:S05]  /*179e0*/  @P0 BRA `(.L_x_1442) ;  /* 0x0000000000a00947 */ /* 0x000fea0003800000 */
[C---:B------:R-:W-:Y:S01]  /*179f0*/  LOP3.LUT R0, R243.reuse, 0x1, RZ, 0xc0, !PT ;  /* 0x00000001f3007812 */ /* 0x040fe200078ec0ff */
[----:B------:R-:W-:Y:S01]  /*17a00*/  IMAD.MOV.U32 R178, RZ, RZ, R176 ;  /* 0x000000ffffb27224 */ /* 0x000fe200078e00b0 */
[----:B------:R-:W-:Y:S02]  /*17a10*/  LOP3.LUT P2, RZ, R243, 0x2, RZ, 0xc0, !PT ;  /* 0x00000002f3ff7812 */ /* 0x000fe4000784c0ff */
[----:B------:R-:W-:Y:S01]  /*17a20*/  ISETP.NE.U32.AND P3, PT, R0, 0x1, PT ;  /* 0x000000010000780c */ /* 0x000fe20003f65070 */
[----:B------:R-:W-:Y:S01]  /*17a30*/  IMAD R0, R69, 0x30, RZ ;  /* 0x0000003045007824 */ /* 0x000fe200078e02ff */
[----:B------:R-:W-:Y:S01]  /*17a40*/  LOP3.LUT P1, RZ, R243, 0x4, RZ, 0xc0, !PT ;  /* 0x00000004f3ff7812 */ /* 0x000fe2000782c0ff */
[----:B-123-5:R-:W-:-:S04]  /*17a50*/  IMAD.WIDE.U32 R6, R68, 0x30, R178 ;  /* 0x0000003044067825 */ /* 0x02efc800078e00b2 */
[----:B----4-:R-:W-:-:S04]  /*17a60*/  IMAD.IADD R5, R7, 0x1, R0 ;  /* 0x0000000107057824 */ /* 0x010fc800078e0200 */
[-C--:B------:R-:W-:Y:S02]  /*17a70*/  @P2 LEA R14, P4, R6, R180.reuse, 0x1 ;  /* 0x000000b4060e2211 */ /* 0x080fe400078808ff */
[----:B------:R-:W-:Y:S02]  /*17a80*/  @!P3 IMAD.WIDE.U32 R10, R68, 0x60, R234 ;  /* 0x00000060440ab825 */ /* 0x000fe400078e00ea */
[C---:B------:R-:W-:Y:S02]  /*17a90*/  @P1 LEA R12, P0, R6.reuse, R180, 0x1 ;  /* 0x000000b4060c1211 */ /* 0x040fe400078008ff */
[----:B------:R-:W-:Y:S01]  /*17aa0*/  @!P3 IMAD R69, R69, 0x60, RZ ;  /* 0x000000604545b824 */ /* 0x000fe200078e02ff */
[CCC-:B------:R-:W-:Y:S02]  /*17ab0*/  @P2 LEA.HI.X R15, R6.reuse, R181.reuse, R5.reuse, 0x1, P4 ;  /* 0x000000b5060f2211 */ /* 0x1c0fe400020f0c05 */
[----:B------:R-:W-:Y:S01]  /*17ac0*/  @P1 LEA.HI.X R13, R6, R181, R5, 0x1, P0 ;  /* 0x000000b5060d1211 */ /* 0x000fe200000f0c05 */
[----:B------:R-:W-:Y:S01]  /*17ad0*/  @!P3 IMAD.IADD R11, R69, 0x1, R11 ;  /* 0x00000001450bb824 */ /* 0x000fe200078e020b */
[----:B------:R-:W-:-:S04]  /*17ae0*/  LOP3.LUT P0, RZ, R243, 0x8, RZ, 0xc0, !PT ;  /* 0x00000008f3ff7812 */ /* 0x000fc8000780c0ff */
        /* <DEDUP_REMOVED lines=16> */
[----:B------:R-:W-:-:S04]  /*17bf0*/  LEA R4, P0, R6, R180, 0x1 ;  /* 0x000000b406047211 */ /* 0x000fc800078008ff */
[----:B------:R-:W-:-:S05]  /*17c00*/  LEA.HI.X R5, R6, R181, R5, 0x1, P0 ;  /* 0x000000b506057211 */ /* 0x000fca00000f0c05 */
[----:B------:R-:W-:Y:S01]  /*17c10*/  @!PT LDS RZ, [RZ] ;  /* 0x00000000fffff984 */ /* 0x000fe20000000800 */
[----:B------:R-:W-:Y:S01]  /*17c20*/  @!PT LDS RZ, [RZ] ;  /* 0x00000000fffff984 */ /* 0x000fe20000000800 */
[----:B------:R-:W-:Y:S01]  /*17c30*/  @!PT LDS RZ, [RZ] ;  /* 0x00000000fffff984 */ /* 0x000fe20000000800 */
[----:B------:R2:W-:Y:S01]  /*17c40*/  LDGSTS.E.BYPASS.LTC128B.128 [R241+0xf800], desc[UR6][R4.64+0x180] ;  /* 0x0f80018004f17fae */ /* 0x0005e2000b901d46 */
[----:B------:R-:W-:Y:S05]  /*17c50*/  BRA `(.L_x_1442) ;  /* 0x0000000000047947 */ /* 0x000fea0003800000 */
.L_x_1443:
[----:B------:R2:W-:Y:S02]  /*17c60*/  STS.128 [R241+0xf800], RZ ;  /* 0x00f800fff1007388 */ /* 0x0005e40000000c00 */
.L_x_1442:
[----:B------:R-:W-:Y:S05]  /*17c70*/  BSYNC B0 ;  /* 0x0000000000007941 */ /* 0x000fea0003800000 */
.L_x_1441:
        /* <DEDUP_REMOVED lines=16> */
[----:B-12-4-:R-:W-:Y:S01]  /*17d80*/  @P1 IMAD.MOV.U32 R4, RZ, RZ, R188 ;  /* 0x000000ffff041224 */ /* 0x016fe200078e00bc */
        /* <DEDUP_REMOVED lines=23> */
.L_x_1445:
[----:B------:R-:W-:Y:S05]  /*17f00*/  BSYNC B0 ;  /* 0x0000000000007941 */ /* 0x000fea0003800000 */
.L_x_1444:
[----:B------:R1:W-:Y:S01]  /*17f10*/  @P6 STS.128 [R241+0x10800], RZ ;  /* 0x010800fff1006388 */ /* 0x0003e20000000c00 */
[----:B------:R-:W-:Y:S03]  /*17f20*/  BSSY B0, `(.L_x_1446) ;  /* 0x0000028000007945 */ /* 0x000fe60003800000 */
[----:B------:R1:W-:Y:S04]  /*17f30*/  @P6 STS.128 [R241+0x12800], RZ ;  /* 0x012800fff1006388 */ /* 0x0003e80000000c00 */
[----:B------:R1:W-:Y:S04]  /*17f40*/  @P6 STS.128 [R241+0x14800], RZ ;  /* 0x014800fff1006388 */ /* 0x0003e80000000c00 */
[----:B------:R1:W-:Y:S01]  /*17f50*/  @P6 STS.128 [R241+0x16800], RZ ;  /* 0x016800fff1006388 */ /* 0x0003e20000000c00 */
[----:B------:R-:W-:Y:S05]  /*17f60*/  @P6 BRA `(.L_x_1447) ;  /* 0x00000000008c6947 */ /* 0x000fea0003800000 */
[C---:B------:R-:W-:Y:S02]  /*17f70*/  LOP3.LUT R0, R243.reuse, 0x1, RZ, 0xc0, !PT ;  /* 0x00000001f3007812 */ /* 0x040fe400078ec0ff */
[C---:B------:R-:W-:Y:S02]  /*17f80*/  LOP3.LUT P5, RZ, R243.reuse, 0x2, RZ, 0xc0, !PT ;  /* 0x00000002f3ff7812 */ /* 0x040fe400078ac0ff */
[----:B------:R-:W-:Y:S02]  /*17f90*/  ISETP.NE.U32.AND P6, PT, R0, 0x1, PT ;  /* 0x000000010000780c */ /* 0x000fe40003fc5070 */
[----:B------:R-:W-:Y:S02]  /*17fa0*/  LOP3.LUT P3, RZ, R243, 0x4, RZ, 0xc0, !PT ;  /* 0x00000004f3ff7812 */ /* 0x000fe4000786c0ff */
[----:B-12-4-:R-:W-:-:S05]  /*17fb0*/  IADD3 R5, P1, R230, R182, RZ ;  /* 0x000000b6e6057210 */ /* 0x016fca0007f3e0ff */
[----:B------:R-:W-:Y:S02]  /*17fc0*/  IMAD.X R3, R231, 0x1, R185, P1 ;  /* 0x00000001e7037824 */ /* 0x000fe400008e06b9 */
[C---:B------:R-:W-:Y:S02]  /*17fd0*/  @P5 LEA R8, P1, R5.reuse, R190, 0x1 ;  /* 0x000000be05085211 */ /* 0x040fe400078208ff */
[C---:B---3--:R-:W-:Y:S02]  /*17fe0*/  @!P6 LEA R10, P2, R230.reuse, R188, 0x1 ;  /* 0x000000bce60ae211 */ /* 0x048fe400078408ff */
[----:B------:R-:W-:Y:S02]  /*17ff0*/  @P5 LEA.HI.X R9, R5, R191, R3, 0x1, P1 ;  /* 0x000000bf05095211 */ /* 0x000fe400008f0c03 */
[----:B------:R-:W-:Y:S02]  /*18000*/  @!P6 LEA.HI.X R11, R230, R189, R231, 0x1, P2 ;  /* 0x000000bde60be211 */ /* 0x000fe400010f0ce7 */
[----:B------:R-:W-:-:S02]  /*18010*/  LOP3.LUT P2, RZ, R243, 0x8, RZ, 0xc0, !PT ;  /* 0x00000008f3ff7812 */ /* 0x000fc4000784c0ff */
[CC--:B-----5:R-:W-:Y:S01]  /*18020*/  @P3 LEA R6, P1, R5.reuse, R190.reuse, 0x1 ;  /* 0x000000be05063211 */ /* 0x0e0fe200078208ff */
        /* <DEDUP_REMOVED lines=23> */
.L_x_1447:
[----:B------:R-:W-:Y:S05]  /*181a0*/  BSYNC B0 ;  /* 0x0000000000007941 */ /* 0x000fea0003800000 */
.L_x_1446:
        /* <DEDUP_REMOVED lines=8> */
[----:B------:R-:W-:Y:S01]  /*18230*/  ISETP.NE.U32.AND P6, PT, R0, 0x1, PT ;  /* 0x000000010000780c */ /* 0x000fe20003fc5070 */
[C---:B------:R-:W-:Y:S01]  /*18240*/  IMAD.SHL.U32 R0, R70.reuse, 0x20, RZ ;  /* 0x0000002046007824 */ /* 0x040fe200078e00ff */
[C---:B------:R-:W-:Y:S02]  /*18250*/  LOP3.LUT P4, RZ, R243.reuse, 0x4, RZ, 0xc0, !PT ;  /* 0x00000004f3ff7812 */ /* 0x040fe4000788c0ff */
[----:B------:R-:W-:Y:S02]  /*18260*/  LOP3.LUT P2, RZ, R243, 0x8, RZ, 0xc0, !PT ;  /* 0x00000008f3ff7812 */ /* 0x000fe4000784c0ff */
[----:B-1----:R-:W-:-:S02]  /*18270*/  SHF.L.U64.HI R2, R70, 0x5, R71 ;  /* 0x0000000546027819 */ /* 0x002fc40000010247 */
[----:B------:R-:W-:-:S05]  /*18280*/  LEA R3, P1, R70, R182, 0x5 ;  /* 0x000000b646037211 */ /* 0x000fca00078228ff */
[----:B--2-4-:R-:W-:-:S04]  /*18290*/  @!P6 LEA R4, P3, R0, R188, 0x1 ;  /* 0x000000bc0004e211 */ /* 0x014fc800078608ff */
[----:B------:R-:W-:Y:S02]  /*182a0*/  @!P6 LEA.HI.X R5, R0, R189, R2, 0x1, P3 ;  /* 0x000000bd0005e211 */ /* 0x000fe400018f0c02 */
[----:B------:R-:W-:Y:S02]  /*182b0*/  LEA.HI.X R0, R70, R185, R71, 0x5, P1 ;  /* 0x000000b946007211 */ /* 0x000fe400008f2c47 */
[CC--:B------:R-:W-:Y:S01]  /*182c0*/  @P5 LEA R8, P1, R3.reuse, R190.reuse, 0x1 ;  /* 0x000000be03085211 */ /* 0x0c0fe200078208ff */
[----:B------:R-:W-:Y:S01]  /*182d0*/  @!PT LDS RZ, [RZ] ;  /* 0x00000000fffff984 */ /* 0x000fe20000000800 */
[----:B------:R-:W-:Y:S01]  /*182e0*/  @!PT LDS RZ, [RZ] ;  /* 0x00000000fffff984 */ /* 0x000fe20000000800 */
[----:B------:R-:W-:Y:S01]  /*182f0*/  @!PT LDS RZ, [RZ] ;  /* 0x00000000fffff984 */ /* 0x000fe20000000800 */
[----:B------:R1:W-:Y:S01]  /*18300*/  @!P6 LDGSTS.E.BYPASS.LTC128B.128 [R241+0x11000], desc[UR6][R4.64] ;  /* 0x1100000004f1efae */ /* 0x0003e2000b901d46 */
[CC--:B---3-5:R-:W-:Y:S02]  /*18310*/  @P4 LEA R6, P3, R3.reuse, R190.reuse, 0x1 ;  /* 0x000000be03064211 */ /* 0x0e8fe400078608ff */
        /* <DEDUP_REMOVED lines=20> */
.L_x_1449:
[----:B------:R-:W-:Y:S05]  /*18460*/  BSYNC B0 ;  /* 0x0000000000007941 */ /* 0x000fea0003800000 */
.L_x_1448:
[----:B------:R2:W-:Y:S01]  /*18470*/  @P0 STS.128 [R241+0x11800], RZ ;  /* 0x011800fff1000388 */ /* 0x0005e20000000c00 */
[----:B------:R-:W-:Y:S01]  /*18480*/  SHF.R.S32.HI R0, RZ, 0x1f, R57 ;  /* 0x0000001fff007819 */ /* 0x000fe20000011439 */
[----:B------:R-:W-:Y:S02]  /*18490*/  BSSY B0, `(.L_x_1450) ;  /* 0x000002f000007945 */ /* 0x000fe40003800000 */
[----:B------:R2:W-:Y:S01]  /*184a0*/  @P0 STS.128 [R241+0x13800], RZ ;  /* 0x013800fff1000388 */ /* 0x0005e20000000c00 */
[----:B------:R-:W-:-:S03]  /*184b0*/  LEA.HI R0, R0, R57, RZ, 0x5 ;  /* 0x0000003900007211 */ /* 0x000fc600078f28ff */
[----:B------:R2:W-:Y:S01]  /*184c0*/  @P0 STS.128 [R241+0x15800], RZ ;  /* 0x015800fff1000388 */ /* 0x0005e20000000c00 */
[----:B-1----:R-:W-:-:S03]  /*184d0*/  SHF.R.S32.HI R2, RZ, 0x5, R0 ;  /* 0x00000005ff027819 */ /* 0x002fc60000011400 */
        /* <DEDUP_REMOVED lines=10> */
[-C--:B------:R-:W-:Y:S02]  /*18580*/  @P2 LEA R8, P4, R184, R190.reuse, 0x1 ;  /* 0x000000beb8082211 */ /* 0x080fe400078808ff */
[----:B--2-4-:R-:W-:Y:S02]  /*18590*/  @!P3 IMAD.WIDE.U32 R4, R70, 0x60, R188 ;  /* 0x000000604604b825 */ /* 0x014fe400078e00bc */
[C---:B---3-5:R-:W-:Y:S02]  /*185a0*/  @P1 LEA R6, P0, R184.reuse, R190, 0x1 ;  /* 0x000000beb8061211 */ /* 0x068fe400078008ff */
        /* <DEDUP_REMOVED lines=28> */
.L_x_1452:
[----:B------:R2:W-:Y:S02]  /*18770*/  STS.128 [R241+0x17800], RZ ;  /* 0x017800fff1007388 */ /* 0x0005e40000000c00 */
.L_x_1451:
[----:B------:R-:W-:Y:S05]  /*18780*/  BSYNC B0 ;  /* 0x0000000000007941 */ /* 0x000fea0003800000 */
.L_x_1450:
[C---:B------:R-:W-:Y:S01]  /*18790*/  IMAD.SHL.U32 R0, R59.reuse, 0x40, RZ ;  /* 0x000000403b007824 */ /* 0x040fe200078e00ff */
[----:B------:R-:W-:Y:S01]  /*187a0*/  R2P PR, R59, 0x6 ;  /* 0x000000063b007804 */ /* 0x000fe20000000000 */
[----:B------:R-:W-:Y:S01]  /*187b0*/  IMAD.SHL.U32 R186, R186, 0x8, RZ ;  /* 0x00000008baba7824 */ /* 0x000fe200078e00ff */
[----:B------:R-:W0:Y:S01]  /*187c0*/  LDGDEPBAR ;  /* 0x00000000000079af */ /* 0x000e220000000000 */
[----:B------:R-:W-:Y:S01]  /*187d0*/  IMAD R225, R2, 0x400, R55 ;  /* 0x0000040002e17824 */ /* 0x000fe200078e0237 */
[----:B------:R-:W-:-:S04]  /*187e0*/  LOP3.LUT R3, R0, 0x1c0, RZ, 0xc0, !PT ;  /* 0x000001c000037812 */ /* 0x000fc800078ec0ff */
[----:B------:R-:W-:Y:S02]  /*187f0*/  LOP3.LUT R186, R3, 0x8, R186, 0xf8, !PT ;  /* 0x0000000803ba7812 */ /* 0x000fe400078ef8ba */
[----:B------:R-:W-:Y:S02]  /*18800*/  SHF.R.U32.HI R3, RZ, 0x3, R3 ;  /* 0x00000003ff037819 */ /* 0x000fe40000011603 */
[----:B------:R-:W-:Y:S02]  /*18810*/  LEA R225, R225, UR4, 0x1 ;  /* 0x00000004e1e17c11 */ /* 0x000fe4000f8e08ff */
[----:B------:R-:W-:Y:S02]  /*18820*/  LOP3.LUT R224, R186, R3, RZ, 0x3c, !PT ;  /* 0x00000003bae07212 */ /* 0x000fe400078e3cff */
[----:B------:R-:W-:Y:S01]  /*18830*/  MOV R3, 0x40 ;  /* 0x0000004000037802 */ /* 0x000fe20000000f00 */
[----:B------:R-:W-:Y:S01]  /*18840*/  LDSM.16.M88.4 R36, [R225] ;  /* 0x00000000e124783b */ /* 0x000fe20000000200 */
[----:B------:R-:W-:-:S02]  /*18850*/  IMAD R223, R58, 0x2, R225 ;  /* 0x000000023adf7824 */ /* 0x000fc400078e02e1 */
[----:B------:R-:W-:Y:S01]  /*18860*/  IMAD R224, R73, 0x200, R224 ;  /* 0x0000020049e07824 */ /* 0x000fe200078e02e0 */
[----:B------:R-:W-:Y:S01]  /*18870*/  SEL R3, R3, 0xffffffc0, !P2 ;  /* 0xffffffc003037807 */ /* 0x000fe20005000000 */
[C---:B------:R-:W-:Y:S01]  /*18880*/  IMAD R221, R56.reuse, 0x2, R225 ;  /* 0x0000000238dd7824 */ /* 0x040fe200078e02e1 */
[----:B---34-:R-:W-:Y:S01]  /*18890*/  LDSM.16.M88.4 R12, [R223] ;  /* 0x00000000df0c783b */ /* 0x018fe20000000200 */
[----:B------:R-:W-:Y:S01]  /*188a0*/  IMAD R220, R56, 0x2, R223 ;  /* 0x0000000238dc7824 */ /* 0x000fe200078e02df */
[----:B------:R-:W-:Y:S02]  /*188b0*/  LEA R224, R224, UR4, 0x1 ;  /* 0x00000004e0e07c11 */ /* 0x000fe4000f8e08ff */
[----:B------:R-:W-:Y:S02]  /*188c0*/  LDSM.16.M88.4 R96, [R221] ;  /* 0x00000000dd60783b */ /* 0x000fe40000000200 */
[C---:B------:R-:W-:Y:S01]  /*188d0*/  IADD3 R0, R224.reuse, 0x8000, RZ ;  /* 0x00008000e0007810 */ /* 0x040fe20007ffe0ff */
[C---:B------:R-:W-:Y:S01]  /*188e0*/  VIADD R222, R224.reuse, 0x8020 ;  /* 0x00008020e0de7836 */ /* 0x040fe20000000000 */
[----:B------:R-:W2:Y:S01]  /*188f0*/  LDSM.16.M88.4 R20, [R224+0x8000] ;  /* 0x00800000e014783b */ /* 0x000ea20000000200 */
[----:B------:R-:W-:-:S02]  /*18900*/  IMAD.IADD R219, R224, 0x1, R3 ;  /* 0x00000001e0db7824 */ /* 0x000fc400078e0203 */
[----:B------:R-:W-:Y:S01]  /*18910*/  @P1 VIADD R222, R0, 0xffffffe0 ;  /* 0xffffffe000de1836 */ /* 0x000fe20000000000 */
[----:B------:R-:W3:Y:S04]  /*18920*/  LDSM.16.M88.4 R44, [R224+0x8800] ;  /* 0x00880000e02c783b */ /* 0x000ee80000000200 */
[----:B------:R-:W4:Y:S01]  /*18930*/  LDSM.16.M88.4 R28, [R222] ;  /* 0x00000000de1c783b */ /* 0x000f220000000200 */
[----:B------:R-:W-:-:S03]  /*18940*/  IADD3 R215, R3, R222, RZ ;  /* 0x000000de03d77210 */ /* 0x000fc60007ffe0ff */
[----:B------:R-:W-:Y:S04]  /*18950*/  LDSM.16.M88.4 R68, [R219+0x8000] ;  /* 0x00800000db44783b */ /* 0x000fe80000000200 */
[----:B------:R-:W4:Y:S04]  /*18960*/  LDSM.16.M88.4 R84, [R224+0x9000] ;  /* 0x00900000e054783b */ /* 0x000f280000000200 */
[----:B------:R-:W4:Y:S04]  /*18970*/  LDSM.16.M88.4 R24, [R224+0x9800] ;  /* 0x00980000e018783b */ /* 0x000f280000000200 */
[----:B------:R-:W4:Y:S04]  /*18980*/  LDSM.16.M88.4 R76, [R222+0x800] ;  /* 0x00080000de4c783b */ /* 0x000f280000000200 */
[----:B-1----:R-:W-:Y:S04]  /*18990*/  LDSM.16.M88.4 R8, [R220] ;  /* 0x00000000dc08783b */ /* 0x002fe80000000200 */
[----:B------:R-:W1:Y:S04]  /*189a0*/  LDSM.16.M88.4 R104, [R215] ;  /* 0x00000000d768783b */ /* 0x000e680000000200 */
[----:B------:R-:W1:Y:S01]  /*189b0*/  LDSM.16.M88.4 R60, [R222+0x1000] ;  /* 0x00100000de3c783b */ /* 0x000e620000000200 */
[C---:B--2--5:R-:W-:Y:S03]  /*189c0*/  HMMA.16816.F32.BF16 R4, R36.reuse, R20, RZ ;  /* 0x000000142404723c */ /* 0x064fe600000418ff */
[----:B------:R-:W2:Y:S04]  /*189d0*/  LDSM.16.M88.4 R48, [R222+0x1800] ;  /* 0x00180000de30783b */ /* 0x000ea80000000200 */
[----:B------:R-:W2:Y:S01]  /*189e0*/  LDSM.16.M88.4 R100, [R219+0x8800] ;  /* 0x00880000db64783b */ /* 0x000ea20000000200 */
[C---:B------:R-:W-:Y:S03]  /*189f0*/  HMMA.16816.F32.BF16 R20, R36.reuse, R22, RZ ;  /* 0x000000162414723c */ /* 0x040fe600000418ff */
[----:B------:R-:W-:Y:S03]  /*18a00*/  LDSM.16.M88.4 R88, [R224+0xa000] ;  /* 0x00a00000e058783b */ /* 0x000fe60000000200 */
[C---:B---3--:R-:W-:Y:S01]  /*18a10*/  HMMA.16816.F32.BF16 R32, R36.reuse, R44, RZ ;  /* 0x0000002c2420723c */ /* 0x048fe200000418ff */
[----:B------:R-:W-:Y:S04]  /*18a20*/  LDSM.16.M88.4 R40, [R219+0x9000] ;  /* 0x00900000db28783b */ /* 0x000fe80000000200 */
[----:B------:R-:W-:Y:S01]  /*18a30*/  LDSM.16.M88.4 R92, [R215+0x800] ;  /* 0x00080000d75c783b */ /* 0x000fe20000000200 */
[----:B------:R-:W-:Y:S03]  /*18a40*/  HMMA.16816.F32.BF16 R44, R36, R46, RZ ;  /* 0x0000002e242c723c */ /* 0x000fe600000418ff */
[----:B------:R-:W3:Y:S03]  /*18a50*/  LD.E R0, desc[UR6][R18.64+0x18c] ;  /* 0x00018c0612007980 */ /* 0x000ee6000c101900 */
[C---:B----4-:R-:W-:Y:S01]  /*18a60*/  HMMA.16816.F32.BF16 R4, R12.reuse, R28, R4 ;  /* 0x0000001c0c04723c */ /* 0x050fe20000041804 */
[----:B------:R-:W-:Y:S04]  /*18a70*/  LDSM.16.M88.4 R112, [R219+0xd000] ;  /* 0x00d00000db70783b */ /* 0x000fe80000000200 */
[----:B------:R-:W-:Y:S01]  /*18a80*/  LDSM.16.M88.4 R108, [R224+0xe800] ;  /* 0x00e80000e06c783b */ /* 0x000fe20000000200 */
[----:B------:R-:W-:Y:S03]  /*18a90*/  HMMA.16816.F32.BF16 R20, R12, R30, R20 ;  /* 0x0000001e0c14723c */ /* 0x000fe60000041814 */
[----:B------:R-:W-:Y:S03]  /*18aa0*/  LDSM.16.M88.4 R28, [R219+0x9800] ;  /* 0x00980000db1c783b */ /* 0x000fe60000000200 */
[C---:B------:R-:W-:Y:S01]  /*18ab0*/  HMMA.16816.F32.BF16 R64, R36.reuse, R84, RZ ;  /* 0x000000542440723c */ /* 0x040fe200000418ff */
[----:B------:R-:W-:Y:S05]  /*18ac0*/  LDSM.16.M88.4 R116, [R222+0x5800] ;  /* 0x00580000de74783b */ /* 0x000fea0000000200 */
[----:B------:R-:W-:Y:S06]  /*18ad0*/  HMMA.16816.F32.BF16 R84, R36, R86, RZ ;  /* 0x000000562454723c */ /* 0x000fec00000418ff */
[----:B------:R-:W-:Y:S06]  /*18ae0*/  HMMA.16816.F32.BF16 R4, R96, R68, R4 ;  /* 0x000000446004723c */ /* 0x000fec0000041804 */
[----:B------:R-:W-:Y:S06]  /*18af0*/  HMMA.16816.F32.BF16 R80, R36, R24, RZ ;  /* 0x000000182450723c */ /* 0x000fec00000418ff */
[----:B------:R-:W-:Y:S01]  /*18b00*/  HMMA.16816.F32.BF16 R20, R96, R70, R20 ;  /* 0x000000466014723c */ /* 0x000fe20000041814 */
[----:B------:R-:W-:Y:S05]  /*18b10*/  LDSM.16.M88.4 R68, [R215+0x1000] ;  /* 0x00100000d744783b */ /* 0x000fea0000000200 */
[----:B------:R-:W-:Y:S01]  /*18b20*/  HMMA.16816.F32.BF16 R36, R36, R26, RZ ;  /* 0x0000001a2424723c */ /* 0x000fe200000418ff */
[----:B------:R-:W4:Y:S05]  /*18b30*/  LDSM.16.M88.4 R24, [R225+0x2000] ;  /* 0x00200000e118783b */ /* 0x000f2a0000000200 */
[C---:B------:R-:W-:Y:S06]  /*18b40*/  HMMA.16816.F32.BF16 R32, R12.reuse, R76, R32 ;  /* 0x0000004c0c20723c */ /* 0x040fec0000041820 */
[----:B------:R-:W-:Y:S01]  /*18b50*/  HMMA.16816.F32.BF16 R44, R12, R78, R44 ;  /* 0x0000004e0c2c723c */ /* 0x000fe2000004182c */
[----:B------:R-:W-:Y:S05]  /*18b60*/  LDSM.16.M88.4 R76, [R224+0xa800] ;  /* 0x00a80000e04c783b */ /* 0x000fea0000000200 */
[----:B-1----:R-:W-:Y:S06]  /*18b70*/  HMMA.16816.F32.BF16 R4, R8, R104, R4 ;  /* 0x000000680804723c */ /* 0x002fec0000041804 */
[C---:B------:R-:W-:Y:S06]  /*18b80*/  HMMA.16816.F32.BF16 R64, R12.reuse, R60, R64 ;  /* 0x0000003c0c40723c */ /* 0x040fec0000041840 */
[C---:B------:R-:W-:Y:S01]  /*18b90*/  HMMA.16816.F32.BF16 R84, R12.reuse, R62, R84 ;  /* 0x0000003e0c54723c */ /* 0x040fe20000041854 */
[----:B------:R-:W-:Y:S05]  /*18ba0*/  LDSM.16.M88.4 R60, [R215+0x1800] ;  /* 0x00180000d73c783b */ /* 0x000fea0000000200 */
[----:B--2---:R-:W-:Y:S06]  /*18bb0*/  HMMA.16816.F32.BF16 R80, R12, R48, R80 ;  /* 0x000000300c50723c */ /* 0x004fec0000041850 */
[----:B------:R-:W-:Y:S01]  /*18bc0*/  HMMA.16816.F32.BF16 R20, R8, R106, R20 ;  /* 0x0000006a0814723c */ /* 0x000fe20000041814 */
[----:B------:R-:W-:Y:S05]  /*18bd0*/  LDSM.16.M88.4 R104, [R222+0x2800] ;  /* 0x00280000de68783b */ /* 0x000fea0000000200 */
[----:B------:R-:W-:Y:S01]  /*18be0*/  HMMA.16816.F32.BF16 R12, R12, R50, R36 ;  /* 0x000000320c0c723c */ /* 0x000fe20000041824 */
[----:B------:R-:W-:Y:S04]  /*18bf0*/  LDSM.16.M88.4 R36, [R223+0x2000] ;  /* 0x00200000df24783b */ /* 0x000fe80000000200 */
[----:B------:R-:W1:Y:S01]  /*18c00*/  LDSM.16.M88.4 R48, [R222+0x2000] ;  /* 0x00200000de30783b */ /* 0x000e620000000200 */
[C---:B------:R-:W-:Y:S06]  /*18c10*/  HMMA.16816.F32.BF16 R32, R96.reuse, R100, R32 ;  /* 0x000000646020723c */ /* 0x040fec0000041820 */
[----:B------:R-:W-:Y:S01]  /*18c20*/  HMMA.16816.F32.BF16 R44, R96, R102, R44 ;  /* 0x00000066602c723c */ /* 0x000fe2000004182c */
[----:B------:R-:W-:Y:S05]  /*18c30*/  LDSM.16.M88.4 R100, [R219+0xa000] ;  /* 0x00a00000db64783b */ /* 0x000fea0000000200 */
[----:B----4-:R-:W-:Y:S06]  /*18c40*/  HMMA.16816.F32.BF16 R4, R24, R88, R4 ;  /* 0x000000581804723c */ /* 0x010fec0000041804 */
[C---:B------:R-:W-:Y:S06]  /*18c50*/  HMMA.16816.F32.BF16 R64, R96.reuse, R40, R64 ;  /* 0x000000286040723c */ /* 0x040fec0000041840 */
[C---:B------:R-:W-:Y:S01]  /*18c60*/  HMMA.16816.F32.BF16 R84, R96.reuse, R42, R84 ;  /* 0x0000002a6054723c */ /* 0x040fe20000041854 */
[----:B------:R-:W-:Y:S05]  /*18c70*/  LDSM.16.M88.4 R40, [R224+0xb000] ;  /* 0x00b00000e028783b */ /* 0x000fea0000000200 */
[----:B------:R-:W-:Y:S06]  /*18c80*/  HMMA.16816.F32.BF16 R80, R96, R28, R80 ;  /* 0x0000001c6050723c */ /* 0x000fec0000041850 */
[----:B------:R-:W-:Y:S01]  /*18c90*/  HMMA.16816.F32.BF16 R20, R24, R90, R20 ;  /* 0x0000005a1814723c */ /* 0x000fe20000041814 */
[----:B------:R-:W-:Y:S05]  /*18ca0*/  LDSM.16.M88.4 R88, [R219+0xa800] ;  /* 0x00a80000db58783b */ /* 0x000fea0000000200 */
[----:B------:R-:W-:Y:S01]  /*18cb0*/  HMMA.16816.F32.BF16 R96, R96, R30, R12 ;  /* 0x0000001e6060723c */ /* 0x000fe2000004180c */
[----:B------:R-:W2:Y:S04]  /*18cc0*/  LDSM.16.M88.4 R12, [R221+0x2000] ;  /* 0x00200000dd0c783b */ /* 0x000ea80000000200 */
[----:B------:R-:W4:Y:S01]  /*18cd0*/  LDSM.16.M88.4 R28, [R224+0xb800] ;  /* 0x00b80000e01c783b */ /* 0x000f220000000200 */
[C---:B------:R-:W-:Y:S06]  /*18ce0*/  HMMA.16816.F32.BF16 R32, R8.reuse, R92, R32 ;  /* 0x0000005c0820723c */ /* 0x040fec0000041820 */
[----:B------:R-:W-:Y:S01]  /*18cf0*/  HMMA.16816.F32.BF16 R44, R8, R94, R44 ;  /* 0x0000005e082c723c */ /* 0x000fe2000004182c */
[----:B------:R-:W-:Y:S05]  /*18d00*/  LDSM.16.M88.4 R92, [R222+0x3000] ;  /* 0x00300000de5c783b */ /* 0x000fea0000000200 */
[C---:B-1----:R-:W-:Y:S06]  /*18d10*/  HMMA.16816.F32.BF16 R4, R36.reuse, R48, R4 ;  /* 0x000000302404723c */ /* 0x042fec0000041804 */
[----:B------:R-:W-:Y:S01]  /*18d20*/  HMMA.16816.F32.BF16 R20, R36, R50, R20 ;  /* 0x000000322414723c */ /* 0x000fe20000041814 */
[----:B------:R-:W-:Y:S05]  /*18d30*/  LDSM.16.M88.4 R48, [R219+0xb000] ;  /* 0x00b00000db30783b */ /* 0x000fea0000000200 */
[C---:B------:R-:W-:Y:S06]  /*18d40*/  HMMA.16816.F32.BF16 R64, R8.reuse, R68, R64 ;  /* 0x000000440840723c */ /* 0x040fec0000041840 */
[C---:B------:R-:W-:Y:S01]  /*18d50*/  HMMA.16816.F32.BF16 R84, R8.reuse, R70, R84 ;  /* 0x000000460854723c */ /* 0x040fe20000041854 */
[----:B------:R-:W-:Y:S05]  /*18d60*/  LDSM.16.M88.4 R68, [R222+0x3800] ;  /* 0x00380000de44783b */ /* 0x000fea0000000200 */
[C---:B------:R-:W-:Y:S06]  /*18d70*/  HMMA.16816.F32.BF16 R80, R8.reuse, R60, R80 ;  /* 0x0000003c0850723c */ /* 0x040fec0000041850 */
[----:B------:R-:W-:Y:S01]  /*18d80*/  HMMA.16816.F32.BF16 R96, R8, R62, R96 ;  /* 0x0000003e0860723c */ /* 0x000fe20000041860 */
[----:B------:R-:W-:Y:S04]  /*18d90*/  LDSM.16.M88.4 R8, [R220+0x2000] ;  /* 0x00200000dc08783b */ /* 0x000fe80000000200 */
[----:B------:R-:W1:Y:S01]  /*18da0*/  LDSM.16.M88.4 R60, [R215+0x2000] ;  /* 0x00200000d73c783b */ /* 0x000e620000000200 */
[C---:B------:R-:W-:Y:S06]  /*18db0*/  HMMA.16816.F32.BF16 R32, R24.reuse, R76, R32 ;  /* 0x0000004c1820723c */ /* 0x040fec0000041820 */
[----:B------:R-:W-:Y:S01]  /*18dc0*/  HMMA.16816.F32.BF16 R44, R24, R78, R44 ;  /* 0x0000004e182c723c */ /* 0x000fe2000004182c */
[----:B------:R-:W-:Y:S05]  /*18dd0*/  LDSM.16.M88.4 R76, [R215+0x2800] ;  /* 0x00280000d74c783b */ /* 0x000fea0000000200 */
[C---:B--2---:R-:W-:Y:S06]  /*18de0*/  HMMA.16816.F32.BF16 R4, R12.reuse, R100, R4 ;  /* 0x000000640c04723c */ /* 0x044fec0000041804 */
[----:B------:R-:W-:Y:S01]  /*18df0*/  HMMA.16816.F32.BF16 R20, R12, R102, R20 ;  /* 0x000000660c14723c */ /* 0x000fe20000041814 */
[----:B------:R-:W-:Y:S05]  /*18e00*/  LDSM.16.M88.4 R100, [R223+0x4000] ;  /* 0x00400000df64783b */ /* 0x000fea0000000200 */
[C---:B------:R-:W-:Y:S06]  /*18e10*/  HMMA.16816.F32.BF16 R64, R24.reuse, R40, R64 ;  /* 0x000000281840723c */ /* 0x040fec0000041840 */
[C---:B------:R-:W-:Y:S01]  /*18e20*/  HMMA.16816.F32.BF16 R84, R24.reuse, R42, R84 ;  /* 0x0000002a1854723c */ /* 0x040fe20000041854 */
[----:B------:R-:W-:Y:S05]  /*18e30*/  LDSM.16.M88.4 R40, [R219+0xb800] ;  /* 0x00b80000db28783b */ /* 0x000fea0000000200 */
[C---:B----4-:R-:W-:Y:S06]  /*18e40*/  HMMA.16816.F32.BF16 R80, R24.reuse, R28, R80 ;  /* 0x0000001c1850723c */ /* 0x050fec0000041850 */
[----:B------:R-:W-:Y:S01]  /*18e50*/  HMMA.16816.F32.BF16 R96, R24, R30, R96 ;  /* 0x0000001e1860723c */ /* 0x000fe20000041860 */
[----:B------:R-:W-:Y:S04]  /*18e60*/  LDSM.16.M88.4 R28, [R225+0x4000] ;  /* 0x00400000e11c783b */ /* 0x000fe80000000200 */
[----:B------:R-:W2:Y:S01]  /*18e70*/  LDSM.16.M88.4 R24, [R224+0xc000] ;  /* 0x00c00000e018783b */ /* 0x000ea20000000200 */
        /* <DEDUP_REMOVED lines=11> */
[----:B------:R-:W1:Y:S04]  /*18f30*/  LDSM.16.M88.4 R36, [R222+0x4000] ;  /* 0x00400000de24783b */ /* 0x000e680000000200 */
[----:B------:R-:W4:Y:S01]  /*18f40*/  LDSM.16.M88.4 R68, [R215+0x3000] ;  /* 0x00300000d744783b */ /* 0x000f220000000200 */
        /* <DEDUP_REMOVED lines=9> */
[C---:B------:R-:W-:Y:S06]  /*18fe0*/  HMMA.16816.F32.BF16 R80, R12.reuse, R40, R80 ;  /* 0x000000280c50723c */ /* 0x040fec0000041850 */
[----:B------:R-:W-:Y:S01]  /*18ff0*/  HMMA.16816.F32.BF16 R96, R12, R42, R96 ;  /* 0x0000002a0c60723c */ /* 0x000fe20000041860 */
[----:B------:R-:W2:Y:S04]  /*19000*/  LDSM.16.M88.4 R12, [R219+0xc000] ;  /* 0x00c00000db0c783b */ /* 0x000ea80000000200 */
[----:B------:R-:W3:Y:S01]  /*19010*/  LDSM.16.M88.4 R40, [R224+0xd000] ;  /* 0x00d00000e028783b */ /* 0x000ee20000000200 */
[C---:B------:R-:W-:Y:S06]  /*19020*/  HMMA.16816.F32.BF16 R32, R8.reuse, R76, R32 ;  /* 0x0000004c0820723c */ /* 0x040fec0000041820 */
[----:B------:R-:W-:Y:S01]  /*19030*/  HMMA.16816.F32.BF16 R44, R8, R78, R44 ;  /* 0x0000004e082c723c */ /* 0x000fe2000004182c */
[----:B------:R-:W-:Y:S05]  /*19040*/  LDSM.16.M88.4 R76, [R220+0x4000] ;  /* 0x00400000dc4c783b */ /* 0x000fea0000000200 */
[C---:B-1----:R-:W-:Y:S06]  /*19050*/  HMMA.16816.F32.BF16 R4, R100.reuse, R36, R4 ;  /* 0x000000246404723c */ /* 0x042fec0000041804 */
[----:B------:R-:W-:Y:S01]  /*19060*/  HMMA.16816.F32.BF16 R20, R100, R38, R20 ;  /* 0x000000266414723c */ /* 0x000fe20000041814 */
[----:B------:R-:W-:Y:S05]  /*19070*/  LDSM.16.M88.4 R36, [R219+0xc800] ;  /* 0x00c80000db24783b */ /* 0x000fea0000000200 */
[C---:B----4-:R-:W-:Y:S06]  /*19080*/  HMMA.16816.F32.BF16 R64, R8.reuse, R68, R64 ;  /* 0x000000440840723c */ /* 0x050fec0000041840 */
[----:B------:R-:W-:Y:S01]  /*19090*/  HMMA.16816.F32.BF16 R84, R8, R70, R84 ;  /* 0x000000460854723c */ /* 0x000fe20000041854 */
[----:B------:R-:W1:Y:S05]  /*190a0*/  LDSM.16.M88.4 R68, [R215+0x4000] ;  /* 0x00400000d744783b */ /* 0x000e6a0000000200 */
[C---:B------:R-:W-:Y:S06]  /*190b0*/  HMMA.16816.F32.BF16 R32, R28.reuse, R60, R32 ;  /* 0x0000003c1c20723c */ /* 0x040fec0000041820 */
[----:B------:R-:W-:Y:S01]  /*190c0*/  HMMA.16816.F32.BF16 R44, R28, R62, R44 ;  /* 0x0000003e1c2c723c */ /* 0x000fe2000004182c */
[----:B------:R-:W-:Y:S05]  /*190d0*/  LDSM.16.M88.4 R60, [R225+0x6000] ;  /* 0x00600000e13c783b */ /* 0x000fea0000000200 */
[C---:B--2---:R-:W-:Y:S06]  /*190e0*/  HMMA.16816.F32.BF16 R4, R92.reuse, R12, R4 ;  /* 0x0000000c5c04723c */ /* 0x044fec0000041804 */
[----:B------:R-:W-:Y:S01]  /*190f0*/  HMMA.16816.F32.BF16 R20, R92, R14, R20 ;  /* 0x0000000e5c14723c */ /* 0x000fe20000041814 */
[----:B------:R-:W2:Y:S05]  /*19100*/  LDSM.16.M88.4 R12, [R222+0x5000] ;  /* 0x00500000de0c783b */ /* 0x000eaa0000000200 */
[C---:B------:R-:W-:Y:S06]  /*19110*/  HMMA.16816.F32.BF16 R80, R8.reuse, R48, R80 ;  /* 0x000000300850723c */ /* 0x040fec0000041850 */
[----:B------:R-:W-:Y:S01]  /*19120*/  HMMA.16816.F32.BF16 R96, R8, R50, R96 ;  /* 0x000000320860723c */ /* 0x000fe20000041860 */
[----:B------:R-:W4:Y:S04]  /*19130*/  LDSM.16.M88.4 R8, [R224+0xe000] ;  /* 0x00e00000e008783b */ /* 0x000f280000000200 */
[----:B------:R-:W4:Y:S01]  /*19140*/  LDSM.16.M88.4 R48, [R215+0x4800] ;  /* 0x00480000d730783b */ /* 0x000f220000000200 */
[----:B---3--:R-:W-:Y:S06]  /*19150*/  HMMA.16816.F32.BF16 R64, R28, R40, R64 ;  /* 0x000000281c40723c */ /* 0x008fec0000041840 */
[C---:B------:R-:W-:Y:S06]  /*19160*/  HMMA.16816.F32.BF16 R32, R100.reuse, R24, R32 ;  /* 0x000000186420723c */ /* 0x040fec0000041820 */
[----:B------:R-:W-:Y:S01]  /*19170*/  HMMA.16816.F32.BF16 R44, R100, R26, R44 ;  /* 0x0000001a642c723c */ /* 0x000fe2000004182c */
[----:B------:R-:W-:Y:S05]  /*19180*/  LDSM.16.M88.4 R24, [R222+0x6000] ;  /* 0x00600000de18783b */ /* 0x000fea0000000200 */
[C---:B-1----:R-:W-:Y:S06]  /*19190*/  HMMA.16816.F32.BF16 R4, R76.reuse, R68, R4 ;  /* 0x000000444c04723c */ /* 0x042fec0000041804 */
[----:B------:R-:W-:Y:S01]  /*191a0*/  HMMA.16816.F32.BF16 R20, R76, R70, R20 ;  /* 0x000000464c14723c */ /* 0x000fe20000041814 */
[----:B------:R-:W-:Y:S05]  /*191b0*/  LDSM.16.M88.4 R68, [R215+0x5000] ;  /* 0x00500000d744783b */ /* 0x000fea0000000200 */
[----:B------:R-:W-:Y:S01]  /*191c0*/  HMMA.16816.F32.BF16 R84, R28, R42, R84 ;  /* 0x0000002a1c54723c */ /* 0x000fe20000041854 */
[----:B------:R-:W1:Y:S05]  /*191d0*/  LDSM.16.M88.4 R40, [R223+0x6000] ;  /* 0x00600000df28783b */ /* 0x000e6a0000000200 */
[----:B--2---:R-:W-:Y:S06]  /*191e0*/  HMMA.16816.F32.BF16 R64, R100, R12, R64 ;  /* 0x0000000c6440723c */ /* 0x004fec0000041840 */
[----:B------:R-:W-:Y:S06]  /*191f0*/  HMMA.16816.F32.BF16 R32, R92, R36, R32 ;  /* 0x000000245c20723c */ /* 0x000fec0000041820 */
[----:B----4-:R-:W-:Y:S06]  /*19200*/  HMMA.16816.F32.BF16 R4, R60, R8, R4 ;  /* 0x000000083c04723c */ /* 0x010fec0000041804 */
[----:B------:R-:W-:Y:S01]  /*19210*/  HMMA.16816.F32.BF16 R44, R92, R38, R44 ;  /* 0x000000265c2c723c */ /* 0x000fe2000004182c */
[----:B------:R-:W-:Y:S05]  /*19220*/  LDSM.16.M88.4 R36, [R222+0x6800] ;  /* 0x00680000de24783b */ /* 0x000fea0000000200 */
[----:B------:R-:W-:Y:S01]  /*19230*/  HMMA.16816.F32.BF16 R20, R60, R10, R20 ;  /* 0x0000000a3c14723c */ /* 0x000fe20000041814 */
[----:B------:R-:W-:Y:S05]  /*19240*/  LDSM.16.M88.4 R8, [R215+0x6000] ;  /* 0x00600000d708783b */ /* 0x000fea0000000200 */
[C---:B------:R-:W-:Y:S06]  /*19250*/  HMMA.16816.F32.BF16 R80, R28.reuse, R88, R80 ;  /* 0x000000581c50723c */ /* 0x040fec0000041850 */
[----:B------:R-:W-:Y:S01]  /*19260*/  HMMA.16816.F32.BF16 R96, R28, R90, R96 ;  /* 0x0000005a1c60723c */ /* 0x000fe20000041860 */
[----:B------:R-:W2:Y:S04]  /*19270*/  LDSM.16.M88.4 R28, [R221+0x6000] ;  /* 0x00600000dd1c783b */ /* 0x000ea80000000200 */
[----:B------:R-:W-:Y:S01]  /*19280*/  LDSM.16.M88.4 R88, [R219+0xd800] ;  /* 0x00d80000db58783b */ /* 0x000fe20000000200 */
[----:B------:R-:W-:Y:S06]  /*19290*/  HMMA.16816.F32.BF16 R64, R92, R112, R64 ;  /* 0x000000705c40723c */ /* 0x000fec0000041840 */
[----:B------:R-:W-:Y:S06]  /*192a0*/  HMMA.16816.F32.BF16 R32, R76, R48, R32 ;  /* 0x000000304c20723c */ /* 0x000fec0000041820 */
[----:B-1----:R-:W-:Y:S06]  /*192b0*/  HMMA.16816.F32.BF16 R4, R40, R24, R4 ;  /* 0x000000182804723c */ /* 0x002fec0000041804 */
[----:B------:R-:W-:Y:S01]  /*192c0*/  HMMA.16816.F32.BF16 R44, R76, R50, R44 ;  /* 0x000000324c2c723c */ /* 0x000fe2000004182c */
[----:B------:R-:W1:Y:S05]  /*192d0*/  LDSM.16.M88.4 R48, [R224+0xf000] ;  /* 0x00f00000e030783b */ /* 0x000e6a0000000200 */
[----:B------:R-:W-:Y:S01]  /*192e0*/  HMMA.16816.F32.BF16 R20, R40, R26, R20 ;  /* 0x0000001a2814723c */ /* 0x000fe20000041814 */
[----:B------:R-:W-:Y:S05]  /*192f0*/  LDSM.16.M88.4 R24, [R219+0xe800] ;  /* 0x00e80000db18783b */ /* 0x000fea0000000200 */
[----:B------:R-:W-:Y:S01]  /*19300*/  HMMA.16816.F32.BF16 R84, R100, R14, R84 ;  /* 0x0000000e6454723c */ /* 0x000fe20000041854 */
[----:B------:R-:W3:Y:S05]  /*19310*/  LDSM.16.M88.4 R12, [R220+0x6000] ;  /* 0x00600000dc0c783b */ /* 0x000eea0000000200 */
[----:B------:R-:W-:Y:S06]  /*19320*/  HMMA.16816.F32.BF16 R64, R76, R68, R64 ;  /* 0x000000444c40723c */ /* 0x000fec0000041840 */
[----:B------:R-:W-:Y:S06]  /*19330*/  HMMA.16816.F32.BF16 R32, R60, R108, R32 ;  /* 0x0000006c3c20723c */ /* 0x000fec0000041820 */
[----:B--2---:R-:W-:Y:S06]  /*19340*/  HMMA.16816.F32.BF16 R4, R28, R104, R4 ;  /* 0x000000681c04723c */ /* 0x004fec0000041804 */
[----:B------:R-:W-:Y:S06]  /*19350*/  HMMA.16816.F32.BF16 R44, R60, R110, R44 ;  /* 0x0000006e3c2c723c */ /* 0x000fec000004182c */
[C---:B------:R-:W-:Y:S06]  /*19360*/  HMMA.16816.F32.BF16 R80, R100.reuse, R116, R80 ;  /* 0x000000746450723c */ /* 0x040fec0000041850 */
[----:B------:R-:W-:Y:S01]  /*19370*/  HMMA.16816.F32.BF16 R96, R100, R118, R96 ;  /* 0x000000766460723c */ /* 0x000fe20000041860 */
[----:B------:R-:W2:Y:S05]  /*19380*/  LDSM.16.M88.4 R100, [R222+0x7000] ;  /* 0x00700000de64783b */ /* 0x000eaa0000000200 */
[----:B------:R-:W-:Y:S06]  /*19390*/  HMMA.16816.F32.BF16 R20, R28, R106, R20 ;  /* 0x0000006a1c14723c */ /* 0x000fec0000041814 */
[----:B------:R-:W-:Y:S06]  /*193a0*/  HMMA.16816.F32.BF16 R84, R92, R114, R84 ;  /* 0x000000725c54723c */ /* 0x000fec0000041854 */
[----:B-1----:R-:W-:Y:S06]  /*193b0*/  HMMA.16816.F32.BF16 R64, R60, R48, R64 ;  /* 0x000000303c40723c */ /* 0x002fec0000041840 */
[----:B------:R-:W-:Y:S06]  /*193c0*/  HMMA.16816.F32.BF16 R32, R40, R36, R32 ;  /* 0x000000242820723c */ /* 0x000fec0000041820 */
[----:B---3--:R-:W-:Y:S06]  /*193d0*/  HMMA.16816.F32.BF16 R4, R12, R8, R4 ;  /* 0x000000080c04723c */ /* 0x008fec0000041804 */
[----:B------:R-:W-:Y:S01]  /*193e0*/  HMMA.16816.F32.BF16 R44, R40, R38, R44 ;  /* 0x00000026282c723c */ /* 0x000fe2000004182c */
[----:B------:R-:W1:Y:S05]  /*193f0*/  LDSM.16.M88.4 R36, [R215+0x5800] ;  /* 0x00580000d724783b */ /* 0x000e6a0000000200 */
[----:B------:R-:W-:Y:S01]  /*19400*/  HMMA.16816.F32.BF16 R20, R12, R10, R20 ;  /* 0x0000000a0c14723c */ /* 0x000fe20000041814 */
[----:B------:R-:W3:Y:S05]  /*19410*/  LDSM.16.M88.4 R8, [R219+0xf000] ;  /* 0x00f00000db08783b */ /* 0x000eea0000000200 */
[C---:B------:R-:W-:Y:S06]  /*19420*/  HMMA.16816.F32.BF16 R80, R92.reuse, R88, R80 ;  /* 0x000000585c50723c */ /* 0x040fec0000041850 */
[----:B------:R-:W-:Y:S01]  /*19430*/  HMMA.16816.F32.BF16 R96, R92, R90, R96 ;  /* 0x0000005a5c60723c */ /* 0x000fe20000041860 */
[----:B------:R-:W4:Y:S05]  /*19440*/  LDSM.16.M88.4 R88, [R215+0x6800] ;  /* 0x00680000d758783b */ /* 0x000f2a0000000200 */
[----:B------:R-:W-:Y:S01]  /*19450*/  HMMA.16816.F32.BF16 R84, R76, R70, R84 ;  /* 0x000000464c54723c */ /* 0x000fe20000041854 */
[-C--:B------:R-:W-:Y:S01]  /*19460*/  FMUL.FTZ R2, R4, R0.reuse ;  /* 0x0000000004027220 */ /* 0x080fe20000410000 */
[-C--:B------:R-:W-:Y:S01]  /*19470*/  FMUL.FTZ R3, R5, R0.reuse ;  /* 0x0000000005037220 */ /* 0x080fe20000410000 */
[-C--:B------:R-:W-:Y:S01]  /*19480*/  FMUL.FTZ R16, R6, R0.reuse ;  /* 0x0000000006107220 */ /* 0x080fe20000410000 */
[----:B------:R-:W-:-:S02]  /*19490*/  FMUL.FTZ R48, R7, R0 ;  /* 0x0000000007307220 */ /* 0x000fc40000410000 */
[----:B--2---:R-:W-:Y:S01]  /*194a0*/  HMMA.16816.F32.BF16 R64, R40, R100, R64 ;  /* 0x000000642840723c */ /* 0x004fe20000041840 */
[----:B------:R-:W2:Y:S05]  /*194b0*/  LDSM.16.M88.4 R4, [R224+0xf800] ;  /* 0x00f80000e004783b */ /* 0x000eaa0000000200 */
[----:B------:R-:W-:Y:S06]  /*194c0*/  HMMA.16816.F32.BF16 R32, R28, R24, R32 ;  /* 0x000000181c20723c */ /* 0x000fec0000041820 */
[----:B-1----:R-:W-:Y:S06]  /*194d0*/  HMMA.16816.F32.BF16 R80, R76, R36, R80 ;  /* 0x000000244c50723c */ /* 0x002fec0000041850 */
[----:B------:R-:W-:Y:S01]  /*194e0*/  HMMA.16816.F32.BF16 R84, R60, R50, R84 ;  /* 0x000000323c54723c */ /* 0x000fe20000041854 */
[----:B------:R-:W-:-:S05]  /*194f0*/  FMUL.FTZ R49, R20, R0 ;  /* 0x0000000014317220 */ /* 0x000fca0000410000 */
[----:B------:R-:W-:Y:S01]  /*19500*/  HMMA.16816.F32.BF16 R96, R76, R38, R96 ;  /* 0x000000264c60723c */ /* 0x000fe20000041860 */
[-C--:B------:R-:W-:Y:S01]  /*19510*/  FMUL.FTZ R50, R21, R0.reuse ;  /* 0x0000000015327220 */ /* 0x080fe20000410000 */
[----:B------:R-:W-:-:S04]  /*19520*/  FMUL.FTZ R36, R22, R0 ;  /* 0x0000000016247220 */ /* 0x000fc80000410000 */
[----:B---3--:R-:W-:Y:S06]  /*19530*/  HMMA.16816.F32.BF16 R64, R28, R8, R64 ;  /* 0x000000081c40723c */ /* 0x008fec0000041840 */
[----:B----4-:R-:W-:Y:S01]  /*19540*/  HMMA.16816.F32.BF16 R32, R12, R88, R32 ;  /* 0x000000580c20723c */ /* 0x010fe20000041820 */
[-C--:B------:R-:W-:Y:S02]  /*19550*/  FMUL.FTZ R8, R23, R0.reuse ;  /* 0x0000000017087220 */ /* 0x080fe40000410000 */
[----:B------:R-:W1:Y:S03]  /*19560*/  LDSM.16.M88.4 R20, [R222+0x7800] ;  /* 0x00780000de14783b */ /* 0x000e660000000200 */
[----:B--2---:R-:W-:Y:S06]  /*19570*/  HMMA.16816.F32.BF16 R80, R60, R4, R80 ;  /* 0x000000043c50723c */ /* 0x004fec0000041850 */
[----:B------:R-:W-:Y:S06]  /*19580*/  HMMA.16816.F32.BF16 R84, R40, R102, R84 ;  /* 0x000000662854723c */ /* 0x000fec0000041854 */
[----:B------:R-:W-:Y:S01]  /*19590*/  HMMA.16816.F32.BF16 R96, R60, R6, R96 ;  /* 0x000000063c60723c */ /* 0x000fe20000041860 */
[----:B------:R-:W-:Y:S05]  /*195a0*/  LDSM.16.M88.4 R4, [R215+0x7800] ;  /* 0x00780000d704783b */ /* 0x000fea0000000200 */
[-C--:B------:R-:W-:Y:S01]  /*195b0*/  FMUL.FTZ R9, R32, R0.reuse ;  /* 0x0000000020097220 */ /* 0x080fe20000410000 */
[-C--:B------:R-:W-:Y:S01]  /*195c0*/  FMUL.FTZ R37, R33, R0.reuse ;  /* 0x0000000021257220 */ /* 0x080fe20000410000 */
[-C--:B------:R-:W-:Y:S01]  /*195d0*/  FMUL.FTZ R51, R34, R0.reuse ;  /* 0x0000000022337220 */ /* 0x080fe20000410000 */
[----:B------:R-:W-:Y:S01]  /*195e0*/  FMUL.FTZ R38, R35, R0 ;  /* 0x0000000023267220 */ /* 0x000fe20000410000 */
[C---:B------:R-:W-:Y:S01]  /*195f0*/  HMMA.16816.F32.BF16 R44, R28.reuse, R26, R44 ;  /* 0x0000001a1c2c723c */ /* 0x040fe2000004182c */
[----:B------:R-:W2:Y:S04]  /*19600*/  LDSM.16.M88.4 R32, [R219+0xf800] ;  /* 0x00f80000db20783b */ /* 0x000ea80000000200 */
[----:B------:R-:W3:Y:S03]  /*19610*/  LDSM.16.M88.4 R24, [R215+0x7000] ;  /* 0x00700000d718783b */ /* 0x000ee60000000200 */
[----:B------:R-:W-:Y:S06]  /*19620*/  HMMA.16816.F32.BF16 R84, R28, R10, R84 ;  /* 0x0000000a1c54723c */ /* 0x000fec0000041854 */
[C---:B-1----:R-:W-:Y:S06]  /*19630*/  HMMA.16816.F32.BF16 R80, R40.reuse, R20, R80 ;  /* 0x000000142850723c */ /* 0x042fec0000041850 */
[----:B------:R-:W-:Y:S01]  /*19640*/  HMMA.16816.F32.BF16 R96, R40, R22, R96 ;  /* 0x000000162860723c */ /* 0x000fe20000041860 */
[----:B------:R-:W-:Y:S01]  /*19650*/  IMAD.SHL.U32 R57, R57, 0x2, RZ ;  /* 0x0000000239397824 */ /* 0x000fe200078e00ff */
[----:B------:R-:W1:Y:S01]  /*19660*/  MUFU.TANH R3, R3 ;  /* 0x0000000300037308 */ /* 0x000e620000002400 */
[----:B------:R-:W-:-:S04]  /*19670*/  DEPBAR.LE SB0, 0x0 ;  /* 0x000080000000791a */ /* 0x000fc80000000000 */
[----:B------:R-:W-:Y:S01]  /*19680*/  HMMA.16816.F32.BF16 R44, R12, R90, R44 ;  /* 0x0000005a0c2c723c */ /* 0x000fe2000004182c */
[----:B------:R-:W-:-:S10]  /*19690*/  LOP3.LUT R22, R57, 0x6, RZ, 0xc0, !PT ;  /* 0x0000000639167812 */ /* 0x000fd400078ec0ff */
[----:B--2---:R-:W-:Y:S06]  /*196a0*/  HMMA.16816.F32.BF16 R80, R28, R32, R80 ;  /* 0x000000201c50723c */ /* 0x004fec0000041850 */
[C---:B---3--:R-:W-:Y:S06]  /*196b0*/  HMMA.16816.F32.BF16 R64, R12.reuse, R24, R64 ;  /* 0x000000180c40723c */ /* 0x048fec0000041840 */
[----:B------:R-:W-:Y:S06]  /*196c0*/  HMMA.16816.F32.BF16 R84, R12, R26, R84 ;  /* 0x0000001a0c54723c */ /* 0x000fec0000041854 */
[----:B------:R-:W-:Y:S01]  /*196d0*/  HMMA.16816.F32.BF16 R24, R28, R34, R96 ;  /* 0x000000221c18723c */ /* 0x000fe20000041860 */
[----:B------:R-:W-:Y:S01]  /*196e0*/  IMAD R22, R165, 0x40, R22 ;  /* 0x00000040a5167824 */ /* 0x000fe200078e0216 */
[----:B------:R-:W-:Y:S03]  /*196f0*/  MUFU.TANH R49, R49 ;  /* 0x0000003100317308 */ /* 0x000fe60000002400 */
[----:B------:R-:W-:-:S05]  /*19700*/  VIADD R11, R22, 0xffffffc0 ;  /* 0xffffffc0160b7836 */ /* 0x000fca0000000000 */
[----:B------:R-:W2:Y:S01]  /*19710*/  MUFU.TANH R36, R36 ;  /* 0x0000002400247308 */ /* 0x000ea20000002400 */
[C---:B------:R-:W-:Y:S02]  /*19720*/  IADD3 R23, R22.reuse, -0x3f, RZ ;  /* 0xffffffc116177810 */ /* 0x040fe40007ffe0ff */
[-C--:B------:R-:W-:Y:S01]  /*19730*/  ISETP.GE.AND P1, PT, R11, R72.reuse, PT ;  /* 0x000000480b00720c */ /* 0x080fe20003f26270 */
[----:B------:R-:W-:Y:S01]  /*19740*/  VIADD R11, R22, 0xffffffc8 ;  /* 0xffffffc8160b7836 */ /* 0x000fe20000000000 */
[----:B------:R-:W-:-:S03]  /*19750*/  ISETP.GE.AND P0, PT, R23, R72, PT ;  /* 0x000000481700720c */ /* 0x000fc60003f06270 */
[----:B------:R-:W-:Y:S01]  /*19760*/  MUFU.TANH R50, R50 ;  /* 0x0000003200327308 */ /* 0x000fe20000002400 */
[C---:B------:R-:W-:Y:S07]  /*19770*/  HMMA.16816.F32.BF16 R80, R12.reuse, R4, R80 ;  /* 0x000000040c50723c */ /* 0x040fee0000041850 */
[----:B------:R-:W3:Y:S01]  /*19780*/  MUFU.TANH R8, R8 ;  /* 0x0000000800087308 */ /* 0x000ee20000002400 */
[----:B------:R-:W-:Y:S01]  /*19790*/  HMMA.16816.F32.BF16 R24, R12, R6, R24 ;  /* 0x000000060c18723c */ /* 0x000fe20000041818 */
[----:B------:R-:W-:Y:S01]  /*197a0*/  ISETP.GE.AND P5, PT, R11, R72, PT ;  /* 0x000000480b00720c */ /* 0x000fe20003fa6270 */
[----:B------:R-:W-:Y:S01]  /*197b0*/  VIADD R5, R22, 0xffffffc9 ;  /* 0xffffffc916057836 */ /* 0x000fe20000000000 */
[----:B-1----:R-:W-:-:S02]  /*197c0*/  FSEL R57, R3, -INF , !P0 ;  /* 0xff80000003397808 */ /* 0x002fc40004000000 */
[----:B------:R-:W-:Y:S02]  /*197d0*/  IADD3 R3, R22, -0x1f, RZ ;  /* 0xffffffe116037810 */ /* 0x000fe40007ffe0ff */
[----:B------:R-:W-:Y:S01]  /*197e0*/  MUFU.TANH R9, R9 ;  /* 0x0000000900097308 */ /* 0x000fe20000002400 */
[-C--:B------:R-:W-:Y:S01]  /*197f0*/  FMUL.FTZ R39, R44, R0.reuse ;  /* 0x000000002c277220 */ /* 0x080fe20000410000 */
[----:B------:R-:W-:Y:S01]  /*19800*/  FMUL.FTZ R20, R46, R0 ;  /* 0x000000002e147220 */ /* 0x000fe20000410000 */
[----:B--2---:R-:W-:-:S05]  /*19810*/  FSEL R41, R36, -INF , !P5 ;  /* 0xff80000024297808 */ /* 0x004fca0006800000 */
[----:B------:R-:W1:Y:S01]  /*19820*/  MUFU.TANH R51, R51 ;  /* 0x0000003300337308 */ /* 0x000e620000002400 */
[----:B------:R-:W-:Y:S02]  /*19830*/  FSEL R49, R49, -INF , !P5 ;  /* 0xff80000031317808 */ /* 0x000fe40006800000 */
[----:B------:R-:W-:Y:S01]  /*19840*/  ISETP.GE.AND P5, PT, R3, R72, PT ;  /* 0x000000480300720c */ /* 0x000fe20003fa6270 */
[----:B------:R-:W-:-:S04]  /*19850*/  VIADD R3, R22, 0xffffffe8 ;  /* 0xffffffe816037836 */ /* 0x000fc80000000000 */
[----:B------:R-:W-:Y:S01]  /*19860*/  MUFU.TANH R2, R2 ;  /* 0x0000000200027308 */ /* 0x000fe20000002400 */
[----:B------:R-:W-:Y:S01]  /*19870*/  ISETP.GE.AND P6, PT, R5, R72, PT ;  /* 0x000000480500720c */ /* 0x000fe20003fc6270 */
[-C--:B------:R-:W-:Y:S01]  /*19880*/  FMUL.FTZ R65, R65, R0.reuse ;  /* 0x0000000041417220 */ /* 0x080fe20000410000 */
[----:B------:R-:W-:-:S05]  /*19890*/  FMUL.FTZ R67, R67, R0 ;  /* 0x0000000043437220 */ /* 0x000fca0000410000 */
[----:B------:R-:W2:Y:S01]  /*198a0*/  MUFU.TANH R16, R16 ;  /* 0x0000001000107308 */ /* 0x000ea20000002400 */
[----:B------:R-:W-:Y:S02]  /*198b0*/  VIADD R5, R22, 0xffffffd0 ;  /* 0xffffffd016057836 */ /* 0x000fe40000000000 */
[-C--:B------:R-:W-:Y:S01]  /*198c0*/  FMUL.FTZ R21, R47, R0.reuse ;  /* 0x000000002f157220 */ /* 0x080fe20000410000 */
[----:B------:R-:W-:-:S04]  /*198d0*/  FMUL.FTZ R10, R45, R0 ;  /* 0x000000002d0a7220 */ /* 0x000fc80000410000 */
[----:B------:R-:W-:Y:S01]  /*198e0*/  MUFU.TANH R37, R37 ;  /* 0x0000002500257308 */ /* 0x000fe20000002400 */
[----:B---3--:R-:W-:Y:S02]  /*198f0*/  FSEL R43, R8, -INF , !P6 ;  /* 0xff800000082b7808 */ /* 0x008fe40007000000 */
[----:B------:R-:W-:-:S05]  /*19900*/  FSEL R59, R50, -INF , !P6 ;  /* 0xff800000323b7808 */ /* 0x000fca0007000000 */
[----:B------:R-:W3:Y:S01]  /*19910*/  MUFU.TANH R38, R38 ;  /* 0x0000002600267308 */ /* 0x000ee20000002400 */
[C---:B------:R-:W-:Y:S02]  /*19920*/  IADD3 R23, R22.reuse, -0x2f, RZ ;  /* 0xffffffd116177810 */ /* 0x040fe40007ffe0ff */
[----:B------:R-:W-:Y:S01]  /*19930*/  ISETP.GE.AND P6, PT, R3, R72, PT ;  /* 0x000000480300720c */ /* 0x000fe20003fc6270 */
[----:B------:R-:W-:-:S04]  /*19940*/  VIADD R3, R22, 0xffffffe9 ;  /* 0xffffffe916037836 */ /* 0x000fc80000000000 */
[----:B------:R-:W4:Y:S01]  /*19950*/  MUFU.TANH R48, R48 ;  /* 0x0000003000307308 */ /* 0x000f220000002400 */
[-C--:B------:R-:W-:Y:S01]  /*19960*/  ISETP.GE.AND P4, PT, R5, R72.reuse, PT ;  /* 0x000000480500720c */ /* 0x080fe20003f86270 */
[----:B------:R-:W-:Y:S01]  /*19970*/  VIADD R5, R22, 0xffffffd9 ;  /* 0xffffffd916057836 */ /* 0x000fe20000000000 */
[----:B------:R-:W-:-:S05]  /*19980*/  ISETP.GE.AND P3, PT, R23, R72, PT ;  /* 0x000000481700720c */ /* 0x000fca0003f66270 */
[----:B------:R-:W-:Y:S01]  /*19990*/  MUFU.TANH R39, R39 ;  /* 0x0000002700277308 */ /* 0x000fe20000002400 */
[----:B------:R-:W-:Y:S01]  /*199a0*/  VIADD R11, R22, 0xffffffd8 ;  /* 0xffffffd8160b7836 */ /* 0x000fe20000000000 */
[----:B-1----:R-:W-:-:S06]  /*199b0*/  FSEL R15, R51, -INF , !P4 ;  /* 0xff800000330f7808 */ /* 0x002fcc0006000000 */
[----:B------:R-:W1:Y:S01]  /*199c0*/  MUFU.TANH R20, R20 ;  /* 0x0000001400147308 */ /* 0x000e620000002400 */
[----:B------:R-:W-:-:S07]  /*199d0*/  FSEL R23, R9, -INF , !P4 ;  /* 0xff80000009177808 */ /* 0x000fce0006000000 */
[----:B------:R-:W-:Y:S01]  /*199e0*/  MUFU.TANH R183, R65 ;  /* 0x0000004100b77308 */ /* 0x000fe20000002400 */
[----:B------:R-:W-:-:S07]  /*199f0*/  ISETP.GE.AND P4, PT, R3, R72, PT ;  /* 0x000000480300720c */ /* 0x000fce0003f86270 */
[----:B------:R-:W1:Y:S01]  /*19a00*/  MUFU.TANH R187, R67 ;  /* 0x0000004300bb7308 */ /* 0x000e620000002400 */
[-C--:B------:R-:W-:Y:S01]  /*19a10*/  FMUL.FTZ R64, R64, R0.reuse ;  /* 0x0000000040407220 */ /* 0x080fe20000410000 */
[----:B------:R-:W-:Y:S01]  /*19a20*/  FMUL.FTZ R66, R66, R0 ;  /* 0x0000000042427220 */ /* 0x000fe20000410000 */
[----:B------:R-:W-:Y:S01]  /*19a30*/  VIADD R3, R22, 0xfffffff0 ;  /* 0xfffffff016037836 */ /* 0x000fe20000000000 */
[----:B--2---:R-:W-:-:S04]  /*19a40*/  FSEL R47, R16, -INF , !P1 ;  /* 0xff800000102f7808 */ /* 0x004fc80004800000 */
[----:B------:R-:W2:Y:S01]  /*19a50*/  MUFU.TANH R21, R21 ;  /* 0x0000001500157308 */ /* 0x000ea20000002400 */
[----:B------:R-:W-:Y:S01]  /*19a60*/  FSEL R53, R2, -INF , !P1 ;  /* 0xff80000002357808 */ /* 0x000fe20004800000 */
[----:B------:R-:W-:Y:S01]  /*19a70*/  FMUL.FTZ R29, R87, R0 ;  /* 0x00000000571d7220 */ /* 0x000fe20000410000 */
[----:B------:R-:W-:-:S05]  /*19a80*/  ISETP.GE.AND P1, PT, R5, R72, PT ;  /* 0x000000480500720c */ /* 0x000fca0003f26270 */
[----:B------:R-:W2:Y:S01]  /*19a90*/  MUFU.TANH R10, R10 ;  /* 0x0000000a000a7308 */ /* 0x000ea20000002400 */
[----:B------:R-:W-:Y:S01]  /*19aa0*/  ISETP.GE.AND P2, PT, R11, R72, PT ;  /* 0x000000480b00720c */ /* 0x000fe20003f46270 */
[----:B------:R-:W-:Y:S02]  /*19ab0*/  VIADD R5, R22, 0xffffffe0 ;  /* 0xffffffe016057836 */ /* 0x000fe40000000000 */
[-C--:B------:R-:W-:Y:S01]  /*19ac0*/  FMUL.FTZ R35, R82, R0.reuse ;  /* 0x0000000052237220 */ /* 0x080fe20000410000 */
[-C--:B------:R-:W-:Y:S01]  /*19ad0*/  FMUL.FTZ R34, R83, R0.reuse ;  /* 0x0000000053227220 */ /* 0x080fe20000410000 */
[----:B---3--:R-:W-:Y:S01]  /*19ae0*/  FSEL R11, R38, -INF , !P3 ;  /* 0xff800000260b7808 */ /* 0x008fe20005800000 */
[-C--:B------:R-:W-:Y:S01]  /*19af0*/  FMUL.FTZ R84, R84, R0.reuse ;  /* 0x0000000054547220 */ /* 0x080fe20000410000 */
[----:B------:R-:W-:Y:S01]  /*19b00*/  FSEL R7, R37, -INF , !P3 ;  /* 0xff80000025077808 */ /* 0x000fe20005800000 */
[----:B------:R-:W-:Y:S01]  /*19b10*/  MUFU.TANH R199, R64 ;  /* 0x0000004000c77308 */ /* 0x000fe20000002400 */
[-C--:B------:R-:W-:Y:S01]  /*19b20*/  FMUL.FTZ R85, R85, R0.reuse ;  /* 0x0000000055557220 */ /* 0x080fe20000410000 */
[-C--:B------:R-:W-:Y:S01]  /*19b30*/  FMUL.FTZ R86, R86, R0.reuse ;  /* 0x0000000056567220 */ /* 0x080fe20000410000 */
[-C--:B------:R-:W-:Y:S01]  /*19b40*/  FMUL.FTZ R80, R80, R0.reuse ;  /* 0x0000000050507220 */ /* 0x080fe20000410000 */
[----:B------:R-:W-:Y:S01]  /*19b50*/  FMUL.FTZ R81, R81, R0 ;  /* 0x0000000051517220 */ /* 0x000fe20000410000 */
[----:B------:R-:W-:Y:S01]  /*19b60*/  ISETP.GE.AND P3, PT, R3, R72, PT ;  /* 0x000000480300720c */ /* 0x000fe20003f66270 */
[-C--:B------:R-:W-:Y:S01]  /*19b70*/  FMUL.FTZ R24, R24, R0.reuse ;  /* 0x0000000018187220 */ /* 0x080fe20000410000 */
[-C--:B------:R-:W-:Y:S01]  /*19b80*/  FMUL.FTZ R25, R25, R0.reuse ;  /* 0x0000000019197220 */ /* 0x080fe20000410000 */
[----:B------:R-:W3:Y:S01]  /*19b90*/  MUFU.TANH R191, R66 ;  /* 0x0000004200bf7308 */ /* 0x000ee20000002400 */
[-C--:B------:R-:W-:Y:S01]  /*19ba0*/  FMUL.FTZ R26, R26, R0.reuse ;  /* 0x000000001a1a7220 */ /* 0x080fe20000410000 */
[----:B------:R-:W-:Y:S01]  /*19bb0*/  FMUL.FTZ R27, R27, R0 ;  /* 0x000000001b1b7220 */ /* 0x000fe20000410000 */
[----:B------:R-:W-:-:S02]  /*19bc0*/  IADD3 R3, R22, -0xf, RZ ;  /* 0xfffffff116037810 */ /* 0x000fc40007ffe0ff */
[----:B----4-:R-:W-:Y:S02]  /*19bd0*/  FSEL R45, R48, -INF , !P0 ;  /* 0xff800000302d7808 */ /* 0x010fe40004000000 */
[-C--:B------:R-:W-:Y:S01]  /*19be0*/  ISETP.GE.AND P0, PT, R5, R72.reuse, PT ;  /* 0x000000480500720c */ /* 0x080fe20003f06270 */
[----:B------:R-:W-:Y:S01]  /*19bf0*/  MUFU.TANH R197, R84 ;  /* 0x0000005400c57308 */ /* 0x000fe20000002400 */
[----:B-1----:R-:W-:Y:S02]  /*19c00*/  FSEL R9, R20, -INF , !P2 ;  /* 0xff80000014097808 */ /* 0x002fe40005000000 */
[----:B------:R-:W-:Y:S02]  /*19c10*/  FSEL R5, R39, -INF , !P2 ;  /* 0xff80000027057808 */ /* 0x000fe40005000000 */
[----:B------:R-:W-:Y:S01]  /*19c20*/  ISETP.GE.AND P2, PT, R3, R72, PT ;  /* 0x000000480300720c */ /* 0x000fe20003f46270 */
[----:B------:R-:W-:Y:S01]  /*19c30*/  VIADD R3, R22, 0xfffffff8 ;  /* 0xfffffff816037836 */ /* 0x000fe20000000000 */
[----:B------:R-:W-:Y:S01]  /*19c40*/  FSEL R187, R187, -INF , !P5 ;  /* 0xff800000bbbb7808 */ /* 0x000fe20006800000 */
[----:B------:R-:W-:Y:S01]  /*19c50*/  MUFU.TANH R185, R85 ;  /* 0x0000005500b97308 */ /* 0x000fe20000002400 */
[----:B------:R-:W-:-:S02]  /*19c60*/  FSEL R183, R183, -INF , !P5 ;  /* 0xff800000b7b77808 */ /* 0x000fc40006800000 */
[----:B------:R-:W-:-:S05]  /*19c70*/  ISETP.GE.AND P5, PT, R165, 0x2, PT ;  /* 0x00000002a500780c */ /* 0x000fca0003fa6270 */
[----:B------:R-:W1:Y:S01]  /*19c80*/  MUFU.TANH R31, R86 ;  /* 0x00000056001f7308 */ /* 0x000e620000002400 */
[----:B--2---:R-:W-:-:S07]  /*19c90*/  FSEL R13, R21, -INF , !P1 ;  /* 0xff800000150d7808 */ /* 0x004fce0004800000 */
[----:B------:R-:W2:Y:S01]  /*19ca0*/  MUFU.TANH R29, R29 ;  /* 0x0000001d001d7308 */ /* 0x000ea20000002400 */
[----:B------:R-:W-:-:S07]  /*19cb0*/  FSEL R21, R10, -INF , !P1 ;  /* 0xff8000000a157808 */ /* 0x000fce0004800000 */
[----:B------:R-:W-:Y:S01]  /*19cc0*/  MUFU.TANH R195, R80 ;  /* 0x0000005000c37308 */ /* 0x000fe20000002400 */
[----:B------:R-:W-:-:S07]  /*19cd0*/  ISETP.GE.AND P1, PT, R3, R72, PT ;  /* 0x000000480300720c */ /* 0x000fce0003f26270 */
[----:B------:R-:W-:Y:S08]  /*19ce0*/  MUFU.TANH R196, R81 ;  /* 0x0000005100c47308 */ /* 0x000ff00000002400 */
[----:B------:R-:W4:Y:S08]  /*19cf0*/  MUFU.TANH R35, R35 ;  /* 0x0000002300237308 */ /* 0x000f300000002400 */
[----:B------:R-:W4:Y:S08]  /*19d00*/  MUFU.TANH R34, R34 ;  /* 0x0000002200227308 */ /* 0x000f300000002400 */
[----:B------:R-:W-:Y:S08]  /*19d10*/  MUFU.TANH R194, R24 ;  /* 0x0000001800c27308 */ /* 0x000ff00000002400 */
[----:B------:R-:W4:Y:S08]  /*19d20*/  MUFU.TANH R33, R26 ;  /* 0x0000001a00217308 */ /* 0x000f300000002400 */
[----:B------:R-:W4:Y:S08]  /*19d30*/  MUFU.TANH R32, R27 ;  /* 0x0000001b00207308 */ /* 0x000f300000002400 */
[----:B------:R-:W4:Y:S01]  /*19d40*/  MUFU.TANH R192, R25 ;  /* 0x0000001900c07308 */ /* 0x000f220000002400 */
[----:B------:R-:W-:Y:S01]  /*19d50*/  VIADD R3, R22, 0xfffffff9 ;  /* 0xfffffff916037836 */ /* 0x000fe20000000000 */
[----:B---3--:R-:W-:-:S02]  /*19d60*/  FSEL R191, R191, -INF , !P0 ;  /* 0xff800000bfbf7808 */ /* 0x008fc40004000000 */
[----:B------:R-:W-:Y:S01]  /*19d70*/  FSEL R199, R199, -INF , !P0 ;  /* 0xff800000c7c77808 */ /* 0x000fe20004000000 */
[----:B------:R-:W-:Y:S01]  /*19d80*/  BSSY B1, `(.L_x_1453) ;  /* 0x00000e2000017945 */ /* 0x000fe20003800000 */
[----:B------:R-:W-:Y:S01]  /*19d90*/  ISETP.GE.AND P0, PT, R3, R72, PT ;  /* 0x000000480300720c */ /* 0x000fe20003f06270 */
[C---:B------:R-:W-:Y:S01]  /*19da0*/  VIADD R218, R222.reuse, 0x800 ;  /* 0x00000800deda7836 */ /* 0x040fe20000000000 */
[C---:B------:R-:W-:Y:S01]  /*19db0*/  IADD3 R217, R222.reuse, 0x1000, RZ ;  /* 0x00001000ded97810 */ /* 0x040fe20007ffe0ff */
[C---:B------:R-:W-:Y:S01]  /*19dc0*/  VIADD R216, R222.reuse, 0x1800 ;  /* 0x00001800ded87836 */ /* 0x040fe20000000000 */
[C---:B------:R-:W-:Y:S01]  /*19dd0*/  IADD3 R212, R222.reuse, 0x3000, RZ ;  /* 0x00003000ded47810 */ /* 0x040fe20007ffe0ff */
[C---:B------:R-:W-:Y:S01]  /*19de0*/  VIADD R214, R222.reuse, 0x2000 ;  /* 0x00002000ded67836 */ /* 0x040fe20000000000 */
[C---:B------:R-:W-:Y:S01]  /*19df0*/  IADD3 R208, R222.reuse, 0x5000, RZ ;  /* 0x00005000ded07810 */ /* 0x040fe20007ffe0ff */
[C---:B------:R-:W-:Y:S01]  /*19e00*/  VIADD R213, R222.reuse, 0x2800 ;  /* 0x00002800ded57836 */ /* 0x040fe20000000000 */
[C---:B------:R-:W-:Y:S01]  /*19e10*/  IADD3 R204, R222.reuse, 0x7000, RZ ;  /* 0x00007000decc7810 */ /* 0x040fe20007ffe0ff */
[C---:B------:R-:W-:Y:S01]  /*19e20*/  VIADD R211, R222.reuse, 0x3800 ;  /* 0x00003800ded37836 */ /* 0x040fe20000000000 */
[----:B-1----:R-:W-:Y:S01]  /*19e30*/  FSEL R31, R31, -INF , !P6 ;  /* 0xff8000001f1f7808 */ /* 0x002fe20007000000 */
[C---:B------:R-:W-:Y:S01]  /*19e40*/  VIADD R210, R222.reuse, 0x4000 ;  /* 0x00004000ded27836 */ /* 0x040fe20000000000 */
[----:B------:R-:W-:Y:S01]  /*19e50*/  FSEL R197, R197, -INF , !P6 ;  /* 0xff800000c5c57808 */ /* 0x000fe20007000000 */
[C---:B------:R-:W-:Y:S01]  /*19e60*/  VIADD R209, R222.reuse, 0x4800 ;  /* 0x00004800ded17836 */ /* 0x040fe20000000000 */
[----:B--2---:R-:W-:Y:S01]  /*19e70*/  FSEL R29, R29, -INF , !P4 ;  /* 0xff8000001d1d7808 */ /* 0x004fe20006000000 */
[C---:B------:R-:W-:Y:S01]  /*19e80*/  VIADD R207, R222.reuse, 0x5800 ;  /* 0x00005800decf7836 */ /* 0x040fe20000000000 */
[----:B------:R-:W-:Y:S01]  /*19e90*/  FSEL R185, R185, -INF , !P4 ;  /* 0xff800000b9b97808 */ /* 0x000fe20006000000 */
[C---:B------:R-:W-:Y:S01]  /*19ea0*/  VIADD R206, R222.reuse, 0x6000 ;  /* 0x00006000dece7836 */ /* 0x040fe20000000000 */
[----:B----4-:R-:W-:Y:S01]  /*19eb0*/  FSEL R35, R35, -INF , !P3 ;  /* 0xff80000023237808 */ /* 0x010fe20005800000 */
[C---:B------:R-:W-:Y:S01]  /*19ec0*/  VIADD R205, R222.reuse, 0x6800 ;  /* 0x00006800decd7836 */ /* 0x040fe20000000000 */
[----:B------:R-:W-:Y:S01]  /*19ed0*/  FSEL R195, R195, -INF , !P3 ;  /* 0xff800000c3c37808 */ /* 0x000fe20005800000 */
[----:B------:R-:W-:Y:S01]  /*19ee0*/  VIADD R168, R222, 0x7800 ;  /* 0x00007800dea87836 */ /* 0x000fe20000000000 */
[----:B------:R-:W-:-:S02]  /*19ef0*/  FSEL R34, R34, -INF , !P2 ;  /* 0xff80000022227808 */ /* 0x000fc40005000000 */
[----:B------:R-:W-:Y:S02]  /*19f00*/  FSEL R196, R196, -INF , !P2 ;  /* 0xff800000c4c47808 */ /* 0x000fe40005000000 */
        /* <DEDUP_REMOVED lines=19> */
[----:B------:R-:W-:Y:S02]  /*1a040*/  LOP3.LUT R8, R8, R12, RZ, 0x3c, !PT ;  /* 0x0000000c08087212 */ /* 0x000fe400078e3cff */
[----:B------:R-:W-:Y:S02]  /*1a050*/  ISETP.GE.AND P2, PT, R17, RZ, PT ;  /* 0x000000ff1100720c */ /* 0x000fe40003f46270 */
[----:B------:R-:W-:Y:S01]  /*1a060*/  ISETP.GE.AND P0, PT, R8, RZ, PT ;  /* 0x000000ff0800720c */ /* 0x000fe20003f06270 */
[----:B-1----:R-:W1:Y:S02]  /*1a070*/  MUFU.RCP R26, R6 ;  /* 0x00000006001a7308 */ /* 0x002e640000001000 */
[----:B-1----:R-:W-:-:S06]  /*1a080*/  VIADD R26, R26, 0xffffffe ;  /* 0x0ffffffe1a1a7836 */ /* 0x002fcc0000000000 */
[----:B------:R-:W1:Y:S02]  /*1a090*/  F2I.FTZ.U32.TRUNC.NTZ R27, R26 ;  /* 0x0000001a001b7305 */ /* 0x000e64000021f000 */
[----:B-1----:R-:W-:Y:S02]  /*1a0a0*/  IMAD.MOV R25, RZ, RZ, -R27 ;  /* 0x000000ffff197224 */ /* 0x002fe400078e0a1b */
[----:B------:R-:W-:Y:S02]  /*1a0b0*/  IMAD.MOV.U32 R26, RZ, RZ, RZ ;  /* 0x000000ffff1a7224 */ /* 0x000fe400078e00ff */
[----:B------:R-:W-:-:S04]  /*1a0c0*/  IMAD R25, R25, R4, RZ ;  /* 0x0000000419197224 */ /* 0x000fc800078e02ff */
[----:B------:R-:W-:Y:S02]  /*1a0d0*/  IMAD.HI.U32 R25, R27, R25, R26 ;  /* 0x000000191b197227 */ /* 0x000fe400078e001a */
[----:B------:R-:W2:Y:S04]  /*1a0e0*/  LD.E.64 R26, desc[UR6][R18.64+0x20] ;  /* 0x00002006121a7980 */ /* 0x000ea8000c101b00 */
        /* <DEDUP_REMOVED lines=11> */
[----:B------:R-:W-:Y:S01]  /*1a1a0*/  ISETP.GE.U32.AND P4, PT, R3, R4, PT ;  /* 0x000000040300720c */ /* 0x000fe20003f86070 */
[----:B------:R-:W3:Y:S01]  /*1a1b0*/  LD.E.64 R24, desc[UR6][R18.64+0x38] ;  /* 0x0000380612187980 */ /* 0x000ee2000c101b00 */
[----:B------:R-:W-:-:S02]  /*1a1c0*/  ISETP.NE.AND P1, PT, R12, RZ, PT ;  /* 0x000000ff0c00720c */ /* 0x000fc40003f25270 */
[----:B------:R-:W-:-:S07]  /*1a1d0*/  LOP3.LUT R3, RZ, R12, RZ, 0x33, !PT ;  /* 0x0000000cff037212 */ /* 0x000fce00078e33ff */
[----:B------:R-:W-:Y:S02]  /*1a1e0*/  @P6 VIADD R10, R10, 0x1 ;  /* 0x000000010a0a6836 */ /* 0x000fe40000000000 */
[----:B------:R-:W-:Y:S02]  /*1a1f0*/  @P4 IADD3 R6, R6, 0x1, RZ ;  /* 0x0000000106064810 */ /* 0x000fe40007ffe0ff */
[----:B------:R-:W-:Y:S02]  /*1a200*/  @!P2 IMAD.MOV R10, RZ, RZ, -R10 ;  /* 0x000000ffff0aa224 */ /* 0x000fe400078e0a0a */
[----:B------:R-:W-:-:S03]  /*1a210*/  @!P0 IADD3 R6, -R6, RZ, RZ ;  /* 0x000000ff06068210 */ /* 0x000fc60007ffe1ff */
[C---:B------:R-:W-:Y:S02]  /*1a220*/  SEL R17, R3.reuse, R10, !P1 ;  /* 0x0000000a03117207 */ /* 0x040fe40004800000 */
[----:B------:R-:W-:-:S03]  /*1a230*/  SEL R2, R3, R6, !P1 ;  /* 0x0000000603027207 */ /* 0x000fc60004800000 */
[----:B------:R-:W-:-:S04]  /*1a240*/  IMAD.WIDE R50, R17, 0x4, R244 ;  /* 0x0000000411327825 */ /* 0x000fc800078e02f4 */
[----:B------:R-:W-:Y:S01]  /*1a250*/  IMAD.WIDE R38, R2, 0x4, R244 ;  /* 0x0000000402267825 */ /* 0x000fe200078e02f4 */
[----:B------:R-:W4:Y:S04]  /*1a260*/  LD.E R3, desc[UR6][R50.64] ;  /* 0x0000000632037980 */ /* 0x000f28000c101900 */
[----:B------:R-:W4:Y:S01]  /*1a270*/  LD.E R0, desc[UR6][R38.64] ;  /* 0x0000000626007980 */ /* 0x000f22000c101900 */
[----:B------:R-:W-:-:S04]  /*1a280*/  IMAD.IADD R17, R17, 0x1, -R2 ;  /* 0x0000000111117824 */ /* 0x000fc800078e0a02 */
[----:B------:R-:W-:-:S05]  /*1a290*/  IMAD R12, R12, R17, -0x40 ;  /* 0xffffffc00c0c7424 */ /* 0x000fca00078e0211 */
[----:B------:R-:W-:Y:S01]  /*1a2a0*/  SHF.R.S32.HI R17, RZ, 0x1f, R12 ;  /* 0x0000001fff117819 */ /* 0x000fe2000001140c */
[-C--:B---3--:R-:W-:Y:S02]  /*1a2b0*/  IMAD R2, R25, R12.reuse, RZ ;  /* 0x0000000c19027224 */ /* 0x088fe400078e02ff */
[----:B------:R-:W-:-:S04]  /*1a2c0*/  IMAD.WIDE.U32 R36, R24, R12, RZ ;  /* 0x0000000c18247225 */ /* 0x000fc800078e00ff */
[----:B------:R-:W-:-:S04]  /*1a2d0*/  IMAD R2, R24, R17, R2 ;  /* 0x0000001118027224 */ /* 0x000fc800078e0202 */
[----:B------:R-:W-:Y:S01]  /*1a2e0*/  IMAD.IADD R37, R37, 0x1, R2 ;  /* 0x0000000125257824 */ /* 0x000fe200078e0202 */
[----:B----4-:R-:W-:-:S04]  /*1a2f0*/  IADD3 R0, -R3, R0, RZ ;  /* 0x0000000003007210 */ /* 0x010fc80007ffe1ff */
[----:B------:R-:W-:Y:S01]  /*1a300*/  SHF.R.S32.HI R4, RZ, 0x1f, R0 ;  /* 0x0000001fff047819 */ /* 0x000fe20000011400 */
[----:B--2---:R-:W-:-:S04]  /*1a310*/  IMAD R3, R27, R0, RZ ;  /* 0x000000001b037224 */ /* 0x004fc800078e02ff */
[----:B------:R-:W-:Y:S02]  /*1a320*/  IMAD R3, R26, R4, R3 ;  /* 0x000000041a037224 */ /* 0x000fe400078e0203 */
[----:B------:R-:W-:-:S05]  /*1a330*/  IMAD.WIDE.U32 R26, R0, R26, R36 ;  /* 0x0000001a001a7225 */ /* 0x000fca00078e0024 */
[----:B------:R-:W-:Y:S01]  /*1a340*/  IADD3 R0, R27, R3, RZ ;  /* 0x000000031b007210 */ /* 0x000fe20007ffe0ff */
[----:B------:R-:W-:Y:S01]  /*1a350*/  IMAD.MOV.U32 R3, RZ, RZ, R26 ;  /* 0x000000ffff037224 */ /* 0x000fe200078e001a */
[----:B------:R-:W-:Y:S05]  /*1a360*/  BRA `(.L_x_1457) ;  /* 0x00000000000c7947 */ /* 0x000fea0003800000 */
.L_x_1456:
[----:B------:R-:W2:Y:S02]  /*1a370*/  LD.E R3, desc[UR6][R18.64+0x38] ;  /* 0x0000380612037980 */ /* 0x000ea4000c101900 */
[----:B--2---:R-:W-:-:S04]  /*1a380*/  LEA R3, -R3, RZ, 0x6 ;  /* 0x000000ff03037211 */ /* 0x004fc800078e31ff */
[----:B------:R-:W-:Y:S02]  /*1a390*/  SHF.R.S32.HI R0, RZ, 0x1f, R3 ;  /* 0x0000001fff007819 */ /* 0x000fe40000011403 */
.L_x_1457:
[----:B------:R-:W-:Y:S05]  /*1a3a0*/  BSYNC B0 ;  /* 0x0000000000007941 */ /* 0x000fea0003800000 */
.L_x_1455:
[----:B------:R-:W-:Y:S02]  /*1a3b0*/  LOP3.LUT P3, RZ, R243, 0x4, RZ, 0xc0, !PT ;  /* 0x00000004f3ff7812 */ /* 0x000fe4000786c0ff */
[----:B------:R-:W-:Y:S02]  /*1a3c0*/  IADD3 R177, P1, R3, R176, RZ ;  /* 0x000000b003b17210 */ /* 0x000fe40007f3e0ff */
[C---:B------:R-:W-:Y:S02]  /*1a3d0*/  LOP3.LUT P6, RZ, R243.reuse, 0x1, RZ, 0xc0, !PT ;  /* 0x00000001f3ff7812 */ /* 0x040fe400078cc0ff */
[----:B------:R-:W-:Y:S01]  /*1a3e0*/  LOP3.LUT P4, RZ, R243, 0x2, RZ, 0xc0, !PT ;  /* 0x00000002f3ff7812 */ /* 0x000fe2000788c0ff */
[----:B------:R-:W-:Y:S01]  /*1a3f0*/  IMAD.X R178, R0, 0x1, R179, P1 ;  /* 0x0000000100b27824 */ /* 0x000fe200008e06b3 */
[----:B------:R-:W-:Y:S02]  /*1a400*/  LEA R36, P0, R3, R234, 0x1 ;  /* 0x000000ea03247211 */ /* 0x000fe400078008ff */
[----:B------:R-:W-:-:S02]  /*1a410*/  LOP3.LUT P2, RZ, R243, 0x8, RZ, 0xc0, !PT ;  /* 0x00000008f3ff7812 */ /* 0x000fc4000784c0ff */
[----:B------:R-:W-:Y:S02]  /*1a420*/  LEA.HI.X R37, R3, R235, R0, 0x1, P0 ;  /* 0x000000eb03257211 */ /* 0x000fe400000f0c00 */
[----:B------:R-:W-:-:S03]  /*1a430*/  @P3 LEA R16, P1, R177, R180, 0x1 ;  /* 0x000000b4b1103211 */ /* 0x000fc600078208ff */
[----:B------:R-:W-:Y:S01]  /*1a440*/  @!PT LDS RZ, [RZ] ;  /* 0x00000000fffff984 */ /* 0x000fe20000000800 */
[----:B------:R-:W-:Y:S01]  /*1a450*/  @!PT LDS RZ, [RZ] ;  /* 0x00000000fffff984 */ /* 0x000fe20000000800 */
[----:B------:R-:W-:Y:S01]  /*1a460*/  @!PT LDS RZ, [RZ] ;  /* 0x00000000fffff984 */ /* 0x000fe20000000800 */
[----:B------:R1:W-:Y:S01]  /*1a470*/  @P6 LDGSTS.E.BYPASS.LTC128B.128 [R241+0x8000], desc[UR6][R36.64] ;  /* 0x0800000024f16fae */ /* 0x0003e2000b901d46 */
[----:B------:R-:W-:Y:S02]  /*1a480*/  @P3 LEA.HI.X R17, R177, R181, R178, 0x1, P1 ;  /* 0x000000b5b1113211 */ /* 0x000fe400008f0cb2 */
[----:B------:R-:W-:Y:S01]  /*1a490*/  IADD3 R3, P1, R3, R232, RZ ;  /* 0x000000e803037210 */ /* 0x000fe20007f3e0ff */
[----:B------:R1:W-:Y:S01]  /*1a4a0*/  @!P6 STS.128 [R241+0x8000], RZ ;  /* 0x008000fff100e388 */ /* 0x0003e20000000c00 */
[----:B------:R-:W-:-:S03]  /*1a4b0*/  @P4 LEA R26, P0, R177, R180, 0x1 ;  /* 0x000000b4b11a4211 */ /* 0x000fc600078008ff */
[----:B------:R-:W-:Y:S01]  /*1a4c0*/  IMAD.X R0, R0, 0x1, R233, P1 ;  /* 0x0000000100007824 */ /* 0x000fe200008e06e9 */
[-C--:B------:R-:W-:Y:S02]  /*1a4d0*/  @P6 LEA R64, P1, R3, R234.reuse, 0x1 ;  /* 0x000000ea03406211 */ /* 0x080fe400078208ff */
[----:B------:R-:W-:Y:S02]  /*1a4e0*/  @P4 LEA.HI.X R27, R177, R181, R178, 0x1, P0 ;  /* 0x000000b5b11b4211 */ /* 0x000fe400000f0cb2 */
[CCC-:B------:R-:W-:Y:S02]  /*1a4f0*/  @P6 LEA.HI.X R65, R3.reuse, R235.reuse, R0.reuse, 0x1, P1 ;  /* 0x000000eb03416211 */ /* 0x1c0fe400008f0c00 */
[----:B------:R-:W-:Y:S01]  /*1a500*/  @P3 LEA R60, P1, R3, R234, 0x1 ;  /* 0x000000ea033c3211 */ /* 0x000fe200078208ff */
[----:B------:R-:W-:Y:S01]  /*1a510*/  @!PT LDS RZ, [RZ] ;  /* 0x00000000fffff984 */ /* 0x000fe20000000800 */
[----:B------:R-:W-:Y:S01]  /*1a520*/  @!PT LDS RZ, [RZ] ;  /* 0x00000000fffff984 */ /* 0x000fe20000000800 */
[----:B------:R-:W-:Y:S01]  /*1a530*/  @!PT LDS RZ, [RZ] ;  /* 0x00000000fffff984 */ /* 0x000fe20000000800 */
[----:B------:R1:W-:Y:S01]  /*1a540*/  @P4 LDGSTS.E.BYPASS.LTC128B.128 [R241+0xa000], desc[UR6][R26.64+0x80] ;  /* 0x0a0000801af14fae */ /* 0x0003e2000b901d46 */
[----:B------:R-:W-:Y:S02]  /*1a550*/  @P2 LEA R38, P0, R177, R180, 0x1 ;  /* 0x000000b4b1262211 */ /* 0x000fe400078008ff */
[----:B------:R-:W-:Y:S01]  /*1a560*/  @P3 LEA.HI.X R61, R3, R235, R0, 0x1, P1 ;  /* 0x000000eb033d3211 */ /* 0x000fe200008f0c00 */
[----:B------:R1:W-:Y:S01]  /*1a570*/  @!P4 STS.128 [R241+0xa000], RZ ;  /* 0x00a000fff100c388 */ /* 0x0003e20000000c00 */
[----:B------:R-:W-:-:S02]  /*1a580*/  @P2 LEA.HI.X R39, R177, R181, R178, 0x1, P0 ;  /* 0x000000b5b1272211 */ /* 0x000fc400000f0cb2 */
[C---:B------:R-:W-:Y:S01]  /*1a590*/  IADD3 R25, P1, R3.reuse, R232, RZ ;  /* 0x000000e803197210 */ /* 0x040fe20007f3e0ff */
[----:B------:R-:W-:Y:S01]  /*1a5a0*/  @!PT LDS RZ, [RZ] ;  /* 0x00000000fffff984 */ /* 0x000fe20000000800 */
[----:B------:R-:W-:Y:S01]  /*1a5b0*/  @!PT LDS RZ, [RZ] ;  /* 0x00000000fffff984 */ /* 0x000fe20000000800 */
[----:B------:R-:W-:Y:S01]  /*1a5c0*/  @!PT LDS RZ, [RZ] ;  /* 0x00000000fffff984 */ /* 0x000fe20000000800 */
[----:B------:R1:W-:Y:S01]  /*1a5d0*/  @P3 LDGSTS.E.BYPASS.LTC128B.128 [R241+0xc000], desc[UR6][R16.64+0x100] ;  /* 0x0c00010010f13fae */ /* 0x0003e2000b901d46 */
[----:B------:R-:W-:-:S03]  /*1a5e0*/  @P4 LEA R62, P0, R3, R234, 0x1 ;  /* 0x000000ea033e4211 */ /* 0x000fc600078008ff */
[----:B------:R-:W-:Y:S01]  /*1a5f0*/  IMAD.X R2, R0, 0x1, R233, P1 ;  /* 0x0000000100027824 */ /* 0x000fe200008e06e9 */
[CCC-:B------:R-:W-:Y:S01]  /*1a600*/  @P4 LEA.HI.X R63, R3.reuse, R235.reuse, R0.reuse, 0x1, P0 ;  /* 0x000000eb033f4211 */ /* 0x1c0fe200000f0c00 */
[----:B------:R1:W-:Y:S01]  /*1a610*/  @!P3 STS.128 [R241+0xc000], RZ ;  /* 0x00c000fff100b388 */ /* 0x0003e20000000c00 */
[-C--:B------:R-:W-:Y:S02]  /*1a620*/  @P2 LEA R50, P0, R3, R234.reuse, 0x1 ;  /* 0x000000ea03322211 */ /* 0x080fe400078008ff */
[-C--:B------:R-:W-:Y:S01]  /*1a630*/  @P6 LEA R70, P1, R25, R234.reuse, 0x1 ;  /* 0x000000ea19466211 */ /* 0x080fe200078208ff */
[----:B------:R-:W-:Y:S01]  /*1a640*/  @!PT LDS RZ, [RZ] ;  /* 0x00000000fffff984 */ /* 0x000fe20000000800 */
[----:B------:R-:W-:Y:S01]  /*1a650*/  @!PT LDS RZ, [RZ] ;  /* 0x00000000fffff984 */ /* 0x000fe20000000800 */
[----:B------:R-:W-:Y:S01]  /*1a660*/  @!PT LDS RZ, [RZ] ;  /* 0x00000000fffff984 */ /* 0x000fe20000000800 */
[----:B------:R1:W-:Y:S01]  /*1a670*/  @P2 LDGSTS.E.BYPASS.LTC128B.128 [R241+0xe000], desc[UR6][R38.64+0x180] ;  /* 0x0e00018026f12fae */ /* 0x0003e2000b901d46 */
[-C--:B------:R-:W-:Y:S02]  /*1a680*/  @P2 LEA.HI.X R51, R3, R235.reuse, R0, 0x1, P0 ;  /* 0x000000eb03332211 */ /* 0x080fe400000f0c00 */
        /* <DEDUP_REMOVED lines=8> */
[CCC-:B------:R-:W-:Y:S02]  /*1a710*/  @P4 LEA.HI.X R69, R25.reuse, R235.reuse, R2.reuse, 0x1, P0 ;  /* 0x000000eb19454211 */ /* 0x1c0fe400000f0c02 */
[CCC-:B------:R-:W-:Y:S01]  /*1a720*/  @P3 LEA.HI.X R67, R25.reuse, R235.reuse, R2.reuse, 0x1, P1 ;  /* 0x000000eb19433211 */ /* 0x1c0fe200008f0c02 */
[----:B------:R1:W-:Y:S01]  /*1a730*/  @!P6 STS.128 [R241+0x8800], RZ ;  /* 0x008800fff100e388 */ /* 0x0003e20000000c00 */
[C---:B------:R-:W-:Y:S02]  /*1a740*/  @P2 LEA R24, P0, R25.reuse, R234, 0x1 ;  /* 0x000000ea19182211 */ /* 0x040fe400078008ff */
[C---:B------:R-:W-:Y:S01]  /*1a750*/  IADD3 R0, P1, R25.reuse, R232, RZ ;  /* 0x000000e819007210 */ /* 0x040fe20007f3e0ff */
[----:B------:R-:W-:Y:S01]  /*1a760*/  @!PT LDS RZ, [RZ] ;  /* 0x00000000fffff984 */ /* 0x000fe20000000800 */
[----:B------:R-:W-:Y:S01]  /*1a770*/  @!PT LDS RZ, [RZ] ;  /* 0x00000000fffff984 */ /* 0x000fe20000000800 */
[----:B------:R-:W-:Y:S01]  /*1a780*/  @!PT LDS RZ, [RZ] ;  /* 0x00000000fffff984 */ /* 0x000fe20000000800 */
[----:B------:R1:W-:Y:S01]  /*1a790*/  @P4 LDGSTS.E.BYPASS.LTC128B.128 [R241+0xa800], desc[UR6][R62.64+0x80] ;  /* 0x0a8000803ef14fae */ /* 0x0003e2000b901d46 */
[----:B------:R-:W-:-:S02]  /*1a7a0*/  @P2 LEA.HI.X R25, R25, R235, R2, 0x1, P0 ;  /* 0x000000eb19192211 */ /* 0x000fc400000f0c02 */
[-C--:B------:R-:W-:Y:S01]  /*1a7b0*/  @P4 LEA R74, P0, R0, R234.reuse, 0x1 ;  /* 0x000000ea004a4211 */ /* 0x080fe200078008ff */
[----:B------:R1:W-:Y:S01]  /*1a7c0*/  @!P4 STS.128 [R241+0xa800], RZ ;  /* 0x00a800fff100c388 */ /* 0x0003e20000000c00 */
[----:B------:R-:W-:Y:S01]  /*1a7d0*/  IMAD.X R2, R2, 0x1, R233, P1 ;  /* 0x0000000102027824 */ /* 0x000fe200008e06e9 */
[CC--:B------:R-:W-:Y:S02]  /*1a7e0*/  @P6 LEA R76, P1, R0.reuse, R234.reuse, 0x1 ;  /* 0x000000ea004c6211 */ /* 0x0c0fe400078208ff */
[----:B------:R-:W-:Y:S01]  /*1a7f0*/  @!PT LDS RZ, [RZ] ;  /* 0x00000000fffff984 */ /* 0x000fe20000000800 */
[----:B------:R-:W-:Y:S01]  /*1a800*/  @!PT LDS RZ, [RZ] ;  /* 0x00000000fffff984 */ /* 0x000fe20000000800 */
[----:B------:R-:W-:Y:S01]  /*1a810*/  @!PT LDS RZ, [RZ] ;  /* 0x00000000fffff984 */ /* 0x000fe20000000800 */
[----:B------:R1:W-:Y:S02]  /*1a820*/  @P3 LDGSTS.E.BYPASS.LTC128B.128 [R241+0xc800], desc[UR6][R60.64+0x100] ;  /* 0x0c8001003cf13fae */ /* 0x0003e4000b901d46 */
[C---:B------:R-:W-:Y:S02]  /*1a830*/  @P6 LEA.HI.X R77, R0.reuse, R235, R2, 0x1, P1 ;  /* 0x000000eb004d6211 */ /* 0x040fe400008f0c02 */
[----:B------:R1:W-:Y:S01]  /*1a840*/  @!P3 STS.128 [R241+0xc800], RZ ;  /* 0x00c800fff100b388 */ /* 0x0003e20000000c00 */
[----:B------:R-:W-:-:S02]  /*1a850*/  @P3 LEA R72, P1, R0, R234, 0x1 ;  /* 0x000000ea00483211 */ /* 0x000fc400078208ff */
[CC--:B------:R-:W-:Y:S01]  /*1a860*/  @P4 LEA.HI.X R75, R0.reuse, R235.reuse, R2, 0x1, P0 ;  /* 0x000000eb004b4211 */ /* 0x0c0fe200000f0c02 */
        /* <DEDUP_REMOVED lines=51> */
.L_x_1454:
[----:B------:R-:W-:Y:S05]  /*1aba0*/  BSYNC B1 ;  /* 0x0000000000017941 */ /* 0x000fea0003800000 */
.L_x_1453:
[----:B------:R2:W3:Y:S01]  /*1abb0*/  LD.E R193, desc[UR6][R18.64+0xdc] ;  /* 0x0000dc0612c17980 */ /* 0x0004e2000c101900 */
        /* <DEDUP_REMOVED lines=23> */
[----:B------:R-:W-:-:S02]  /*1ad30*/  LEA R229, R55, UR4, 0x1 ;  /* 0x0000000437e57c11 */ /* 0x000fc4000f8e08ff */
[----:B------:R-:W-:Y:S02]  /*1ad40*/  FMNMX.FTZ R3, R196, R3, !PT ;  /* 0x00000003c4037209 */ /* 0x000fe40007810000 */
[----:B------:R-:W-:Y:S01]  /*1ad50*/  LEA R228, R58, R229, 0x1 ;  /* 0x000000e53ae47211 */ /* 0x000fe200078e08ff */
[----:B------:R-:W-:Y:S01]  /*1ad60*/  LDSM.16.MT88.4 R156, [R229+0x10000] ;  /* 0x01000000e59c783b */ /* 0x000fe20000004200 */
[----:B------:R-:W-:Y:S02]  /*1ad70*/  FMNMX.FTZ R3, R194, R3, !PT ;  /* 0x00000003c2037209 */ /* 0x000fe40007810000 */
[----:B------:R-:W-:Y:S01]  /*1ad80*/  LEA R227, R56, R229, 0x1 ;  /* 0x000000e538e37211 */ /* 0x000fe200078e08ff */
[----:B------:R-:W-:Y:S01]  /*1ad90*/  LDSM.16.MT88.4 R148, [R228+0x10000] ;  /* 0x01000000e494783b */ /* 0x000fe20000004200 */
[----:B------:R-:W-:Y:S02]  /*1ada0*/  FMNMX.FTZ R2, R192, R3, !PT ;  /* 0x00000003c0027209 */ /* 0x000fe40007810000 */
[----:B------:R-:W-:Y:S01]  /*1adb0*/  FMNMX.FTZ R3, R35, R0, !PT ;  /* 0x0000000023037209 */ /* 0x000fe20007810000 */
[----:B------:R-:W-:Y:S01]  /*1adc0*/  LDSM.16.MT88.4 R140, [R227+0x10000] ;  /* 0x01000000e38c783b */ /* 0x000fe20000004200 */
[----:B------:R-:W-:-:S02]  /*1add0*/  LEA R226, R56, R228, 0x1 ;  /* 0x000000e438e27211 */ /* 0x000fc400078e08ff */
[----:B------:R-:W-:Y:S01]  /*1ade0*/  FMNMX.FTZ R0, R34, R3, !PT ;  /* 0x0000000322007209 */ /* 0x000fe20007810000 */
[----:B-1----:R-:W1:Y:S03]  /*1adf0*/  SHFL.BFLY PT, R17, R2, 0x2, 0x1f ;  /* 0x0c401f0002117f89 */ /* 0x002e6600000e0000 */
[----:B--2---:R-:W-:Y:S01]  /*1ae00*/  FMNMX.FTZ R19, R33, R0, !PT ;  /* 0x0000000021137209 */ /* 0x004fe20007810000 */
[----:B------:R-:W-:Y:S03]  /*1ae10*/  LDSM.16.MT88.4 R132, [R226+0x10000] ;  /* 0x01000000e284783b */ /* 0x000fe60000004200 */
[----:B------:R-:W-:Y:S01]  /*1ae20*/  FMNMX.FTZ R19, R32, R19, !PT ;  /* 0x0000001320137209 */ /* 0x000fe20007810000 */
[----:B------:R-:W-:Y:S04]  /*1ae30*/  LDSM.16.MT88.4 R72, [R229+0x14000] ;  /* 0x01400000e548783b */ /* 0x000fe80000004200 */
[----:B------:R-:W2:Y:S04]  /*1ae40*/  SHFL.BFLY PT, R0, R19, 0x2, 0x1f ;  /* 0x0c401f0013007f89 */ /* 0x000ea800000e0000 */
[----:B------:R-:W-:Y:S04]  /*1ae50*/  LDSM.16.MT88.4 R64, [R226+0x12000] ;  /* 0x01200000e240783b */ /* 0x000fe80000004200 */
[----:B------:R-:W-:Y:S01]  /*1ae60*/  LDSM.16.MT88.4 R80, [R228+0x14000] ;  /* 0x01400000e450783b */ /* 0x000fe20000004200 */
[----:B-1----:R-:W-:-:S03]  /*1ae70*/  FMNMX.FTZ R17, R2, R17, !PT ;  /* 0x0000001102117209 */ /* 0x002fc60007810000 */
[----:B------:R-:W-:Y:S04]  /*1ae80*/  LDSM.16.MT88.4 R88, [R227+0x14000] ;  /* 0x01400000e358783b */ /* 0x000fe80000004200 */
[----:B------:R-:W1:Y:S04]  /*1ae90*/  SHFL.BFLY PT, R164, R17, 0x1, 0x1f ;  /* 0x0c201f0011a47f89 */ /* 0x000e6800000e0000 */
[----:B------:R-:W-:Y:S01]  /*1aea0*/  LDSM.16.MT88.4 R96, [R226+0x14000] ;  /* 0x01400000e260783b */ /* 0x000fe20000004200 */
[----:B--2---:R-:W-:-:S03]  /*1aeb0*/  FMNMX.FTZ R0, R19, R0, !PT ;  /* 0x0000000013007209 */ /* 0x004fc60007810000 */
[----:B------:R-:W-:Y:S04]  /*1aec0*/  LDSM.16.MT88.4 R104, [R229+0x16000] ;  /* 0x01600000e568783b */ /* 0x000fe80000004200 */
[----:B------:R-:W2:Y:S04]  /*1aed0*/  SHFL.BFLY PT, R3, R0, 0x1, 0x1f ;  /* 0x0c201f0000037f89 */ /* 0x000ea800000e0000 */
[----:B------:R-:W-:Y:S04]  /*1aee0*/  LDSM.16.MT88.4 R112, [R228+0x16000] ;  /* 0x01600000e470783b */ /* 0x000fe80000004200 */
[----:B------:R-:W-:Y:S01]  /*1aef0*/  LDSM.16.MT88.4 R120, [R227+0x16000] ;  /* 0x01600000e378783b */ /* 0x000fe20000004200 */
[----:B-1----:R-:W-:-:S03]  /*1af00*/  FMNMX.FTZ R164, R17, R164, !PT ;  /* 0x000000a411a47209 */ /* 0x002fc60007810000 */
[----:B------:R-:W-:Y:S01]  /*1af10*/  LDSM.16.MT88.4 R24, [R229+0x12800] ;  /* 0x01280000e518783b */ /* 0x000fe20000004200 */
[----:B------:R-:W-:-:S03]  /*1af20*/  FSETP.NEU.FTZ.AND P0, PT, R164, -INF , PT ;  /* 0xff800000a400780b */ /* 0x000fc60003f1d000 */
[----:B------:R-:W-:Y:S01]  /*1af30*/  LDSM.16.MT88.4 R16, [R229+0x10800] ;  /* 0x01080000e510783b */ /* 0x000fe20000004200 */
[----:B--2---:R-:W-:Y:S01]  /*1af40*/  FMNMX.FTZ R3, R0, R3, !PT ;  /* 0x0000000300037209 */ /* 0x004fe20007810000 */
[----:B---3--:R-:W-:-:S04]  /*1af50*/  FMUL.FTZ R198, R193, R164 ;  /* 0x000000a4c1c67220 */ /* 0x008fc80000410000 */
[----:B------:R-:W-:Y:S01]  /*1af60*/  FMUL.FTZ R190, R193, R3 ;  /* 0x00000003c1be7220 */ /* 0x000fe20000410000 */
[----:B------:R-:W-:Y:S02]  /*1af70*/  FSEL R198, R198, RZ, P0 ;  /* 0x000000ffc6c67208 */ /* 0x000fe40000000000 */
[----:B------:R-:W-:-:S03]  /*1af80*/  FSETP.NEU.FTZ.AND P0, PT, R3, -INF , PT ;  /* 0xff8000000300780b */ /* 0x000fc60003f1d000 */
[-CC-:B------:R-:W-:Y:S01]  /*1af90*/  FFMA.FTZ R179, R53, R193.reuse, -R198.reuse ;  /* 0x000000c135b37223 */ /* 0x180fe200000108c6 */
[----:B------:R-:W-:Y:S01]  /*1afa0*/  FSEL R190, R190, RZ, P0 ;  /* 0x000000ffbebe7208 */ /* 0x000fe20000000000 */
[-CC-:B------:R-:W-:Y:S01]  /*1afb0*/  FFMA.FTZ R176, R57, R193.reuse, -R198.reuse ;  /* 0x000000c139b07223 */ /* 0x180fe200000108c6 */
[-CC-:B------:R-:W-:Y:S01]  /*1afc0*/  FFMA.FTZ R175, R49, R193.reuse, -R198.reuse ;  /* 0x000000c131af7223 */ /* 0x180fe200000108c6 */
[-C--:B------:R-:W-:Y:S01]  /*1afd0*/  FFMA.FTZ R172, R59, R193.reuse, -R198 ;  /* 0x000000c13bac7223 */ /* 0x080fe200000108c6 */
[----:B------:R-:W-:Y:S01]  /*1afe0*/  LDSM.16.MT88.4 R48, [R228+0x12000] ;  /* 0x01200000e430783b */ /* 0x000fe20000004200 */
[-CC-:B------:R-:W-:Y:S01]  /*1aff0*/  FFMA.FTZ R178, R47, R193.reuse, -R190.reuse ;  /* 0x000000c12fb27223 */ /* 0x180fe200000108be */
[-CC-:B------:R-:W-:Y:S01]  /*1b000*/  FFMA.FTZ R181, R45, R193.reuse, -R190.reuse ;  /* 0x000000c12db57223 */ /* 0x180fe200000108be */
[-CC-:B------:R-:W-:Y:S01]  /*1b010*/  FFMA.FTZ R177, R41, R193.reuse, -R190.reuse ;  /* 0x000000c129b17223 */ /* 0x180fe200000108be */
[-C--:B------:R-:W-:Y:S01]  /*1b020*/  FFMA.FTZ R174, R43, R193.reuse, -R190 ;  /* 0x000000c12bae7223 */ /* 0x080fe200000108be */
[----:B------:R-:W-:Y:S01]  /*1b030*/  LDSM.16.MT88.4 R56, [R227+0x12000] ;  /* 0x01200000e338783b */ /* 0x000fe20000004200 */
[-CC-:B------:R-:W-:Y:S01]  /*1b040*/  FFMA.FTZ R170, R7, R193.reuse, -R198.reuse ;  /* 0x000000c107aa7223 */ /* 0x180fe200000108c6 */
[-C--:B------:R-:W-:Y:S01]  /*1b050*/  FFMA.FTZ R169, R5, R193.reuse, -R198 ;  /* 0x000000c105a97223 */ /* 0x080fe200000108c6 */
[----:B------:R-:W-:Y:S01]  /*1b060*/  MUFU.EX2 R179, R179 ;  /* 0x000000b300b37308 */ /* 0x000fe20000000800 */
[----:B------:R-:W1:Y:S01]  /*1b070*/  LDSM.16.MT88.4 R40, [R229+0x12000] ;  /* 0x01200000e528783b */ /* 0x000e620000004200 */
[-CC-:B------:R-:W-:Y:S01]  /*1b080*/  FFMA.FTZ R166, R11, R193.reuse, -R190.reuse ;  /* 0x000000c10ba67223 */ /* 0x180fe200000108be */
[-C--:B------:R-:W-:Y:S01]  /*1b090*/  FFMA.FTZ R167, R9, R193.reuse, -R190 ;  /* 0x000000c109a77223 */ /* 0x080fe200000108be */
[-CC-:B------:R-:W-:Y:S01]  /*1b0a0*/  FFMA.FTZ R173, R23, R193.reuse, -R198.reuse ;  /* 0x000000c117ad7223 */ /* 0x180fe200000108c6 */
[----:B------:R-:W2:Y:S01]  /*1b0b0*/  LDSM.16.MT88.4 R4, [R226+0x16000] ;  /* 0x01600000e204783b */ /* 0x000ea20000004200 */
[-C--:B------:R-:W-:Y:S01]  /*1b0c0*/  FFMA.FTZ R2, R21, R193.reuse, -R198 ;  /* 0x000000c115027223 */ /* 0x080fe200000108c6 */
[-CC-:B------:R-:W-:Y:S01]  /*1b0d0*/  FFMA.FTZ R171, R15, R193.reuse, -R190.reuse ;  /* 0x000000c10fab7223 */ /* 0x180fe200000108be */
[----:B------:R-:W3:Y:S01]  /*1b0e0*/  MUFU.EX2 R176, R176 ;  /* 0x000000b000b07308 */ /* 0x000ee20000000800 */
[----:B------:R-:W4:Y:S01]  /*1b0f0*/  LDSM.16.MT88.4 R8, [R228+0x10800] ;  /* 0x01080000e408783b */ /* 0x000f220000004200 */
[-CC-:B------:R-:W-:Y:S01]  /*1b100*/  FFMA.FTZ R0, R13, R193.reuse, -R190.reuse ;  /* 0x000000c10d007223 */ /* 0x180fe200000108be */
[-C--:B------:R-:W-:Y:S01]  /*1b110*/  FFMA.FTZ R184, R191, R193.reuse, -R190 ;  /* 0x000000c1bfb87223 */ /* 0x080fe200000108be */
[-CC-:B------:R-:W-:Y:S01]  /*1b120*/  FFMA.FTZ R180, R199, R193.reuse, -R198.reuse ;  /* 0x000000c1c7b47223 */ /* 0x180fe200000108c6 */
[----:B------:R-:W5:Y:S01]  /*1b130*/  LDSM.16.MT88.4 R20, [R227+0x10800] ;  /* 0x01080000e314783b */ /* 0x000f620000004200 */
[-CC-:B------:R-:W-:Y:S01]  /*1b140*/  FFMA.FTZ R183, R183, R193.reuse, -R198.reuse ;  /* 0x000000c1b7b77223 */ /* 0x180fe200000108c6 */
[-CC-:B------:R-:W-:Y:S01]  /*1b150*/  FFMA.FTZ R182, R197, R193.reuse, -R198.reuse ;  /* 0x000000c1c5b67223 */ /* 0x180fe200000108c6 */
[----:B------:R-:W-:Y:S01]  /*1b160*/  MUFU.EX2 R175, R175 ;  /* 0x000000af00af7308 */ /* 0x000fe20000000800 */
[----:B------:R-:W5:Y:S01]  /*1b170*/  LDSM.16.MT88.4 R12, [R226+0x10800] ;  /* 0x01080000e20c783b */ /* 0x000f620000004200 */
[-C--:B------:R-:W-:Y:S01]  /*1b180*/  FFMA.FTZ R185, R185, R193.reuse, -R198 ;  /* 0x000000c1b9b97223 */ /* 0x080fe200000108c6 */
[-CC-:B------:R-:W-:Y:S01]  /*1b190*/  FFMA.FTZ R187, R187, R193.reuse, -R190.reuse ;  /* 0x000000c1bbbb7223 */ /* 0x180fe200000108be */
[-CC-:B------:R-:W-:Y:S01]  /*1b1a0*/  FFMA.FTZ R186, R31, R193.reuse, -R190.reuse ;  /* 0x000000c11fba7223 */ /* 0x180fe200000108be */
[-C--:B------:R-:W-:Y:S01]  /*1b1b0*/  FFMA.FTZ R191, R29, R193.reuse, -R190 ;  /* 0x000000c11dbf7223 */ /* 0x080fe200000108be */
[--C-:B------:R-:W-:Y:S01]  /*1b1c0*/  FFMA.FTZ R249, R192, R193, -R198.reuse ;  /* 0x000000c1c0f97223 */ /* 0x100fe200000108c6 */
[----:B------:R-:W-:Y:S01]  /*1b1d0*/  LDSM.16.MT88.4 R28, [R228+0x13000] ;  /* 0x01300000e41c783b */ /* 0x000fe20000004200 */
[----:B------:R-:W1:Y:S01]  /*1b1e0*/  MUFU.EX2 R172, R172 ;  /* 0x000000ac00ac7308 */ /* 0x000e620000000800 */
[----:B---3--:R-:W-:Y:S01]  /*1b1f0*/  F2FP.BF16.F32.PACK_AB R128, R176, R179 ;  /* 0x000000b3b080723e */ /* 0x008fe200000010ff */
        /* <DEDUP_REMOVED lines=8> */
[----:B------:R-:W-:Y:S01]  /*1b280*/  FADD.FTZ R176, R179, R176 ;  /* 0x000000b0b3b07221 */ /* 0x000fe20000010000 */
[----:B------:R-:W-:Y:S05]  /*1b290*/  LDSM.16.MT88.4 R32, [R227+0x11800] ;  /* 0x01180000e320783b */ /* 0x000fea0000004200 */
[----:B------:R-:W3:Y:S01]  /*1b2a0*/  MUFU.EX2 R181, R181 ;  /* 0x000000b500b57308 */ /* 0x000ee20000000800 */
[----:B-1----:R-:W-:Y:S01]  /*1b2b0*/  F2FP.BF16.F32.PACK_AB R130, R172, R175 ;  /* 0x000000afac82723e */ /* 0x002fe200000010ff */
[----:B------:R-:W-:-:S04]  /*1b2c0*/  FADD.FTZ R175, R175, R176 ;  /* 0x000000b0afaf7221 */ /* 0x000fc80000010000 */
[----:B------:R-:W-:Y:S02]  /*1b2d0*/  FADD.FTZ R172, R172, R175 ;  /* 0x000000afacac7221 */ /* 0x000fe40000010000 */
[----:B------:R-:W-:Y:S08]  /*1b2e0*/  MUFU.EX2 R177, R177 ;  /* 0x000000b100b17308 */ /* 0x000ff00000000800 */
[----:B------:R-:W1:Y:S01]  /*1b2f0*/  MUFU.EX2 R174, R174 ;  /* 0x000000ae00ae7308 */ /* 0x000e620000000800 */
[----:B---3--:R-:W-:Y:S01]  /*1b300*/  F2FP.BF16.F32.PACK_AB R129, R181, R178 ;  /* 0x000000b2b581723e */ /* 0x008fe200000010ff */
[----:B------:R-:W-:-:S06]  /*1b310*/  FADD.FTZ R178, R178, R181 ;  /* 0x000000b5b2b27221 */ /* 0x000fcc0000010000 */
[----:B------:R-:W-:Y:S08]  /*1b320*/  MUFU.EX2 R173, R173 ;  /* 0x000000ad00ad7308 */ /* 0x000ff00000000800 */
[----:B------:R-:W3:Y:S01]  /*1b330*/  MUFU.EX2 R170, R170 ;  /* 0x000000aa00aa7308 */ /* 0x000ee20000000800 */
[----:B-1----:R-:W-:Y:S01]  /*1b340*/  F2FP.BF16.F32.PACK_AB R131, R174, R177 ;  /* 0x000000b1ae83723e */ /* 0x002fe200000010ff */
[----:B------:R-:W-:-:S04]  /*1b350*/  FADD.FTZ R177, R177, R178 ;  /* 0x000000b2b1b17221 */ /* 0x000fc80000010000 */
[----:B------:R-:W-:Y:S02]  /*1b360*/  FADD.FTZ R174, R174, R177 ;  /* 0x000000b1aeae7221 */ /* 0x000fe40000010000 */
        /* <DEDUP_REMOVED lines=8> */
[----:B------:R-:W1:Y:S05]  /*1b3f0*/  MUFU.EX2 R166, R166 ;  /* 0x000000a600a67308 */ /* 0x000e6a0000000800 */
[C---:B------:R-:W-:Y:S03]  /*1b400*/  HMMA.16816.F32.BF16 R136, R128.reuse, R132, RZ ;  /* 0x000000848088723c */ /* 0x040fe600000418ff */
[----:B------:R-:W-:Y:S03]  /*1b410*/  MUFU.EX2 R167, R167 ;  /* 0x000000a700a77308 */ /* 0x000fe60000000800 */
[C---:B------:R-:W-:Y:S05]  /*1b420*/  HMMA.16816.F32.BF16 R36, R128.reuse, R40, RZ ;  /* 0x000000288024723c */ /* 0x040fea00000418ff */
[----:B------:R-:W4:Y:S01]  /*1b430*/  MUFU.EX2 R0, R0 ;  /* 0x0000000000007308 */ /* 0x000f220000000800 */
[C---:B------:R-:W-:Y:S06]  /*1b440*/  HMMA.16816.F32.BF16 R44, R128.reuse, R48, RZ ;  /* 0x00000030802c723c */ /* 0x040fec00000418ff */
[C---:B------:R-:W-:Y:S01]  /*1b450*/  HMMA.16816.F32.BF16 R52, R128.reuse, R56, RZ ;  /* 0x000000388034723c */ /* 0x040fe200000418ff */
[----:B------:R-:W-:Y:S05]  /*1b460*/  MUFU.EX2 R180, R180 ;  /* 0x000000b400b47308 */ /* 0x000fea0000000800 */
[C---:B------:R-:W-:Y:S03]  /*1b470*/  HMMA.16816.F32.BF16 R60, R128.reuse, R64, RZ ;  /* 0x00000040803c723c */ /* 0x040fe600000418ff */
[----:B------:R-:W5:Y:S03]  /*1b480*/  MUFU.EX2 R183, R183 ;  /* 0x000000b700b77308 */ /* 0x000f660000000800 */
        /* <DEDUP_REMOVED lines=18> */
[----:B------:R-:W5:Y:S05]  /*1b5b0*/  MUFU.EX2 R196, R196 ;  /* 0x000000c400c47308 */ /* 0x000f6a0000000800 */
[C---:B------:R-:W-:Y:S03]  /*1b5c0*/  HMMA.16816.F32.BF16 R56, R128.reuse, R58, RZ ;  /* 0x0000003a8038723c */ /* 0x040fe600000418ff */
[----:B------:R-:W-:Y:S03]  /*1b5d0*/  MUFU.EX2 R194, R194 ;  /* 0x000000c200c27308 */ /* 0x000fe60000000800 */
[C---:B------:R-:W-:Y:S05]  /*1b5e0*/  HMMA.16816.F32.BF16 R64, R128.reuse, R66, RZ ;  /* 0x000000428040723c */ /* 0x040fea00000418ff */
[----:B------:R-:W-:Y:S01]  /*1b5f0*/  MUFU.EX2 R249, R249 ;  /* 0x000000f900f97308 */ /* 0x000fe20000000800 */
        /* <DEDUP_REMOVED lines=10> */
[C---:B------:R-:W-:Y:S06]  /*1b6a0*/  HMMA.16816.F32.BF16 R120, R128.reuse, R122, RZ ;  /* 0x0000007a8078723c */ /* 0x040fec00000418ff */
[C---:B--2---:R-:W-:Y:S06]  /*1b6b0*/  HMMA.16816.F32.BF16 R124, R128.reuse, R4, RZ ;  /* 0x00000004807c723c */ /* 0x044fec00000418ff */
[----:B------:R-:W-:Y:S01]  /*1b6c0*/  HMMA.16816.F32.BF16 R128, R128, R6, RZ ;  /* 0x000000068080723c */ /* 0x000fe200000418ff */
[----:B---3--:R-:W-:Y:S01]  /*1b6d0*/  F2FP.BF16.F32.PACK_AB R4, R170, R173 ;  /* 0x000000adaa04723e */ /* 0x008fe200000010ff */
[----:B------:R-:W-:Y:S01]  /*1b6e0*/  FADD.FTZ R173, R173, R172 ;  /* 0x000000acadad7221 */ /* 0x000fe20000010000 */
[----:B-1----:R-:W-:Y:S01]  /*1b6f0*/  F2FP.BF16.F32.PACK_AB R5, R166, R171 ;  /* 0x000000aba605723e */ /* 0x002fe200000010ff */
[----:B------:R-:W-:-:S02]  /*1b700*/  FADD.FTZ R171, R171, R174 ;  /* 0x000000aeabab7221 */ /* 0x000fc40000010000 */
[----:B------:R-:W-:Y:S01]  /*1b710*/  FADD.FTZ R170, R170, R173 ;  /* 0x000000adaaaa7221 */ /* 0x000fe20000010000 */
[----:B------:R-:W-:Y:S01]  /*1b720*/  F2FP.BF16.F32.PACK_AB R6, R2, R169 ;  /* 0x000000a90206723e */ /* 0x000fe200000010ff */
[----:B------:R-:W-:Y:S01]  /*1b730*/  FADD.FTZ R166, R166, R171 ;  /* 0x000000aba6a67221 */ /* 0x000fe20000010000 */
[----:B----4-:R-:W-:Y:S01]  /*1b740*/  F2FP.BF16.F32.PACK_AB R7, R0, R167 ;  /* 0x000000a70007723e */ /* 0x010fe200000010ff */
[----:B------:R-:W-:Y:S02]  /*1b750*/  FADD.FTZ R169, R169, R170 ;  /* 0x000000aaa9a97221 */ /* 0x000fe40000010000 */
[----:B------:R-:W-:Y:S02]  /*1b760*/  FADD.FTZ R167, R167, R166 ;  /* 0x000000a6a7a77221 */ /* 0x000fe40000010000 */
[----:B------:R-:W-:Y:S02]  /*1b770*/  FADD.FTZ R169, R2, R169 ;  /* 0x000000a902a97221 */ /* 0x000fe40000010000 */
[----:B------:R-:W-:Y:S01]  /*1b780*/  HMMA.16816.F32.BF16 R160, R4, R16, R160 ;  /* 0x0000001004a0723c */ /* 0x000fe200000418a0 */
[----:B------:R-:W-:-:S05]  /*1b790*/  FADD.FTZ R167, R0, R167 ;  /* 0x000000a700a77221 */ /* 0x000fca0000010000 */
[C---:B------:R-:W-:Y:S01]  /*1b7a0*/  HMMA.16816.F32.BF16 R156, R4.reuse, R18, R156 ;  /* 0x00000012049c723c */ /* 0x040fe2000004189c */
[----:B------:R-:W1:Y:S05]  /*1b7b0*/  LDSM.16.MT88.4 R16, [R228+0x12800] ;  /* 0x01280000e410783b */ /* 0x000e6a0000004200 */
[C---:B------:R-:W-:Y:S06]  /*1b7c0*/  HMMA.16816.F32.BF16 R152, R4.reuse, R8, R152 ;  /* 0x000000080498723c */ /* 0x040fec0000041898 */
[C---:B------:R-:W-:Y:S01]  /*1b7d0*/  HMMA.16816.F32.BF16 R148, R4.reuse, R10, R148 ;  /* 0x0000000a0494723c */ /* 0x040fe20000041894 */
[----:B------:R-:W2:Y:S05]  /*1b7e0*/  LDSM.16.MT88.4 R8, [R227+0x12800] ;  /* 0x01280000e308783b */ /* 0x000eaa0000004200 */
[C---:B-----5:R-:W-:Y:S06]  /*1b7f0*/  HMMA.16816.F32.BF16 R144, R4.reuse, R20, R144 ;  /* 0x000000140490723c */ /* 0x060fec0000041890 */
        /* <DEDUP_REMOVED lines=53> */
[----:B------:R-:W-:-:S04]  /*1bb50*/  FADD.FTZ R191, R191, R186 ;  /* 0x000000babfbf7221 */ /* 0x000fc80000010000 */
[C---:B------:R-:W-:Y:S01]  /*1bb60*/  HMMA.16816.F32.BF16 R156, R8.reuse, R26, R156 ;  /* 0x0000001a089c723c */ /* 0x040fe2000004189c */
[----:B------:R-:W-:Y:S05]  /*1bb70*/  LDSM.16.MT88.4 R24, [R226+0x13000] ;  /* 0x01300000e218783b */ /* 0x000fea0000004200 */
[C---:B---3--:R-:W-:Y:S06]  /*1bb80*/  HMMA.16816.F32.BF16 R152, R8.reuse, R12, R152 ;  /* 0x0000000c0898723c */ /* 0x048fec0000041898 */
        /* <DEDUP_REMOVED lines=50> */
[----:B------:R-:W1:Y:S01]  /*1beb0*/  LDSM.16.MT88.4 R8, [R228+0x13800] ;  /* 0x01380000e408783b */ /* 0x000e620000004200 */
[----:B------:R-:W-:Y:S01]  /*1bec0*/  FADD.FTZ R194, R194, R195 ;  /* 0x000000c3c2c27221 */ /* 0x000fe20000010000 */
[----:B------:R-:W-:Y:S02]  /*1bed0*/  FADD.FTZ R190, R190, R197 ;  /* 0x000000c5bebe7221 */ /* 0x000fe40000010000 */
[----:B------:R-:W5:Y:S01]  /*1bee0*/  LDSM.16.MT88.4 R20, [R227+0x13800] ;  /* 0x01380000e314783b */ /* 0x000f620000004200 */
[----:B---3--:R-:W-:Y:S01]  /*1bef0*/  HMMA.16816.F32.BF16 R160, R4, R16, R160 ;  /* 0x0000001004a0723c */ /* 0x008fe200000418a0 */
[----:B------:R-:W-:Y:S01]  /*1bf00*/  FADD.FTZ R249, R249, R194 ;  /* 0x000000c2f9f97221 */ /* 0x000fe20000010000 */
[----:B------:R-:W-:-:S04]  /*1bf10*/  FADD.FTZ R247, R247, R190 ;  /* 0x000000bef7f77221 */ /* 0x000fc80000010000 */
        /* <DEDUP_REMOVED lines=45> */
.L_x_1467:
        /* <DEDUP_REMOVED lines=10> */
[C---:B-1----:R-:W-:Y:S02]  /*1c290*/  R2UR UR4, R170.reuse ;  /* 0x00000000aa0472ca */ /* 0x042fe400000e0000 */
[C---:B------:R-:W-:Y:S02]  /*1c2a0*/  R2UR UR5, R171.reuse ;  /* 0x00000000ab0572ca */ /* 0x040fe400000e0000 */
[C---:B------:R-:W-:Y:S02]  /*1c2b0*/  R2UR UR10, R170.reuse ;  /* 0x00000000aa0a72ca */ /* 0x040fe400000e0000 */
[C---:B------:R-:W-:Y:S02]  /*1c2c0*/  R2UR UR11, R171.reuse ;  /* 0x00000000ab0b72ca */ /* 0x040fe400000e0000 */
[C---:B------:R-:W-:Y:S02]  /*1c2d0*/  R2UR UR12, R170.reuse ;  /* 0x00000000aa0c72ca */ /* 0x040fe400000e0000 */
[C---:B------:R-:W-:Y:S02]  /*1c2e0*/  R2UR UR13, R171.reuse ;  /* 0x00000000ab0d72ca */ /* 0x040fe400000e0000 */
[----:B------:R-:W-:Y:S02]  /*1c2f0*/  R2UR UR8, R170 ;  /* 0x00000000aa0872ca */ /* 0x000fe400000e0000 */
[----:B------:R-:W-:Y:S01]  /*1c300*/  R2UR UR9, R171 ;  /* 0x00000000ab0972ca */ /* 0x000fe200000e0000 */
[----:B--2---:R-:W2:Y:S02]  /*1c310*/  LD.E R11, desc[UR4][R2.64+0x170] ;  /* 0x00017004020b7980 */ /* 0x004ea4000c101900 */
[-C--:B--2---:R-:W-:Y:S02]  /*1c320*/  IABS R8, R11.reuse ;  /* 0x0000000b00087213 */ /* 0x084fe40000000000 */
[-C--:B------:R-:W-:Y:S02]  /*1c330*/  IABS R6, R11.reuse ;  /* 0x0000000b00067213 */ /* 0x080fe40000000000 */
[----:B------:R-:W1:Y:S03]  /*1c340*/  I2F.RP R7, R8 ;  /* 0x0000000800077306 */ /* 0x000e660000209400 */
[----:B------:R-:W-:Y:S07]  /*1c350*/  IMAD.MOV R6, RZ, RZ, -R6 ;  /* 0x000000ffff067224 */ /* 0x000fee00078e0a06 */
[----:B-1----:R-:W1:Y:S02]  /*1c360*/  MUFU.RCP R4, R7 ;  /* 0x0000000700047308 */ /* 0x002e640000001000 */
[----:B-1----:R-:W-:Y:S02]  /*1c370*/  VIADD R14, R4, 0xffffffe ;  /* 0x0ffffffe040e7836 */ /* 0x002fe40000000000 */
[----:B------:R-:W-:Y:S06]  /*1c380*/  IMAD.SHL.U32 R4, R246, 0x40, RZ ;  /* 0x00000040f6047824 */ /* 0x000fec00078e00ff */
[----:B------:R-:W1:Y:S01]  /*1c390*/  F2I.FTZ.U32.TRUNC.NTZ R15, R14 ;  /* 0x0000000e000f7305 */ /* 0x000e62000021f000 */
[----:B------:R-:W-:Y:S05]  /*1c3a0*/  VIADD R12, R4, 0x40 ;  /* 0x00000040040c7836 */ /* 0x000fea0000000000 */
[----:B------:R-:W-:Y:S02]  /*1c3b0*/  IABS R7, R12 ;  /* 0x0000000c00077213 */ /* 0x000fe40000000000 */
[-C--:B------:R-:W-:Y:S01]  /*1c3c0*/  LOP3.LUT R12, R12, R11.reuse, RZ, 0x3c, !PT ;  /* 0x0000000b0c0c7212 */ /* 0x080fe200078e3cff */
[--C-:B-1----:R-:W-:Y:S02]  /*1c3d0*/  IMAD.MOV R5, RZ, RZ, -R15.reuse ;  /* 0x000000ffff057224 */ /* 0x102fe400078e0a0f */
[----:B------:R-:W-:Y:S02]  /*1c3e0*/  IMAD.MOV.U32 R14, RZ, RZ, RZ ;  /* 0x000000ffff0e7224 */ /* 0x000fe400078e00ff */
[----:B------:R-:W-:Y:S01]  /*1c3f0*/  IMAD R10, R5, R8, RZ ;  /* 0x00000008050a7224 */ /* 0x000fe200078e02ff */
[----:B------:R-:W-:Y:S02]  /*1c400*/  IABS R5, R4 ;  /* 0x0000000400057213 */ /* 0x000fe40000000000 */
[----:B------:R-:W-:Y:S01]  /*1c410*/  LOP3.LUT R4, R4, R11, RZ, 0x3c, !PT ;  /* 0x0000000b04047212 */ /* 0x000fe200078e3cff */
[----:B------:R-:W-:Y:S02]  /*1c420*/  IMAD.HI.U32 R10, R15, R10, R14 ;  /* 0x0000000a0f0a7227 */ /* 0x000fe400078e000e */
[----:B------:R-:W2:Y:S01]  /*1c430*/  LD.E.64 R14, desc[UR8][R2.64+0x28] ;  /* 0x00002808020e7980 */ /* 0x000ea2000c101b00 */
[----:B------:R-:W-:Y:S03]  /*1c440*/  ISETP.GE.AND P0, PT, R4, RZ, PT ;  /* 0x000000ff0400720c */ /* 0x000fe60003f06270 */
        /* <DEDUP_REMOVED lines=13> */
[----:B------:R-:W3:Y:S01]  /*1c520*/  LD.E.64 R12, desc[UR4][R2.64+0x40] ;  /* 0x00004004020c7980 */ /* 0x000ee2000c101b00 */
[----:B------:R-:W-:Y:S02]  /*1c530*/  ISETP.NE.AND P2, PT, R11, RZ, PT ;  /* 0x000000ff0b00720c */ /* 0x000fe40003f45270 */
[----:B------:R-:W-:Y:S04]  /*1c540*/  LOP3.LUT R7, RZ, R11, RZ, 0x33, !PT ;  /* 0x0000000bff077212 */ /* 0x000fe800078e33ff */
[----:B------:R-:W-:Y:S02]  /*1c550*/  @P3 VIADD R9, R9, 0x1 ;  /* 0x0000000109093836 */ /* 0x000fe40000000000 */
[----:B------:R-:W-:Y:S02]  /*1c560*/  @P4 VIADD R10, R10, 0x1 ;  /* 0x000000010a0a4836 */ /* 0x000fe40000000000 */
[----:B------:R-:W-:Y:S02]  /*1c570*/  @!P0 IMAD.MOV R9, RZ, RZ, -R9 ;  /* 0x000000ffff098224 */ /* 0x000fe400078e0a09 */
[----:B------:R-:W-:Y:S03]  /*1c580*/  @!P1 IMAD.MOV R10, RZ, RZ, -R10 ;  /* 0x000000ffff0a9224 */ /* 0x000fe600078e0a0a */
[C---:B------:R-:W-:Y:S02]  /*1c590*/  SEL R9, R7.reuse, R9, !P2 ;  /* 0x0000000907097207 */ /* 0x040fe40005000000 */
[----:B------:R-:W-:Y:S02]  /*1c5a0*/  SEL R7, R7, R10, !P2 ;  /* 0x0000000a07077207 */ /* 0x000fe40005000000 */
[-C--:B------:R-:W-:Y:S02]  /*1c5b0*/  LEA R18, P1, R9, R244.reuse, 0x2 ;  /* 0x000000f409127211 */ /* 0x080fe400078210ff */
[----:B------:R-:W-:Y:S02]  /*1c5c0*/  LEA R16, P0, R7, R244, 0x2 ;  /* 0x000000f407107211 */ /* 0x000fe400078010ff */
[-C--:B------:R-:W-:Y:S02]  /*1c5d0*/  LEA.HI.X.SX32 R19, R9, R245.reuse, 0x2, P1 ;  /* 0x000000f509137211 */ /* 0x080fe400008f16ff */
[C---:B------:R-:W-:Y:S02]  /*1c5e0*/  LEA.HI.X.SX32 R17, R7.reuse, R245, 0x2, P0 ;  /* 0x000000f507117211 */ /* 0x040fe400000f16ff */
[----:B------:R-:W-:Y:S01]  /*1c5f0*/  IADD3 R6, R7, -R9, RZ ;  /* 0x8000000907067210 */ /* 0x000fe20007ffe0ff */
[----:B------:R-:W4:Y:S04]  /*1c600*/  LD.E R4, desc[UR10][R18.64] ;  /* 0x0000000a12047980 */ /* 0x000f28000c101900 */
[----:B------:R-:W-:Y:S01]  /*1c610*/  IMAD R11, R11, R6, -0x40 ;  /* 0xffffffc00b0b7424 */ /* 0x000fe200078e0206 */
[----:B------:R-:W4:Y:S04]  /*1c620*/  LD.E R5, desc[UR12][R16.64] ;  /* 0x0000000c10057980 */ /* 0x000f28000c101900 */
[----:B------:R-:W-:Y:S01]  /*1c630*/  SHF.R.S32.HI R7, RZ, 0x1f, R11 ;  /* 0x0000001fff077819 */ /* 0x000fe2000001140b */
[-C--:B---3--:R-:W-:Y:S02]  /*1c640*/  IMAD R6, R13, R11.reuse, RZ ;  /* 0x0000000b0d067224 */ /* 0x088fe400078e02ff */
[C---:B------:R-:W-:Y:S04]  /*1c650*/  IMAD.WIDE.U32 R8, R12.reuse, R11, RZ ;  /* 0x0000000b0c087225 */ /* 0x040fe800078e00ff */
[----:B------:R-:W-:Y:S04]  /*1c660*/  IMAD R6, R12, R7, R6 ;  /* 0x000000070c067224 */ /* 0x000fe800078e0206 */
[----:B------:R-:W-:Y:S02]  /*1c670*/  IMAD.IADD R9, R9, 0x1, R6 ;  /* 0x0000000109097824 */ /* 0x000fe400078e0206 */
[----:B----4-:R-:W-:Y:S04]  /*1c680*/  IMAD.IADD R5, R4, 0x1, -R5 ;  /* 0x0000000104057824 */ /* 0x010fe800078e0a05 */
[----:B--2---:R-:W-:Y:S01]  /*1c690*/  IMAD R7, R15, R5, RZ ;  /* 0x000000050f077224 */ /* 0x004fe200078e02ff */
[----:B------:R-:W-:Y:S01]  /*1c6a0*/  SHF.R.S32.HI R4, RZ, 0x1f, R5 ;  /* 0x0000001fff047819 */ /* 0x000fe20000011405 */
[----:B------:R-:W-:Y:S04]  /*1c6b0*/  IMAD.WIDE.U32 R8, R5, R14, R8 ;  /* 0x0000000e05087225 */ /* 0x000fe800078e0008 */
[----:B------:R-:W-:Y:S04]  /*1c6c0*/  IMAD R7, R14, R4, R7 ;  /* 0x000000040e077224 */ /* 0x000fe800078e0207 */
[----:B------:R-:W-:Y:S01]  /*1c6d0*/  IMAD.IADD R6, R9, 0x1, R7 ;  /* 0x0000000109067824 */ /* 0x000fe200078e0207 */
[----:B------:R-:W-:Y:S05]  /*1c6e0*/  BRA `(.L_x_1461) ;  /* 0x0000000000187947 */ /* 0x000fea0003800000 */
.L_x_1460:
[----:B-1----:R-:W-:Y:S02]  /*1c6f0*/  R2UR UR4, R170 ;  /* 0x00000000aa0472ca */ /* 0x002fe400000e0000 */
[----:B------:R-:W-:Y:S11]  /*1c700*/  R2UR UR5, R171 ;  /* 0x00000000ab0572ca */ /* 0x000ff600000e0000 */
[----:B------:R-:W-:Y:S02]  /*1c710*/  @!UPT UIADD3 URZ, URZ, URZ, URZ ;  /* 0x0000003f3f3ff290 */ /* 0x000fe4000fffe03f */
[----:B--2---:R-:W2:Y:S02]  /*1c720*/  LD.E R8, desc[UR4][R2.64+0x40] ;  /* 0x0000400402087980 */ /* 0x004ea4000c101900 */
[----:B--2---:R-:W-:Y:S05]  /*1c730*/  IMAD.U32 R8, R8, -0x40, RZ ;  /* 0xffffffc008087824 */ /* 0x004fea00078e00ff */
[----:B------:R-:W-:Y:S02]  /*1c740*/  SHF.R.S32.HI R6, RZ, 0x1f, R8 ;  /* 0x0000001fff067819 */ /* 0x000fe40000011408 */
.L_x_1461:
[----:B------:R-:W-:Y:S05]  /*1c750*/  BSYNC B0 ;  /* 0x0000000000007941 */ /* 0x000fea0003800000 */
.L_x_1459:
[C---:B------:R-:W-:Y:S01]  /*1c760*/  LOP3.LUT P6, RZ, R243.reuse, 0x1, RZ, 0xc0, !PT ;  /* 0x00000001f3ff7812 */ /* 0x040fe200078cc0ff */
[----:B------:R-:W-:Y:S01]  /*1c770*/  BSSY B1, `(.L_x_1462) ;  /* 0x000027b000017945 */ /* 0x000fe20003800000 */
[C---:B------:R-:W-:Y:S02]  /*1c780*/  LOP3.LUT P5, RZ, R243.reuse, 0x2, RZ, 0xc0, !PT ;  /* 0x00000002f3ff7812 */ /* 0x040fe400078ac0ff */
[C---:B------:R-:W-:Y:S02]  /*1c790*/  LOP3.LUT P4, RZ, R243.reuse, 0x4, RZ, 0xc0, !PT ;  /* 0x00000004f3ff7812 */ /* 0x040fe4000788c0ff */
[C---:B------:R-:W-:Y:S02]  /*1c7a0*/  LEA R250, P1, R8.reuse, R188, 0x1 ;  /* 0x000000bc08fa7211 */ /* 0x040fe400078208ff */
[----:B------:R-:W-:Y:S02]  /*1c7b0*/  LOP3.LUT P3, RZ, R243, 0x8, RZ, 0xc0, !PT ;  /* 0x00000008f3ff7812 */ /* 0x000fe4000786c0ff */
[CC--:B------:R-:W-:Y:S02]  /*1c7c0*/  LEA.HI.X R251, R8.reuse, R189.reuse, R6, 0x1, P1 ;  /* 0x000000bd08fb7211 */ /* 0x0c0fe400008f0c06 */
[----:B------:R-:W-:Y:S02]  /*1c7d0*/  IADD3 R7, P0, R8, R230, RZ ;  /* 0x000000e608077210 */ /* 0x000fe40007f1e0ff */
[----:B------:R-:W-:Y:S02]  /*1c7e0*/  @P6 R2UR UR4, R170 ;  /* 0x00000000aa0462ca */ /* 0x000fe400000e0000 */
[C---:B------:R-:W-:Y:S01]  /*1c7f0*/  @P6 R2UR UR5, R171.reuse ;  /* 0x00000000ab0562ca */ /* 0x040fe200000e0000 */
[--C-:B------:R-:W-:Y:S01]  /*1c800*/  IMAD.X R6, R6, 0x1, R231.reuse, P0 ;  /* 0x0000000106067824 */ /* 0x100fe200000e06e7 */
        /* <DEDUP_REMOVED lines=37> */
[--C-:B------:R-:W-:Y:S01]  /*1ca60*/  IMAD.X R6, R6, 0x1, R231.reuse, P2 ;  /* 0x0000000106067824 */ /* 0x100fe200010e06e7 */
        /* <DEDUP_REMOVED lines=21> */
[-C--:B------:R-:W-:Y:S01]  /*1cbc0*/  @P6 LEA R24, P0, R4, R188.reuse, 0x1 ;  /* 0x000000bc04186211 */ /* 0x080fe200078008ff */
        /* <DEDUP_REMOVED lines=12> */
[----:B------:R1:W-:Y:S01]  /*1cc90*/  @P3 LDGSTS.E.BYPASS.LTC128B.128 [R241+0x16800], desc[UR12][R8.64+0x180] ;  /* 0x1680018008f13fae */ /* 0x0003e2000b901d4c */
[----:B------:R-:W-:Y:S02]  /*1cca0*/  @P6 R2UR UR12, R170 ;  /* 0x00000000aa0c62ca */ /* 0x000fe400000e0000 */
[C---:B------:R-:W-:Y:S01]  /*1ccb0*/  @P6 R2UR UR13, R171.reuse ;  /* 0x00000000ab0d62ca */ /* 0x040fe200000e0000 */
[----:B------:R-:W-:Y:S01]  /*1ccc0*/  @!P3 STS.128 [R241+0x16800], RZ ;  /* 0x016800fff100b388 */ /* 0x000fe20000000c00 */
[CCC-:B------:R-:W-:Y:S02]  /*1ccd0*/  @P5 LEA.HI.X R31, R4.reuse, R189.reuse, R6.reuse, 0x1, P2 ;  /* 0x000000bd041f5211 */ /* 0x1c0fe400010f0c06 */
[-CC-:B------:R-:W-:Y:S01]  /*1cce0*/  @P4 LEA.HI.X R29, R4, R189.reuse, R6.reuse, 0x1, P1 ;  /* 0x000000bd041d4211 */ /* 0x180fe200008f0c06 */
[----:B------:R-:W-:Y:S01]  /*1ccf0*/  @!PT LDS RZ, [RZ] ;  /* 0x00000000fffff984 */ /* 0x000fe20000000800 */
[----:B------:R-:W-:Y:S01]  /*1cd00*/  @!PT LDS RZ, [RZ] ;  /* 0x00000000fffff984 */ /* 0x000fe20000000800 */
[----:B------:R-:W-:Y:S01]  /*1cd10*/  @!PT LDS RZ, [RZ] ;  /* 0x00000000fffff984 */ /* 0x000fe20000000800 */
[----:B------:R-:W-:Y:S01]  /*1cd20*/  @P6 LDGSTS.E.BYPASS.LTC128B.128 [R241+0x11000], desc[UR10][R22.64] ;  /* 0x1100000016f16fae */ /* 0x000fe2000b901d4a */
[----:B------:R-:W-:Y:S02]  /*1cd30*/  @P5 R2UR UR10, R170 ;  /* 0x00000000aa0a52ca */ /* 0x000fe400000e0000 */
[C---:B------:R-:W-:Y:S01]  /*1cd40*/  @P5 R2UR UR11, R171.reuse ;  /* 0x00000000ab0b52ca */ /* 0x040fe200000e0000 */
[----:B------:R-:W-:Y:S01]  /*1cd50*/  @!P6 STS.128 [R241+0x11000], RZ ;  /* 0x011000fff100e388 */ /* 0x000fe20000000c00 */
[----:B------:R-:W-:Y:S03]  /*1cd60*/  @P3 LEA R188, P0, R4, R188, 0x1 ;  /* 0x000000bc04bc3211 */ /* 0x000fe600078008ff */
[----:B------:R-:W-:Y:S01]  /*1cd70*/  @!PT LDS RZ, [RZ] ;  /* 0x00000000fffff984 */ /* 0x000fe20000000800 */
[----:B------:R-:W-:Y:S01]  /*1cd80*/  @!PT LDS RZ, [RZ] ;  /* 0x00000000fffff984 */ /* 0x000fe20000000800 */
[----:B------:R-:W-:Y:S01]  /*1cd90*/  @!PT LDS RZ, [RZ] ;  /* 0x00000000fffff984 */ /* 0x000fe20000000800 */
[----:B------:R-:W-:Y:S01]  /*1cda0*/  @P5 LDGSTS.E.BYPASS.LTC128B.128 [R241+0x13000], desc[UR8][R20.64+0x80] ;  /* 0x1300008014f15fae */ /* 0x000fe2000b901d48 */
[----:B------:R-:W-:Y:S02]  /*1cdb0*/  @P4 R2UR UR8, R170 ;  /* 0x00000000aa0842ca */ /* 0x000fe400000e0000 */
[C---:B------:R-:W-:Y:S01]  /*1cdc0*/  @P4 R2UR UR9, R171.reuse ;  /* 0x00000000ab0942ca */ /* 0x040fe200000e0000 */
[----:B------:R-:W-:Y:S01]  /*1cdd0*/  @!P5 STS.128 [R241+0x13000], RZ ;  /* 0x013000fff100d388 */ /* 0x000fe20000000c00 */
[----:B------:R-:W-:Y:S02]  /*1cde0*/  @P3 LEA.HI.X R189, R4, R189, R6, 0x1, P0 ;  /* 0x000000bd04bd3211 */ /* 0x000fe400000f0c06 */
[----:B------:R-:W-:Y:S01]  /*1cdf0*/  ISETP.GE.AND P0, PT, R246, 0x1, PT ;  /* 0x00000001f600780c */ /* 0x000fe20003f06270 */
[----:B------:R-:W-:Y:S01]  /*1ce00*/  @!PT LDS RZ, [RZ] ;  /* 0x00000000fffff984 */ /* 0x000fe20000000800 */
[----:B------:R-:W-:Y:S01]  /*1ce10*/  @!PT LDS RZ, [RZ] ;  /* 0x00000000fffff984 */ /* 0x000fe20000000800 */
[----:B------:R-:W-:Y:S01]  /*1ce20*/  @!PT LDS RZ, [RZ] ;  /* 0x00000000fffff984 */ /* 0x000fe20000000800 */
[----:B------:R-:W-:Y:S01]  /*1ce30*/  @P4 LDGSTS.E.BYPASS.LTC128B.128 [R241+0x15000], desc[UR4][R18.64+0x100] ;  /* 0x1500010012f14fae */ /* 0x000fe2000b901d44 */
[C---:B------:R-:W-:Y:S02]  /*1ce40*/  @P3 R2UR UR4, R170.reuse ;  /* 0x00000000aa0432ca */ /* 0x040fe400000e0000 */
[C---:B------:R-:W-:Y:S01]  /*1ce50*/  @P3 R2UR UR5, R171.reuse ;  /* 0x00000000ab0532ca */ /* 0x040fe200000e0000 */
        /* <DEDUP_REMOVED lines=24> */
[----:B------:R4:W-:Y:S01]  /*1cfe0*/  @P3 LDGSTS.E.BYPASS.LTC128B.128 [R241+0x17800], desc[UR4][R188.64+0x180] ;  /* 0x17800180bcf13fae */ /* 0x0009e2000b901d44 */
[----:B------:R-:W-:Y:S02]  /*1cff0*/  R2UR UR4, R170 ;  /* 0x00000000aa0472ca */ /* 0x000fe400000e0000 */
[----:B------:R-:W-:Y:S01]  /*1d000*/  R2UR UR5, R171 ;  /* 0x00000000ab0572ca */ /* 0x000fe200000e0000 */
[----:B------:R-:W-:Y:S04]  /*1d010*/  @!P3 STS.128 [R241+0x17800], RZ ;  /* 0x017800fff100b388 */ /* 0x000fe80000000c00 */
[----:B------:R-:W-:Y:S04]  /*1d020*/  LDSM.16.M88.4 R32, [R225] ;  /* 0x00000000e120783b */ /* 0x000fe80000000200 */
[----:B-1----:R-:W1:Y:S04]  /*1d030*/  LDSM.16.M88.4 R8, [R224+0x8000] ;  /* 0x00800000e008783b */ /* 0x002e680000000200 */
[----:B--2---:R-:W2:Y:S04]  /*1d040*/  LDSM.16.M88.4 R16, [R224+0x8800] ;  /* 0x00880000e010783b */ /* 0x004ea80000000200 */
[----:B---3--:R-:W3:Y:S04]  /*1d050*/  LDSM.16.M88.4 R24, [R224+0x9000] ;  /* 0x00900000e018783b */ /* 0x008ee80000000200 */
[----:B------:R-:W5:Y:S04]  /*1d060*/  LDSM.16.M88.4 R164, [R224+0x9800] ;  /* 0x00980000e0a4783b */ /* 0x000f680000000200 */
[----:B------:R-:W0:Y:S04]  /*1d070*/  LDGDEPBAR ;  /* 0x00000000000079af */ /* 0x000e280000000000 */
[----:B------:R-:W-:Y:S04]  /*1d080*/  LDSM.16.M88.4 R172, [R223] ;  /* 0x00000000dfac783b */ /* 0x000fe80000000200 */
[----:B------:R-:W5:Y:S04]  /*1d090*/  LDSM.16.M88.4 R176, [R222] ;  /* 0x00000000deb0783b */ /* 0x000f680000000200 */
[----:B------:R-:W5:Y:S04]  /*1d0a0*/  LDSM.16.M88.4 R180, [R218] ;  /* 0x00000000dab4783b */ /* 0x000f680000000200 */
[----:B------:R-:W5:Y:S04]  /*1d0b0*/  LDSM.16.M88.4 R184, [R217] ;  /* 0x00000000d9b8783b */ /* 0x000f680000000200 */
[----:B----4-:R-:W4:Y:S01]  /*1d0c0*/  LDSM.16.M88.4 R188, [R216] ;  /* 0x00000000d8bc783b */ /* 0x010f220000000200 */
[C---:B-1----:R-:W-:Y:S03]  /*1d0d0*/  HMMA.16816.F32.BF16 R4, R32.reuse, R8, RZ ;  /* 0x000000082004723c */ /* 0x042fe600000418ff */
[----:B------:R-:W-:Y:S04]  /*1d0e0*/  LDSM.16.M88.4 R192, [R221] ;  /* 0x00000000ddc0783b */ /* 0x000fe80000000200 */
[----:B------:R-:W1:Y:S01]  /*1d0f0*/  LDSM.16.M88.4 R196, [R219+0x8000] ;  /* 0x00800000dbc4783b */ /* 0x000e620000000200 */
[C---:B------:R-:W-:Y:S03]  /*1d100*/  HMMA.16816.F32.BF16 R8, R32.reuse, R10, RZ ;  /* 0x0000000a2008723c */ /* 0x040fe600000418ff */
[----:B------:R-:W-:Y:S03]  /*1d110*/  LDSM.16.M88.4 R200, [R215] ;  /* 0x00000000d7c8783b */ /* 0x000fe60000000200 */
[C---:B--2---:R-:W-:Y:S01]  /*1d120*/  HMMA.16816.F32.BF16 R12, R32.reuse, R16, RZ ;  /* 0x00000010200c723c */ /* 0x044fe200000418ff */
[----:B------:R-:W2:Y:S05]  /*1d130*/  LD.E R248, desc[UR4][R2.64+0x18c] ;  /* 0x00018c0402f87980 */ /* 0x000eaa000c101900 */
[C---:B------:R-:W-:Y:S06]  /*1d140*/  HMMA.16816.F32.BF16 R16, R32.reuse, R18, RZ ;  /* 0x000000122010723c */ /* 0x040fec00000418ff */
[C---:B---3--:R-:W-:Y:S06]  /*1d150*/  HMMA.16816.F32.BF16 R20, R32.reuse, R24, RZ ;  /* 0x000000182014723c */ /* 0x048fec00000418ff */
[C---:B------:R-:W-:Y:S06]  /*1d160*/  HMMA.16816.F32.BF16 R24, R32.reuse, R26, RZ ;  /* 0x0000001a2018723c */ /* 0x040fec00000418ff */
[C---:B-----5:R-:W-:Y:S06]  /*1d170*/  HMMA.16816.F32.BF16 R28, R32.reuse, R164, RZ ;  /* 0x000000a4201c723c */ /* 0x060fec00000418ff */
[----:B------:R-:W-:Y:S01]  /*1d180*/  HMMA.16816.F32.BF16 R32, R32, R166, RZ ;  /* 0x000000a62020723c */ /* 0x000fe200000418ff */
[----:B------:R-:W3:Y:S05]  /*1d190*/  LDSM.16.M88.4 R164, [R219+0x8800] ;  /* 0x00880000dba4783b */ /* 0x000eea0000000200 */
[C---:B------:R-:W-:Y:S06]  /*1d1a0*/  HMMA.16816.F32.BF16 R4, R172.reuse, R176, R4 ;  /* 0x000000b0ac04723c */ /* 0x040fec0000041804 */
[C---:B------:R-:W-:Y:S01]  /*1d1b0*/  HMMA.16816.F32.BF16 R8, R172.reuse, R178, R8 ;  /* 0x000000b2ac08723c */ /* 0x040fe20000041808 */
[----:B------:R-:W5:Y:S05]  /*1d1c0*/  LDSM.16.M88.4 R176, [R219+0x9000] ;  /* 0x00900000dbb0783b */ /* 0x000f6a0000000200 */
[C---:B------:R-:W-:Y:S06]  /*1d1d0*/  HMMA.16816.F32.BF16 R12, R172.reuse, R180, R12 ;  /* 0x000000b4ac0c723c */ /* 0x040fec000004180c */
[C---:B------:R-:W-:Y:S01]  /*1d1e0*/  HMMA.16816.F32.BF16 R16, R172.reuse, R182, R16 ;  /* 0x000000b6ac10723c */ /* 0x040fe20000041810 */
[----:B------:R-:W5:Y:S05]  /*1d1f0*/  LDSM.16.M88.4 R180, [R219+0x9800] ;  /* 0x00980000dbb4783b */ /* 0x000f6a0000000200 */
[C---:B------:R-:W-:Y:S06]  /*1d200*/  HMMA.16816.F32.BF16 R20, R172.reuse, R184, R20 ;  /* 0x000000b8ac14723c */ /* 0x040fec0000041814 */
[C---:B------:R-:W-:Y:S01]  /*1d210*/  HMMA.16816.F32.BF16 R24, R172.reuse, R186, R24 ;  /* 0x000000baac18723c */ /* 0x040fe20000041818 */
[----:B------:R-:W5:Y:S05]  /*1d220*/  LDSM.16.M88.4 R184, [R220] ;  /* 0x00000000dcb8783b */ /* 0x000f6a0000000200 */
[C---:B----4-:R-:W-:Y:S06]  /*1d230*/  HMMA.16816.F32.BF16 R28, R172.reuse, R188, R28 ;  /* 0x000000bcac1c723c */ /* 0x050fec000004181c */
[----:B------:R-:W-:Y:S01]  /*1d240*/  HMMA.16816.F32.BF16 R32, R172, R190, R32 ;  /* 0x000000beac20723c */ /* 0x000fe20000041820 */
[----:B------:R-:W4:Y:S04]  /*1d250*/  LDSM.16.M88.4 R172, [R215+0x800] ;  /* 0x00080000d7ac783b */ /* 0x000f280000000200 */
[----:B------:R-:W4:Y:S01]  /*1d260*/  LDSM.16.M88.4 R188, [R215+0x1000] ;  /* 0x00100000d7bc783b */ /* 0x000f220000000200 */
[C---:B-1----:R-:W-:Y:S06]  /*1d270*/  HMMA.16816.F32.BF16 R4, R192.reuse, R196, R4 ;  /* 0x000000c4c004723c */ /* 0x042fec0000041804 */
[C---:B------:R-:W-:Y:S01]  /*1d280*/  HMMA.16816.F32.BF16 R8, R192.reuse, R198, R8 ;  /* 0x000000c6c008723c */ /* 0x040fe20000041808 */
[----:B------:R-:W1:Y:S05]  /*1d290*/  LDSM.16.M88.4 R196, [R215+0x1800] ;  /* 0x00180000d7c4783b */ /* 0x000e6a0000000200 */
[C---:B---3--:R-:W-:Y:S06]  /*1d2a0*/  HMMA.16816.F32.BF16 R12, R192.reuse, R164, R12 ;  /* 0x000000a4c00c723c */ /* 0x048fec000004180c */
[C---:B------:R-:W-:Y:S01]  /*1d2b0*/  HMMA.16816.F32.BF16 R16, R192.reuse, R166, R16 ;  /* 0x000000a6c010723c */ /* 0x040fe20000041810 */
[----:B------:R-:W-:Y:S05]  /*1d2c0*/  LDSM.16.M88.4 R164, [R225+0x2000] ;  /* 0x00200000e1a4783b */ /* 0x000fea0000000200 */
[C---:B-----5:R-:W-:Y:S06]  /*1d2d0*/  HMMA.16816.F32.BF16 R20, R192.reuse, R176, R20 ;  /* 0x000000b0c014723c */ /* 0x060fec0000041814 */
[C---:B------:R-:W-:Y:S01]  /*1d2e0*/  HMMA.16816.F32.BF16 R24, R192.reuse, R178, R24 ;  /* 0x000000b2c018723c */ /* 0x040fe20000041818 */
[----:B------:R-:W3:Y:S05]  /*1d2f0*/  LDSM.16.M88.4 R176, [R224+0xa000] ;  /* 0x00a00000e0b0783b */ /* 0x000eea0000000200 */
[C---:B------:R-:W-:Y:S06]  /*1d300*/  HMMA.16816.F32.BF16 R28, R192.reuse, R180, R28 ;  /* 0x000000b4c01c723c */ /* 0x040fec000004181c */
[----:B------:R-:W-:Y:S01]  /*1d310*/  HMMA.16816.F32.BF16 R32, R192, R182, R32 ;  /* 0x000000b6c020723c */ /* 0x000fe20000041820 */
[----:B------:R-:W5:Y:S04]  /*1d320*/  LDSM.16.M88.4 R180, [R224+0xa800] ;  /* 0x00a80000e0b4783b */ /* 0x000f680000000200 */
[----:B------:R-:W5:Y:S01]  /*1d330*/  LDSM.16.M88.4 R192, [R224+0xb000] ;  /* 0x00b00000e0c0783b */ /* 0x000f620000000200 */
[C---:B------:R-:W-:Y:S06]  /*1d340*/  HMMA.16816.F32.BF16 R4, R184.reuse, R200, R4 ;  /* 0x000000c8b804723c */ /* 0x040fec0000041804 */
[C---:B------:R-:W-:Y:S01]  /*1d350*/  HMMA.16816.F32.BF16 R8, R184.reuse, R202, R8 ;  /* 0x000000cab808723c */ /* 0x040fe20000041808 */
[----:B------:R-:W5:Y:S05]  /*1d360*/  LDSM.16.M88.4 R200, [R224+0xb800] ;  /* 0x00b80000e0c8783b */ /* 0x000f6a0000000200 */
[C---:B----4-:R-:W-:Y:S06]  /*1d370*/  HMMA.16816.F32.BF16 R12, R184.reuse, R172, R12 ;  /* 0x000000acb80c723c */ /* 0x050fec000004180c */
[C---:B------:R-:W-:Y:S01]  /*1d380*/  HMMA.16816.F32.BF16 R16, R184.reuse, R174, R16 ;  /* 0x000000aeb810723c */ /* 0x040fe20000041810 */
[----:B------:R-:W-:Y:S05]  /*1d390*/  LDSM.16.M88.4 R172, [R223+0x2000] ;  /* 0x00200000dfac783b */ /* 0x000fea0000000200 */
[C---:B------:R-:W-:Y:S06]  /*1d3a0*/  HMMA.16816.F32.BF16 R20, R184.reuse, R188, R20 ;  /* 0x000000bcb814723c */ /* 0x040fec0000041814 */
[C---:B------:R-:W-:Y:S01]  /*1d3b0*/  HMMA.16816.F32.BF16 R24, R184.reuse, R190, R24 ;  /* 0x000000beb818723c */ /* 0x040fe20000041818 */
[----:B------:R-:W4:Y:S05]  /*1d3c0*/  LDSM.16.M88.4 R188, [R214] ;  /* 0x00000000d6bc783b */ /* 0x000f2a0000000200 */
[C---:B-1----:R-:W-:Y:S06]  /*1d3d0*/  HMMA.16816.F32.BF16 R28, R184.reuse, R196, R28 ;  /* 0x000000c4b81c723c */ /* 0x042fec000004181c */
[----:B------:R-:W-:Y:S01]  /*1d3e0*/  HMMA.16816.F32.BF16 R32, R184, R198, R32 ;  /* 0x000000c6b820723c */ /* 0x000fe20000041820 */
[----:B------:R-:W1:Y:S04]  /*1d3f0*/  LDSM.16.M88.4 R184, [R213] ;  /* 0x00000000d5b8783b */ /* 0x000e680000000200 */
[----:B------:R-:W1:Y:S01]  /*1d400*/  LDSM.16.M88.4 R196, [R212] ;  /* 0x00000000d4c4783b */ /* 0x000e620000000200 */
[C---:B---3--:R-:W-:Y:S06]  /*1d410*/  HMMA.16816.F32.BF16 R4, R164.reuse, R176, R4 ;  /* 0x000000b0a404723c */ /* 0x048fec0000041804 */
[C---:B------:R-:W-:Y:S01]  /*1d420*/  HMMA.16816.F32.BF16 R8, R164.reuse, R178, R8 ;  /* 0x000000b2a408723c */ /* 0x040fe20000041808 */
[----:B------:R-:W3:Y:S05]  /*1d430*/  LDSM.16.M88.4 R176, [R211] ;  /* 0x00000000d3b0783b */ /* 0x000eea0000000200 */
        /* <DEDUP_REMOVED lines=9> */
[----:B------:R-:W-:Y:S01]  /*1d4d0*/  LDSM.16.M88.4 R200, [R215+0x2000] ;  /* 0x00200000d7c8783b */ /* 0x000fe20000000200 */
[C---:B----4-:R-:W-:Y:S06]  /*1d4e0*/  HMMA.16816.F32.BF16 R4, R172.reuse, R188, R4 ;  /* 0x000000bcac04723c */ /* 0x050fec0000041804 */
[C---:B------:R-:W-:Y:S01]  /*1d4f0*/  HMMA.16816.F32.BF16 R8, R172.reuse, R190, R8 ;  /* 0x000000beac08723c */ /* 0x040fe20000041808 */
[----:B------:R-:W-:Y:S05]  /*1d500*/  LDSM.16.M88.4 R188, [R219+0xb800] ;  /* 0x00b80000dbbc783b */ /* 0x000fea0000000200 */
[C---:B-1----:R-:W-:Y:S06]  /*1d510*/  HMMA.16816.F32.BF16 R12, R172.reuse, R184, R12 ;  /* 0x000000b8ac0c723c */ /* 0x042fec000004180c */
[C---:B------:R-:W-:Y:S01]  /*1d520*/  HMMA.16816.F32.BF16 R16, R172.reuse, R186, R16 ;  /* 0x000000baac10723c */ /* 0x040fe20000041810 */
[----:B------:R-:W1:Y:S05]  /*1d530*/  LDSM.16.M88.4 R184, [R219+0xb000] ;  /* 0x00b00000dbb8783b */ /* 0x000e6a0000000200 */
[C---:B------:R-:W-:Y:S06]  /*1d540*/  HMMA.16816.F32.BF16 R20, R172.reuse, R196, R20 ;  /* 0x000000c4ac14723c */ /* 0x040fec0000041814 */
[C---:B------:R-:W-:Y:S01]  /*1d550*/  HMMA.16816.F32.BF16 R24, R172.reuse, R198, R24 ;  /* 0x000000c6ac18723c */ /* 0x040fe20000041818 */
[----:B------:R-:W4:Y:S05]  /*1d560*/  LDSM.16.M88.4 R196, [R220+0x2000] ;  /* 0x00200000dcc4783b */ /* 0x000f2a0000000200 */
[C---:B---3--:R-:W-:Y:S06]  /*1d570*/  HMMA.16816.F32.BF16 R28, R172.reuse, R176, R28 ;  /* 0x000000b0ac1c723c */ /* 0x048fec000004181c */
[----:B------:R-:W-:Y:S01]  /*1d580*/  HMMA.16816.F32.BF16 R32, R172, R178, R32 ;  /* 0x000000b2ac20723c */ /* 0x000fe20000041820 */
[----:B------:R-:W3:Y:S04]  /*1d590*/  LDSM.16.M88.4 R172, [R215+0x2800] ;  /* 0x00280000d7ac783b */ /* 0x000ee80000000200 */
[----:B------:R-:W2:Y:S01]  /*1d5a0*/  LDSM.16.M88.4 R176, [R215+0x3000] ;  /* 0x00300000d7b0783b */ /* 0x000ea20000000200 */
[C---:B-----5:R-:W-:Y:S06]  /*1d5b0*/  HMMA.16816.F32.BF16 R4, R180.reuse, R192, R4 ;  /* 0x000000c0b404723c */ /* 0x060fec0000041804 */
[C---:B------:R-:W-:Y:S01]  /*1d5c0*/  HMMA.16816.F32.BF16 R8, R180.reuse, R194, R8 ;  /* 0x000000c2b408723c */ /* 0x040fe20000041808 */
[----:B------:R-:W5:Y:S05]  /*1d5d0*/  LDSM.16.M88.4 R192, [R215+0x3800] ;  /* 0x00380000d7c0783b */ /* 0x000f6a0000000200 */
[C---:B------:R-:W-:Y:S06]  /*1d5e0*/  HMMA.16816.F32.BF16 R12, R180.reuse, R164, R12 ;  /* 0x000000a4b40c723c */ /* 0x040fec000004180c */
[C---:B------:R-:W-:Y:S01]  /*1d5f0*/  HMMA.16816.F32.BF16 R16, R180.reuse, R166, R16 ;  /* 0x000000a6b410723c */ /* 0x040fe20000041810 */
[----:B------:R-:W-:Y:S05]  /*1d600*/  LDSM.16.M88.4 R164, [R225+0x4000] ;  /* 0x00400000e1a4783b */ /* 0x000fea0000000200 */
[C---:B-1----:R-:W-:Y:S06]  /*1d610*/  HMMA.16816.F32.BF16 R20, R180.reuse, R184, R20 ;  /* 0x000000b8b414723c */ /* 0x042fec0000041814 */
[C---:B------:R-:W-:Y:S01]  /*1d620*/  HMMA.16816.F32.BF16 R24, R180.reuse, R186, R24 ;  /* 0x000000bab418723c */ /* 0x040fe20000041818 */
[----:B------:R-:W-:Y:S05]  /*1d630*/  LDSM.16.M88.4 R184, [R224+0xc800] ;  /* 0x00c80000e0b8783b */ /* 0x000fea0000000200 */
[C---:B------:R-:W-:Y:S06]  /*1d640*/  HMMA.16816.F32.BF16 R28, R180.reuse, R188, R28 ;  /* 0x000000bcb41c723c */ /* 0x040fec000004181c */
[----:B------:R-:W-:Y:S01]  /*1d650*/  HMMA.16816.F32.BF16 R32, R180, R190, R32 ;  /* 0x000000beb420723c */ /* 0x000fe20000041820 */
[----:B------:R-:W1:Y:S04]  /*1d660*/  LDSM.16.M88.4 R180, [R224+0xc000] ;  /* 0x00c00000e0b4783b */ /* 0x000e680000000200 */
[----:B------:R-:W1:Y:S01]  /*1d670*/  LDSM.16.M88.4 R188, [R224+0xd000] ;  /* 0x00d00000e0bc783b */ /* 0x000e620000000200 */
[C---:B----4-:R-:W-:Y:S06]  /*1d680*/  HMMA.16816.F32.BF16 R4, R196.reuse, R200, R4 ;  /* 0x000000c8c404723c */ /* 0x050fec0000041804 */
[C---:B------:R-:W-:Y:S01]  /*1d690*/  HMMA.16816.F32.BF16 R8, R196.reuse, R202, R8 ;  /* 0x000000cac408723c */ /* 0x040fe20000041808 */
[----:B------:R-:W-:Y:S05]  /*1d6a0*/  LDSM.16.M88.4 R200, [R210] ;  /* 0x00000000d2c8783b */ /* 0x000fea0000000200 */
[C---:B---3--:R-:W-:Y:S06]  /*1d6b0*/  HMMA.16816.F32.BF16 R12, R196.reuse, R172, R12 ;  /* 0x000000acc40c723c */ /* 0x048fec000004180c */
[C---:B------:R-:W-:Y:S01]  /*1d6c0*/  HMMA.16816.F32.BF16 R16, R196.reuse, R174, R16 ;  /* 0x000000aec410723c */ /* 0x040fe20000041810 */
[----:B------:R-:W3:Y:S05]  /*1d6d0*/  LDSM.16.M88.4 R172, [R224+0xd800] ;  /* 0x00d80000e0ac783b */ /* 0x000eea0000000200 */
[C---:B--2---:R-:W-:Y:S06]  /*1d6e0*/  HMMA.16816.F32.BF16 R20, R196.reuse, R176, R20 ;  /* 0x000000b0c414723c */ /* 0x044fec0000041814 */
[C---:B------:R-:W-:Y:S01]  /*1d6f0*/  HMMA.16816.F32.BF16 R24, R196.reuse, R178, R24 ;  /* 0x000000b2c418723c */ /* 0x040fe20000041818 */
[----:B------:R-:W2:Y:S05]  /*1d700*/  LDSM.16.M88.4 R176, [R223+0x4000] ;  /* 0x00400000dfb0783b */ /* 0x000eaa0000000200 */
[C---:B-----5:R-:W-:Y:S06]  /*1d710*/  HMMA.16816.F32.BF16 R28, R196.reuse, R192, R28 ;  /* 0x000000c0c41c723c */ /* 0x060fec000004181c */
[----:B------:R-:W-:Y:S01]  /*1d720*/  HMMA.16816.F32.BF16 R32, R196, R194, R32 ;  /* 0x000000c2c420723c */ /* 0x000fe20000041820 */
[----:B------:R-:W4:Y:S04]  /*1d730*/  LDSM.16.M88.4 R192, [R209] ;  /* 0x00000000d1c0783b */ /* 0x000f280000000200 */
        /* <DEDUP_REMOVED lines=9> */
[----:B------:R-:W5:Y:S05]  /*1d7d0*/  LDSM.16.M88.4 R188, [R219+0xc000] ;  /* 0x00c00000dbbc783b */ /* 0x000f6a0000000200 */
[C---:B---3--:R-:W-:Y:S06]  /*1d7e0*/  HMMA.16816.F32.BF16 R28, R164.reuse, R172, R28 ;  /* 0x000000aca41c723c */ /* 0x048fec000004181c */
[----:B------:R-:W-:Y:S01]  /*1d7f0*/  HMMA.16816.F32.BF16 R32, R164, R174, R32 ;  /* 0x000000aea420723c */ /* 0x000fe20000041820 */
[----:B------:R-:W3:Y:S04]  /*1d800*/  LDSM.16.M88.4 R164, [R219+0xc800] ;  /* 0x00c80000dba4783b */ /* 0x000ee80000000200 */
[----:B------:R-:W3:Y:S01]  /*1d810*/  LDSM.16.M88.4 R172, [R219+0xd000] ;  /* 0x00d00000dbac783b */ /* 0x000ee20000000200 */
[C---:B--2---:R-:W-:Y:S06]  /*1d820*/  HMMA.16816.F32.BF16 R4, R176.reuse, R200, R4 ;  /* 0x000000c8b004723c */ /* 0x044fec0000041804 */
[C---:B------:R-:W-:Y:S01]  /*1d830*/  HMMA.16816.F32.BF16 R8, R176.reuse, R202, R8 ;  /* 0x000000cab008723c */ /* 0x040fe20000041808 */
[----:B------:R-:W2:Y:S05]  /*1d840*/  LDSM.16.M88.4 R200, [R219+0xd800] ;  /* 0x00d80000dbc8783b */ /* 0x000eaa0000000200 */
        /* <DEDUP_REMOVED lines=8> */
[----:B------:R-:W-:Y:S04]  /*1d8d0*/  LDSM.16.M88.4 R176, [R215+0x5800] ;  /* 0x00580000d7b0783b */ /* 0x000fe80000000200 */
[----:B------:R-:W-:Y:S01]  /*1d8e0*/  LDSM.16.M88.4 R196, [R224+0xe000] ;  /* 0x00e00000e0c4783b */ /* 0x000fe20000000200 */
[C---:B-----5:R-:W-:Y:S06]  /*1d8f0*/  HMMA.16816.F32.BF16 R4, R184.reuse, R188, R4 ;  /* 0x000000bcb804723c */ /* 0x060fec0000041804 */
[C---:B------:R-:W-:Y:S01]  /*1d900*/  HMMA.16816.F32.BF16 R8, R184.reuse, R190, R8 ;  /* 0x000000beb808723c */ /* 0x040fe20000041808 */
[----:B------:R-:W-:Y:S05]  /*1d910*/  LDSM.16.M88.4 R188, [R225+0x6000] ;  /* 0x00600000e1bc783b */ /* 0x000fea0000000200 */
[C---:B---3--:R-:W-:Y:S06]  /*1d920*/  HMMA.16816.F32.BF16 R12, R184.reuse, R164, R12 ;  /* 0x000000a4b80c723c */ /* 0x048fec000004180c */
[C---:B------:R-:W-:Y:S01]  /*1d930*/  HMMA.16816.F32.BF16 R16, R184.reuse, R166, R16 ;  /* 0x000000a6b810723c */ /* 0x040fe20000041810 */
[----:B------:R-:W3:Y:S05]  /*1d940*/  LDSM.16.M88.4 R164, [R215+0x4800] ;  /* 0x00480000d7a4783b */ /* 0x000eea0000000200 */
[C---:B------:R-:W-:Y:S06]  /*1d950*/  HMMA.16816.F32.BF16 R20, R184.reuse, R172, R20 ;  /* 0x000000acb814723c */ /* 0x040fec0000041814 */
[C---:B------:R-:W-:Y:S01]  /*1d960*/  HMMA.16816.F32.BF16 R24, R184.reuse, R174, R24 ;  /* 0x000000aeb818723c */ /* 0x040fe20000041818 */
[----:B------:R-:W4:Y:S05]  /*1d970*/  LDSM.16.M88.4 R172, [R215+0x5000] ;  /* 0x00500000d7ac783b */ /* 0x000f2a0000000200 */
[C---:B--2---:R-:W-:Y:S06]  /*1d980*/  HMMA.16816.F32.BF16 R28, R184.reuse, R200, R28 ;  /* 0x000000c8b81c723c */ /* 0x044fec000004181c */
[----:B------:R-:W-:Y:S01]  /*1d990*/  HMMA.16816.F32.BF16 R32, R184, R202, R32 ;  /* 0x000000cab820723c */ /* 0x000fe20000041820 */
[----:B------:R-:W2:Y:S04]  /*1d9a0*/  LDSM.16.M88.4 R184, [R224+0xe800] ;  /* 0x00e80000e0b8783b */ /* 0x000ea80000000200 */
[----:B------:R-:W-:Y:S01]  /*1d9b0*/  LDSM.16.M88.4 R200, [R224+0xf800] ;  /* 0x00f80000e0c8783b */ /* 0x000fe20000000200 */
[C---:B-1----:R-:W-:Y:S06]  /*1d9c0*/  HMMA.16816.F32.BF16 R4, R180.reuse, R192, R4 ;  /* 0x000000c0b404723c */ /* 0x042fec0000041804 */
[C---:B------:R-:W-:Y:S01]  /*1d9d0*/  HMMA.16816.F32.BF16 R8, R180.reuse, R194, R8 ;  /* 0x000000c2b408723c */ /* 0x040fe20000041808 */
[----:B------:R-:W1:Y:S05]  /*1d9e0*/  LDSM.16.M88.4 R192, [R224+0xf000] ;  /* 0x00f00000e0c0783b */ /* 0x000e6a0000000200 */
[C---:B---3--:R-:W-:Y:S06]  /*1d9f0*/  HMMA.16816.F32.BF16 R12, R180.reuse, R164, R12 ;  /* 0x000000a4b40c723c */ /* 0x048fec000004180c */
[C---:B------:R-:W-:Y:S01]  /*1da00*/  HMMA.16816.F32.BF16 R16, R180.reuse, R166, R16 ;  /* 0x000000a6b410723c */ /* 0x040fe20000041810 */
[----:B------:R-:W-:Y:S05]  /*1da10*/  LDSM.16.M88.4 R164, [R223+0x6000] ;  /* 0x00600000dfa4783b */ /* 0x000fea0000000200 */
[C---:B----4-:R-:W-:Y:S06]  /*1da20*/  HMMA.16816.F32.BF16 R20, R180.reuse, R172, R20 ;  /* 0x000000acb414723c */ /* 0x050fec0000041814 */
[C---:B------:R-:W-:Y:S01]  /*1da30*/  HMMA.16816.F32.BF16 R24, R180.reuse, R174, R24 ;  /* 0x000000aeb418723c */ /* 0x040fe20000041818 */
[----:B------:R-:W3:Y:S05]  /*1da40*/  LDSM.16.M88.4 R172, [R206] ;  /* 0x00000000ceac783b */ /* 0x000eea0000000200 */
[C---:B------:R-:W-:Y:S06]  /*1da50*/  HMMA.16816.F32.BF16 R28, R180.reuse, R176, R28 ;  /* 0x000000b0b41c723c */ /* 0x040fec000004181c */
[----:B------:R-:W-:Y:S01]  /*1da60*/  HMMA.16816.F32.BF16 R32, R180, R178, R32 ;  /* 0x000000b2b420723c */ /* 0x000fe20000041820 */
[----:B------:R-:W4:Y:S04]  /*1da70*/  LDSM.16.M88.4 R176, [R205] ;  /* 0x00000000cdb0783b */ /* 0x000f280000000200 */
[----:B------:R-:W5:Y:S01]  /*1da80*/  LDSM.16.M88.4 R180, [R204] ;  /* 0x00000000ccb4783b */ /* 0x000f620000000200 */
[C---:B------:R-:W-:Y:S06]  /*1da90*/  HMMA.16816.F32.BF16 R4, R188.reuse, R196, R4 ;  /* 0x000000c4bc04723c */ /* 0x040fec0000041804 */
[C---:B------:R-:W-:Y:S01]  /*1daa0*/  HMMA.16816.F32.BF16 R8, R188.reuse, R198, R8 ;  /* 0x000000c6bc08723c */ /* 0x040fe20000041808 */
[----:B------:R-:W5:Y:S05]  /*1dab0*/  LDSM.16.M88.4 R196, [R168] ;  /* 0x00000000a8c4783b */ /* 0x000f6a0000000200 */
[C---:B--2---:R-:W-:Y:S06]  /*1dac0*/  HMMA.16816.F32.BF16 R12, R188.reuse, R184, R12 ;  /* 0x000000b8bc0c723c */ /* 0x044fec000004180c */
        /* <DEDUP_REMOVED lines=9> */
[C---:B---3--:R-:W-:Y:S06]  /*1db60*/  HMMA.16816.F32.BF16 R4, R164.reuse, R172, R4 ;  /* 0x000000aca404723c */ /* 0x048fec0000041804 */
[C---:B------:R-:W-:Y:S01]  /*1db70*/  HMMA.16816.F32.BF16 R8, R164.reuse, R174, R8 ;  /* 0x000000aea408723c */ /* 0x040fe20000041808 */
[----:B------:R-:W2:Y:S05]  /*1db80*/  LDSM.16.M88.4 R172, [R219+0xe800] ;  /* 0x00e80000dbac783b */ /* 0x000eaa0000000200 */
[C---:B----4-:R-:W-:Y:S06]  /*1db90*/  HMMA.16816.F32.BF16 R12, R164.reuse, R176, R12 ;  /* 0x000000b0a40c723c */ /* 0x050fec000004180c */
[C---:B------:R-:W-:Y:S01]  /*1dba0*/  HMMA.16816.F32.BF16 R16, R164.reuse, R178, R16 ;  /* 0x000000b2a410723c */ /* 0x040fe20000041810 */
[----:B------:R-:W3:Y:S05]  /*1dbb0*/  LDSM.16.M88.4 R176, [R219+0xf000] ;  /* 0x00f00000dbb0783b */ /* 0x000eea0000000200 */
[C---:B-----5:R-:W-:Y:S06]  /*1dbc0*/  HMMA.16816.F32.BF16 R20, R164.reuse, R180, R20 ;  /* 0x000000b4a414723c */ /* 0x060fec0000041814 */
[C---:B------:R-:W-:Y:S01]  /*1dbd0*/  HMMA.16816.F32.BF16 R24, R164.reuse, R182, R24 ;  /* 0x000000b6a418723c */ /* 0x040fe20000041818 */
[----:B------:R-:W4:Y:S05]  /*1dbe0*/  LDSM.16.M88.4 R180, [R219+0xf800] ;  /* 0x00f80000dbb4783b */ /* 0x000f2a0000000200 */
[C---:B------:R-:W-:Y:S06]  /*1dbf0*/  HMMA.16816.F32.BF16 R28, R164.reuse, R196, R28 ;  /* 0x000000c4a41c723c */ /* 0x040fec000004181c */
[----:B------:R-:W-:Y:S01]  /*1dc00*/  HMMA.16816.F32.BF16 R32, R164, R198, R32 ;  /* 0x000000c6a420723c */ /* 0x000fe20000041820 */
[----:B------:R-:W5:Y:S05]  /*1dc10*/  LDSM.16.M88.4 R164, [R215+0x6800] ;  /* 0x00680000d7a4783b */ /* 0x000f6a0000000200 */
[C---:B-1----:R-:W-:Y:S06]  /*1dc20*/  HMMA.16816.F32.BF16 R4, R184.reuse, R192, R4 ;  /* 0x000000c0b804723c */ /* 0x042fec0000041804 */
[C---:B------:R-:W-:Y:S06]  /*1dc30*/  HMMA.16816.F32.BF16 R8, R184.reuse, R194, R8 ;  /* 0x000000c2b808723c */ /* 0x040fec0000041808 */
[C---:B--2---:R-:W-:Y:S06]  /*1dc40*/  HMMA.16816.F32.BF16 R12, R184.reuse, R172, R12 ;  /* 0x000000acb80c723c */ /* 0x044fec000004180c */
[C---:B------:R-:W-:Y:S06]  /*1dc50*/  HMMA.16816.F32.BF16 R16, R184.reuse, R174, R16 ;  /* 0x000000aeb810723c */ /* 0x040fec0000041810 */
[C---:B---3--:R-:W-:Y:S06]  /*1dc60*/  HMMA.16816.F32.BF16 R20, R184.reuse, R176, R20 ;  /* 0x000000b0b814723c */ /* 0x048fec0000041814 */
[C---:B------:R-:W-:Y:S06]  /*1dc70*/  HMMA.16816.F32.BF16 R24, R184.reuse, R178, R24 ;  /* 0x000000b2b818723c */ /* 0x040fec0000041818 */
[C---:B----4-:R-:W-:Y:S06]  /*1dc80*/  HMMA.16816.F32.BF16 R28, R184.reuse, R180, R28 ;  /* 0x000000b4b81c723c */ /* 0x050fec000004181c */
[----:B------:R-:W-:Y:S06]  /*1dc90*/  HMMA.16816.F32.BF16 R32, R184, R182, R32 ;  /* 0x000000b6b820723c */ /* 0x000fec0000041820 */
[C---:B------:R-:W-:Y:S06]  /*1dca0*/  HMMA.16816.F32.BF16 R4, R188.reuse, R200, R4 ;  /* 0x000000c8bc04723c */ /* 0x040fec0000041804 */
[C---:B------:R-:W-:Y:S06]  /*1dcb0*/  HMMA.16816.F32.BF16 R8, R188.reuse, R202, R8 ;  /* 0x000000cabc08723c */ /* 0x040fec0000041808 */
[C---:B-----5:R-:W-:Y:S06]  /*1dcc0*/  HMMA.16816.F32.BF16 R12, R188.reuse, R164, R12 ;  /* 0x000000a4bc0c723c */ /* 0x060fec000004180c */
[C---:B------:R-:W-:Y:S06]  /*1dcd0*/  HMMA.16816.F32.BF16 R16, R188.reuse, R166, R16 ;  /* 0x000000a6bc10723c */ /* 0x040fec0000041810 */
[-C--:B------:R-:W-:Y:S01]  /*1dce0*/  FMUL.FTZ R181, R4, R248.reuse ;  /* 0x000000f804b57220 */ /* 0x080fe20000410000 */
[-C--:B------:R-:W-:Y:S01]  /*1dcf0*/  FMUL.FTZ R194, R5, R248.reuse ;  /* 0x000000f805c27220 */ /* 0x080fe20000410000 */
[-C--:B------:R-:W-:Y:S03]  /*1dd00*/  FMUL.FTZ R192, R6, R248.reuse ;  /* 0x000000f806c07220 */ /* 0x080fe60000410000 */
[-C--:B------:R-:W-:Y:S01]  /*1dd10*/  FMUL.FTZ R203, R7, R248.reuse ;  /* 0x000000f807cb7220 */ /* 0x080fe20000410000 */
[----:B------:R-:W1:Y:S01]  /*1dd20*/  MUFU.TANH R181, R181 ;  /* 0x000000b500b57308 */ /* 0x000e620000002400 */
[----:B------:R-:W2:Y:S01]  /*1dd30*/  LDSM.16.M88.4 R4, [R215+0x7000] ;  /* 0x00700000d704783b */ /* 0x000ea20000000200 */
[-C--:B------:R-:W-:Y:S01]  /*1dd40*/  FMUL.FTZ R8, R8, R248.reuse ;  /* 0x000000f808087220 */ /* 0x080fe20000410000 */
[-C--:B------:R-:W-:Y:S01]  /*1dd50*/  FMUL.FTZ R9, R9, R248.reuse ;  /* 0x000000f809097220 */ /* 0x080fe20000410000 */
[-C--:B------:R-:W-:Y:S01]  /*1dd60*/  FMUL.FTZ R10, R10, R248.reuse ;  /* 0x000000f80a0a7220 */ /* 0x080fe20000410000 */
[-C--:B------:R-:W-:Y:S01]  /*1dd70*/  FMUL.FTZ R11, R11, R248.reuse ;  /* 0x000000f80b0b7220 */ /* 0x080fe20000410000 */
[-C--:B------:R-:W-:Y:S01]  /*1dd80*/  FMUL.FTZ R12, R12, R248.reuse ;  /* 0x000000f80c0c7220 */ /* 0x080fe20000410000 */
[-C--:B------:R-:W-:Y:S03]  /*1dd90*/  FMUL.FTZ R13, R13, R248.reuse ;  /* 0x000000f80d0d7220 */ /* 0x080fe60000410000 */
[----:B------:R-:W3:Y:S01]  /*1dda0*/  MUFU.TANH R193, R8 ;  /* 0x0000000800c17308 */ /* 0x000ee20000002400 */
[-C--:B------:R-:W-:Y:S01]  /*1ddb0*/  FMUL.FTZ R14, R14, R248.reuse ;  /* 0x000000f80e0e7220 */ /* 0x080fe20000410000 */
[-C--:B------:R-:W-:Y:S01]  /*1ddc0*/  FMUL.FTZ R15, R15, R248.reuse ;  /* 0x000000f80f0f7220 */ /* 0x080fe20000410000 */
[-C--:B------:R-:W-:Y:S01]  /*1ddd0*/  FMUL.FTZ R16, R16, R248.reuse ;  /* 0x000000f810107220 */ /* 0x080fe20000410000 */
[-C--:B------:R-:W-:Y:S01]  /*1dde0*/  FMUL.FTZ R17, R17, R248.reuse ;  /* 0x000000f811117220 */ /* 0x080fe20000410000 */
[-C--:B------:R-:W-:Y:S01]  /*1ddf0*/  FMUL.FTZ R18, R18, R248.reuse ;  /* 0x000000f812127220 */ /* 0x080fe20000410000 */
[-C--:B------:R-:W-:Y:S04]  /*1de00*/  FMUL.FTZ R19, R19, R248.reuse ;  /* 0x000000f813137220 */ /* 0x080fe80000410000 */
[----:B------:R-:W4:Y:S10]  /*1de10*/  MUFU.TANH R201, R9 ;  /* 0x0000000900c97308 */ /* 0x000f340000002400 */
[----:B------:R-:W1:Y:S10]  /*1de20*/  MUFU.TANH R199, R10 ;  /* 0x0000000a00c77308 */ /* 0x000e740000002400 */
[----:B------:R5:W1:Y:S10]  /*1de30*/  MUFU.TANH R164, R11 ;  /* 0x0000000b00a47308 */ /* 0x000a740000002400 */
[----:B------:R-:W1:Y:S01]  /*1de40*/  MUFU.TANH R194, R194 ;  /* 0x000000c200c27308 */ /* 0x000e620000002400 */
[C---:B--2---:R-:W-:Y:S06]  /*1de50*/  HMMA.16816.F32.BF16 R20, R188.reuse, R4, R20 ;  /* 0x00000004bc14723c */ /* 0x044fec0000041814 */
[C---:B------:R-:W-:Y:S03]  /*1de60*/  HMMA.16816.F32.BF16 R24, R188.reuse, R6, R24 ;  /* 0x00000006bc18723c */ /* 0x040fe60000041818 */
[----:B------:R-:W2:Y:S01]  /*1de70*/  MUFU.TANH R192, R192 ;  /* 0x000000c000c07308 */ /* 0x000ea20000002400 */
[----:B-----5:R-:W5:Y:S02]  /*1de80*/  LDSM.16.M88.4 R8, [R215+0x7800] ;  /* 0x00780000d708783b */ /* 0x020f640000000200 */
[----:B------:R-:W-:Y:S07]  /*1de90*/  DEPBAR.LE SB0, 0x0 ;  /* 0x000080000000791a */ /* 0x000fee0000000000 */
[----:B------:R-:W1:Y:S01]  /*1dea0*/  MUFU.TANH R203, R203 ;  /* 0x000000cb00cb7308 */ /* 0x000e620000002400 */
[----:B------:R-:W-:Y:S09]  /*1deb0*/  BAR.SYNC.DEFER_BLOCKING 0x0 ;  /* 0x0000000000007b1d */ /* 0x000ff20000010000 */
[----:B------:R1:W1:Y:S01]  /*1dec0*/  MUFU.TANH R196, R12 ;  /* 0x0000000c00c47308 */ /* 0x0002620000002400 */
[-C--:B------:R-:W-:Y:S01]  /*1ded0*/  FMUL.FTZ R20, R20, R248.reuse ;  /* 0x000000f814147220 */ /* 0x080fe20000410000 */
[-C--:B------:R-:W-:Y:S01]  /*1dee0*/  FMUL.FTZ R21, R21, R248.reuse ;  /* 0x000000f815157220 */ /* 0x080fe20000410000 */
[-C--:B------:R-:W-:Y:S01]  /*1def0*/  FMUL.FTZ R22, R22, R248.reuse ;  /* 0x000000f816167220 */ /* 0x080fe20000410000 */
[-C--:B------:R-:W-:Y:S01]  /*1df00*/  FMUL.FTZ R23, R23, R248.reuse ;  /* 0x000000f817177220 */ /* 0x080fe20000410000 */
[-C--:B------:R-:W-:Y:S01]  /*1df10*/  FMUL.FTZ R24, R24, R248.reuse ;  /* 0x000000f818187220 */ /* 0x080fe20000410000 */
[-C--:B------:R-:W-:Y:S04]  /*1df20*/  FMUL.FTZ R25, R25, R248.reuse ;  /* 0x000000f819197220 */ /* 0x080fe80000410000 */
[----:B------:R1:W1:Y:S01]  /*1df30*/  MUFU.TANH R175, R13 ;  /* 0x0000000d00af7308 */ /* 0x0002620000002400 */
[-C--:B------:R-:W-:Y:S01]  /*1df40*/  FMUL.FTZ R26, R26, R248.reuse ;  /* 0x000000f81a1a7220 */ /* 0x080fe20000410000 */
[-C--:B------:R-:W-:Y:S08]  /*1df50*/  FMUL.FTZ R27, R27, R248.reuse ;  /* 0x000000f81b1b7220 */ /* 0x080ff00000410000 */
[----:B------:R1:W1:Y:S10]  /*1df60*/  MUFU.TANH R173, R14 ;  /* 0x0000000e00ad7308 */ /* 0x0002740000002400 */
[----:B------:R1:W1:Y:S01]  /*1df70*/  MUFU.TANH R198, R15 ;  /* 0x0000000f00c67308 */ /* 0x0002620000002400 */
[C---:B-----5:R-:W-:Y:S06]  /*1df80*/  HMMA.16816.F32.BF16 R28, R188.reuse, R8, R28 ;  /* 0x00000008bc1c723c */ /* 0x060fec000004181c */
[----:B------:R-:W-:Y:S03]  /*1df90*/  HMMA.16816.F32.BF16 R32, R188, R10, R32 ;  /* 0x0000000abc20723c */ /* 0x000fe60000041820 */
[----:B------:R1:W1:Y:S04]  /*1dfa0*/  MUFU.TANH R200, R16 ;  /* 0x0000001000c87308 */ /* 0x0002680000002400 */
[----:B------:R-:W-:Y:S06]  /*1dfb0*/  IMAD.MOV.U32 R188, RZ, RZ, R250 ;  /* 0x000000ffffbc7224 */ /* 0x000fec00078e00fa */
[----:B------:R1:W1:Y:S01]  /*1dfc0*/  MUFU.TANH R202, R17 ;  /* 0x0000001100ca7308 */ /* 0x0002620000002400 */
[----:B------:R-:W-:Y:S09]  /*1dfd0*/  IMAD.MOV.U32 R189, RZ, RZ, R251 ;  /* 0x000000ffffbd7224 */ /* 0x000ff200078e00fb */
[----:B------:R1:W1:Y:S01]  /*1dfe0*/  MUFU.TANH R174, R18 ;  /* 0x0000001200ae7308 */ /* 0x0002620000002400 */
[-C--:B------:R-:W-:Y:S01]  /*1dff0*/  FMUL.FTZ R28, R28, R248.reuse ;  /* 0x000000f81c1c7220 */ /* 0x080fe20000410000 */
[-C--:B------:R-:W-:Y:S01]  /*1e000*/  FMUL.FTZ R29, R29, R248.reuse ;  /* 0x000000f81d1d7220 */ /* 0x080fe20000410000 */
[-C--:B------:R-:W-:Y:S01]  /*1e010*/  FMUL.FTZ R30, R30, R248.reuse ;  /* 0x000000f81e1e7220 */ /* 0x080fe20000410000 */
[-C--:B------:R-:W-:Y:S01]  /*1e020*/  FMUL.FTZ R31, R31, R248.reuse ;  /* 0x000000f81f1f7220 */ /* 0x080fe20000410000 */
[-C--:B------:R-:W-:Y:S05]  /*1e030*/  FMUL.FTZ R32, R32, R248.reuse ;  /* 0x000000f820207220 */ /* 0x080fea0000410000 */
[----:B------:R1:W1:Y:S01]  /*1e040*/  MUFU.TANH R172, R19 ;  /* 0x0000001300ac7308 */ /* 0x0002620000002400 */
[-C--:B------:R-:W-:Y:S01]  /*1e050*/  FMUL.FTZ R33, R33, R248.reuse ;  /* 0x000000f821217220 */ /* 0x080fe20000410000 */
[-C--:B------:R-:W-:Y:S01]  /*1e060*/  FMUL.FTZ R34, R34, R248.reuse ;  /* 0x000000f822227220 */ /* 0x080fe20000410000 */
[----:B------:R-:W-:Y:S07]  /*1e070*/  FMUL.FTZ R35, R35, R248 ;  /* 0x000000f823237220 */ /* 0x000fee0000410000 */
[----:B------:R1:W1:Y:S10]  /*1e080*/  MUFU.TANH R187, R20 ;  /* 0x0000001400bb7308 */ /* 0x0002740000002400 */
        /* <DEDUP_REMOVED lines=14> */
[----:B------:R1:W1:Y:S01]  /*1e170*/  MUFU.TANH R165, R35 ;  /* 0x0000002300a57308 */ /* 0x0002620000002400 */
[----:B--234-:R-:W-:Y:S05]  /*1e180*/  @!P0 BRA `(.L_x_1463) ;  /* 0x0000000c00648947 */ /* 0x01cfea0003800000 */
[----:B------:R-:W-:Y:S01]  /*1e190*/  ISETP.NE.U32.AND P0, PT, R244, RZ, PT ;  /* 0x000000fff400720c */ /* 0x000fe20003f05070 */
[----:B------:R-:W-:Y:S03]  /*1e1a0*/  BSSY B0, `(.L_x_1464) ;  /* 0x0000050000007945 */ /* 0x000fe60003800000 */
[----:B------:R-:W-:Y:S11]  /*1e1b0*/  ISETP.NE.AND.EX P0, PT, R245, RZ, PT, P0 ;  /* 0x000000fff500720c */ /* 0x000ff60003f05300 */
[----:B------:R-:W-:Y:S02]  /*1e1c0*/  @!UPT UIADD3 URZ, URZ, URZ, URZ ;  /* 0x0000003f3f3ff290 */ /* 0x000fe4000fffe03f */
[----:B------:R-:W-:Y:S05]  /*1e1d0*/  @!P0 BRA `(.L_x_1465) ;  /* 0x0000000400188947 */ /* 0x000fea0003800000 */
[----:B------:R-:W-:Y:S01]  /*1e1e0*/  IMAD.SHL.U32 R5, R246, 0x40, RZ ;  /* 0x00000040f6057824 */ /* 0x000fe200078e00ff */
[C---:B------:R-:W-:Y:S02]  /*1e1f0*/  R2UR UR4, R170.reuse ;  /* 0x00000000aa0472ca */ /* 0x040fe400000e0000 */
[----:B------:R-:W-:Y:S01]  /*1e200*/  R2UR UR5, R171 ;  /* 0x00000000ab0572ca */ /* 0x000fe200000e0000 */
[----:B------:R-:W-:Y:S01]  /*1e210*/  VIADD R10, R5, 0xffffffc0 ;  /* 0xffffffc0050a7836 */ /* 0x000fe20000000000 */
[C---:B------:R-:W-:Y:S02]  /*1e220*/  R2UR UR10, R170.reuse ;  /* 0x00000000aa0a72ca */ /* 0x040fe400000e0000 */
[C---:B------:R-:W-:Y:S02]  /*1e230*/  R2UR UR11, R171.reuse ;  /* 0x00000000ab0b72ca */ /* 0x040fe400000e0000 */
[----:B------:R-:W-:Y:S02]  /*1e240*/  IABS R6, R10 ;  /* 0x0000000a00067213 */ /* 0x000fe40000000000 */
[C---:B------:R-:W-:Y:S02]  /*1e250*/  R2UR UR12, R170.reuse ;  /* 0x00000000aa0c72ca */ /* 0x040fe400000e0000 */
[C---:B------:R-:W-:Y:S02]  /*1e260*/  R2UR UR13, R171.reuse ;  /* 0x00000000ab0d72ca */ /* 0x040fe400000e0000 */
[----:B------:R-:W-:Y:S01]  /*1e270*/  R2UR UR8, R170 ;  /* 0x00000000aa0872ca */ /* 0x000fe200000e0000 */
[----:B-1----:R-:W2:Y:S01]  /*1e280*/  LD.E R12, desc[UR4][R2.64+0x170] ;  /* 0x00017004020c7980 */ /* 0x002ea2000c101900 */
[----:B------:R-:W-:Y:S02]  /*1e290*/  R2UR UR9, R171 ;  /* 0x00000000ab0972ca */ /* 0x000fe400000e0000 */
[-C--:B--2---:R-:W-:Y:S02]  /*1e2a0*/  IABS R9, R12.reuse ;  /* 0x0000000c00097213 */ /* 0x084fe40000000000 */
[-C--:B------:R-:W-:Y:S02]  /*1e2b0*/  IABS R7, R12.reuse ;  /* 0x0000000c00077213 */ /* 0x080fe40000000000 */
[----:B------:R-:W1:Y:S01]  /*1e2c0*/  I2F.RP R8, R9 ;  /* 0x0000000900087306 */ /* 0x000e620000209400 */
[-C--:B------:R-:W-:Y:S02]  /*1e2d0*/  LOP3.LUT R10, R10, R12.reuse, RZ, 0x3c, !PT ;  /* 0x0000000c0a0a7212 */ /* 0x080fe400078e3cff */
[----:B------:R-:W-:Y:S07]  /*1e2e0*/  IMAD.MOV R7, RZ, RZ, -R7 ;  /* 0x000000ffff077224 */ /* 0x000fee00078e0a07 */
[----:B-1----:R-:W1:Y:S02]  /*1e2f0*/  MUFU.RCP R4, R8 ;  /* 0x0000000800047308 */ /* 0x002e640000001000 */
[----:B-1----:R-:W-:Y:S08]  /*1e300*/  VIADD R14, R4, 0xffffffe ;  /* 0x0ffffffe040e7836 */ /* 0x002ff00000000000 */
[----:B------:R-:W1:Y:S02]  /*1e310*/  F2I.FTZ.U32.TRUNC.NTZ R15, R14 ;  /* 0x0000000e000f7305 */ /* 0x000e64000021f000 */
[--C-:B-1----:R-:W-:Y:S02]  /*1e320*/  IMAD.MOV R4, RZ, RZ, -R15.reuse ;  /* 0x000000ffff047224 */ /* 0x102fe400078e0a0f */
[----:B------:R-:W-:Y:S02]  /*1e330*/  IMAD.MOV.U32 R14, RZ, RZ, RZ ;  /* 0x000000ffff0e7224 */ /* 0x000fe400078e00ff */
[----:B------:R-:W-:Y:S01]  /*1e340*/  IMAD R11, R4, R9, RZ ;  /* 0x00000009040b7224 */ /* 0x000fe200078e02ff */
[----:B------:R-:W-:Y:S02]  /*1e350*/  IABS R4, R5 ;  /* 0x0000000500047213 */ /* 0x000fe40000000000 */
[----:B------:R-:W-:Y:S01]  /*1e360*/  LOP3.LUT R5, R5, R12, RZ, 0x3c, !PT ;  /* 0x0000000c05057212 */ /* 0x000fe200078e3cff */
[----:B------:R-:W-:Y:S02]  /*1e370*/  IMAD.HI.U32 R11, R15, R11, R14 ;  /* 0x0000000b0f0b7227 */ /* 0x000fe400078e000e */
[----:B------:R-:W2:Y:S04]  /*1e380*/  LD.E.64 R14, desc[UR8][R2.64+0x20] ;  /* 0x00002008020e7980 */ /* 0x000ea8000c101b00 */
[C---:B------:R-:W-:Y:S04]  /*1e390*/  IMAD.HI.U32 R8, R11.reuse, R6, RZ ;  /* 0x000000060b087227 */ /* 0x040fe800078e00ff */
[-C--:B------:R-:W-:Y:S02]  /*1e3a0*/  IMAD R6, R8, R7.reuse, R6 ;  /* 0x0000000708067224 */ /* 0x080fe400078e0206 */
[----:B------:R-:W-:Y:S03]  /*1e3b0*/  IMAD.HI.U32 R11, R11, R4, RZ ;  /* 0x000000040b0b7227 */ /* 0x000fe600078e00ff */
[----:B------:R-:W-:Y:S01]  /*1e3c0*/  ISETP.GT.U32.AND P2, PT, R9, R6, PT ;  /* 0x000000060900720c */ /* 0x000fe20003f44070 */
        /* <DEDUP_REMOVED lines=15> */
[C---:B------:R-:W-:Y:S02]  /*1e4c0*/  SEL R7, R4.reuse, R8, !P2 ;  /* 0x0000000804077207 */ /* 0x040fe40005000000 */
[----:B------:R-:W3:Y:S01]  /*1e4d0*/  LD.E.64 R8, desc[UR4][R2.64+0x38] ;  /* 0x0000380402087980 */ /* 0x000ee2000c101b00 */
[----:B------:R-:W-:Y:S01]  /*1e4e0*/  @!P1 IMAD.MOV R11, RZ, RZ, -R11 ;  /* 0x000000ffff0b9224 */ /* 0x000fe200078e0a0b */
[CC--:B------:R-:W-:Y:S04]  /*1e4f0*/  LEA R18, P1, R7.reuse, R244.reuse, 0x2 ;  /* 0x000000f407127211 */ /* 0x0c0fe800078210ff */
[----:B------:R-:W-:Y:S02]  /*1e500*/  SEL R11, R4, R11, !P2 ;  /* 0x0000000b040b7207 */ /* 0x000fe40005000000 */
[----:B------:R-:W-:Y:S02]  /*1e510*/  LEA.HI.X.SX32 R19, R7, R245, 0x2, P1 ;  /* 0x000000f507137211 */ /* 0x000fe400008f16ff */
[C---:B------:R-:W-:Y:S02]  /*1e520*/  LEA R16, P0, R11.reuse, R244, 0x2 ;  /* 0x000000f40b107211 */ /* 0x040fe400078010ff */
[C---:B------:R-:W-:Y:S01]  /*1e530*/  IADD3 R7, R11.reuse, -R7, RZ ;  /* 0x800000070b077210 */ /* 0x040fe20007ffe0ff */
[----:B------:R-:W4:Y:S01]  /*1e540*/  LD.E R4, desc[UR10][R18.64] ;  /* 0x0000000a12047980 */ /* 0x000f22000c101900 */
[----:B------:R-:W-:Y:S03]  /*1e550*/  LEA.HI.X.SX32 R17, R11, R245, 0x2, P0 ;  /* 0x000000f50b117211 */ /* 0x000fe600000f16ff */
[----:B------:R-:W-:Y:S02]  /*1e560*/  IMAD R12, R12, R7, -0x40 ;  /* 0xffffffc00c0c7424 */ /* 0x000fe400078e0207 */
[----:B------:R-:W4:Y:S03]  /*1e570*/  LD.E R5, desc[UR12][R16.64] ;  /* 0x0000000c10057980 */ /* 0x000f26000c101900 */
        /* <DEDUP_REMOVED lines=12> */
.L_x_1465:
[----:B------:R-:W-:Y:S02]  /*1e640*/  R2UR UR4, R170 ;  /* 0x00000000aa0472ca */ /* 0x000fe400000e0000 */
[----:B------:R-:W-:Y:S11]  /*1e650*/  R2UR UR5, R171 ;  /* 0x00000000ab0572ca */ /* 0x000ff600000e0000 */
[----:B------:R-:W-:Y:S02]  /*1e660*/  @!UPT UIADD3 URZ, URZ, URZ, URZ ;  /* 0x0000003f3f3ff290 */ /* 0x000fe4000fffe03f */
[----:B-1----:R-:W2:Y:S02]  /*1e670*/  LD.E R12, desc[UR4][R2.64+0x38] ;  /* 0x00003804020c7980 */ /* 0x002ea4000c101900 */
[----:B--2---:R-:W-:Y:S05]  /*1e680*/  IMAD.U32 R12, R12, -0x40, RZ ;  /* 0xffffffc00c0c7824 */ /* 0x004fea00078e00ff */
[----:B------:R-:W-:Y:S02]  /*1e690*/  SHF.R.S32.HI R6, RZ, 0x1f, R12 ;  /* 0x0000001fff067819 */ /* 0x000fe4000001140c */
.L_x_1466:
[----:B------:R-:W-:Y:S05]  /*1e6a0*/  BSYNC B0 ;  /* 0x0000000000007941 */ /* 0x000fea0003800000 */
.L_x_1464:
[----:B------:R-:W-:Y:S02]  /*1e6b0*/  @P6 R2UR UR4, R170 ;  /* 0x00000000aa0462ca */ /* 0x000fe400000e0000 */
[C---:B------:R-:W-:Y:S02]  /*1e6c0*/  @P6 R2UR UR5, R171.reuse ;  /* 0x00000000ab0562ca */ /* 0x040fe400000e0000 */
[----:B------:R-:W-:Y:S02]  /*1e6d0*/  LEA R16, P1, R12, R234, 0x1 ;  /* 0x000000ea0c107211 */ /* 0x000fe400078208ff */
[----:B------:R-:W-:Y:S02]  /*1e6e0*/  @P5 R2UR UR8, R170 ;  /* 0x00000000aa0852ca */ /* 0x000fe400000e0000 */
[-C--:B------:R-:W-:Y:S02]  /*1e6f0*/  LEA.HI.X R17, R12, R235.reuse, R6, 0x1, P1 ;  /* 0x000000eb0c117211 */ /* 0x080fe400008f0c06 */
        /* <DEDUP_REMOVED lines=25> */
[--C-:B------:R-:W-:Y:S01]  /*1e890*/  IMAD.X R6, R6, 0x1, R233.reuse, P0 ;  /* 0x0000000106067824 */ /* 0x100fe200000e06e9 */
        /* <DEDUP_REMOVED lines=21> */
[--C-:B------:R-:W-:Y:S01]  /*1e9f0*/  IMAD.X R6, R6, 0x1, R233.reuse, P2 ;  /* 0x0000000106067824 */ /* 0x100fe200010e06e9 */
        /* <DEDUP_REMOVED lines=8> */
[CCC-:B------:R-:W-:Y:S01]  /*1ea80*/  @P4 LEA.HI.X R21, R5.reuse, R235.reuse, R6.reuse, 0x1, P1 ;  /* 0x000000eb05154211 */ /* 0x1c0fe200008f0c06 */
[----:B------:R-:W-:Y:S01]  /*1ea90*/  @!PT LDS RZ, [RZ] ;  /* 0x00000000fffff984 */ /* 0x000fe20000000800 */
[----:B------:R-:W-:Y:S01]  /*1eaa0*/  @!PT LDS RZ, [RZ] ;  /* 0x00000000fffff984 */ /* 0x000fe20000000800 */
[----:B------:R-:W-:Y:S01]  /*1eab0*/  @!PT LDS RZ, [RZ] ;  /* 0x00000000fffff984 */ /* 0x000fe20000000800 */
[----:B------:R2:W-:Y:S01]  /*1eac0*/  @P4 LDGSTS.E.BYPASS.LTC128B.128 [R241+0xc800], desc[UR4][R10.64+0x100] ;  /* 0x0c8001000af14fae */ /* 0x0005e2000b901d44 */
[C---:B------:R-:W-:Y:S02]  /*1ead0*/  @P3 LEA R18, P0, R5.reuse, R234, 0x1 ;  /* 0x000000ea05123211 */ /* 0x040fe400078008ff */
        /* <DEDUP_REMOVED lines=10> */
[C---:B------:R-:W-:Y:S01]  /*1eb80*/  @P6 R2UR UR13, R171.reuse ;  /* 0x00000000ab0d62ca */ /* 0x040fe200000e0000 */
[----:B------:R2:W-:Y:S01]  /*1eb90*/  @!P3 STS.128 [R241+0xe800], RZ ;  /* 0x00e800fff100b388 */ /* 0x0005e20000000c00 */
        /* <DEDUP_REMOVED lines=8> */
[----:B------:R2:W-:Y:S01]  /*1ec20*/  @!P6 STS.128 [R241+0x9000], RZ ;  /* 0x009000fff100e388 */ /* 0x0005e20000000c00 */
[CCC-:B------:R-:W-:Y:S02]  /*1ec30*/  @P5 LEA.HI.X R29, R4.reuse, R235.reuse, R6.reuse, 0x1, P2 ;  /* 0x000000eb041d5211 */ /* 0x1c0fe400010f0c06 */
[-C--:B------:R-:W-:Y:S01]  /*1ec40*/  @P4 LEA R26, P1, R4, R234.reuse, 0x1 ;  /* 0x000000ea041a4211 */ /* 0x080fe200078208ff */
[----:B------:R-:W-:Y:S01]  /*1ec50*/  @!PT LDS RZ, [RZ] ;  /* 0x00000000fffff984 */ /* 0x000fe20000000800 */
[----:B------:R-:W-:Y:S01]  /*1ec60*/  @!PT LDS RZ, [RZ] ;  /* 0x00000000fffff984 */ /* 0x000fe20000000800 */
[----:B------:R-:W-:Y:S01]  /*1ec70*/  @!PT LDS RZ, [RZ] ;  /* 0x00000000fffff984 */ /* 0x000fe20000000800 */
[----:B------:R2:W-:Y:S01]  /*1ec80*/  @P5 LDGSTS.E.BYPASS.LTC128B.128 [R241+0xb000], desc[UR8][R22.64+0x80] ;  /* 0x0b00008016f15fae */ /* 0x0005e2000b901d48 */
[----:B------:R-:W-:Y:S02]  /*1ec90*/  @P4 R2UR UR8, R170 ;  /* 0x00000000aa0842ca */ /* 0x000fe400000e0000 */
[C---:B------:R-:W-:Y:S01]  /*1eca0*/  @P4 R2UR UR9, R171.reuse ;  /* 0x00000000ab0942ca */ /* 0x040fe200000e0000 */
        /* <DEDUP_REMOVED lines=39> */
.L_x_1463:
[----:B------:R-:W-:Y:S05]  /*1ef20*/  BSYNC B1 ;  /* 0x0000000000017941 */ /* 0x000fea0003800000 */
.L_x_1462:
[----:B------:R-:W-:Y:S01]  /*1ef30*/  R2UR UR4, R170 ;  /* 0x00000000aa0472ca */ /* 0x000fe200000e0000 */
[----:B-12---:R-:W-:Y:S01]  /*1ef40*/  LDSM.16.MT88.4 R12, [R229+0x10000] ;  /* 0x01000000e50c783b */ /* 0x006fe20000004200 */
[----:B------:R-:W-:Y:S02]  /*1ef50*/  R2UR UR5, R171 ;  /* 0x00000000ab0572ca */ /* 0x000fe400000e0000 */
[----:B------:R-:W-:Y:S02]  /*1ef60*/  FMNMX.FTZ R5, R181, R169, !PT ;  /* 0x000000a9b5057209 */ /* 0x000fe40007810000 */
[----:B------:R-:W-:Y:S02]  /*1ef70*/  FMNMX.FTZ R4, R192, R0, !PT ;  /* 0x00000000c0047209 */ /* 0x000fe40007810000 */
[----:B------:R-:W-:Y:S01]  /*1ef80*/  FMNMX.FTZ R6, R194, R5, !PT ;  /* 0x00000005c2067209 */ /* 0x000fe20007810000 */
[----:B------:R-:W-:Y:S01]  /*1ef90*/  LDSM.16.MT88.4 R20, [R228+0x10000] ;  /* 0x01000000e414783b */ /* 0x000fe20000004200 */
[----:B------:R-:W-:Y:S02]  /*1efa0*/  FMNMX.FTZ R4, R203, R4, !PT ;  /* 0x00000004cb047209 */ /* 0x000fe40007810000 */
[----:B------:R-:W-:Y:S02]  /*1efb0*/  FMNMX.FTZ R6, R193, R6, !PT ;  /* 0x00000006c1067209 */ /* 0x000fe40007810000 */
[----:B------:R-:W-:Y:S02]  /*1efc0*/  MOV R10, R164 ;  /* 0x000000a4000a7202 */ /* 0x000fe40000000f00 */
[----:B------:R-:W-:Y:S01]  /*1efd0*/  FMNMX.FTZ R5, R201, R6, !PT ;  /* 0x00000006c9057209 */ /* 0x000fe20007810000 */
[----:B------:R1:W2:Y:S01]  /*1efe0*/  LD.E R166, desc[UR4][R2.64+0xdc] ;  /* 0x0000dc0402a67980 */ /* 0x0002a2000c101900 */
[----:B------:R-:W-:Y:S02]  /*1eff0*/  FMNMX.FTZ R4, R199, R4, !PT ;  /* 0x00000004c7047209 */ /* 0x000fe40007810000 */
[----:B------:R-:W-:Y:S01]  /*1f000*/  FMNMX.FTZ R6, R196, R5, !PT ;  /* 0x00000005c4067209 */ /* 0x000fe20007810000 */
[----:B------:R-:W-:Y:S01]  /*1f010*/  LDSM.16.MT88.4 R28, [R227+0x10000] ;  /* 0x01000000e31c783b */ /* 0x000fe20000004200 */
[----:B------:R-:W-:Y:S02]  /*1f020*/  FMNMX.FTZ R4, R10, R4, !PT ;  /* 0x000000040a047209 */ /* 0x000fe40007810000 */
[----:B------:R-:W-:Y:S02]  /*1f030*/  FMNMX.FTZ R5, R175, R6, !PT ;  /* 0x00000006af057209 */ /* 0x000fe40007810000 */
[----:B------:R-:W-:Y:S02]  /*1f040*/  MOV R248, R187 ;  /* 0x000000bb00f87202 */ /* 0x000fe40000000f00 */
[----:B------:R-:W-:Y:S02]  /*1f050*/  FMNMX.FTZ R5, R200, R5, !PT ;  /* 0x00000005c8057209 */ /* 0x000fe40007810000 */
[----:B------:R-:W-:Y:S02]  /*1f060*/  MOV R250, R195 ;  /* 0x000000c300fa7202 */ /* 0x000fe40000000f00 */
[----:B------:R-:W-:Y:S02]  /*1f070*/  FMNMX.FTZ R5, R202, R5, !PT ;  /* 0x00000005ca057209 */ /* 0x000fe40007810000 */
[----:B------:R-:W-:Y:S02]  /*1f080*/  MOV R237, R197 ;  /* 0x000000c500ed7202 */ /* 0x000fe40000000f00 */
[----:B------:R-:W-:Y:S04]  /*1f090*/  FMNMX.FTZ R5, R248, R5, !PT ;  /* 0x00000005f8057209 */ /* 0x000fe80007810000 */
        /* <DEDUP_REMOVED lines=14> */
[----:B------:R-:W-:Y:S04]  /*1f180*/  FMNMX.FTZ R3, R180, R3, !PT ;  /* 0x00000003b4037209 */ /* 0x000fe80007810000 */
[----:B------:R-:W-:Y:S04]  /*1f190*/  FMNMX.FTZ R3, R178, R3, !PT ;  /* 0x00000003b2037209 */ /* 0x000fe80007810000 */
[----:B------:R-:W-:Y:S02]  /*1f1a0*/  FMNMX.FTZ R2, R176, R3, !PT ;  /* 0x00000003b0027209 */ /* 0x000fe40007810000 */
[----:B------:R-:W1:Y:S02]  /*1f1b0*/  SHFL.BFLY PT, R3, R6, 0x2, 0x1f ;  /* 0x0c401f0006037f89 */ /* 0x000e6400000e0000 */
[----:B------:R-:W-:Y:S04]  /*1f1c0*/  FMNMX.FTZ R2, R167, R2, !PT ;  /* 0x00000002a7027209 */ /* 0x000fe80007810000 */
[----:B------:R-:W-:Y:S05]  /*1f1d0*/  FMNMX.FTZ R7, R165, R2, !PT ;  /* 0x00000002a5077209 */ /* 0x000fea0007810000 */
[----:B------:R-:W3:Y:S01]  /*1f1e0*/  SHFL.BFLY PT, R2, R7, 0x2, 0x1f ;  /* 0x0c401f0007027f89 */ /* 0x000ee200000e0000 */
[----:B-1----:R-:W-:Y:S07]  /*1f1f0*/  FMNMX.FTZ R9, R6, R3, !PT ;  /* 0x0000000306097209 */ /* 0x002fee0007810000 */
[----:B------:R-:W1:Y:S01]  /*1f200*/  SHFL.BFLY PT, R164, R9, 0x1, 0x1f ;  /* 0x0c201f0009a47f89 */ /* 0x000e6200000e0000 */
[----:B---3--:R-:W-:Y:S07]  /*1f210*/  FMNMX.FTZ R4, R7, R2, !PT ;  /* 0x0000000207047209 */ /* 0x008fee0007810000 */
[----:B------:R-:W3:Y:S01]  /*1f220*/  SHFL.BFLY PT, R3, R4, 0x1, 0x1f ;  /* 0x0c201f0004037f89 */ /* 0x000ee200000e0000 */
[----:B-1----:R-:W-:Y:S04]  /*1f230*/  FMNMX.FTZ R164, R9, R164, !PT ;  /* 0x000000a409a47209 */ /* 0x002fe80007810000 */
[C---:B------:R-:W-:Y:S01]  /*1f240*/  FSETP.NEU.FTZ.AND P0, PT, R164.reuse, -INF , PT ;  /* 0xff800000a400780b */ /* 0x040fe20003f1d000 */
[----:B------:R-:W-:Y:S01]  /*1f250*/  FADD.FTZ R5, -R164, R169 ;  /* 0x000000a9a4057221 */ /* 0x000fe20000010100 */
[----:B---3--:R-:W-:Y:S01]  /*1f260*/  FMNMX.FTZ R3, R4, R3, !PT ;  /* 0x0000000304037209 */ /* 0x008fe20007810000 */
[C---:B--2---:R-:W-:Y:S04]  /*1f270*/  FMUL.FTZ R187, R166.reuse, R164 ;  /* 0x000000a4a6bb7220 */ /* 0x044fe80000410000 */
[C---:B------:R-:W-:Y:S01]  /*1f280*/  FMUL.FTZ R4, R166.reuse, R3 ;  /* 0x00000003a6047220 */ /* 0x040fe20000410000 */
[C---:B------:R-:W-:Y:S01]  /*1f290*/  FMUL.FTZ R2, R166.reuse, R5 ;  /* 0x00000005a6027220 */ /* 0x040fe20000410000 */
[----:B------:R-:W-:Y:S01]  /*1f2a0*/  FADD.FTZ R5, -R3, R0 ;  /* 0x0000000003057221 */ /* 0x000fe20000010100 */
[----:B------:R-:W-:Y:S02]  /*1f2b0*/  FSEL R187, R187, RZ, P0 ;  /* 0x000000ffbbbb7208 */ /* 0x000fe40000000000 */
[----:B------:R-:W-:Y:S01]  /*1f2c0*/  FSETP.NEU.FTZ.AND P0, PT, R3, -INF , PT ;  /* 0xff8000000300780b */ /* 0x000fe20003f1d000 */
[----:B------:R-:W-:Y:S01]  /*1f2d0*/  FMUL.FTZ R0, R166, R5 ;  /* 0x00000005a6007220 */ /* 0x000fe20000410000 */
[----:B------:R-:W1:Y:S01]  /*1f2e0*/  MUFU.EX2 R2, R2 ;  /* 0x0000000200027308 */ /* 0x000e620000000800 */
[-CC-:B------:R-:W-:Y:S01]  /*1f2f0*/  FFMA.FTZ R197, R181, R166.reuse, -R187.reuse ;  /* 0x000000a6b5c57223 */ /* 0x180fe200000108bb */
[----:B------:R-:W-:Y:S01]  /*1f300*/  FSEL R181, R4, RZ, P0 ;  /* 0x000000ff04b57208 */ /* 0x000fe20000000000 */
[-CC-:B------:R-:W-:Y:S01]  /*1f310*/  FFMA.FTZ R194, R194, R166.reuse, -R187.reuse ;  /* 0x000000a6c2c27223 */ /* 0x180fe200000108bb */
[-CC-:B------:R-:W-:Y:S01]  /*1f320*/  FFMA.FTZ R193, R193, R166.reuse, -R187.reuse ;  /* 0x000000a6c1c17223 */ /* 0x180fe200000108bb */
[-CC-:B------:R-:W-:Y:S01]  /*1f330*/  FFMA.FTZ R185, R185, R166.reuse, -R187.reuse ;  /* 0x000000a6b9b97223 */ /* 0x180fe200000108bb */
[-C--:B------:R-:W-:Y:S01]  /*1f340*/  FFMA.FTZ R177, R177, R166.reuse, -R187 ;  /* 0x000000a6b1b17223 */ /* 0x080fe200000108bb */
[-CC-:B------:R-:W-:Y:S01]  /*1f350*/  FFMA.FTZ R195, R192, R166.reuse, -R181.reuse ;  /* 0x000000a6c0c37223 */ /* 0x180fe200000108b5 */
[-C--:B------:R-:W-:Y:S01]  /*1f360*/  FFMA.FTZ R191, R203, R166.reuse, -R181 ;  /* 0x000000a6cbbf7223 */ /* 0x080fe200000108b5 */
[-C--:B------:R-:W-:Y:S01]  /*1f370*/  FFMA.FTZ R192, R201, R166.reuse, -R187 ;  /* 0x000000a6c9c07223 */ /* 0x080fe200000108bb */
[-CC-:B------:R-:W-:Y:S01]  /*1f380*/  FFMA.FTZ R190, R199, R166.reuse, -R181.reuse ;  /* 0x000000a6c7be7223 */ /* 0x180fe200000108b5 */
[-CC-:B------:R-:W-:Y:S01]  /*1f390*/  FFMA.FTZ R169, R10, R166.reuse, -R181.reuse ;  /* 0x000000a60aa97223 */ /* 0x180fe200000108b5 */
[----:B------:R-:W2:Y:S01]  /*1f3a0*/  MUFU.EX2 R0, R0 ;  /* 0x0000000000007308 */ /* 0x000ea20000000800 */
[-CC-:B------:R-:W-:Y:S01]  /*1f3b0*/  FFMA.FTZ R201, R173, R166.reuse, -R181.reuse ;  /* 0x000000a6adc97223 */ /* 0x180fe200000108b5 */
[-C--:B------:R-:W-:Y:S01]  /*1f3c0*/  FFMA.FTZ R251, R172, R166.reuse, -R181 ;  /* 0x000000a6acfb7223 */ /* 0x080fe200000108b5 */
[-C--:B------:R-:W-:Y:S01]  /*1f3d0*/  FFMA.FTZ R183, R183, R166.reuse, -R187 ;  /* 0x000000a6b7b77223 */ /* 0x080fe200000108bb */
        /* <DEDUP_REMOVED lines=18> */
[C---:B------:R-:W-:Y:S01]  /*1f500*/  FMUL.FTZ R19, R0.reuse, R151 ;  /* 0x0000009700137220 */ /* 0x040fe20000410000 */
[----:B------:R-:W2:Y:S03]  /*1f510*/  LDSM.16.MT88.4 R156, [R226+0x10000] ;  /* 0x01000000e29c783b */ /* 0x000ea60000004200 */
[----:B------:R-:W-:Y:S01]  /*1f520*/  MUFU.EX2 R195, R195 ;  /* 0x000000c300c37308 */ /* 0x000fe20000000800 */
[C---:B------:R-:W-:Y:S01]  /*1f530*/  FMUL.FTZ R26, R0.reuse, R142 ;  /* 0x0000008e001a7220 */ /* 0x040fe20000410000 */
[C---:B------:R-:W-:Y:S01]  /*1f540*/  FMUL.FTZ R27, R0.reuse, R143 ;  /* 0x0000008f001b7220 */ /* 0x040fe20000410000 */
[C---:B------:R-:W-:Y:S01]  /*1f550*/  FMUL.FTZ R34, R0.reuse, R134 ;  /* 0x0000008600227220 */ /* 0x040fe20000410000 */
[----:B------:R-:W-:Y:S01]  /*1f560*/  FMUL.FTZ R35, R0, R135 ;  /* 0x0000008700237220 */ /* 0x000fe20000410000 */
[C---:B------:R-:W-:Y:S01]  /*1f570*/  FMUL.FTZ R36, R2.reuse, R36 ;  /* 0x0000002402247220 */ /* 0x040fe20000410000 */
[----:B------:R-:W-:Y:S01]  /*1f580*/  FMUL.FTZ R37, R2, R37 ;  /* 0x0000002502257220 */ /* 0x000fe20000410000 */
[----:B------:R-:W3:Y:S03]  /*1f590*/  LDSM.16.MT88.4 R148, [R229+0x12000] ;  /* 0x01200000e594783b */ /* 0x000ee60000004200 */
[----:B------:R-:W4:Y:S01]  /*1f5a0*/  MUFU.EX2 R191, R191 ;  /* 0x000000bf00bf7308 */ /* 0x000f220000000800 */
[----:B-1----:R-:W-:Y:S01]  /*1f5b0*/  F2FP.BF16.F32.PACK_AB R160, R194, R197 ;  /* 0x000000c5c2a0723e */ /* 0x002fe200000010ff */
[C---:B------:R-:W-:Y:S01]  /*1f5c0*/  FMUL.FTZ R38, R0.reuse, R38 ;  /* 0x0000002600267220 */ /* 0x040fe20000410000 */
[----:B------:R-:W-:Y:S01]  /*1f5d0*/  FMUL.FTZ R39, R0, R39 ;  /* 0x0000002700277220 */ /* 0x000fe20000410000 */
[C---:B------:R-:W-:Y:S01]  /*1f5e0*/  FMUL.FTZ R40, R2.reuse, R40 ;  /* 0x0000002802287220 */ /* 0x040fe20000410000 */
[----:B------:R-:W-:Y:S01]  /*1f5f0*/  FMUL.FTZ R41, R2, R41 ;  /* 0x0000002902297220 */ /* 0x000fe20000410000 */
[C---:B------:R-:W-:Y:S01]  /*1f600*/  FMUL.FTZ R42, R0.reuse, R42 ;  /* 0x0000002a002a7220 */ /* 0x040fe20000410000 */
[----:B------:R-:W1:Y:S03]  /*1f610*/  LDSM.16.MT88.4 R140, [R228+0x12000] ;  /* 0x01200000e48c783b */ /* 0x000e660000004200 */
[----:B------:R-:W-:Y:S01]  /*1f620*/  MUFU.EX2 R193, R193 ;  /* 0x000000c100c17308 */ /* 0x000fe20000000800 */
[----:B------:R-:W-:Y:S01]  /*1f630*/  FMUL.FTZ R43, R0, R43 ;  /* 0x0000002b002b7220 */ /* 0x000fe20000410000 */
[C---:B------:R-:W-:Y:S01]  /*1f640*/  FMUL.FTZ R44, R2.reuse, R44 ;  /* 0x0000002c022c7220 */ /* 0x040fe20000410000 */
[----:B------:R-:W-:Y:S01]  /*1f650*/  FMUL.FTZ R45, R2, R45 ;  /* 0x0000002d022d7220 */ /* 0x000fe20000410000 */
[C---:B------:R-:W-:Y:S01]  /*1f660*/  FMUL.FTZ R46, R0.reuse, R46 ;  /* 0x0000002e002e7220 */ /* 0x040fe20000410000 */
[----:B------:R-:W-:Y:S01]  /*1f670*/  FMUL.FTZ R47, R0, R47 ;  /* 0x0000002f002f7220 */ /* 0x000fe20000410000 */
[----:B------:R-:W-:Y:S01]  /*1f680*/  FFMA.FTZ R176, R176, R166, -R181 ;  /* 0x000000a6b0b07223 */ /* 0x000fe200000108b5 */
[----:B------:R-:W5:Y:S03]  /*1f690*/  LDSM.16.MT88.4 R132, [R227+0x12000] ;  /* 0x01200000e384783b */ /* 0x000f660000004200 */
[----:B------:R-:W2:Y:S01]  /*1f6a0*/  MUFU.EX2 R192, R192 ;  /* 0x000000c000c07308 */ /* 0x000ea20000000800 */
[----:B----4-:R-:W-:Y:S01]  /*1f6b0*/  F2FP.BF16.F32.PACK_AB R161, R191, R195 ;  /* 0x000000c3bfa1723e */ /* 0x010fe200000010ff */
        /* <DEDUP_REMOVED lines=13> */
[----:B------:R-:W-:Y:S03]  /*1f790*/  FMUL.FTZ R60, R2, R60 ;  /* 0x0000003c023c7220 */ /* 0x000fe60000410000 */
[----:B------:R-:W4:Y:S01]  /*1f7a0*/  MUFU.EX2 R169, R169 ;  /* 0x000000a900a97308 */ /* 0x000f220000000800 */
        /* <DEDUP_REMOVED lines=16> */
[----:B----4-:R-:W-:Y:S01]  /*1f8b0*/  F2FP.BF16.F32.PACK_AB R163, R169, R190 ;  /* 0x000000bea9a3723e */ /* 0x010fe200000010ff */
[C---:B------:R-:W-:Y:S01]  /*1f8c0*/  FMUL.FTZ R76, R2.reuse, R76 ;  /* 0x0000004c024c7220 */ /* 0x040fe20000410000 */
[----:B------:R-:W-:Y:S01]  /*1f8d0*/  FMUL.FTZ R77, R2, R77 ;  /* 0x0000004d024d7220 */ /* 0x000fe20000410000 */
[C---:B------:R-:W-:Y:S01]  /*1f8e0*/  FMUL.FTZ R78, R0.reuse, R78 ;  /* 0x0000004e004e7220 */ /* 0x040fe20000410000 */
[----:B------:R-:W-:Y:S01]  /*1f8f0*/  FMUL.FTZ R79, R0, R79 ;  /* 0x0000004f004f7220 */ /* 0x000fe20000410000 */
[C---:B------:R-:W-:Y:S01]  /*1f900*/  FMUL.FTZ R80, R2.reuse, R80 ;  /* 0x0000005002507220 */ /* 0x040fe20000410000 */
[----:B------:R-:W-:Y:S01]  /*1f910*/  FMUL.FTZ R81, R2, R81 ;  /* 0x0000005102517220 */ /* 0x000fe20000410000 */
[C---:B------:R-:W-:Y:S01]  /*1f920*/  HMMA.16816.F32.BF16 R4, R160.reuse, R12, R4 ;  /* 0x0000000ca004723c */ /* 0x040fe20000041804 */
[----:B------:R-:W-:Y:S04]  /*1f930*/  MUFU.EX2 R201, R201 ;  /* 0x000000c900c97308 */ /* 0x000fe80000000800 */
[----:B------:R-:W-:Y:S01]  /*1f940*/  FMUL.FTZ R82, R0, R82 ;  /* 0x0000005200527220 */ /* 0x000fe20000410000 */
[C---:B------:R-:W-:Y:S05]  /*1f950*/  HMMA.16816.F32.BF16 R8, R160.reuse, R14, R8 ;  /* 0x0000000ea008723c */ /* 0x040fea0000041808 */
[----:B------:R-:W-:Y:S01]  /*1f960*/  MUFU.EX2 R251, R251 ;  /* 0x000000fb00fb7308 */ /* 0x000fe20000000800 */
[----:B------:R-:W-:Y:S01]  /*1f970*/  ISETP.GT.AND P0, PT, R246, RZ, PT ;  /* 0x000000fff600720c */ /* 0x000fe20003f04270 */
[C---:B------:R-:W-:Y:S01]  /*1f980*/  FMUL.FTZ R12, R2.reuse, R152 ;  /* 0x00000098020c7220 */ /* 0x040fe20000410000 */
[----:B------:R-:W-:Y:S03]  /*1f990*/  FMUL.FTZ R13, R2, R153 ;  /* 0x00000099020d7220 */ /* 0x000fe60000410000 */
[C---:B------:R-:W-:Y:S01]  /*1f9a0*/  FMUL.FTZ R14, R0.reuse, R154 ;  /* 0x0000009a000e7220 */ /* 0x040fe20000410000 */
        /* <DEDUP_REMOVED lines=15> */
[----:B------:R-:W-:Y:S01]  /*1faa0*/  LDSM.16.MT88.4 R144, [R229+0x10800] ;  /* 0x01080000e590783b */ /* 0x000fe20000004200 */
[C---:B------:R-:W-:Y:S01]  /*1fab0*/  FMUL.FTZ R90, R0.reuse, R90 ;  /* 0x0000005a005a7220 */ /* 0x040fe20000410000 */
[----:B------:R-:W-:Y:S01]  /*1fac0*/  FMUL.FTZ R91, R0, R91 ;  /* 0x0000005b005b7220 */ /* 0x000fe20000410000 */
[C---:B------:R-:W-:Y:S01]  /*1fad0*/  FMUL.FTZ R92, R2.reuse, R92 ;  /* 0x0000005c025c7220 */ /* 0x040fe20000410000 */
[----:B------:R-:W-:Y:S01]  /*1fae0*/  FMUL.FTZ R93, R2, R93 ;  /* 0x0000005d025d7220 */ /* 0x000fe20000410000 */
[C---:B------:R-:W-:Y:S03]  /*1faf0*/  HMMA.16816.F32.BF16 R20, R160.reuse, R28, R20 ;  /* 0x0000001ca014723c */ /* 0x040fe60000041814 */
[C---:B------:R-:W-:Y:S01]  /*1fb00*/  FMUL.FTZ R94, R0.reuse, R94 ;  /* 0x0000005e005e7220 */ /* 0x040fe20000410000 */
[----:B------:R-:W-:Y:S01]  /*1fb10*/  FMUL.FTZ R95, R0, R95 ;  /* 0x0000005f005f7220 */ /* 0x000fe20000410000 */
[C---:B------:R-:W-:Y:S01]  /*1fb20*/  FMUL.FTZ R96, R2.reuse, R96 ;  /* 0x0000006002607220 */ /* 0x040fe20000410000 */
[C---:B------:R-:W-:Y:S05]  /*1fb30*/  HMMA.16816.F32.BF16 R24, R160.reuse, R30, R24 ;  /* 0x0000001ea018723c */ /* 0x040fea0000041818 */
[C---:B------:R-:W-:Y:S01]  /*1fb40*/  FMUL.FTZ R28, R2.reuse, R136 ;  /* 0x00000088021c7220 */ /* 0x040fe20000410000 */
[----:B------:R-:W-:Y:S01]  /*1fb50*/  FMUL.FTZ R29, R2, R137 ;  /* 0x00000089021d7220 */ /* 0x000fe20000410000 */
[C---:B------:R-:W-:Y:S01]  /*1fb60*/  FMUL.FTZ R30, R0.reuse, R138 ;  /* 0x0000008a001e7220 */ /* 0x040fe20000410000 */
[----:B------:R-:W-:Y:S02]  /*1fb70*/  FMUL.FTZ R31, R0, R139 ;  /* 0x0000008b001f7220 */ /* 0x000fe40000410000 */
[----:B------:R-:W2:Y:S01]  /*1fb80*/  LDSM.16.MT88.4 R136, [R226+0x12000] ;  /* 0x01200000e288783b */ /* 0x000ea20000004200 */
[----:B------:R-:W-:Y:S01]  /*1fb90*/  FMUL.FTZ R97, R2, R97 ;  /* 0x0000006102617220 */ /* 0x000fe20000410000 */
[C---:B------:R-:W-:Y:S01]  /*1fba0*/  FMUL.FTZ R98, R0.reuse, R98 ;  /* 0x0000006200627220 */ /* 0x040fe20000410000 */
[----:B------:R-:W-:Y:S01]  /*1fbb0*/  FMUL.FTZ R99, R0, R99 ;  /* 0x0000006300637220 */ /* 0x000fe20000410000 */
[C---:B------:R-:W-:Y:S01]  /*1fbc0*/  FMUL.FTZ R100, R2.reuse, R100 ;  /* 0x0000006402647220 */ /* 0x040fe20000410000 */
[C---:B------:R-:W-:Y:S03]  /*1fbd0*/  HMMA.16816.F32.BF16 R28, R160.reuse, R156, R28 ;  /* 0x0000009ca01c723c */ /* 0x040fe6000004181c */
[----:B------:R-:W-:Y:S01]  /*1fbe0*/  FMUL.FTZ R101, R2, R101 ;  /* 0x0000006502657220 */ /* 0x000fe20000410000 */
[C---:B------:R-:W-:Y:S01]  /*1fbf0*/  FMUL.FTZ R102, R0.reuse, R102 ;  /* 0x0000006600667220 */ /* 0x040fe20000410000 */
[----:B------:R-:W-:Y:S01]  /*1fc00*/  FMUL.FTZ R103, R0, R103 ;  /* 0x0000006700677220 */ /* 0x000fe20000410000 */
[C---:B------:R-:W-:Y:S01]  /*1fc10*/  HMMA.16816.F32.BF16 R32, R160.reuse, R158, R32 ;  /* 0x0000009ea020723c */ /* 0x040fe20000041820 */
[----:B------:R-:W-:Y:S04]  /*1fc20*/  LDSM.16.MT88.4 R156, [R226+0x12800] ;  /* 0x01280000e29c783b */ /* 0x000fe80000004200 */
[C---:B------:R-:W-:Y:S01]  /*1fc30*/  FMUL.FTZ R104, R2.reuse, R104 ;  /* 0x0000006802687220 */ /* 0x040fe20000410000 */
[C---:B---3--:R-:W-:Y:S05]  /*1fc40*/  HMMA.16816.F32.BF16 R36, R160.reuse, R148, R36 ;  /* 0x00000094a024723c */ /* 0x048fea0000041824 */
[----:B------:R-:W-:Y:S01]  /*1fc50*/  FMUL.FTZ R105, R2, R105 ;  /* 0x0000006902697220 */ /* 0x000fe20000410000 */
[C---:B------:R-:W-:Y:S01]  /*1fc60*/  HMMA.16816.F32.BF16 R40, R160.reuse, R150, R40 ;  /* 0x00000096a028723c */ /* 0x040fe20000041828 */
[----:B------:R-:W-:Y:S04]  /*1fc70*/  LDSM.16.MT88.4 R148, [R228+0x10800] ;  /* 0x01080000e494783b */ /* 0x000fe80000004200 */
[C---:B------:R-:W-:Y:S01]  /*1fc80*/  FMUL.FTZ R106, R0.reuse, R106 ;  /* 0x0000006a006a7220 */ /* 0x040fe20000410000 */
[C---:B-1----:R-:W-:Y:S05]  /*1fc90*/  HMMA.16816.F32.BF16 R44, R160.reuse, R140, R44 ;  /* 0x0000008ca02c723c */ /* 0x042fea000004182c */
[----:B------:R-:W-:Y:S01]  /*1fca0*/  FMUL.FTZ R107, R0, R107 ;  /* 0x0000006b006b7220 */ /* 0x000fe20000410000 */
[C---:B------:R-:W-:Y:S01]  /*1fcb0*/  HMMA.16816.F32.BF16 R48, R160.reuse, R142, R48 ;  /* 0x0000008ea030723c */ /* 0x040fe20000041830 */
[----:B------:R-:W1:Y:S04]  /*1fcc0*/  LDSM.16.MT88.4 R140, [R229+0x14000] ;  /* 0x01400000e58c783b */ /* 0x000e680000004200 */
[C---:B------:R-:W-:Y:S01]  /*1fcd0*/  FMUL.FTZ R108, R2.reuse, R108 ;  /* 0x0000006c026c7220 */ /* 0x040fe20000410000 */
[C---:B-----5:R-:W-:Y:S05]  /*1fce0*/  HMMA.16816.F32.BF16 R52, R160.reuse, R132, R52 ;  /* 0x00000084a034723c */ /* 0x060fea0000041834 */
[----:B------:R-:W-:Y:S01]  /*1fcf0*/  FMUL.FTZ R109, R2, R109 ;  /* 0x0000006d026d7220 */ /* 0x000fe20000410000 */
[C---:B------:R-:W-:Y:S01]  /*1fd00*/  HMMA.16816.F32.BF16 R56, R160.reuse, R134, R56 ;  /* 0x00000086a038723c */ /* 0x040fe20000041838 */
[----:B------:R-:W3:Y:S04]  /*1fd10*/  LDSM.16.MT88.4 R132, [R228+0x14000] ;  /* 0x01400000e484783b */ /* 0x000ee80000004200 */
[C---:B------:R-:W-:Y:S01]  /*1fd20*/  FMUL.FTZ R110, R0.reuse, R110 ;  /* 0x0000006e006e7220 */ /* 0x040fe20000410000 */
[C---:B--2---:R-:W-:Y:S05]  /*1fd30*/  HMMA.16816.F32.BF16 R60, R160.reuse, R136, R60 ;  /* 0x00000088a03c723c */ /* 0x044fea000004183c */
[----:B------:R-:W-:Y:S01]  /*1fd40*/  FMUL.FTZ R111, R0, R111 ;  /* 0x0000006f006f7220 */ /* 0x000fe20000410000 */
[C---:B------:R-:W-:Y:S01]  /*1fd50*/  HMMA.16816.F32.BF16 R64, R160.reuse, R138, R64 ;  /* 0x0000008aa040723c */ /* 0x040fe20000041840 */
[----:B------:R-:W2:Y:S04]  /*1fd60*/  LDSM.16.MT88.4 R136, [R227+0x14000] ;  /* 0x01400000e388783b */ /* 0x000ea80000004200 */
[C---:B------:R-:W-:Y:S01]  /*1fd70*/  FMUL.FTZ R112, R2.reuse, R112 ;  /* 0x0000007002707220 */ /* 0x040fe20000410000 */
[----:B------:R-:W-:Y:S01]  /*1fd80*/  FMUL.FTZ R113, R2, R113 ;  /* 0x0000007102717220 */ /* 0x000fe20000410000 */
[C---:B------:R-:W-:Y:S01]  /*1fd90*/  FMUL.FTZ R114, R0.reuse, R114 ;  /* 0x0000007200727220 */ /* 0x040fe20000410000 */
[----:B------:R-:W-:Y:S03]  /*1fda0*/  FMUL.FTZ R115, R0, R115 ;  /* 0x0000007300737220 */ /* 0x000fe60000410000 */
[-CC-:B------:R-:W-:Y:S01]  /*1fdb0*/  FFMA.FTZ R199, R196, R166.reuse, -R187.reuse ;  /* 0x000000a6c4c77223 */ /* 0x180fe200000108bb */
[--C-:B------:R-:W-:Y:S01]  /*1fdc0*/  FFMA.FTZ R196, R175, R166, -R187.reuse ;  /* 0x000000a6afc47223 */ /* 0x100fe200000108bb */
[C---:B------:R-:W-:Y:S01]  /*1fdd0*/  FMUL.FTZ R116, R2.reuse, R116 ;  /* 0x0000007402747220 */ /* 0x040fe20000410000 */
[----:B------:R-:W-:Y:S01]  /*1fde0*/  FMUL.FTZ R117, R2, R117 ;  /* 0x0000007502757220 */ /* 0x000fe20000410000 */
[C---:B------:R-:W-:Y:S01]  /*1fdf0*/  FMUL.FTZ R118, R0.reuse, R118 ;  /* 0x0000007600767220 */ /* 0x040fe20000410000 */
[----:B------:R-:W-:Y:S01]  /*1fe00*/  FMUL.FTZ R119, R0, R119 ;  /* 0x0000007700777220 */ /* 0x000fe20000410000 */
[C---:B-1----:R-:W-:Y:S01]  /*1fe10*/  HMMA.16816.F32.BF16 R68, R160.reuse, R140, R68 ;  /* 0x0000008ca044723c */ /* 0x042fe20000041844 */
[----:B------:R-:W-:Y:S02]  /*1fe20*/  MUFU.EX2 R199, R199 ;  /* 0x000000c700c77308 */ /* 0x000fe40000000800 */
[-C--:B------:R-:W-:Y:S01]  /*1fe30*/  FFMA.FTZ R203, R202, R166.reuse, -R187 ;  /* 0x000000a6cacb7223 */ /* 0x080fe200000108bb */
[-CC-:B------:R-:W-:Y:S01]  /*1fe40*/  FFMA.FTZ R202, R174, R166.reuse, -R181.reuse ;  /* 0x000000a6aeca7223 */ /* 0x180fe200000108b5 */
[-C--:B------:R-:W-:Y:S01]  /*1fe50*/  FFMA.FTZ R198, R198, R166.reuse, -R181 ;  /* 0x000000a6c6c67223 */ /* 0x080fe200000108b5 */
[C---:B------:R-:W-:Y:S01]  /*1fe60*/  HMMA.16816.F32.BF16 R72, R160.reuse, R142, R72 ;  /* 0x0000008ea048723c */ /* 0x040fe20000041848 */
[----:B------:R-:W1:Y:S04]  /*1fe70*/  LDSM.16.MT88.4 R140, [R226+0x14000] ;  /* 0x01400000e28c783b */ /* 0x000e680000004200 */
[----:B------:R-:W4:Y:S01]  /*1fe80*/  MUFU.EX2 R196, R196 ;  /* 0x000000c400c47308 */ /* 0x000f220000000800 */
[--C-:B------:R-:W-:Y:S01]  /*1fe90*/  FFMA.FTZ R200, R200, R166, -R187.reuse ;  /* 0x000000a6c8c87223 */ /* 0x100fe200000108bb */
[C---:B---3--:R-:W-:Y:S02]  /*1fea0*/  HMMA.16816.F32.BF16 R76, R160.reuse, R132, R76 ;  /* 0x00000084a04c723c */ /* 0x048fe4000004184c */
[----:B------:R-:W-:Y:S02]  /*1feb0*/  LDSM.16.MT88.4 R172, [R228+0x14800] ;  /* 0x01480000e4ac783b */ /* 0x000fe40000004200 */
[C---:B------:R-:W-:Y:S02]  /*1fec0*/  FMUL.FTZ R120, R2.reuse, R120 ;  /* 0x0000007802787220 */ /* 0x040fe40000410000 */
[C---:B------:R-:W-:Y:S02]  /*1fed0*/  HMMA.16816.F32.BF16 R80, R160.reuse, R134, R80 ;  /* 0x00000086a050723c */ /* 0x040fe40000041850 */
[----:B------:R-:W3:Y:S02]  /*1fee0*/  MUFU.EX2 R198, R198 ;  /* 0x000000c600c67308 */ /* 0x000ee40000000800 */
[----:B------:R-:W5:Y:S02]  /*1fef0*/  LDSM.16.MT88.4 R132, [R229+0x16000] ;  /* 0x01600000e584783b */ /* 0x000f640000004200 */
[C---:B--2---:R-:W-:Y:S06]  /*1ff00*/  HMMA.16816.F32.BF16 R84, R160.reuse, R136, R84 ;  /* 0x00000088a054723c */ /* 0x044fec0000041854 */
[----:B------:R-:W-:Y:S01]  /*1ff10*/  MUFU.EX2 R200, R200 ;  /* 0x000000c800c87308 */ /* 0x000fe20000000800 */
[----:B------:R-:W-:Y:S01]  /*1ff20*/  FMUL.FTZ R121, R2, R121 ;  /* 0x0000007902797220 */ /* 0x000fe20000410000 */
[C---:B------:R-:W-:Y:S01]  /*1ff30*/  HMMA.16816.F32.BF16 R88, R160.reuse, R138, R88 ;  /* 0x0000008aa058723c */ /* 0x040fe20000041858 */
[----:B------:R-:W2:Y:S02]  /*1ff40*/  LDSM.16.MT88.4 R136, [R228+0x16000] ;  /* 0x01600000e488783b */ /* 0x000ea40000004200 */
[C---:B------:R-:W-:Y:S01]  /*1ff50*/  FMUL.FTZ R122, R0.reuse, R122 ;  /* 0x0000007a007a7220 */ /* 0x040fe20000410000 */
[----:B------:R-:W-:Y:S04]  /*1ff60*/  FMUL.FTZ R123, R0, R123 ;  /* 0x0000007b007b7220 */ /* 0x000fe80000410000 */
[----:B------:R-:W3:Y:S03]  /*1ff70*/  MUFU.EX2 R203, R203 ;  /* 0x000000cb00cb7308 */ /* 0x000ee60000000800 */
[C---:B------:R-:W-:Y:S01]  /*1ff80*/  FMUL.FTZ R124, R2.reuse, R124 ;  /* 0x0000007c027c7220 */ /* 0x040fe20000410000 */
[----:B------:R-:W-:Y:S01]  /*1ff90*/  FMUL.FTZ R125, R2, R125 ;  /* 0x0000007d027d7220 */ /* 0x000fe20000410000 */
[C---:B------:R-:W-:Y:S01]  /*1ffa0*/  FMUL.FTZ R126, R0.reuse, R126 ;  /* 0x0000007e007e7220 */ /* 0x040fe20000410000 */
[----:B------:R-:W-:Y:S01]  /*1ffb0*/  FMUL.FTZ R127, R0, R127 ;  /* 0x0000007f007f7220 */ /* 0x000fe20000410000 */
[C---:B------:R-:W-:Y:S03]  /*1ffc0*/  FMUL.FTZ R128, R2.reuse, R128 ;  /* 0x0000008002807220 */ /* 0x040fe60000410000 */
[----:B------:R-:W3:Y:S01]  /*1ffd0*/  MUFU.EX2 R202, R202 ;  /* 0x000000ca00ca7308 */ /* 0x000ee20000000800 */
[----:B------:R-:W-:Y:S01]  /*1ffe0*/  FMUL.FTZ R129, R2, R129 ;  /* 0x0000008102817220 */ /* 0x000fe20000410000 */
[C---:B-1----:R-:W-:Y:S03]  /*1fff0*/  HMMA.16816.F32.BF16 R92, R160.reuse, R140, R92 ;  /* 0x0000008ca05c723c */ /* 0x042fe6000004185c */
[C---:B------:R-:W-:Y:S01]  /*20000*/  FMUL.FTZ R130, R0.reuse, R130 ;  /* 0x0000008200827220 */ /* 0x040fe20000410000 */
[----:B------:R-:W-:Y:S01]  /*20010*/  FMUL.FTZ R131, R0, R131 ;  /* 0x0000008300837220 */ /* 0x000fe20000410000 */
[-CC-:B------:R-:W-:Y:S01]  /*20020*/  FFMA.FTZ R248, R248, R166.reuse, -R187.reuse ;  /* 0x000000a6f8f87223 */ /* 0x180fe200000108bb */
[C---:B------:R-:W-:Y:S01]  /*20030*/  HMMA.16816.F32.BF16 R96, R160.reuse, R142, R96 ;  /* 0x0000008ea060723c */ /* 0x040fe20000041860 */
[----:B------:R-:W1:Y:S04]  /*20040*/  LDSM.16.MT88.4 R140, [R227+0x16000] ;  /* 0x01600000e38c783b */ /* 0x000e680000004200 */
[-C--:B------:R-:W-:Y:S01]  /*20050*/  FFMA.FTZ R250, R250, R166.reuse, -R187 ;  /* 0x000000a6fafa7223 */ /* 0x080fe200000108bb */
[-CC-:B------:R-:W-:Y:S01]  /*20060*/  FFMA.FTZ R252, R252, R166.reuse, -R181.reuse ;  /* 0x000000a6fcfc7223 */ /* 0x180fe200000108b5 */
[-C--:B------:R-:W-:Y:S01]  /*20070*/  FFMA.FTZ R182, R182, R166.reuse, -R181 ;  /* 0x000000a6b6b67223 */ /* 0x080fe200000108b5 */
[-CC-:B------:R-:W-:Y:S01]  /*20080*/  FFMA.FTZ R186, R186, R166.reuse, -R187.reuse ;  /* 0x000000a6baba7223 */ /* 0x180fe200000108bb */
[----:B------:R-:W1:Y:S01]  /*20090*/  MUFU.EX2 R248, R248 ;  /* 0x000000f800f87308 */ /* 0x000e620000000800 */
[C---:B-----5:R-:W-:Y:S03]  /*200a0*/  HMMA.16816.F32.BF16 R100, R160.reuse, R132, R100 ;  /* 0x00000084a064723c */ /* 0x060fe60000041864 */
[-CC-:B------:R-:W-:Y:S01]  /*200b0*/  FFMA.FTZ R184, R184, R166.reuse, -R187.reuse ;  /* 0x000000a6b8b87223 */ /* 0x180fe200000108bb */
[-C--:B------:R-:W-:Y:S01]  /*200c0*/  FFMA.FTZ R187, R179, R166.reuse, -R187 ;  /* 0x000000a6b3bb7223 */ /* 0x080fe200000108bb */
[-CC-:B------:R-:W-:Y:S01]  /*200d0*/  FFMA.FTZ R180, R180, R166.reuse, -R181.reuse ;  /* 0x000000a6b4b47223 */ /* 0x180fe200000108b5 */
[C---:B------:R-:W-:Y:S01]  /*200e0*/  HMMA.16816.F32.BF16 R104, R160.reuse, R134, R104 ;  /* 0x00000086a068723c */ /* 0x040fe20000041868 */
[----:B------:R-:W5:Y:S02]  /*200f0*/  LDSM.16.MT88.4 R132, [R226+0x16000] ;  /* 0x01600000e284783b */ /* 0x000f640000004200 */
[----:B------:R-:W-:Y:S02]  /*20100*/  MUFU.EX2 R171, R186 ;  /* 0x000000ba00ab7308 */ /* 0x000fe40000000800 */
[----:B------:R-:W-:Y:S01]  /*20110*/  FFMA.FTZ R167, R167, R166, -R181 ;  /* 0x000000a6a7a77223 */ /* 0x000fe200000108b5 */
[C---:B--2---:R-:W-:Y:S07]  /*20120*/  HMMA.16816.F32.BF16 R108, R160.reuse, R136, R108 ;  /* 0x00000088a06c723c */ /* 0x044fee000004186c */
[----:B------:R-:W-:Y:S01]  /*20130*/  MUFU.EX2 R186, R183 ;  /* 0x000000b700ba7308 */ /* 0x000fe20000000800 */
[----:B------:R-:W-:Y:S01]  /*20140*/  FFMA.FTZ R195, R0, R247, R195 ;  /* 0x000000f700c37223 */ /* 0x000fe200000100c3 */
[C---:B------:R-:W-:Y:S03]  /*20150*/  HMMA.16816.F32.BF16 R112, R160.reuse, R138, R112 ;  /* 0x0000008aa070723c */ /* 0x040fe60000041870 */
[----:B----4-:R-:W-:Y:S05]  /*20160*/  F2FP.BF16.F32.PACK_AB R136, R196, R199 ;  /* 0x000000c7c488723e */ /* 0x010fea00000010ff */
[----:B------:R-:W-:Y:S03]  /*20170*/  MUFU.EX2 R236, R184 ;  /* 0x000000b800ec7308 */ /* 0x000fe60000000800 */
[----:B---3--:R-:W-:Y:S01]  /*20180*/  F2FP.BF16.F32.PACK_AB R137, R198, R201 ;  /* 0x000000c9c689723e */ /* 0x008fe200000010ff */
[----:B------:R-:W-:Y:S01]  /*20190*/  FFMA.FTZ R197, R2, R249, R197 ;  /* 0x000000f902c57223 */ /* 0x000fe200000100c5 */
[----:B------:R-:W-:Y:S01]  /*201a0*/  F2FP.BF16.F32.PACK_AB R138, R203, R200 ;  /* 0x000000c8cb8a723e */ /* 0x000fe200000010ff */
[----:B------:R-:W-:Y:S01]  /*201b0*/  FADD.FTZ R195, R191, R195 ;  /* 0x000000c3bfc37221 */ /* 0x000fe20000010000 */
[C---:B-1----:R-:W-:Y:S03]  /*201c0*/  HMMA.16816.F32.BF16 R116, R160.reuse, R140, R116 ;  /* 0x0000008ca074723c */ /* 0x042fe60000041874 */
[----:B------:R-:W-:Y:S01]  /*201d0*/  MUFU.EX2 R184, R176 ;  /* 0x000000b000b87308 */ /* 0x000fe20000000800 */
[----:B------:R-:W-:Y:S01]  /*201e0*/  F2FP.BF16.F32.PACK_AB R139, R251, R202 ;  /* 0x000000cafb8b723e */ /* 0x000fe200000010ff */
[----:B------:R-:W-:Y:S01]  /*201f0*/  FADD.FTZ R194, R194, R197 ;  /* 0x000000c5c2c27221 */ /* 0x000fe20000010000 */
[----:B------:R-:W-:Y:S01]  /*20200*/  FADD.FTZ R190, R190, R195 ;  /* 0x000000c3bebe7221 */ /* 0x000fe20000010000 */
[C---:B------:R-:W-:Y:S01]  /*20210*/  HMMA.16816.F32.BF16 R120, R160.reuse, R142, R120 ;  /* 0x0000008ea078723c */ /* 0x040fe20000041878 */
[----:B------:R-:W1:Y:S05]  /*20220*/  LDSM.16.MT88.4 R140, [R226+0x10800] ;  /* 0x01080000e28c783b */ /* 0x000e6a0000004200 */
[----:B------:R-:W-:Y:S01]  /*20230*/  MUFU.EX2 R250, R250 ;  /* 0x000000fa00fa7308 */ /* 0x000fe20000000800 */
[----:B------:R-:W-:Y:S01]  /*20240*/  FADD.FTZ R193, R193, R194 ;  /* 0x000000c2c1c17221 */ /* 0x000fe20000010000 */
[----:B------:R-:W-:Y:S03]  /*20250*/  FADD.FTZ R190, R169, R190 ;  /* 0x000000bea9be7221 */ /* 0x000fe60000010000 */
[----:B------:R-:W-:Y:S01]  /*20260*/  MOV R169, R164 ;  /* 0x000000a400a97202 */ /* 0x000fe20000000f00 */
[C---:B-----5:R-:W-:Y:S04]  /*20270*/  HMMA.16816.F32.BF16 R124, R160.reuse, R132, R124 ;  /* 0x00000084a07c723c */ /* 0x060fe8000004187c */
[----:B------:R-:W-:Y:S01]  /*20280*/  MUFU.EX2 R252, R252 ;  /* 0x000000fc00fc7308 */ /* 0x000fe20000000800 */
[----:B------:R-:W-:Y:S01]  /*20290*/  FADD.FTZ R192, R192, R193 ;  /* 0x000000c1c0c07221 */ /* 0x000fe20000010000 */
[----:B------:R-:W-:Y:S01]  /*202a0*/  FADD.FTZ R201, R201, R190 ;  /* 0x000000bec9c97221 */ /* 0x000fe20000010000 */
[----:B------:R-:W-:Y:S01]  /*202b0*/  HMMA.16816.F32.BF16 R128, R160, R134, R128 ;  /* 0x00000086a080723c */ /* 0x000fe20000041880 */
[----:B------:R-:W2:Y:S06]  /*202c0*/  LDSM.16.MT88.4 R132, [R229+0x12800] ;  /* 0x01280000e584783b */ /* 0x000eac0000004200 */
[----:B------:R-:W-:Y:S01]  /*202d0*/  MUFU.EX2 R167, R167 ;  /* 0x000000a700a77308 */ /* 0x000fe20000000800 */
[----:B------:R-:W-:Y:S01]  /*202e0*/  FADD.FTZ R199, R199, R192 ;  /* 0x000000c0c7c77221 */ /* 0x000fe20000010000 */
[C---:B------:R-:W-:Y:S01]  /*202f0*/  HMMA.16816.F32.BF16 R4, R136.reuse, R144, R4 ;  /* 0x000000908804723c */ /* 0x040fe20000041804 */
[----:B------:R-:W-:Y:S04]  /*20300*/  LDSM.16.MT88.4 R160, [R229+0x14800] ;  /* 0x01480000e5a0783b */ /* 0x000fe80000004200 */
[----:B------:R-:W-:Y:S01]  /*20310*/  FADD.FTZ R201, R198, R201 ;  /* 0x000000c9c6c97221 */ /* 0x000fe20000010000 */
[C---:B------:R-:W-:Y:S03]  /*20320*/  HMMA.16816.F32.BF16 R8, R136.reuse, R146, R8 ;  /* 0x000000928808723c */ /* 0x040fe60000041808 */
[----:B------:R-:W3:Y:S03]  /*20330*/  LDSM.16.MT88.4 R144, [R228+0x12800] ;  /* 0x01280000e490783b */ /* 0x000ee60000004200 */
        /* <DEDUP_REMOVED lines=10> */
[C---:B-1----:R-:W-:Y:S05]  /*203e0*/  HMMA.16816.F32.BF16 R28, R136.reuse, R140, R28 ;  /* 0x0000008c881c723c */ /* 0x042fea000004181c */
[----:B------:R-:W-:Y:S01]  /*203f0*/  FADD.FTZ R203, R203, R200 ;  /* 0x000000c8cbcb7221 */ /* 0x000fe20000010000 */
[C---:B------:R-:W-:Y:S01]  /*20400*/  HMMA.16816.F32.BF16 R32, R136.reuse, R142, R32 ;  /* 0x0000008e8820723c */ /* 0x040fe20000041820 */
[----:B------:R-:W-:Y:S04]  /*20410*/  LDSM.16.MT88.4 R140, [R229+0x16800] ;  /* 0x01680000e58c783b */ /* 0x000fe80000004200 */
[----:B------:R-:W-:Y:S01]  /*20420*/  FADD.FTZ R203, R248, R203 ;  /* 0x000000cbf8cb7221 */ /* 0x000fe20000010000 */
[C---:B--2---:R-:W-:Y:S06]  /*20430*/  HMMA.16816.F32.BF16 R36, R136.reuse, R132, R36 ;  /* 0x000000848824723c */ /* 0x044fec0000041824 */
[C---:B------:R-:W-:Y:S01]  /*20440*/  HMMA.16816.F32.BF16 R40, R136.reuse, R134, R40 ;  /* 0x000000868828723c */ /* 0x040fe20000041828 */
[----:B------:R-:W1:Y:S05]  /*20450*/  LDSM.16.MT88.4 R132, [R226+0x14800] ;  /* 0x01480000e284783b */ /* 0x000e6a0000004200 */
[C---:B---3--:R-:W-:Y:S06]  /*20460*/  HMMA.16816.F32.BF16 R44, R136.reuse, R144, R44 ;  /* 0x00000090882c723c */ /* 0x048fec000004182c */
[C---:B------:R-:W-:Y:S01]  /*20470*/  HMMA.16816.F32.BF16 R48, R136.reuse, R146, R48 ;  /* 0x000000928830723c */ /* 0x040fe20000041830 */
[----:B------:R-:W2:Y:S05]  /*20480*/  LDSM.16.MT88.4 R144, [R228+0x16800] ;  /* 0x01680000e490783b */ /* 0x000eaa0000004200 */
[C---:B----4-:R-:W-:Y:S06]  /*20490*/  HMMA.16816.F32.BF16 R52, R136.reuse, R148, R52 ;  /* 0x000000948834723c */ /* 0x050fec0000041834 */
[C---:B------:R-:W-:Y:S01]  /*204a0*/  HMMA.16816.F32.BF16 R56, R136.reuse, R150, R56 ;  /* 0x000000968838723c */ /* 0x040fe20000041838 */
[----:B------:R-:W3:Y:S05]  /*204b0*/  LDSM.16.MT88.4 R148, [R227+0x16800] ;  /* 0x01680000e394783b */ /* 0x000eea0000004200 */
[C---:B------:R-:W-:Y:S06]  /*204c0*/  HMMA.16816.F32.BF16 R60, R136.reuse, R156, R60 ;  /* 0x0000009c883c723c */ /* 0x040fec000004183c */
[C---:B------:R-:W-:Y:S05]  /*204d0*/  HMMA.16816.F32.BF16 R64, R136.reuse, R158, R64 ;  /* 0x0000009e8840723c */ /* 0x040fea0000041840 */
[-CC-:B------:R-:W-:Y:S01]  /*204e0*/  FFMA.FTZ R156, R237, R166.reuse, -R181.reuse ;  /* 0x000000a6ed9c7223 */ /* 0x180fe200000108b5 */
[C---:B------:R-:W-:Y:S01]  /*204f0*/  HMMA.16816.F32.BF16 R68, R136.reuse, R160, R68 ;  /* 0x000000a08844723c */ /* 0x040fe20000041844 */
[----:B------:R-:W-:Y:S04]  /*20500*/  MUFU.EX2 R237, R182 ;  /* 0x000000b600ed7308 */ /* 0x000fe80000000800 */
[----:B------:R-:W-:Y:S01]  /*20510*/  FFMA.FTZ R181, R165, R166, -R181 ;  /* 0x000000a6a5b57223 */ /* 0x000fe200000108b5 */
[C---:B------:R-:W-:Y:S01]  /*20520*/  HMMA.16816.F32.BF16 R72, R136.reuse, R162, R72 ;  /* 0x000000a28848723c */ /* 0x040fe20000041848 */
[----:B------:R-:W-:Y:S04]  /*20530*/  LDSM.16.MT88.4 R160, [R228+0x11000] ;  /* 0x01100000e4a0783b */ /* 0x000fe80000004200 */
[----:B------:R4:W1:Y:S01]  /*20540*/  MUFU.EX2 R170, R156 ;  /* 0x0000009c00aa7308 */ /* 0x0008620000000800 */
[C---:B------:R-:W-:Y:S09]  /*20550*/  HMMA.16816.F32.BF16 R76, R136.reuse, R172, R76 ;  /* 0x000000ac884c723c */ /* 0x040ff2000004184c */
[----:B------:R-:W2:Y:S01]  /*20560*/  MUFU.EX2 R182, R180 ;  /* 0x000000b400b67308 */ /* 0x000ea20000000800 */
[C---:B------:R-:W-:Y:S01]  /*20570*/  HMMA.16816.F32.BF16 R80, R136.reuse, R174, R80 ;  /* 0x000000ae8850723c */ /* 0x040fe20000041850 */
[----:B------:R-:W-:Y:S05]  /*20580*/  LDSM.16.MT88.4 R172, [R226+0x11000] ;  /* 0x01100000e2ac783b */ /* 0x000fea0000004200 */
[C---:B-----5:R-:W-:Y:S03]  /*20590*/  HMMA.16816.F32.BF16 R84, R136.reuse, R152, R84 ;  /* 0x000000988854723c */ /* 0x060fe60000041854 */
[----:B------:R-:W-:Y:S01]  /*205a0*/  MUFU.EX2 R180, R185 ;  /* 0x000000b900b47308 */ /* 0x000fe20000000800 */
[----:B----4-:R-:W-:Y:S01]  /*205b0*/  LDSM.16.MT88.4 R156, [R229+0x11000] ;  /* 0x01100000e59c783b */ /* 0x010fe20000004200 */
[----:B-1----:R-:W-:Y:S01]  /*205c0*/  FADD.FTZ R251, R170, R251 ;  /* 0x000000fbaafb7221 */ /* 0x002fe20000010000 */
[C---:B------:R-:W-:Y:S07]  /*205d0*/  HMMA.16816.F32.BF16 R88, R136.reuse, R154, R88 ;  /* 0x0000009a8858723c */ /* 0x040fee0000041858 */
[----:B------:R-:W-:Y:S01]  /*205e0*/  MUFU.EX2 R166, R181 ;  /* 0x000000b500a67308 */ /* 0x000fe20000000800 */
[----:B------:R-:W1:Y:S01]  /*205f0*/  LDSM.16.MT88.4 R152, [R226+0x16800] ;  /* 0x01680000e298783b */ /* 0x000e620000004200 */
[C---:B------:R-:W-:Y:S03]  /*20600*/  HMMA.16816.F32.BF16 R92, R136.reuse, R132, R92 ;  /* 0x00000084885c723c */ /* 0x040fe6000004185c */
[----:B------:R-:W-:Y:S03]  /*20610*/  FADD.FTZ R0, R252, R251 ;  /* 0x000000fbfc007221 */ /* 0x000fe60000010000 */
[C---:B------:R-:W-:Y:S05]  /*20620*/  HMMA.16816.F32.BF16 R96, R136.reuse, R134, R96 ;  /* 0x000000868860723c */ /* 0x040fea0000041860 */
[----:B------:R-:W-:Y:S01]  /*20630*/  F2FP.BF16.F32.PACK_AB R132, R250, R248 ;  /* 0x000000f8fa84723e */ /* 0x000fe200000010ff */
[C---:B------:R-:W-:Y:S05]  /*20640*/  HMMA.16816.F32.BF16 R100, R136.reuse, R140, R100 ;  /* 0x0000008c8864723c */ /* 0x040fea0000041864 */
[----:B--2---:R-:W-:Y:S01]  /*20650*/  F2FP.BF16.F32.PACK_AB R135, R182, R237 ;  /* 0x000000edb687723e */ /* 0x004fe200000010ff */
[C---:B------:R-:W-:Y:S01]  /*20660*/  HMMA.16816.F32.BF16 R104, R136.reuse, R142, R104 ;  /* 0x0000008e8868723c */ /* 0x040fe20000041868 */
[----:B------:R-:W2:Y:S04]  /*20670*/  LDSM.16.MT88.4 R140, [R227+0x11000] ;  /* 0x01100000e38c783b */ /* 0x000ea80000004200 */
[----:B------:R-:W-:Y:S01]  /*20680*/  F2FP.BF16.F32.PACK_AB R133, R252, R170 ;  /* 0x000000aafc85723e */ /* 0x000fe200000010ff */
[C---:B------:R-:W-:Y:S05]  /*20690*/  HMMA.16816.F32.BF16 R108, R136.reuse, R144, R108 ;  /* 0x00000090886c723c */ /* 0x040fea000004186c */
[----:B------:R-:W-:Y:S01]  /*206a0*/  F2FP.BF16.F32.PACK_AB R134, R236, R171 ;  /* 0x000000abec86723e */ /* 0x000fe200000010ff */
[C---:B------:R-:W-:Y:S01]  /*206b0*/  HMMA.16816.F32.BF16 R112, R136.reuse, R146, R112 ;  /* 0x000000928870723c */ /* 0x040fe20000041870 */
[----:B------:R-:W4:Y:S04]  /*206c0*/  LDSM.16.MT88.4 R144, [R229+0x13000] ;  /* 0x01300000e590783b */ /* 0x000f280000004200 */
[----:B------:R-:W-:Y:S01]  /*206d0*/  FADD.FTZ R250, R250, R203 ;  /* 0x000000cbfafa7221 */ /* 0x000fe20000010000 */
[C---:B---3--:R-:W-:Y:S05]  /*206e0*/  HMMA.16816.F32.BF16 R116, R136.reuse, R148, R116 ;  /* 0x000000948874723c */ /* 0x048fea0000041874 */
[----:B------:R-:W-:Y:S01]  /*206f0*/  FADD.FTZ R250, R171, R250 ;  /* 0x000000faabfa7221 */ /* 0x000fe20000010000 */
[C---:B------:R-:W-:Y:S01]  /*20700*/  HMMA.16816.F32.BF16 R120, R136.reuse, R150, R120 ;  /* 0x000000968878723c */ /* 0x040fe20000041878 */
[----:B------:R-:W-:Y:S05]  /*20710*/  LDSM.16.MT88.4 R148, [R227+0x13000] ;  /* 0x01300000e394783b */ /* 0x000fea0000004200 */
[C---:B-1----:R-:W-:Y:S06]  /*20720*/  HMMA.16816.F32.BF16 R124, R136.reuse, R152, R124 ;  /* 0x00000098887c723c */ /* 0x042fec000004187c */
[----:B------:R-:W-:Y:S01]  /*20730*/  HMMA.16816.F32.BF16 R128, R136, R154, R128 ;  /* 0x0000009a8880723c */ /* 0x000fe20000041880 */
[----:B------:R-:W1:Y:S05]  /*20740*/  LDSM.16.MT88.4 R136, [R228+0x13000] ;  /* 0x01300000e488783b */ /* 0x000e6a0000004200 */
[C---:B------:R-:W-:Y:S03]  /*20750*/  HMMA.16816.F32.BF16 R4, R132.reuse, R156, R4 ;  /* 0x0000009c8404723c */ /* 0x040fe60000041804 */
[----:B------:R-:W3:Y:S03]  /*20760*/  LDSM.16.MT88.4 R152, [R226+0x13000] ;  /* 0x01300000e298783b */ /* 0x000ee60000004200 */
[C---:B------:R-:W-:Y:S05]  /*20770*/  HMMA.16816.F32.BF16 R8, R132.reuse, R158, R8 ;  /* 0x0000009e8408723c */ /* 0x040fea0000041808 */
[----:B------:R-:W-:Y:S01]  /*20780*/  LDSM.16.MT88.4 R156, [R228+0x15000] ;  /* 0x01500000e49c783b */ /* 0x000fe20000004200 */
        /* <DEDUP_REMOVED lines=17> */
[----:B------:R-:W-:Y:S05]  /*208a0*/  LDSM.16.MT88.4 R148, [R226+0x17000] ;  /* 0x01700000e294783b */ /* 0x000fea0000004200 */
[C---:B---3--:R-:W-:Y:S06]  /*208b0*/  HMMA.16816.F32.BF16 R60, R132.reuse, R152, R60 ;  /* 0x00000098843c723c */ /* 0x048fec000004183c */
[C---:B------:R-:W-:Y:S01]  /*208c0*/  HMMA.16816.F32.BF16 R64, R132.reuse, R154, R64 ;  /* 0x0000009a8440723c */ /* 0x040fe20000041840 */
[----:B------:R-:W3:Y:S04]  /*208d0*/  MUFU.EX2 R155, R177 ;  /* 0x000000b1009b7308 */ /* 0x000ee80000000800 */
[----:B------:R-:W-:Y:S01]  /*208e0*/  MOV R153, R237 ;  /* 0x000000ed00997202 */ /* 0x000fe20000000f00 */
[C---:B--2---:R-:W-:Y:S05]  /*208f0*/  HMMA.16816.F32.BF16 R68, R132.reuse, R140, R68 ;  /* 0x0000008c8444723c */ /* 0x044fea0000041844 */
[----:B------:R2:W4:Y:S01]  /*20900*/  MUFU.EX2 R237, R178 ;  /* 0x000000b200ed7308 */ /* 0x0005220000000800 */
[----:B------:R-:W-:Y:S01]  /*20910*/  MOV R152, R236 ;  /* 0x000000ec00987202 */ /* 0x000fe20000000f00 */
[C---:B------:R-:W-:Y:S01]  /*20920*/  HMMA.16816.F32.BF16 R72, R132.reuse, R142, R72 ;  /* 0x0000008e8448723c */ /* 0x040fe20000041848 */
[----:B------:R-:W1:Y:S07]  /*20930*/  LDSM.16.MT88.4 R140, [R228+0x17000] ;  /* 0x01700000e48c783b */ /* 0x000e6e0000004200 */
[----:B------:R-:W1:Y:S01]  /*20940*/  MUFU.EX2 R236, R187 ;  /* 0x000000bb00ec7308 */ /* 0x000e620000000800 */
[C---:B------:R-:W-:Y:S03]  /*20950*/  HMMA.16816.F32.BF16 R76, R132.reuse, R156, R76 ;  /* 0x0000009c844c723c */ /* 0x040fe6000004184c */
[----:B---3--:R-:W-:Y:S03]  /*20960*/  MOV R165, R155 ;  /* 0x0000009b00a57202 */ /* 0x008fe60000000f00 */
[C---:B------:R-:W-:Y:S01]  /*20970*/  HMMA.16816.F32.BF16 R80, R132.reuse, R158, R80 ;  /* 0x0000009e8450723c */ /* 0x040fe20000041850 */
[----:B------:R-:W3:Y:S05]  /*20980*/  LDSM.16.MT88.4 R156, [R229+0x11800] ;  /* 0x01180000e59c783b */ /* 0x000eea0000004200 */
[C---:B------:R-:W-:Y:S03]  /*20990*/  HMMA.16816.F32.BF16 R84, R132.reuse, R160, R84 ;  /* 0x000000a08454723c */ /* 0x040fe60000041854 */
[----:B--2---:R-:W-:Y:S03]  /*209a0*/  LDSM.16.MT88.4 R176, [R226+0x11800] ;  /* 0x01180000e2b0783b */ /* 0x004fe60000004200 */
[C---:B------:R-:W-:Y:S06]  /*209b0*/  HMMA.16816.F32.BF16 R88, R132.reuse, R162, R88 ;  /* 0x000000a28458723c */ /* 0x040fec0000041858 */
[C---:B-----5:R-:W-:Y:S06]  /*209c0*/  HMMA.16816.F32.BF16 R92, R132.reuse, R172, R92 ;  /* 0x000000ac845c723c */ /* 0x060fec000004185c */
[C---:B------:R-:W-:Y:S05]  /*209d0*/  HMMA.16816.F32.BF16 R96, R132.reuse, R174, R96 ;  /* 0x000000ae8460723c */ /* 0x040fea0000041860 */
[----:B----4-:R-:W-:Y:S01]  /*209e0*/  F2FP.BF16.F32.PACK_AB R173, R184, R237 ;  /* 0x000000edb8ad723e */ /* 0x010fe200000010ff */
[C---:B-1----:R-:W-:Y:S05]  /*209f0*/  HMMA.16816.F32.BF16 R100, R132.reuse, R136, R100 ;  /* 0x000000888464723c */ /* 0x042fea0000041864 */
[----:B------:R-:W-:Y:S01]  /*20a00*/  F2FP.BF16.F32.PACK_AB R174, R236, R165 ;  /* 0x000000a5ecae723e */ /* 0x000fe200000010ff */
[C---:B------:R-:W-:Y:S01]  /*20a10*/  HMMA.16816.F32.BF16 R104, R132.reuse, R138, R104 ;  /* 0x0000008a8468723c */ /* 0x040fe20000041868 */
[----:B------:R-:W1:Y:S04]  /*20a20*/  LDSM.16.MT88.4 R136, [R228+0x11800] ;  /* 0x01180000e488783b */ /* 0x000e680000004200 */
[----:B------:R-:W-:Y:S01]  /*20a30*/  F2FP.BF16.F32.PACK_AB R175, R166, R167 ;  /* 0x000000a7a6af723e */ /* 0x000fe200000010ff */
[C---:B------:R-:W-:Y:S06]  /*20a40*/  HMMA.16816.F32.BF16 R108, R132.reuse, R140, R108 ;  /* 0x0000008c846c723c */ /* 0x040fec000004186c */
[C---:B------:R-:W-:Y:S01]  /*20a50*/  HMMA.16816.F32.BF16 R112, R132.reuse, R142, R112 ;  /* 0x0000008e8470723c */ /* 0x040fe20000041870 */
[----:B------:R-:W2:Y:S05]  /*20a60*/  LDSM.16.MT88.4 R140, [R227+0x11800] ;  /* 0x01180000e38c783b */ /* 0x000eaa0000004200 */
[C---:B------:R-:W-:Y:S06]  /*20a70*/  HMMA.16816.F32.BF16 R116, R132.reuse, R144, R116 ;  /* 0x000000908474723c */ /* 0x040fec0000041874 */
[C---:B------:R-:W-:Y:S05]  /*20a80*/  HMMA.16816.F32.BF16 R120, R132.reuse, R146, R120 ;  /* 0x000000928478723c */ /* 0x040fea0000041878 */
[----:B------:R-:W-:Y:S01]  /*20a90*/  MOV R144, R180 ;  /* 0x000000b400907202 */ /* 0x000fe20000000f00 */
[C---:B------:R-:W-:Y:S05]  /*20aa0*/  HMMA.16816.F32.BF16 R124, R132.reuse, R148, R124 ;  /* 0x00000094847c723c */ /* 0x040fea000004187c */
[----:B------:R-:W-:Y:S01]  /*20ab0*/  F2FP.BF16.F32.PACK_AB R172, R186, R144 ;  /* 0x00000090baac723e */ /* 0x000fe200000010ff */
[----:B------:R-:W-:Y:S05]  /*20ac0*/  HMMA.16816.F32.BF16 R128, R132, R150, R128 ;  /* 0x000000968480723c */ /* 0x000fea0000041880 */
[----:B------:R-:W-:Y:S01]  /*20ad0*/  MOV R145, R182 ;  /* 0x000000b600917202 */ /* 0x000fe20000000f00 */
[C---:B---3--:R-:W-:Y:S01]  /*20ae0*/  HMMA.16816.F32.BF16 R160, R172.reuse, R156, R4 ;  /* 0x0000009caca0723c */ /* 0x048fe20000041804 */
[----:B------:R-:W3:Y:S04]  /*20af0*/  LDSM.16.MT88.4 R180, [R229+0x13800] ;  /* 0x01380000e5b4783b */ /* 0x000ee80000004200 */
[----:B------:R-:W-:Y:S01]  /*20b00*/  MOV R134, R184 ;  /* 0x000000b800867202 */ /* 0x000fe20000000f00 */
[C---:B------:R-:W-:Y:S03]  /*20b10*/  HMMA.16816.F32.BF16 R156, R172.reuse, R158, R8 ;  /* 0x0000009eac9c723c */ /* 0x040fe60000041808 */
[----:B------:R-:W-:Y:S02]  /*20b20*/  LDSM.16.MT88.4 R4, [R227+0x13800] ;  /* 0x01380000e304783b */ /* 0x000fe40000004200 */
[----:B------:R-:W-:Y:S02]  /*20b30*/  MOV R132, R152 ;  /* 0x0000009800847202 */ /* 0x000fe40000000f00 */
[----:B------:R-:W-:Y:S02]  /*20b40*/  MOV R133, R153 ;  /* 0x0000009900857202 */ /* 0x000fe40000000f00 */
[C---:B-1----:R-:W-:Y:S02]  /*20b50*/  HMMA.16816.F32.BF16 R152, R172.reuse, R136, R12 ;  /* 0x00000088ac98723c */ /* 0x042fe4000004180c */
[----:B------:R-:W-:Y:S01]  /*20b60*/  LDSM.16.MT88.4 R8, [R226+0x13800] ;  /* 0x01380000e208783b */ /* 0x000fe20000004200 */
[----:B------:R-:W-:Y:S03]  /*20b70*/  MOV R135, R186 ;  /* 0x000000ba00877202 */ /* 0x000fe60000000f00 */
[C---:B------:R-:W-:Y:S04]  /*20b80*/  HMMA.16816.F32.BF16 R148, R172.reuse, R138, R16 ;  /* 0x0000008aac94723c */ /* 0x040fe80000041810 */
[----:B------:R-:W1:Y:S01]  /*20b90*/  LDSM.16.MT88.4 R184, [R228+0x13800] ;  /* 0x01380000e4b8783b */ /* 0x000e620000004200 */
[----:B------:R-:W-:Y:S02]  /*20ba0*/  MOV R136, R144 ;  /* 0x0000009000887202 */ /* 0x000fe40000000f00 */
[----:B------:R-:W-:Y:S02]  /*20bb0*/  MOV R137, R145 ;  /* 0x0000009100897202 */ /* 0x000fe40000000f00 */
[C---:B--2---:R-:W-:Y:S03]  /*20bc0*/  HMMA.16816.F32.BF16 R144, R172.reuse, R140, R20 ;  /* 0x0000008cac90723c */ /* 0x044fe60000041814 */
[----:B------:R-:W2:Y:S03]  /*20bd0*/  LDSM.16.MT88.4 R12, [R229+0x15800] ;  /* 0x01580000e50c783b */ /* 0x000ea60000004200 */
[C---:B------:R-:W-:Y:S05]  /*20be0*/  HMMA.16816.F32.BF16 R140, R172.reuse, R142, R24 ;  /* 0x0000008eac8c723c */ /* 0x040fea0000041818 */
[----:B------:R-:W4:Y:S02]  /*20bf0*/  LDSM.16.MT88.4 R16, [R228+0x15800] ;  /* 0x01580000e410783b */ /* 0x000f240000004200 */
[----:B------:R-:W-:Y:S04]  /*20c00*/  MOV R26, R136 ;  /* 0x00000088001a7202 */ /* 0x000fe80000000f00 */
[----:B------:R-:W-:Y:S02]  /*20c10*/  MOV R27, R137 ;  /* 0x00000089001b7202 */ /* 0x000fe40000000f00 */
[C---:B------:R-:W-:Y:S01]  /*20c20*/  HMMA.16816.F32.BF16 R136, R172.reuse, R176, R28 ;  /* 0x000000b0ac88723c */ /* 0x040fe2000004181c */
[----:B------:R-:W5:Y:S06]  /*20c30*/  LDSM.16.MT88.4 R20, [R227+0x15800] ;  /* 0x01580000e314783b */ /* 0x000f6c0000004200 */
[----:B------:R-:W-:Y:S04]  /*20c40*/  MOV R30, R132 ;  /* 0x00000084001e7202 */ /* 0x000fe80000000f00 */
[----:B------:R-:W-:Y:S02]  /*20c50*/  MOV R31, R133 ;  /* 0x00000085001f7202 */ /* 0x000fe40000000f00 */
[----:B------:R-:W-:Y:S02]  /*20c60*/  MOV R177, R134 ;  /* 0x0000008600b17202 */ /* 0x000fe40000000f00 */
[----:B------:R-:W-:Y:S02]  /*20c70*/  MOV R176, R135 ;  /* 0x0000008700b07202 */ /* 0x000fe40000000f00 */
[C---:B------:R-:W-:Y:S03]  /*20c80*/  HMMA.16816.F32.BF16 R132, R172.reuse, R178, R32 ;  /* 0x000000b2ac84723c */ /* 0x040fe60000041820 */
[----:B------:R-:W-:Y:S02]  /*20c90*/  MOV R28, R26 ;  /* 0x0000001a001c7202 */ /* 0x000fe40000000f00 */
[----:B------:R-:W-:Y:S01]  /*20ca0*/  MOV R29, R27 ;  /* 0x0000001b001d7202 */ /* 0x000fe20000000f00 */
[C---:B---3--:R-:W-:Y:S01]  /*20cb0*/  HMMA.16816.F32.BF16 R36, R172.reuse, R180, R36 ;  /* 0x000000b4ac24723c */ /* 0x048fe20000041824 */
[----:B------:R-:W3:Y:S04]  /*20cc0*/  LDSM.16.MT88.4 R24, [R226+0x15800] ;  /* 0x01580000e218783b */ /* 0x000ee80000004200 */
[----:B------:R-:W-:Y:S01]  /*20cd0*/  MOV R34, R28 ;  /* 0x0000001c00227202 */ /* 0x000fe20000000f00 */
[C---:B------:R-:W-:Y:S05]  /*20ce0*/  HMMA.16816.F32.BF16 R40, R172.reuse, R182, R40 ;  /* 0x000000b6ac28723c */ /* 0x040fea0000041828 */
[----:B------:R-:W-:Y:S01]  /*20cf0*/  MOV R33, R29 ;  /* 0x0000001d00217202 */ /* 0x000fe20000000f00 */
[C---:B-1----:R-:W-:Y:S05]  /*20d00*/  HMMA.16816.F32.BF16 R44, R172.reuse, R184, R44 ;  /* 0x000000b8ac2c723c */ /* 0x042fea000004182c */
[----:B------:R-:W-:Y:S01]  /*20d10*/  MOV R32, R30 ;  /* 0x0000001e00207202 */ /* 0x000fe20000000f00 */
[C---:B------:R-:W-:Y:S05]  /*20d20*/  HMMA.16816.F32.BF16 R48, R172.reuse, R186, R48 ;  /* 0x000000baac30723c */ /* 0x040fea0000041830 */
[----:B------:R-:W-:Y:S01]  /*20d30*/  MOV R179, R31 ;  /* 0x0000001f00b37202 */ /* 0x000fe20000000f00 */
[C---:B------:R-:W-:Y:S01]  /*20d40*/  HMMA.16816.F32.BF16 R52, R172.reuse, R4, R52 ;  /* 0x00000004ac34723c */ /* 0x040fe20000041834 */
[----:B------:R-:W1:Y:S04]  /*20d50*/  LDSM.16.MT88.4 R28, [R229+0x17800] ;  /* 0x01780000e51c783b */ /* 0x000e680000004200 */
[----:B------:R-:W-:Y:S01]  /*20d60*/  MOV R35, R237 ;  /* 0x000000ed00237202 */ /* 0x000fe20000000f00 */
[C---:B------:R-:W-:Y:S03]  /*20d70*/  HMMA.16816.F32.BF16 R56, R172.reuse, R6, R56 ;  /* 0x00000006ac38723c */ /* 0x040fe60000041838 */
[----:B------:R-:W1:Y:S02]  /*20d80*/  LDSM.16.MT88.4 R4, [R228+0x17800] ;  /* 0x01780000e404783b */ /* 0x000e640000004200 */
[----:B------:R-:W-:Y:S01]  /*20d90*/  FADD.FTZ R0, R179, R0 ;  /* 0x00000000b3007221 */ /* 0x000fe20000010000 */
[C---:B------:R-:W-:Y:S01]  /*20da0*/  HMMA.16816.F32.BF16 R60, R172.reuse, R8, R60 ;  /* 0x00000008ac3c723c */ /* 0x040fe2000004183c */
[----:B------:R-:W1:Y:S05]  /*20db0*/  S2R R237, SR_CTAID.Z ;  /* 0x0000000000ed7919 */ /* 0x000e6a0000002700 */
[C---:B------:R-:W-:Y:S01]  /*20dc0*/  HMMA.16816.F32.BF16 R64, R172.reuse, R10, R64 ;  /* 0x0000000aac40723c */ /* 0x040fe20000041840 */
[----:B------:R-:W1:Y:S04]  /*20dd0*/  LDSM.16.MT88.4 R8, [R227+0x17800] ;  /* 0x01780000e308783b */ /* 0x000e680000004200 */
[----:B------:R-:W-:Y:S01]  /*20de0*/  FADD.FTZ R0, R33, R0 ;  /* 0x0000000021007221 */ /* 0x000fe20000010000 */
[C---:B--2---:R-:W-:Y:S05]  /*20df0*/  HMMA.16816.F32.BF16 R68, R172.reuse, R12, R68 ;  /* 0x0000000cac44723c */ /* 0x044fea0000041844 */
[----:B------:R-:W-:Y:S01]  /*20e00*/  FADD.FTZ R2, R32, R250 ;  /* 0x000000fa20027221 */ /* 0x000fe20000010000 */
[C---:B------:R-:W-:Y:S01]  /*20e10*/  HMMA.16816.F32.BF16 R72, R172.reuse, R14, R72 ;  /* 0x0000000eac48723c */ /* 0x040fe20000041848 */
[----:B------:R-:W2:Y:S04]  /*20e20*/  LDSM.16.MT88.4 R12, [R226+0x17800] ;  /* 0x01780000e20c783b */ /* 0x000ea80000004200 */
[----:B------:R-:W-:Y:S01]  /*20e30*/  FADD.FTZ R0, R35, R0 ;  /* 0x0000000023007221 */ /* 0x000fe20000010000 */
[C---:B----4-:R-:W-:Y:S05]  /*20e40*/  HMMA.16816.F32.BF16 R76, R172.reuse, R16, R76 ;  /* 0x00000010ac4c723c */ /* 0x050fea000004184c */
[----:B------:R-:W-:Y:S01]  /*20e50*/  FADD.FTZ R2, R34, R2 ;  /* 0x0000000222027221 */ /* 0x000fe20000010000 */
[C---:B------:R-:W-:Y:S05]  /*20e60*/  HMMA.16816.F32.BF16 R80, R172.reuse, R18, R80 ;  /* 0x00000012ac50723c */ /* 0x040fea0000041850 */
[----:B------:R-:W-:Y:S01]  /*20e70*/  FADD.FTZ R0, R177, R0 ;  /* 0x00000000b1007221 */ /* 0x000fe20000010000 */
[C---:B-----5:R-:W-:Y:S05]  /*20e80*/  HMMA.16816.F32.BF16 R84, R172.reuse, R20, R84 ;  /* 0x00000014ac54723c */ /* 0x060fea0000041854 */
[----:B------:R-:W-:Y:S01]  /*20e90*/  FADD.FTZ R2, R176, R2 ;  /* 0x00000002b0027221 */ /* 0x000fe20000010000 */
[C---:B------:R-:W-:Y:S05]  /*20ea0*/  HMMA.16816.F32.BF16 R88, R172.reuse, R22, R88 ;  /* 0x00000016ac58723c */ /* 0x040fea0000041858 */
[----:B------:R-:W-:Y:S01]  /*20eb0*/  FADD.FTZ R167, R167, R0 ;  /* 0x00000000a7a77221 */ /* 0x000fe20000010000 */
[C---:B---3--:R-:W-:Y:S05]  /*20ec0*/  HMMA.16816.F32.BF16 R92, R172.reuse, R24, R92 ;  /* 0x00000018ac5c723c */ /* 0x048fea000004185c */
[----:B------:R-:W-:Y:S01]  /*20ed0*/  FADD.FTZ R2, R165, R2 ;  /* 0x00000002a5027221 */ /* 0x000fe20000010000 */
[C---:B------:R-:W-:Y:S05]  /*20ee0*/  HMMA.16816.F32.BF16 R96, R172.reuse, R26, R96 ;  /* 0x0000001aac60723c */ /* 0x040fea0000041860 */
[----:B------:R-:W-:Y:S01]  /*20ef0*/  IADD3 R0, R246, -0x1, RZ ;  /* 0xfffffffff6007810 */ /* 0x000fe20007ffe0ff */
[C---:B-1----:R-:W-:Y:S05]  /*20f00*/  HMMA.16816.F32.BF16 R100, R172.reuse, R28, R100 ;  /* 0x0000001cac64723c */ /* 0x042fea0000041864 */
[----:B------:R-:W-:Y:S01]  /*20f10*/  FADD.FTZ R249, R236, R2 ;  /* 0x00000002ecf97221 */ /* 0x000fe20000010000 */
[C---:B------:R-:W-:Y:S01]  /*20f20*/  HMMA.16816.F32.BF16 R104, R172.reuse, R30, R104 ;  /* 0x0000001eac68723c */ /* 0x040fe20000041868 */
[----:B------:R-:W-:Y:S04]  /*20f30*/  MOV R236, 0x80 ;  /* 0x0000008000ec7802 */ /* 0x000fe80000000f00 */
[----:B------:R-:W-:Y:S01]  /*20f40*/  MOV R246, R0 ;  /* 0x0000000000f67202 */ /* 0x000fe20000000f00 */
[C---:B------:R-:W-:Y:S05]  /*20f50*/  HMMA.16816.F32.BF16 R108, R172.reuse, R4, R108 ;  /* 0x00000004ac6c723c */ /* 0x040fea000004186c */
[----:B------:R-:W-:Y:S01]  /*20f60*/  FADD.FTZ R247, R166, R167 ;  /* 0x000000a7a6f77221 */ /* 0x000fe20000010000 */
[C---:B------:R-:W-:Y:S05]  /*20f70*/  HMMA.16816.F32.BF16 R112, R172.reuse, R6, R112 ;  /* 0x00000006ac70723c */ /* 0x040fea0000041870 */
[----:B------:R-:W-:Y:S01]  /*20f80*/  MOV R0, R3 ;  /* 0x0000000300007202 */ /* 0x000fe20000000f00 */
[C---:B------:R-:W-:Y:S06]  /*20f90*/  HMMA.16816.F32.BF16 R116, R172.reuse, R8, R116 ;  /* 0x00000008ac74723c */ /* 0x040fec0000041874 */
[C---:B------:R-:W-:Y:S06]  /*20fa0*/  HMMA.16816.F32.BF16 R120, R172.reuse, R10, R120 ;  /* 0x0000000aac78723c */ /* 0x040fec0000041878 */
[C---:B--2---:R-:W-:Y:S06]  /*20fb0*/  HMMA.16816.F32.BF16 R124, R172.reuse, R12, R124 ;  /* 0x0000000cac7c723c */ /* 0x044fec000004187c */
[----:B------:R-:W-:Y:S01]  /*20fc0*/  HMMA.16816.F32.BF16 R128, R172, R14, R128 ;  /* 0x0000000eac80723c */ /* 0x000fe20000041880 */
[----:B------:R-:W-:Y:S11]  /*20fd0*/  @!UPT UIADD3 URZ, URZ, URZ, URZ ;  /* 0x0000003f3f3ff290 */ /* 0x000ff6000fffe03f */
[----:B------:R-:W-:Y:S01]  /*20fe0*/  @!UPT UIADD3 URZ, URZ, URZ, URZ ;  /* 0x0000003f3f3ff290 */ /* 0x000fe2000fffe03f */
[----:B------:R-:W-:Y:S11]  /*20ff0*/  @P0 BRA `(.L_x_1467) ;  /* 0xffffffb0007c0947 */ /* 0x000ff6000383ffff */
.L_x_1458:
        /* <DEDUP_REMOVED lines=14> */
.L_x_1484:
[----:B------:R-:W2:Y:S01]  /*210e0*/  S2R R2, SR_TID.X ;  /* 0x0000000000027919 */ /* 0x000ea20000002100 */
[----:B------:R-:W-:Y:S01]  /*210f0*/  FSETP.NE.FTZ.AND P4, PT, R8, RZ, PT ;  /* 0x000000ff0800720b */ /* 0x000fe20003f95000 */
[----:B----4-:R-:W-:Y:S01]  /*21100*/  FADD.FTZ R13, R12, R13 ;  /* 0x0000000d0c0d7221 */ /* 0x010fe20000010000 */
[----:B------:R-:W-:Y:S01]  /*21110*/  MOV R0, 0x3f800000 ;  /* 0x3f80000000007802 */ /* 0x000fe20000000f00 */
[----:B------:R-:W4:Y:S01]  /*21120*/  S2UR UR4, SR_CgaCtaId ;  /* 0x00000000000479c3 */ /* 0x000f220000008800 */
[----:B------:R-:W-:Y:S01]  /*21130*/  UMOV UR5, 0x400 ;  /* 0x0000040000057882 */ /* 0x000fe20000000000 */
[----:B------:R-:W-:Y:S02]  /*21140*/  R2UR UR10, R6 ;  /* 0x00000000060a72ca */ /* 0x000fe400000e0000 */
[----:B------:R-:W-:Y:S02]  /*21150*/  FSETP.NE.FTZ.AND P3, PT, R13, RZ, PT ;  /* 0x000000ff0d00720b */ /* 0x000fe40003f75000 */
[----:B------:R-:W-:-:S04]  /*21160*/  R2UR UR11, R7 ;  /* 0x00000000070b72ca */ /* 0x000fc800000e0000 */
[----:B------:R-:W1:Y:S01]  /*21170*/  @P4 MUFU.RCP R0, R8 ;  /* 0x0000000800004308 */ /* 0x000e620000001000 */
[----:B----4-:R-:W-:Y:S01]  /*21180*/  ULEA UR4, UR4, UR5, 0x18 ;  /* 0x0000000504047291 */ /* 0x010fe2000f8ec03f */
[----:B------:R-:W-:Y:S01]  /*21190*/  R2UR UR5, R7 ;  /* 0x00000000070572ca */ /* 0x000fe200000e0000 */
[C---:B-1----:R-:W-:Y:S01]  /*211a0*/  FMUL.FTZ R160, R0.reuse, R160 ;  /* 0x000000a000a07220 */ /* 0x042fe20000410000 */
[----:B--2---:R-:W-:Y:S01]  /*211b0*/  SHF.R.S32.HI R5, RZ, 0x1f, R2 ;  /* 0x0000001fff057819 */ /* 0x004fe20000011402 */
[C---:B------:R-:W-:Y:S01]  /*211c0*/  FMUL.FTZ R161, R0.reuse, R161 ;  /* 0x000000a100a17220 */ /* 0x040fe20000410000 */
[C---:B------:R-:W-:Y:S01]  /*211d0*/  FMUL.FTZ R156, R0.reuse, R156 ;  /* 0x0000009c009c7220 */ /* 0x040fe20000410000 */
[C---:B------:R-:W-:Y:S01]  /*211e0*/  FMUL.FTZ R157, R0.reuse, R157 ;  /* 0x0000009d009d7220 */ /* 0x040fe20000410000 */
[----:B------:R-:W-:Y:S01]  /*211f0*/  LEA.HI R9, R5, R2, RZ, 0x2 ;  /* 0x0000000205097211 */ /* 0x000fe200078f10ff */
[C---:B------:R-:W-:Y:S01]  /*21200*/  FMUL.FTZ R152, R0.reuse, R152 ;  /* 0x0000009800987220 */ /* 0x040fe20000410000 */
[C---:B------:R-:W-:Y:S01]  /*21210*/  FMUL.FTZ R153, R0.reuse, R153 ;  /* 0x0000009900997220 */ /* 0x040fe20000410000 */
[C---:B------:R-:W-:Y:S01]  /*21220*/  FMUL.FTZ R148, R0.reuse, R148 ;  /* 0x0000009400947220 */ /* 0x040fe20000410000 */
[--C-:B------:R-:W-:Y:S01]  /*21230*/  SHF.R.S32.HI R15, RZ, 0x2, R9.reuse ;  /* 0x00000002ff0f7819 */ /* 0x100fe20000011409 */
[C---:B------:R-:W-:Y:S01]  /*21240*/  FMUL.FTZ R149, R0.reuse, R149 ;  /* 0x0000009500957220 */ /* 0x040fe20000410000 */
[----:B---3--:R-:W-:Y:S01]  /*21250*/  SHF.R.S32.HI R12, RZ, 0x1f, R9 ;  /* 0x0000001fff0c7819 */ /* 0x008fe20000011409 */
[C---:B------:R-:W-:Y:S01]  /*21260*/  FMUL.FTZ R144, R0.reuse, R144 ;  /* 0x0000009000907220 */ /* 0x040fe20000410000 */
[C---:B------:R-:W-:Y:S01]  /*21270*/  FMUL.FTZ R145, R0.reuse, R145 ;  /* 0x0000009100917220 */ /* 0x040fe20000410000 */
[----:B------:R-:W-:Y:S01]  /*21280*/  FMUL.FTZ R140, R0, R140 ;  /* 0x0000008c008c7220 */ /* 0x000fe20000410000 */
[----:B------:R-:W-:Y:S01]  /*21290*/  LEA.HI R12, R12, R15, RZ, 0x3 ;  /* 0x0000000f0c0c7211 */ /* 0x000fe200078f18ff */
[C---:B------:R-:W-:Y:S01]  /*212a0*/  FMUL.FTZ R141, R0.reuse, R141 ;  /* 0x0000008d008d7220 */ /* 0x040fe20000410000 */
[C---:B------:R-:W-:Y:S01]  /*212b0*/  FMUL.FTZ R136, R0.reuse, R136 ;  /* 0x0000008800887220 */ /* 0x040fe20000410000 */
[----:B------:R-:W-:Y:S01]  /*212c0*/  FMUL.FTZ R137, R0, R137 ;  /* 0x0000008900897220 */ /* 0x000fe20000410000 */
[----:B------:R-:W-:Y:S01]  /*212d0*/  LOP3.LUT R12, R12, 0xfffffff8, RZ, 0xc0, !PT ;  /* 0xfffffff80c0c7812 */ /* 0x000fe200078ec0ff */
        /* <DEDUP_REMOVED lines=50> */
[----:B------:R-:W-:-:S02]  /*21600*/  MOV R0, 0x3f800000 ;  /* 0x3f80000000007802 */ /* 0x000fc40000000f00 */
[----:B------:R-:W-:Y:S02]  /*21610*/  IADD3 R15, R15, -R12, RZ ;  /* 0x8000000c0f0f7210 */ /* 0x000fe40007ffe0ff */
[-C--:B------:R-:W-:Y:S02]  /*21620*/  LEA.HI R12, R5, R2.reuse, RZ, 0x5 ;  /* 0x00000002050c7211 */ /* 0x080fe400078f28ff */
[----:B------:R-:W1:Y:S01]  /*21630*/  @P3 MUFU.RCP R0, R13 ;  /* 0x0000000d00003308 */ /* 0x000e620000001000 */
[----:B------:R-:W-:Y:S02]  /*21640*/  LOP3.LUT R9, R9, 0x3ffffffc, RZ, 0xc0, !PT ;  /* 0x3ffffffc09097812 */ /* 0x000fe400078ec0ff */
[----:B------:R-:W-:Y:S02]  /*21650*/  SHF.L.U32 R16, R15, 0x6, RZ ;  /* 0x000000060f107819 */ /* 0x000fe400000006ff */
[----:B------:R-:W-:Y:S02]  /*21660*/  SHF.R.S32.HI R14, RZ, 0x5, R12 ;  /* 0x00000005ff0e7819 */ /* 0x000fe4000001140c */
[----:B------:R-:W-:-:S02]  /*21670*/  IADD3 R9, -R9, R2, RZ ;  /* 0x0000000209097210 */ /* 0x000fc40007ffe1ff */
[----:B------:R-:W-:Y:S02]  /*21680*/  LOP3.LUT R16, R16, 0x1c0, RZ, 0xc0, !PT ;  /* 0x000001c010107812 */ /* 0x000fe400078ec0ff */
[----:B------:R-:W-:Y:S02]  /*21690*/  LOP3.LUT R17, R15, 0x1, RZ, 0xc0, !PT ;  /* 0x000000010f117812 */ /* 0x000fe400078ec0ff */
[----:B------:R-:W-:Y:S02]  /*216a0*/  LEA R9, R14, R9, 0x9 ;  /* 0x000000090e097211 */ /* 0x000fe400078e48ff */
[----:B------:R-:W-:Y:S02]  /*216b0*/  LEA.HI R16, R16, R16, RZ, 0x1d ;  /* 0x0000001010107211 */ /* 0x000fe400078fe8ff */
[----:B------:R-:W-:Y:S01]  /*216c0*/  ISETP.NE.U32.AND P0, PT, R17, 0x1, PT ;  /* 0x000000011100780c */ /* 0x000fe20003f05070 */
[C---:B-1----:R-:W-:Y:S01]  /*216d0*/  FMUL.FTZ R163, R0.reuse, R163 ;  /* 0x000000a300a37220 */ /* 0x042fe20000410000 */
[----:B------:R-:W-:Y:S01]  /*216e0*/  LEA R9, R9, R16, 0x1 ;  /* 0x0000001009097211 */ /* 0x000fe200078e08ff */
[C---:B------:R-:W-:Y:S01]  /*216f0*/  FMUL.FTZ R162, R0.reuse, R162 ;  /* 0x000000a200a27220 */ /* 0x040fe20000410000 */
[----:B------:R-:W-:Y:S01]  /*21700*/  R2P PR, R15, 0x6 ;  /* 0x000000060f007804 */ /* 0x000fe20000000000 */
[C---:B------:R-:W-:Y:S01]  /*21710*/  FMUL.FTZ R159, R0.reuse, R159 ;  /* 0x0000009f009f7220 */ /* 0x040fe20000410000 */
[----:B------:R-:W-:Y:S01]  /*21720*/  MOV R15, 0x20 ;  /* 0x00000020000f7802 */ /* 0x000fe20000000f00 */
[C---:B------:R-:W-:Y:S01]  /*21730*/  FMUL.FTZ R158, R0.reuse, R158 ;  /* 0x0000009e009e7220 */ /* 0x040fe20000410000 */
[----:B------:R-:W-:Y:S01]  /*21740*/  LEA R9, R9, UR4, 0x1 ;  /* 0x0000000409097c11 */ /* 0x000fe2000f8e08ff */
[C---:B------:R-:W-:Y:S01]  /*21750*/  FMUL.FTZ R155, R0.reuse, R155 ;  /* 0x0000009b009b7220 */ /* 0x040fe20000410000 */
[----:B------:R-:W-:Y:S01]  /*21760*/  SEL R16, R15, 0xffffffe0, !P1 ;  /* 0xffffffe00f107807 */ /* 0x000fe20004800000 */
[C---:B------:R-:W-:Y:S01]  /*21770*/  FMUL.FTZ R154, R0.reuse, R154 ;  /* 0x0000009a009a7220 */ /* 0x040fe20000410000 */
[----:B------:R-:W-:Y:S01]  /*21780*/  MOV R15, 0x40 ;  /* 0x00000040000f7802 */ /* 0x000fe20000000f00 */
[C---:B------:R-:W-:Y:S01]  /*21790*/  FMUL.FTZ R151, R0.reuse, R151 ;  /* 0x0000009700977220 */ /* 0x040fe20000410000 */
[C---:B------:R-:W-:Y:S01]  /*217a0*/  FMUL.FTZ R150, R0.reuse, R150 ;  /* 0x0000009600967220 */ /* 0x040fe20000410000 */
[C---:B------:R-:W-:Y:S01]  /*217b0*/  IADD3 R17, R9.reuse, -0x10, RZ ;  /* 0xfffffff009117810 */ /* 0x040fe20007ffe0ff */
[C---:B------:R-:W-:Y:S01]  /*217c0*/  FMUL.FTZ R147, R0.reuse, R147 ;  /* 0x0000009300937220 */ /* 0x040fe20000410000 */
[C---:B------:R-:W-:Y:S01]  /*217d0*/  FMUL.FTZ R146, R0.reuse, R146 ;  /* 0x0000009200927220 */ /* 0x040fe20000410000 */
[----:B------:R-:W-:Y:S01]  /*217e0*/  @P0 IADD3 R17, R9, 0x10, RZ ;  /* 0x0000001009110810 */ /* 0x000fe20007ffe0ff */
[C---:B------:R-:W-:Y:S01]  /*217f0*/  FMUL.FTZ R143, R0.reuse, R143 ;  /* 0x0000008f008f7220 */ /* 0x040fe20000410000 */
[----:B------:R-:W-:Y:S01]  /*21800*/  F2FP.BF16.F32.PACK_AB R160, R161, R160 ;  /* 0x000000a0a1a0723e */ /* 0x000fe200000010ff */
[C---:B------:R-:W-:Y:S01]  /*21810*/  FMUL.FTZ R142, R0.reuse, R142 ;  /* 0x0000008e008e7220 */ /* 0x040fe20000410000 */
[----:B------:R-:W-:Y:S01]  /*21820*/  F2FP.BF16.F32.PACK_AB R162, R163, R162 ;  /* 0x000000a2a3a2723e */ /* 0x000fe200000010ff */
[C---:B------:R-:W-:Y:S01]  /*21830*/  FMUL.FTZ R139, R0.reuse, R139 ;  /* 0x0000008b008b7220 */ /* 0x040fe20000410000 */
[----:B------:R-:W-:Y:S01]  /*21840*/  SEL R18, R15, 0xffffffc0, !P2 ;  /* 0xffffffc00f127807 */ /* 0x000fe20005000000 */
[C---:B------:R-:W-:Y:S01]  /*21850*/  FMUL.FTZ R138, R0.reuse, R138 ;  /* 0x0000008a008a7220 */ /* 0x040fe20000410000 */
[----:B------:R-:W-:Y:S01]  /*21860*/  F2FP.BF16.F32.PACK_AB R156, R157, R156 ;  /* 0x0000009c9d9c723e */ /* 0x000fe200000010ff */
[C---:B------:R-:W-:Y:S01]  /*21870*/  FMUL.FTZ R135, R0.reuse, R135 ;  /* 0x0000008700877220 */ /* 0x040fe20000410000 */
[----:B------:R-:W-:Y:S01]  /*21880*/  F2FP.BF16.F32.PACK_AB R158, R159, R158 ;  /* 0x0000009e9f9e723e */ /* 0x000fe200000010ff */
[C---:B------:R-:W-:Y:S01]  /*21890*/  FMUL.FTZ R134, R0.reuse, R134 ;  /* 0x0000008600867220 */ /* 0x040fe20000410000 */
[----:B------:R-:W-:Y:S01]  /*218a0*/  F2FP.BF16.F32.PACK_AB R152, R153, R152 ;  /* 0x000000989998723e */ /* 0x000fe200000010ff */
[C---:B------:R-:W-:Y:S01]  /*218b0*/  FMUL.FTZ R39, R0.reuse, R39 ;  /* 0x0000002700277220 */ /* 0x040fe20000410000 */
[----:B------:R-:W-:Y:S01]  /*218c0*/  F2FP.BF16.F32.PACK_AB R154, R155, R154 ;  /* 0x0000009a9b9a723e */ /* 0x000fe200000010ff */
[C---:B------:R-:W-:Y:S01]  /*218d0*/  FMUL.FTZ R38, R0.reuse, R38 ;  /* 0x0000002600267220 */ /* 0x040fe20000410000 */
[----:B------:R-:W-:Y:S01]  /*218e0*/  IADD3 R19, R9, R16, RZ ;  /* 0x0000001009137210 */ /* 0x000fe20007ffe0ff */
[C---:B------:R-:W-:Y:S01]  /*218f0*/  FMUL.FTZ R43, R0.reuse, R43 ;  /* 0x0000002b002b7220 */ /* 0x040fe20000410000 */
[----:B------:R-:W-:Y:S01]  /*21900*/  F2FP.BF16.F32.PACK_AB R148, R149, R148 ;  /* 0x000000949594723e */ /* 0x000fe200000010ff */
[C---:B------:R-:W-:Y:S01]  /*21910*/  FMUL.FTZ R42, R0.reuse, R42 ;  /* 0x0000002a002a7220 */ /* 0x040fe20000410000 */
[----:B------:R-:W-:Y:S01]  /*21920*/  F2FP.BF16.F32.PACK_AB R150, R151, R150 ;  /* 0x000000969796723e */ /* 0x000fe200000010ff */
[----:B------:R-:W-:Y:S01]  /*21930*/  FMUL.FTZ R47, R0, R47 ;  /* 0x0000002f002f7220 */ /* 0x000fe20000410000 */
[----:B------:R-:W-:Y:S01]  /*21940*/  IADD3 R15, R16, R17, RZ ;  /* 0x00000011100f7210 */ /* 0x000fe20007ffe0ff */
[C---:B------:R-:W-:Y:S01]  /*21950*/  FMUL.FTZ R46, R0.reuse, R46 ;  /* 0x0000002e002e7220 */ /* 0x040fe20000410000 */
[----:B------:R-:W-:Y:S01]  /*21960*/  F2FP.BF16.F32.PACK_AB R144, R145, R144 ;  /* 0x000000909190723e */ /* 0x000fe200000010ff */
[----:B------:R-:W-:Y:S01]  /*21970*/  STS [R9], R160 ;  /* 0x000000a009007388 */ /* 0x000fe20000000800 */
[----:B------:R-:W-:Y:S01]  /*21980*/  F2FP.BF16.F32.PACK_AB R146, R147, R146 ;  /* 0x000000929392723e */ /* 0x000fe200000010ff */
[C---:B------:R-:W-:Y:S01]  /*21990*/  FMUL.FTZ R51, R0.reuse, R51 ;  /* 0x0000003300337220 */ /* 0x040fe20000410000 */
[----:B------:R-:W-:Y:S01]  /*219a0*/  IADD3 R21, R9, R18, RZ ;  /* 0x0000001209157210 */ /* 0x000fe20007ffe0ff */
[----:B------:R-:W-:Y:S01]  /*219b0*/  STS [R9+0x400], R162 ;  /* 0x000400a209007388 */ /* 0x000fe20000000800 */
[----:B------:R-:W-:Y:S01]  /*219c0*/  F2FP.BF16.F32.PACK_AB R140, R141, R140 ;  /* 0x0000008c8d8c723e */ /* 0x000fe200000010ff */
[----:B------:R-:W-:Y:S01]  /*219d0*/  FMUL.FTZ R50, R0, R50 ;  /* 0x0000003200327220 */ /* 0x000fe20000410000 */
[----:B------:R-:W-:Y:S01]  /*219e0*/  F2FP.BF16.F32.PACK_AB R142, R143, R142 ;  /* 0x0000008e8f8e723e */ /* 0x000fe200000010ff */
[----:B------:R-:W-:Y:S01]  /*219f0*/  STS [R17], R156 ;  /* 0x0000009c11007388 */ /* 0x000fe20000000800 */
[----:B------:R-:W-:Y:S01]  /*21a00*/  IADD3 R23, R18, R17, RZ ;  /* 0x0000001112177210 */ /* 0x000fe20007ffe0ff */
[C---:B------:R-:W-:Y:S01]  /*21a10*/  FMUL.FTZ R55, R0.reuse, R55 ;  /* 0x0000003700377220 */ /* 0x040fe20000410000 */
[----:B------:R-:W-:Y:S01]  /*21a20*/  F2FP.BF16.F32.PACK_AB R136, R137, R136 ;  /* 0x000000888988723e */ /* 0x000fe200000010ff */
[----:B------:R-:W-:Y:S01]  /*21a30*/  STS [R17+0x400], R158 ;  /* 0x0004009e11007388 */ /* 0x000fe20000000800 */
[----:B------:R-:W-:Y:S01]  /*21a40*/  F2FP.BF16.F32.PACK_AB R138, R139, R138 ;  /* 0x0000008a8b8a723e */ /* 0x000fe200000010ff */
[C---:B------:R-:W-:Y:S01]  /*21a50*/  FMUL.FTZ R54, R0.reuse, R54 ;  /* 0x0000003600367220 */ /* 0x040fe20000410000 */
[----:B------:R-:W-:Y:S01]  /*21a60*/  IADD3 R25, R19, R18, RZ ;  /* 0x0000001213197210 */ /* 0x000fe20007ffe0ff */
[----:B------:R-:W-:Y:S01]  /*21a70*/  STS [R19], R152 ;  /* 0x0000009813007388 */ /* 0x000fe20000000800 */
[----:B------:R-:W-:Y:S01]  /*21a80*/  F2FP.BF16.F32.PACK_AB R132, R133, R132 ;  /* 0x000000848584723e */ /* 0x000fe200000010ff */
[C---:B------:R-:W-:Y:S01]  /*21a90*/  FMUL.FTZ R59, R0.reuse, R59 ;  /* 0x0000003b003b7220 */ /* 0x040fe20000410000 */
[----:B------:R-:W-:Y:S01]  /*21aa0*/  F2FP.BF16.F32.PACK_AB R134, R135, R134 ;  /* 0x000000868786723e */ /* 0x000fe200000010ff */
[----:B------:R-:W-:Y:S01]  /*21ab0*/  STS [R19+0x400], R154 ;  /* 0x0004009a13007388 */ /* 0x000fe20000000800 */
[----:B------:R-:W-:Y:S01]  /*21ac0*/  IADD3 R27, R15, R18, RZ ;  /* 0x000000120f1b7210 */ /* 0x000fe20007ffe0ff */
[C---:B------:R-:W-:Y:S01]  /*21ad0*/  FMUL.FTZ R58, R0.reuse, R58 ;  /* 0x0000003a003a7220 */ /* 0x040fe20000410000 */
[----:B------:R-:W-:Y:S01]  /*21ae0*/  F2FP.BF16.F32.PACK_AB R36, R37, R36 ;  /* 0x000000242524723e */ /* 0x000fe200000010ff */
[----:B------:R-:W-:Y:S01]  /*21af0*/  STS [R15], R148 ;  /* 0x000000940f007388 */ /* 0x000fe20000000800 */
[----:B------:R-:W-:Y:S01]  /*21b00*/  F2FP.BF16.F32.PACK_AB R38, R39, R38 ;  /* 0x000000262726723e */ /* 0x000fe200000010ff */
[C---:B------:R-:W-:Y:S01]  /*21b10*/  FMUL.FTZ R63, R0.reuse, R63 ;  /* 0x0000003f003f7220 */ /* 0x040fe20000410000 */
[----:B------:R-:W-:Y:S01]  /*21b20*/  F2FP.BF16.F32.PACK_AB R40, R41, R40 ;  /* 0x000000282928723e */ /* 0x000fe200000010ff */
[----:B------:R-:W-:Y:S01]  /*21b30*/  STS [R15+0x400], R150 ;  /* 0x000400960f007388 */ /* 0x000fe20000000800 */
[C---:B------:R-:W-:Y:S01]  /*21b40*/  FMUL.FTZ R62, R0.reuse, R62 ;  /* 0x0000003e003e7220 */ /* 0x040fe20000410000 */
[----:B------:R-:W-:Y:S01]  /*21b50*/  F2FP.BF16.F32.PACK_AB R42, R43, R42 ;  /* 0x0000002a2b2a723e */ /* 0x000fe200000010ff */
[C---:B------:R-:W-:Y:S01]  /*21b60*/  FMUL.FTZ R67, R0.reuse, R67 ;  /* 0x0000004300437220 */ /* 0x040fe20000410000 */
[----:B------:R-:W-:Y:S01]  /*21b70*/  STS [R21], R144 ;  /* 0x0000009015007388 */ /* 0x000fe20000000800 */
[----:B------:R-:W-:Y:S01]  /*21b80*/  F2FP.BF16.F32.PACK_AB R44, R45, R44 ;  /* 0x0000002c2d2c723e */ /* 0x000fe200000010ff */
[C---:B------:R-:W-:Y:S01]  /*21b90*/  FMUL.FTZ R66, R0.reuse, R66 ;  /* 0x0000004200427220 */ /* 0x040fe20000410000 */
[----:B------:R-:W-:Y:S01]  /*21ba0*/  F2FP.BF16.F32.PACK_AB R46, R47, R46 ;  /* 0x0000002e2f2e723e */ /* 0x000fe200000010ff */
[----:B------:R-:W-:Y:S01]  /*21bb0*/  STS [R21+0x400], R146 ;  /* 0x0004009215007388 */ /* 0x000fe20000000800 */
[----:B------:R-:W-:Y:S01]  /*21bc0*/  F2FP.BF16.F32.PACK_AB R48, R49, R48 ;  /* 0x000000303130723e */ /* 0x000fe200000010ff */
[C---:B------:R-:W-:Y:S01]  /*21bd0*/  FMUL.FTZ R71, R0.reuse, R71 ;  /* 0x0000004700477220 */ /* 0x040fe20000410000 */
[C---:B------:R-:W-:Y:S01]  /*21be0*/  FMUL.FTZ R70, R0.reuse, R70 ;  /* 0x0000004600467220 */ /* 0x040fe20000410000 */
        /* <DEDUP_REMOVED lines=23> */
[----:B------:R-:W-:Y:S01]  /*21d60*/  FMUL.FTZ R91, R0, R91 ;  /* 0x0000005b005b7220 */ /* 0x000fe20000410000 */
[----:B------:R-:W-:Y:S01]  /*21d70*/  STS [R9+0x2000], R36 ;  /* 0x0020002409007388 */ /* 0x000fe20000000800 */
[----:B------:R-:W-:Y:S01]  /*21d80*/  ISETP.NE.AND P0, PT, R242, -0x1, PT ;  /* 0xfffffffff200780c */ /* 0x000fe20003f05270 */
[C---:B------:R-:W-:Y:S01]  /*21d90*/  FMUL.FTZ R90, R0.reuse, R90 ;  /* 0x0000005a005a7220 */ /* 0x040fe20000410000 */
[----:B------:R-:W-:Y:S01]  /*21da0*/  F2FP.BF16.F32.PACK_AB R68, R69, R68 ;  /* 0x000000444544723e */ /* 0x000fe200000010ff */
[----:B------:R-:W-:Y:S01]  /*21db0*/  STS [R9+0x2400], R38 ;  /* 0x0024002609007388 */ /* 0x000fe20000000800 */
[----:B------:R-:W-:Y:S01]  /*21dc0*/  F2FP.BF16.F32.PACK_AB R70, R71, R70 ;  /* 0x000000464746723e */ /* 0x000fe200000010ff */
[C---:B------:R-:W-:Y:S01]  /*21dd0*/  FMUL.FTZ R95, R0.reuse, R95 ;  /* 0x0000005f005f7220 */ /* 0x040fe20000410000 */
[----:B------:R-:W-:Y:S01]  /*21de0*/  F2FP.BF16.F32.PACK_AB R72, R73, R72 ;  /* 0x000000484948723e */ /* 0x000fe200000010ff */
[----:B------:R-:W-:Y:S01]  /*21df0*/  STS [R17+0x2000], R40 ;  /* 0x0020002811007388 */ /* 0x000fe20000000800 */
[C---:B------:R-:W-:Y:S01]  /*21e00*/  FMUL.FTZ R94, R0.reuse, R94 ;  /* 0x0000005e005e7220 */ /* 0x040fe20000410000 */
[----:B------:R-:W-:Y:S01]  /*21e10*/  F2FP.BF16.F32.PACK_AB R74, R75, R74 ;  /* 0x0000004a4b4a723e */ /* 0x000fe200000010ff */
[C---:B------:R-:W-:Y:S01]  /*21e20*/  FMUL.FTZ R99, R0.reuse, R99 ;  /* 0x0000006300637220 */ /* 0x040fe20000410000 */
[----:B------:R-:W-:Y:S01]  /*21e30*/  STS [R17+0x2400], R42 ;  /* 0x0024002a11007388 */ /* 0x000fe20000000800 */
[----:B------:R-:W-:Y:S01]  /*21e40*/  F2FP.BF16.F32.PACK_AB R76, R77, R76 ;  /* 0x0000004c4d4c723e */ /* 0x000fe200000010ff */
[C---:B------:R-:W-:Y:S01]  /*21e50*/  FMUL.FTZ R98, R0.reuse, R98 ;  /* 0x0000006200627220 */ /* 0x040fe20000410000 */
[----:B------:R-:W-:Y:S01]  /*21e60*/  F2FP.BF16.F32.PACK_AB R78, R79, R78 ;  /* 0x0000004e4f4e723e */ /* 0x000fe200000010ff */
[----:B------:R-:W-:Y:S01]  /*21e70*/  STS [R19+0x2000], R44 ;  /* 0x0020002c13007388 */ /* 0x000fe20000000800 */
[----:B------:R-:W-:Y:S01]  /*21e80*/  F2FP.BF16.F32.PACK_AB R80, R81, R80 ;  /* 0x000000505150723e */ /* 0x000fe200000010ff */
[C---:B------:R-:W-:Y:S01]  /*21e90*/  FMUL.FTZ R103, R0.reuse, R103 ;  /* 0x0000006700677220 */ /* 0x040fe20000410000 */
[C---:B------:R-:W-:Y:S01]  /*21ea0*/  FMUL.FTZ R102, R0.reuse, R102 ;  /* 0x0000006600667220 */ /* 0x040fe20000410000 */
        /* <DEDUP_REMOVED lines=26> */
[----:B------:R-:W-:Y:S01]  /*22050*/  FMUL.FTZ R122, R0, R122 ;  /* 0x0000007a007a7220 */ /* 0x000fe20000410000 */
[----:B------:R-:W-:Y:S01]  /*22060*/  F2FP.BF16.F32.PACK_AB R102, R103, R102 ;  /* 0x000000666766723e */ /* 0x000fe200000010ff */
[----:B------:R-:W-:Y:S01]  /*22070*/  STS [R25+0x2000], R60 ;  /* 0x0020003c19007388 */ /* 0x000fe20000000800 */
[----:B------:R-:W-:Y:S01]  /*22080*/  R2UR UR4, R6 ;  /* 0x00000000060472ca */ /* 0x000fe200000e0000 */
[C---:B------:R-:W-:Y:S01]  /*22090*/  FMUL.FTZ R127, R0.reuse, R127 ;  /* 0x0000007f007f7220 */ /* 0x040fe20000410000 */
[----:B------:R-:W-:Y:S01]  /*220a0*/  F2FP.BF16.F32.PACK_AB R104, R105, R104 ;  /* 0x000000686968723e */ /* 0x000fe200000010ff */
[----:B------:R-:W-:Y:S01]  /*220b0*/  STS [R25+0x2400], R62 ;  /* 0x0024003e19007388 */ /* 0x000fe20000000800 */
[C---:B------:R-:W-:Y:S01]  /*220c0*/  FMUL.FTZ R126, R0.reuse, R126 ;  /* 0x0000007e007e7220 */ /* 0x040fe20000410000 */
[C---:B------:R-:W-:Y:S01]  /*220d0*/  FMUL.FTZ R131, R0.reuse, R131 ;  /* 0x0000008300837220 */ /* 0x040fe20000410000 */
[----:B------:R-:W-:Y:S01]  /*220e0*/  F2FP.BF16.F32.PACK_AB R106, R107, R106 ;  /* 0x0000006a6b6a723e */ /* 0x000fe200000010ff */
[----:B------:R-:W-:Y:S01]  /*220f0*/  STS [R27+0x2000], R64 ;  /* 0x002000401b007388 */ /* 0x000fe20000000800 */
[----:B------:R-:W-:Y:S01]  /*22100*/  F2FP.BF16.F32.PACK_AB R108, R109, R108 ;  /* 0x0000006c6d6c723e */ /* 0x000fe200000010ff */
[----:B------:R-:W-:Y:S01]  /*22110*/  FMUL.FTZ R0, R0, R130 ;  /* 0x0000008200007220 */ /* 0x000fe20000410000 */
        /* <DEDUP_REMOVED lines=8> */
[----:B------:R-:W-:Y:S02]  /*221a0*/  @!P0 R2UR UR8, R6 ;  /* 0x00000000060882ca */ /* 0x000fe400000e0000 */
[----:B------:R-:W-:Y:S01]  /*221b0*/  @!P0 R2UR UR9, R7 ;  /* 0x00000000070982ca */ /* 0x000fe200000e0000 */
        /* <DEDUP_REMOVED lines=23> */
[----:B------:R-:W-:Y:S04]  /*22330*/  STS [R17+0x6400], R106 ;  /* 0x0064006a11007388 */ /* 0x000fe80000000800 */
[----:B------:R-:W-:Y:S04]  /*22340*/  STS [R19+0x6000], R108 ;  /* 0x0060006c13007388 */ /* 0x000fe80000000800 */
[----:B------:R2:W-:Y:S04]  /*22350*/  STS [R19+0x6400], R110 ;  /* 0x0064006e13007388 */ /* 0x0005e80000000800 */
        /* <DEDUP_REMOVED lines=10> */
[----:B-1----:R-:W3:Y:S04]  /*22400*/  LD.E.U8 R9, desc[UR4][R10.64+0x1c8] ;  /* 0x0001c8040a097980 */ /* 0x002ee8000c101100 */
[----:B--2---:R-:W2:Y:S04]  /*22410*/  @!P0 LD.E.64 R18, desc[UR8][R10.64+0x80] ;  /* 0x000080080a128980 */ /* 0x004ea8000c101b00 */
[----:B------:R-:W4:Y:S01]  /*22420*/  LD.E.64 R82, desc[UR10][R10.64+0x88] ;  /* 0x0000880a0a527980 */ /* 0x000f22000c101b00 */
[----:B------:R-:W1:Y:S08]  /*22430*/  @P4 MUFU.LG2 R17, R8 ;  /* 0x0000000800114308 */ /* 0x000e700000000c00 */
[----:B------:R-:W1:Y:S01]  /*22440*/  @P3 MUFU.LG2 R16, R13 ;  /* 0x0000000d00103308 */ /* 0x000e620000000c00 */
[----:B------:R-:W-:Y:S01]  /*22450*/  @!P0 SHF.R.S32.HI R20, RZ, 0x1f, R238 ;  /* 0x0000001fff148819 */ /* 0x000fe200000114ee */
[----:B------:R2:W5:Y:S01]  /*22460*/  LD.E.64 R80, desc[UR4][R10.64+0x90] ;  /* 0x000090040a507980 */ /* 0x000562000c101b00 */
[----:B------:R-:W-:Y:S01]  /*22470*/  BSSY B0, `(.L_x_1469) ;  /* 0x0000024000007945 */ /* 0x000fe20003800000 */
[----:B------:R-:W-:Y:S01]  /*22480*/  MOV R76, 0x7f800000 ;  /* 0x7f800000004c7802 */ /* 0x000fe20000000f00 */
[----:B-1----:R-:W-:Y:S01]  /*22490*/  @P4 FMUL.FTZ R17, R17, 0.69314718246459960938 ;  /* 0x3f31721811114820 */ /* 0x002fe20000410000 */
[----:B------:R-:W-:-:S04]  /*224a0*/  @P3 FMUL.FTZ R16, R16, 0.69314718246459960938 ;  /* 0x3f31721810103820 */ /* 0x000fc80000410000 */
[----:B-----5:R-:W-:Y:S01]  /*224b0*/  @P3 FFMA.FTZ R76, R4, R3, R16 ;  /* 0x00000003044c3223 */ /* 0x020fe20000010010 */
[----:B---3--:R-:W-:Y:S01]  /*224c0*/  ISETP.NE.AND P1, PT, R9, RZ, PT ;  /* 0x000000ff0900720c */ /* 0x008fe20003f25270 */
[----:B--2---:R-:W-:-:S04]  /*224d0*/  @!P0 IMAD R15, R19, R238, RZ ;  /* 0x000000ee130f8224 */ /* 0x004fc800078e02ff */
[----:B------:R-:W-:Y:S02]  /*224e0*/  @!P0 IMAD R15, R18, R20, R15 ;  /* 0x00000014120f8224 */ /* 0x000fe400078e020f */
[-C--:B----4-:R-:W-:Y:S02]  /*224f0*/  @P0 IMAD R0, R83, R242.reuse, RZ ;  /* 0x000000f253000224 */ /* 0x090fe400078e02ff */
[----:B------:R-:W-:-:S04]  /*22500*/  @P0 IMAD.WIDE.U32 R20, R82, R242, RZ ;  /* 0x000000f252140225 */ /* 0x000fc800078e00ff */
[----:B------:R-:W-:Y:S01]  /*22510*/  @!P0 IMAD.WIDE.U32 R18, R18, R238, RZ ;  /* 0x000000ee12128225 */ /* 0x000fe200078e00ff */
[----:B------:R-:W-:-:S03]  /*22520*/  MOV R9, 0x7f800000 ;  /* 0x7f80000000097802 */ /* 0x000fc60000000f00 */
[----:B------:R-:W-:Y:S01]  /*22530*/  @P4 FFMA.FTZ R9, R4, R164, R17 ;  /* 0x000000a404094223 */ /* 0x000fe20000010011 */
[----:B------:R-:W-:Y:S02]  /*22540*/  @P0 IADD3 R0, R21, R0, RZ ;  /* 0x0000000015000210 */ /* 0x000fe40007ffe0ff */
[----:B------:R-:W-:Y:S02]  /*22550*/  @P0 MOV R8, R20 ;  /* 0x0000001400080202 */ /* 0x000fe40000000f00 */
        /* <DEDUP_REMOVED lines=13> */
.L_x_1470:
        /* <DEDUP_REMOVED lines=8> */
.L_x_1471:
[----:B------:R-:W-:Y:S05]  /*226b0*/  BSYNC B0 ;  /* 0x0000000000007941 */ /* 0x000fea0003800000 */
.L_x_1469:
        /* <DEDUP_REMOVED lines=37> */
[----:B------:R-:W-:Y:S02]  /*22910*/  IMAD R4, R239, -0x40, R240 ;  /* 0xffffffc0ef047824 */ /* 0x000fe400078e02f0 */
[----:B------:R-:W-:Y:S02]  /*22920*/  VIADD R77, R3, 0x8 ;  /* 0x00000008034d7836 */ /* 0x000fe40000000000 */
        /* <DEDUP_REMOVED lines=14> */
.L_x_1473:
[----:B------:R-:W-:Y:S05]  /*22a10*/  BSYNC B0 ;  /* 0x0000000000007941 */ /* 0x000fea0003800000 */
.L_x_1472:
[----:B------:R-:W3:Y:S01]  /*22a20*/  S2R R3, SR_TID.X ;  /* 0x0000000000037919 */ /* 0x000ee20000002100 */
[----:B------:R-:W-:Y:S02]  /*22a30*/  LEA.HI R5, R5, R2, RZ, 0x3 ;  /* 0x0000000205057211 */ /* 0x000fe400078f18ff */
[----:B------:R-:W-:Y:S02]  /*22a40*/  R2UR UR4, R6 ;  /* 0x00000000060472ca */ /* 0x000fe400000e0000 */
[----:B------:R-:W-:Y:S02]  /*22a50*/  LOP3.LUT R5, R5, 0xfffffff8, RZ, 0xc0, !PT ;  /* 0xfffffff805057812 */ /* 0x000fe400078ec0ff */
[----:B------:R-:W-:-:S03]  /*22a60*/  R2UR UR5, R7 ;  /* 0x00000000070572ca */ /* 0x000fc600000e0000 */
[----:B------:R-:W-:-:S04]  /*22a70*/  IMAD.IADD R5, R2, 0x1, -R5 ;  /* 0x0000000102057824 */ /* 0x000fc800078e0a05 */
[----:B-----5:R-:W-:Y:S02]  /*22a80*/  IMAD.SHL.U32 R86, R5, 0x8, RZ ;  /* 0x0000000805567824 */ /* 0x020fe400078e00ff */
[----:B------:R-:W-:-:S03]  /*22a90*/  IMAD.SHL.U32 R239, R239, 0x40, RZ ;  /* 0x00000040efef7824 */ /* 0x000fc600078e00ff */
[--C-:B------:R-:W-:Y:S01]  /*22aa0*/  SHF.R.S32.HI R87, RZ, 0x1f, R86.reuse ;  /* 0x0000001fff577819 */ /* 0x100fe20000011456 */
[----:B-1----:R1:W5:Y:S01]  /*22ab0*/  LD.E R10, desc[UR4][R10.64+0xc0] ;  /* 0x0000c0040a0a7980 */ /* 0x002362000c101900 */
[--C-:B--2---:R-:W-:Y:S01]  /*22ac0*/  SHF.R.S32.HI R76, RZ, 0x1f, R239.reuse ;  /* 0x0000001fff4c7819 */ /* 0x104fe200000114ef */
[----:B------:R-:W-:Y:S01]  /*22ad0*/  IMAD.IADD R240, R240, 0x1, -R239 ;  /* 0x00000001f0f07824 */ /* 0x000fe200078e0aef */
[----:B------:R-:W-:Y:S01]  /*22ae0*/  SHF.R.S32.HI R5, RZ, 0x1f, R237 ;  /* 0x0000001fff057819 */ /* 0x000fe200000114ed */
[----:B------:R-:W-:Y:S01]  /*22af0*/  IMAD.WIDE.U32 R78, R82, R239, R86 ;  /* 0x000000ef524e7225 */ /* 0x000fe200078e0056 */
[----:B------:R-:W-:Y:S03]  /*22b00*/  BSSY B0, `(.L_x_1474) ;  /* 0x0000032000007945 */ /* 0x000fe60003800000 */
[----:B------:R-:W-:Y:S01]  /*22b10*/  IMAD R2, R81, R237, RZ ;  /* 0x000000ed51027224 */ /* 0x000fe200078e02ff */
[----:B---3--:R-:W-:-:S03]  /*22b20*/  SHF.R.S32.HI R4, RZ, 0x1f, R3 ;  /* 0x0000001fff047819 */ /* 0x008fc60000011403 */
[----:B------:R-:W-:Y:S01]  /*22b30*/  IMAD R2, R80, R5, R2 ;  /* 0x0000000550027224 */ /* 0x000fe200078e0202 */
[----:B------:R-:W-:-:S04]  /*22b40*/  LEA.HI R4, R4, R3, RZ, 0x3 ;  /* 0x0000000304047211 */ /* 0x000fc800078f18ff */
[----:B------:R-:W-:Y:S02]  /*22b50*/  SHF.R.S32.HI R9, RZ, 0x3, R4 ;  /* 0x00000003ff097819 */ /* 0x000fe40000011404 */
[----:B------:R-:W-:Y:S01]  /*22b60*/  LOP3.LUT R4, R4, 0xfffffff8, RZ, 0xc0, !PT ;  /* 0xfffffff804047812 */ /* 0x000fe200078ec0ff */
[----:B-1----:R-:W-:Y:S02]  /*22b70*/  IMAD R11, R83, R239, RZ ;  /* 0x000000ef530b7224 */ /* 0x002fe400078e02ff */
[----:B------:R-:W-:Y:S02]  /*22b80*/  VIADD R5, R9, 0x10 ;  /* 0x0000001009057836 */ /* 0x000fe40000000000 */
[----:B------:R-:W-:Y:S01]  /*22b90*/  IMAD R11, R82, R76, R11 ;  /* 0x0000004c520b7224 */ /* 0x000fe200078e020b */
[----:B------:R-:W-:Y:S01]  /*22ba0*/  IADD3 R76, P1, R8, R78, RZ ;  /* 0x0000004e084c7210 */ /* 0x000fe20007f3e0ff */
[----:B------:R-:W-:Y:S01]  /*22bb0*/  IMAD.IADD R4, R3, 0x1, -R4 ;  /* 0x0000000103047824 */ /* 0x000fe200078e0a04 */
[-C--:B------:R-:W-:Y:S01]  /*22bc0*/  ISETP.GE.AND P0, PT, R5, R240.reuse, PT ;  /* 0x000000f00500720c */ /* 0x080fe20003f06270 */
[C---:B------:R-:W-:Y:S01]  /*22bd0*/  VIADD R5, R9.reuse, 0x30 ;  /* 0x0000003009057836 */ /* 0x040fe20000000000 */
[----:B------:R-:W-:Y:S01]  /*22be0*/  IADD3.X R77, R0, R79, R11, P1, !PT ;  /* 0x0000004f004d7210 */ /* 0x000fe20000ffe40b */
[----:B------:R-:W-:Y:S01]  /*22bf0*/  IMAD.SHL.U32 R4, R4, 0x8, RZ ;  /* 0x0000000804047824 */ /* 0x000fe200078e00ff */
[----:B------:R-:W-:-:S02]  /*22c00*/  ISETP.GE.AND P1, PT, R9, R240, PT ;  /* 0x000000f00900720c */ /* 0x000fc40003f26270 */
[----:B------:R-:W-:Y:S01]  /*22c10*/  IADD3 R3, R9, 0x20, RZ ;  /* 0x0000002009037810 */ /* 0x000fe20007ffe0ff */
[----:B------:R-:W-:Y:S01]  /*22c20*/  IMAD.WIDE.U32 R80, R80, R237, R76 ;  /* 0x000000ed50507225 */ /* 0x000fe200078e004c */
[-C--:B------:R-:W-:Y:S02]  /*22c30*/  ISETP.GE.AND P5, PT, R5, R240.reuse, PT ;  /* 0x000000f00500720c */ /* 0x080fe40003fa6270 */
[----:B------:R-:W-:Y:S01]  /*22c40*/  ISETP.GE.AND P6, PT, R3, R240, PT ;  /* 0x000000f00300720c */ /* 0x000fe20003fc6270 */
[C---:B------:R-:W-:Y:S01]  /*22c50*/  VIADD R5, R4.reuse, 0x40 ;  /* 0x0000004004057836 */ /* 0x040fe20000000000 */
[----:B------:R-:W-:Y:S01]  /*22c60*/  SHF.R.S32.HI R11, RZ, 0x1f, R9 ;  /* 0x0000001fff0b7819 */ /* 0x000fe20000011409 */
[C---:B------:R-:W-:Y:S01]  /*22c70*/  VIADD R77, R4.reuse, 0x80 ;  /* 0x00000080044d7836 */ /* 0x040fe20000000000 */
[----:B------:R-:W-:Y:S01]  /*22c80*/  IADD3 R3, R4, 0xc0, RZ ;  /* 0x000000c004037810 */ /* 0x000fe20007ffe0ff */
[----:B------:R-:W-:Y:S02]  /*22c90*/  IMAD.IADD R89, R81, 0x1, R2 ;  /* 0x0000000151597824 */ /* 0x000fe400078e0202 */
[----:B------:R-:W-:Y:S06]  /*22ca0*/  @P1 BRA `(.L_x_1475) ;  /* 0x00000000005c1947 */ /* 0x000fec0003800000 */
        /* <DEDUP_REMOVED lines=23> */
.L_x_1475:
[----:B------:R-:W-:Y:S05]  /*22e20*/  BSYNC B0 ;  /* 0x0000000000007941 */ /* 0x000fea0003800000 */
.L_x_1474:
[----:B------:R-:W-:Y:S04]  /*22e30*/  BSSY B0, `(.L_x_1476) ;  /* 0x000001c000007945 */ /* 0x000fe80003800000 */
[----:B------:R-:W-:Y:S05]  /*22e40*/  @P0 BRA `(.L_x_1477) ;  /* 0x0000000000680947 */ /* 0x000fea0003800000 */
        /* <DEDUP_REMOVED lines=26> */
.L_x_1477:
[----:B------:R-:W-:Y:S05]  /*22ff0*/  BSYNC B0 ;  /* 0x0000000000007941 */ /* 0x000fea0003800000 */
.L_x_1476:
[----:B------:R-:W-:Y:S04]  /*23000*/  BSSY B0, `(.L_x_1478) ;  /* 0x000001c000007945 */ /* 0x000fe80003800000 */
[----:B------:R-:W-:Y:S05]  /*23010*/  @P6 BRA `(.L_x_1479) ;  /* 0x0000000000686947 */ /* 0x000fea0003800000 */
[----:B--2---:R-:W-:Y:S01]  /*23020*/  IADD3 R19, P3, R9, 0x20, RZ ;  /* 0x0000002009137810 */ /* 0x004fe20007f7e0ff */
        /* <DEDUP_REMOVED lines=25> */
.L_x_1479:
[----:B------:R-:W-:Y:S05]  /*231c0*/  BSYNC B0 ;  /* 0x0000000000007941 */ /* 0x000fea0003800000 */
.L_x_1478:
[----:B------:R-:W-:-:S04]  /*231d0*/  MOV R237, 0x0 ;  /* 0x0000000000ed7802 */ /* 0x000fc80000000f00 */
[----:B-123-5:R-:W-:Y:S05]  /*231e0*/  @P5 RET.REL.NODEC R236 `(_ZN5flash24flash_fwd_splitkv_kernelI23Flash_fwd_kernel_traitsILi256ELi64ELi64ELi4ELb0ELb0EN7cutlass10bfloat16_tE19Flash_kernel_traitsILi256ELi64ELi64ELi4ES3_EELb0ELb0ELb0ELb0ELb0ELb1ELb0ELb1EEEvNS_16Flash_fwd_paramsE) ;  /* 0xfffffdccec845950 */ /* 0x02efea0003c3ffff */
[----:B------:R-:W-:Y:S01]  /*231f0*/  IADD3 R9, P0, R9, 0x30, RZ ;  /* 0x0000003009097810 */ /* 0x000fe20007f1e0ff */
[----:B------:R-:W-:Y:S01]  /*23200*/  IMAD.MOV.U32 R4, RZ, RZ, R80 ;  /* 0x000000ffff047224 */ /* 0x000fe200078e0050 */
[-C--:B------:R-:W-:Y:S01]  /*23210*/  ISETP.GE.AND P3, PT, R86, R10.reuse, PT ;  /* 0x0000000a5600720c */ /* 0x080fe20003f66270 */
[----:B------:R-:W-:Y:S01]  /*23220*/  IMAD.MOV.U32 R237, RZ, RZ, 0x0 ;  /* 0x00000000ffed7424 */ /* 0x000fe200078e00ff */
[-C--:B------:R-:W-:Y:S01]  /*23230*/  ISETP.GE.AND P2, PT, R5, R10.reuse, PT ;  /* 0x0000000a0500720c */ /* 0x080fe20003f46270 */
[----:B------:R-:W-:Y:S01]  /*23240*/  IMAD.X R11, RZ, RZ, R11, P0 ;  /* 0x000000ffff0b7224 */ /* 0x000fe200000e060b */
[-C--:B------:R-:W-:Y:S01]  /*23250*/  ISETP.GE.AND P1, PT, R77, R10.reuse, PT ;  /* 0x0000000a4d00720c */ /* 0x080fe20003f26270 */
[----:B------:R-:W-:Y:S01]  /*23260*/  IMAD.MOV.U32 R5, RZ, RZ, R89 ;  /* 0x000000ffff057224 */ /* 0x000fe200078e0059 */
[----:B------:R-:W-:Y:S01]  /*23270*/  ISETP.GE.AND P0, PT, R3, R10, PT ;  /* 0x0000000a0300720c */ /* 0x000fe20003f06270 */
[----:B------:R-:W-:Y:S02]  /*23280*/  IMAD R11, R11, R82, RZ ;  /* 0x000000520b0b7224 */ /* 0x000fe400078e02ff */
[----:B------:R-:W-:-:S04]  /*23290*/  IMAD.WIDE.U32 R4, R82, R9, R4 ;  /* 0x0000000952047225 */ /* 0x000fc800078e0004 */
        /* <DEDUP_REMOVED lines=8> */
[----:B------:R-:W-:-:S04]  /*23320*/  LEA R2, P4, R4, R84, 0x1 ;  /* 0x0000005404027211 */ /* 0x000fc800078808ff */
[----:B------:R-:W-:-:S05]  /*23330*/  LEA.HI.X R3, R4, R85, R11, 0x1, P4 ;  /* 0x0000005504037211 */ /* 0x000fca00020f0c0b */
[----:B------:R-:W-:Y:S04]  /*23340*/  @!P3 ST.E.128 desc[UR10][R2.64], R56 ;  /* 0x000000380200b985 */ /* 0x000fe8000c101d0a */
[----:B------:R-:W-:Y:S04]  /*23350*/  @!P2 ST.E.128 desc[UR8][R2.64+0x80], R40 ;  /* 0x000080280200a985 */ /* 0x000fe8000c101d08 */
[----:B------:R1:W-:Y:S02]  /*23360*/  @!P1 ST.E.128 desc[UR4][R2.64+0x100], R24 ;  /* 0x0001001802009985 */ /* 0x0003e4000c101d04 */
[----:B-1----:R-:W-:Y:S05]  /*23370*/  @P0 RET.REL.NODEC R236 `(_ZN5flash24flash_fwd_splitkv_kernelI23Flash_fwd_kernel_traitsILi256ELi64ELi64ELi4ELb0ELb0EN7cutlass10bfloat16_tE19Flash_kernel_traitsILi256ELi64ELi64ELi4ES3_EELb0ELb0ELb0ELb0ELb0ELb1ELb0ELb1EEEvNS_16Flash_fwd_paramsE) ;  /* 0xfffffdccec200950 */ /* 0x002fea0003c3ffff */
[----:B------:R-:W-:Y:S01]  /*23380*/  R2UR UR4, R6 ;  /* 0x00000000060472ca */ /* 0x000fe200000e0000 */
[----:B------:R-:W-:Y:S01]  /*23390*/  IMAD.MOV.U32 R237, RZ, RZ, 0x0 ;  /* 0x00000000ffed7424 */ /* 0x000fe200078e00ff */
[----:B------:R-:W-:-:S13]  /*233a0*/  R2UR UR5, R7 ;  /* 0x00000000070572ca */ /* 0x000fda00000e0000 */
[----:B------:R1:W-:Y:S02]  /*233b0*/  ST.E.128 desc[UR4][R2.64+0x180], R72 ;  /* 0x0001804802007985 */ /* 0x0003e4000c101d04 */
[----:B-1----:R-:W-:Y:S05]  /*233c0*/  RET.REL.NODEC R236 `(_ZN5flash24flash_fwd_splitkv_kernelI23Flash_fwd_kernel_traitsILi256ELi64ELi64ELi4ELb0ELb0EN7cutlass10bfloat16_tE19Flash_kernel_traitsILi256ELi64ELi64ELi4ES3_EELb0ELb0ELb0ELb0ELb0ELb1ELb0ELb1EEEvNS_16Flash_fwd_paramsE) ;  /* 0xfffffdccec0c7950 */ /* 0x002fea0003c3ffff */
.L_x_1468:
[----:B------:R-:W-:Y:S01]  /*233d0*/  MOV R5, 0x2 ;  /* 0x0000000200057802 */ /* 0x000fe20000000f00 */
[----:B------:R-:W-:Y:S01]  /*233e0*/  IMAD.MOV.U32 R0, RZ, RZ, 0x1f ;  /* 0x0000001fff007424 */ /* 0x000fe200078e00ff */
[----:B------:R-:W-:-:S07]  /*233f0*/  MOV R2, 0xffffffff ;  /* 0xffffffff00027802 */ /* 0x000fce0000000f00 */
[----:B-1---5:R-:W-:Y:S05]  /*23400*/  WARPSYNC.COLLECTIVE R2, `(.L_x_1480) ;  /* 0x0000000002087348 */ /* 0x022fea0003c00000 */
[----:B------:R2:W3:Y:S02]  /*23410*/  SHFL.BFLY P0, R13, R249, R5, R0 ;  /* 0x0c000005f90d7389 */ /* 0x0004e40000000000 */
[----:B-123-5:R-:W-:Y:S01]  /*23420*/  ENDCOLLECTIVE ;  /* 0x000000000000791b */ /* 0x02efe20003800000 */
.L_x_1480:
[----:B------:R-:W-:Y:S02]  /*23430*/  IMAD.MOV.U32 R8, RZ, RZ, R13 ;  /* 0x000000ffff087224 */ /* 0x000fe400078e000d */
[----:B------:R-:W-:Y:S02]  /*23440*/  IMAD.MOV.U32 R5, RZ, RZ, 0x1 ;  /* 0x00000001ff057424 */ /* 0x000fe400078e00ff */
[----:B------:R-:W-:-:S05]  /*23450*/  FADD.FTZ R9, R8, R249 ;  /* 0x000000f908097221 */ /* 0x000fca0000010000 */
[----:B------:R-:W-:-:S07]  /*23460*/  MOV R249, R9 ;  /* 0x0000000900f97202 */ /* 0x000fce0000000f00 */
[----:B------:R-:W-:Y:S05]  /*23470*/  WARPSYNC.COLLECTIVE R2, `(.L_x_1481) ;  /* 0x0000000002087348 */ /* 0x000fea0003c00000 */
[----:B------:R1:W2:Y:S02]  /*23480*/  SHFL.BFLY P0, R13, R249, R5, R0 ;  /* 0x0c000005f90d7389 */ /* 0x0002a40000000000 */
[----:B-12---:R-:W-:Y:S01]  /*23490*/  ENDCOLLECTIVE ;  /* 0x000000000000791b */ /* 0x006fe20003800000 */
.L_x_1481:
[----:B------:R-:W-:Y:S01]  /*234a0*/  MOV R249, R247 ;  /* 0x000000f700f97202 */ /* 0x000fe20000000f00 */
[----:B------:R-:W-:Y:S01]  /*234b0*/  IMAD.MOV.U32 R5, RZ, RZ, 0x2 ;  /* 0x00000002ff057424 */ /* 0x000fe200078e00ff */
[----:B------:R-:W-:-:S07]  /*234c0*/  MOV R8, R13 ;  /* 0x0000000d00087202 */ /* 0x000fce0000000f00 */
[----:B------:R-:W-:Y:S05]  /*234d0*/  WARPSYNC.COLLECTIVE R2, `(.L_x_1482) ;  /* 0x0000000002087348 */ /* 0x000fea0003c00000 */
[----:B------:R1:W2:Y:S02]  /*234e0*/  SHFL.BFLY P0, R13, R249, R5, R0 ;  /* 0x0c000005f90d7389 */ /* 0x0002a40000000000 */
[----:B-12---:R-:W-:Y:S01]  /*234f0*/  ENDCOLLECTIVE ;  /* 0x000000000000791b */ /* 0x006fe20003800000 */
.L_x_1482:
[----:B------:R-:W-:Y:S01]  /*23500*/  FADD.FTZ R8, R9, R8 ;  /* 0x0000000809087221 */ /* 0x000fe20000010000 */
[----:B------:R-:W-:Y:S01]  /*23510*/  FADD.FTZ R12, R13, R247 ;  /* 0x000000f70d0c7221 */ /* 0x000fe20000010000 */
[----:B------:R-:W-:-:S04]  /*23520*/  MOV R5, 0x1 ;  /* 0x0000000100057802 */ /* 0x000fc80000000f00 */
[----:B------:R-:W-:-:S07]  /*23530*/  MOV R249, R12 ;  /* 0x0000000c00f97202 */ /* 0x000fce0000000f00 */
[----:B------:R-:W-:Y:S05]  /*23540*/  WARPSYNC.COLLECTIVE R2, `(.L_x_1483) ;  /* 0x0000000002087348 */ /* 0x000fea0003c00000 */
[----:B------:R1:W2:Y:S02]  /*23550*/  SHFL.BFLY P0, R13, R249, R5, R0 ;  /* 0x0c000005f90d7389 */ /* 0x0002a40000000000 */
[----:B-12---:R-:W-:Y:S01]  /*23560*/  ENDCOLLECTIVE ;  /* 0x000000000000791b */ /* 0x006fe20003800000 */
.L_x_1483:
[----:B------:R-:W-:Y:S05]  /*23570*/  BRA `(.L_x_1484) ;  /* 0xffffffd800d87947 */ /* 0x000fea000383ffff */
.L_x_1485:
        /* <DEDUP_REMOVED lines=16> */
.L_x_9001:


//--------------------- .text._ZN5flash24flash_fwd_splitkv_kernelI23Flash_fwd_kernel_traitsILi256ELi64ELi64ELi4ELb0ELb0EN7cutlass10bfloat16_tE19Flash_kernel_traitsILi256ELi64ELi64ELi4ES3_EELb0ELb0ELb0ELb0ELb0ELb0ELb1ELb0EEEvNS_16Flash_fwd_paramsE --------------------------
	.section	.text._ZN5flash24flash_fwd_splitkv_kernelI23Flash_fwd_kernel_traitsILi256ELi64ELi64ELi4ELb0ELb0EN7cutlass10bfloat16_tE19Flash_kernel_traitsILi256ELi64ELi64ELi4ES3_EELb0ELb0ELb0ELb0ELb0ELb0ELb1ELb0EEEvNS_16Flash_fwd_paramsE,"ax",@progbits
	.align	128
        .global         _ZN5flash24flash_fwd_splitkv_kernelI23Flash_fwd_kernel_traitsILi256ELi64ELi64ELi4ELb0ELb0EN7cutlass10bfloat16_tE19Flash_kernel_traitsILi256ELi64ELi64ELi4ES3_EELb0ELb0ELb0ELb0ELb0ELb0ELb1ELb0EEEvNS_16Flash_fwd_paramsE
        .type           _ZN5flash24flash_fwd_splitkv_kernelI23Flash_fwd_kernel_traitsILi256ELi64ELi64ELi4ELb0ELb0EN7cutlass10bfloat16_tE19Flash_kernel_traitsILi256ELi64ELi64ELi4ES3_EELb0ELb0ELb0ELb0ELb0ELb0ELb1ELb0EEEvNS_16Flash_fwd_paramsE,@function
        .size           _ZN5flash24flash_fwd_splitkv_kernelI23Flash_fwd_kernel_traitsILi256ELi64ELi64ELi4ELb0ELb0EN7cutlass10bfloat16_tE19Flash_kernel_traitsILi256ELi64ELi64ELi4ES3_EELb0ELb0ELb0ELb0ELb0ELb0ELb1ELb0EEEvNS_16Flash_fwd_paramsE,(.L_x_9042 - _ZN5flash24flash_fwd_splitkv_kernelI23Flash_fwd_kernel_traitsILi256ELi64ELi64ELi4ELb0ELb0EN7cutlass10bfloat16_tE19Flash_kernel_traitsILi256ELi64ELi64ELi4ES3_EELb0ELb0ELb0ELb0ELb0ELb0ELb1ELb0EEEvNS_16Flash_fwd_paramsE)
        .other          _ZN5flash24flash_fwd_splitkv_kernelI23Flash_fwd_kernel_traitsILi256ELi64ELi64ELi4ELb0ELb0EN7cutlass10bfloat16_tE19Flash_kernel_traitsILi256ELi64ELi64ELi4ES3_EELb0ELb0ELb0ELb0ELb0ELb0ELb1ELb0EEEvNS_16Flash_fwd_paramsE,@"STO_CUDA_ENTRY STV_DEFAULT"
_ZN5flash24flash_fwd_splitkv_kernelI23Flash_fwd_kernel_traitsILi256ELi64ELi64ELi4ELb0ELb0EN7cutlass10bfloat16_tE19Flash_kernel_traitsILi256ELi64ELi64ELi4ES3_EELb0ELb0ELb0ELb0ELb0ELb0ELb1ELb0EEEvNS_16Flash_fwd_paramsE:
.text._ZN5flash24flash_fwd_splitkv_kernelI23Flash_fwd_kernel_traitsILi256ELi64ELi64ELi4ELb0ELb0EN7cutlass10bfloat16_tE19Flash_kernel_traitsILi256ELi64ELi64ELi4ES3_EELb0ELb0ELb0ELb0ELb0ELb0ELb1ELb0EEEvNS_16Flash_fwd_paramsE:
[----:B------:R-:W-:Y:S01]  /*0000*/  LDC R1, c[0x0][0x28] ;  /* 0x00000a00ff017b82 */ /* 0x000fe20000000800 */
[----:B------:R-:W-:-:S07]  /*0010*/  ULDC UR6, c[0x0][0x270] ;  /* 0x00009c0000067ab9 */ /* 0x000fce0000000800 */
[----:B------:R-:W1:Y:S01]  /*0020*/  S2UR UR8, SR_CTAID.Z ;  /* 0x00000000000879c3 */ /* 0x000e620000002700 */
[----:B------:R-:W2:Y:S01]  /*0030*/  I2F.U32.RP R2, UR6 ;  /* 0x0000000600027d06 */ /* 0x000ea20008209000 */
[----:B------:R-:W-:Y:S01]  /*0040*/  UISETP.NE.U32.AND UP2, UPT, UR6, URZ, UPT ;  /* 0x0000003f0600728c */ /* 0x000fe2000bf45070 */
[----:B------:R-:W-:Y:S01]  /*0050*/  ULDC.64 UR10, c[0x0][0x2f0] ;  /* 0x0000bc00000a7ab9 */ /* 0x000fe20000000a00 */
[----:B------:R-:W-:-:S05]  /*0060*/  ULDC.64 UR20, c[0x0][0x208] ;  /* 0x0000820000147ab9 */ /* 0x000fca0000000a00 */
[----:B--2---:R-:W2:Y:S02]  /*0070*/  MUFU.RCP R0, R2 ;  /* 0x0000000200007308 */ /* 0x004ea40000001000 */
[----:B--2---:R-:W-:-:S06]  /*0080*/  VIADD R0, R0, 0xffffffe ;  /* 0x0ffffffe00007836 */ /* 0x004fcc0000000000 */
[----:B------:R-:W2:Y:S02]  /*0090*/  F2I.FTZ.U32.TRUNC.NTZ R0, R0 ;  /* 0x0000000000007305 */ /* 0x000ea4000021f000 */
[----:B--2---:R-:W-:-:S13]  /*00a0*/  R2UR UR5, R0 ;  /* 0x00000000000572ca */ /* 0x004fda00000e0000 */
[----:B------:R-:W-:-:S04]  /*00b0*/  UIADD3 UR4, URZ, -UR5, URZ ;  /* 0x800000053f047290 */ /* 0x000fc8000fffe03f */
[----:B------:R-:W-:-:S03]  /*00c0*/  UIMAD UR7, UR4, UR6, URZ ;  /* 0x00000006040772a4 */ /* 0x000fc6000f8e023f */
[----:B------:R-:W-:Y:S02]  /*00d0*/  UMOV UR4, URZ ;  /* 0x0000003f00047c82 */ /* 0x000fe40008000000 */
[----:B------:R-:W-:-:S04]  /*00e0*/  UIMAD.WIDE.U32 UR4, UR5, UR7, UR4 ;  /* 0x00000007050472a5 */ /* 0x000fc8000f8e0004 */
[----:B-1----:R-:W-:-:S03]  /*00f0*/  UIMAD.WIDE.U32 UR14, UR5, UR8, URZ ;  /* 0x00000008050e72a5 */ /* 0x002fc6000f8e003f */
[----:B------:R-:W-:Y:S01]  /*0100*/  ULDC.64 UR4, c[0x0][0x2f0] ;  /* 0x0000bc0000047ab9 */ /* 0x000fe20000000a00 */
[----:B------:R-:W-:Y:S02]  /*0110*/  UIADD3 UR7, -UR15, URZ, URZ ;  /* 0x0000003f0f077290 */ /* 0x000fe4000fffe13f */
[----:B------:R-:W-:Y:S02]  /*0120*/  UISETP.NE.U32.AND UP1, UPT, UR4, URZ, UPT ;  /* 0x0000003f0400728c */ /* 0x000fe4000bf25070 */
[----:B------:R-:W-:Y:S02]  /*0130*/  UIMAD UR7, UR6, UR7, UR8 ;  /* 0x00000007060772a4 */ /* 0x000fe4000f8e0208 */
[----:B------:R-:W-:Y:S02]  /*0140*/  UISETP.NE.AND.EX UP1, UPT, UR5, URZ, UPT, UP1 ;  /* 0x0000003f0500728c */ /* 0x000fe4000bf25310 */
[----:B------:R-:W-:Y:S01]  /*0150*/  UISETP.GE.U32.AND UP0, UPT, UR7, UR6, UPT ;  /* 0x000000060700728c */ /* 0x000fe2000bf06070 */
[----:B------:R-:W-:-:S03]  /*0160*/  ULDC.64 UR4, c[0x0][0x300] ;  /* 0x0000c00000047ab9 */ /* 0x000fc60000000a00 */
[----:B------:R-:W-:-:S07]  /*0170*/  PLOP3.LUT P2, PT, PT, PT, UP1, 0x80, 0x0 ;  /* 0x000000000000781c */ /* 0x000fce0003f4f018 */
[----:B------:R-:W-:Y:S02]  /*0180*/  @UP0 UIADD3 UR7, UR7, -UR6, URZ ;  /* 0x8000000607070290 */ /* 0x000fe4000fffe03f */
[----:B------:R-:W-:Y:S02]  /*0190*/  @UP0 UIADD3 UR15, UR15, 0x1, URZ ;  /* 0x000000010f0f0890 */ /* 0x000fe4000fffe03f */
[----:B------:R-:W-:Y:S02]  /*01a0*/  UISETP.GE.U32.AND UP3, UPT, UR7, UR6, UPT ;  /* 0x000000060700728c */ /* 0x000fe4000bf66070 */
[----:B------:R-:W-:Y:S01]  /*01b0*/  UISETP.NE.U32.AND UP0, UPT, UR4, URZ, UPT ;  /* 0x0000003f0400728c */ /* 0x000fe2000bf05070 */
[----:B------:R-:W-:-:S03]  /*01c0*/  ULDC.U8 UR7, c[0x0][0x3c2] ;  /* 0x0000f08000077ab9 */ /* 0x000fc60000000000 */
[----:B------:R-:W-:-:S03]  /*01d0*/  UISETP.NE.AND.EX UP0, UPT, UR5, URZ, UPT, UP0 ;  /* 0x0000003f0500728c */ /* 0x000fc6000bf05300 */
[----:B------:R-:W-:Y:S02]  /*01e0*/  ULDC.64 UR4, c[0x0][0x2f8] ;  /* 0x0000be0000047ab9 */ /* 0x000fe40000000a00 */
[----:B------:R-:W-:Y:S02]  /*01f0*/  @UP3 UIADD3 UR15, UR15, 0x1, URZ ;  /* 0x000000010f0f3890 */ /* 0x000fe4000fffe03f */
[----:B------:R-:W-:Y:S01]  /*0200*/  @!UP2 ULOP3.LUT UR15, URZ, UR6, URZ, 0x33, !UPT ;  /* 0x000000063f0fa292 */ /* 0x000fe2000f8e333f */
[----:B------:R-:W-:Y:S01]  /*0210*/  PLOP3.LUT P0, PT, PT, PT, UP0, 0x80, 0x0 ;  /* 0x000000000000781c */ /* 0x000fe20003f0f008 */
[----:B------:R-:W-:Y:S02]  /*0220*/  UISETP.NE.AND UP3, UPT, UR7, URZ, UPT ;  /* 0x0000003f0700728c */ /* 0x000fe4000bf65270 */
[----:B------:R-:W-:Y:S01]  /*0230*/  UIMAD.WIDE UR10, UR15, 0x4, UR10 ;  /* 0x000000040f0a78a5 */ /* 0x000fe2000f8e020a */
[----:B------:R-:W-:Y:S01]  /*0240*/  @UP0 ULDC.64 UR12, c[0x0][0x300] ;  /* 0x0000c000000c0ab9 */ /* 0x000fe20000000a00 */
[----:B------:R-:W-:-:S02]  /*0250*/  UISETP.EQ.U32.AND UP2, UPT, UR4, URZ, UPT ;  /* 0x0000003f0400728c */ /* 0x000fc4000bf42070 */
[----:B------:R-:W-:Y:S02]  /*0260*/  @UP0 UIMAD.WIDE UR12, UR15, 0x4, UR12 ;  /* 0x000000040f0c08a5 */ /* 0x000fe4000f8e020c */
[----:B------:R-:W-:Y:S01]  /*0270*/  IMAD.U32 R10, RZ, RZ, UR10 ;  /* 0x0000000aff0a7e24 */ /* 0x000fe2000f8e00ff */
[----:B------:R-:W-:Y:S01]  /*0280*/  UISETP.EQ.OR.EX UP2, UPT, UR5, URZ, !UP3, UP2 ;  /* 0x0000003f0500728c */ /* 0x000fe2000df42720 */
[----:B------:R-:W-:Y:S01]  /*0290*/  IMAD.U32 R11, RZ, RZ, UR11 ;  /* 0x0000000bff0b7e24 */ /* 0x000fe2000f8e00ff */
[----:B------:R-:W-:Y:S01]  /*02a0*/  ULDC.64 UR10, c[0x0][0x2f8] ;  /* 0x0000be00000a7ab9 */ /* 0x000fe20000000a00 */
[----:B------:R-:W-:Y:S02]  /*02b0*/  IMAD.U32 R8, RZ, RZ, UR12 ;  /* 0x0000000cff087e24 */ /* 0x000fe4000f8e00ff */
[----:B------:R-:W-:Y:S01]  /*02c0*/  IMAD.U32 R9, RZ, RZ, UR13 ;  /* 0x0000000dff097e24 */ /* 0x000fe2000f8e00ff */
[----:B------:R-:W2:Y:S04]  /*02d0*/  @P2 LDG.E R6, desc[UR20][R10.64] ;  /* 0x000000140a062981 */ /* 0x000ea8000c1e1900 */
[----:B------:R-:W3:Y:S01]  /*02e0*/  @P2 LDG.E R0, desc[UR20][R10.64+0x4] ;  /* 0x000004140a002981 */ /* 0x000ee2000c1e1900 */
[----:B------:R-:W-:Y:S01]  /*02f0*/  PLOP3.LUT P1, PT, PT, PT, UP2, 0x80, 0x0 ;  /* 0x000000000000781c */ /* 0x000fe20003f2f028 */
[----:B------:R-:W-:-:S02]  /*0300*/  UIMAD.WIDE UR10, UR15, 0x4, UR10 ;  /* 0x000000040f0a78a5 */ /* 0x000fc4000f8e020a */
[----:B------:R-:W4:Y:S04]  /*0310*/  @P0 LDG.E R2, desc[UR20][R8.64] ;  /* 0x0000001408020981 */ /* 0x000f28000c1e1900 */
        /* <DEDUP_REMOVED lines=8> */
[----:B------:R-:W1:Y:S01]  /*03a0*/  S2UR UR10, SR_CTAID.Y ;  /* 0x00000000000a79c3 */ /* 0x000e620000002600 */
[----:B--2---:R-:W-:-:S02]  /*03b0*/  @P2 R2UR UR14, R6 ;  /* 0x00000000060e22ca */ /* 0x004fc400000e0000 */
[----:B---3--:R-:W-:Y:S02]  /*03c0*/  @P2 R2UR UR13, R0 ;  /* 0x00000000000d22ca */ /* 0x008fe400000e0000 */
[----:B----4-:R-:W-:Y:S02]  /*03d0*/  @P0 R2UR UR7, R2 ;  /* 0x00000000020702ca */ /* 0x010fe400000e0000 */
[----:B------:R-:W-:-:S04]  /*03e0*/  ISETP.NE.U32.AND P0, PT, RZ, UR4, PT ;  /* 0x00000004ff007c0c */ /* 0x000fc8000bf05070 */
[----:B------:R-:W-:-:S05]  /*03f0*/  ISETP.NE.AND.EX P0, PT, RZ, UR5, PT, P0 ;  /* 0x00000005ff007c0c */ /* 0x000fca000bf05300 */
[----:B------:R-:W-:Y:S02]  /*0400*/  @UP1 UIADD3 UR13, UR13, -UR14, URZ ;  /* 0x8000000e0d0d1290 */ /* 0x000fe4000fffe03f */
[----:B------:R-:W-:Y:S01]  /*0410*/  UIADD3 UR4, -UR15, URZ, URZ ;  /* 0x0000003f0f047290 */ /* 0x000fe2000fffe13f */
[----:B-----5:R-:W-:-:S03]  /*0420*/  @!P1 R2UR UR16, R3 ;  /* 0x00000000031092ca */ /* 0x020fc600000e0000 */
[----:B------:R-:W-:Y:S01]  /*0430*/  UIMAD UR8, UR6, UR4, UR8 ;  /* 0x00000004060872a4 */ /* 0x000fe2000f8e0208 */
[----:B------:R-:W-:Y:S01]  /*0440*/  @!UP1 ULDC UR13, c[0x0][0x2c4] ;  /* 0x0000b100000d9ab9 */ /* 0x000fe20000000800 */
[----:B-1----:R-:W-:Y:S10]  /*0450*/  @!P0 BRA `(.L_x_1486) ;  /* 0x00000000001c8947 */ /* 0x002ff40003800000 */
[----:B------:R-:W-:-:S13]  /*0460*/  PLOP3.LUT P0, PT, PT, PT, UP3, 0x80, 0x0 ;  /* 0x000000000000781c */ /* 0x000fda0003f0f038 */
[----:B------:R-:W2:Y:S04]  /*0470*/  @P0 LDG.E R0, desc[UR20][R4.64+0x4] ;  /* 0x0000041404000981 */ /* 0x000ea8000c1e1900 */
[----:B------:R-:W3:Y:S01]  /*0480*/  @!P0 LDG.E R2, desc[UR20][R4.64] ;  /* 0x0000001404028981 */ /* 0x000ee2000c1e1900 */
[----:B--2---:R-:W-:-:S13]  /*0490*/  @P0 R2UR UR11, R0 ;  /* 0x00000000000b02ca */ /* 0x004fda00000e0000 */
[----:B------:R-:W-:-:S07]  /*04a0*/  @UP3 UIADD3 UR11, UR11, -UR16, URZ ;  /* 0x800000100b0b3290 */ /* 0x000fce000fffe03f */
[----:B---3--:R-:W-:Y:S01]  /*04b0*/  @!P0 R2UR UR11, R2 ;  /* 0x00000000020b82ca */ /* 0x008fe200000e0000 */
[----:B------:R-:W-:-:S14]  /*04c0*/  BRA `(.L_x_1487) ;  /* 0x0000000000047947 */ /* 0x000fdc0003800000 */
.L_x_1486:
[----:B------:R-:W-:-:S04]  /*04d0*/  ULDC UR11, c[0x0][0x2c8] ;  /* 0x0000b200000b7ab9 */ /* 0x000fc80000000800 */
.L_x_1487:
[----:B------:R-:W-:Y:S02]  /*04e0*/  ULDC.64 UR4, c[0x0][0x308] ;  /* 0x0000c20000047ab9 */ /* 0x000fe40000000a00 */
[----:B------:R-:W-:-:S04]  /*04f0*/  UISETP.NE.U32.AND UP2, UPT, UR4, URZ, UPT ;  /* 0x0000003f0400728c */ /* 0x000fc8000bf45070 */
[----:B------:R-:W-:-:S06]  /*0500*/  UISETP.NE.AND.EX UP2, UPT, UR5, URZ, UPT, UP2 ;  /* 0x0000003f0500728c */ /* 0x000fcc000bf45320 */
[----:B------:R-:W-:-:S05]  /*0510*/  PLOP3.LUT P1, PT, PT, PT, UP2, 0x80, 0x0 ;  /* 0x000000000000781c */ /* 0x000fca0003f2f028 */
[----:B------:R-:W-:Y:S02]  /*0520*/  @UP2 ULDC.64 UR4, c[0x0][0x308] ;  /* 0x0000c20000042ab9 */ /* 0x000fe40000000a00 */
[----:B------:R-:W-:-:S06]  /*0530*/  @UP2 UIMAD.WIDE UR4, UR15, 0x4, UR4 ;  /* 0x000000040f0428a5 */ /* 0x000fcc000f8e0204 */
[----:B------:R-:W-:Y:S02]  /*0540*/  IMAD.U32 R3, RZ, RZ, UR5 ;  /* 0x00000005ff037e24 */ /* 0x000fe4000f8e00ff */
[----:B------:R-:W-:-:S05]  /*0550*/  IMAD.U32 R2, RZ, RZ, UR4 ;  /* 0x00000004ff027e24 */ /* 0x000fca000f8e00ff */
[----:B------:R1:W5:Y:S01]  /*0560*/  @P1 LDG.E R3, desc[UR20][R2.64] ;  /* 0x0000001402031981 */ /* 0x000362000c1e1900 */
[----:B------:R-:W-:-:S04]  /*0570*/  USHF.L.U32 UR9, UR9, 0x6, URZ ;  /* 0x0000000609097899 */ /* 0x000fc8000800063f */
[----:B------:R-:W-:-:S06]  /*0580*/  UISETP.GT.AND UP0, UPT, UR13, UR9, UPT ;  /* 0x000000090d00728c */ /* 0x000fcc000bf04270 */
[----:B------:R-:W-:-:S13]  /*0590*/  PLOP3.LUT P0, PT, PT, PT, UP0, 0x80, 0x0 ;  /* 0x000000000000781c */ /* 0x000fda0003f0f008 */
[----:B------:R-:W-:Y:S05]  /*05a0*/  @!P0 EXIT ;  /* 0x000000000000894d */ /* 0x000fea0003800000 */
[----:B------:R-:W-:Y:S01]  /*05b0*/  ULDC UR17, c[0x0][0x10] ;  /* 0x0000040000117ab9 */ /* 0x000fe20000000800 */
[----:B------:R-:W1:Y:S01]  /*05c0*/  LDC R0, c[0x0][0x10] ;  /* 0x00000400ff007b82 */ /* 0x000e620000000800 */
[----:B------:R-:W-:Y:S01]  /*05d0*/  ULDC UR5, c[0x0][0x2c8] ;  /* 0x0000b20000057ab9 */ /* 0x000fe20000000800 */
[----:B-----5:R-:W-:Y:S01]  /*05e0*/  @P1 R2UR UR22, R3 ;  /* 0x00000000031612ca */ /* 0x020fe200000e0000 */
[----:B------:R-:W-:-:S04]  /*05f0*/  UIADD3 UR5, UR5, 0x3f, URZ ;  /* 0x0000003f05057890 */ /* 0x000fc8000fffe03f */
[----:B------:R-:W-:-:S04]  /*0600*/  USHF.R.S32.HI UR4, URZ, 0x1f, UR5 ;  /* 0x0000001f3f047899 */ /* 0x000fc80008011405 */
[----:B------:R-:W-:-:S04]  /*0610*/  ULEA.HI UR4, UR4, UR5, URZ, 0x6 ;  /* 0x0000000504047291 */ /* 0x000fc8000f8f303f */
[----:B------:R-:W-:Y:S02]  /*0620*/  ULEA.HI.SX32 UR23, UR4, UR17, 0x1a ;  /* 0x0000001104177291 */ /* 0x000fe4000f8fd23f */
[----:B------:R-:W-:Y:S02]  /*0630*/  @UP2 UIADD3 UR22, UR22, -UR7, URZ ;  /* 0x8000000716162290 */ /* 0x000fe4000fffe03f */
[----:B------:R-:W-:Y:S01]  /*0640*/  UIADD3 UR23, UR23, -0x1, URZ ;  /* 0xffffffff17177890 */ /* 0x000fe2000fffe03f */
[-C--:B-1----:R-:W-:Y:S02]  /*0650*/  IABS R2, R0.reuse ;  /* 0x0000000000027213 */ /* 0x082fe40000000000 */
[----:B------:R-:W-:Y:S02]  /*0660*/  IABS R0, R0 ;  /* 0x0000000000007213 */ /* 0x000fe40000000000 */
[----:B------:R-:W-:-:S03]  /*0670*/  R2UR UR12, R2 ;  /* 0x00000000020c72ca */ /* 0x000fc600000e0000 */
[----:B------:R-:W-:-:S10]  /*0680*/  IMAD.MOV R0, RZ, RZ, -R0 ;  /* 0x000000ffff007224 */ /* 0x000fd400078e0a00 */
[----:B------:R-:W1:Y:S08]  /*0690*/  I2F.RP R5, UR12 ;  /* 0x0000000c00057d06 */ /* 0x000e700008209400 */
[----:B-1----:R-:W1:Y:S02]  /*06a0*/  MUFU.RCP R4, R5 ;  /* 0x0000000500047308 */ /* 0x002e640000001000 */
[----:B-1----:R-:W-:-:S06]  /*06b0*/  VIADD R4, R4, 0xffffffe ;  /* 0x0ffffffe04047836 */ /* 0x002fcc0000000000 */
[----:B------:R-:W1:Y:S02]  /*06c0*/  F2I.FTZ.U32.TRUNC.NTZ R2, R4 ;  /* 0x0000000400027305 */ /* 0x000e64000021f000 */
[----:B-1----:R-:W-:Y:S01]  /*06d0*/  R2UR UR5, R2 ;  /* 0x00000000020572ca */ /* 0x002fe200000e0000 */
[----:B------:R-:W-:Y:S01]  /*06e0*/  IMAD.U32 R2, RZ, RZ, UR23 ;  /* 0x00000017ff027e24 */ /* 0x000fe2000f8e00ff */
[----:B------:R-:W-:-:S04]  /*06f0*/  ULOP3.LUT UR23, UR23, UR17, URZ, 0x3c, !UPT ;  /* 0x0000001117177292 */ /* 0x000fc8000f8e3c3f */
[----:B------:R-:W-:-:S04]  /*0700*/  IABS R2, R2 ;  /* 0x0000000200027213 */ /* 0x000fc80000000000 */
[----:B------:R-:W-:-:S03]  /*0710*/  R2UR UR18, R2 ;  /* 0x00000000021272ca */ /* 0x000fc600000e0000 */
[----:B------:R-:W-:-:S04]  /*0720*/  UIADD3 UR4, URZ, -UR5, URZ ;  /* 0x800000053f047290 */ /* 0x000fc8000fffe03f */
[----:B------:R-:W-:-:S03]  /*0730*/  UIMAD UR19, UR4, UR12, URZ ;  /* 0x0000000c041372a4 */ /* 0x000fc6000f8e023f */
[----:B------:R-:W-:Y:S02]  /*0740*/  UMOV UR4, URZ ;  /* 0x0000003f00047c82 */ /* 0x000fe40008000000 */
[----:B------:R-:W-:Y:S01]  /*0750*/  UIMAD.WIDE.U32 UR24, UR5, UR19, UR4 ;  /* 0x00000013051872a5 */ /* 0x000fe2000f8e0004 */
[----:B------:R-:W-:-:S06]  /*0760*/  R2UR UR4, R0 ;  /* 0x00000000000472ca */ /* 0x000fcc00000e0000 */
[----:B------:R-:W-:Y:S02]  /*0770*/  UMOV UR5, UR25 ;  /* 0x0000001900057c82 */ /* 0x000fe40008000000 */
[----:B------:R-:W-:-:S07]  /*0780*/  UIMAD.WIDE.U32 UR24, UR5, UR18, URZ ;  /* 0x00000012051872a5 */ /* 0x000fce000f8e003f */
[----:B------:R-:W-:Y:S02]  /*0790*/  UMOV UR19, UR25 ;  /* 0x0000001900137c82 */ /* 0x000fe40008000000 */
[----:B------:R-:W-:-:S03]  /*07a0*/  UIMAD UR18, UR19, UR4, UR18 ;  /* 0x00000004131272a4 */ /* 0x000fc6000f8e0212 */
[----:B------:R-:W-:Y:S01]  /*07b0*/  @!UP2 ULDC.64 UR4, c[0x0][0x318] ;  /* 0x0000c6000004aab9 */ /* 0x000fe20000000a00 */
[----:B------:R-:W-:Y:S02]  /*07c0*/  UISETP.GT.U32.AND UP0, UPT, UR12, UR18, UPT ;  /* 0x000000120c00728c */ /* 0x000fe4000bf04070 */
[----:B------:R-:W-:-:S03]  /*07d0*/  @!UP2 UISETP.NE.U32.AND UP1, UPT, UR4, URZ, UPT ;  /* 0x0000003f0400a28c */ /* 0x000fc6000bf25070 */
[----:B------:R-:W-:Y:S01]  /*07e0*/  @!UP2 ULDC UR4, c[0x0][0x2cc] ;  /* 0x0000b3000004aab9 */ /* 0x000fe20000000800 */
[----:B------:R-:W-:-:S04]  /*07f0*/  @!UP2 UISETP.NE.AND.EX UP1, UPT, UR5, URZ, UPT, UP1 ;  /* 0x0000003f0500a28c */ /* 0x000fc8000bf25310 */
[----:B------:R-:W-:Y:S02]  /*0800*/  @!UP2 USEL UR4, UR4, URZ, UP1 ;  /* 0x0000003f0404a287 */ /* 0x000fe40008800000 */
[----:B------:R-:W-:Y:S02]  /*0810*/  @!UP0 UIADD3 UR18, UR18, -UR12, URZ ;  /* 0x8000000c12128290 */ /* 0x000fe4000fffe03f */
[----:B------:R-:W-:Y:S02]  /*0820*/  @!UP2 UIADD3 UR22, UR4, UR11, -UR7 ;  /* 0x0000000b0416a290 */ /* 0x000fe4000fffe807 */
[----:B------:R-:W-:Y:S02]  /*0830*/  UISETP.GE.U32.AND UP2, UPT, UR18, UR12, UPT ;  /* 0x0000000c1200728c */ /* 0x000fe4000bf46070 */
[----:B------:R-:W-:Y:S02]  /*0840*/  @!UP0 UIADD3 UR19, UR19, 0x1, URZ ;  /* 0x0000000113138890 */ /* 0x000fe4000fffe03f */
[----:B------:R-:W-:-:S02]  /*0850*/  UIADD3 UR4, UR22, 0x3f, URZ ;  /* 0x0000003f16047890 */ /* 0x000fc4000fffe03f */
[----:B------:R-:W-:Y:S02]  /*0860*/  UISETP.GE.AND UP0, UPT, UR23, URZ, UPT ;  /* 0x0000003f1700728c */ /* 0x000fe4000bf06270 */
[----:B------:R-:W-:Y:S02]  /*0870*/  UISETP.NE.AND UP1, UPT, UR17, URZ, UPT ;  /* 0x0000003f1100728c */ /* 0x000fe4000bf25270 */
[----:B------:R-:W-:Y:S02]  /*0880*/  USHF.R.S32.HI UR5, URZ, 0x1f, UR4 ;  /* 0x0000001f3f057899 */ /* 0x000fe40008011404 */
[----:B------:R-:W-:Y:S02]  /*0890*/  @UP2 UIADD3 UR19, UR19, 0x1, URZ ;  /* 0x0000000113132890 */ /* 0x000fe4000fffe03f */
[----:B------:R-:W-:-:S03]  /*08a0*/  ULEA.HI UR4, UR5, UR4, URZ, 0x6 ;  /* 0x0000000405047291 */ /* 0x000fc6000f8f303f */
[----:B------:R-:W-:Y:S02]  /*08b0*/  @!UP0 UIADD3 UR19, -UR19, URZ, URZ ;  /* 0x0000003f13138290 */ /* 0x000fe4000fffe13f */
[----:B------:R-:W-:Y:S02]  /*08c0*/  USHF.R.S32.HI UR4, URZ, 0x6, UR4 ;  /* 0x000000063f047899 */ /* 0x000fe40008011404 */
[----:B------:R-:W-:-:S04]  /*08d0*/  @!UP1 ULOP3.LUT UR19, URZ, UR17, URZ, 0x33, !UPT ;  /* 0x000000113f139292 */ /* 0x000fc8000f8e333f */
[----:B------:R-:W-:Y:S01]  /*08e0*/  UIMAD UR12, UR19, UR10, URZ ;  /* 0x0000000a130c72a4 */ /* 0x000fe2000f8e023f */
[----:B------:R-:W-:Y:S02]  /*08f0*/  IMAD.U32 R3, RZ, RZ, UR4 ;  /* 0x00000004ff037e24 */ /* 0x000fe4000f8e00ff */
[----:B------:R-:W-:-:S05]  /*0900*/  IMAD.U32 R0, RZ, RZ, UR19 ;  /* 0x00000013ff007e24 */ /* 0x000fca000f8e00ff */
[----:B------:R-:W-:-:S04]  /*0910*/  VIADDMNMX R0, R0, UR12, R3, PT ;  /* 0x0000000c00007c46 */ /* 0x000fc8000b800103 */
[----:B------:R-:W-:-:S13]  /*0920*/  R2UR UR19, R0 ;  /* 0x00000000001372ca */ /* 0x000fda00000e0000 */
[----:B------:R-:W-:-:S06]  /*0930*/  UISETP.GE.AND UP0, UPT, UR12, UR19, UPT ;  /* 0x000000130c00728c */ /* 0x000fcc000bf06270 */
[----:B------:R-:W-:-:S13]  /*0940*/  PLOP3.LUT P0, PT, PT, PT, UP0, 0x80, 0x0 ;  /* 0x000000000000781c */ /* 0x000fda0003f0f008 */
[----:B------:R-:W-:Y:S05]  /*0950*/  @!P0 BRA `(.L_x_1488) ;  /* 0x0000000800a08947 */ /* 0x000fea0003800000 */
[----:B------:R-:W-:Y:S01]  /*0960*/  SHF.R.S32.HI R11, RZ, 0x1f, R80 ;  /* 0x0000001fff0b7819 */ /* 0x000fe20000011450 */
[----:B------:R-:W-:Y:S01]  /*0970*/  ULDC.64 UR4, c[0x0][0x2c0] ;  /* 0x0000b00000047ab9 */ /* 0x000fe20000000a00 */
[----:B------:R-:W-:Y:S01]  /*0980*/  BSSY B0, `(.L_x_1489) ;  /* 0x000002e000007945 */ /* 0x000fe20003800000 */
[----:B------:R-:W-:Y:S01]  /*0990*/  UIMAD UR4, UR10, UR4, UR15 ;  /* 0x000000040a0472a4 */ /* 0x000fe2000f8e020f */
[----:B------:R-:W-:-:S03]  /*09a0*/  LEA.HI R11, R11, R80, RZ, 0x4 ;  /* 0x000000500b0b7211 */ /* 0x000fc600078f20ff */
[----:B------:R-:W-:Y:S01]  /*09b0*/  UIMAD UR6, UR4, UR6, UR8 ;  /* 0x00000006040672a4 */ /* 0x000fe2000f8e0208 */
[----:B------:R-:W-:Y:S02]  /*09c0*/  LOP3.LUT R3, R11, 0xfffffff0, RZ, 0xc0, !PT ;  /* 0xfffffff00b037812 */ /* 0x000fe400078ec0ff */
[----:B------:R-:W-:Y:S01]  /*09d0*/  SHF.R.S32.HI R11, RZ, 0x4, R11 ;  /* 0x00000004ff0b7819 */ /* 0x000fe2000001140b */
[----:B------:R-:W-:Y:S02]  /*09e0*/  UIMAD UR6, UR6, UR5, UR9 ;  /* 0x00000005060672a4 */ /* 0x000fe4000f8e0209 */
[----:B------:R-:W-:Y:S01]  /*09f0*/  IMAD.IADD R80, R80, 0x1, -R3 ;  /* 0x0000000150507824 */ /* 0x000fe200078e0a03 */
[----:B------:R-:W-:Y:S01]  /*0a00*/  ULDC UR4, c[0x0][0x2dc] ;  /* 0x0000b70000047ab9 */ /* 0x000fe20000000800 */
[----:B------:R-:W-:Y:S01]  /*0a10*/  UIADD3 UR9, -UR9, UR13, URZ ;  /* 0x0000000d09097290 */ /* 0x000fe2000fffe13f */
[C---:B------:R-:W-:Y:S01]  /*0a20*/  VIADD R7, R11.reuse, 0x8 ;  /* 0x000000080b077836 */ /* 0x040fe20000000000 */
[----:B------:R-:W-:Y:S01]  /*0a30*/  UIMAD UR4, UR6, UR4, URZ ;  /* 0x00000004060472a4 */ /* 0x000fe2000f8e023f */
[C---:B------:R-:W-:Y:S01]  /*0a40*/  IMAD.SHL.U32 R14, R80.reuse, 0x4, RZ ;  /* 0x00000004500e7824 */ /* 0x040fe200078e00ff */
[----:B------:R-:W-:Y:S01]  /*0a50*/  ISETP.NE.AND P6, PT, R80, RZ, PT ;  /* 0x000000ff5000720c */ /* 0x000fe20003fc5270 */
[C---:B------:R-:W-:Y:S01]  /*0a60*/  VIADD R6, R11.reuse, 0x10 ;  /* 0x000000100b067836 */ /* 0x040fe20000000000 */
[C---:B------:R-:W-:Y:S01]  /*0a70*/  ISETP.GE.AND P3, PT, R11.reuse, UR9, PT ;  /* 0x000000090b007c0c */ /* 0x040fe2000bf66270 */
[----:B------:R-:W-:Y:S01]  /*0a80*/  VIADD R2, R11, 0x30 ;  /* 0x000000300b027836 */ /* 0x000fe20000000000 */
[--C-:B------:R-:W-:Y:S01]  /*0a90*/  SHF.R.S32.HI R15, RZ, 0x1f, R14.reuse ;  /* 0x0000001fff0f7819 */ /* 0x100fe2000001140e */
[----:B------:R-:W-:Y:S01]  /*0aa0*/  IMAD.U32 R0, RZ, RZ, UR4 ;  /* 0x00000004ff007e24 */ /* 0x000fe2000f8e00ff */
[----:B------:R-:W-:Y:S01]  /*0ab0*/  ISETP.GE.AND P4, PT, R7, UR9, PT ;  /* 0x0000000907007c0c */ /* 0x000fe2000bf86270 */
[----:B------:R-:W-:Y:S01]  /*0ac0*/  VIADD R10, R14, 0x40 ;  /* 0x000000400e0a7836 */ /* 0x000fe20000000000 */
[----:B------:R-:W-:Y:S01]  /*0ad0*/  ISETP.GE.AND P5, PT, R6, UR9, PT ;  /* 0x0000000906007c0c */ /* 0x000fe2000bfa6270 */
[----:B------:R-:W-:-:S04]  /*0ae0*/  IMAD.WIDE R4, R11, 0x100, R14 ;  /* 0x000001000b047825 */ /* 0x000fc800078e020e */
[----:B------:R-:W-:Y:S01]  /*0af0*/  VIADD R9, R14, 0x80 ;  /* 0x000000800e097836 */ /* 0x000fe20000000000 */
[----:B------:R-:W-:Y:S01]  /*0b00*/  IADD3 R3, P0, R4, UR4, RZ ;  /* 0x0000000404037c10 */ /* 0x000fe2000ff1e0ff */
[----:B------:R-:W-:Y:S01]  /*0b10*/  ULDC.64 UR4, c[0x0][0x288] ;  /* 0x0000a20000047ab9 */ /* 0x000fe20000000a00 */
[C---:B------:R-:W-:Y:S02]  /*0b20*/  VIADD R4, R11.reuse, 0x20 ;  /* 0x000000200b047836 */ /* 0x040fe40000000000 */
[----:B------:R-:W-:Y:S01]  /*0b30*/  LEA.HI.X.SX32 R0, R0, R5, 0x1, P0 ;  /* 0x0000000500007211 */ /* 0x000fe200000f0eff */
[----:B------:R-:W-:Y:S01]  /*0b40*/  VIADD R5, R11, 0x18 ;  /* 0x000000180b057836 */ /* 0x000fe20000000000 */
[C---:B------:R-:W-:Y:S01]  /*0b50*/  LEA R12, P0, R3.reuse, UR4, 0x2 ;  /* 0x00000004030c7c11 */ /* 0x040fe2000f8010ff */
[----:B------:R-:W-:Y:S01]  /*0b60*/  VIADD R8, R14, 0xc0 ;  /* 0x000000c00e087836 */ /* 0x000fe20000000000 */
[----:B------:R-:W-:Y:S02]  /*0b70*/  ISETP.GE.AND P1, PT, R4, UR9, PT ;  /* 0x0000000904007c0c */ /* 0x000fe4000bf26270 */
[----:B------:R-:W-:Y:S01]  /*0b80*/  LEA.HI.X R13, R3, UR5, R0, 0x2, P0 ;  /* 0x00000005030d7c11 */ /* 0x000fe200080f1400 */
[----:B------:R-:W-:Y:S01]  /*0b90*/  VIADD R3, R11, 0x28 ;  /* 0x000000280b037836 */ /* 0x000fe20000000000 */
[----:B------:R-:W-:-:S04]  /*0ba0*/  ISETP.GE.AND P0, PT, R5, UR9, PT ;  /* 0x0000000905007c0c */ /* 0x000fc8000bf06270 */
[----:B------:R-:W-:Y:S01]  /*0bb0*/  ISETP.GE.AND P2, PT, R3, UR9, PT ;  /* 0x0000000903007c0c */ /* 0x000fe2000bf46270 */
[----:B------:R-:W-:-:S12]  /*0bc0*/  @P3 BRA `(.L_x_1490) ;  /* 0x0000000000243947 */ /* 0x000fd80003800000 */
[----:B------:R-:W-:Y:S02]  /*0bd0*/  ULDC UR4, c[0x0][0x2d0] ;  /* 0x0000b40000047ab9 */ /* 0x000fe40000000800 */
[----:B------:R-:W-:-:S13]  /*0be0*/  ISETP.GE.AND P3, PT, R14, UR4, PT ;  /* 0x000000040e007c0c */ /* 0x000fda000bf66270 */
[----:B------:R1:W-:Y:S01]  /*0bf0*/  @!P3 STG.E.128 desc[UR20][R12.64], RZ ;  /* 0x000000ff0c00b986 */ /* 0x0003e2000c101d14 */
[----:B------:R-:W-:-:S13]  /*0c00*/  ISETP.GE.AND P3, PT, R10, UR4, PT ;  /* 0x000000040a007c0c */ /* 0x000fda000bf66270 */
[----:B------:R1:W-:Y:S01]  /*0c10*/  @!P3 STG.E.128 desc[UR20][R12.64+0x100], RZ ;  /* 0x000100ff0c00b986 */ /* 0x0003e2000c101d14 */
[----:B------:R-:W-:-:S13]  /*0c20*/  ISETP.GE.AND P3, PT, R9, UR4, PT ;  /* 0x0000000409007c0c */ /* 0x000fda000bf66270 */
[----:B------:R1:W-:Y:S01]  /*0c30*/  @!P3 STG.E.128 desc[UR20][R12.64+0x200], RZ ;  /* 0x000200ff0c00b986 */ /* 0x0003e2000c101d14 */
[----:B------:R-:W-:-:S13]  /*0c40*/  ISETP.GE.AND P3, PT, R8, UR4, PT ;  /* 0x0000000408007c0c */ /* 0x000fda000bf66270 */
[----:B------:R1:W-:Y:S02]  /*0c50*/  @!P3 STG.E.128 desc[UR20][R12.64+0x300], RZ ;  /* 0x000300ff0c00b986 */ /* 0x0003e4000c101d14 */
.L_x_1490:
[----:B------:R-:W-:Y:S05]  /*0c60*/  BSYNC B0 ;  /* 0x0000000000007941 */ /* 0x000fea0003800000 */
.L_x_1489:
[----:B------:R-:W-:Y:S01]  /*0c70*/  BSSY B0, `(.L_x_1491) ;  /* 0x000000d000007945 */ /* 0x000fe20003800000 */
[----:B------:R-:W-:Y:S02]  /*0c80*/  ISETP.GE.AND P3, PT, R2, UR9, PT ;  /* 0x0000000902007c0c */ /* 0x000fe4000bf66270 */
[----:B------:R-:W-:Y:S01]  /*0c90*/  IADD3 R0, R11, 0x38, RZ ;  /* 0x000000380b007810 */ /* 0x000fe20007ffe0ff */
[----:B------:R-:W-:Y:S05]  /*0ca0*/  @P4 BRA `(.L_x_1492) ;  /* 0x0000000000244947 */ /* 0x000fea0003800000 */
        /* <DEDUP_REMOVED lines=9> */
.L_x_1492:
[----:B------:R-:W-:Y:S05]  /*0d40*/  BSYNC B0 ;  /* 0x0000000000007941 */ /* 0x000fea0003800000 */
.L_x_1491:
[----:B------:R-:W-:Y:S01]  /*0d50*/  BSSY B0, `(.L_x_1493) ;  /* 0x000000c000007945 */ /* 0x000fe20003800000 */
[----:B------:R-:W-:-:S03]  /*0d60*/  ISETP.GE.AND P4, PT, R0, UR9, PT ;  /* 0x0000000900007c0c */ /* 0x000fc6000bf86270 */
[----:B------:R-:W-:Y:S10]  /*0d70*/  @P5 BRA `(.L_x_1494) ;  /* 0x0000000000245947 */ /* 0x000ff40003800000 */
        /* <DEDUP_REMOVED lines=9> */
.L_x_1494:
[----:B------:R-:W-:Y:S05]  /*0e10*/  BSYNC B0 ;  /* 0x0000000000007941 */ /* 0x000fea0003800000 */
.L_x_1493:
[----:B------:R-:W-:Y:S01]  /*0e20*/  BSSY B0, `(.L_x_1495) ;  /* 0x000000c000007945 */ /* 0x000fe20003800000 */
[----:B------:R-:W-:-:S03]  /*0e30*/  ISETP.GE.OR P5, PT, R11, UR9, P6 ;  /* 0x000000090b007c0c */ /* 0x000fc6000b7a6670 */
        /* <DEDUP_REMOVED lines=10> */
.L_x_1496:
[----:B------:R-:W-:Y:S05]  /*0ee0*/  BSYNC B0 ;  /* 0x0000000000007941 */ /* 0x000fea0003800000 */
.L_x_1495:
[----:B------:R-:W-:Y:S04]  /*0ef0*/  BSSY B0, `(.L_x_1497) ;  /* 0x000000b000007945 */ /* 0x000fe80003800000 */
[----:B------:R-:W-:Y:S05]  /*0f00*/  @P1 BRA `(.L_x_1498) ;  /* 0x0000000000241947 */ /* 0x000fea0003800000 */
[----:B------:R-:W-:Y:S02]  /*0f10*/  ULDC UR4, c[0x0][0x2d0] ;  /* 0x0000b40000047ab9 */ /* 0x000fe40000000800 */
[----:B------:R-:W-:Y:S02]  /*0f20*/  ISETP.GE.AND P1, PT, R14, UR4, PT ;  /* 0x000000040e007c0c */ /* 0x000fe4000bf26270 */
[----:B------:R-:W-:-:S11]  /*0f30*/  ISETP.GE.AND P0, PT, R10, UR4, PT ;  /* 0x000000040a007c0c */ /* 0x000fd6000bf06270 */
[----:B------:R1:W-:Y:S01]  /*0f40*/  @!P1 STG.E.128 desc[UR20][R12.64+0x8000], RZ ;  /* 0x008000ff0c009986 */ /* 0x0003e2000c101d14 */
[----:B------:R-:W-:-:S03]  /*0f50*/  ISETP.GE.AND P1, PT, R9, UR4, PT ;  /* 0x0000000409007c0c */ /* 0x000fc6000bf26270 */
[----:B------:R1:W-:Y:S01]  /*0f60*/  @!P0 STG.E.128 desc[UR20][R12.64+0x8100], RZ ;  /* 0x008100ff0c008986 */ /* 0x0003e2000c101d14 */
[----:B------:R-:W-:-:S09]  /*0f70*/  ISETP.GE.AND P0, PT, R8, UR4, PT ;  /* 0x0000000408007c0c */ /* 0x000fd2000bf06270 */
[----:B------:R1:W-:Y:S04]  /*0f80*/  @!P1 STG.E.128 desc[UR20][R12.64+0x8200], RZ ;  /* 0x008200ff0c009986 */ /* 0x0003e8000c101d14 */
[----:B------:R1:W-:Y:S02]  /*0f90*/  @!P0 STG.E.128 desc[UR20][R12.64+0x8300], RZ ;  /* 0x008300ff0c008986 */ /* 0x0003e4000c101d14 */
.L_x_1498:
[----:B------:R-:W-:Y:S05]  /*0fa0*/  BSYNC B0 ;  /* 0x0000000000007941 */ /* 0x000fea0003800000 */
.L_x_1497:
[----:B------:R-:W-:Y:S04]  /*0fb0*/  BSSY B0, `(.L_x_1499) ;  /* 0x000000b000007945 */ /* 0x000fe80003800000 */
[----:B------:R-:W-:Y:S05]  /*0fc0*/  @P2 BRA `(.L_x_1500) ;  /* 0x0000000000242947 */ /* 0x000fea0003800000 */
[----:B------:R-:W-:Y:S02]  /*0fd0*/  ULDC UR4, c[0x0][0x2d0] ;  /* 0x0000b40000047ab9 */ /* 0x000fe40000000800 */
[----:B------:R-:W-:Y:S02]  /*0fe0*/  ISETP.GE.AND P0, PT, R14, UR4, PT ;  /* 0x000000040e007c0c */ /* 0x000fe4000bf06270 */
[----:B------:R-:W-:Y:S02]  /*0ff0*/  ISETP.GE.AND P2, PT, R10, UR4, PT ;  /* 0x000000040a007c0c */ /* 0x000fe4000bf46270 */
[----:B------:R-:W-:-:S09]  /*1000*/  ISETP.GE.AND P1, PT, R9, UR4, PT ;  /* 0x0000000409007c0c */ /* 0x000fd2000bf26270 */
[----:B------:R1:W-:Y:S01]  /*1010*/  @!P0 STG.E.128 desc[UR20][R12.64+0xa000], RZ ;  /* 0x00a000ff0c008986 */ /* 0x0003e2000c101d14 */
[----:B------:R-:W-:-:S03]  /*1020*/  ISETP.GE.AND P0, PT, R8, UR4, PT ;  /* 0x0000000408007c0c */ /* 0x000fc6000bf06270 */
[----:B------:R1:W-:Y:S04]  /*1030*/  @!P2 STG.E.128 desc[UR20][R12.64+0xa100], RZ ;  /* 0x00a100ff0c00a986 */ /* 0x0003e8000c101d14 */
[----:B------:R1:W-:Y:S06]  /*1040*/  @!P1 STG.E.128 desc[UR20][R12.64+0xa200], RZ ;  /* 0x00a200ff0c009986 */ /* 0x0003ec000c101d14 */
[----:B------:R1:W-:Y:S02]  /*1050*/  @!P0 STG.E.128 desc[UR20][R12.64+0xa300], RZ ;  /* 0x00a300ff0c008986 */ /* 0x0003e4000c101d14 */
.L_x_1500:
[----:B------:R-:W-:Y:S05]  /*1060*/  BSYNC B0 ;  /* 0x0000000000007941 */ /* 0x000fea0003800000 */
.L_x_1499:
[----:B------:R-:W-:Y:S04]  /*1070*/  BSSY B0, `(.L_x_1501) ;  /* 0x000000b000007945 */ /* 0x000fe80003800000 */
[----:B------:R-:W-:Y:S05]  /*1080*/  @P3 BRA `(.L_x_1502) ;  /* 0x0000000000243947 */ /* 0x000fea0003800000 */
[----:B------:R-:W-:Y:S02]  /*1090*/  ULDC UR4, c[0x0][0x2d0] ;  /* 0x0000b40000047ab9 */ /* 0x000fe40000000800 */
[----:B------:R-:W-:Y:S02]  /*10a0*/  ISETP.GE.AND P3, PT, R14, UR4, PT ;  /* 0x000000040e007c0c */ /* 0x000fe4000bf66270 */
[----:B------:R-:W-:Y:S02]  /*10b0*/  ISETP.GE.AND P2, PT, R10, UR4, PT ;  /* 0x000000040a007c0c */ /* 0x000fe4000bf46270 */
[----:B------:R-:W-:Y:S02]  /*10c0*/  ISETP.GE.AND P1, PT, R9, UR4, PT ;  /* 0x0000000409007c0c */ /* 0x000fe4000bf26270 */
[----:B------:R-:W-:-:S07]  /*10d0*/  ISETP.GE.AND P0, PT, R8, UR4, PT ;  /* 0x0000000408007c0c */ /* 0x000fce000bf06270 */
[----:B------:R1:W-:Y:S04]  /*10e0*/  @!P3 STG.E.128 desc[UR20][R12.64+0xc000], RZ ;  /* 0x00c000ff0c00b986 */ /* 0x0003e8000c101d14 */
[----:B------:R1:W-:Y:S04]  /*10f0*/  @!P2 STG.E.128 desc[UR20][R12.64+0xc100], RZ ;  /* 0x00c100ff0c00a986 */ /* 0x0003e8000c101d14 */
[----:B------:R1:W-:Y:S04]  /*1100*/  @!P1 STG.E.128 desc[UR20][R12.64+0xc200], RZ ;  /* 0x00c200ff0c009986 */ /* 0x0003e8000c101d14 */
[----:B------:R1:W-:Y:S02]  /*1110*/  @!P0 STG.E.128 desc[UR20][R12.64+0xc300], RZ ;  /* 0x00c300ff0c008986 */ /* 0x0003e4000c101d14 */
.L_x_1502:
[----:B------:R-:W-:Y:S05]  /*1120*/  BSYNC B0 ;  /* 0x0000000000007941 */ /* 0x000fea0003800000 */
.L_x_1501:
        /* <DEDUP_REMOVED lines=11> */
.L_x_1504:
[----:B------:R-:W-:Y:S05]  /*11e0*/  BSYNC B0 ;  /* 0x0000000000007941 */ /* 0x000fea0003800000 */
.L_x_1503:
[----:B------:R-:W-:Y:S01]  /*11f0*/  USHF.R.S32.HI UR7, URZ, 0x1f, UR6 ;  /* 0x0000001f3f077899 */ /* 0x000fe20008011406 */
[----:B------:R-:W-:Y:S01]  /*1200*/  IADD3 R8, P0, R11, UR6, RZ ;  /* 0x000000060b087c10 */ /* 0x000fe2000ff1e0ff */
[----:B------:R-:W-:Y:S01]  /*1210*/  ULDC.64 UR4, c[0x0][0x2b8] ;  /* 0x0000ae0000047ab9 */ /* 0x000fe20000000a00 */
[----:B------:R-:W-:Y:S01]  /*1220*/  ISETP.GE.OR P4, PT, R7, UR9, P6 ;  /* 0x0000000907007c0c */ /* 0x000fe2000b786670 */
[----:B------:R-:W-:Y:S01]  /*1230*/  @!P5 IMAD.MOV.U32 R7, RZ, RZ, -0x800000 ;  /* 0xff800000ff07d424 */ /* 0x000fe200078e00ff */
[----:B------:R-:W-:Y:S02]  /*1240*/  ISETP.GE.OR P3, PT, R6, UR9, P6 ;  /* 0x0000000906007c0c */ /* 0x000fe4000b766670 */
[----:B------:R-:W-:Y:S02]  /*1250*/  LEA.HI.X.SX32 R11, R11, UR7, 0x1, P0 ;  /* 0x000000070b0b7c11 */ /* 0x000fe400080f0eff */
[----:B------:R-:W-:Y:S02]  /*1260*/  LEA R10, P0, R8, UR4, 0x2 ;  /* 0x00000004080a7c11 */ /* 0x000fe4000f8010ff */
[----:B------:R-:W-:-:S02]  /*1270*/  ISETP.GE.OR P2, PT, R5, UR9, P6 ;  /* 0x0000000905007c0c */ /* 0x000fc4000b746670 */
[----:B------:R-:W-:Y:S02]  /*1280*/  LEA.HI.X R11, R8, UR5, R11, 0x2, P0 ;  /* 0x00000005080b7c11 */ /* 0x000fe400080f140b */
[----:B------:R-:W-:Y:S01]  /*1290*/  ISETP.GE.OR P1, PT, R4, UR9, P6 ;  /* 0x0000000904007c0c */ /* 0x000fe2000b726670 */
[----:B------:R-:W-:Y:S01]  /*12a0*/  @!P4 IMAD.MOV.U32 R17, RZ, RZ, -0x800000 ;  /* 0xff800000ff11c424 */ /* 0x000fe200078e00ff */
[----:B------:R-:W-:Y:S01]  /*12b0*/  ISETP.GE.OR P0, PT, R3, UR9, P6 ;  /* 0x0000000903007c0c */ /* 0x000fe2000b706670 */
[----:B------:R1:W-:Y:S01]  /*12c0*/  @!P5 STG.E desc[UR20][R10.64], R7 ;  /* 0x000000070a00d986 */ /* 0x0003e2000c101914 */
[----:B------:R-:W-:Y:S01]  /*12d0*/  ISETP.GE.OR P5, PT, R2, UR9, P6 ;  /* 0x0000000902007c0c */ /* 0x000fe2000b7a6670 */
[----:B------:R-:W-:Y:S01]  /*12e0*/  @!P3 IMAD.MOV.U32 R15, RZ, RZ, -0x800000 ;  /* 0xff800000ff0fb424 */ /* 0x000fe200078e00ff */
[----:B------:R-:W-:Y:S01]  /*12f0*/  ISETP.GE.OR P6, PT, R0, UR9, P6 ;  /* 0x0000000900007c0c */ /* 0x000fe2000b7c6670 */
[----:B------:R1:W-:Y:S02]  /*1300*/  @!P4 STG.E desc[UR20][R10.64+0x20], R17 ;  /* 0x000020110a00c986 */ /* 0x0003e4000c101914 */
[----:B-1234-:R-:W-:-:S02]  /*1310*/  @!P2 IMAD.MOV.U32 R13, RZ, RZ, -0x800000 ;  /* 0xff800000ff0da424 */ /* 0x01efc400078e00ff */
[----:B------:R1:W-:Y:S02]  /*1320*/  @!P3 STG.E desc[UR20][R10.64+0x40], R15 ;  /* 0x0000400f0a00b986 */ /* 0x0003e4000c101914 */
[----:B------:R-:W-:Y:S02]  /*1330*/  @!P1 IMAD.MOV.U32 R9, RZ, RZ, -0x800000 ;  /* 0xff800000ff099424 */ /* 0x000fe400078e00ff */
[----:B------:R-:W-:Y:S01]  /*1340*/  @!P0 IMAD.MOV.U32 R5, RZ, RZ, -0x800000 ;  /* 0xff800000ff058424 */ /* 0x000fe200078e00ff */
[----:B------:R1:W-:Y:S01]  /*1350*/  @!P2 STG.E desc[UR20][R10.64+0x60], R13 ;  /* 0x0000600d0a00a986 */ /* 0x0003e2000c101914 */
[----:B------:R-:W-:-:S03]  /*1360*/  @!P5 IMAD.MOV.U32 R3, RZ, RZ, -0x800000 ;  /* 0xff800000ff03d424 */ /* 0x000fc600078e00ff */
[----:B------:R1:W-:Y:S04]  /*1370*/  @!P1 STG.E desc[UR20][R10.64+0x80], R9 ;  /* 0x000080090a009986 */ /* 0x0003e8000c101914 */
[----:B------:R1:W-:Y:S04]  /*1380*/  @!P0 STG.E desc[UR20][R10.64+0xa0], R5 ;  /* 0x0000a0050a008986 */ /* 0x0003e8000c101914 */
[----:B------:R1:W-:Y:S01]  /*1390*/  @!P5 STG.E desc[UR20][R10.64+0xc0], R3 ;  /* 0x0000c0030a00d986 */ /* 0x0003e2000c101914 */
[----:B------:R-:W-:Y:S05]  /*13a0*/  @P6 EXIT ;  /* 0x000000000000694d */ /* 0x000fea0003800000 */
[----:B-1----:R-:W-:-:S05]  /*13b0*/  MOV R3, 0xff800000 ;  /* 0xff80000000037802 */ /* 0x002fca0000000f00 */
[----:B------:R-:W-:Y:S01]  /*13c0*/  STG.E desc[UR20][R10.64+0xe0], R3 ;  /* 0x0000e0030a007986 */ /* 0x000fe2000c101914 */
[----:B------:R-:W-:Y:S05]  /*13d0*/  EXIT ;  /* 0x000000000000794d */ /* 0x000fea0003800000 */
.L_x_1488:
        /* <DEDUP_REMOVED lines=28> */
.L_x_1505:
[----:B------:R-:W-:Y:S05]  /*15a0*/  @!P0 BRA `(.L_x_1506) ;  /* 0x0000000400608947 */ /* 0x000fea0003800000 */
[----:B------:R-:W1:Y:S01]  /*15b0*/  LDC R6, c[0x0][0x380] ;  /* 0x0000e000ff067b82 */ /* 0x000e620000000800 */
[----:B------:R-:W-:Y:S01]  /*15c0*/  ULEA UR7, UR19, 0xffffffc0, 0x6 ;  /* 0xffffffc013077891 */ /* 0x000fe2000f8e303f */
[----:B------:R-:W-:Y:S01]  /*15d0*/  IMAD.MOV.U32 R8, RZ, RZ, RZ ;  /* 0x000000ffff087224 */ /* 0x000fe200078e00ff */
[----:B------:R-:W-:Y:S01]  /*15e0*/  ULDC.64 UR4, c[0x0][0x230] ;  /* 0x00008c0000047ab9 */ /* 0x000fe20000000a00 */
[----:B------:R-:W-:-:S03]  /*15f0*/  ULDC.64 UR10, c[0x0][0x248] ;  /* 0x00009200000a7ab9 */ /* 0x000fc60000000a00 */
        /* <DEDUP_REMOVED lines=10> */
[----:B------:R-:W-:Y:S01]  /*16a0*/  IMAD.HI.U32 R5, R5, R2, R4 ;  /* 0x0000000205057227 */ /* 0x000fe200078e0004 */
[----:B------:R-:W-:-:S05]  /*16b0*/  MOV R2, R0 ;  /* 0x0000000000027202 */ /* 0x000fca0000000f00 */
[----:B------:R-:W-:-:S04]  /*16c0*/  IMAD.HI.U32 R7, R5, R2, RZ ;  /* 0x0000000205077227 */ /* 0x000fc800078e00ff */
[----:B------:R-:W-:-:S04]  /*16d0*/  IMAD.MOV R0, RZ, RZ, -R7 ;  /* 0x000000ffff007224 */ /* 0x000fc800078e0a07 */
[----:B------:R-:W-:-:S05]  /*16e0*/  IMAD R0, R3, R0, R2 ;  /* 0x0000000003007224 */ /* 0x000fca00078e0202 */
[----:B------:R-:W-:-:S13]  /*16f0*/  ISETP.GT.U32.AND P2, PT, R3, R0, PT ;  /* 0x000000000300720c */ /* 0x000fda0003f44070 */
[-C--:B------:R-:W-:Y:S01]  /*1700*/  @!P2 IADD3 R0, R0, -R3.reuse, RZ ;  /* 0x800000030000a210 */ /* 0x080fe20007ffe0ff */
[----:B------:R-:W-:Y:S01]  /*1710*/  @!P2 VIADD R7, R7, 0x1 ;  /* 0x000000010707a836 */ /* 0x000fe20000000000 */
[----:B------:R-:W-:Y:S02]  /*1720*/  ISETP.NE.AND P2, PT, R6, RZ, PT ;  /* 0x000000ff0600720c */ /* 0x000fe40003f45270 */
[----:B------:R-:W-:Y:S02]  /*1730*/  ISETP.GE.U32.AND P3, PT, R0, R3, PT ;  /* 0x000000030000720c */ /* 0x000fe40003f66070 */
[----:B------:R-:W-:-:S04]  /*1740*/  LOP3.LUT R0, R6, UR7, RZ, 0x3c, !PT ;  /* 0x0000000706007c12 */ /* 0x000fc8000f8e3cff */
[----:B------:R-:W-:Y:S02]  /*1750*/  ISETP.GE.AND P1, PT, R0, RZ, PT ;  /* 0x000000ff0000720c */ /* 0x000fe40003f26270 */
[----:B------:R-:W1:Y:S05]  /*1760*/  LDC R0, c[0x0][0x278] ;  /* 0x00009e00ff007b82 */ /* 0x000e6a0000000800 */
[----:B------:R-:W-:-:S06]  /*1770*/  @P3 IADD3 R7, R7, 0x1, RZ ;  /* 0x0000000107073810 */ /* 0x000fcc0007ffe0ff */
[----:B------:R-:W-:Y:S01]  /*1780*/  @!P1 IMAD.MOV R7, RZ, RZ, -R7 ;  /* 0x000000ffff079224 */ /* 0x000fe200078e0a07 */
[----:B------:R-:W-:-:S05]  /*1790*/  @!P2 LOP3.LUT R7, RZ, R6, RZ, 0x33, !PT ;  /* 0x00000006ff07a212 */ /* 0x000fca00078e33ff */
[----:B------:R-:W-:-:S05]  /*17a0*/  IMAD.WIDE R12, R7, 0x4, R238 ;  /* 0x00000004070c7825 */ /* 0x000fca00078e02ee */
[----:B------:R-:W2:Y:S01]  /*17b0*/  LDG.E R3, desc[UR20][R12.64] ;  /* 0x000000140c037981 */ /* 0x000ea2000c1e1900 */
[----:B------:R-:W-:Y:S01]  /*17c0*/  MOV R2, UR8 ;  /* 0x0000000800027c02 */ /* 0x000fe20008000f00 */
[----:B------:R-:W-:Y:S01]  /*17d0*/  IMAD.MOV R7, RZ, RZ, -R7 ;  /* 0x000000ffff077224 */ /* 0x000fe200078e0a07 */
[----:B-1----:R-:W-:Y:S02]  /*17e0*/  IABS R5, R0 ;  /* 0x0000000000057213 */ /* 0x002fe40000000000 */
[----:B------:R-:W-:Y:S02]  /*17f0*/  IABS R2, R2 ;  /* 0x0000000200027213 */ /* 0x000fe40000000000 */
[----:B------:R-:W1:Y:S08]  /*1800*/  I2F.RP R11, R5 ;  /* 0x00000005000b7306 */ /* 0x000e700000209400 */
[----:B-1----:R-:W1:Y:S02]  /*1810*/  MUFU.RCP R10, R11 ;  /* 0x0000000b000a7308 */ /* 0x002e640000001000 */
[----:B-1----:R-:W-:-:S06]  /*1820*/  IADD3 R10, R10, 0xffffffe, RZ ;  /* 0x0ffffffe0a0a7810 */ /* 0x002fcc0007ffe0ff */
[----:B------:R-:W1:Y:S02]  /*1830*/  F2I.FTZ.U32.TRUNC.NTZ R9, R10 ;  /* 0x0000000a00097305 */ /* 0x000e64000021f000 */
[----:B-1----:R-:W-:-:S04]  /*1840*/  IMAD.MOV R4, RZ, RZ, -R9 ;  /* 0x000000ffff047224 */ /* 0x002fc800078e0a09 */
        /* <DEDUP_REMOVED lines=9> */
[----:B------:R-:W-:Y:S02]  /*18e0*/  ISETP.GE.U32.AND P3, PT, R4, R5, PT ;  /* 0x000000050400720c */ /* 0x000fe40003f66070 */
[----:B------:R-:W-:-:S11]  /*18f0*/  ISETP.NE.AND P2, PT, R0, RZ, PT ;  /* 0x000000ff0000720c */ /* 0x000fd60003f45270 */
[----:B------:R-:W-:Y:S01]  /*1900*/  @P3 VIADD R2, R2, 0x1 ;  /* 0x0000000102023836 */ /* 0x000fe20000000000 */
[----:B--2---:R-:W-:Y:S02]  /*1910*/  R2UR UR17, R3 ;  /* 0x00000000031172ca */ /* 0x004fe400000e0000 */
[----:B------:R-:W-:-:S04]  /*1920*/  LOP3.LUT R3, R0, UR8, RZ, 0x3c, !PT ;  /* 0x0000000800037c12 */ /* 0x000fc8000f8e3cff */
[----:B------:R-:W-:Y:S01]  /*1930*/  ISETP.GE.AND P1, PT, R3, RZ, PT ;  /* 0x000000ff0300720c */ /* 0x000fe20003f26270 */
[----:B------:R-:W-:-:S05]  /*1940*/  IMAD R3, R6, R7, UR7 ;  /* 0x0000000706037e24 */ /* 0x000fca000f8e0207 */
[----:B------:R-:W-:Y:S01]  /*1950*/  SHF.R.S32.HI R33, RZ, 0x1f, R3 ;  /* 0x0000001fff217819 */ /* 0x000fe20000011403 */
[----:B------:R-:W-:Y:S02]  /*1960*/  USHF.R.S32.HI UR16, URZ, 0x1f, UR17 ;  /* 0x0000001f3f107899 */ /* 0x000fe40008011411 */
[----:B------:R-:W-:Y:S02]  /*1970*/  UIMAD.WIDE.U32 UR24, UR17, UR4, URZ ;  /* 0x00000004111872a5 */ /* 0x000fe4000f8e003f */
[----:B------:R-:W-:Y:S01]  /*1980*/  UIMAD UR6, UR16, UR4, URZ ;  /* 0x00000004100672a4 */ /* 0x000fe2000f8e023f */
[----:B------:R-:W-:Y:S01]  /*1990*/  IMAD R4, R33, UR10, RZ ;  /* 0x0000000a21047c24 */ /* 0x000fe2000f8e02ff */
        /* <DEDUP_REMOVED lines=25> */
.L_x_1506:
[----:B------:R-:W1:Y:S01]  /*1b30*/  LDC R0, c[0x0][0x278] ;  /* 0x00009e00ff007b82 */ /* 0x000e620000000800 */
[----:B------:R-:W-:Y:S01]  /*1b40*/  MOV R2, UR8 ;  /* 0x0000000800027c02 */ /* 0x000fe20008000f00 */
[----:B------:R-:W-:Y:S02]  /*1b50*/  UISETP.NE.AND UP0, UPT, UR16, -0x1, UPT ;  /* 0xffffffff1000788c */ /* 0x000fe4000bf05270 */
[----:B------:R-:W-:Y:S01]  /*1b60*/  ULEA UR17, UR19, 0xffffffc0, 0x6 ;  /* 0xffffffc013117891 */ /* 0x000fe2000f8e303f */
[----:B------:R-:W-:-:S03]  /*1b70*/  IABS R2, R2 ;  /* 0x0000000200027213 */ /* 0x000fc60000000000 */
[----:B------:R-:W-:Y:S01]  /*1b80*/  PLOP3.LUT P1, PT, PT, PT, UP0, 0x80, 0x0 ;  /* 0x000000000000781c */ /* 0x000fe20003f2f008 */
[----:B------:R-:W-:-:S04]  /*1b90*/  USHF.R.S32.HI UR18, URZ, 0x1f, UR17 ;  /* 0x0000001f3f127899 */ /* 0x000fc80008011411 */
[----:B------:R-:W-:Y:S01]  /*1ba0*/  @UP0 UIADD3 UR5, UR7, UR16, URZ ;  /* 0x0000001007050290 */ /* 0x000fe2000fffe03f */
[----:B------:R-:W-:-:S03]  /*1bb0*/  @UP0 ULDC.64 UR10, c[0x0][0x248] ;  /* 0x00009200000a0ab9 */ /* 0x000fc60000000a00 */
[----:B------:R-:W-:Y:S02]  /*1bc0*/  @UP0 UIMAD.WIDE.U32 UR24, UR5, UR10, URZ ;  /* 0x0000000a051802a5 */ /* 0x000fe4000f8e003f */
[----:B------:R-:W-:-:S04]  /*1bd0*/  @UP0 UIMAD UR5, UR5, UR11, URZ ;  /* 0x0000000b050502a4 */ /* 0x000fc8000f8e023f */
[----:B------:R-:W-:Y:S01]  /*1be0*/  @UP0 UIADD3 UR5, UR25, UR5, URZ ;  /* 0x0000000519050290 */ /* 0x000fe2000fffe03f */
[----:B-1----:R-:W-:Y:S02]  /*1bf0*/  IABS R6, R0 ;  /* 0x0000000000067213 */ /* 0x002fe40000000000 */
[----:B------:R-:W-:Y:S02]  /*1c00*/  ISETP.NE.AND P2, PT, R0, RZ, PT ;  /* 0x000000ff0000720c */ /* 0x000fe40003f45270 */
        /* <DEDUP_REMOVED lines=8> */
[----:B------:R-:W-:-:S04]  /*1c90*/  LOP3.LUT R4, R0, UR8, RZ, 0x3c, !PT ;  /* 0x0000000800047c12 */ /* 0x000fc8000f8e3cff */
[----:B------:R-:W-:Y:S01]  /*1ca0*/  ISETP.GE.AND P3, PT, R4, RZ, PT ;  /* 0x000000ff0400720c */ /* 0x000fe20003f66270 */
[----:B------:R-:W-:-:S04]  /*1cb0*/  IMAD.HI.U32 R20, R3, R2, RZ ;  /* 0x0000000203147227 */ /* 0x000fc800078e00ff */
[----:B------:R-:W-:-:S04]  /*1cc0*/  IMAD.MOV R5, RZ, RZ, -R20 ;  /* 0x000000ffff057224 */ /* 0x000fc800078e0a14 */
[C---:B------:R-:W-:Y:S02]  /*1cd0*/  IMAD R5, R6.reuse, R5, R2 ;  /* 0x0000000506057224 */ /* 0x040fe400078e0202 */
[----:B------:R-:W1:Y:S03]  /*1ce0*/  LDC.64 R2, c[0x0][0x260] ;  /* 0x00009800ff027b82 */ /* 0x000e660000000a00 */
[----:B------:R-:W-:-:S13]  /*1cf0*/  ISETP.GT.U32.AND P5, PT, R6, R5, PT ;  /* 0x000000050600720c */ /* 0x000fda0003fa4070 */
[----:B------:R-:W-:Y:S01]  /*1d00*/  @!P5 IADD3 R5, R5, -R6, RZ ;  /* 0x800000060505d210 */ /* 0x000fe20007ffe0ff */
[----:B------:R-:W-:-:S03]  /*1d10*/  @!P5 VIADD R20, R20, 0x1 ;  /* 0x000000011414d836 */ /* 0x000fc60000000000 */
[----:B------:R-:W-:-:S13]  /*1d20*/  ISETP.GE.U32.AND P4, PT, R5, R6, PT ;  /* 0x000000060500720c */ /* 0x000fda0003f86070 */
[----:B------:R-:W-:Y:S01]  /*1d30*/  @P4 IADD3 R20, R20, 0x1, RZ ;  /* 0x0000000114144810 */ /* 0x000fe20007ffe0ff */
[----:B------:R-:W-:Y:S06]  /*1d40*/  @P1 BRA `(.L_x_1508) ;  /* 0x0000000000301947 */ /* 0x000fec0003800000 */
[----:B------:R-:W-:Y:S01]  /*1d50*/  USHF.R.S32.HI UR23, URZ, 0x1f, UR7 ;  /* 0x0000001f3f177899 */ /* 0x000fe20008011407 */
[----:B------:R-:W-:Y:S01]  /*1d60*/  ULDC.64 UR10, c[0x0][0x248] ;  /* 0x00009200000a7ab9 */ /* 0x000fe20000000a00 */
[----:B------:R-:W-:Y:S02]  /*1d70*/  USHF.R.S32.HI UR24, URZ, 0x1f, UR6 ;  /* 0x0000001f3f187899 */ /* 0x000fe40008011406 */
[----:B------:R-:W-:Y:S02]  /*1d80*/  UIMAD UR23, UR23, UR10, URZ ;  /* 0x0000000a171772a4 */ /* 0x000fe4000f8e023f */
[----:B------:R-:W-:Y:S02]  /*1d90*/  UIMAD.WIDE.U32 UR26, UR7, UR10, URZ ;  /* 0x0000000a071a72a5 */ /* 0x000fe4000f8e003f */
[----:B------:R-:W-:Y:S01]  /*1da0*/  UIMAD UR23, UR7, UR11, UR23 ;  /* 0x0000000b071772a4 */ /* 0x000fe2000f8e0217 */
[----:B------:R-:W-:Y:S02]  /*1db0*/  ULDC.64 UR4, c[0x0][0x230] ;  /* 0x00008c0000047ab9 */ /* 0x000fe40000000a00 */
[----:B------:R-:W-:-:S02]  /*1dc0*/  UIMAD UR24, UR24, UR4, URZ ;  /* 0x00000004181872a4 */ /* 0x000fc4000f8e023f */
[----:B------:R-:W-:Y:S02]  /*1dd0*/  UIADD3 UR27, UR27, UR23, URZ ;  /* 0x000000171b1b7290 */ /* 0x000fe4000fffe03f */
[----:B------:R-:W-:Y:S02]  /*1de0*/  UIMAD UR5, UR6, UR5, UR24 ;  /* 0x00000005060572a4 */ /* 0x000fe4000f8e0218 */
[----:B------:R-:W-:-:S04]  /*1df0*/  UIMAD.WIDE.U32 UR24, UR6, UR4, UR26 ;  /* 0x00000004061872a5 */ /* 0x000fc8000f8e001a */
[----:B------:R-:W-:-:S12]  /*1e00*/  UIADD3 UR5, UR25, UR5, URZ ;  /* 0x0000000519057290 */ /* 0x000fd8000fffe03f */
.L_x_1508:
[----:B------:R-:W-:Y:S01]  /*1e10*/  UIMAD UR4, UR18, UR10, URZ ;  /* 0x0000000a120472a4 */ /* 0x000fe2000f8e023f */
[----:B------:R-:W-:Y:S01]  /*1e20*/  @!P3 IADD3 R20, -R20, RZ, RZ ;  /* 0x000000ff1414b210 */ /* 0x000fe20007ffe1ff */
[----:B------:R-:W-:Y:S01]  /*1e30*/  UMOV UR25, UR5 ;  /* 0x0000000500197c82 */ /* 0x000fe20008000000 */
[----:B------:R-:W-:Y:S01]  /*1e40*/  @!P2 LOP3.LUT R20, RZ, R0, RZ, 0x33, !PT ;  /* 0x00000000ff14a212 */ /* 0x000fe200078e33ff */
[----:B------:R-:W-:Y:S01]  /*1e50*/  UIMAD.WIDE.U32 UR24, UR10, UR17, UR24 ;  /* 0x000000110a1872a5 */ /* 0x000fe2000f8e0018 */
[----:B------:R-:W-:Y:S01]  /*1e60*/  IMAD.U32 R33, RZ, RZ, UR18 ;  /* 0x00000012ff217e24 */ /* 0x000fe2000f8e00ff */
[----:B------:R-:W-:Y:S01]  /*1e70*/  UIMAD UR4, UR11, UR17, UR4 ;  /* 0x000000110b0472a4 */ /* 0x000fe2000f8e0204 */
[----:B------:R-:W-:Y:S01]  /*1e80*/  SHF.R.S32.HI R23, RZ, 0x1f, R20 ;  /* 0x0000001fff177819 */ /* 0x000fe20000011414 */
[----:B------:R-:W-:Y:S02]  /*1e90*/  @UP0 UIADD3 UR16, UR7, UR16, URZ ;  /* 0x0000001007100290 */ /* 0x000fe4000fffe03f */
[----:B------:R-:W-:Y:S01]  /*1ea0*/  UIADD3 UR4, UR25, UR4, URZ ;  /* 0x0000000419047290 */ /* 0x000fe2000fffe03f */
[----:B------:R-:W-:Y:S01]  /*1eb0*/  IMAD.U32 R5, RZ, RZ, UR25 ;  /* 0x00000019ff057e24 */ /* 0x000fe2000f8e00ff */
[----:B------:R-:W-:Y:S01]  /*1ec0*/  MOV R4, UR24 ;  /* 0x0000001800047c02 */ /* 0x000fe20008000f00 */
[----:B-1----:R-:W-:-:S03]  /*1ed0*/  IMAD R0, R23, R2, RZ ;  /* 0x0000000217007224 */ /* 0x002fc600078e02ff */
[----:B------:R-:W-:Y:S01]  /*1ee0*/  MOV R5, UR4 ;  /* 0x0000000400057c02 */ /* 0x000fe20008000f00 */
[----:B------:R-:W-:Y:S01]  /*1ef0*/  @UP0 ULDC.64 UR4, c[0x0][0x250] ;  /* 0x0000940000040ab9 */ /* 0x000fe20000000a00 */
[C---:B------:R-:W-:Y:S01]  /*1f00*/  IMAD R0, R20.reuse, R3, R0 ;  /* 0x0000000314007224 */ /* 0x040fe200078e0200 */
[----:B------:R-:W-:Y:S01]  /*1f10*/  @UP0 UIMAD.WIDE.U32 UR24, UR16, UR4, URZ ;  /* 0x00000004101802a5 */ /* 0x000fe2000f8e003f */
[----:B------:R-:W-:Y:S01]  /*1f20*/  MOV R3, UR17 ;  /* 0x0000001100037c02 */ /* 0x000fe20008000f00 */
[----:B------:R-:W-:Y:S02]  /*1f30*/  IMAD.WIDE.U32 R34, R20, R2, R4 ;  /* 0x0000000214227225 */ /* 0x000fe400078e0004 */
[----:B------:R-:W-:Y:S02]  /*1f40*/  @UP0 UIMAD UR16, UR16, UR5, UR25 ;  /* 0x00000005101002a4 */ /* 0x000fe4000f8e0219 */
[----:B------:R-:W-:Y:S01]  /*1f50*/  IMAD.IADD R0, R35, 0x1, R0 ;  /* 0x0000000123007824 */ /* 0x000fe200078e0200 */
[----:B------:R-:W-:Y:S01]  /*1f60*/  @UP0 UMOV UR18, UR24 ;  /* 0x0000001800120c82 */ /* 0x000fe20008000000 */
[----:B------:R-:W-:Y:S08]  /*1f70*/  @P1 BRA `(.L_x_1507) ;  /* 0x0000000000381947 */ /* 0x000ff00003800000 */
        /* <DEDUP_REMOVED lines=8> */
[----:B------:R-:W-:Y:S01]  /*2000*/  UIMAD UR7, UR7, UR4, URZ ;  /* 0x00000004070772a4 */ /* 0x000fe2000f8e023f */
[----:B------:R-:W-:-:S03]  /*2010*/  UMOV UR16, UR24 ;  /* 0x0000001800107c82 */ /* 0x000fc60008000000 */
[----:B------:R-:W-:Y:S02]  /*2020*/  UIMAD UR5, UR6, UR5, UR7 ;  /* 0x00000005060572a4 */ /* 0x000fe4000f8e0207 */
[----:B------:R-:W-:-:S04]  /*2030*/  UIMAD.WIDE.U32 UR6, UR6, UR4, UR16 ;  /* 0x00000004060672a5 */ /* 0x000fc8000f8e0010 */
[----:B------:R-:W-:-:S03]  /*2040*/  UIADD3 UR16, UR7, UR5, URZ ;  /* 0x0000000507107290 */ /* 0x000fc6000fffe03f */
[----:B------:R-:W-:-:S09]  /*2050*/  UMOV UR18, UR6 ;  /* 0x0000000600127c82 */ /* 0x000fd20008000000 */
.L_x_1507:
[----:B------:R-:W-:Y:S01]  /*2060*/  SHF.R.S32.HI R17, RZ, 0x1f, R80 ;  /* 0x0000001fff117819 */ /* 0x000fe20000011450 */
[----:B------:R-:W-:Y:S01]  /*2070*/  UISETP.NE.AND UP0, UPT, UR14, -0x1, UPT ;  /* 0xffffffff0e00788c */ /* 0x000fe2000bf05270 */
[----:B------:R-:W1:Y:S01]  /*2080*/  S2R R31, SR_CTAID.X ;  /* 0x00000000001f7919 */ /* 0x000e620000002500 */
[----:B------:R-:W-:Y:S01]  /*2090*/  USHF.R.S32.HI UR23, URZ, 0x1f, UR8 ;  /* 0x0000001f3f177899 */ /* 0x000fe20008011408 */
[CC--:B------:R-:W-:Y:S01]  /*20a0*/  LEA.HI R24, R17.reuse, R80.reuse, RZ, 0x3 ;  /* 0x0000005011187211 */ /* 0x0c0fe200078f18ff */
[----:B------:R-:W-:Y:S01]  /*20b0*/  BSSY B0, `(.L_x_1509) ;  /* 0x0000073000007945 */ /* 0x000fe20003800000 */
[----:B------:R-:W-:Y:S02]  /*20c0*/  LEA.HI R16, R17, R80, RZ, 0x4 ;  /* 0x0000005011107211 */ /* 0x000fe400078f20ff */
[----:B------:R-:W-:Y:S02]  /*20d0*/  LOP3.LUT R5, R24, 0xfffffff8, RZ, 0xc0, !PT ;  /* 0xfffffff818057812 */ /* 0x000fe400078ec0ff */
[----:B------:R-:W-:-:S02]  /*20e0*/  SHF.R.S32.HI R24, RZ, 0x3, R24 ;  /* 0x00000003ff187819 */ /* 0x000fc40000011418 */
[----:B------:R-:W-:Y:S01]  /*20f0*/  @UP0 ULDC.64 UR4, c[0x0][0x240] ;  /* 0x0000900000040ab9 */ /* 0x000fe20000000a00 */
[----:B------:R-:W-:Y:S01]  /*2100*/  IMAD.IADD R2, R80, 0x1, -R5 ;  /* 0x0000000150027824 */ /* 0x000fe200078e0a05 */
[----:B------:R-:W-:Y:S01]  /*2110*/  LOP3.LUT R5, R16, 0xfffffff0, RZ, 0xc0, !PT ;  /* 0xfffffff010057812 */ /* 0x000fe200078ec0ff */
[----:B------:R-:W-:Y:S01]  /*2120*/  IMAD.SHL.U32 R235, R24, 0x40, RZ ;  /* 0x0000004018eb7824 */ /* 0x000fe200078e00ff */
[----:B------:R-:W-:Y:S01]  /*2130*/  @UP0 UIMAD.WIDE.U32 UR24, UR14, UR4, URZ ;  /* 0x000000040e1802a5 */ /* 0x000fe2000f8e003f */
[----:B------:R-:W-:Y:S01]  /*2140*/  IMAD.SHL.U32 R236, R2, 0x8, RZ ;  /* 0x0000000802ec7824 */ /* 0x000fe200078e00ff */
[----:B------:R-:W-:Y:S01]  /*2150*/  @!UP0 USHF.R.S32.HI UR17, URZ, 0x1f, UR15 ;  /* 0x0000001f3f118899 */ /* 0x000fe2000801140f */
[----:B------:R-:W-:Y:S01]  /*2160*/  IMAD.IADD R22, R80, 0x1, -R5 ;  /* 0x0000000150167824 */ /* 0x000fe200078e0a05 */
[----:B------:R-:W-:Y:S01]  /*2170*/  LOP3.LUT R235, R235, 0x1c0, RZ, 0xc0, !PT ;  /* 0x000001c0ebeb7812 */ /* 0x000fe200078ec0ff */
[----:B------:R-:W-:Y:S01]  /*2180*/  @UP0 UIMAD UR14, UR14, UR5, UR25 ;  /* 0x000000050e0e02a4 */ /* 0x000fe2000f8e0219 */
[----:B------:R-:W-:Y:S01]  /*2190*/  IADD3 R34, P3, R236, R34, RZ ;  /* 0x00000022ec227210 */ /* 0x000fe20007f7e0ff */
[----:B------:R-:W-:Y:S01]  /*21a0*/  @!UP0 ULDC.64 UR6, c[0x0][0x228] ;  /* 0x00008a0000068ab9 */ /* 0x000fe20000000a00 */
[----:B------:R-:W-:Y:S01]  /*21b0*/  ULDC.64 UR4, c[0x0][0x258] ;  /* 0x0000960000047ab9 */ /* 0x000fe20000000a00 */
[----:B------:R-:W-:Y:S01]  /*21c0*/  LOP3.LUT R4, R235, 0x38, R236, 0xf8, !PT ;  /* 0x00000038eb047812 */ /* 0x000fe200078ef8ec */
[----:B------:R-:W-:Y:S01]  /*21d0*/  UIMAD UR23, UR23, UR4, URZ ;  /* 0x00000004171772a4 */ /* 0x000fe2000f8e023f */
[----:B------:R-:W-:Y:S01]  /*21e0*/  SHF.R.U32.HI R235, RZ, 0x3, R235 ;  /* 0x00000003ffeb7819 */ /* 0x000fe200000116eb */
[----:B------:R-:W-:Y:S01]  /*21f0*/  IMAD.U32 R26, RZ, RZ, UR4 ;  /* 0x00000004ff1a7e24 */ /* 0x000fe2000f8e00ff */
[----:B------:R-:W-:Y:S01]  /*2200*/  SHF.R.S32.HI R19, RZ, 0x1f, R22 ;  /* 0x0000001fff137819 */ /* 0x000fe20000011416 */
[----:B------:R-:W2:Y:S01]  /*2210*/  S2UR UR4, SR_CgaCtaId ;  /* 0x00000000000479c3 */ /* 0x000ea20000008800 */
[----:B------:R-:W-:Y:S01]  /*2220*/  LOP3.LUT R235, R4, R235, RZ, 0x3c, !PT ;  /* 0x000000eb04eb7212 */ /* 0x000fe200078e3cff */
[----:B------:R-:W-:Y:S01]  /*2230*/  @!UP0 UIMAD UR17, UR17, UR6, URZ ;  /* 0x00000006111182a4 */ /* 0x000fe2000f8e023f */
[----:B------:R-:W-:Y:S01]  /*2240*/  LEA.HI R19, R19, R22, RZ, 0x3 ;  /* 0x0000001613137211 */ /* 0x000fe200078f18ff */
[----:B------:R-:W-:Y:S01]  /*2250*/  @!UP0 UIMAD.WIDE.U32 UR26, UR15, UR6, URZ ;  /* 0x000000060f1a82a5 */ /* 0x000fe2000f8e003f */
[----:B------:R-:W-:Y:S01]  /*2260*/  LEA.HI R4, R17, R80, RZ, 0x6 ;  /* 0x0000005011047211 */ /* 0x000fe200078f30ff */
[----:B------:R-:W-:Y:S01]  /*2270*/  @!UP0 UIMAD UR17, UR15, UR7, UR17 ;  /* 0x000000070f1182a4 */ /* 0x000fe2000f8e0211 */
[----:B------:R-:W-:Y:S01]  /*2280*/  LOP3.LUT R5, R19, 0xfffffff8, RZ, 0xc0, !PT ;  /* 0xfffffff813057812 */ /* 0x000fe200078ec0ff */
[----:B------:R-:W-:Y:S01]  /*2290*/  UIMAD UR23, UR8, UR5, UR23 ;  /* 0x00000005081772a4 */ /* 0x000fe2000f8e0217 */
[----:B------:R-:W-:Y:S01]  /*22a0*/  IADD3 R6, P2, R236, UR18, RZ ;  /* 0x00000012ec067c10 */ /* 0x000fe2000ff5e0ff */
[----:B------:R-:W-:Y:S01]  /*22b0*/  IMAD.SHL.U32 R4, R4, 0x8, RZ ;  /* 0x0000000804047824 */ /* 0x000fe200078e00ff */
[----:B------:R-:W-:Y:S01]  /*22c0*/  UIADD3 UR5, -UR9, UR13, URZ ;  /* 0x0000000d09057290 */ /* 0x000fe2000fffe13f */
[----:B------:R-:W-:Y:S01]  /*22d0*/  IMAD.IADD R22, R22, 0x1, -R5 ;  /* 0x0000000116167824 */ /* 0x000fe200078e0a05 */
[----:B------:R-:W-:Y:S01]  /*22e0*/  @!UP0 UIADD3 UR14, UR27, UR17, URZ ;  /* 0x000000111b0e8290 */ /* 0x000fe2000fffe03f */
[----:B------:R-:W-:Y:S01]  /*22f0*/  SHF.R.S32.HI R5, RZ, 0x1f, R236 ;  /* 0x0000001fff057819 */ /* 0x000fe200000114ec */
[----:B------:R-:W-:Y:S01]  /*2300*/  @!UP0 UMOV UR24, UR26 ;  /* 0x0000001a00188c82 */ /* 0x000fe20008000000 */
[----:B------:R-:W-:Y:S01]  /*2310*/  LOP3.LUT R235, R235, 0xfffffe00, R4, 0xf8, !PT ;  /* 0xfffffe00ebeb7812 */ /* 0x000fe200078ef804 */
[----:B------:R-:W-:Y:S01]  /*2320*/  ULDC.64 UR6, c[0x0][0x268] ;  /* 0x00009a0000067ab9 */ /* 0x000fe20000000a00 */
[----:B------:R-:W-:Y:S01]  /*2330*/  IADD3 R4, P1, R236, UR24, RZ ;  /* 0x00000018ec047c10 */ /* 0x000fe2000ff3e0ff */
[----:B------:R-:W-:Y:S01]  /*2340*/  IMAD.X R35, R5, 0x1, R0, P3 ;  /* 0x0000000105237824 */ /* 0x000fe200018e0600 */
[C---:B------:R-:W-:Y:S01]  /*2350*/  ISETP.GE.AND P4, PT, R24.reuse, UR5, PT ;  /* 0x0000000518007c0c */ /* 0x040fe2000bf86270 */
[----:B------:R-:W-:Y:S01]  /*2360*/  IMAD R23, R23, UR6, RZ ;  /* 0x0000000617177c24 */ /* 0x000fe2000f8e02ff */
[C---:B------:R-:W-:Y:S01]  /*2370*/  IADD3.X R7, R5.reuse, UR16, RZ, P2, !PT ;  /* 0x0000001005077c10 */ /* 0x040fe200097fe4ff */
[----:B------:R-:W-:Y:S01]  /*2380*/  UIADD3 UR18, UR19, -0x1, URZ ;  /* 0xffffffff13127890 */ /* 0x000fe2000fffe03f */
[----:B------:R-:W-:Y:S01]  /*2390*/  IADD3.X R5, R5, UR14, RZ, P1, !PT ;  /* 0x0000000e05057c10 */ /* 0x000fe20008ffe4ff */
[----:B------:R-:W-:Y:S01]  /*23a0*/  UMOV UR9, 0x400 ;  /* 0x0000040000097882 */ /* 0x000fe20000000000 */
[----:B------:R-:W-:Y:S01]  /*23b0*/  IADD3 R0, P3, R24, R3, RZ ;  /* 0x0000000318007210 */ /* 0x000fe20007f7e0ff */
[----:B------:R-:W-:Y:S01]  /*23c0*/  IMAD R23, R20, UR7, R23 ;  /* 0x0000000714177c24 */ /* 0x000fe2000f8e0217 */
[----:B------:R-:W-:Y:S01]  /*23d0*/  USHF.L.U32 UR17, UR18, 0x6, URZ ;  /* 0x0000000612117899 */ /* 0x000fe2000800063f */
[----:B------:R-:W-:Y:S01]  /*23e0*/  IMAD.WIDE.U32 R26, R26, UR8, R4 ;  /* 0x000000081a1a7c25 */ /* 0x000fe2000f8e0004 */
[----:B--2---:R-:W-:Y:S01]  /*23f0*/  ULEA UR4, UR4, UR9, 0x18 ;  /* 0x0000000904047291 */ /* 0x004fe2000f8ec03f */
[----:B------:R-:W-:Y:S01]  /*2400*/  SHF.R.S32.HI R25, RZ, 0x1f, R24 ;  /* 0x0000001fff197819 */ /* 0x000fe20000011418 */
[----:B------:R-:W-:Y:S01]  /*2410*/  USHF.L.U64.HI UR14, UR10, 0x4, UR11 ;  /* 0x000000040a0e7899 */ /* 0x000fe2000801020b */
[----:B------:R-:W-:Y:S01]  /*2420*/  IMAD.WIDE.U32 R20, R20, UR6, R6 ;  /* 0x0000000614147c25 */ /* 0x000fe2000f8e0006 */
[----:B------:R-:W-:Y:S01]  /*2430*/  R2P PR, R22, 0x6 ;  /* 0x0000000616007804 */ /* 0x000fe20000000000 */
[----:B------:R-:W-:Y:S01]  /*2440*/  UIADD3 UR16, -UR17, UR22, URZ ;  /* 0x0000001611107290 */ /* 0x000fe2000fffe13f */
[----:B------:R-:W-:Y:S01]  /*2450*/  SHF.R.S32.HI R233, RZ, 0x4, R16 ;  /* 0x00000004ffe97819 */ /* 0x000fe20000011410 */
[----:B------:R-:W-:Y:S01]  /*2460*/  IMAD.MOV.U32 R7, RZ, RZ, 0x10 ;  /* 0x00000010ff077424 */ /* 0x000fe200078e00ff */
[----:B------:R-:W-:Y:S01]  /*2470*/  LEA R235, R235, UR4, 0x1 ;  /* 0x00000004ebeb7c11 */ /* 0x000fe2000f8e08ff */
[----:B------:R-:W-:Y:S01]  /*2480*/  IMAD.MOV.U32 R5, RZ, RZ, 0x20 ;  /* 0x00000020ff057424 */ /* 0x000fe200078e00ff */
[----:B------:R-:W-:Y:S01]  /*2490*/  LEA.HI R16, R16, R233, RZ, 0x1 ;  /* 0x000000e910107211 */ /* 0x000fe200078f08ff */
[----:B------:R-:W-:Y:S01]  /*24a0*/  VIADD R29, R27, UR23 ;  /* 0x000000171b1d7c36 */ /* 0x000fe20008000000 */
[----:B------:R-:W-:Y:S01]  /*24b0*/  SEL R7, R7, 0xfffffff0, !P1 ;  /* 0xfffffff007077807 */ /* 0x000fe20004800000 */
[----:B-1----:R-:W-:Y:S01]  /*24c0*/  IMAD.WIDE R30, R31, 0x40, R24 ;  /* 0x000000401f1e7825 */ /* 0x002fe200078e0218 */
[----:B------:R-:W-:-:S03]  /*24d0*/  SEL R5, R5, 0xffffffe0, !P2 ;  /* 0xffffffe005057807 */ /* 0x000fc60005000000 */
        /* <DEDUP_REMOVED lines=48> */
.L_x_1510:
[----:B------:R-:W-:Y:S05]  /*27e0*/  BSYNC B0 ;  /* 0x0000000000007941 */ /* 0x000fea0003800000 */
.L_x_1509:
[----:B------:R-:W-:Y:S01]  /*27f0*/  VIADD R18, R24, 0x10 ;  /* 0x0000001018127836 */ /* 0x000fe20000000000 */
[C---:B------:R-:W-:Y:S01]  /*2800*/  IADD3.X R33, R25.reuse, R33, RZ, P3, !PT ;  /* 0x0000002119217210 */ /* 0x040fe20001ffe4ff */
[----:B-12---:R-:W-:Y:S01]  /*2810*/  IMAD R9, R25, UR10, RZ ;  /* 0x0000000a19097c24 */ /* 0x006fe2000f8e02ff */
[----:B------:R-:W-:Y:S01]  /*2820*/  LOP3.LUT R16, R16, 0xfffffffe, RZ, 0xc0, !PT ;  /* 0xfffffffe10107812 */ /* 0x000fe200078ec0ff */
        /* <DEDUP_REMOVED lines=9> */
[----:B------:R-:W-:Y:S01]  /*28c0*/  IMAD R33, R33, UR8, RZ ;  /* 0x0000000821217c24 */ /* 0x000fe2000f8e02ff */
[----:B------:R-:W-:Y:S01]  /*28d0*/  ISETP.GE.AND P2, PT, R24, UR16, PT ;  /* 0x0000001018007c0c */ /* 0x000fe2000bf46270 */
[----:B------:R-:W-:Y:S01]  /*28e0*/  IMAD.IADD R233, R233, 0x1, -R16 ;  /* 0x00000001e9e97824 */ /* 0x000fe200078e0a10 */
        /* <DEDUP_REMOVED lines=53> */
.L_x_1512:
[----:B------:R-:W-:Y:S05]  /*2c40*/  BSYNC B0 ;  /* 0x0000000000007941 */ /* 0x000fea0003800000 */
.L_x_1511:
        /* <DEDUP_REMOVED lines=49> */
.L_x_1514:
[----:B------:R-:W-:Y:S05]  /*2f60*/  BSYNC B0 ;  /* 0x0000000000007941 */ /* 0x000fea0003800000 */
.L_x_1513:
        /* <DEDUP_REMOVED lines=49> */
.L_x_1516:
[----:B------:R-:W-:Y:S05]  /*3280*/  BSYNC B0 ;  /* 0x0000000000007941 */ /* 0x000fea0003800000 */
.L_x_1515:
        /* <DEDUP_REMOVED lines=40> */
.L_x_1518:
[----:B------:R-:W-:Y:S05]  /*3510*/  BSYNC B0 ;  /* 0x0000000000007941 */ /* 0x000fea0003800000 */
.L_x_1517:
        /* <DEDUP_REMOVED lines=53> */
.L_x_1520:
[----:B------:R-:W-:Y:S05]  /*3870*/  BSYNC B0 ;  /* 0x0000000000007941 */ /* 0x000fea0003800000 */
.L_x_1519:
        /* <DEDUP_REMOVED lines=44> */
.L_x_1522:
[----:B------:R-:W-:Y:S05]  /*3b40*/  BSYNC B0 ;  /* 0x0000000000007941 */ /* 0x000fea0003800000 */
.L_x_1521:
        /* <DEDUP_REMOVED lines=46> */
.L_x_1524:
[----:B------:R-:W-:Y:S05]  /*3e30*/  BSYNC B0 ;  /* 0x0000000000007941 */ /* 0x000fea0003800000 */
.L_x_1523:
[----:B------:R-:W0:Y:S01]  /*3e40*/  LDGDEPBAR ;  /* 0x00000000000079af */ /* 0x000e220000000000 */
[----:B------:R-:W-:Y:S01]  /*3e50*/  LOP3.LUT R25, R25, 0x1c0, RZ, 0xc0, !PT ;  /* 0x000001c019197812 */ /* 0x000fe200078ec0ff */
[----:B------:R-:W-:Y:S01]  /*3e60*/  IMAD.MOV.U32 R26, RZ, RZ, R20 ;  /* 0x000000ffff1a7224 */ /* 0x000fe200078e0014 */
[----:B------:R-:W-:Y:S01]  /*3e70*/  SHF.R.U32.HI R22, RZ, 0x3, R22 ;  /* 0x00000003ff167819 */ /* 0x000fe20000011616 */
[----:B------:R-:W-:Y:S01]  /*3e80*/  IMAD.SHL.U32 R19, R19, 0x40, RZ ;  /* 0x0000004013137824 */ /* 0x000fe200078e00ff */
[----:B------:R-:W-:Y:S01]  /*3e90*/  LOP3.LUT R24, R25, 0x8, R24, 0xf8, !PT ;  /* 0x0000000819187812 */ /* 0x000fe200078ef818 */
[----:B------:R-:W-:Y:S01]  /*3ea0*/  IMAD.WIDE.U32 R26, R0, UR8, R26 ;  /* 0x00000008001a7c25 */ /* 0x000fe2000f8e001a */
[----:B------:R-:W-:Y:S01]  /*3eb0*/  LOP3.LUT R22, R23, R22, RZ, 0x3c, !PT ;  /* 0x0000001617167212 */ /* 0x000fe200078e3cff */
[----:B------:R-:W-:Y:S01]  /*3ec0*/  ULDC.64 UR6, c[0x0][0x220] ;  /* 0x0000880000067ab9 */ /* 0x000fe20000000a00 */
[----:B------:R-:W-:Y:S01]  /*3ed0*/  SHF.R.U32.HI R25, RZ, 0x3, R25 ;  /* 0x00000003ff197819 */ /* 0x000fe20000011619 */
[----:B------:R-:W-:Y:S01]  /*3ee0*/  BSSY B0, `(.L_x_1525) ;  /* 0x000002f000007945 */ /* 0x000fe20003800000 */
[----:B-1234-:R-:W-:Y:S01]  /*3ef0*/  LEA.HI R9, R17, R80, RZ, 0x5 ;  /* 0x0000005011097211 */ /* 0x01efe200078f28ff */
[----:B------:R-:W-:Y:S01]  /*3f00*/  IMAD.IADD R17, R27, 0x1, R16 ;  /* 0x000000011b117824 */ /* 0x000fe200078e0210 */
[----:B------:R-:W-:-:S02]  /*3f10*/  LOP3.LUT R24, R24, R25, RZ, 0x3c, !PT ;  /* 0x0000001918187212 */ /* 0x000fc400078e3cff */
[----:B------:R-:W-:Y:S02]  /*3f20*/  LOP3.LUT R0, R22, 0xfffffe00, R19, 0xf8, !PT ;  /* 0xfffffe0016007812 */ /* 0x000fe400078ef813 */
[----:B------:R-:W-:Y:S01]  /*3f30*/  SHF.R.S32.HI R9, RZ, 0x5, R9 ;  /* 0x00000005ff097819 */ /* 0x000fe20000011409 */
[----:B------:R-:W-:Y:S01]  /*3f40*/  IMAD R233, R233, 0x200, R24 ;  /* 0x00000200e9e97824 */ /* 0x000fe200078e0218 */
[----:B------:R-:W-:Y:S02]  /*3f50*/  LEA R246, P3, R26, UR6, 0x1 ;  /* 0x000000061af67c11 */ /* 0x000fe4000f8608ff */
[----:B------:R-:W-:Y:S01]  /*3f60*/  ISETP.GE.AND P1, PT, R18, UR16, PT ;  /* 0x0000001012007c0c */ /* 0x000fe2000bf26270 */
[----:B------:R-:W-:Y:S01]  /*3f70*/  IMAD R234, R9, 0x400, R0 ;  /* 0x0000040009ea7824 */ /* 0x000fe200078e0200 */
[----:B------:R-:W-:Y:S01]  /*3f80*/  ISETP.GE.AND P5, PT, R15, UR16, PT ;  /* 0x000000100f007c0c */ /* 0x000fe2000bfa6270 */
[----:B------:R-:W-:-:S04]  /*3f90*/  DEPBAR.LE SB0, 0x0 ;  /* 0x000080000000791a */ /* 0x000fc80000000000 */
[----:B------:R-:W-:Y:S01]  /*3fa0*/  BAR.SYNC.DEFER_BLOCKING 0x0 ;  /* 0x0000000000007b1d */ /* 0x000fe20000010000 */
[----:B------:R-:W-:-:S05]  /*3fb0*/  LEA.HI.X R247, R26, UR7, R17, 0x1, P3 ;  /* 0x000000071af77c11 */ /* 0x000fca00098f0c11 */
        /* <DEDUP_REMOVED lines=33> */
.L_x_1526:
[----:B------:R-:W-:Y:S05]  /*41d0*/  BSYNC B0 ;  /* 0x0000000000007941 */ /* 0x000fea0003800000 */
.L_x_1525:
        /* <DEDUP_REMOVED lines=11> */
[----:B------:R-:W-:Y:S01]  /*4290*/  IMAD.U32 R11, RZ, RZ, UR24 ;  /* 0x00000018ff0b7e24 */ /* 0x000fe2000f8e00ff */
[----:B------:R-:W-:Y:S01]  /*42a0*/  ISETP.GE.AND P1, PT, R236, UR25, PT ;  /* 0x00000019ec007c0c */ /* 0x000fe2000bf26270 */
[----:B--2---:R-:W-:Y:S01]  /*42b0*/  IMAD.U32 R9, RZ, RZ, UR24 ;  /* 0x00000018ff097e24 */ /* 0x004fe2000f8e00ff */
        /* <DEDUP_REMOVED lines=29> */
[----:B--2---:R-:W-:-:S04]  /*4490*/  LEA R10, P1, R9, UR6, 0x1 ;  /* 0x00000006090a7c11 */ /* 0x004fc8000f8208ff */
[----:B------:R-:W-:-:S05]  /*44a0*/  LEA.HI.X R11, R9, UR7, R8, 0x1, P1 ;  /* 0x00000007090b7c11 */ /* 0x000fca00088f0c08 */
[----:B------:R-:W-:Y:S01]  /*44b0*/  @!PT LDS RZ, [RZ] ;  /* 0x00000000fffff984 */ /* 0x000fe20000000800 */
[----:B------:R-:W-:Y:S01]  /*44c0*/  @!PT LDS RZ, [RZ] ;  /* 0x00000000fffff984 */ /* 0x000fe20000000800 */
[----:B------:R-:W-:Y:S01]  /*44d0*/  @!PT LDS RZ, [RZ] ;  /* 0x00000000fffff984 */ /* 0x000fe20000000800 */
[----:B------:R2:W-:Y:S04]  /*44e0*/  LDGSTS.E.BYPASS.LTC128B.128 [R235+0x16800], desc[UR20][R10.64+0x180] ;  /* 0x168001800aeb7fae */ /* 0x0005e8000b901d54 */
.L_x_1528:
[----:B------:R-:W-:Y:S05]  /*44f0*/  BSYNC B0 ;  /* 0x0000000000007941 */ /* 0x000fea0003800000 */
.L_x_1527:
        /* <DEDUP_REMOVED lines=12> */
[----:B--2---:R-:W-:Y:S01]  /*45c0*/  IMAD.U32 R9, RZ, RZ, UR27 ;  /* 0x0000001bff097e24 */ /* 0x004fe2000f8e00ff */
        /* <DEDUP_REMOVED lines=33> */
.L_x_1530:
[----:B------:R-:W-:Y:S05]  /*47e0*/  BSYNC B0 ;  /* 0x0000000000007941 */ /* 0x000fea0003800000 */
.L_x_1529:
        /* <DEDUP_REMOVED lines=48> */
.L_x_1532:
[----:B------:R-:W-:Y:S05]  /*4af0*/  BSYNC B0 ;  /* 0x0000000000007941 */ /* 0x000fea0003800000 */
.L_x_1531:
[----:B-12---:R-:W-:Y:S01]  /*4b00*/  LDSM.16.M88.4 R12, [R234] ;  /* 0x00000000ea0c783b */ /* 0x006fe20000000200 */
[----:B------:R-:W-:Y:S01]  /*4b10*/  R2P PR, R2, 0x6 ;  /* 0x0000000602007804 */ /* 0x000fe20000000000 */
[C---:B------:R-:W-:Y:S01]  /*4b20*/  VIADD R2, R233.reuse, 0x8000 ;  /* 0x00008000e9027836 */ /* 0x040fe20000000000 */
[----:B------:R-:W-:Y:S01]  /*4b30*/  UISETP.GT.AND UP0, UPT, UR18, UR12, UPT ;  /* 0x0000000c1200728c */ /* 0x000fe2000bf04270 */
        /* <DEDUP_REMOVED lines=10> */
[----:B------:R-:W-:Y:S02]  /*4be0*/  IMAD.MOV.U32 R2, RZ, RZ, 0x40 ;  /* 0x00000040ff027424 */ /* 0x000fe400078e00ff */
        /* <DEDUP_REMOVED lines=166> */
[----:B------:R-:W4:Y:S01]  /*5650*/  LDSM.16.M88.4 R40, [R233+0xf000] ;  /* 0x00f00000e928783b */ /* 0x000f220000000200 */
        /* <DEDUP_REMOVED lines=19> */
[C---:B------:R-:W-:Y:S06]  /*5790*/  HMMA.16816.F32.BF16 R64, R32.reuse, R40, R64 ;  /* 0x000000282040723c */ /* 0x040fec0000041840 */
[C---:B------:R-:W-:Y:S01]  /*57a0*/  HMMA.16816.F32.BF16 R60, R32.reuse, R42, R60 ;  /* 0x0000002a203c723c */ /* 0x040fe2000004183c */
[----:B------:R-:W4:Y:S05]  /*57b0*/  LDSM.16.M88.4 R40, [R227+0xe800] ;  /* 0x00e80000e328783b */ /* 0x000f2a0000000200 */
[C---:B--2---:R-:W-:Y:S06]  /*57c0*/  HMMA.16816.F32.BF16 R56, R32.reuse, R36, R56 ;  /* 0x000000242038723c */ /* 0x044fec0000041838 */
[----:B------:R-:W-:Y:S01]  /*57d0*/  HMMA.16816.F32.BF16 R52, R32, R38, R52 ;  /* 0x000000262034723c */ /* 0x000fe20000041834 */
[----:B------:R-:W2:Y:S04]  /*57e0*/  LDSM.16.M88.4 R32, [R227+0xf800] ;  /* 0x00f80000e320783b */ /* 0x000ea80000000200 */
        /* <DEDUP_REMOVED lines=9> */
[----:B------:R-:W5:Y:S05]  /*5880*/  LDSM.16.M88.4 R72, [R220+0x6800] ;  /* 0x00680000dc48783b */ /* 0x000f6a0000000200 */
[C---:B------:R-:W-:Y:S06]  /*5890*/  HMMA.16816.F32.BF16 R56, R76.reuse, R68, R56 ;  /* 0x000000444c38723c */ /* 0x040fec0000041838 */
[----:B------:R-:W-:Y:S06]  /*58a0*/  HMMA.16816.F32.BF16 R52, R76, R70, R52 ;  /* 0x000000464c34723c */ /* 0x000fec0000041834 */
[C---:B-1----:R-:W-:Y:S06]  /*58b0*/  HMMA.16816.F32.BF16 R28, R48.reuse, R44, R28 ;  /* 0x0000002c301c723c */ /* 0x042fec000004181c */
[C---:B------:R-:W-:Y:S06]  /*58c0*/  HMMA.16816.F32.BF16 R24, R48.reuse, R46, R24 ;  /* 0x0000002e3018723c */ /* 0x040fec0000041818 */
[C---:B----4-:R-:W-:Y:S06]  /*58d0*/  HMMA.16816.F32.BF16 R20, R48.reuse, R40, R20 ;  /* 0x000000283014723c */ /* 0x050fec0000041814 */
[C---:B------:R-:W-:Y:S01]  /*58e0*/  HMMA.16816.F32.BF16 R16, R48.reuse, R42, R16 ;  /* 0x0000002a3010723c */ /* 0x040fe20000041810 */
[----:B------:R-:W1:Y:S05]  /*58f0*/  LDSM.16.M88.4 R40, [R220+0x7000] ;  /* 0x00700000dc28783b */ /* 0x000e6a0000000200 */
[C---:B--2---:R-:W-:Y:S06]  /*5900*/  HMMA.16816.F32.BF16 R56, R48.reuse, R32, R56 ;  /* 0x000000203038723c */ /* 0x044fec0000041838 */
[----:B------:R-:W-:Y:S01]  /*5910*/  HMMA.16816.F32.BF16 R52, R48, R34, R52 ;  /* 0x000000223034723c */ /* 0x000fe20000041834 */
[----:B------:R-:W2:Y:S01]  /*5920*/  LDSM.16.M88.4 R32, [R220+0x7800] ;  /* 0x00780000dc20783b */ /* 0x000ea20000000200 */
[----:B------:R-:W-:-:S04]  /*5930*/  DEPBAR.LE SB0, 0x0 ;  /* 0x000080000000791a */ /* 0x000fc80000000000 */
[----:B---3--:R-:W-:Y:S06]  /*5940*/  HMMA.16816.F32.BF16 R28, R12, R8, R28 ;  /* 0x000000080c1c723c */ /* 0x008fec000004181c */
[----:B------:R-:W-:Y:S06]  /*5950*/  HMMA.16816.F32.BF16 R64, R48, R36, R64 ;  /* 0x000000243040723c */ /* 0x000fec0000041840 */
[----:B------:R-:W-:Y:S01]  /*5960*/  HMMA.16816.F32.BF16 R24, R12, R10, R24 ;  /* 0x0000000a0c18723c */ /* 0x000fe20000041818 */
[----:B------:R-:W-:-:S05]  /*5970*/  LOP3.LUT R36, R80, 0x6, RZ, 0xc0, !PT ;  /* 0x0000000650247812 */ /* 0x000fca00078ec0ff */
[----:B------:R-:W-:Y:S01]  /*5980*/  VIADD R36, R36, UR17 ;  /* 0x0000001124247c36 */ /* 0x000fe20008000000 */
[C---:B-----5:R-:W-:Y:S03]  /*5990*/  HMMA.16816.F32.BF16 R20, R12.reuse, R72, R20 ;  /* 0x000000480c14723c */ /* 0x060fe60000041814 */
[C---:B------:R-:W-:Y:S01]  /*59a0*/  VIADD R2, R36.reuse, 0x1 ;  /* 0x0000000124027836 */ /* 0x040fe20000000000 */
[C---:B------:R-:W-:Y:S01]  /*59b0*/  ISETP.GE.AND P4, PT, R36.reuse, UR22, PT ;  /* 0x0000001624007c0c */ /* 0x040fe2000bf86270 */
[C---:B------:R-:W-:Y:S01]  /*59c0*/  VIADD R8, R36.reuse, 0x9 ;  /* 0x0000000924087836 */ /* 0x040fe20000000000 */
[----:B------:R-:W-:Y:S01]  /*59d0*/  HMMA.16816.F32.BF16 R16, R12, R74, R16 ;  /* 0x0000004a0c10723c */ /* 0x000fe20000041810 */
[----:B------:R-:W-:Y:S01]  /*59e0*/  VIADD R9, R36, 0x8 ;  /* 0x0000000824097836 */ /* 0x000fe20000000000 */
[----:B------:R-:W-:Y:S01]  /*59f0*/  ISETP.GE.AND P3, PT, R2, UR22, PT ;  /* 0x0000001602007c0c */ /* 0x000fe2000bf66270 */
[----:B------:R-:W-:Y:S01]  /*5a00*/  VIADD R2, R36, 0x10 ;  /* 0x0000001024027836 */ /* 0x000fe20000000000 */
[----:B------:R-:W-:Y:S01]  /*5a10*/  ISETP.GE.AND P1, PT, R8, UR22, PT ;  /* 0x0000001608007c0c */ /* 0x000fe2000bf26270 */
[C---:B------:R-:W-:Y:S01]  /*5a20*/  VIADD R8, R36.reuse, 0x18 ;  /* 0x0000001824087836 */ /* 0x040fe20000000000 */
[----:B------:R-:W-:Y:S01]  /*5a30*/  HMMA.16816.F32.BF16 R60, R48, R38, R60 ;  /* 0x00000026303c723c */ /* 0x000fe2000004183c */
[----:B------:R-:W-:Y:S01]  /*5a40*/  ISETP.GE.AND P2, PT, R9, UR22, PT ;  /* 0x0000001609007c0c */ /* 0x000fe2000bf46270 */
[----:B------:R-:W-:Y:S01]  /*5a50*/  VIADD R9, R36, 0x19 ;  /* 0x0000001924097836 */ /* 0x000fe20000000000 */
[----:B------:R-:W-:Y:S01]  /*5a60*/  ISETP.GE.AND P6, PT, R2, UR22, PT ;  /* 0x0000001602007c0c */ /* 0x000fe2000bfc6270 */
[----:B------:R-:W-:Y:S01]  /*5a70*/  VIADD R2, R36, 0x11 ;  /* 0x0000001124027836 */ /* 0x000fe20000000000 */
[----:B------:R-:W-:Y:S01]  /*5a80*/  FSEL R30, R30, -INF , !P4 ;  /* 0xff8000001e1e7808 */ /* 0x000fe20006000000 */
[----:B-1----:R-:W-:Y:S01]  /*5a90*/  HMMA.16816.F32.BF16 R64, R12, R40, R64 ;  /* 0x000000280c40723c */ /* 0x002fe20000041840 */
[----:B------:R-:W-:Y:S01]  /*5aa0*/  FSEL R37, R28, -INF , !P4 ;  /* 0xff8000001c257808 */ /* 0x000fe20006000000 */
[----:B------:R-:W-:Y:S01]  /*5ab0*/  VIADD R10, R36, 0x21 ;  /* 0x00000021240a7836 */ /* 0x000fe20000000000 */
[----:B------:R-:W-:-:S02]  /*5ac0*/  ISETP.GE.AND P4, PT, R8, UR22, PT ;  /* 0x0000001608007c0c */ /* 0x000fc4000bf86270 */
[----:B------:R-:W-:Y:S01]  /*5ad0*/  FSEL R8, R31, -INF , !P3 ;  /* 0xff8000001f087808 */ /* 0x000fe20005800000 */
[C---:B--2---:R-:W-:Y:S01]  /*5ae0*/  HMMA.16816.F32.BF16 R52, R12.reuse, R34, R52 ;  /* 0x000000220c34723c */ /* 0x044fe20000041834 */
[----:B------:R-:W-:Y:S02]  /*5af0*/  FSEL R31, R29, -INF , !P3 ;  /* 0xff8000001d1f7808 */ /* 0x000fe40005800000 */
[----:B------:R-:W-:Y:S01]  /*5b00*/  ISETP.GE.AND P5, PT, R2, UR22, PT ;  /* 0x0000001602007c0c */ /* 0x000fe2000bfa6270 */
[C---:B------:R-:W-:Y:S01]  /*5b10*/  VIADD R2, R36.reuse, 0x20 ;  /* 0x0000002024027836 */ /* 0x040fe20000000000 */
        /* <DEDUP_REMOVED lines=10> */
[----:B------:R-:W-:Y:S01]  /*5bc0*/  VIADD R9, R36, 0x29 ;  /* 0x0000002924097836 */ /* 0x000fe20000000000 */
[----:B------:R-:W-:Y:S02]  /*5bd0*/  FSEL R2, R27, -INF , !P1 ;  /* 0xff8000001b027808 */ /* 0x000fe40004800000 */
[----:B------:R-:W-:-:S02]  /*5be0*/  FSEL R25, R25, -INF , !P1 ;  /* 0xff80000019197808 */ /* 0x000fc40004800000 */
[----:B------:R-:W-:Y:S01]  /*5bf0*/  ISETP.GE.AND P1, PT, R10, UR22, PT ;  /* 0x000000160a007c0c */ /* 0x000fe2000bf26270 */
[----:B------:R-:W-:Y:S01]  /*5c00*/  VIADD R10, R36, 0x30 ;  /* 0x00000030240a7836 */ /* 0x000fe20000000000 */
[----:B------:R-:W-:Y:S02]  /*5c10*/  FSEL R22, R23, -INF , !P5 ;  /* 0xff80000017167808 */ /* 0x000fe40006800000 */
[----:B------:R-:W-:Y:S02]  /*5c20*/  FSEL R21, R21, -INF , !P5 ;  /* 0xff80000015157808 */ /* 0x000fe40006800000 */
[----:B------:R-:W-:Y:S02]  /*5c30*/  ISETP.GE.AND P5, PT, R9, UR22, PT ;  /* 0x0000001609007c0c */ /* 0x000fe4000bfa6270 */
[----:B------:R-:W-:Y:S02]  /*5c40*/  FSEL R20, R18, -INF , !P4 ;  /* 0xff80000012147808 */ /* 0x000fe40006000000 */
[----:B------:R-:W-:-:S02]  /*5c50*/  FSEL R9, R16, -INF , !P4 ;  /* 0xff80000010097808 */ /* 0x000fc40006000000 */
[----:B------:R-:W-:Y:S01]  /*5c60*/  ISETP.GE.AND P4, PT, R10, UR22, PT ;  /* 0x000000160a007c0c */ /* 0x000fe2000bf86270 */
[----:B------:R-:W-:Y:S01]  /*5c70*/  VIADD R10, R36, 0x31 ;  /* 0x00000031240a7836 */ /* 0x000fe20000000000 */
[----:B------:R-:W-:Y:S02]  /*5c80*/  FSEL R12, R19, -INF , !P3 ;  /* 0xff800000130c7808 */ /* 0x000fe40005800000 */
[----:B------:R-:W-:Y:S02]  /*5c90*/  FSEL R17, R17, -INF , !P3 ;  /* 0xff80000011117808 */ /* 0x000fe40005800000 */
[----:B------:R-:W-:Y:S01]  /*5ca0*/  ISETP.GE.AND P3, PT, R10, UR22, PT ;  /* 0x000000160a007c0c */ /* 0x000fe2000bf66270 */
[C---:B------:R-:W-:Y:S01]  /*5cb0*/  VIADD R10, R36.reuse, 0x38 ;  /* 0x00000038240a7836 */ /* 0x040fe20000000000 */
[----:B------:R-:W-:Y:S01]  /*5cc0*/  FSEL R204, R67, -INF , !P1 ;  /* 0xff80000043cc7808 */ /* 0x000fe20004800000 */
[----:B------:R-:W-:Y:S01]  /*5cd0*/  VIADD R36, R36, 0x39 ;  /* 0x0000003924247836 */ /* 0x000fe20000000000 */
[----:B------:R-:W-:-:S02]  /*5ce0*/  FSEL R187, R65, -INF , !P1 ;  /* 0xff80000041bb7808 */ /* 0x000fc40004800000 */
[----:B------:R-:W-:Y:S02]  /*5cf0*/  FSEL R188, R66, -INF , !P2 ;  /* 0xff80000042bc7808 */ /* 0x000fe40005000000 */
[----:B------:R-:W-:Y:S02]  /*5d00*/  ISETP.GE.AND P1, PT, R36, UR22, PT ;  /* 0x0000001624007c0c */ /* 0x000fe4000bf26270 */
[----:B------:R-:W-:Y:S02]  /*5d10*/  FSEL R193, R64, -INF , !P2 ;  /* 0xff80000040c17808 */ /* 0x000fe40005000000 */
[----:B------:R-:W-:Y:S02]  /*5d20*/  FSEL R192, R55, -INF , !P1 ;  /* 0xff80000037c07808 */ /* 0x000fe40004800000 */
[----:B------:R-:W-:Y:S02]  /*5d30*/  FSEL R197, R53, -INF , !P1 ;  /* 0xff80000035c57808 */ /* 0x000fe40004800000 */
[----:B------:R-:W-:-:S02]  /*5d40*/  PLOP3.LUT P1, PT, PT, PT, UP0, 0x80, 0x0 ;  /* 0x000000000000781c */ /* 0x000fc40003f2f008 */
[----:B------:R-:W-:Y:S02]  /*5d50*/  ISETP.GE.AND P2, PT, R10, UR22, PT ;  /* 0x000000160a007c0c */ /* 0x000fe4000bf46270 */
        /* <DEDUP_REMOVED lines=15> */
[----:B------:R-:W-:-:S04]  /*5e50*/  MOV R16, UR17 ;  /* 0x0000001100107c02 */ /* 0x000fc80008000f00 */
        /* <DEDUP_REMOVED lines=28> */
[C---:B------:R-:W-:Y:S01]  /*6020*/  LOP3.LUT R10, R13.reuse, UR6, RZ, 0x3c, !PT ;  /* 0x000000060d0a7c12 */ /* 0x040fe2000f8e3cff */
[----:B------:R-:W-:Y:S01]  /*6030*/  ULDC.64 UR6, c[0x0][0x230] ;  /* 0x00008c0000067ab9 */ /* 0x000fe20000000a00 */
[----:B------:R-:W-:-:S02]  /*6040*/  ISETP.NE.AND P3, PT, R13, RZ, PT ;  /* 0x000000ff0d00720c */ /* 0x000fc40003f65270 */
        /* <DEDUP_REMOVED lines=27> */
.L_x_1534:
[----:B------:R-:W-:-:S04]  /*6200*/  ULEA UR10, -UR10, URZ, 0x6 ;  /* 0x0000003f0a0a7291 */ /* 0x000fc8000f8e313f */
[----:B------:R-:W-:Y:S02]  /*6210*/  USHF.R.S32.HI UR6, URZ, 0x1f, UR10 ;  /* 0x0000001f3f067899 */ /* 0x000fe4000801140a */
[----:B------:R-:W-:-:S04]  /*6220*/  MOV R10, UR10 ;  /* 0x0000000a000a7c02 */ /* 0x000fc80008000f00 */
[----:B------:R-:W-:-:S07]  /*6230*/  MOV R13, UR6 ;  /* 0x00000006000d7c02 */ /* 0x000fce0008000f00 */
.L_x_1535:
        /* <DEDUP_REMOVED lines=15> */
[----:B------:R-:W1:Y:S04]  /*6330*/  @!P3 LDC.64 R14, c[0x0][0x218] ;  /* 0x00008600ff0ebb82 */ /* 0x000e680000000a00 */
[----:B------:R-:W-:Y:S01]  /*6340*/  @!P6 IMAD.X R4, R13, 0x1, R166, P2 ;  /* 0x000000010d04e824 */ /* 0x000fe200010e06a6 */
[----:B---3--:R-:W-:-:S04]  /*6350*/  @!P6 LEA R42, P2, R3, R18, 0x1 ;  /* 0x00000012032ae211 */ /* 0x008fc800078408ff */
[----:B------:R-:W-:Y:S02]  /*6360*/  @!P6 LEA.HI.X R43, R3, R19, R4, 0x1, P2 ;  /* 0x00000013032be211 */ /* 0x000fe400010f0c04 */
[C---:B------:R-:W-:Y:S01]  /*6370*/  @!P4 IADD3 R3, P2, R10.reuse, R165, RZ ;  /* 0x000000a50a03c210 */ /* 0x040fe20007f5e0ff */
        /* <DEDUP_REMOVED lines=8> */
[----:B------:R-:W-:Y:S01]  /*6400*/  @!P4 LEA.HI.X R41, R3, R29, R4, 0x1, P2 ;  /* 0x0000001d0329c211 */ /* 0x000fe200010f0c04 */
[----:B------:R-:W-:Y:S01]  /*6410*/  @!PT LDS RZ, [RZ] ;  /* 0x00000000fffff984 */ /* 0x000fe20000000800 */
[----:B------:R-:W-:Y:S01]  /*6420*/  @!PT LDS RZ, [RZ] ;  /* 0x00000000fffff984 */ /* 0x000fe20000000800 */
[----:B------:R-:W-:Y:S01]  /*6430*/  @!PT LDS RZ, [RZ] ;  /* 0x00000000fffff984 */ /* 0x000fe20000000800 */
[----:B------:R4:W-:Y:S01]  /*6440*/  @!P5 LDGSTS.E.BYPASS.LTC128B.128 [R235+0xa000], desc[UR20][R32.64+0x80] ;  /* 0x0a00008020ebdfae */ /* 0x0009e2000b901d54 */
[C---:B------:R-:W-:Y:S01]  /*6450*/  @!P3 IADD3 R3, P2, R10.reuse, R165, RZ ;  /* 0x000000a50a03b210 */ /* 0x040fe20007f5e0ff */
[----:B------:R-:W2:Y:S02]  /*6460*/  @!P5 LDC.64 R28, c[0x0][0x218] ;  /* 0x00008600ff1cdb82 */ /* 0x000ea40000000a00 */
[----:B------:R2:W-:Y:S02]  /*6470*/  @P4 STS.128 [R235+0xc000], RZ ;  /* 0x00c000ffeb004388 */ /* 0x0005e40000000c00 */
[----:B------:R-:W-:Y:S01]  /*6480*/  @!P3 IMAD.X R4, R13, 0x1, R166, P2 ;  /* 0x000000010d04b824 */ /* 0x000fe200010e06a6 */
[C---:B-1----:R-:W-:Y:S01]  /*6490*/  @!P3 LEA R34, P2, R3.reuse, R14, 0x1 ;  /* 0x0000000e0322b211 */ /* 0x042fe200078408ff */
[----:B------:R-:W-:Y:S01]  /*64a0*/  @!PT LDS RZ, [RZ] ;  /* 0x00000000fffff984 */ /* 0x000fe20000000800 */
[----:B------:R-:W-:Y:S01]  /*64b0*/  @!PT LDS RZ, [RZ] ;  /* 0x00000000fffff984 */ /* 0x000fe20000000800 */
[----:B------:R-:W-:Y:S01]  /*64c0*/  @!PT LDS RZ, [RZ] ;  /* 0x00000000fffff984 */ /* 0x000fe20000000800 */
[----:B------:R1:W-:Y:S03]  /*64d0*/  @!P4 LDGSTS.E.BYPASS.LTC128B.128 [R235+0xc000], desc[UR20][R40.64+0x100] ;  /* 0x0c00010028ebcfae */ /* 0x0003e6000b901d54 */
[----:B------:R-:W-:Y:S01]  /*64e0*/  @!P3 LEA.HI.X R35, R3, R15, R4, 0x1, P2 ;  /* 0x0000000f0323b211 */ /* 0x000fe200010f0c04 */
[----:B------:R1:W-:Y:S01]  /*64f0*/  @P3 STS.128 [R235+0xe000], RZ ;  /* 0x00e000ffeb003388 */ /* 0x0003e20000000c00 */
[----:B------:R-:W-:Y:S01]  /*6500*/  IADD3 R4, P2, R10, UR23, RZ ;  /* 0x000000170a047c10 */ /* 0x000fe2000ff5e0ff */
[----:B------:R-:W5:Y:S02]  /*6510*/  @!P4 LDC.64 R14, c[0x0][0x218] ;  /* 0x00008600ff0ecb82 */ /* 0x000f640000000a00 */
[----:B------:R-:W-:Y:S01]  /*6520*/  @!PT LDS RZ, [RZ] ;  /* 0x00000000fffff984 */ /* 0x000fe20000000800 */
[----:B------:R-:W-:Y:S01]  /*6530*/  @!PT LDS RZ, [RZ] ;  /* 0x00000000fffff984 */ /* 0x000fe20000000800 */
[----:B------:R-:W-:Y:S01]  /*6540*/  @!PT LDS RZ, [RZ] ;  /* 0x00000000fffff984 */ /* 0x000fe20000000800 */
[----:B------:R1:W-:Y:S01]  /*6550*/  @!P3 LDGSTS.E.BYPASS.LTC128B.128 [R235+0xe000], desc[UR20][R34.64+0x180] ;  /* 0x0e00018022ebbfae */ /* 0x0003e2000b901d54 */
[----:B------:R-:W-:-:S02]  /*6560*/  IADD3.X R3, R13, UR14, RZ, P2, !PT ;  /* 0x0000000e0d037c10 */ /* 0x000fc400097fe4ff */
        /* <DEDUP_REMOVED lines=12> */
[C---:B--2---:R-:W-:Y:S01]  /*6630*/  @!P5 LEA R44, P2, R23.reuse, R28, 0x1 ;  /* 0x0000001c172cd211 */ /* 0x044fe200078408ff */
        /* <DEDUP_REMOVED lines=45> */
[----:B------:R-:W4:Y:S02]  /*6910*/  @!P6 LDC.64 R14, c[0x0][0x218] ;  /* 0x00008600ff0eeb82 */ /* 0x000f240000000a00 */
        /* <DEDUP_REMOVED lines=18> */
[----:B------:R-:W-:Y:S01]  /*6a40*/  IADD3 R4, P2, R4, UR23, RZ ;  /* 0x0000001704047c10 */ /* 0x000fe2000ff5e0ff */
[----:B------:R-:W2:Y:S02]  /*6a50*/  @!P4 LDC.64 R28, c[0x0][0x218] ;  /* 0x00008600ff1ccb82 */ /* 0x000ea40000000a00 */
        /* <DEDUP_REMOVED lines=8> */
[----:B----4-:R-:W-:-:S04]  /*6ae0*/  @!P6 LEA R32, P2, R6, R14, 0x1 ;  /* 0x0000000e0620e211 */ /* 0x010fc800078408ff */
        /* <DEDUP_REMOVED lines=16> */
[C---:B--2---:R-:W-:Y:S01]  /*6bf0*/  @!P4 LEA R28, P2, R6.reuse, R28, 0x1 ;  /* 0x0000001c061cc211 */ /* 0x044fe200078408ff */
        /* <DEDUP_REMOVED lines=11> */
[----:B------:R-:W-:-:S04]  /*6cb0*/  LEA R14, P2, R4, UR6, 0x1 ;  /* 0x00000006040e7c11 */ /* 0x000fc8000f8408ff */
[----:B------:R-:W-:-:S05]  /*6cc0*/  LEA.HI.X R15, R4, UR7, R3, 0x1, P2 ;  /* 0x00000007040f7c11 */ /* 0x000fca00090f0c03 */
[----:B------:R-:W-:Y:S01]  /*6cd0*/  @!PT LDS RZ, [RZ] ;  /* 0x00000000fffff984 */ /* 0x000fe20000000800 */
[----:B------:R-:W-:Y:S01]  /*6ce0*/  @!PT LDS RZ, [RZ] ;  /* 0x00000000fffff984 */ /* 0x000fe20000000800 */
[----:B------:R-:W-:Y:S01]  /*6cf0*/  @!PT LDS RZ, [RZ] ;  /* 0x00000000fffff984 */ /* 0x000fe20000000800 */
[----:B------:R2:W-:Y:S04]  /*6d00*/  LDGSTS.E.BYPASS.LTC128B.128 [R235+0xf800], desc[UR20][R14.64+0x180] ;  /* 0x0f8001800eeb7fae */ /* 0x0005e8000b901d54 */
.L_x_1537:
[----:B------:R-:W-:Y:S05]  /*6d10*/  BSYNC B0 ;  /* 0x0000000000007941 */ /* 0x000fea0003800000 */
.L_x_1536:
[----:B------:R-:W0:Y:S01]  /*6d20*/  LDGDEPBAR ;  /* 0x00000000000079af */ /* 0x000e220000000000 */
[----:B------:R-:W-:-:S04]  /*6d30*/  IADD3 R165, P2, R10, R165, RZ ;  /* 0x000000a50aa57210 */ /* 0x000fc80007f5e0ff */
[----:B------:R-:W-:-:S09]  /*6d40*/  IADD3.X R166, R13, R166, RZ, P2, !PT ;  /* 0x000000a60da67210 */ /* 0x000fd200017fe4ff */
.L_x_1533:
[----:B------:R-:W-:Y:S01]  /*6d50*/  FMNMX.FTZ R6, R37, R31, !PT ;  /* 0x0000001f25067209 */ /* 0x000fe20007810000 */
[----:B------:R-:W-:Y:S01]  /*6d60*/  ULDC UR6, c[0x0][0x2ec] ;  /* 0x0000bb0000067ab9 */ /* 0x000fe20000000800 */
[----:B--2---:R-:W-:Y:S02]  /*6d70*/  FMNMX.FTZ R15, R30, R8, !PT ;  /* 0x000000081e0f7209 */ /* 0x004fe40007810000 */
        /* <DEDUP_REMOVED lines=31> */
[----:B------:R-:W3:Y:S01]  /*6f70*/  SHFL.BFLY PT, R4, R15, 0x2, 0x1f ;  /* 0x0c401f000f047f89 */ /* 0x000ee200000e0000 */
[C---:B------:R-:W-:Y:S02]  /*6f80*/  LEA R225, R5.reuse, R228, 0x1 ;  /* 0x000000e405e17211 */ /* 0x040fe400078e08ff */
[----:B------:R-:W-:Y:S01]  /*6f90*/  LEA R224, R5, R226, 0x1 ;  /* 0x000000e205e07211 */ /* 0x000fe200078e08ff */
[----:B-1----:R-:W-:Y:S04]  /*6fa0*/  LDSM.16.MT88.4 R44, [R226+0x10000] ;  /* 0x01000000e22c783b */ /* 0x002fe80000004200 */
[----:B------:R-:W-:Y:S04]  /*6fb0*/  LDSM.16.MT88.4 R52, [R225+0x10000] ;  /* 0x01000000e134783b */ /* 0x000fe80000004200 */
[----:B------:R-:W-:Y:S04]  /*6fc0*/  LDSM.16.MT88.4 R60, [R224+0x10000] ;  /* 0x01000000e03c783b */ /* 0x000fe80000004200 */
[----:B------:R-:W-:Y:S01]  /*6fd0*/  LDSM.16.MT88.4 R68, [R228+0x12000] ;  /* 0x01200000e444783b */ /* 0x000fe20000004200 */
[----:B--2---:R-:W-:-:S03]  /*6fe0*/  FMNMX.FTZ R13, R6, R13, !PT ;  /* 0x0000000d060d7209 */ /* 0x004fc60007810000 */
[----:B------:R-:W-:Y:S01]  /*6ff0*/  LDSM.16.MT88.4 R76, [R226+0x12000] ;  /* 0x01200000e24c783b */ /* 0x000fe20000004200 */
[----:B---3--:R-:W-:-:S03]  /*7000*/  FMNMX.FTZ R4, R15, R4, !PT ;  /* 0x000000040f047209 */ /* 0x008fc60007810000 */
[----:B------:R-:W1:Y:S04]  /*7010*/  SHFL.BFLY PT, R164, R13, 0x1, 0x1f ;  /* 0x0c201f000da47f89 */ /* 0x000e6800000e0000 */
[----:B------:R-:W2:Y:S04]  /*7020*/  SHFL.BFLY PT, R3, R4, 0x1, 0x1f ;  /* 0x0c201f0004037f89 */ /* 0x000ea800000e0000 */
[----:B------:R-:W-:Y:S04]  /*7030*/  LDSM.16.MT88.4 R84, [R225+0x12000] ;  /* 0x01200000e154783b */ /* 0x000fe80000004200 */
[----:B------:R-:W-:Y:S04]  /*7040*/  LDSM.16.MT88.4 R92, [R224+0x12000] ;  /* 0x01200000e05c783b */ /* 0x000fe80000004200 */
        /* <DEDUP_REMOVED lines=16> */
[----:B------:R-:W1:Y:S01]  /*7150*/  LDSM.16.MT88.4 R36, [R228+0x10000] ;  /* 0x01000000e424783b */ /* 0x000e620000004200 */
[--C-:B------:R-:W-:Y:S01]  /*7160*/  FFMA.FTZ R173, R9, UR6, -R200.reuse ;  /* 0x0000000609ad7c23 */ /* 0x100fe200080108c8 */
[--C-:B------:R-:W-:Y:S01]  /*7170*/  FFMA.FTZ R185, R8, UR6, -R195.reuse ;  /* 0x0000000608b97c23 */ /* 0x100fe200080108c3 */
[--C-:B------:R-:W-:Y:S01]  /*7180*/  FFMA.FTZ R180, R31, UR6, -R200.reuse ;  /* 0x000000061fb47c23 */ /* 0x100fe200080108c8 */
[----:B------:R-:W2:Y:S01]  /*7190*/  LDSM.16.MT88.4 R156, [R226+0x16000] ;  /* 0x01600000e29c783b */ /* 0x000ea20000004200 */
[--C-:B------:R-:W-:Y:S01]  /*71a0*/  FFMA.FTZ R176, R25, UR6, -R200.reuse ;  /* 0x0000000619b07c23 */ /* 0x100fe200080108c8 */
[--C-:B------:R-:W-:Y:S01]  /*71b0*/  FFMA.FTZ R182, R30, UR6, -R195.reuse ;  /* 0x000000061eb67c23 */ /* 0x100fe200080108c3 */
[--C-:B------:R-:W-:Y:S01]  /*71c0*/  FFMA.FTZ R181, R26, UR6, -R195.reuse ;  /* 0x000000061ab57c23 */ /* 0x100fe200080108c3 */
[----:B------:R-:W3:Y:S01]  /*71d0*/  LDSM.16.MT88.4 R152, [R225+0x16000] ;  /* 0x01600000e198783b */ /* 0x000ee20000004200 */
[--C-:B------:R-:W-:Y:S01]  /*71e0*/  FFMA.FTZ R178, R2, UR6, -R195.reuse ;  /* 0x0000000602b27c23 */ /* 0x100fe200080108c3 */
[----:B------:R-:W-:Y:S01]  /*71f0*/  MUFU.EX2 R183, R183 ;  /* 0x000000b700b77308 */ /* 0x000fe20000000800 */
[--C-:B------:R-:W-:Y:S01]  /*7200*/  FFMA.FTZ R0, R12, UR6, -R195.reuse ;  /* 0x000000060c007c23 */ /* 0x100fe200080108c3 */
[----:B------:R-:W4:Y:S01]  /*7210*/  LDSM.16.MT88.4 R8, [R224+0x16000] ;  /* 0x01600000e008783b */ /* 0x000f220000004200 */
[--C-:B------:R-:W-:Y:S01]  /*7220*/  FFMA.FTZ R174, R21, UR6, -R200.reuse ;  /* 0x0000000615ae7c23 */ /* 0x100fe200080108c8 */
[--C-:B------:R-:W-:Y:S01]  /*7230*/  FFMA.FTZ R2, R17, UR6, -R200.reuse ;  /* 0x0000000611027c23 */ /* 0x100fe200080108c8 */
[--C-:B------:R-:W-:Y:S01]  /*7240*/  FFMA.FTZ R175, R24, UR6, -R195.reuse ;  /* 0x0000000618af7c23 */ /* 0x100fe200080108c3 */
[----:B------:R-:W5:Y:S01]  /*7250*/  LDSM.16.MT88.4 R4, [R226+0x10800] ;  /* 0x01080000e204783b */ /* 0x000f620000004200 */
[--C-:B------:R-:W-:Y:S01]  /*7260*/  FFMA.FTZ R172, R22, UR6, -R195.reuse ;  /* 0x0000000616ac7c23 */ /* 0x100fe200080108c3 */
[----:B------:R-:W1:Y:S01]  /*7270*/  MUFU.EX2 R180, R180 ;  /* 0x000000b400b47308 */ /* 0x000e620000000800 */
        /* <DEDUP_REMOVED lines=15> */
[----:B------:R-:W2:Y:S01]  /*7370*/  MUFU.EX2 R176, R176 ;  /* 0x000000b000b07308 */ /* 0x000ea20000000800 */
[----:B-1----:R-:W-:Y:S01]  /*7380*/  F2FP.BF16.F32.PACK_AB R148, R180, R183 ;  /* 0x000000b7b494723e */ /* 0x002fe200000010ff */
[----:B------:R-:W-:Y:S01]  /*7390*/  LDSM.16.MT88.4 R24, [R225+0x12800] ;  /* 0x01280000e118783b */ /* 0x000fe20000004200 */
[--C-:B------:R-:W-:Y:S01]  /*73a0*/  FFMA.FTZ R201, R201, UR6, -R200.reuse ;  /* 0x00000006c9c97c23 */ /* 0x100fe200080108c8 */
[--C-:B------:R-:W-:Y:S01]  /*73b0*/  FFMA.FTZ R199, R199, UR6, -R200.reuse ;  /* 0x00000006c7c77c23 */ /* 0x100fe200080108c8 */
[----:B------:R-:W-:Y:S01]  /*73c0*/  FFMA.FTZ R200, R197, UR6, -R200 ;  /* 0x00000006c5c87c23 */ /* 0x000fe200080108c8 */
[----:B------:R-:W-:Y:S01]  /*73d0*/  LDSM.16.MT88.4 R168, [R225+0x10800] ;  /* 0x01080000e1a8783b */ /* 0x000fe20000004200 */
[--C-:B------:R-:W-:Y:S01]  /*73e0*/  FFMA.FTZ R197, R198, UR6, -R195.reuse ;  /* 0x00000006c6c57c23 */ /* 0x100fe200080108c3 */
[----:B------:R-:W-:Y:S01]  /*73f0*/  MUFU.EX2 R182, R182 ;  /* 0x000000b600b67308 */ /* 0x000fe20000000800 */
[--C-:B------:R-:W-:Y:S01]  /*7400*/  FFMA.FTZ R196, R196, UR6, -R195.reuse ;  /* 0x00000006c4c47c23 */ /* 0x100fe200080108c3 */
[--C-:B------:R-:W-:Y:S01]  /*7410*/  FFMA.FTZ R194, R194, UR6, -R195.reuse ;  /* 0x00000006c2c27c23 */ /* 0x100fe200080108c3 */
[----:B------:R-:W-:Y:S01]  /*7420*/  FFMA.FTZ R243, R192, UR6, -R195 ;  /* 0x00000006c0f37c23 */ /* 0x000fe200080108c3 */
[----:B------:R-:W-:Y:S01]  /*7430*/  FADD.FTZ R180, R183, R180 ;  /* 0x000000b4b7b47221 */ /* 0x000fe20000010000 */
[----:B------:R-:W-:-:S02]  /*7440*/  ULDC.64 UR6, c[0x0][0x218] ;  /* 0x0000860000067ab9 */ /* 0x000fc40000000a00 */
[----:B------:R-:W-:Y:S01]  /*7450*/  LEA R242, P2, R165, UR6, 0x1 ;  /* 0x00000006a5f27c11 */ /* 0x000fe2000f8408ff */
[----:B------:R-:W1:Y:S01]  /*7460*/  MUFU.EX2 R185, R185 ;  /* 0x000000b900b97308 */ /* 0x000e620000000800 */
[----:B--2---:R-:W-:Y:S01]  /*7470*/  F2FP.BF16.F32.PACK_AB R150, R176, R179 ;  /* 0x000000b3b096723e */ /* 0x004fe200000010ff */
[----:B------:R-:W-:Y:S01]  /*7480*/  FADD.FTZ R179, R179, R180 ;  /* 0x000000b4b3b37221 */ /* 0x000fe20000010000 */
[----:B------:R-:W-:-:S03]  /*7490*/  LEA.HI.X R241, R165, UR7, R166, 0x1, P2 ;  /* 0x00000007a5f17c11 */ /* 0x000fc600090f0ca6 */
[----:B------:R-:W-:Y:S02]  /*74a0*/  FADD.FTZ R176, R176, R179 ;  /* 0x000000b3b0b07221 */ /* 0x000fe40000010000 */
[----:B------:R-:W-:Y:S08]  /*74b0*/  MUFU.EX2 R181, R181 ;  /* 0x000000b500b57308 */ /* 0x000ff00000000800 */
[----:B------:R-:W2:Y:S01]  /*74c0*/  MUFU.EX2 R178, R178 ;  /* 0x000000b200b27308 */ /* 0x000ea20000000800 */
[----:B-1----:R-:W-:Y:S01]  /*74d0*/  F2FP.BF16.F32.PACK_AB R149, R185, R182 ;  /* 0x000000b6b995723e */ /* 0x002fe200000010ff */
[----:B------:R-:W-:-:S06]  /*74e0*/  FADD.FTZ R182, R182, R185 ;  /* 0x000000b9b6b67221 */ /* 0x000fcc0000010000 */
[----:B------:R-:W-:Y:S08]  /*74f0*/  MUFU.EX2 R177, R177 ;  /* 0x000000b100b17308 */ /* 0x000ff00000000800 */
[----:B------:R-:W1:Y:S01]  /*7500*/  MUFU.EX2 R174, R174 ;  /* 0x000000ae00ae7308 */ /* 0x000e620000000800 */
[----:B--2---:R-:W-:Y:S01]  /*7510*/  F2FP.BF16.F32.PACK_AB R151, R178, R181 ;  /* 0x000000b5b297723e */ /* 0x004fe200000010ff */
[----:B------:R-:W-:-:S04]  /*7520*/  FADD.FTZ R181, R181, R182 ;  /* 0x000000b6b5b57221 */ /* 0x000fc80000010000 */
[----:B------:R-:W-:Y:S02]  /*7530*/  FADD.FTZ R178, R178, R181 ;  /* 0x000000b5b2b27221 */ /* 0x000fe40000010000 */
[C---:B------:R-:W-:Y:S01]  /*7540*/  HMMA.16816.F32.BF16 R160, R148.reuse, R36, RZ ;  /* 0x0000002494a0723c */ /* 0x040fe200000418ff */
[----:B------:R-:W-:Y:S05]  /*7550*/  MUFU.EX2 R173, R173 ;  /* 0x000000ad00ad7308 */ /* 0x000fea0000000800 */
[C---:B------:R-:W-:Y:S03]  /*7560*/  HMMA.16816.F32.BF16 R40, R148.reuse, R44, RZ ;  /* 0x0000002c9428723c */ /* 0x040fe600000418ff */
[----:B------:R-:W2:Y:S01]  /*7570*/  MUFU.EX2 R2, R2 ;  /* 0x0000000200027308 */ /* 0x000ea20000000800 */
        /* <DEDUP_REMOVED lines=8> */
[----:B--2---:R-:W-:Y:S01]  /*7600*/  F2FP.BF16.F32.PACK_AB R22, R2, R173 ;  /* 0x000000ad0216723e */ /* 0x004fe200000010ff */
[----:B------:R-:W-:-:S03]  /*7610*/  FADD.FTZ R173, R173, R174 ;  /* 0x000000aeadad7221 */ /* 0x000fc60000010000 */
[C---:B------:R-:W-:Y:S01]  /*7620*/  HMMA.16816.F32.BF16 R72, R148.reuse, R76, RZ ;  /* 0x0000004c9448723c */ /* 0x040fe200000418ff */
[----:B------:R-:W-:Y:S02]  /*7630*/  FADD.FTZ R173, R2, R173 ;  /* 0x000000ad02ad7221 */ /* 0x000fe40000010000 */
[----:B------:R-:W-:Y:S03]  /*7640*/  MUFU.EX2 R167, R167 ;  /* 0x000000a700a77308 */ /* 0x000fe60000000800 */
[C---:B------:R-:W-:Y:S05]  /*7650*/  HMMA.16816.F32.BF16 R80, R148.reuse, R84, RZ ;  /* 0x000000549450723c */ /* 0x040fea00000418ff */
[----:B------:R-:W2:Y:S01]  /*7660*/  MUFU.EX2 R0, R0 ;  /* 0x0000000000007308 */ /* 0x000ea20000000800 */
[----:B------:R-:W-:Y:S01]  /*7670*/  HMMA.16816.F32.BF16 R88, R148, R92, RZ ;  /* 0x0000005c9458723c */ /* 0x000fe200000418ff */
[----:B-1----:R-:W-:Y:S01]  /*7680*/  F2FP.BF16.F32.PACK_AB R21, R172, R175 ;  /* 0x000000afac15723e */ /* 0x002fe200000010ff */
[----:B------:R-:W-:-:S04]  /*7690*/  FADD.FTZ R175, R175, R178 ;  /* 0x000000b2afaf7221 */ /* 0x000fc80000010000 */
[----:B------:R-:W-:Y:S01]  /*76a0*/  HMMA.16816.F32.BF16 R96, R148, R100, RZ ;  /* 0x000000649460723c */ /* 0x000fe200000418ff */
[----:B------:R-:W-:Y:S01]  /*76b0*/  MUFU.EX2 R184, R184 ;  /* 0x000000b800b87308 */ /* 0x000fe20000000800 */
[----:B------:R-:W-:-:S04]  /*76c0*/  FADD.FTZ R172, R172, R175 ;  /* 0x000000afacac7221 */ /* 0x000fc80000010000 */
[C---:B------:R-:W-:Y:S03]  /*76d0*/  HMMA.16816.F32.BF16 R104, R148.reuse, R108, RZ ;  /* 0x0000006c9468723c */ /* 0x040fe600000418ff */
[----:B------:R-:W1:Y:S01]  /*76e0*/  MUFU.EX2 R187, R187 ;  /* 0x000000bb00bb7308 */ /* 0x000e620000000800 */
[C---:B--2---:R-:W-:Y:S01]  /*76f0*/  F2FP.BF16.F32.PACK_AB R23, R0.reuse, R167 ;  /* 0x000000a70017723e */ /* 0x044fe200000010ff */
[----:B------:R-:W-:Y:S01]  /*7700*/  FADD.FTZ R167, R167, R172 ;  /* 0x000000aca7a77221 */ /* 0x000fe20000010000 */
[C---:B------:R-:W-:Y:S03]  /*7710*/  HMMA.16816.F32.BF16 R112, R148.reuse, R116, RZ ;  /* 0x000000749470723c */ /* 0x040fe600000418ff */
[----:B------:R-:W-:Y:S02]  /*7720*/  FADD.FTZ R167, R0, R167 ;  /* 0x000000a700a77221 */ /* 0x000fe40000010000 */
[----:B------:R-:W-:Y:S01]  /*7730*/  MUFU.EX2 R186, R186 ;  /* 0x000000ba00ba7308 */ /* 0x000fe20000000800 */
[C---:B------:R-:W-:Y:S06]  /*7740*/  HMMA.16816.F32.BF16 R120, R148.reuse, R124, RZ ;  /* 0x0000007c9478723c */ /* 0x040fec00000418ff */
[C---:B------:R-:W-:Y:S01]  /*7750*/  HMMA.16816.F32.BF16 R128, R148.reuse, R132, RZ ;  /* 0x000000849480723c */ /* 0x040fe200000418ff */
[----:B------:R-:W-:Y:S05]  /*7760*/  MUFU.EX2 R189, R189 ;  /* 0x000000bd00bd7308 */ /* 0x000fea0000000800 */
[C---:B------:R-:W-:Y:S03]  /*7770*/  HMMA.16816.F32.BF16 R136, R148.reuse, R156, RZ ;  /* 0x0000009c9488723c */ /* 0x040fe600000418ff */
[----:B------:R-:W-:Y:S03]  /*7780*/  MUFU.EX2 R188, R188 ;  /* 0x000000bc00bc7308 */ /* 0x000fe60000000800 */
[C---:B---3--:R-:W-:Y:S05]  /*7790*/  HMMA.16816.F32.BF16 R140, R148.reuse, R152, RZ ;  /* 0x00000098948c723c */ /* 0x048fea00000418ff */
[----:B------:R-:W2:Y:S01]  /*77a0*/  MUFU.EX2 R191, R191 ;  /* 0x000000bf00bf7308 */ /* 0x000ea20000000800 */
[C---:B------:R-:W-:Y:S06]  /*77b0*/  HMMA.16816.F32.BF16 R36, R148.reuse, R38, RZ ;  /* 0x000000269424723c */ /* 0x040fec00000418ff */
[C---:B------:R-:W-:Y:S01]  /*77c0*/  HMMA.16816.F32.BF16 R44, R148.reuse, R46, RZ ;  /* 0x0000002e942c723c */ /* 0x040fe200000418ff */
[----:B------:R-:W-:Y:S05]  /*77d0*/  MUFU.EX2 R190, R190 ;  /* 0x000000be00be7308 */ /* 0x000fea0000000800 */
[C---:B------:R-:W-:Y:S03]  /*77e0*/  HMMA.16816.F32.BF16 R52, R148.reuse, R54, RZ ;  /* 0x000000369434723c */ /* 0x040fe600000418ff */
[----:B------:R-:W3:Y:S03]  /*77f0*/  MUFU.EX2 R193, R193 ;  /* 0x000000c100c17308 */ /* 0x000ee60000000800 */
[C---:B------:R-:W-:Y:S05]  /*7800*/  HMMA.16816.F32.BF16 R60, R148.reuse, R62, RZ ;  /* 0x0000003e943c723c */ /* 0x040fea00000418ff */
[----:B------:R-:W-:Y:S01]  /*7810*/  MUFU.EX2 R202, R202 ;  /* 0x000000ca00ca7308 */ /* 0x000fe20000000800 */
[C---:B------:R-:W-:Y:S06]  /*7820*/  HMMA.16816.F32.BF16 R68, R148.reuse, R70, RZ ;  /* 0x000000469444723c */ /* 0x040fec00000418ff */
[C---:B------:R-:W-:Y:S01]  /*7830*/  HMMA.16816.F32.BF16 R76, R148.reuse, R78, RZ ;  /* 0x0000004e944c723c */ /* 0x040fe200000418ff */
[----:B------:R-:W3:Y:S05]  /*7840*/  MUFU.EX2 R201, R201 ;  /* 0x000000c900c97308 */ /* 0x000eea0000000800 */
        /* <DEDUP_REMOVED lines=14> */
[C---:B------:R-:W-:Y:S06]  /*7930*/  HMMA.16816.F32.BF16 R152, R148.reuse, R154, RZ ;  /* 0x0000009a9498723c */ /* 0x040fec00000418ff */
[C---:B----4-:R-:W-:Y:S06]  /*7940*/  HMMA.16816.F32.BF16 R144, R148.reuse, R8, RZ ;  /* 0x000000089490723c */ /* 0x050fec00000418ff */
[----:B------:R-:W-:Y:S01]  /*7950*/  HMMA.16816.F32.BF16 R148, R148, R10, RZ ;  /* 0x0000000a9494723c */ /* 0x000fe200000418ff */
[----:B------:R-:W4:Y:S05]  /*7960*/  LDSM.16.MT88.4 R8, [R224+0x12800] ;  /* 0x01280000e008783b */ /* 0x000f2a0000004200 */
[C---:B-----5:R-:W-:Y:S06]  /*7970*/  HMMA.16816.F32.BF16 R40, R20.reuse, R4, R40 ;  /* 0x000000041428723c */ /* 0x060fec0000041828 */
[C---:B------:R-:W-:Y:S01]  /*7980*/  HMMA.16816.F32.BF16 R44, R20.reuse, R6, R44 ;  /* 0x00000006142c723c */ /* 0x040fe2000004182c */
[----:B------:R-:W5:Y:S05]  /*7990*/  LDSM.16.MT88.4 R4, [R226+0x14800] ;  /* 0x01480000e204783b */ /* 0x000f6a0000004200 */
[C---:B------:R-:W-:Y:S06]  /*79a0*/  HMMA.16816.F32.BF16 R64, R20.reuse, R12, R64 ;  /* 0x0000000c1440723c */ /* 0x040fec0000041840 */
[C---:B------:R-:W-:Y:S01]  /*79b0*/  HMMA.16816.F32.BF16 R68, R20.reuse, R14, R68 ;  /* 0x0000000e1444723c */ /* 0x040fe20000041844 */
[----:B------:R-:W1:Y:S05]  /*79c0*/  LDSM.16.MT88.4 R12, [R225+0x14800] ;  /* 0x01480000e10c783b */ /* 0x000e6a0000004200 */
[C---:B------:R-:W-:Y:S06]  /*79d0*/  HMMA.16816.F32.BF16 R160, R20.reuse, R16, R160 ;  /* 0x0000001014a0723c */ /* 0x040fec00000418a0 */
[C---:B------:R-:W-:Y:S01]  /*79e0*/  HMMA.16816.F32.BF16 R36, R20.reuse, R18, R36 ;  /* 0x000000121424723c */ /* 0x040fe20000041824 */
[----:B------:R-:W-:Y:S05]  /*79f0*/  LDSM.16.MT88.4 R16, [R228+0x14800] ;  /* 0x01480000e410783b */ /* 0x000fea0000004200 */
[C---:B----4-:R-:W-:Y:S06]  /*7a00*/  HMMA.16816.F32.BF16 R88, R20.reuse, R8, R88 ;  /* 0x000000081458723c */ /* 0x050fec0000041858 */
[C---:B------:R-:W-:Y:S01]  /*7a10*/  HMMA.16816.F32.BF16 R92, R20.reuse, R10, R92 ;  /* 0x0000000a145c723c */ /* 0x040fe2000004185c */
[----:B------:R-:W4:Y:S05]  /*7a20*/  LDSM.16.MT88.4 R8, [R224+0x14800] ;  /* 0x01480000e008783b */ /* 0x000f2a0000004200 */
[C---:B-----5:R-:W-:Y:S06]  /*7a30*/  HMMA.16816.F32.BF16 R104, R20.reuse, R4, R104 ;  /* 0x000000041468723c */ /* 0x060fec0000041868 */
[C---:B------:R-:W-:Y:S01]  /*7a40*/  HMMA.16816.F32.BF16 R108, R20.reuse, R6, R108 ;  /* 0x00000006146c723c */ /* 0x040fe2000004186c */
[----:B------:R-:W5:Y:S05]  /*7a50*/  LDSM.16.MT88.4 R4, [R225+0x16800] ;  /* 0x01680000e104783b */ /* 0x000f6a0000004200 */
[C---:B-1----:R-:W-:Y:S06]  /*7a60*/  HMMA.16816.F32.BF16 R112, R20.reuse, R12, R112 ;  /* 0x0000000c1470723c */ /* 0x042fec0000041870 */
        /* <DEDUP_REMOVED lines=8> */
[C---:B------:R-:W-:Y:S06]  /*7af0*/  HMMA.16816.F32.BF16 R72, R20.reuse, R28, R72 ;  /* 0x0000001c1448723c */ /* 0x040fec0000041848 */
[C---:B------:R-:W-:Y:S01]  /*7b00*/  HMMA.16816.F32.BF16 R76, R20.reuse, R30, R76 ;  /* 0x0000001e144c723c */ /* 0x040fe2000004184c */
[----:B------:R-:W-:Y:S05]  /*7b10*/  LDSM.16.MT88.4 R28, [R224+0x16800] ;  /* 0x01680000e01c783b */ /* 0x000fea0000004200 */
[C---:B------:R-:W-:Y:S06]  /*7b20*/  HMMA.16816.F32.BF16 R80, R20.reuse, R24, R80 ;  /* 0x000000181450723c */ /* 0x040fec0000041850 */
[C---:B------:R-:W-:Y:S01]  /*7b30*/  HMMA.16816.F32.BF16 R84, R20.reuse, R26, R84 ;  /* 0x0000001a1454723c */ /* 0x040fe20000041854 */
[----:B------:R-:W4:Y:S05]  /*7b40*/  LDSM.16.MT88.4 R24, [R226+0x16800] ;  /* 0x01680000e218783b */ /* 0x000f2a0000004200 */
[C---:B------:R-:W-:Y:S06]  /*7b50*/  HMMA.16816.F32.BF16 R96, R20.reuse, R16, R96 ;  /* 0x000000101460723c */ /* 0x040fec0000041860 */
[C---:B------:R-:W-:Y:S01]  /*7b60*/  HMMA.16816.F32.BF16 R100, R20.reuse, R18, R100 ;  /* 0x000000121464723c */ /* 0x040fe20000041864 */
[----:B------:R-:W4:Y:S05]  /*7b70*/  LDSM.16.MT88.4 R16, [R225+0x11000] ;  /* 0x01100000e110783b */ /* 0x000f2a0000004200 */
[C---:B-----5:R-:W-:Y:S06]  /*7b80*/  HMMA.16816.F32.BF16 R140, R20.reuse, R4, R140 ;  /* 0x00000004148c723c */ /* 0x060fec000004188c */
[----:B------:R-:W-:Y:S01]  /*7b90*/  HMMA.16816.F32.BF16 R152, R20, R6, R152 ;  /* 0x000000061498723c */ /* 0x000fe20000041898 */
[----:B------:R-:W-:Y:S01]  /*7ba0*/  F2FP.BF16.F32.PACK_AB R4, R187, R184 ;  /* 0x000000b8bb04723e */ /* 0x000fe200000010ff */
[----:B------:R-:W-:Y:S01]  /*7bb0*/  FADD.FTZ R184, R184, R173 ;  /* 0x000000adb8b87221 */ /* 0x000fe20000010000 */
[----:B--2---:R-:W-:Y:S01]  /*7bc0*/  F2FP.BF16.F32.PACK_AB R5, R191, R188 ;  /* 0x000000bcbf05723e */ /* 0x004fe200000010ff */
[----:B------:R-:W-:-:S02]  /*7bd0*/  FADD.FTZ R188, R188, R167 ;  /* 0x000000a7bcbc7221 */ /* 0x000fc40000010000 */
[C---:B------:R-:W-:Y:S01]  /*7be0*/  HMMA.16816.F32.BF16 R48, R20.reuse, R168, R48 ;  /* 0x000000a81430723c */ /* 0x040fe20000041830 */
[----:B------:R-:W-:Y:S01]  /*7bf0*/  F2FP.BF16.F32.PACK_AB R6, R189, R186 ;  /* 0x000000babd06723e */ /* 0x000fe200000010ff */
[----:B------:R-:W-:Y:S01]  /*7c00*/  FADD.FTZ R187, R187, R184 ;  /* 0x000000b8bbbb7221 */ /* 0x000fe20000010000 */
[----:B---3--:R-:W-:Y:S01]  /*7c10*/  F2FP.BF16.F32.PACK_AB R7, R193, R190 ;  /* 0x000000bec107723e */ /* 0x008fe200000010ff */
        /* <DEDUP_REMOVED lines=8> */
[C---:B------:R-:W-:Y:S01]  /*7ca0*/  HMMA.16816.F32.BF16 R36, R4.reuse, R14, R36 ;  /* 0x0000000e0424723c */ /* 0x040fe20000041824 */
[----:B------:R-:W1:Y:S05]  /*7cb0*/  LDSM.16.MT88.4 R12, [R225+0x13000] ;  /* 0x01300000e10c783b */ /* 0x000e6a0000004200 */
[C---:B----4-:R-:W-:Y:S06]  /*7cc0*/  HMMA.16816.F32.BF16 R40, R4.reuse, R8, R40 ;  /* 0x000000080428723c */ /* 0x050fec0000041828 */
[----:B------:R-:W-:Y:S01]  /*7cd0*/  HMMA.16816.F32.BF16 R44, R4, R10, R44 ;  /* 0x0000000a042c723c */ /* 0x000fe2000004182c */
[----:B------:R-:W2:Y:S05]  /*7ce0*/  LDSM.16.MT88.4 R8, [R226+0x15000] ;  /* 0x01500000e208783b */ /* 0x000eaa0000004200 */
[C---:B------:R-:W-:Y:S06]  /*7cf0*/  HMMA.16816.F32.BF16 R128, R20.reuse, R32, R128 ;  /* 0x000000201480723c */ /* 0x040fec0000041880 */
[C---:B------:R-:W-:Y:S01]  /*7d00*/  HMMA.16816.F32.BF16 R132, R20.reuse, R34, R132 ;  /* 0x000000221484723c */ /* 0x040fe20000041884 */
[----:B------:R-:W-:Y:S05]  /*7d10*/  LDSM.16.MT88.4 R32, [R226+0x13000] ;  /* 0x01300000e220783b */ /* 0x000fea0000004200 */
[C---:B------:R-:W-:Y:S06]  /*7d20*/  HMMA.16816.F32.BF16 R136, R20.reuse, R24, R136 ;  /* 0x000000181488723c */ /* 0x040fec0000041888 */
[C---:B------:R-:W-:Y:S01]  /*7d30*/  HMMA.16816.F32.BF16 R156, R20.reuse, R26, R156 ;  /* 0x0000001a149c723c */ /* 0x040fe2000004189c */
[----:B------:R-:W3:Y:S05]  /*7d40*/  LDSM.16.MT88.4 R24, [R224+0x11000] ;  /* 0x01100000e018783b */ /* 0x000eea0000004200 */
[C---:B------:R-:W-:Y:S06]  /*7d50*/  HMMA.16816.F32.BF16 R144, R20.reuse, R28, R144 ;  /* 0x0000001c1490723c */ /* 0x040fec0000041890 */
[----:B------:R-:W-:Y:S01]  /*7d60*/  HMMA.16816.F32.BF16 R148, R20, R30, R148 ;  /* 0x0000001e1494723c */ /* 0x000fe20000041894 */
[----:B------:R-:W4:Y:S04]  /*7d70*/  LDSM.16.MT88.4 R20, [R228+0x15000] ;  /* 0x01500000e414783b */ /* 0x000f280000004200 */
[----:B------:R-:W-:Y:S01]  /*7d80*/  LDSM.16.MT88.4 R28, [R224+0x13000] ;  /* 0x01300000e01c783b */ /* 0x000fe20000004200 */
[C---:B------:R-:W-:Y:S06]  /*7d90*/  HMMA.16816.F32.BF16 R48, R4.reuse, R16, R48 ;  /* 0x000000100430723c */ /* 0x040fec0000041830 */
[C---:B------:R-:W-:Y:S01]  /*7da0*/  HMMA.16816.F32.BF16 R52, R4.reuse, R18, R52 ;  /* 0x000000120434723c */ /* 0x040fe20000041834 */
[----:B------:R-:W5:Y:S05]  /*7db0*/  LDSM.16.MT88.4 R16, [R225+0x15000] ;  /* 0x01500000e110783b */ /* 0x000f6a0000004200 */
[C---:B-1----:R-:W-:Y:S06]  /*7dc0*/  HMMA.16816.F32.BF16 R80, R4.reuse, R12, R80 ;  /* 0x0000000c0450723c */ /* 0x042fec0000041850 */
[C---:B------:R-:W-:Y:S01]  /*7dd0*/  HMMA.16816.F32.BF16 R84, R4.reuse, R14, R84 ;  /* 0x0000000e0454723c */ /* 0x040fe20000041854 */
[----:B------:R-:W1:Y:S05]  /*7de0*/  LDSM.16.MT88.4 R12, [R228+0x17000] ;  /* 0x01700000e40c783b */ /* 0x000e6a0000004200 */
[C---:B--2---:R-:W-:Y:S06]  /*7df0*/  HMMA.16816.F32.BF16 R104, R4.reuse, R8, R104 ;  /* 0x000000080468723c */ /* 0x044fec0000041868 */
[C---:B------:R-:W-:Y:S01]  /*7e00*/  HMMA.16816.F32.BF16 R108, R4.reuse, R10, R108 ;  /* 0x0000000a046c723c */ /* 0x040fe2000004186c */
[----:B------:R-:W2:Y:S05]  /*7e10*/  LDSM.16.MT88.4 R8, [R226+0x17000] ;  /* 0x01700000e208783b */ /* 0x000eaa0000004200 */
[C---:B---3--:R-:W-:Y:S06]  /*7e20*/  HMMA.16816.F32.BF16 R56, R4.reuse, R24, R56 ;  /* 0x000000180438723c */ /* 0x048fec0000041838 */
[C---:B------:R-:W-:Y:S01]  /*7e30*/  HMMA.16816.F32.BF16 R60, R4.reuse, R26, R60 ;  /* 0x0000001a043c723c */ /* 0x040fe2000004183c */
[----:B------:R-:W3:Y:S05]  /*7e40*/  LDSM.16.MT88.4 R24, [R224+0x15000] ;  /* 0x01500000e018783b */ /* 0x000eea0000004200 */
        /* <DEDUP_REMOVED lines=14> */
[----:B------:R-:W-:Y:S05]  /*7f30*/  LDSM.16.MT88.4 R168, [R224+0x13800] ;  /* 0x01380000e0a8783b */ /* 0x000fea0000004200 */
[C---:B------:R-:W-:Y:S06]  /*7f40*/  HMMA.16816.F32.BF16 R72, R4.reuse, R32, R72 ;  /* 0x000000200448723c */ /* 0x040fec0000041848 */
[C---:B------:R-:W-:Y:S01]  /*7f50*/  HMMA.16816.F32.BF16 R76, R4.reuse, R34, R76 ;  /* 0x00000022044c723c */ /* 0x040fe2000004184c */
[----:B------:R-:W-:Y:S05]  /*7f60*/  LDSM.16.MT88.4 R32, [R228+0x15800] ;  /* 0x01580000e420783b */ /* 0x000fea0000004200 */
[C---:B------:R-:W-:Y:S06]  /*7f70*/  HMMA.16816.F32.BF16 R88, R4.reuse, R28, R88 ;  /* 0x0000001c0458723c */ /* 0x040fec0000041858 */
        /* <DEDUP_REMOVED lines=9> */
[----:B------:R-:W-:Y:S01]  /*8010*/  HMMA.16816.F32.BF16 R148, R4, R18, R148 ;  /* 0x000000120494723c */ /* 0x000fe20000041894 */
[----:B------:R-:W5:Y:S06]  /*8020*/  LDSM.16.MT88.4 R16, [R226+0x13800] ;  /* 0x01380000e210783b */ /* 0x000f6c0000004200 */
        /* <DEDUP_REMOVED lines=15> */
[C---:B--2---:R-:W-:Y:S06]  /*8120*/  HMMA.16816.F32.BF16 R48, R4.reuse, R8, R48 ;  /* 0x000000080430723c */ /* 0x044fec0000041830 */
[C---:B------:R-:W-:Y:S01]  /*8130*/  HMMA.16816.F32.BF16 R52, R4.reuse, R10, R52 ;  /* 0x0000000a0434723c */ /* 0x040fe20000041834 */
[----:B------:R-:W2:Y:S05]  /*8140*/  LDSM.16.MT88.4 R8, [R225+0x15800] ;  /* 0x01580000e108783b */ /* 0x000eaa0000004200 */
        /* <DEDUP_REMOVED lines=24> */
[C---:B---3--:R-:W-:Y:S06]  /*82d0*/  HMMA.16816.F32.BF16 R120, R4.reuse, R24, R120 ;  /* 0x000000180478723c */ /* 0x048fec0000041878 */
[C---:B------:R-:W-:Y:S06]  /*82e0*/  HMMA.16816.F32.BF16 R124, R4.reuse, R26, R124 ;  /* 0x0000001a047c723c */ /* 0x040fec000004187c */
[C---:B----4-:R-:W-:Y:S06]  /*82f0*/  HMMA.16816.F32.BF16 R128, R4.reuse, R20, R128 ;  /* 0x000000140480723c */ /* 0x050fec0000041880 */
[C---:B------:R-:W-:Y:S06]  /*8300*/  HMMA.16816.F32.BF16 R132, R4.reuse, R22, R132 ;  /* 0x000000160484723c */ /* 0x040fec0000041884 */
[C---:B-----5:R-:W-:Y:S06]  /*8310*/  HMMA.16816.F32.BF16 R136, R4.reuse, R16, R136 ;  /* 0x000000100488723c */ /* 0x060fec0000041888 */
[C---:B------:R-:W-:Y:S06]  /*8320*/  HMMA.16816.F32.BF16 R156, R4.reuse, R18, R156 ;  /* 0x00000012049c723c */ /* 0x040fec000004189c */
[C---:B-1----:R-:W-:Y:S06]  /*8330*/  HMMA.16816.F32.BF16 R140, R4.reuse, R12, R140 ;  /* 0x0000000c048c723c */ /* 0x042fec000004188c */
        /* <DEDUP_REMOVED lines=18> */
.L_x_1542:
[C---:B------:R-:W-:Y:S01]  /*8460*/  ISETP.GE.AND P6, PT, R236.reuse, UR17, PT ;  /* 0x00000011ec007c0c */ /* 0x040fe2000bfc6270 */
[----:B------:R-:W-:Y:S04]  /*8470*/  DEPBAR.LE SB0, 0x0 ;  /* 0x000080000000791a */ /* 0x000fe80000000000 */
[----:B------:R-:W-:Y:S01]  /*8480*/  BAR.SYNC.DEFER_BLOCKING 0x0 ;  /* 0x0000000000007b1d */ /* 0x000fe20000010000 */
[C---:B------:R-:W-:Y:S01]  /*8490*/  IADD3 R166, R236.reuse, 0xc0, RZ ;  /* 0x000000c0eca67810 */ /* 0x040fe20007ffe0ff */
[C---:B------:R-:W-:Y:S01]  /*84a0*/  VIADD R3, R236.reuse, 0x40 ;  /* 0x00000040ec037836 */ /* 0x040fe20000000000 */
[----:B------:R-:W-:Y:S01]  /*84b0*/  MOV R164, R237 ;  /* 0x000000ed00a47202 */ /* 0x000fe20000000f00 */
[----:B------:R-:W-:Y:S03]  /*84c0*/  VIADD R2, R236, 0x80 ;  /* 0x00000080ec027836 */ /* 0x000fe60000000000 */
        /* <DEDUP_REMOVED lines=71> */
.L_x_1539:
[CC--:B------:R-:W-:Y:S01]  /*8940*/  LEA R2, P1, R3.reuse, R246.reuse, 0x1 ;  /* 0x000000f603027211 */ /* 0x0c0fe200078208ff */
[----:B------:R-:W-:Y:S01]  /*8950*/  @P6 STS.128 [R235+0x10000], RZ ;  /* 0x010000ffeb006388 */ /* 0x000fe20000000c00 */
[C---:B------:R-:W-:Y:S01]  /*8960*/  IADD3 R249, P2, R3.reuse, UR24, RZ ;  /* 0x0000001803f97c10 */ /* 0x040fe2000ff5e0ff */
[----:B------:R-:W-:Y:S01]  /*8970*/  UISETP.GT.AND UP0, UPT, UR22, UR12, UPT ;  /* 0x0000000c1600728c */ /* 0x000fe2000bf04270 */
        /* <DEDUP_REMOVED lines=398> */
.L_x_1541:
        /* <DEDUP_REMOVED lines=117> */
.L_x_1540:
[----:B------:R-:W-:Y:S01]  /*a9b0*/  FMNMX.FTZ R2, R4, R165, !PT ;  /* 0x000000a504027209 */ /* 0x000fe20007810000 */
[----:B-1----:R-:W-:Y:S01]  /*a9c0*/  LDSM.16.MT88.4 R172, [R226+0x10000] ;  /* 0x01000000e2ac783b */ /* 0x002fe20000004200 */
[----:B------:R-:W-:Y:S01]  /*a9d0*/  FMNMX.FTZ R164, R6, R0, !PT ;  /* 0x0000000006a47209 */ /* 0x000fe20007810000 */
[----:B------:R-:W-:Y:S01]  /*a9e0*/  UISETP.GT.AND UP0, UPT, UR22, UR12, UPT ;  /* 0x0000000c1600728c */ /* 0x000fe2000bf04270 */
[----:B------:R-:W-:Y:S01]  /*a9f0*/  FMNMX.FTZ R3, R5, R2, !PT ;  /* 0x0000000205037209 */ /* 0x000fe20007810000 */
[----:B------:R-:W-:Y:S01]  /*aa00*/  UIADD3 UR22, UR22, -0x1, URZ ;  /* 0xffffffff16167890 */ /* 0x000fe2000fffe03f */
[----:B------:R-:W-:Y:S01]  /*aa10*/  FMNMX.FTZ R167, R7, R164, !PT ;  /* 0x000000a407a77209 */ /* 0x000fe20007810000 */
[----:B------:R-:W-:Y:S01]  /*aa20*/  UMOV UR10, UR19 ;  /* 0x00000013000a7c82 */ /* 0x000fe20008000000 */
[----:B------:R-:W-:Y:S01]  /*aa30*/  FMNMX.FTZ R2, R8, R3, !PT ;  /* 0x0000000308027209 */ /* 0x000fe20007810000 */
[----:B------:R-:W-:Y:S01]  /*aa40*/  LDSM.16.MT88.4 R176, [R225+0x10000] ;  /* 0x01000000e1b0783b */ /* 0x000fe20000004200 */
[----:B------:R-:W-:Y:S01]  /*aa50*/  FMNMX.FTZ R164, R10, R167, !PT ;  /* 0x000000a70aa47209 */ /* 0x000fe20007810000 */
[----:B------:R-:W-:Y:S01]  /*aa60*/  UMOV UR11, UR18 ;  /* 0x00000012000b7c82 */ /* 0x000fe20008000000 */
        /* <DEDUP_REMOVED lines=81> */
[----:B------:R-:W-:Y:S01]  /*af80*/  FMUL.FTZ R49, R2, R49 ;  /* 0x0000003102317220 */ /* 0x000fe20000410000 */
        /* <DEDUP_REMOVED lines=28> */
[--C-:B------:R-:W-:Y:S01]  /*b150*/  FFMA.FTZ R250, R26, UR4, -R198.reuse ;  /* 0x000000041afa7c23 */ /* 0x100fe200080108c6 */
[----:B------:R-:W-:Y:S01]  /*b160*/  FFMA.FTZ R251, R27, UR4, -R198 ;  /* 0x000000041bfb7c23 */ /* 0x000fe200080108c6 */
[C---:B------:R-:W-:Y:S01]  /*b170*/  FMUL.FTZ R72, R2.reuse, R72 ;  /* 0x0000004802487220 */ /* 0x040fe20000410000 */
[----:B------:R-:W-:Y:S01]  /*b180*/  LDSM.16.MT88.4 R24, [R224+0x11000] ;  /* 0x01100000e018783b */ /* 0x000fe20000004200 */
[----:B------:R-:W-:Y:S01]  /*b190*/  FMUL.FTZ R73, R2, R73 ;  /* 0x0000004902497220 */ /* 0x000fe20000410000 */
[C---:B------:R-:W-:Y:S01]  /*b1a0*/  FMUL.FTZ R74, R0.reuse, R74 ;  /* 0x0000004a004a7220 */ /* 0x040fe20000410000 */
[----:B------:R-:W-:Y:S03]  /*b1b0*/  FMUL.FTZ R75, R0, R75 ;  /* 0x0000004b004b7220 */ /* 0x000fe60000410000 */
[----:B------:R-:W3:Y:S01]  /*b1c0*/  MUFU.EX2 R196, R196 ;  /* 0x000000c400c47308 */ /* 0x000ee20000000800 */
[----:B--2---:R-:W-:Y:S01]  /*b1d0*/  F2FP.BF16.F32.PACK_AB R162, R7, R6 ;  /* 0x0000000607a2723e */ /* 0x004fe200000010ff */
        /* <DEDUP_REMOVED lines=15> */
[----:B---3--:R-:W-:Y:S01]  /*b2d0*/  F2FP.BF16.F32.PACK_AB R163, R196, R167 ;  /* 0x000000a7c4a3723e */ /* 0x008fe200000010ff */
[----:B------:R-:W-:Y:S01]  /*b2e0*/  FMUL.FTZ R91, R0, R91 ;  /* 0x0000005b005b7220 */ /* 0x000fe20000410000 */
[C---:B------:R-:W-:Y:S01]  /*b2f0*/  FMUL.FTZ R92, R2.reuse, R92 ;  /* 0x0000005c025c7220 */ /* 0x040fe20000410000 */
[----:B------:R-:W-:Y:S01]  /*b300*/  FMUL.FTZ R93, R2, R93 ;  /* 0x0000005d025d7220 */ /* 0x000fe20000410000 */
[C---:B------:R-:W-:Y:S01]  /*b310*/  FMUL.FTZ R94, R0.reuse, R94 ;  /* 0x0000005e005e7220 */ /* 0x040fe20000410000 */
[----:B------:R-:W-:Y:S01]  /*b320*/  FMUL.FTZ R95, R0, R95 ;  /* 0x0000005f005f7220 */ /* 0x000fe20000410000 */
[C---:B------:R-:W-:Y:S01]  /*b330*/  FMUL.FTZ R96, R2.reuse, R96 ;  /* 0x0000006002607220 */ /* 0x040fe20000410000 */
[C---:B-1----:R-:W-:Y:S01]  /*b340*/  HMMA.16816.F32.BF16 R8, R160.reuse, R168, R8 ;  /* 0x000000a8a008723c */ /* 0x042fe20000041808 */
[----:B------:R-:W-:Y:S01]  /*b350*/  MUFU.EX2 R248, R248 ;  /* 0x000000f800f87308 */ /* 0x000fe20000000800 */
[----:B------:R-:W-:Y:S03]  /*b360*/  PLOP3.LUT P1, PT, PT, PT, UP0, 0x80, 0x0 ;  /* 0x000000000000781c */ /* 0x000fe60003f2f008 */
[----:B------:R-:W-:Y:S01]  /*b370*/  FMUL.FTZ R97, R2, R97 ;  /* 0x0000006102617220 */ /* 0x000fe20000410000 */
[C---:B------:R-:W-:Y:S01]  /*b380*/  HMMA.16816.F32.BF16 R36, R160.reuse, R170, R36 ;  /* 0x000000aaa024723c */ /* 0x040fe20000041824 */
[----:B------:R-:W1:Y:S04]  /*b390*/  LDSM.16.MT88.4 R168, [R224+0x10000] ;  /* 0x01000000e0a8783b */ /* 0x000e680000004200 */
[----:B------:R-:W-:Y:S01]  /*b3a0*/  MUFU.EX2 R249, R249 ;  /* 0x000000f900f97308 */ /* 0x000fe20000000800 */
[C---:B------:R-:W-:Y:S01]  /*b3b0*/  FMUL.FTZ R98, R0.reuse, R98 ;  /* 0x0000006200627220 */ /* 0x040fe20000410000 */
[C---:B------:R-:W-:Y:S04]  /*b3c0*/  HMMA.16816.F32.BF16 R40, R160.reuse, R172, R40 ;  /* 0x000000aca028723c */ /* 0x040fe80000041828 */
[----:B------:R-:W-:Y:S02]  /*b3d0*/  FMUL.FTZ R99, R0, R99 ;  /* 0x0000006300637220 */ /* 0x000fe40000410000 */
[C---:B------:R-:W-:Y:S01]  /*b3e0*/  HMMA.16816.F32.BF16 R44, R160.reuse, R174, R44 ;  /* 0x000000aea02c723c */ /* 0x040fe2000004182c */
[----:B------:R-:W2:Y:S01]  /*b3f0*/  LDSM.16.MT88.4 R172, [R228+0x12000] ;  /* 0x01200000e4ac783b */ /* 0x000ea20000004200 */
[----:B------:R-:W-:Y:S03]  /*b400*/  MUFU.EX2 R250, R250 ;  /* 0x000000fa00fa7308 */ /* 0x000fe60000000800 */
[C---:B------:R-:W-:Y:S01]  /*b410*/  FMUL.FTZ R100, R2.reuse, R100 ;  /* 0x0000006402647220 */ /* 0x040fe20000410000 */
[C---:B------:R-:W-:Y:S06]  /*b420*/  HMMA.16816.F32.BF16 R48, R160.reuse, R176, R48 ;  /* 0x000000b0a030723c */ /* 0x040fec0000041830 */
[----:B------:R-:W-:Y:S01]  /*b430*/  MUFU.EX2 R251, R251 ;  /* 0x000000fb00fb7308 */ /* 0x000fe20000000800 */
[----:B------:R-:W-:Y:S01]  /*b440*/  FMUL.FTZ R101, R2, R101 ;  /* 0x0000006502657220 */ /* 0x000fe20000410000 */
[C---:B------:R-:W-:Y:S01]  /*b450*/  HMMA.16816.F32.BF16 R52, R160.reuse, R178, R52 ;  /* 0x000000b2a034723c */ /* 0x040fe20000041834 */
[----:B------:R-:W3:Y:S02]  /*b460*/  LDSM.16.MT88.4 R176, [R226+0x12000] ;  /* 0x01200000e2b0783b */ /* 0x000ee40000004200 */
[C---:B------:R-:W-:Y:S01]  /*b470*/  FMUL.FTZ R102, R0.reuse, R102 ;  /* 0x0000006600667220 */ /* 0x040fe20000410000 */
[----:B------:R-:W-:Y:S01]  /*b480*/  FMUL.FTZ R103, R0, R103 ;  /* 0x0000006700677220 */ /* 0x000fe20000410000 */
        /* <DEDUP_REMOVED lines=8> */
[C---:B-1----:R-:W-:Y:S03]  /*b510*/  HMMA.16816.F32.BF16 R56, R160.reuse, R168, R56 ;  /* 0x000000a8a038723c */ /* 0x042fe60000041838 */
[C---:B------:R-:W-:Y:S01]  /*b520*/  FMUL.FTZ R112, R2.reuse, R112 ;  /* 0x0000007002707220 */ /* 0x040fe20000410000 */
[----:B------:R-:W-:Y:S01]  /*b530*/  FMUL.FTZ R113, R2, R113 ;  /* 0x0000007102717220 */ /* 0x000fe20000410000 */
[C---:B------:R-:W-:Y:S01]  /*b540*/  FMUL.FTZ R114, R0.reuse, R114 ;  /* 0x0000007200727220 */ /* 0x040fe20000410000 */
[C---:B------:R-:W-:Y:S01]  /*b550*/  HMMA.16816.F32.BF16 R60, R160.reuse, R170, R60 ;  /* 0x000000aaa03c723c */ /* 0x040fe2000004183c */
[----:B------:R-:W1:Y:S04]  /*b560*/  LDSM.16.MT88.4 R168, [R225+0x12000] ;  /* 0x01200000e1a8783b */ /* 0x000e680000004200 */
[----:B------:R-:W-:Y:S01]  /*b570*/  FMUL.FTZ R115, R0, R115 ;  /* 0x0000007300737220 */ /* 0x000fe20000410000 */
[C---:B--2---:R-:W-:Y:S05]  /*b580*/  HMMA.16816.F32.BF16 R64, R160.reuse, R172, R64 ;  /* 0x000000aca040723c */ /* 0x044fea0000041840 */
[C---:B------:R-:W-:Y:S01]  /*b590*/  FMUL.FTZ R116, R2.reuse, R116 ;  /* 0x0000007402747220 */ /* 0x040fe20000410000 */
[C---:B------:R-:W-:Y:S01]  /*b5a0*/  HMMA.16816.F32.BF16 R68, R160.reuse, R174, R68 ;  /* 0x000000aea044723c */ /* 0x040fe20000041844 */
[----:B------:R-:W2:Y:S04]  /*b5b0*/  LDSM.16.MT88.4 R172, [R224+0x12000] ;  /* 0x01200000e0ac783b */ /* 0x000ea80000004200 */
[----:B------:R-:W-:Y:S01]  /*b5c0*/  FMUL.FTZ R117, R2, R117 ;  /* 0x0000007502757220 */ /* 0x000fe20000410000 */
[C---:B---3--:R-:W-:Y:S05]  /*b5d0*/  HMMA.16816.F32.BF16 R72, R160.reuse, R176, R72 ;  /* 0x000000b0a048723c */ /* 0x048fea0000041848 */
[C---:B------:R-:W-:Y:S01]  /*b5e0*/  FMUL.FTZ R118, R0.reuse, R118 ;  /* 0x0000007600767220 */ /* 0x040fe20000410000 */
[C---:B------:R-:W-:Y:S01]  /*b5f0*/  HMMA.16816.F32.BF16 R76, R160.reuse, R178, R76 ;  /* 0x000000b2a04c723c */ /* 0x040fe2000004184c */
[----:B------:R-:W3:Y:S04]  /*b600*/  LDSM.16.MT88.4 R176, [R228+0x14000] ;  /* 0x01400000e4b0783b */ /* 0x000ee80000004200 */
        /* <DEDUP_REMOVED lines=10> */
[C---:B-1----:R-:W-:Y:S03]  /*b6b0*/  HMMA.16816.F32.BF16 R80, R160.reuse, R168, R80 ;  /* 0x000000a8a050723c */ /* 0x042fe60000041850 */
[----:B------:R-:W-:Y:S01]  /*b6c0*/  FMUL.FTZ R129, R2, R129 ;  /* 0x0000008102817220 */ /* 0x000fe20000410000 */
[C---:B------:R-:W-:Y:S01]  /*b6d0*/  FMUL.FTZ R130, R0.reuse, R130 ;  /* 0x0000008200827220 */ /* 0x040fe20000410000 */
[----:B------:R-:W-:Y:S01]  /*b6e0*/  FMUL.FTZ R131, R0, R131 ;  /* 0x0000008300837220 */ /* 0x000fe20000410000 */
[C---:B------:R-:W-:Y:S01]  /*b6f0*/  HMMA.16816.F32.BF16 R84, R160.reuse, R170, R84 ;  /* 0x000000aaa054723c */ /* 0x040fe20000041854 */
[----:B------:R-:W1:Y:S04]  /*b700*/  LDSM.16.MT88.4 R168, [R226+0x14000] ;  /* 0x01400000e2a8783b */ /* 0x000e680000004200 */
[C---:B------:R-:W-:Y:S01]  /*b710*/  FMUL.FTZ R132, R2.reuse, R132 ;  /* 0x0000008402847220 */ /* 0x040fe20000410000 */
[C---:B--2---:R-:W-:Y:S05]  /*b720*/  HMMA.16816.F32.BF16 R88, R160.reuse, R172, R88 ;  /* 0x000000aca058723c */ /* 0x044fea0000041858 */
[----:B------:R-:W-:Y:S01]  /*b730*/  FMUL.FTZ R133, R2, R133 ;  /* 0x0000008502857220 */ /* 0x000fe20000410000 */
[C---:B------:R-:W-:Y:S01]  /*b740*/  HMMA.16816.F32.BF16 R92, R160.reuse, R174, R92 ;  /* 0x000000aea05c723c */ /* 0x040fe2000004185c */
[----:B------:R-:W2:Y:S04]  /*b750*/  LDSM.16.MT88.4 R172, [R225+0x14000] ;  /* 0x01400000e1ac783b */ /* 0x000ea80000004200 */
[C---:B------:R-:W-:Y:S01]  /*b760*/  FMUL.FTZ R134, R0.reuse, R134 ;  /* 0x0000008600867220 */ /* 0x040fe20000410000 */
[C---:B---3--:R-:W-:Y:S05]  /*b770*/  HMMA.16816.F32.BF16 R96, R160.reuse, R176, R96 ;  /* 0x000000b0a060723c */ /* 0x048fea0000041860 */
[----:B------:R-:W-:Y:S01]  /*b780*/  FMUL.FTZ R135, R0, R135 ;  /* 0x0000008700877220 */ /* 0x000fe20000410000 */
[C---:B------:R-:W-:Y:S01]  /*b790*/  HMMA.16816.F32.BF16 R100, R160.reuse, R178, R100 ;  /* 0x000000b2a064723c */ /* 0x040fe20000041864 */
[----:B------:R-:W3:Y:S04]  /*b7a0*/  LDSM.16.MT88.4 R176, [R224+0x14000] ;  /* 0x01400000e0b0783b */ /* 0x000ee80000004200 */
[--C-:B------:R-:W-:Y:S01]  /*b7b0*/  FFMA.FTZ R201, R12, UR4, -R200.reuse ;  /* 0x000000040cc97c23 */ /* 0x100fe200080108c8 */
[C---:B------:R-:W-:Y:S01]  /*b7c0*/  FMUL.FTZ R12, R2.reuse, R156 ;  /* 0x0000009c020c7220 */ /* 0x040fe20000410000 */
[----:B------:R-:W-:Y:S01]  /*b7d0*/  FFMA.FTZ R202, R13, UR4, -R200 ;  /* 0x000000040dca7c23 */ /* 0x000fe200080108c8 */
[C---:B------:R-:W-:Y:S03]  /*b7e0*/  FMUL.FTZ R13, R2.reuse, R157 ;  /* 0x0000009d020d7220 */ /* 0x040fe60000410000 */
[C---:B------:R-:W-:Y:S01]  /*b7f0*/  FMUL.FTZ R136, R2.reuse, R136 ;  /* 0x0000008802887220 */ /* 0x040fe20000410000 */
[----:B------:R-:W-:Y:S01]  /*b800*/  FMUL.FTZ R137, R2, R137 ;  /* 0x0000008902897220 */ /* 0x000fe20000410000 */
[C---:B------:R-:W-:Y:S01]  /*b810*/  FMUL.FTZ R138, R0.reuse, R138 ;  /* 0x0000008a008a7220 */ /* 0x040fe20000410000 */
[----:B------:R-:W-:Y:S01]  /*b820*/  FMUL.FTZ R139, R0, R139 ;  /* 0x0000008b008b7220 */ /* 0x000fe20000410000 */
[--C-:B------:R-:W-:Y:S01]  /*b830*/  FFMA.FTZ R203, R14, UR4, -R198.reuse ;  /* 0x000000040ecb7c23 */ /* 0x100fe200080108c6 */
[C---:B------:R-:W-:Y:S01]  /*b840*/  FMUL.FTZ R14, R0.reuse, R158 ;  /* 0x0000009e000e7220 */ /* 0x040fe20000410000 */
[C---:B-1----:R-:W-:Y:S01]  /*b850*/  HMMA.16816.F32.BF16 R104, R160.reuse, R168, R104 ;  /* 0x000000a8a068723c */ /* 0x042fe20000041868 */
[----:B------:R-:W-:Y:S02]  /*b860*/  MUFU.EX2 R201, R201 ;  /* 0x000000c900c97308 */ /* 0x000fe40000000800 */
[----:B------:R-:W-:Y:S01]  /*b870*/  FFMA.FTZ R204, R15, UR4, -R198 ;  /* 0x000000040fcc7c23 */ /* 0x000fe200080108c6 */
[----:B------:R-:W-:Y:S01]  /*b880*/  FMUL.FTZ R15, R0, R159 ;  /* 0x0000009f000f7220 */ /* 0x000fe20000410000 */
[C---:B------:R-:W-:Y:S01]  /*b890*/  FMUL.FTZ R140, R2.reuse, R140 ;  /* 0x0000008c028c7220 */ /* 0x040fe20000410000 */
[C---:B------:R-:W-:Y:S01]  /*b8a0*/  HMMA.16816.F32.BF16 R108, R160.reuse, R170, R108 ;  /* 0x000000aaa06c723c */ /* 0x040fe2000004186c */
[----:B------:R-:W1:Y:S04]  /*b8b0*/  LDSM.16.MT88.4 R168, [R228+0x16000] ;  /* 0x01600000e4a8783b */ /* 0x000e680000004200 */
[----:B------:R-:W4:Y:S01]  /*b8c0*/  MUFU.EX2 R202, R202 ;  /* 0x000000ca00ca7308 */ /* 0x000f220000000800 */
[----:B------:R-:W-:Y:S01]  /*b8d0*/  FMUL.FTZ R141, R2, R141 ;  /* 0x0000008d028d7220 */ /* 0x000fe20000410000 */
[C---:B--2---:R-:W-:Y:S02]  /*b8e0*/  HMMA.16816.F32.BF16 R112, R160.reuse, R172, R112 ;  /* 0x000000aca070723c */ /* 0x044fe40000041870 */
[----:B------:R-:W-:Y:S02]  /*b8f0*/  LDSM.16.MT88.4 R156, [R228+0x10800] ;  /* 0x01080000e49c783b */ /* 0x000fe40000004200 */
[C---:B------:R-:W-:Y:S02]  /*b900*/  FMUL.FTZ R142, R0.reuse, R142 ;  /* 0x0000008e008e7220 */ /* 0x040fe40000410000 */
[C---:B------:R-:W-:Y:S02]  /*b910*/  HMMA.16816.F32.BF16 R116, R160.reuse, R174, R116 ;  /* 0x000000aea074723c */ /* 0x040fe40000041874 */
[----:B------:R-:W-:Y:S02]  /*b920*/  MUFU.EX2 R203, R203 ;  /* 0x000000cb00cb7308 */ /* 0x000fe40000000800 */
[----:B------:R-:W2:Y:S02]  /*b930*/  LDSM.16.MT88.4 R172, [R226+0x16000] ;  /* 0x01600000e2ac783b */ /* 0x000ea40000004200 */
[C---:B---3--:R-:W-:Y:S06]  /*b940*/  HMMA.16816.F32.BF16 R120, R160.reuse, R176, R120 ;  /* 0x000000b0a078723c */ /* 0x048fec0000041878 */
[----:B------:R-:W3:Y:S01]  /*b950*/  MUFU.EX2 R204, R204 ;  /* 0x000000cc00cc7308 */ /* 0x000ee20000000800 */
[----:B------:R-:W-:Y:S01]  /*b960*/  FMUL.FTZ R143, R0, R143 ;  /* 0x0000008f008f7220 */ /* 0x000fe20000410000 */
[C---:B------:R-:W-:Y:S01]  /*b970*/  HMMA.16816.F32.BF16 R124, R160.reuse, R178, R124 ;  /* 0x000000b2a07c723c */ /* 0x040fe2000004187c */
[----:B------:R-:W5:Y:S02]  /*b980*/  LDSM.16.MT88.4 R176, [R225+0x16000] ;  /* 0x01600000e1b0783b */ /* 0x000f640000004200 */
[--C-:B------:R-:W-:Y:S01]  /*b990*/  FFMA.FTZ R205, R16, UR4, -R200.reuse ;  /* 0x0000000410cd7c23 */ /* 0x100fe200080108c8 */
[----:B------:R-:W-:Y:S01]  /*b9a0*/  FFMA.FTZ R206, R17, UR4, -R200 ;  /* 0x0000000411ce7c23 */ /* 0x000fe200080108c8 */
[--C-:B------:R-:W-:Y:S01]  /*b9b0*/  FFMA.FTZ R207, R18, UR4, -R198.reuse ;  /* 0x0000000412cf7c23 */ /* 0x100fe200080108c6 */
[----:B------:R-:W-:Y:S01]  /*b9c0*/  FFMA.FTZ R244, R19, UR4, -R198 ;  /* 0x0000000413f47c23 */ /* 0x000fe200080108c6 */
[----:B------:R-:W-:Y:S01]  /*b9d0*/  FMUL.FTZ R16, R2, R152 ;  /* 0x0000009802107220 */ /* 0x000fe20000410000 */
[----:B----4-:R-:W-:Y:S03]  /*b9e0*/  F2FP.BF16.F32.PACK_AB R152, R202, R201 ;  /* 0x000000c9ca98723e */ /* 0x010fe600000010ff */
[----:B------:R-:W-:Y:S01]  /*b9f0*/  FMUL.FTZ R17, R2, R153 ;  /* 0x0000009902117220 */ /* 0x000fe20000410000 */
[----:B---3--:R-:W-:Y:S01]  /*ba00*/  F2FP.BF16.F32.PACK_AB R153, R204, R203 ;  /* 0x000000cbcc99723e */ /* 0x008fe200000010ff */
[C---:B------:R-:W-:Y:S01]  /*ba10*/  FMUL.FTZ R18, R0.reuse, R154 ;  /* 0x0000009a00127220 */ /* 0x040fe20000410000 */
[----:B------:R-:W-:Y:S01]  /*ba20*/  FMUL.FTZ R19, R0, R155 ;  /* 0x0000009b00137220 */ /* 0x000fe20000410000 */
[C---:B-1----:R-:W-:Y:S01]  /*ba30*/  HMMA.16816.F32.BF16 R128, R160.reuse, R168, R128 ;  /* 0x000000a8a080723c */ /* 0x042fe20000041880 */
[----:B------:R-:W-:Y:S02]  /*ba40*/  MUFU.EX2 R205, R205 ;  /* 0x000000cd00cd7308 */ /* 0x000fe40000000800 */
[C---:B------:R-:W-:Y:S01]  /*ba50*/  FMUL.FTZ R144, R2.reuse, R144 ;  /* 0x0000009002907220 */ /* 0x040fe20000410000 */
[----:B------:R-:W-:Y:S01]  /*ba60*/  FMUL.FTZ R145, R2, R145 ;  /* 0x0000009102917220 */ /* 0x000fe20000410000 */
[C---:B------:R-:W-:Y:S01]  /*ba70*/  FMUL.FTZ R146, R0.reuse, R146 ;  /* 0x0000009200927220 */ /* 0x040fe20000410000 */
[C---:B------:R-:W-:Y:S01]  /*ba80*/  HMMA.16816.F32.BF16 R132, R160.reuse, R170, R132 ;  /* 0x000000aaa084723c */ /* 0x040fe20000041884 */
[----:B------:R-:W1:Y:S04]  /*ba90*/  LDSM.16.MT88.4 R168, [R224+0x16000] ;  /* 0x01600000e0a8783b */ /* 0x000e680000004200 */
[----:B------:R-:W3:Y:S01]  /*baa0*/  MUFU.EX2 R206, R206 ;  /* 0x000000ce00ce7308 */ /* 0x000ee20000000800 */
[----:B------:R-:W-:Y:S01]  /*bab0*/  FMUL.FTZ R147, R0, R147 ;  /* 0x0000009300937220 */ /* 0x000fe20000410000 */
[C---:B------:R-:W-:Y:S01]  /*bac0*/  FMUL.FTZ R148, R2.reuse, R148 ;  /* 0x0000009402947220 */ /* 0x040fe20000410000 */
[----:B------:R-:W-:Y:S03]  /*bad0*/  FMUL.FTZ R149, R2, R149 ;  /* 0x0000009502957220 */ /* 0x000fe60000410000 */
[C---:B------:R-:W-:Y:S01]  /*bae0*/  FMUL.FTZ R150, R0.reuse, R150 ;  /* 0x0000009600967220 */ /* 0x040fe20000410000 */
[C---:B--2---:R-:W-:Y:S03]  /*baf0*/  HMMA.16816.F32.BF16 R136, R160.reuse, R172, R136 ;  /* 0x000000aca088723c */ /* 0x044fe60000041888 */
[----:B------:R-:W-:Y:S01]  /*bb00*/  MUFU.EX2 R207, R207 ;  /* 0x000000cf00cf7308 */ /* 0x000fe20000000800 */
[----:B------:R-:W-:Y:S01]  /*bb10*/  FMUL.FTZ R151, R0, R151 ;  /* 0x0000009700977220 */ /* 0x000fe20000410000 */
[----:B------:R-:W-:Y:S01]  /*bb20*/  FFMA.FTZ R197, R2, R245, R197 ;  /* 0x000000f502c57223 */ /* 0x000fe200000100c5 */
[----:B------:R-:W-:Y:S01]  /*bb30*/  MOV R165, R164 ;  /* 0x000000a400a57202 */ /* 0x000fe20000000f00 */
[C---:B------:R-:W-:Y:S01]  /*bb40*/  HMMA.16816.F32.BF16 R12, R160.reuse, R174, R12 ;  /* 0x000000aea00c723c */ /* 0x040fe2000004180c */
[----:B------:R-:W2:Y:S05]  /*bb50*/  LDSM.16.MT88.4 R172, [R226+0x10800] ;  /* 0x01080000e2ac783b */ /* 0x000eaa0000004200 */
[----:B------:R-:W4:Y:S01]  /*bb60*/  MUFU.EX2 R244, R244 ;  /* 0x000000f400f47308 */ /* 0x000f220000000800 */
[----:B---3--:R-:W-:Y:S01]  /*bb70*/  F2FP.BF16.F32.PACK_AB R154, R206, R205 ;  /* 0x000000cdce9a723e */ /* 0x008fe200000010ff */
[C---:B-----5:R-:W-:Y:S03]  /*bb80*/  HMMA.16816.F32.BF16 R140, R160.reuse, R176, R140 ;  /* 0x000000b0a08c723c */ /* 0x060fe6000004188c */
[----:B------:R-:W-:Y:S03]  /*bb90*/  FFMA.FTZ R199, R0, R243, R199 ;  /* 0x000000f300c77223 */ /* 0x000fe600000100c7 */
[C---:B------:R-:W-:Y:S01]  /*bba0*/  HMMA.16816.F32.BF16 R16, R160.reuse, R178, R16 ;  /* 0x000000b2a010723c */ /* 0x040fe20000041810 */
[----:B------:R-:W3:Y:S04]  /*bbb0*/  LDSM.16.MT88.4 R176, [R224+0x10800] ;  /* 0x01080000e0b0783b */ /* 0x000ee80000004200 */
[----:B------:R-:W-:Y:S01]  /*bbc0*/  FADD.FTZ R197, R166, R197 ;  /* 0x000000c5a6c57221 */ /* 0x000fe20000010000 */
[----:B------:R-:W-:Y:S01]  /*bbd0*/  FADD.FTZ R0, R5, R199 ;  /* 0x000000c705007221 */ /* 0x000fe20000010000 */
[----:B----4-:R-:W-:Y:S04]  /*bbe0*/  F2FP.BF16.F32.PACK_AB R155, R244, R207 ;  /* 0x000000cff49b723e */ /* 0x010fe800000010ff */
[----:B------:R-:W-:Y:S01]  /*bbf0*/  FADD.FTZ R6, R6, R197 ;  /* 0x000000c506067221 */ /* 0x000fe20000010000 */
[----:B------:R-:W-:Y:S01]  /*bc00*/  FADD.FTZ R167, R167, R0 ;  /* 0x00000000a7a77221 */ /* 0x000fe20000010000 */
[C---:B-1----:R-:W-:Y:S03]  /*bc10*/  HMMA.16816.F32.BF16 R144, R160.reuse, R168, R144 ;  /* 0x000000a8a090723c */ /* 0x042fe60000041890 */
[----:B------:R-:W-:Y:S01]  /*bc20*/  MOV R0, R3 ;  /* 0x0000000300007202 */ /* 0x000fe20000000f00 */
[----:B------:R-:W-:Y:S01]  /*bc30*/  FADD.FTZ R6, R7, R6 ;  /* 0x0000000607067221 */ /* 0x000fe20000010000 */
[----:B------:R-:W-:Y:S01]  /*bc40*/  FADD.FTZ R196, R196, R167 ;  /* 0x000000a7c4c47221 */ /* 0x000fe20000010000 */
[----:B------:R-:W-:Y:S01]  /*bc50*/  HMMA.16816.F32.BF16 R148, R160, R170, R148 ;  /* 0x000000aaa094723c */ /* 0x000fe20000041894 */
[----:B------:R-:W1:Y:S04]  /*bc60*/  LDSM.16.MT88.4 R160, [R224+0x12800] ;  /* 0x01280000e0a0783b */ /* 0x000e680000004200 */
        /* <DEDUP_REMOVED lines=21> */
[C---:B------:R-:W-:Y:S06]  /*bdc0*/  HMMA.16816.F32.BF16 R64, R152.reuse, R184, R64 ;  /* 0x000000b89840723c */ /* 0x040fec0000041840 */
[C---:B------:R-:W-:Y:S01]  /*bdd0*/  HMMA.16816.F32.BF16 R68, R152.reuse, R186, R68 ;  /* 0x000000ba9844723c */ /* 0x040fe20000041844 */
[----:B------:R-:W-:Y:S05]  /*bde0*/  LDSM.16.MT88.4 R184, [R226+0x13000] ;  /* 0x01300000e2b8783b */ /* 0x000fea0000004200 */
[C---:B------:R-:W-:Y:S06]  /*bdf0*/  HMMA.16816.F32.BF16 R72, R152.reuse, R188, R72 ;  /* 0x000000bc9848723c */ /* 0x040fec0000041848 */
[C---:B------:R-:W-:Y:S01]  /*be00*/  HMMA.16816.F32.BF16 R76, R152.reuse, R190, R76 ;  /* 0x000000be984c723c */ /* 0x040fe2000004184c */
[----:B------:R-:W-:Y:S05]  /*be10*/  LDSM.16.MT88.4 R188, [R224+0x13000] ;  /* 0x01300000e0bc783b */ /* 0x000fea0000004200 */
[C---:B------:R-:W-:Y:S06]  /*be20*/  HMMA.16816.F32.BF16 R80, R152.reuse, R192, R80 ;  /* 0x000000c09850723c */ /* 0x040fec0000041850 */
[C---:B------:R-:W-:Y:S05]  /*be30*/  HMMA.16816.F32.BF16 R84, R152.reuse, R194, R84 ;  /* 0x000000c29854723c */ /* 0x040fea0000041854 */
[--C-:B------:R-:W-:Y:S01]  /*be40*/  FFMA.FTZ R192, R20, UR4, -R200.reuse ;  /* 0x0000000414c07c23 */ /* 0x100fe200080108c8 */
[C---:B-1----:R-:W-:Y:S05]  /*be50*/  HMMA.16816.F32.BF16 R88, R152.reuse, R160, R88 ;  /* 0x000000a09858723c */ /* 0x042fea0000041858 */
[----:B------:R-:W-:Y:S01]  /*be60*/  FFMA.FTZ R193, R21, UR4, -R200 ;  /* 0x0000000415c17c23 */ /* 0x000fe200080108c8 */
[C---:B------:R-:W-:Y:S01]  /*be70*/  HMMA.16816.F32.BF16 R92, R152.reuse, R162, R92 ;  /* 0x000000a2985c723c */ /* 0x040fe2000004185c */
[----:B------:R-:W1:Y:S01]  /*be80*/  LDSM.16.MT88.4 R160, [R228+0x16800] ;  /* 0x01680000e4a0783b */ /* 0x000e620000004200 */
[----:B------:R-:W-:Y:S03]  /*be90*/  MUFU.EX2 R192, R192 ;  /* 0x000000c000c07308 */ /* 0x000fe60000000800 */
[--C-:B------:R-:W-:Y:S01]  /*bea0*/  FFMA.FTZ R194, R22, UR4, -R198.reuse ;  /* 0x0000000416c27c23 */ /* 0x100fe200080108c6 */
[C---:B----4-:R-:W-:Y:S06]  /*beb0*/  HMMA.16816.F32.BF16 R96, R152.reuse, R168, R96 ;  /* 0x000000a89860723c */ /* 0x050fec0000041860 */
[----:B------:R-:W4:Y:S01]  /*bec0*/  MUFU.EX2 R193, R193 ;  /* 0x000000c100c17308 */ /* 0x000f220000000800 */
[----:B------:R-:W-:Y:S01]  /*bed0*/  F2FP.BF16.F32.PACK_AB R22, R249, R248 ;  /* 0x000000f8f916723e */ /* 0x000fe200000010ff */
[C---:B------:R-:W-:Y:S01]  /*bee0*/  HMMA.16816.F32.BF16 R100, R152.reuse, R170, R100 ;  /* 0x000000aa9864723c */ /* 0x040fe20000041864 */
[----:B------:R-:W1:Y:S02]  /*bef0*/  LDSM.16.MT88.4 R168, [R226+0x16800] ;  /* 0x01680000e2a8783b */ /* 0x000e640000004200 */
[----:B------:R-:W-:Y:S03]  /*bf00*/  FFMA.FTZ R195, R23, UR4, -R198 ;  /* 0x0000000417c37c23 */ /* 0x000fe600080108c6 */
[C---:B-----5:R-:W-:Y:S02]  /*bf10*/  HMMA.16816.F32.BF16 R104, R152.reuse, R156, R104 ;  /* 0x0000009c9868723c */ /* 0x060fe40000041868 */
[----:B------:R-:W-:Y:S03]  /*bf20*/  MUFU.EX2 R194, R194 ;  /* 0x000000c200c27308 */ /* 0x000fe60000000800 */
[----:B------:R-:W-:Y:S01]  /*bf30*/  F2FP.BF16.F32.PACK_AB R23, R251, R250 ;  /* 0x000000fafb17723e */ /* 0x000fe200000010ff */
[C---:B------:R-:W-:Y:S01]  /*bf40*/  HMMA.16816.F32.BF16 R108, R152.reuse, R158, R108 ;  /* 0x0000009e986c723c */ /* 0x040fe2000004186c */
[----:B------:R-:W5:Y:S05]  /*bf50*/  LDSM.16.MT88.4 R156, [R225+0x16800] ;  /* 0x01680000e19c783b */ /* 0x000f6a0000004200 */
[----:B------:R-:W1:Y:S01]  /*bf60*/  MUFU.EX2 R195, R195 ;  /* 0x000000c300c37308 */ /* 0x000e620000000800 */
[C---:B----4-:R-:W-:Y:S01]  /*bf70*/  F2FP.BF16.F32.PACK_AB R20, R193.reuse, R192 ;  /* 0x000000c0c114723e */ /* 0x050fe200000010ff */
[C---:B--2---:R-:W-:Y:S03]  /*bf80*/  HMMA.16816.F32.BF16 R112, R152.reuse, R172, R112 ;  /* 0x000000ac9870723c */ /* 0x044fe60000041870 */
[----:B------:R-:W-:Y:S03]  /*bf90*/  FADD.FTZ R192, R192, R205 ;  /* 0x000000cdc0c07221 */ /* 0x000fe60000010000 */
[C---:B------:R-:W-:Y:S01]  /*bfa0*/  HMMA.16816.F32.BF16 R116, R152.reuse, R174, R116 ;  /* 0x000000ae9874723c */ /* 0x040fe20000041874 */
[----:B------:R-:W2:Y:S04]  /*bfb0*/  LDSM.16.MT88.4 R172, [R224+0x16800] ;  /* 0x01680000e0ac783b */ /* 0x000ea80000004200 */
[----:B------:R-:W-:Y:S01]  /*bfc0*/  FADD.FTZ R193, R193, R192 ;  /* 0x000000c0c1c17221 */ /* 0x000fe20000010000 */
[C---:B---3--:R-:W-:Y:S05]  /*bfd0*/  HMMA.16816.F32.BF16 R120, R152.reuse, R176, R120 ;  /* 0x000000b09878723c */ /* 0x048fea0000041878 */
[C---:B-1----:R-:W-:Y:S01]  /*bfe0*/  F2FP.BF16.F32.PACK_AB R21, R195.reuse, R194 ;  /* 0x000000c2c315723e */ /* 0x042fe200000010ff */
[C---:B------:R-:W-:Y:S01]  /*bff0*/  HMMA.16816.F32.BF16 R124, R152.reuse, R178, R124 ;  /* 0x000000b2987c723c */ /* 0x040fe2000004187c */
[----:B------:R-:W-:Y:S04]  /*c000*/  LDSM.16.MT88.4 R176, [R226+0x11000] ;  /* 0x01100000e2b0783b */ /* 0x000fe80000004200 */
[----:B------:R-:W-:Y:S01]  /*c010*/  FADD.FTZ R194, R194, R207 ;  /* 0x000000cfc2c27221 */ /* 0x000fe20000010000 */
[C---:B------:R-:W-:Y:S05]  /*c020*/  HMMA.16816.F32.BF16 R128, R152.reuse, R160, R128 ;  /* 0x000000a09880723c */ /* 0x040fea0000041880 */
[----:B------:R-:W-:Y:S01]  /*c030*/  FADD.FTZ R195, R195, R194 ;  /* 0x000000c2c3c37221 */ /* 0x000fe20000010000 */
[C---:B------:R-:W-:Y:S01]  /*c040*/  HMMA.16816.F32.BF16 R132, R152.reuse, R162, R132 ;  /* 0x000000a29884723c */ /* 0x040fe20000041884 */
[----:B------:R-:W1:Y:S04]  /*c050*/  LDSM.16.MT88.4 R160, [R228+0x11000] ;  /* 0x01100000e4a0783b */ /* 0x000e680000004200 */
[----:B------:R-:W-:Y:S01]  /*c060*/  FADD.FTZ R248, R248, R193 ;  /* 0x000000c1f8f87221 */ /* 0x000fe20000010000 */
[C---:B------:R-:W-:Y:S05]  /*c070*/  HMMA.16816.F32.BF16 R136, R152.reuse, R168, R136 ;  /* 0x000000a89888723c */ /* 0x040fea0000041888 */
[----:B------:R-:W-:Y:S01]  /*c080*/  FADD.FTZ R250, R250, R195 ;  /* 0x000000c3fafa7221 */ /* 0x000fe20000010000 */
[C---:B------:R-:W-:Y:S01]  /*c090*/  HMMA.16816.F32.BF16 R12, R152.reuse, R170, R12 ;  /* 0x000000aa980c723c */ /* 0x040fe2000004180c */
[----:B------:R-:W3:Y:S04]  /*c0a0*/  LDSM.16.MT88.4 R168, [R225+0x11000] ;  /* 0x01100000e1a8783b */ /* 0x000ee80000004200 */
[----:B------:R-:W-:Y:S01]  /*c0b0*/  FADD.FTZ R249, R249, R248 ;  /* 0x000000f8f9f97221 */ /* 0x000fe20000010000 */
[C---:B-----5:R-:W-:Y:S05]  /*c0c0*/  HMMA.16816.F32.BF16 R140, R152.reuse, R156, R140 ;  /* 0x0000009c988c723c */ /* 0x060fea000004188c */
[----:B------:R-:W-:Y:S01]  /*c0d0*/  FADD.FTZ R251, R251, R250 ;  /* 0x000000fafbfb7221 */ /* 0x000fe20000010000 */
[C---:B------:R-:W-:Y:S01]  /*c0e0*/  HMMA.16816.F32.BF16 R16, R152.reuse, R158, R16 ;  /* 0x0000009e9810723c */ /* 0x040fe20000041810 */
[----:B------:R-:W4:Y:S05]  /*c0f0*/  LDSM.16.MT88.4 R156, [R225+0x13000] ;  /* 0x01300000e19c783b */ /* 0x000f2a0000004200 */
[C---:B--2---:R-:W-:Y:S06]  /*c100*/  HMMA.16816.F32.BF16 R144, R152.reuse, R172, R144 ;  /* 0x000000ac9890723c */ /* 0x044fec0000041890 */
[----:B------:R-:W-:Y:S01]  /*c110*/  HMMA.16816.F32.BF16 R148, R152, R174, R148 ;  /* 0x000000ae9894723c */ /* 0x000fe20000041894 */
[----:B------:R-:W2:Y:S05]  /*c120*/  LDSM.16.MT88.4 R152, [R228+0x15000] ;  /* 0x01500000e498783b */ /* 0x000eaa0000004200 */
[C---:B-1----:R-:W-:Y:S03]  /*c130*/  HMMA.16816.F32.BF16 R8, R20.reuse, R160, R8 ;  /* 0x000000a01408723c */ /* 0x042fe60000041808 */
[----:B------:R-:W1:Y:S03]  /*c140*/  LDSM.16.MT88.4 R172, [R226+0x15000] ;  /* 0x01500000e2ac783b */ /* 0x000e660000004200 */
[C---:B------:R-:W-:Y:S05]  /*c150*/  HMMA.16816.F32.BF16 R36, R20.reuse, R162, R36 ;  /* 0x000000a21424723c */ /* 0x040fea0000041824 */
[----:B------:R-:W5:Y:S01]  /*c160*/  LDSM.16.MT88.4 R160, [R225+0x15000] ;  /* 0x01500000e1a0783b */ /* 0x000f620000004200 */
[C---:B------:R-:W-:Y:S06]  /*c170*/  HMMA.16816.F32.BF16 R40, R20.reuse, R176, R40 ;  /* 0x000000b01428723c */ /* 0x040fec0000041828 */
[C---:B------:R-:W-:Y:S01]  /*c180*/  HMMA.16816.F32.BF16 R44, R20.reuse, R178, R44 ;  /* 0x000000b2142c723c */ /* 0x040fe2000004182c */
[----:B------:R-:W-:Y:S05]  /*c190*/  LDSM.16.MT88.4 R176, [R226+0x11800] ;  /* 0x01180000e2b0783b */ /* 0x000fea0000004200 */
[C---:B---3--:R-:W-:Y:S06]  /*c1a0*/  HMMA.16816.F32.BF16 R48, R20.reuse, R168, R48 ;  /* 0x000000a81430723c */ /* 0x048fec0000041830 */
[C---:B------:R-:W-:Y:S01]  /*c1b0*/  HMMA.16816.F32.BF16 R52, R20.reuse, R170, R52 ;  /* 0x000000aa1434723c */ /* 0x040fe20000041834 */
[----:B------:R-:W-:Y:S05]  /*c1c0*/  LDSM.16.MT88.4 R168, [R225+0x17000] ;  /* 0x01700000e1a8783b */ /* 0x000fea0000004200 */
[C---:B------:R-:W-:Y:S06]  /*c1d0*/  HMMA.16816.F32.BF16 R56, R20.reuse, R24, R56 ;  /* 0x000000181438723c */ /* 0x040fec0000041838 */
[C---:B------:R-:W-:Y:S01]  /*c1e0*/  HMMA.16816.F32.BF16 R60, R20.reuse, R26, R60 ;  /* 0x0000001a143c723c */ /* 0x040fe2000004183c */
[----:B------:R-:W3:Y:S05]  /*c1f0*/  LDSM.16.MT88.4 R24, [R224+0x15000] ;  /* 0x01500000e018783b */ /* 0x000eea0000004200 */
[C---:B------:R-:W-:Y:S06]  /*c200*/  HMMA.16816.F32.BF16 R64, R20.reuse, R180, R64 ;  /* 0x000000b41440723c */ /* 0x040fec0000041840 */
[C---:B------:R-:W-:Y:S05]  /*c210*/  HMMA.16816.F32.BF16 R68, R20.reuse, R182, R68 ;  /* 0x000000b61444723c */ /* 0x040fea0000041844 */
[--C-:B------:R-:W-:Y:S01]  /*c220*/  FFMA.FTZ R180, R28, UR4, -R200.reuse ;  /* 0x000000041cb47c23 */ /* 0x100fe200080108c8 */
[C---:B------:R-:W-:Y:S05]  /*c230*/  HMMA.16816.F32.BF16 R72, R20.reuse, R184, R72 ;  /* 0x000000b81448723c */ /* 0x040fea0000041848 */
[----:B------:R-:W-:Y:S01]  /*c240*/  FFMA.FTZ R181, R29, UR4, -R200 ;  /* 0x000000041db57c23 */ /* 0x000fe200080108c8 */
[C---:B------:R-:W-:Y:S01]  /*c250*/  HMMA.16816.F32.BF16 R76, R20.reuse, R186, R76 ;  /* 0x000000ba144c723c */ /* 0x040fe2000004184c */
[----:B------:R-:W-:Y:S04]  /*c260*/  MUFU.EX2 R180, R180 ;  /* 0x000000b400b47308 */ /* 0x000fe80000000800 */
[--C-:B------:R-:W-:Y:S01]  /*c270*/  FFMA.FTZ R182, R30, UR4, -R198.reuse ;  /* 0x000000041eb67c23 */ /* 0x100fe200080108c6 */
[C---:B----4-:R-:W-:Y:S05]  /*c280*/  HMMA.16816.F32.BF16 R80, R20.reuse, R156, R80 ;  /* 0x0000009c1450723c */ /* 0x050fea0000041850 */
[----:B------:R-:W4:Y:S01]  /*c290*/  MUFU.EX2 R181, R181 ;  /* 0x000000b500b57308 */ /* 0x000f220000000800 */
[----:B------:R-:W-:Y:S01]  /*c2a0*/  FFMA.FTZ R183, R31, UR4, -R198 ;  /* 0x000000041fb77c23 */ /* 0x000fe200080108c6 */
[C---:B------:R-:W-:Y:S01]  /*c2b0*/  HMMA.16816.F32.BF16 R84, R20.reuse, R158, R84 ;  /* 0x0000009e1454723c */ /* 0x040fe20000041854 */
[----:B------:R-:W-:Y:S03]  /*c2c0*/  LDSM.16.MT88.4 R156, [R226+0x17000] ;  /* 0x01700000e29c783b */ /* 0x000fe60000004200 */
[----:B------:R-:W-:Y:S02]  /*c2d0*/  FFMA.FTZ R184, R32, UR4, -R200 ;  /* 0x0000000420b87c23 */ /* 0x000fe400080108c8 */
[C---:B------:R-:W-:Y:S02]  /*c2e0*/  HMMA.16816.F32.BF16 R88, R20.reuse, R188, R88 ;  /* 0x000000bc1458723c */ /* 0x040fe40000041858 */
[----:B------:R-:W-:Y:S01]  /*c2f0*/  MUFU.EX2 R182, R182 ;  /* 0x000000b600b67308 */ /* 0x000fe20000000800 */
[----:B------:R-:W-:Y:S02]  /*c300*/  LDSM.16.MT88.4 R28, [R224+0x17000] ;  /* 0x01700000e01c783b */ /* 0x000fe40000004200 */
[----:B------:R-:W-:Y:S01]  /*c310*/  FFMA.FTZ R186, R34, UR4, -R198 ;  /* 0x0000000422ba7c23 */ /* 0x000fe200080108c6 */
[C---:B------:R-:W-:Y:S06]  /*c320*/  HMMA.16816.F32.BF16 R92, R20.reuse, R190, R92 ;  /* 0x000000be145c723c */ /* 0x040fec000004185c */
[----:B------:R-:W4:Y:S01]  /*c330*/  MUFU.EX2 R183, R183 ;  /* 0x000000b700b77308 */ /* 0x000f220000000800 */
[----:B------:R-:W-:Y:S01]  /*c340*/  FFMA.FTZ R200, R33, UR4, -R200 ;  /* 0x0000000421c87c23 */ /* 0x000fe200080108c8 */
[C---:B--2---:R-:W-:Y:S03]  /*c350*/  HMMA.16816.F32.BF16 R96, R20.reuse, R152, R96 ;  /* 0x000000981460723c */ /* 0x044fe60000041860 */
[----:B------:R-:W-:Y:S03]  /*c360*/  FFMA.FTZ R198, R35, UR4, -R198 ;  /* 0x0000000423c67c23 */ /* 0x000fe600080108c6 */
[C---:B------:R-:W-:Y:S01]  /*c370*/  HMMA.16816.F32.BF16 R100, R20.reuse, R154, R100 ;  /* 0x0000009a1464723c */ /* 0x040fe20000041864 */
[----:B------:R-:W2:Y:S01]  /*c380*/  LDSM.16.MT88.4 R152, [R228+0x17000] ;  /* 0x01700000e498783b */ /* 0x000ea20000004200 */
[----:B------:R-:W-:Y:S04]  /*c390*/  MUFU.EX2 R184, R184 ;  /* 0x000000b800b87308 */ /* 0x000fe80000000800 */
[C---:B-1----:R-:W-:Y:S03]  /*c3a0*/  HMMA.16816.F32.BF16 R104, R20.reuse, R172, R104 ;  /* 0x000000ac1468723c */ /* 0x042fe60000041868 */
[----:B------:R-:W-:Y:S03]  /*c3b0*/  LDSM.16.MT88.4 R32, [R225+0x11800] ;  /* 0x01180000e120783b */ /* 0x000fe60000004200 */
[----:B------:R-:W1:Y:S01]  /*c3c0*/  MUFU.EX2 R185, R200 ;  /* 0x000000c800b97308 */ /* 0x000e620000000800 */
[C---:B------:R-:W-:Y:S04]  /*c3d0*/  HMMA.16816.F32.BF16 R108, R20.reuse, R174, R108 ;  /* 0x000000ae146c723c */ /* 0x040fe8000004186c */
[----:B------:R-:W1:Y:S02]  /*c3e0*/  LDSM.16.MT88.4 R172, [R228+0x11800] ;  /* 0x01180000e4ac783b */ /* 0x000e640000004200 */
[C---:B-----5:R-:W-:Y:S03]  /*c3f0*/  HMMA.16816.F32.BF16 R112, R20.reuse, R160, R112 ;  /* 0x000000a01470723c */ /* 0x060fe60000041870 */
[----:B------:R-:W-:Y:S03]  /*c400*/  MUFU.EX2 R186, R186 ;  /* 0x000000ba00ba7308 */ /* 0x000fe60000000800 */
[C---:B------:R-:W-:Y:S07]  /*c410*/  HMMA.16816.F32.BF16 R116, R20.reuse, R162, R116 ;  /* 0x000000a21474723c */ /* 0x040fee0000041874 */
[----:B------:R-:W5:Y:S01]  /*c420*/  MUFU.EX2 R187, R198 ;  /* 0x000000c600bb7308 */ /* 0x000f620000000800 */
[C---:B---3--:R-:W-:Y:S06]  /*c430*/  HMMA.16816.F32.BF16 R120, R20.reuse, R24, R120 ;  /* 0x000000181478723c */ /* 0x048fec0000041878 */
[C---:B------:R-:W-:Y:S05]  /*c440*/  HMMA.16816.F32.BF16 R124, R20.reuse, R26, R124 ;  /* 0x0000001a147c723c */ /* 0x040fea000004187c */
[----:B----4-:R-:W-:Y:S01]  /*c450*/  F2FP.BF16.F32.PACK_AB R24, R181, R180 ;  /* 0x000000b4b518723e */ /* 0x010fe200000010ff */
[C---:B--2---:R-:W-:Y:S05]  /*c460*/  HMMA.16816.F32.BF16 R128, R20.reuse, R152, R128 ;  /* 0x000000981480723c */ /* 0x044fea0000041880 */
[----:B------:R-:W-:Y:S01]  /*c470*/  F2FP.BF16.F32.PACK_AB R25, R183, R182 ;  /* 0x000000b6b719723e */ /* 0x000fe200000010ff */
[C---:B------:R-:W-:Y:S01]  /*c480*/  HMMA.16816.F32.BF16 R132, R20.reuse, R154, R132 ;  /* 0x0000009a1484723c */ /* 0x040fe20000041884 */
[----:B------:R-:W2:Y:S04]  /*c490*/  LDSM.16.MT88.4 R152, [R224+0x11800] ;  /* 0x01180000e098783b */ /* 0x000ea80000004200 */
[----:B-1----:R-:W-:Y:S01]  /*c4a0*/  F2FP.BF16.F32.PACK_AB R26, R185, R184 ;  /* 0x000000b8b91a723e */ /* 0x002fe200000010ff */
[C---:B------:R-:W-:Y:S05]  /*c4b0*/  HMMA.16816.F32.BF16 R136, R20.reuse, R156, R136 ;  /* 0x0000009c1488723c */ /* 0x040fea0000041888 */
[----:B-----5:R-:W-:Y:S01]  /*c4c0*/  F2FP.BF16.F32.PACK_AB R27, R187, R186 ;  /* 0x000000babb1b723e */ /* 0x020fe200000010ff */
        /* <DEDUP_REMOVED lines=18> */
[C---:B------:R-:W-:Y:S05]  /*c5f0*/  HMMA.16816.F32.BF16 R40, R24.reuse, R176, R40 ;  /* 0x000000b01828723c */ /* 0x040fea0000041828 */
[----:B------:R-:W-:Y:S01]  /*c600*/  FADD.FTZ R245, R185, R184 ;  /* 0x000000b8b9f57221 */ /* 0x000fe20000010000 */
[C---:B------:R-:W-:Y:S01]  /*c610*/  HMMA.16816.F32.BF16 R44, R24.reuse, R178, R44 ;  /* 0x000000b2182c723c */ /* 0x040fe2000004182c */
[----:B------:R-:W5:Y:S04]  /*c620*/  LDSM.16.MT88.4 R172, [R226+0x15800] ;  /* 0x01580000e2ac783b */ /* 0x000f680000004200 */
[----:B------:R-:W-:Y:S01]  /*c630*/  FADD.FTZ R243, R187, R186 ;  /* 0x000000babbf37221 */ /* 0x000fe20000010000 */
[C---:B------:R-:W-:Y:S03]  /*c640*/  HMMA.16816.F32.BF16 R48, R24.reuse, R32, R48 ;  /* 0x000000201830723c */ /* 0x040fe60000041830 */
[----:B------:R-:W5:Y:S03]  /*c650*/  LDSM.16.MT88.4 R176, [R225+0x15800] ;  /* 0x01580000e1b0783b */ /* 0x000f660000004200 */
[C---:B------:R-:W-:Y:S05]  /*c660*/  HMMA.16816.F32.BF16 R52, R24.reuse, R34, R52 ;  /* 0x000000221834723c */ /* 0x040fea0000041834 */
[----:B------:R-:W5:Y:S01]  /*c670*/  LDSM.16.MT88.4 R32, [R224+0x15800] ;  /* 0x01580000e020783b */ /* 0x000f620000004200 */
[C---:B--2---:R-:W-:Y:S06]  /*c680*/  HMMA.16816.F32.BF16 R56, R24.reuse, R152, R56 ;  /* 0x000000981838723c */ /* 0x044fec0000041838 */
[C---:B------:R-:W-:Y:S01]  /*c690*/  HMMA.16816.F32.BF16 R60, R24.reuse, R154, R60 ;  /* 0x0000009a183c723c */ /* 0x040fe2000004183c */
[----:B------:R-:W2:Y:S05]  /*c6a0*/  LDSM.16.MT88.4 R152, [R228+0x17800] ;  /* 0x01780000e498783b */ /* 0x000eaa0000004200 */
[C---:B-1----:R-:W-:Y:S06]  /*c6b0*/  HMMA.16816.F32.BF16 R64, R24.reuse, R156, R64 ;  /* 0x0000009c1840723c */ /* 0x042fec0000041840 */
[C---:B------:R-:W-:Y:S01]  /*c6c0*/  HMMA.16816.F32.BF16 R68, R24.reuse, R158, R68 ;  /* 0x0000009e1844723c */ /* 0x040fe20000041844 */
[----:B------:R-:W1:Y:S05]  /*c6d0*/  LDSM.16.MT88.4 R156, [R226+0x17800] ;  /* 0x01780000e29c783b */ /* 0x000e6a0000004200 */
[C---:B---3--:R-:W-:Y:S06]  /*c6e0*/  HMMA.16816.F32.BF16 R72, R24.reuse, R20, R72 ;  /* 0x000000141848723c */ /* 0x048fec0000041848 */
[C---:B------:R-:W-:Y:S01]  /*c6f0*/  HMMA.16816.F32.BF16 R76, R24.reuse, R22, R76 ;  /* 0x00000016184c723c */ /* 0x040fe2000004184c */
[----:B------:R-:W-:Y:S05]  /*c700*/  LDSM.16.MT88.4 R20, [R224+0x17800] ;  /* 0x01780000e014783b */ /* 0x000fea0000004200 */
[C---:B----4-:R-:W-:Y:S06]  /*c710*/  HMMA.16816.F32.BF16 R80, R24.reuse, R28, R80 ;  /* 0x0000001c1850723c */ /* 0x050fec0000041850 */
[C---:B------:R-:W-:Y:S06]  /*c720*/  HMMA.16816.F32.BF16 R84, R24.reuse, R30, R84 ;  /* 0x0000001e1854723c */ /* 0x040fec0000041854 */
[C---:B-----5:R-:W-:Y:S06]  /*c730*/  HMMA.16816.F32.BF16 R88, R24.reuse, R8, R88 ;  /* 0x000000081858723c */ /* 0x060fec0000041858 */
[C---:B------:R-:W-:Y:S01]  /*c740*/  HMMA.16816.F32.BF16 R92, R24.reuse, R10, R92 ;  /* 0x0000000a185c723c */ /* 0x040fe2000004185c */
[----:B------:R-:W3:Y:S05]  /*c750*/  LDSM.16.MT88.4 R8, [R225+0x17800] ;  /* 0x01780000e108783b */ /* 0x000eea0000004200 */
[C---:B------:R-:W-:Y:S06]  /*c760*/  HMMA.16816.F32.BF16 R96, R24.reuse, R168, R96 ;  /* 0x000000a81860723c */ /* 0x040fec0000041860 */
[C---:B------:R-:W-:Y:S06]  /*c770*/  HMMA.16816.F32.BF16 R100, R24.reuse, R170, R100 ;  /* 0x000000aa1864723c */ /* 0x040fec0000041864 */
[C---:B------:R-:W-:Y:S06]  /*c780*/  HMMA.16816.F32.BF16 R104, R24.reuse, R172, R104 ;  /* 0x000000ac1868723c */ /* 0x040fec0000041868 */
[C---:B------:R-:W-:Y:S06]  /*c790*/  HMMA.16816.F32.BF16 R108, R24.reuse, R174, R108 ;  /* 0x000000ae186c723c */ /* 0x040fec000004186c */
[C---:B------:R-:W-:Y:S06]  /*c7a0*/  HMMA.16816.F32.BF16 R112, R24.reuse, R176, R112 ;  /* 0x000000b01870723c */ /* 0x040fec0000041870 */
        /* <DEDUP_REMOVED lines=14> */
.L_x_1538:
[----:B------:R-:W1:Y:S01]  /*c890*/  SHFL.BFLY PT, R0, R243, 0x2, 0x1f ;  /* 0x0c401f00f3007f89 */ /* 0x000e6200000e0000 */
[----:B------:R-:W2:Y:S01]  /*c8a0*/  S2UR UR4, SR_CgaCtaId ;  /* 0x00000000000479c3 */ /* 0x000ea20000008800 */
[----:B------:R-:W-:Y:S01]  /*c8b0*/  MOV R7, 0x3f800000 ;  /* 0x3f80000000077802 */ /* 0x000fe20000000f00 */
[----:B------:R-:W-:Y:S01]  /*c8c0*/  UMOV UR6, 0x400 ;  /* 0x0000040000067882 */ /* 0x000fe20000000000 */
[----:B------:R-:W3:Y:S01]  /*c8d0*/  SHFL.BFLY PT, R2, R245, 0x2, 0x1f ;  /* 0x0c401f00f5027f89 */ /* 0x000ee200000e0000 */
[----:B------:R-:W-:Y:S01]  /*c8e0*/  MOV R6, 0x3f800000 ;  /* 0x3f80000000067802 */ /* 0x000fe20000000f00 */
[----:B------:R-:W-:Y:S01]  /*c8f0*/  BSSY B0, `(.L_x_1543) ;  /* 0x0000133000007945 */ /* 0x000fe20003800000 */
[----:B------:R-:W4:Y:S02]  /*c900*/  S2R R11, SR_TID.X ;  /* 0x00000000000b7919 */ /* 0x000f240000002100 */
[----:B------:R-:W-:Y:S06]  /*c910*/  BAR.SYNC.DEFER_BLOCKING 0x0 ;  /* 0x0000000000007b1d */ /* 0x000fec0000010000 */
[----:B------:R-:W5:Y:S01]  /*c920*/  S2R R33, SR_CTAID.Y ;  /* 0x0000000000217919 */ /* 0x000f620000002600 */
[----:B-1----:R-:W-:Y:S01]  /*c930*/  FADD.FTZ R5, R0, R243 ;  /* 0x000000f300057221 */ /* 0x002fe20000010000 */
[----:B--2---:R-:W-:Y:S01]  /*c940*/  ULEA UR4, UR4, UR6, 0x18 ;  /* 0x0000000604047291 */ /* 0x004fe2000f8ec03f */
[----:B------:R-:W1:Y:S01]  /*c950*/  S2R R0, SR_TID.X ;  /* 0x0000000000007919 */ /* 0x000e620000002100 */
[----:B------:R-:W2:Y:S01]  /*c960*/  S2UR UR6, SR_CTAID.X ;  /* 0x00000000000679c3 */ /* 0x000ea20000002500 */
[----:B---3--:R-:W-:-:S02]  /*c970*/  FADD.FTZ R9, R2, R245 ;  /* 0x000000f502097221 */ /* 0x008fc40000010000 */
[----:B------:R-:W3:Y:S04]  /*c980*/  SHFL.BFLY PT, R2, R5, 0x1, 0x1f ;  /* 0x0c201f0005027f89 */ /* 0x000ee800000e0000 */
[----:B------:R-:W5:Y:S01]  /*c990*/  SHFL.BFLY PT, R4, R9, 0x1, 0x1f ;  /* 0x0c201f0009047f89 */ /* 0x000f6200000e0000 */
[----:B----4-:R-:W-:-:S04]  /*c9a0*/  SHF.R.S32.HI R8, RZ, 0x1f, R11 ;  /* 0x0000001fff087819 */ /* 0x010fc8000001140b */
[----:B------:R-:W-:-:S04]  /*c9b0*/  LEA.HI R8, R8, R11, RZ, 0x4 ;  /* 0x0000000b08087211 */ /* 0x000fc800078f20ff */
[----:B------:R-:W-:Y:S01]  /*c9c0*/  SHF.R.S32.HI R8, RZ, 0x4, R8 ;  /* 0x00000004ff087819 */ /* 0x000fe20000011408 */
[----:B--2---:R-:W-:Y:S01]  /*c9d0*/  USHF.L.U32 UR6, UR6, 0x6, URZ ;  /* 0x0000000606067899 */ /* 0x004fe2000800063f */
[----:B---3--:R-:W-:Y:S01]  /*c9e0*/  FADD.FTZ R2, R5, R2 ;  /* 0x0000000205027221 */ /* 0x008fe20000010000 */
[----:B-----5:R-:W-:Y:S01]  /*c9f0*/  FADD.FTZ R4, R9, R4 ;  /* 0x0000000409047221 */ /* 0x020fe20000010000 */
[----:B-1----:R-:W-:-:S03]  /*ca00*/  SHF.R.S32.HI R9, RZ, 0x1f, R0 ;  /* 0x0000001fff097819 */ /* 0x002fc60000011400 */
[----:B------:R-:W-:Y:S02]  /*ca10*/  FSETP.NE.FTZ.AND P3, PT, R2, RZ, PT ;  /* 0x000000ff0200720b */ /* 0x000fe40003f75000 */
[CC--:B------:R-:W-:Y:S02]  /*ca20*/  LEA.HI R10, R9.reuse, R0.reuse, RZ, 0x2 ;  /* 0x00000000090a7211 */ /* 0x0c0fe400078f10ff */
[----:B------:R-:W-:Y:S02]  /*ca30*/  FSETP.NE.FTZ.AND P4, PT, R4, RZ, PT ;  /* 0x000000ff0400720b */ /* 0x000fe40003f95000 */
[--C-:B------:R-:W-:Y:S02]  /*ca40*/  SHF.R.S32.HI R12, RZ, 0x2, R10.reuse ;  /* 0x00000002ff0c7819 */ /* 0x100fe4000001140a */
[----:B------:R-:W-:Y:S02]  /*ca50*/  SHF.R.S32.HI R5, RZ, 0x1f, R10 ;  /* 0x0000001fff057819 */ /* 0x000fe4000001140a */
[----:B------:R-:W-:-:S02]  /*ca60*/  LEA.HI R11, R9, R0, RZ, 0x4 ;  /* 0x00000000090b7211 */ /* 0x000fc400078f20ff */
[----:B------:R-:W-:Y:S01]  /*ca70*/  LEA.HI R5, R5, R12, RZ, 0x3 ;  /* 0x0000000c05057211 */ /* 0x000fe200078f18ff */
[----:B------:R-:W1:Y:S01]  /*ca80*/  @P3 MUFU.RCP R6, R2 ;  /* 0x0000000200063308 */ /* 0x000e620000001000 */
[----:B------:R-:W-:Y:S02]  /*ca90*/  LEA.HI R9, R9, R0, RZ, 0x5 ;  /* 0x0000000009097211 */ /* 0x000fe400078f28ff */
[----:B------:R-:W-:Y:S02]  /*caa0*/  LOP3.LUT R5, R5, 0xfffffff8, RZ, 0xc0, !PT ;  /* 0xfffffff805057812 */ /* 0x000fe400078ec0ff */
[----:B------:R-:W-:Y:S02]  /*cab0*/  LOP3.LUT R15, R10, 0x1ffffffc, RZ, 0xc0, !PT ;  /* 0x1ffffffc0a0f7812 */ /* 0x000fe400078ec0ff */
[----:B------:R-:W-:Y:S01]  /*cac0*/  IADD3 R5, R12, -R5, RZ ;  /* 0x800000050c057210 */ /* 0x000fe20007ffe0ff */
[----:B------:R-:W2:Y:S01]  /*cad0*/  @P4 MUFU.RCP R7, R4 ;  /* 0x0000000400074308 */ /* 0x000ea20000001000 */
[----:B------:R-:W-:-:S02]  /*cae0*/  LOP3.LUT R11, R11, 0xfffffff0, RZ, 0xc0, !PT ;  /* 0xfffffff00b0b7812 */ /* 0x000fc400078ec0ff */
[----:B------:R-:W-:Y:S02]  /*caf0*/  SHF.L.U32 R17, R5, 0x6, RZ ;  /* 0x0000000605117819 */ /* 0x000fe400000006ff */
[----:B------:R-:W-:Y:S02]  /*cb00*/  SHF.R.S32.HI R10, RZ, 0x5, R9 ;  /* 0x00000005ff0a7819 */ /* 0x000fe40000011409 */
[-C--:B------:R-:W-:Y:S01]  /*cb10*/  IADD3 R15, -R15, R0.reuse, RZ ;  /* 0x000000000f0f7210 */ /* 0x080fe20007ffe1ff */
[----:B------:R-:W-:Y:S01]  /*cb20*/  @P4 MUFU.LG2 R4, R4 ;  /* 0x0000000400044308 */ /* 0x000fe20000000c00 */
[----:B------:R-:W-:Y:S01]  /*cb30*/  LOP3.LUT R13, R5, 0x1, RZ, 0xc0, !PT ;  /* 0x00000001050d7812 */ /* 0x000fe200078ec0ff */
[C---:B-1----:R-:W-:Y:S01]  /*cb40*/  FMUL.FTZ R163, R6.reuse, R163 ;  /* 0x000000a306a37220 */ /* 0x042fe20000410000 */
[----:B------:R-:W-:Y:S01]  /*cb50*/  IADD3 R11, -R11, R0, RZ ;  /* 0x000000000b0b7210 */ /* 0x000fe20007ffe1ff */
[C---:B------:R-:W-:Y:S01]  /*cb60*/  FMUL.FTZ R162, R6.reuse, R162 ;  /* 0x000000a206a27220 */ /* 0x040fe20000410000 */
[----:B------:R-:W-:Y:S01]  /*cb70*/  LOP3.LUT R17, R17, 0x1c0, RZ, 0xc0, !PT ;  /* 0x000001c011117812 */ /* 0x000fe200078ec0ff */
[----:B------:R-:W-:Y:S01]  /*cb80*/  FMUL.FTZ R39, R6, R39 ;  /* 0x0000002706277220 */ /* 0x000fe20000410000 */
[----:B------:R-:W-:Y:S01]  /*cb90*/  LEA R12, R10, R15, 0x9 ;  /* 0x0000000f0a0c7211 */ /* 0x000fe200078e48ff */
[----:B------:R-:W-:Y:S01]  /*cba0*/  FMUL.FTZ R38, R6, R38 ;  /* 0x0000002606267220 */ /* 0x000fe20000410000 */
[----:B------:R-:W-:Y:S01]  /*cbb0*/  ISETP.NE.U32.AND P0, PT, R13, 0x1, PT ;  /* 0x000000010d00780c */ /* 0x000fe20003f05070 */
[C---:B--2---:R-:W-:Y:S01]  /*cbc0*/  FMUL.FTZ R160, R7.reuse, R160 ;  /* 0x000000a007a07220 */ /* 0x044fe20000410000 */
[----:B------:R-:W-:Y:S01]  /*cbd0*/  SHF.L.U32 R13, R8, 0x6, RZ ;  /* 0x00000006080d7819 */ /* 0x000fe200000006ff */
[----:B------:R-:W-:Y:S01]  /*cbe0*/  FMUL.FTZ R161, R7, R161 ;  /* 0x000000a107a17220 */ /* 0x000fe20000410000 */
[----:B------:R-:W-:Y:S01]  /*cbf0*/  LEA.HI R15, R11, R11, RZ, 0x1 ;  /* 0x0000000b0b0f7211 */ /* 0x000fe200078f08ff */
[----:B------:R-:W-:Y:S01]  /*cc00*/  FMUL.FTZ R36, R7, R36 ;  /* 0x0000002407247220 */ /* 0x000fe20000410000 */
[----:B------:R-:W-:Y:S01]  /*cc10*/  LEA.HI R17, R17, R17, RZ, 0x1d ;  /* 0x0000001111117211 */ /* 0x000fe200078fe8ff */
[----:B------:R-:W-:Y:S01]  /*cc20*/  FMUL.FTZ R37, R7, R37 ;  /* 0x0000002507257220 */ /* 0x000fe20000410000 */
[----:B------:R-:W-:Y:S01]  /*cc30*/  LOP3.LUT R13, R13, 0x1c0, RZ, 0xc0, !PT ;  /* 0x000001c00d0d7812 */ /* 0x000fe200078ec0ff */
[----:B------:R-:W-:Y:S01]  /*cc40*/  FMUL.FTZ R40, R7, R40 ;  /* 0x0000002807287220 */ /* 0x000fe20000410000 */
[----:B------:R-:W-:Y:S01]  /*cc50*/  SHF.L.U32 R14, R15, 0x2, RZ ;  /* 0x000000020f0e7819 */ /* 0x000fe200000006ff */
[C---:B------:R-:W-:Y:S01]  /*cc60*/  FMUL.FTZ R41, R7.reuse, R41 ;  /* 0x0000002907297220 */ /* 0x040fe20000410000 */
[----:B------:R-:W-:Y:S01]  /*cc70*/  LEA R12, R12, R17, 0x1 ;  /* 0x000000110c0c7211 */ /* 0x000fe200078e08ff */
[----:B------:R-:W-:Y:S01]  /*cc80*/  FMUL.FTZ R44, R7, R44 ;  /* 0x0000002c072c7220 */ /* 0x000fe20000410000 */
[----:B------:R-:W-:Y:S01]  /*cc90*/  LOP3.LUT R14, R13, 0x38, R14, 0xf8, !PT ;  /* 0x000000380d0e7812 */ /* 0x000fe200078ef80e */
[----:B------:R-:W-:Y:S01]  /*cca0*/  FMUL.FTZ R45, R7, R45 ;  /* 0x0000002d072d7220 */ /* 0x000fe20000410000 */
[----:B------:R-:W-:Y:S01]  /*ccb0*/  R2P PR, R5, 0x6 ;  /* 0x0000000605007804 */ /* 0x000fe20000000000 */
[C---:B------:R-:W-:Y:S01]  /*ccc0*/  FMUL.FTZ R48, R7.reuse, R48 ;  /* 0x0000003007307220 */ /* 0x040fe20000410000 */
[----:B------:R-:W-:Y:S01]  /*ccd0*/  SHF.R.U32.HI R13, RZ, 0x3, R13 ;  /* 0x00000003ff0d7819 */ /* 0x000fe2000001160d */
[----:B------:R-:W-:Y:S01]  /*cce0*/  FMUL.FTZ R49, R7, R49 ;  /* 0x0000003107317220 */ /* 0x000fe20000410000 */
[----:B------:R-:W-:Y:S01]  /*ccf0*/  LOP3.LUT R16, R15, 0xffffffe, RZ, 0xc0, !PT ;  /* 0x0ffffffe0f107812 */ /* 0x000fe200078ec0ff */
[C---:B------:R-:W-:Y:S01]  /*cd00*/  FMUL.FTZ R52, R7.reuse, R52 ;  /* 0x0000003407347220 */ /* 0x040fe20000410000 */
[----:B------:R-:W-:Y:S01]  /*cd10*/  LEA R12, R12, UR4, 0x2 ;  /* 0x000000040c0c7c11 */ /* 0x000fe2000f8e10ff */
[C---:B------:R-:W-:Y:S01]  /*cd20*/  FMUL.FTZ R53, R7.reuse, R53 ;  /* 0x0000003507357220 */ /* 0x040fe20000410000 */
[----:B------:R-:W-:Y:S01]  /*cd30*/  MOV R5, 0x40 ;  /* 0x0000004000057802 */ /* 0x000fe20000000f00 */
        /* <DEDUP_REMOVED lines=113> */
[----:B------:R-:W-:Y:S01]  /*d450*/  LOP3.LUT R13, R14, R13, RZ, 0x3c, !PT ;  /* 0x0000000d0e0d7212 */ /* 0x000fe200078e3cff */
[----:B------:R-:W-:Y:S01]  /*d460*/  STS.64 [R12], R160 ;  /* 0x000000a00c007388 */ /* 0x000fe20000000a00 */
[----:B------:R-:W-:Y:S01]  /*d470*/  IADD3 R16, R11, -R16, RZ ;  /* 0x800000100b107210 */ /* 0x000fe20007ffe0ff */
[----:B------:R-:W1:Y:S01]  /*d480*/  @P3 MUFU.LG2 R2, R2 ;  /* 0x0000000200023308 */ /* 0x000e620000000c00 */
[----:B------:R-:W-:Y:S01]  /*d490*/  IADD3 R6, R12, -0x20, RZ ;  /* 0xffffffe00c067810 */ /* 0x000fe20007ffe0ff */
[----:B------:R-:W-:Y:S01]  /*d4a0*/  STS.64 [R12+0x800], R162 ;  /* 0x000800a20c007388 */ /* 0x000fe20000000a00 */
[----:B------:R-:W-:-:S02]  /*d4b0*/  SEL R5, R5, 0xffffffc0, !P1 ;  /* 0xffffffc005057807 */ /* 0x000fc40004800000 */
[----:B------:R-:W-:Y:S02]  /*d4c0*/  @P0 IADD3 R6, R12, 0x20, RZ ;  /* 0x000000200c060810 */ /* 0x000fe40007ffe0ff */
[----:B------:R-:W-:Y:S02]  /*d4d0*/  SEL R7, R7, 0xffffff80, !P2 ;  /* 0xffffff8007077807 */ /* 0x000fe40005000000 */
[----:B------:R-:W-:Y:S01]  /*d4e0*/  LEA R13, R16, R13, 0x2 ;  /* 0x0000000d100d7211 */ /* 0x000fe200078e10ff */
[----:B------:R-:W-:Y:S01]  /*d4f0*/  STS.64 [R6], R36 ;  /* 0x0000002406007388 */ /* 0x000fe20000000a00 */
[C---:B------:R-:W-:Y:S02]  /*d500*/  IADD3 R14, R12.reuse, R5, RZ ;  /* 0x000000050c0e7210 */ /* 0x040fe40007ffe0ff */
[----:B------:R-:W-:Y:S01]  /*d510*/  IADD3 R16, R5, R6, RZ ;  /* 0x0000000605107210 */ /* 0x000fe20007ffe0ff */
[----:B------:R-:W-:Y:S01]  /*d520*/  STS.64 [R6+0x800], R38 ;  /* 0x0008002606007388 */ /* 0x000fe20000000a00 */
[----:B------:R-:W-:-:S02]  /*d530*/  IADD3 R5, R12, R7, RZ ;  /* 0x000000070c057210 */ /* 0x000fc40007ffe0ff */
[----:B------:R-:W-:Y:S01]  /*d540*/  IADD3 R15, R7, R6, RZ ;  /* 0x00000006070f7210 */ /* 0x000fe20007ffe0ff */
[----:B------:R-:W-:Y:S01]  /*d550*/  STS.64 [R14], R40 ;  /* 0x000000280e007388 */ /* 0x000fe20000000a00 */
[-C--:B------:R-:W-:Y:S01]  /*d560*/  IADD3 R17, R14, R7.reuse, RZ ;  /* 0x000000070e117210 */ /* 0x080fe20007ffe0ff */
[----:B-1----:R-:W-:Y:S01]  /*d570*/  @P3 FMUL.FTZ R2, R2, 0.69314718246459960938 ;  /* 0x3f31721802023820 */ /* 0x002fe20000410000 */
[----:B------:R-:W-:Y:S01]  /*d580*/  IADD3 R7, R16, R7, RZ ;  /* 0x0000000710077210 */ /* 0x000fe20007ffe0ff */
[----:B------:R-:W-:Y:S01]  /*d590*/  STS.64 [R14+0x800], R42 ;  /* 0x0008002a0e007388 */ /* 0x000fe20000000a00 */
[----:B------:R-:W-:-:S03]  /*d5a0*/  LOP3.LUT R9, R9, 0xffffffe0, RZ, 0xc0, !PT ;  /* 0xffffffe009097812 */ /* 0x000fc600078ec0ff */
[----:B------:R-:W-:Y:S01]  /*d5b0*/  STS.64 [R16], R44 ;  /* 0x0000002c10007388 */ /* 0x000fe20000000a00 */
[----:B------:R-:W-:Y:S02]  /*d5c0*/  IADD3 R32, -R9, R0, RZ ;  /* 0x0000000009207210 */ /* 0x000fe40007ffe1ff */
[----:B------:R-:W1:Y:S01]  /*d5d0*/  @P3 LDC R0, c[0x0][0x2e8] ;  /* 0x0000ba00ff003b82 */ /* 0x000e620000000800 */
[----:B------:R-:W-:Y:S01]  /*d5e0*/  STS.64 [R16+0x800], R46 ;  /* 0x0008002e10007388 */ /* 0x000fe20000000a00 */
[----:B------:R-:W-:Y:S02]  /*d5f0*/  SHF.R.S32.HI R9, RZ, 0x1f, R32 ;  /* 0x0000001fff097819 */ /* 0x000fe40000011420 */
[----:B------:R-:W-:Y:S01]  /*d600*/  LOP3.LUT P0, RZ, R32, 0x3, RZ, 0xc0, !PT ;  /* 0x0000000320ff7812 */ /* 0x000fe2000780c0ff */
[----:B------:R-:W-:Y:S01]  /*d610*/  STS.64 [R5], R48 ;  /* 0x0000003005007388 */ /* 0x000fe20000000a00 */
[----:B------:R-:W-:-:S03]  /*d620*/  LEA.HI R9, R9, R32, RZ, 0x2 ;  /* 0x0000002009097211 */ /* 0x000fc600078f10ff */
[----:B------:R-:W-:Y:S04]  /*d630*/  STS.64 [R5+0x800], R50 ;  /* 0x0008003205007388 */ /* 0x000fe80000000a00 */
[----:B------:R-:W-:Y:S04]  /*d640*/  STS.64 [R15], R52 ;  /* 0x000000340f007388 */ /* 0x000fe80000000a00 */
[----:B------:R-:W-:Y:S04]  /*d650*/  STS.64 [R15+0x800], R54 ;  /* 0x000800360f007388 */ /* 0x000fe80000000a00 */
[----:B------:R-:W-:Y:S04]  /*d660*/  STS.64 [R17], R56 ;  /* 0x0000003811007388 */ /* 0x000fe80000000a00 */
[----:B------:R-:W-:Y:S04]  /*d670*/  STS.64 [R17+0x800], R58 ;  /* 0x0008003a11007388 */ /* 0x000fe80000000a00 */
[----:B------:R-:W-:Y:S04]  /*d680*/  STS.64 [R7], R60 ;  /* 0x0000003c07007388 */ /* 0x000fe80000000a00 */
[----:B------:R-:W-:Y:S04]  /*d690*/  STS.64 [R7+0x800], R62 ;  /* 0x0008003e07007388 */ /* 0x000fe80000000a00 */
        /* <DEDUP_REMOVED lines=35> */
[----:B------:R2:W-:Y:S04]  /*d8d0*/  STS.64 [R6+0xc800], R134 ;  /* 0x00c8008606007388 */ /* 0x0005e80000000a00 */
[----:B------:R-:W-:Y:S04]  /*d8e0*/  STS.64 [R14+0xc000], R136 ;  /* 0x00c000880e007388 */ /* 0x000fe80000000a00 */
[----:B------:R-:W-:Y:S04]  /*d8f0*/  STS.64 [R14+0xc800], R138 ;  /* 0x00c8008a0e007388 */ /* 0x000fe80000000a00 */
[----:B------:R-:W-:Y:S04]  /*d900*/  STS.64 [R16+0xc000], R156 ;  /* 0x00c0009c10007388 */ /* 0x000fe80000000a00 */
[----:B------:R-:W-:Y:S04]  /*d910*/  STS.64 [R16+0xc800], R158 ;  /* 0x00c8009e10007388 */ /* 0x000fe80000000a00 */
[----:B------:R-:W-:Y:S04]  /*d920*/  STS.64 [R5+0xc000], R140 ;  /* 0x00c0008c05007388 */ /* 0x000fe80000000a00 */
[----:B------:R3:W-:Y:S01]  /*d930*/  STS.64 [R5+0xc800], R142 ;  /* 0x00c8008e05007388 */ /* 0x0007e20000000a00 */
[----:B--2---:R-:W-:-:S03]  /*d940*/  LEA R6, R13, UR4, 0x2 ;  /* 0x000000040d067c11 */ /* 0x004fc6000f8e10ff */
[----:B------:R-:W-:Y:S01]  /*d950*/  STS.64 [R15+0xc000], R152 ;  /* 0x00c000980f007388 */ /* 0x000fe20000000a00 */
[----:B------:R-:W2:Y:S03]  /*d960*/  S2UR UR4, SR_CTAID.Z ;  /* 0x00000000000479c3 */ /* 0x000ea60000002700 */
[----:B------:R-:W-:Y:S04]  /*d970*/  STS.64 [R15+0xc800], R154 ;  /* 0x00c8009a0f007388 */ /* 0x000fe80000000a00 */
[----:B------:R-:W-:Y:S01]  /*d980*/  STS.64 [R17+0xc000], R144 ;  /* 0x00c0009011007388 */ /* 0x000fe20000000a00 */
[----:B------:R-:W4:Y:S03]  /*d990*/  LDC.64 R12, c[0x0][0x2c0] ;  /* 0x0000b000ff0c7b82 */ /* 0x000f260000000a00 */
[----:B------:R-:W-:Y:S04]  /*d9a0*/  STS.64 [R17+0xc800], R146 ;  /* 0x00c8009211007388 */ /* 0x000fe80000000a00 */
[----:B------:R-:W-:Y:S04]  /*d9b0*/  STS.64 [R7+0xc000], R148 ;  /* 0x00c0009407007388 */ /* 0x000fe80000000a00 */
[----:B------:R5:W-:Y:S01]  /*d9c0*/  STS.64 [R7+0xc800], R150 ;  /* 0x00c8009607007388 */ /* 0x000be20000000a00 */
[----:B---3--:R-:W2:Y:S08]  /*d9d0*/  LDC R5, c[0x0][0x270] ;  /* 0x00009c00ff057b82 */ /* 0x008eb00000000800 */
[----:B------:R-:W-:Y:S01]  /*d9e0*/  BAR.SYNC.DEFER_BLOCKING 0x0 ;  /* 0x0000000000007b1d */ /* 0x000fe20000010000 */
[----:B----4-:R-:W-:-:S02]  /*d9f0*/  IMAD R12, R33, R12, UR15 ;  /* 0x0000000f210c7e24 */ /* 0x010fc4000f8e020c */
[----:B------:R-:W-:Y:S01]  /*da00*/  @P4 FMUL.FTZ R33, R4, 0.69314718246459960938 ;  /* 0x3f31721804214820 */ /* 0x000fe20000410000 */
[----:B------:R-:W-:Y:S02]  /*da10*/  SHF.L.U32 R4, R11, 0x2, RZ ;  /* 0x000000020b047819 */ /* 0x000fe400000006ff */
[----:B-----5:R-:W-:Y:S01]  /*da20*/  SHF.R.S32.HI R7, RZ, 0x1f, R10 ;  /* 0x0000001fff077819 */ /* 0x020fe2000001140a */
[----:B------:R3:W4:Y:S03]  /*da30*/  LDS.128 R28, [R6+0x3800] ;  /* 0x00380000061c7984 */ /* 0x0007260000000c00 */
[----:B------:R-:W-:Y:S01]  /*da40*/  LEA.HI R14, R7, R10, RZ, 0x2 ;  /* 0x0000000a070e7211 */ /* 0x000fe200078f10ff */
[----:B------:R3:W3:Y:S01]  /*da50*/  LDS.128 R24, [R6+0x7800] ;  /* 0x0078000006187984 */ /* 0x0006e20000000c00 */
[----:B------:R-:W5:Y:S02]  /*da60*/  @P4 LDC R7, c[0x0][0x2e8] ;  /* 0x0000ba00ff074b82 */ /* 0x000f640000000800 */
[----:B------:R-:W-:Y:S01]  /*da70*/  LOP3.LUT R15, R14, 0xffffffc, RZ, 0xc0, !PT ;  /* 0x0ffffffc0e0f7812 */ /* 0x000fe200078ec0ff */
[----:B------:R3:W3:Y:S01]  /*da80*/  LDS.128 R20, [R6+0xb800] ;  /* 0x00b8000006147984 */ /* 0x0006e20000000c00 */
[----:B------:R-:W-:-:S02]  /*da90*/  MOV R14, 0xff800000 ;  /* 0xff800000000e7802 */ /* 0x000fc40000000f00 */
[----:B------:R-:W-:Y:S01]  /*daa0*/  IADD3 R15, -R15, R10, RZ ;  /* 0x0000000a0f0f7210 */ /* 0x000fe20007ffe1ff */
[----:B------:R3:W3:Y:S01]  /*dab0*/  LDS.128 R16, [R6+0xf800] ;  /* 0x00f8000006107984 */ /* 0x0006e20000000c00 */
[----:B------:R-:W-:-:S04]  /*dac0*/  SHF.R.S32.HI R10, RZ, 0x2, R9 ;  /* 0x00000002ff0a7819 */ /* 0x000fc80000011409 */
[----:B------:R-:W-:Y:S02]  /*dad0*/  LEA R9, R15, R10, 0x4 ;  /* 0x0000000a0f097211 */ /* 0x000fe400078e20ff */
[----:B------:R-:W-:Y:S02]  /*dae0*/  IADD3 R10, RZ, -UR15, RZ ;  /* 0x8000000fff0a7c10 */ /* 0x000fe4000fffe0ff */
[----:B------:R-:W-:Y:S01]  /*daf0*/  MOV R15, 0xff800000 ;  /* 0xff800000000f7802 */ /* 0x000fe20000000f00 */
[----:B-1----:R-:W-:Y:S02]  /*db00*/  @P3 FFMA.FTZ R15, R3, R0, R2 ;  /* 0x00000000030f3223 */ /* 0x002fe40000010002 */
[----:B--2---:R-:W-:-:S04]  /*db10*/  IMAD R10, R5, R10, UR4 ;  /* 0x00000004050a7e24 */ /* 0x004fc8000f8e020a */
[----:B------:R-:W-:Y:S02]  /*db20*/  IMAD R10, R12, R5, R10 ;  /* 0x000000050c0a7224 */ /* 0x000fe400078e020a */
[----:B-----5:R-:W-:Y:S01]  /*db30*/  @P4 FFMA.FTZ R14, R164, R7, R33 ;  /* 0x00000007a40e4223 */ /* 0x020fe20000010021 */
[----:B------:R-:W-:Y:S01]  /*db40*/  SHF.R.S32.HI R5, RZ, 0x1f, R4 ;  /* 0x0000001fff057819 */ /* 0x000fe20000011404 */
[----:B------:R-:W-:Y:S01]  /*db50*/  IMAD R10, R10, R13, UR6 ;  /* 0x000000060a0a7e24 */ /* 0x000fe2000f8e020d */
[----:B---34-:R-:W-:Y:S06]  /*db60*/  @P0 BRA `(.L_x_1544) ;  /* 0x00000000002c0947 */ /* 0x018fec0003800000 */
[C---:B------:R-:W-:Y:S01]  /*db70*/  VIADD R2, R9.reuse, 0x8 ;  /* 0x0000000809027836 */ /* 0x040fe20000000000 */
[----:B------:R-:W-:Y:S01]  /*db80*/  SHF.R.S32.HI R3, RZ, 0x1f, R9 ;  /* 0x0000001fff037819 */ /* 0x000fe20000011409 */
[----:B------:R-:W-:Y:S01]  /*db90*/  ULDC.64 UR6, c[0x0][0x2b8] ;  /* 0x0000ae0000067ab9 */ /* 0x000fe20000000a00 */
[----:B------:R-:W-:Y:S02]  /*dba0*/  IADD3 R0, P0, R10, R9, RZ ;  /* 0x000000090a007210 */ /* 0x000fe40007f1e0ff */
[----:B------:R-:W-:Y:S02]  /*dbb0*/  ISETP.GE.AND P2, PT, R9, UR5, PT ;  /* 0x0000000509007c0c */ /* 0x000fe4000bf46270 */
[----:B------:R-:W-:Y:S02]  /*dbc0*/  ISETP.GE.AND P1, PT, R2, UR5, PT ;  /* 0x0000000502007c0c */ /* 0x000fe4000bf26270 */
[----:B------:R-:W-:Y:S02]  /*dbd0*/  LEA.HI.X.SX32 R3, R10, R3, 0x1, P0 ;  /* 0x000000030a037211 */ /* 0x000fe400000f0eff */
[----:B------:R-:W-:-:S04]  /*dbe0*/  LEA R2, P0, R0, UR6, 0x2 ;  /* 0x0000000600027c11 */ /* 0x000fc8000f8010ff */
[----:B------:R-:W-:-:S05]  /*dbf0*/  LEA.HI.X R3, R0, UR7, R3, 0x2, P0 ;  /* 0x0000000700037c11 */ /* 0x000fca00080f1403 */
[----:B------:R1:W-:Y:S04]  /*dc00*/  @!P2 STG.E desc[UR20][R2.64], R14 ;  /* 0x0000000e0200a986 */ /* 0x0003e8000c101914 */
[----:B------:R1:W-:Y:S02]  /*dc10*/  @!P1 STG.E desc[UR20][R2.64+0x20], R15 ;  /* 0x0000200f02009986 */ /* 0x0003e4000c101914 */
.L_x_1544:
[----:B------:R-:W-:Y:S05]  /*dc20*/  BSYNC B0 ;  /* 0x0000000000007941 */ /* 0x000fea0003800000 */
.L_x_1543:
[----:B------:R-:W-:Y:S01]  /*dc30*/  ULDC UR4, c[0x0][0x2dc] ;  /* 0x0000b70000047ab9 */ /* 0x000fe20000000800 */
[C---:B------:R-:W-:Y:S01]  /*dc40*/  VIADD R0, R8.reuse, 0x18 ;  /* 0x0000001808007836 */ /* 0x040fe20000000000 */
[----:B------:R-:W-:Y:S01]  /*dc50*/  ULDC.64 UR6, c[0x0][0x288] ;  /* 0x0000a20000067ab9 */ /* 0x000fe20000000a00 */
[----:B------:R-:W-:Y:S01]  /*dc60*/  IMAD.WIDE R12, R8, 0x100, R4 ;  /* 0x00000100080c7825 */ /* 0x000fe200078e0204 */
[----:B------:R2:W3:Y:S01]  /*dc70*/  LDS.128 R36, [R6] ;  /* 0x0000000006247984 */ /* 0x0004e20000000c00 */
[----:B------:R-:W-:Y:S01]  /*dc80*/  BSSY B0, `(.L_x_1545) ;  /* 0x0000024000007945 */ /* 0x000fe20003800000 */
[----:B------:R-:W-:Y:S01]  /*dc90*/  ISETP.GE.AND P2, PT, R0, UR5, PT ;  /* 0x0000000500007c0c */ /* 0x000fe2000bf46270 */
[----:B------:R-:W-:Y:S01]  /*dca0*/  IMAD R7, R10, UR4, RZ ;  /* 0x000000040a077c24 */ /* 0x000fe2000f8e02ff */
[----:B------:R2:W4:Y:S01]  /*dcb0*/  LDS.128 R32, [R6+0x4000] ;  /* 0x0040000006207984 */ /* 0x0005220000000c00 */
[C---:B-1----:R-:W-:Y:S02]  /*dcc0*/  VIADD R3, R8.reuse, 0x8 ;  /* 0x0000000808037836 */ /* 0x042fe40000000000 */
[C---:B------:R-:W-:Y:S01]  /*dcd0*/  VIADD R0, R8.reuse, 0x20 ;  /* 0x0000002008007836 */ /* 0x040fe20000000000 */
[----:B------:R-:W-:Y:S01]  /*dce0*/  IADD3 R10, P3, R7, R12, RZ ;  /* 0x0000000c070a7210 */ /* 0x000fe20007f7e0ff */
[----:B------:R-:W-:Y:S01]  /*dcf0*/  VIADD R2, R8, 0x10 ;  /* 0x0000001008027836 */ /* 0x000fe20000000000 */
[----:B------:R-:W-:-:S02]  /*dd00*/  ISETP.GE.AND P0, PT, R3, UR5, PT ;  /* 0x0000000503007c0c */ /* 0x000fc4000bf06270 */
[----:B------:R-:W-:Y:S02]  /*dd10*/  LEA.HI.X.SX32 R3, R7, R13, 0x1, P3 ;  /* 0x0000000d07037211 */ /* 0x000fe400018f0eff */
[----:B------:R-:W-:Y:S01]  /*dd20*/  ISETP.GE.AND P3, PT, R0, UR5, PT ;  /* 0x0000000500007c0c */ /* 0x000fe2000bf66270 */
[----:B------:R-:W-:Y:S01]  /*dd30*/  VIADD R0, R8, 0x30 ;  /* 0x0000003008007836 */ /* 0x000fe20000000000 */
[----:B------:R-:W-:Y:S01]  /*dd40*/  LEA R40, P4, R10, UR6, 0x2 ;  /* 0x000000060a287c11 */ /* 0x000fe2000f8810ff */
[----:B------:R2:W1:Y:S01]  /*dd50*/  LDS.128 R12, [R6+0x8000] ;  /* 0x00800000060c7984 */ /* 0x0004620000000c00 */
[----:B------:R-:W-:Y:S01]  /*dd60*/  ISETP.GE.AND P1, PT, R2, UR5, PT ;  /* 0x0000000502007c0c */ /* 0x000fe2000bf26270 */
[----:B------:R-:W-:Y:S01]  /*dd70*/  VIADD R2, R8, 0x28 ;  /* 0x0000002808027836 */ /* 0x000fe20000000000 */
[----:B------:R-:W-:Y:S01]  /*dd80*/  LEA.HI.X R41, R10, UR7, R3, 0x2, P4 ;  /* 0x000000070a297c11 */ /* 0x000fe2000a0f1403 */
[----:B------:R-:W-:Y:S01]  /*dd90*/  VIADD R3, R4, 0x40 ;  /* 0x0000004004037836 */ /* 0x000fe20000000000 */
[----:B------:R-:W-:Y:S01]  /*dda0*/  ISETP.GE.AND P5, PT, R0, UR5, PT ;  /* 0x0000000500007c0c */ /* 0x000fe2000bfa6270 */
[C---:B------:R-:W-:Y:S01]  /*ddb0*/  VIADD R0, R8.reuse, 0x38 ;  /* 0x0000003808007836 */ /* 0x040fe20000000000 */
[----:B------:R-:W-:-:S02]  /*ddc0*/  ISETP.GE.AND P4, PT, R8, UR5, PT ;  /* 0x0000000508007c0c */ /* 0x000fc4000bf86270 */
[----:B------:R2:W1:Y:S01]  /*ddd0*/  LDS.128 R8, [R6+0xc000] ;  /* 0x00c0000006087984 */ /* 0x0004620000000c00 */
[----:B------:R-:W-:-:S10]  /*dde0*/  ISETP.GE.AND P6, PT, R2, UR5, PT ;  /* 0x0000000502007c0c */ /* 0x000fd4000bfc6270 */
[----:B------:R-:W-:Y:S05]  /*ddf0*/  @P4 BRA `(.L_x_1546) ;  /* 0x0000000000304947 */ /* 0x000fea0003800000 */
[----:B------:R-:W-:Y:S01]  /*de00*/  ULDC UR4, c[0x0][0x2d0] ;  /* 0x0000b40000047ab9 */ /* 0x000fe20000000800 */
[----:B------:R-:W-:Y:S01]  /*de10*/  VIADD R2, R3, 0x40 ;  /* 0x0000004003027836 */ /* 0x000fe20000000000 */
[----:B------:R-:W-:-:S13]  /*de20*/  ISETP.GE.AND P4, PT, R4, UR4, PT ;  /* 0x0000000404007c0c */ /* 0x000fda000bf86270 */
[----:B---3--:R3:W-:Y:S04]  /*de30*/  @!P4 STG.E.64 desc[UR20][R40.64], R36 ;  /* 0x000000242800c986 */ /* 0x0087e8000c101b14 */
[----:B------:R3:W-:Y:S01]  /*de40*/  @!P4 STG.E.64 desc[UR20][R40.64+0x8], R38 ;  /* 0x000008262800c986 */ /* 0x0007e2000c101b14 */
[----:B------:R-:W-:-:S13]  /*de50*/  ISETP.GE.AND P4, PT, R3, UR4, PT ;  /* 0x0000000403007c0c */ /* 0x000fda000bf86270 */
[----:B----4-:R3:W-:Y:S01]  /*de60*/  @!P4 STG.E.128 desc[UR20][R40.64+0x100], R32 ;  /* 0x000100202800c986 */ /* 0x0107e2000c101d14 */
[----:B------:R-:W-:Y:S01]  /*de70*/  ISETP.GE.AND P4, PT, R2, UR4, PT ;  /* 0x0000000402007c0c */ /* 0x000fe2000bf86270 */
[----:B------:R-:W-:-:S12]  /*de80*/  VIADD R2, R3, 0x80 ;  /* 0x0000008003027836 */ /* 0x000fd80000000000 */
[----:B-1----:R3:W-:Y:S01]  /*de90*/  @!P4 STG.E.128 desc[UR20][R40.64+0x200], R12 ;  /* 0x0002000c2800c986 */ /* 0x0027e2000c101d14 */
[----:B------:R-:W-:-:S13]  /*dea0*/  ISETP.GE.AND P4, PT, R2, UR4, PT ;  /* 0x0000000402007c0c */ /* 0x000fda000bf86270 */
[----:B------:R3:W-:Y:S02]  /*deb0*/  @!P4 STG.E.128 desc[UR20][R40.64+0x300], R8 ;  /* 0x000300082800c986 */ /* 0x0007e4000c101d14 */
.L_x_1546:
[----:B------:R-:W-:Y:S05]  /*dec0*/  BSYNC B0 ;  /* 0x0000000000007941 */ /* 0x000fea0003800000 */
.L_x_1545:
[----:B---3--:R3:W2:Y:S01]  /*ded0*/  LDS.128 R36, [R6+0x800] ;  /* 0x0008000006247984 */ /* 0x0086a20000000c00 */
[----:B------:R-:W-:Y:S01]  /*dee0*/  BSSY B0, `(.L_x_1547) ;  /* 0x0000011000007945 */ /* 0x000fe20003800000 */
[----:B------:R-:W-:Y:S02]  /*def0*/  ISETP.GE.AND P4, PT, R0, UR5, PT ;  /* 0x0000000500007c0c */ /* 0x000fe4000bf86270 */
[----:B----4-:R3:W4:Y:S04]  /*df00*/  LDS.128 R32, [R6+0x4800] ;  /* 0x0048000006207984 */ /* 0x0107280000000c00 */
[----:B-1----:R3:W1:Y:S04]  /*df10*/  LDS.128 R12, [R6+0x8800] ;  /* 0x00880000060c7984 */ /* 0x0026680000000c00 */
[----:B------:R3:W1:Y:S01]  /*df20*/  LDS.128 R8, [R6+0xc800] ;  /* 0x00c8000006087984 */ /* 0x0006620000000c00 */
[----:B------:R-:W-:Y:S05]  /*df30*/  @P0 BRA `(.L_x_1548) ;  /* 0x00000000002c0947 */ /* 0x000fea0003800000 */
[----:B------:R-:W-:Y:S01]  /*df40*/  ULDC UR4, c[0x0][0x2d0] ;  /* 0x0000b40000047ab9 */ /* 0x000fe20000000800 */
[----:B------:R-:W-:Y:S01]  /*df50*/  VIADD R0, R3, 0x40 ;  /* 0x0000004003007836 */ /* 0x000fe20000000000 */
[----:B------:R-:W-:-:S13]  /*df60*/  ISETP.GE.AND P0, PT, R4, UR4, PT ;  /* 0x0000000404007c0c */ /* 0x000fda000bf06270 */
[----:B--2---:R2:W-:Y:S01]  /*df70*/  @!P0 STG.E.128 desc[UR20][R40.64+0x2000], R36 ;  /* 0x0020002428008986 */ /* 0x0045e2000c101d14 */
[----:B------:R-:W-:-:S13]  /*df80*/  ISETP.GE.AND P0, PT, R3, UR4, PT ;  /* 0x0000000403007c0c */ /* 0x000fda000bf06270 */
[----:B----4-:R2:W-:Y:S01]  /*df90*/  @!P0 STG.E.128 desc[UR20][R40.64+0x2100], R32 ;  /* 0x0021002028008986 */ /* 0x0105e2000c101d14 */
[----:B------:R-:W-:Y:S01]  /*dfa0*/  ISETP.GE.AND P0, PT, R0, UR4, PT ;  /* 0x0000000400007c0c */ /* 0x000fe2000bf06270 */
[----:B------:R-:W-:-:S12]  /*dfb0*/  VIADD R0, R3, 0x80 ;  /* 0x0000008003007836 */ /* 0x000fd80000000000 */
[----:B-1----:R2:W-:Y:S01]  /*dfc0*/  @!P0 STG.E.128 desc[UR20][R40.64+0x2200], R12 ;  /* 0x0022000c28008986 */ /* 0x0025e2000c101d14 */
[----:B------:R-:W-:-:S13]  /*dfd0*/  ISETP.GE.AND P0, PT, R0, UR4, PT ;  /* 0x0000000400007c0c */ /* 0x000fda000bf06270 */
[----:B------:R2:W-:Y:S02]  /*dfe0*/  @!P0 STG.E.128 desc[UR20][R40.64+0x2300], R8 ;  /* 0x0023000828008986 */ /* 0x0005e4000c101d14 */
.L_x_1548:
[----:B------:R-:W-:Y:S05]  /*dff0*/  BSYNC B0 ;  /* 0x0000000000007941 */ /* 0x000fea0003800000 */
.L_x_1547:
[----:B--2---:R2:W2:Y:S01]  /*e000*/  LDS.128 R36, [R6+0x1000] ;  /* 0x0010000006247984 */ /* 0x0044a20000000c00 */
[----:B------:R-:W-:Y:S03]  /*e010*/  BSSY B0, `(.L_x_1549) ;  /* 0x0000010000007945 */ /* 0x000fe60003800000 */
[----:B----4-:R4:W2:Y:S04]  /*e020*/  LDS.128 R32, [R6+0x5000] ;  /* 0x0050000006207984 */ /* 0x0108a80000000c00 */
[----:B-1----:R4:W1:Y:S04]  /*e030*/  LDS.128 R12, [R6+0x9000] ;  /* 0x00900000060c7984 */ /* 0x0028680000000c00 */
[----:B------:R4:W1:Y:S01]  /*e040*/  LDS.128 R8, [R6+0xd000] ;  /* 0x00d0000006087984 */ /* 0x0008620000000c00 */
[----:B------:R-:W-:Y:S05]  /*e050*/  @P1 BRA `(.L_x_1550) ;  /* 0x00000000002c1947 */ /* 0x000fea0003800000 */
[----:B------:R-:W-:Y:S01]  /*e060*/  ULDC UR4, c[0x0][0x2d0] ;  /* 0x0000b40000047ab9 */ /* 0x000fe20000000800 */
[C---:B------:R-:W-:Y:S01]  /*e070*/  VIADD R2, R3.reuse, 0x40 ;  /* 0x0000004003027836 */ /* 0x040fe20000000000 */
[----:B------:R-:W-:Y:S01]  /*e080*/  ISETP.GE.AND P1, PT, R4, UR4, PT ;  /* 0x0000000404007c0c */ /* 0x000fe2000bf26270 */
[C---:B------:R-:W-:Y:S01]  /*e090*/  VIADD R0, R3.reuse, 0x80 ;  /* 0x0000008003007836 */ /* 0x040fe20000000000 */
[----:B------:R-:W-:-:S11]  /*e0a0*/  ISETP.GE.AND P0, PT, R3, UR4, PT ;  /* 0x0000000403007c0c */ /* 0x000fd6000bf06270 */
[----:B--2---:R2:W-:Y:S01]  /*e0b0*/  @!P1 STG.E.128 desc[UR20][R40.64+0x4000], R36 ;  /* 0x0040002428009986 */ /* 0x0045e2000c101d14 */
[----:B------:R-:W-:-:S03]  /*e0c0*/  ISETP.GE.AND P1, PT, R2, UR4, PT ;  /* 0x0000000402007c0c */ /* 0x000fc6000bf26270 */
[----:B------:R2:W-:Y:S01]  /*e0d0*/  @!P0 STG.E.128 desc[UR20][R40.64+0x4100], R32 ;  /* 0x0041002028008986 */ /* 0x0005e2000c101d14 */
[----:B------:R-:W-:-:S09]  /*e0e0*/  ISETP.GE.AND P0, PT, R0, UR4, PT ;  /* 0x0000000400007c0c */ /* 0x000fd2000bf06270 */
[----:B-1----:R2:W-:Y:S04]  /*e0f0*/  @!P1 STG.E.128 desc[UR20][R40.64+0x4200], R12 ;  /* 0x0042000c28009986 */ /* 0x0025e8000c101d14 */
[----:B------:R2:W-:Y:S02]  /*e100*/  @!P0 STG.E.128 desc[UR20][R40.64+0x4300], R8 ;  /* 0x0043000828008986 */ /* 0x0005e4000c101d14 */
.L_x_1550:
[----:B------:R-:W-:Y:S05]  /*e110*/  BSYNC B0 ;  /* 0x0000000000007941 */ /* 0x000fea0003800000 */
.L_x_1549:
[----:B--2---:R2:W2:Y:S01]  /*e120*/  LDS.128 R36, [R6+0x1800] ;  /* 0x0018000006247984 */ /* 0x0044a20000000c00 */
[----:B------:R-:W-:Y:S03]  /*e130*/  BSSY B0, `(.L_x_1551) ;  /* 0x0000010000007945 */ /* 0x000fe60003800000 */
[----:B------:R2:W2:Y:S04]  /*e140*/  LDS.128 R32, [R6+0x5800] ;  /* 0x0058000006207984 */ /* 0x0004a80000000c00 */
[----:B-1----:R1:W1:Y:S04]  /*e150*/  LDS.128 R12, [R6+0x9800] ;  /* 0x00980000060c7984 */ /* 0x0022680000000c00 */
[----:B------:R1:W1:Y:S01]  /*e160*/  LDS.128 R8, [R6+0xd800] ;  /* 0x00d8000006087984 */ /* 0x0002620000000c00 */
[----:B------:R-:W-:Y:S05]  /*e170*/  @P2 BRA `(.L_x_1552) ;  /* 0x00000000002c2947 */ /* 0x000fea0003800000 */
[----:B------:R-:W-:Y:S01]  /*e180*/  ULDC UR4, c[0x0][0x2d0] ;  /* 0x0000b40000047ab9 */ /* 0x000fe20000000800 */
[C---:B------:R-:W-:Y:S01]  /*e190*/  VIADD R2, R3.reuse, 0x40 ;  /* 0x0000004003027836 */ /* 0x040fe20000000000 */
[----:B------:R-:W-:Y:S01]  /*e1a0*/  ISETP.GE.AND P0, PT, R4, UR4, PT ;  /* 0x0000000404007c0c */ /* 0x000fe2000bf06270 */
[C---:B------:R-:W-:Y:S01]  /*e1b0*/  VIADD R0, R3.reuse, 0x80 ;  /* 0x0000008003007836 */ /* 0x040fe20000000000 */
[----:B------:R-:W-:Y:S02]  /*e1c0*/  ISETP.GE.AND P2, PT, R3, UR4, PT ;  /* 0x0000000403007c0c */ /* 0x000fe4000bf46270 */
[----:B------:R-:W-:-:S09]  /*e1d0*/  ISETP.GE.AND P1, PT, R2, UR4, PT ;  /* 0x0000000402007c0c */ /* 0x000fd2000bf26270 */
[----:B--2---:R2:W-:Y:S01]  /*e1e0*/  @!P0 STG.E.128 desc[UR20][R40.64+0x6000], R36 ;  /* 0x0060002428008986 */ /* 0x0045e2000c101d14 */
[----:B------:R-:W-:-:S03]  /*e1f0*/  ISETP.GE.AND P0, PT, R0, UR4, PT ;  /* 0x0000000400007c0c */ /* 0x000fc6000bf06270 */
[----:B------:R2:W-:Y:S04]  /*e200*/  @!P2 STG.E.128 desc[UR20][R40.64+0x6100], R32 ;  /* 0x006100202800a986 */ /* 0x0005e8000c101d14 */
[----:B-1----:R2:W-:Y:S06]  /*e210*/  @!P1 STG.E.128 desc[UR20][R40.64+0x6200], R12 ;  /* 0x0062000c28009986 */ /* 0x0025ec000c101d14 */
[----:B------:R2:W-:Y:S02]  /*e220*/  @!P0 STG.E.128 desc[UR20][R40.64+0x6300], R8 ;  /* 0x0063000828008986 */ /* 0x0005e4000c101d14 */
.L_x_1552:
[----:B------:R-:W-:Y:S05]  /*e230*/  BSYNC B0 ;  /* 0x0000000000007941 */ /* 0x000fea0003800000 */
.L_x_1551:
[----:B--2---:R2:W2:Y:S01]  /*e240*/  LDS.128 R36, [R6+0x2000] ;  /* 0x0020000006247984 */ /* 0x0044a20000000c00 */
[----:B------:R-:W-:Y:S03]  /*e250*/  BSSY B0, `(.L_x_1553) ;  /* 0x0000010000007945 */ /* 0x000fe60003800000 */
[----:B------:R2:W2:Y:S04]  /*e260*/  LDS.128 R32, [R6+0x6000] ;  /* 0x0060000006207984 */ /* 0x0004a80000000c00 */
[----:B-1----:R1:W1:Y:S04]  /*e270*/  LDS.128 R12, [R6+0xa000] ;  /* 0x00a00000060c7984 */ /* 0x0022680000000c00 */
[----:B------:R1:W1:Y:S01]  /*e280*/  LDS.128 R8, [R6+0xe000] ;  /* 0x00e0000006087984 */ /* 0x0002620000000c00 */
[----:B------:R-:W-:Y:S05]  /*e290*/  @P3 BRA `(.L_x_1554) ;  /* 0x00000000002c3947 */ /* 0x000fea0003800000 */
[C---:B------:R-:W-:Y:S01]  /*e2a0*/  VIADD R2, R3.reuse, 0x40 ;  /* 0x0000004003027836 */ /* 0x040fe20000000000 */
[----:B------:R-:W-:Y:S01]  /*e2b0*/  ULDC UR4, c[0x0][0x2d0] ;  /* 0x0000b40000047ab9 */ /* 0x000fe20000000800 */
[C---:B------:R-:W-:Y:S01]  /*e2c0*/  VIADD R0, R3.reuse, 0x80 ;  /* 0x0000008003007836 */ /* 0x040fe20000000000 */
[----:B------:R-:W-:Y:S02]  /*e2d0*/  ISETP.GE.AND P3, PT, R4, UR4, PT ;  /* 0x0000000404007c0c */ /* 0x000fe4000bf66270 */
[----:B------:R-:W-:Y:S02]  /*e2e0*/  ISETP.GE.AND P2, PT, R3, UR4, PT ;  /* 0x0000000403007c0c */ /* 0x000fe4000bf46270 */
[----:B------:R-:W-:Y:S02]  /*e2f0*/  ISETP.GE.AND P1, PT, R2, UR4, PT ;  /* 0x0000000402007c0c */ /* 0x000fe4000bf26270 */
[----:B------:R-:W-:-:S07]  /*e300*/  ISETP.GE.AND P0, PT, R0, UR4, PT ;  /* 0x0000000400007c0c */ /* 0x000fce000bf06270 */
[----:B--2---:R2:W-:Y:S04]  /*e310*/  @!P3 STG.E.128 desc[UR20][R40.64+0x8000], R36 ;  /* 0x008000242800b986 */ /* 0x0045e8000c101d14 */
[----:B------:R2:W-:Y:S04]  /*e320*/  @!P2 STG.E.128 desc[UR20][R40.64+0x8100], R32 ;  /* 0x008100202800a986 */ /* 0x0005e8000c101d14 */
[----:B-1----:R2:W-:Y:S04]  /*e330*/  @!P1 STG.E.128 desc[UR20][R40.64+0x8200], R12 ;  /* 0x0082000c28009986 */ /* 0x0025e8000c101d14 */
[----:B------:R2:W-:Y:S02]  /*e340*/  @!P0 STG.E.128 desc[UR20][R40.64+0x8300], R8 ;  /* 0x0083000828008986 */ /* 0x0005e4000c101d14 */
.L_x_1554:
[----:B------:R-:W-:Y:S05]  /*e350*/  BSYNC B0 ;  /* 0x0000000000007941 */ /* 0x000fea0003800000 */
.L_x_1553:
        /* <DEDUP_REMOVED lines=17> */
.L_x_1556:
[----:B------:R-:W-:Y:S05]  /*e470*/  BSYNC B0 ;  /* 0x0000000000007941 */ /* 0x000fea0003800000 */
.L_x_1555:
[----:B--2---:R2:W2:Y:S01]  /*e480*/  LDS.128 R32, [R6+0x3000] ;  /* 0x0030000006207984 */ /* 0x0044a20000000c00 */
[----:B------:R-:W-:Y:S03]  /*e490*/  BSSY B0, `(.L_x_1557) ;  /* 0x0000010000007945 */ /* 0x000fe60003800000 */
[----:B-1----:R1:W1:Y:S04]  /*e4a0*/  LDS.128 R12, [R6+0x7000] ;  /* 0x00700000060c7984 */ /* 0x0022680000000c00 */
[----:B------:R1:W1:Y:S04]  /*e4b0*/  LDS.128 R8, [R6+0xb000] ;  /* 0x00b0000006087984 */ /* 0x0002680000000c00 */
        /* <DEDUP_REMOVED lines=10> */
[----:B-1----:R2:W-:Y:S04]  /*e560*/  @!P2 STG.E.128 desc[UR20][R40.64+0xc100], R12 ;  /* 0x00c1000c2800a986 */ /* 0x0025e8000c101d14 */
[----:B------:R2:W-:Y:S04]  /*e570*/  @!P1 STG.E.128 desc[UR20][R40.64+0xc200], R8 ;  /* 0x00c2000828009986 */ /* 0x0005e8000c101d14 */
[----:B------:R2:W-:Y:S02]  /*e580*/  @!P0 STG.E.128 desc[UR20][R40.64+0xc300], R36 ;  /* 0x00c3002428008986 */ /* 0x0005e4000c101d14 */
.L_x_1558:
[----:B------:R-:W-:Y:S05]  /*e590*/  BSYNC B0 ;  /* 0x0000000000007941 */ /* 0x000fea0003800000 */
.L_x_1557:
[----:B------:R-:W-:Y:S05]  /*e5a0*/  @P4 EXIT ;  /* 0x000000000000494d */ /* 0x000fea0003800000 */
[----:B------:R-:W-:Y:S01]  /*e5b0*/  ULDC UR4, c[0x0][0x2d0] ;  /* 0x0000b40000047ab9 */ /* 0x000fe20000000800 */
[C---:B------:R-:W-:Y:S01]  /*e5c0*/  VIADD R0, R3.reuse, 0x40 ;  /* 0x0000004003007836 */ /* 0x040fe20000000000 */
[C---:B------:R-:W-:Y:S01]  /*e5d0*/  ISETP.GE.AND P2, PT, R3.reuse, UR4, PT ;  /* 0x0000000403007c0c */ /* 0x040fe2000bf46270 */
[----:B------:R-:W-:Y:S01]  /*e5e0*/  VIADD R3, R3, 0x80 ;  /* 0x0000008003037836 */ /* 0x000fe20000000000 */
[----:B------:R-:W-:Y:S02]  /*e5f0*/  ISETP.GE.AND P3, PT, R4, UR4, PT ;  /* 0x0000000404007c0c */ /* 0x000fe4000bf66270 */
[----:B------:R-:W-:Y:S02]  /*e600*/  ISETP.GE.AND P1, PT, R0, UR4, PT ;  /* 0x0000000400007c0c */ /* 0x000fe4000bf26270 */
[----:B------:R-:W-:-:S07]  /*e610*/  ISETP.GE.AND P0, PT, R3, UR4, PT ;  /* 0x0000000403007c0c */ /* 0x000fce000bf06270 */
[----:B------:R1:W-:Y:S04]  /*e620*/  @!P2 STG.E.128 desc[UR20][R40.64+0xe100], R24 ;  /* 0x00e100182800a986 */ /* 0x0003e8000c101d14 */
[----:B------:R1:W-:Y:S04]  /*e630*/  @!P3 STG.E.128 desc[UR20][R40.64+0xe000], R28 ;  /* 0x00e0001c2800b986 */ /* 0x0003e8000c101d14 */
[----:B------:R1:W-:Y:S01]  /*e640*/  @!P1 STG.E.128 desc[UR20][R40.64+0xe200], R20 ;  /* 0x00e2001428009986 */ /* 0x0003e2000c101d14 */
[----:B------:R-:W-:Y:S05]  /*e650*/  @P0 EXIT ;  /* 0x000000000000094d */ /* 0x000fea0003800000 */
[----:B------:R-:W-:Y:S01]  /*e660*/  STG.E.128 desc[UR20][R40.64+0xe300], R16 ;  /* 0x00e3001028007986 */ /* 0x000fe2000c101d14 */
[----:B------:R-:W-:Y:S05]  /*e670*/  EXIT ;  /* 0x000000000000794d */ /* 0x000fea0003800000 */
.L_x_1559:
        /* <DEDUP_REMOVED lines=16> */
.L_x_9042:


//--------------------- .text._ZN5flash24flash_fwd_splitkv_kernelI23Flash_fwd_kernel_traitsILi256ELi64ELi64ELi4ELb0ELb0EN7cutlass10bfloat16_tE19Flash_kernel_traitsILi256ELi64ELi64ELi4ES3_EELb0ELb0ELb0ELb0ELb0ELb1ELb1ELb0EEEvNS_16Flash_fwd_paramsE --------------------------
	.section	.text._ZN5flash24flash_fwd_splitkv_kernelI23Flash_fwd_kernel_traitsILi256ELi64ELi64ELi4ELb0ELb0EN7cutlass10bfloat16_tE19Flash_kernel_traitsILi256ELi64ELi64ELi4ES3_EELb0ELb0ELb0ELb0ELb0ELb1ELb1ELb0EEEvNS_16Flash_fwd_paramsE,"ax",@progbits
	.align	128
        .global         _ZN5flash24flash_fwd_splitkv_kernelI23Flash_fwd_kernel_traitsILi256ELi64ELi64ELi4ELb0ELb0EN7cutlass10bfloat16_tE19Flash_kernel_traitsILi256ELi64ELi64ELi4ES3_EELb0ELb0ELb0ELb0ELb0ELb1ELb1ELb0EEEvNS_16Flash_fwd_paramsE
        .type           _ZN5flash24flash_fwd_splitkv_kernelI23Flash_fwd_kernel_traitsILi256ELi64ELi64ELi4ELb0ELb0EN7cutlass10bfloat16_tE19Flash_kernel_traitsILi256ELi64ELi64ELi4ES3_EELb0ELb0ELb0ELb0ELb0ELb1ELb1ELb0EEEvNS_16Flash_fwd_paramsE,@function
        .size           _ZN5flash24flash_fwd_splitkv_kernelI23Flash_fwd_kernel_traitsILi256ELi64ELi64ELi4ELb0ELb0EN7cutlass10bfloat16_tE19Flash_kernel_traitsILi256ELi64ELi64ELi4ES3_EELb0ELb0ELb0ELb0ELb0ELb1ELb1ELb0EEEvNS_16Flash_fwd_paramsE,(.L_x_9043 - _ZN5flash24flash_fwd_splitkv_kernelI23Flash_fwd_kernel_traitsILi256ELi64ELi64ELi4ELb0ELb0EN7cutlass10bfloat16_tE19Flash_kernel_traitsILi256ELi64ELi64ELi4ES3_EELb0ELb0ELb0ELb0ELb0ELb1ELb1ELb0EEEvNS_16Flash_fwd_paramsE)
        .other          _ZN5flash24flash_fwd_splitkv_kernelI23Flash_fwd_kernel_traitsILi256ELi64ELi64ELi4ELb0ELb0EN7cutlass10bfloat16_tE19Flash_kernel_traitsILi256ELi64ELi64ELi4ES3_EELb0ELb0ELb0ELb0ELb0ELb1ELb1ELb0EEEvNS_16Flash_fwd_paramsE,@"STO_CUDA_ENTRY STV_DEFAULT"
_ZN5flash24flash_fwd_splitkv_kernelI23Flash_fwd_kernel_traitsILi256ELi64ELi64ELi4ELb0ELb0EN7cutlass10bfloat16_tE19Flash_kernel_traitsILi256ELi64ELi64ELi4ES3_EELb0ELb0ELb0ELb0ELb0ELb1ELb1ELb0EEEvNS_16Flash_fwd_paramsE:
.text._ZN5flash24flash_fwd_splitkv_kernelI23Flash_fwd_kernel_traitsILi256ELi64ELi64ELi4ELb0ELb0EN7cutlass10bfloat16_tE19Flash_kernel_traitsILi256ELi64ELi64ELi4ES3_EELb0ELb0ELb0ELb0ELb0ELb1ELb1ELb0EEEvNS_16Flash_fwd_paramsE:
        /* <DEDUP_REMOVED lines=77> */
.L_x_1560:
[----:B------:R-:W-:-:S04]  /*04d0*/  ULDC UR11, c[0x0][0x2c8] ;  /* 0x0000b200000b7ab9 */ /* 0x000fc80000000800 */
.L_x_1561:
        /* <DEDUP_REMOVED lines=120> */
.L_x_1564:
[----:B------:R-:W-:Y:S05]  /*0c60*/  BSYNC B0 ;  /* 0x0000000000007941 */ /* 0x000fea0003800000 */
.L_x_1563:
        /* <DEDUP_REMOVED lines=13> */
.L_x_1566:
[----:B------:R-:W-:Y:S05]  /*0d40*/  BSYNC B0 ;  /* 0x0000000000007941 */ /* 0x000fea0003800000 */
.L_x_1565:
        /* <DEDUP_REMOVED lines=12> */
.L_x_1568:
[----:B------:R-:W-:Y:S05]  /*0e10*/  BSYNC B0 ;  /* 0x0000000000007941 */ /* 0x000fea0003800000 */
.L_x_1567:
        /* <DEDUP_REMOVED lines=12> */
.L_x_1570:
[----:B------:R-:W-:Y:S05]  /*0ee0*/  BSYNC B0 ;  /* 0x0000000000007941 */ /* 0x000fea0003800000 */
.L_x_1569:
        /* <DEDUP_REMOVED lines=11> */
.L_x_1572:
[----:B------:R-:W-:Y:S05]  /*0fa0*/  BSYNC B0 ;  /* 0x0000000000007941 */ /* 0x000fea0003800000 */
.L_x_1571:
        /* <DEDUP_REMOVED lines=11> */
.L_x_1574:
[----:B------:R-:W-:Y:S05]  /*1060*/  BSYNC B0 ;  /* 0x0000000000007941 */ /* 0x000fea0003800000 */
.L_x_1573:
        /* <DEDUP_REMOVED lines=11> */
.L_x_1576:
[----:B------:R-:W-:Y:S05]  /*1120*/  BSYNC B0 ;  /* 0x0000000000007941 */ /* 0x000fea0003800000 */
.L_x_1575:
        /* <DEDUP_REMOVED lines=11> */
.L_x_1578:
[----:B------:R-:W-:Y:S05]  /*11e0*/  BSYNC B0 ;  /* 0x0000000000007941 */ /* 0x000fea0003800000 */
.L_x_1577:
        /* <DEDUP_REMOVED lines=31> */
.L_x_1562:
        /* <DEDUP_REMOVED lines=28> */
.L_x_1579:
        /* <DEDUP_REMOVED lines=89> */
.L_x_1580:
        /* <DEDUP_REMOVED lines=46> */
.L_x_1582:
        /* <DEDUP_REMOVED lines=37> */
.L_x_1581:
        /* <DEDUP_REMOVED lines=120> */
.L_x_1584:
[----:B------:R-:W-:Y:S05]  /*27e0*/  BSYNC B0 ;  /* 0x0000000000007941 */ /* 0x000fea0003800000 */
.L_x_1583:
        /* <DEDUP_REMOVED lines=69> */
.L_x_1586:
[----:B------:R-:W-:Y:S05]  /*2c40*/  BSYNC B0 ;  /* 0x0000000000007941 */ /* 0x000fea0003800000 */
.L_x_1585:
        /* <DEDUP_REMOVED lines=49> */
.L_x_1588:
[----:B------:R-:W-:Y:S05]  /*2f60*/  BSYNC B0 ;  /* 0x0000000000007941 */ /* 0x000fea0003800000 */
.L_x_1587:
        /* <DEDUP_REMOVED lines=49> */
.L_x_1590:
[----:B------:R-:W-:Y:S05]  /*3280*/  BSYNC B0 ;  /* 0x0000000000007941 */ /* 0x000fea0003800000 */
.L_x_1589:
        /* <DEDUP_REMOVED lines=40> */
.L_x_1592:
[----:B------:R-:W-:Y:S05]  /*3510*/  BSYNC B0 ;  /* 0x0000000000007941 */ /* 0x000fea0003800000 */
.L_x_1591:
        /* <DEDUP_REMOVED lines=53> */
.L_x_1594:
[----:B------:R-:W-:Y:S05]  /*3870*/  BSYNC B0 ;  /* 0x0000000000007941 */ /* 0x000fea0003800000 */
.L_x_1593:
        /* <DEDUP_REMOVED lines=44> */
.L_x_1596:
[----:B------:R-:W-:Y:S05]  /*3b40*/  BSYNC B0 ;  /* 0x0000000000007941 */ /* 0x000fea0003800000 */
.L_x_1595:
        /* <DEDUP_REMOVED lines=46> */
.L_x_1598:
[----:B------:R-:W-:Y:S05]  /*3e30*/  BSYNC B0 ;  /* 0x0000000000007941 */ /* 0x000fea0003800000 */
.L_x_1597:
        /* <DEDUP_REMOVED lines=57> */
.L_x_1600:
[----:B------:R-:W-:Y:S05]  /*41d0*/  BSYNC B0 ;  /* 0x0000000000007941 */ /* 0x000fea0003800000 */
.L_x_1599:
        /* <DEDUP_REMOVED lines=49> */
.L_x_1602:
[----:B------:R-:W-:Y:S05]  /*44f0*/  BSYNC B0 ;  /* 0x0000000000007941 */ /* 0x000fea0003800000 */
.L_x_1601:
        /* <DEDUP_REMOVED lines=46> */
.L_x_1604:
[----:B------:R-:W-:Y:S05]  /*47e0*/  BSYNC B0 ;  /* 0x0000000000007941 */ /* 0x000fea0003800000 */
.L_x_1603:
        /* <DEDUP_REMOVED lines=48> */
.L_x_1606:
[----:B------:R-:W-:Y:S05]  /*4af0*/  BSYNC B0 ;  /* 0x0000000000007941 */ /* 0x000fea0003800000 */
.L_x_1605:
[----:B------:R-:W-:Y:S01]  /*4b00*/  LDSM.16.M88.4 R36, [R242] ;  /* 0x00000000f224783b */ /* 0x000fe20000000200 */
[----:B------:R-:W-:Y:S01]  /*4b10*/  R2P PR, R2, 0x6 ;  /* 0x0000000602007804 */ /* 0x000fe20000000000 */
[C---:B------:R-:W-:Y:S01]  /*4b20*/  VIADD R2, R241.reuse, 0x8000 ;  /* 0x00008000f1027836 */ /* 0x040fe20000000000 */
[----:B------:R-:W-:Y:S01]  /*4b30*/  ULDC UR6, c[0x0][0x39c] ;  /* 0x0000e70000067ab9 */ /* 0x000fe20000000800 */
[----:B------:R-:W5:Y:S01]  /*4b40*/  LDSM.16.M88.4 R20, [R241+0x8000] ;  /* 0x00800000f114783b */ /* 0x000f620000000200 */
[----:B------:R-:W-:Y:S01]  /*4b50*/  VIADD R239, R241, 0x8020 ;  /* 0x00008020f1ef7836 */ /* 0x000fe20000000000 */
[----:B------:R-:W-:Y:S01]  /*4b60*/  UISETP.GT.AND UP0, UPT, UR18, UR12, UPT ;  /* 0x0000000c1200728c */ /* 0x000fe2000bf04270 */
[--C-:B------:R-:W-:Y:S01]  /*4b70*/  IMAD R240, R7, 0x2, R242.reuse ;  /* 0x0000000207f07824 */ /* 0x100fe200078e02f2 */
[----:B------:R-:W3:Y:S01]  /*4b80*/  LDSM.16.M88.4 R44, [R241+0x8800] ;  /* 0x00880000f12c783b */ /* 0x000ee20000000200 */
[----:B------:R-:W-:-:S03]  /*4b90*/  IMAD R238, R5, 0x2, R242 ;  /* 0x0000000205ee7824 */ /* 0x000fc600078e02f2 */
[----:B--2---:R-:W-:Y:S01]  /*4ba0*/  LDSM.16.M88.4 R16, [R240] ;  /* 0x00000000f010783b */ /* 0x004fe20000000200 */
[----:B------:R-:W-:Y:S02]  /*4bb0*/  LEA R237, R5, R240, 0x1 ;  /* 0x000000f005ed7211 */ /* 0x000fe400078e08ff */
[----:B------:R-:W-:Y:S01]  /*4bc0*/  @P1 IADD3 R239, R2, -0x20, RZ ;  /* 0xffffffe002ef1810 */ /* 0x000fe20007ffe0ff */
[----:B------:R-:W-:Y:S01]  /*4bd0*/  IMAD.MOV.U32 R2, RZ, RZ, 0x40 ;  /* 0x00000040ff027424 */ /* 0x000fe200078e00ff */
[----:B------:R-:W-:Y:S02]  /*4be0*/  LDSM.16.M88.4 R84, [R238] ;  /* 0x00000000ee54783b */ /* 0x000fe40000000200 */
[C---:B------:R-:W-:Y:S01]  /*4bf0*/  IADD3 R230, R239.reuse, 0x1000, RZ ;  /* 0x00001000efe67810 */ /* 0x040fe20007ffe0ff */
[C---:B------:R-:W-:Y:S01]  /*4c00*/  VIADD R231, R239.reuse, 0x800 ;  /* 0x00000800efe77836 */ /* 0x040fe20000000000 */
[----:B------:R-:W2:Y:S01]  /*4c10*/  LDSM.16.M88.4 R28, [R239] ;  /* 0x00000000ef1c783b */ /* 0x000ea20000000200 */
[----:B------:R-:W-:Y:S01]  /*4c20*/  SEL R2, R2, 0xffffffc0, !P2 ;  /* 0xffffffc002027807 */ /* 0x000fe20005000000 */
[C---:B------:R-:W-:Y:S01]  /*4c30*/  VIADD R229, R239.reuse, 0x1800 ;  /* 0x00001800efe57836 */ /* 0x040fe20000000000 */
[C---:B------:R-:W-:Y:S01]  /*4c40*/  IADD3 R226, R239.reuse, 0x2800, RZ ;  /* 0x00002800efe27810 */ /* 0x040fe20007ffe0ff */
[----:B------:R-:W4:Y:S01]  /*4c50*/  LDSM.16.M88.4 R72, [R241+0x9000] ;  /* 0x00900000f148783b */ /* 0x000f220000000200 */
        /* <DEDUP_REMOVED lines=13> */
[C---:B------:R-:W-:Y:S01]  /*4d30*/  VIADD R219, R239.reuse, 0x6000 ;  /* 0x00006000efdb7836 */ /* 0x040fe20000000000 */
[----:B-1----:R-:W-:Y:S01]  /*4d40*/  LDSM.16.M88.4 R12, [R237] ;  /* 0x00000000ed0c783b */ /* 0x002fe20000000200 */
[C---:B------:R-:W-:Y:S01]  /*4d50*/  VIADD R218, R239.reuse, 0x6800 ;  /* 0x00006800efda7836 */ /* 0x040fe20000000000 */
[----:B-----5:R-:W-:Y:S02]  /*4d60*/  HMMA.16816.F32.BF16 R8, R36, R20, RZ ;  /* 0x000000142408723c */ /* 0x020fe400000418ff */
[----:B------:R-:W1:Y:S01]  /*4d70*/  LDSM.16.M88.4 R88, [R228] ;  /* 0x00000000e458783b */ /* 0x000e620000000200 */
[----:B------:R-:W-:-:S03]  /*4d80*/  VIADD R216, R239, 0x7800 ;  /* 0x00007800efd87836 */ /* 0x000fc60000000000 */
[----:B------:R-:W5:Y:S01]  /*4d90*/  LDSM.16.M88.4 R52, [R239+0x1000] ;  /* 0x00100000ef34783b */ /* 0x000f620000000200 */
[C---:B------:R-:W-:Y:S03]  /*4da0*/  HMMA.16816.F32.BF16 R20, R36.reuse, R22, RZ ;  /* 0x000000162414723c */ /* 0x040fe600000418ff */
[----:B------:R-:W5:Y:S03]  /*4db0*/  LDSM.16.M88.4 R48, [R239+0x1800] ;  /* 0x00180000ef30783b */ /* 0x000f660000000200 */
[C---:B---3--:R-:W-:Y:S01]  /*4dc0*/  HMMA.16816.F32.BF16 R32, R36.reuse, R44, RZ ;  /* 0x0000002c2420723c */ /* 0x048fe200000418ff */
[----:B------:R-:W3:Y:S04]  /*4dd0*/  LDSM.16.M88.4 R92, [R235+0x8800] ;  /* 0x00880000eb5c783b */ /* 0x000ee80000000200 */
[----:B------:R-:W-:Y:S01]  /*4de0*/  LDSM.16.M88.4 R76, [R241+0xa000] ;  /* 0x00a00000f14c783b */ /* 0x000fe20000000200 */
[----:B------:R-:W-:Y:S03]  /*4df0*/  HMMA.16816.F32.BF16 R44, R36, R46, RZ ;  /* 0x0000002e242c723c */ /* 0x000fe600000418ff */
[----:B------:R-:W-:Y:S03]  /*4e00*/  LDSM.16.M88.4 R40, [R235+0x9000] ;  /* 0x00900000eb28783b */ /* 0x000fe60000000200 */
[C---:B--2---:R-:W-:Y:S01]  /*4e10*/  HMMA.16816.F32.BF16 R8, R16.reuse, R28, R8 ;  /* 0x0000001c1008723c */ /* 0x044fe20000041808 */
[----:B------:R-:W-:Y:S04]  /*4e20*/  LDSM.16.M88.4 R80, [R228+0x800] ;  /* 0x00080000e450783b */ /* 0x000fe80000000200 */
[----:B------:R-:W-:Y:S01]  /*4e30*/  LDSM.16.M88.4 R100, [R235+0xd000] ;  /* 0x00d00000eb64783b */ /* 0x000fe20000000200 */
[----:B------:R-:W-:Y:S03]  /*4e40*/  HMMA.16816.F32.BF16 R20, R16, R30, R20 ;  /* 0x0000001e1014723c */ /* 0x000fe60000041814 */
[----:B------:R-:W-:Y:S03]  /*4e50*/  LDSM.16.M88.4 R28, [R235+0x9800] ;  /* 0x00980000eb1c783b */ /* 0x000fe60000000200 */
[C---:B----4-:R-:W-:Y:S01]  /*4e60*/  HMMA.16816.F32.BF16 R56, R36.reuse, R72, RZ ;  /* 0x000000482438723c */ /* 0x050fe200000418ff */
[----:B------:R-:W-:Y:S04]  /*4e70*/  LDSM.16.M88.4 R96, [R241+0xe800] ;  /* 0x00e80000f160783b */ /* 0x000fe80000000200 */
[----:B------:R-:W-:Y:S01]  /*4e80*/  LDSM.16.M88.4 R104, [R239+0x5800] ;  /* 0x00580000ef68783b */ /* 0x000fe20000000200 */
[----:B------:R-:W-:Y:S03]  /*4e90*/  HMMA.16816.F32.BF16 R72, R36, R74, RZ ;  /* 0x0000004a2448723c */ /* 0x000fe600000418ff */
[----:B------:R-:W0:Y:S03]  /*4ea0*/  LDGDEPBAR ;  /* 0x00000000000079af */ /* 0x000e260000000000 */
[----:B------:R-:W-:Y:S06]  /*4eb0*/  HMMA.16816.F32.BF16 R8, R84, R60, R8 ;  /* 0x0000003c5408723c */ /* 0x000fec0000041808 */
[----:B------:R-:W-:Y:S06]  /*4ec0*/  HMMA.16816.F32.BF16 R68, R36, R24, RZ ;  /* 0x000000182444723c */ /* 0x000fec00000418ff */
[----:B------:R-:W-:Y:S01]  /*4ed0*/  HMMA.16816.F32.BF16 R20, R84, R62, R20 ;  /* 0x0000003e5414723c */ /* 0x000fe20000041814 */
[----:B------:R-:W-:Y:S05]  /*4ee0*/  LDSM.16.M88.4 R60, [R228+0x1000] ;  /* 0x00100000e43c783b */ /* 0x000fea0000000200 */
[----:B------:R-:W-:Y:S01]  /*4ef0*/  HMMA.16816.F32.BF16 R36, R36, R26, RZ ;  /* 0x0000001a2424723c */ /* 0x000fe200000418ff */
[----:B------:R-:W2:Y:S05]  /*4f00*/  LDSM.16.M88.4 R24, [R242+0x2000] ;  /* 0x00200000f218783b */ /* 0x000eaa0000000200 */
[C---:B------:R-:W-:Y:S06]  /*4f10*/  HMMA.16816.F32.BF16 R32, R16.reuse, R64, R32 ;  /* 0x000000401020723c */ /* 0x040fec0000041820 */
[----:B------:R-:W-:Y:S01]  /*4f20*/  HMMA.16816.F32.BF16 R44, R16, R66, R44 ;  /* 0x00000042102c723c */ /* 0x000fe2000004182c */
[----:B------:R-:W-:Y:S05]  /*4f30*/  LDSM.16.M88.4 R64, [R241+0xa800] ;  /* 0x00a80000f140783b */ /* 0x000fea0000000200 */
[----:B-1----:R-:W-:Y:S06]  /*4f40*/  HMMA.16816.F32.BF16 R8, R12, R88, R8 ;  /* 0x000000580c08723c */ /* 0x002fec0000041808 */
[C---:B-----5:R-:W-:Y:S06]  /*4f50*/  HMMA.16816.F32.BF16 R56, R16.reuse, R52, R56 ;  /* 0x000000341038723c */ /* 0x060fec0000041838 */
[C---:B------:R-:W-:Y:S01]  /*4f60*/  HMMA.16816.F32.BF16 R72, R16.reuse, R54, R72 ;  /* 0x000000361048723c */ /* 0x040fe20000041848 */
[----:B------:R-:W-:Y:S05]  /*4f70*/  LDSM.16.M88.4 R52, [R228+0x1800] ;  /* 0x00180000e434783b */ /* 0x000fea0000000200 */
[----:B------:R-:W-:Y:S06]  /*4f80*/  HMMA.16816.F32.BF16 R68, R16, R48, R68 ;  /* 0x000000301044723c */ /* 0x000fec0000041844 */
[----:B------:R-:W-:Y:S01]  /*4f90*/  HMMA.16816.F32.BF16 R20, R12, R90, R20 ;  /* 0x0000005a0c14723c */ /* 0x000fe20000041814 */
[----:B------:R-:W-:Y:S05]  /*4fa0*/  LDSM.16.M88.4 R88, [R235+0xa000] ;  /* 0x00a00000eb58783b */ /* 0x000fea0000000200 */
[----:B------:R-:W-:Y:S01]  /*4fb0*/  HMMA.16816.F32.BF16 R16, R16, R50, R36 ;  /* 0x000000321010723c */ /* 0x000fe20000041824 */
[----:B------:R-:W-:Y:S04]  /*4fc0*/  LDSM.16.M88.4 R36, [R240+0x2000] ;  /* 0x00200000f024783b */ /* 0x000fe80000000200 */
[----:B------:R-:W1:Y:S01]  /*4fd0*/  LDSM.16.M88.4 R48, [R239+0x2000] ;  /* 0x00200000ef30783b */ /* 0x000e620000000200 */
[C---:B---3--:R-:W-:Y:S06]  /*4fe0*/  HMMA.16816.F32.BF16 R32, R84.reuse, R92, R32 ;  /* 0x0000005c5420723c */ /* 0x048fec0000041820 */
[----:B------:R-:W-:Y:S01]  /*4ff0*/  HMMA.16816.F32.BF16 R44, R84, R94, R44 ;  /* 0x0000005e542c723c */ /* 0x000fe2000004182c */
[----:B------:R-:W-:Y:S05]  /*5000*/  LDSM.16.M88.4 R92, [R239+0x2800] ;  /* 0x00280000ef5c783b */ /* 0x000fea0000000200 */
[----:B--2---:R-:W-:Y:S06]  /*5010*/  HMMA.16816.F32.BF16 R8, R24, R76, R8 ;  /* 0x0000004c1808723c */ /* 0x004fec0000041808 */
        /* <DEDUP_REMOVED lines=31> */
[C---:B---3--:R-:W-:Y:S06]  /*5210*/  HMMA.16816.F32.BF16 R68, R24.reuse, R28, R68 ;  /* 0x0000001c1844723c */ /* 0x048fec0000041844 */
        /* <DEDUP_REMOVED lines=15> */
[----:B------:R-:W3:Y:S01]  /*5310*/  LDSM.16.M88.4 R60, [R228+0x3000] ;  /* 0x00300000e43c783b */ /* 0x000ee20000000200 */
        /* <DEDUP_REMOVED lines=19> */
[C---:B---3--:R-:W-:Y:S06]  /*5450*/  HMMA.16816.F32.BF16 R56, R12.reuse, R60, R56 ;  /* 0x0000003c0c38723c */ /* 0x048fec0000041838 */
        /* <DEDUP_REMOVED lines=10> */
[----:B------:R-:W3:Y:S04]  /*5500*/  LDSM.16.M88.4 R12, [R241+0xe000] ;  /* 0x00e00000f10c783b */ /* 0x000ee80000000200 */
[----:B------:R-:W5:Y:S01]  /*5510*/  LDSM.16.M88.4 R48, [R228+0x4800] ;  /* 0x00480000e430783b */ /* 0x000f620000000200 */
[----:B----4-:R-:W-:Y:S06]  /*5520*/  HMMA.16816.F32.BF16 R56, R28, R40, R56 ;  /* 0x000000281c38723c */ /* 0x010fec0000041838 */
        /* <DEDUP_REMOVED lines=10> */
[----:B---3--:R-:W-:Y:S06]  /*55d0*/  HMMA.16816.F32.BF16 R8, R52, R12, R8 ;  /* 0x0000000c3408723c */ /* 0x008fec0000041808 */
        /* <DEDUP_REMOVED lines=9> */
[----:B-----5:R-:W-:Y:S06]  /*5670*/  HMMA.16816.F32.BF16 R32, R64, R48, R32 ;  /* 0x000000304020723c */ /* 0x020fec0000041820 */
        /* <DEDUP_REMOVED lines=25> */
[----:B------:R-:W4:Y:S01]  /*5810*/  LDSM.16.M88.4 R76, [R228+0x6800] ;  /* 0x00680000e44c783b */ /* 0x000f220000000200 */
[----:B------:R-:W-:Y:S01]  /*5820*/  FMUL.FTZ R2, R8, UR6 ;  /* 0x0000000608027c20 */ /* 0x000fe20008410000 */
[----:B------:R-:W-:Y:S01]  /*5830*/  FMUL.FTZ R48, R9, UR6 ;  /* 0x0000000609307c20 */ /* 0x000fe20008410000 */
[----:B------:R-:W-:Y:S01]  /*5840*/  FMUL.FTZ R49, R10, UR6 ;  /* 0x000000060a317c20 */ /* 0x000fe20008410000 */
[----:B------:R-:W-:Y:S01]  /*5850*/  FMUL.FTZ R60, R11, UR6 ;  /* 0x000000060b3c7c20 */ /* 0x000fe20008410000 */
[----:B------:R-:W-:Y:S01]  /*5860*/  HMMA.16816.F32.BF16 R72, R64, R62, R72 ;  /* 0x0000003e4048723c */ /* 0x000fe20000041848 */
[----:B------:R-:W5:Y:S01]  /*5870*/  LDSM.16.M88.4 R8, [R241+0xf800] ;  /* 0x00f80000f108783b */ /* 0x000f620000000200 */
[----:B------:R-:W5:Y:S04]  /*5880*/  MUFU.TANH R2, R2 ;  /* 0x0000000200027308 */ /* 0x000f680000002400 */
[----:B--2---:R-:W-:Y:S01]  /*5890*/  HMMA.16816.F32.BF16 R56, R40, R88, R56 ;  /* 0x000000582838723c */ /* 0x004fe20000041838 */
[----:B------:R-:W-:-:S03]  /*58a0*/  FMUL.FTZ R61, R20, UR6 ;  /* 0x00000006143d7c20 */ /* 0x000fc60008410000 */
[----:B------:R-:W-:Y:S02]  /*58b0*/  MUFU.TANH R48, R48 ;  /* 0x0000003000307308 */ /* 0x000fe40000002400 */
[----:B------:R-:W-:Y:S06]  /*58c0*/  HMMA.16816.F32.BF16 R32, R28, R24, R32 ;  /* 0x000000181c20723c */ /* 0x000fec0000041820 */
[----:B-1----:R-:W-:Y:S01]  /*58d0*/  HMMA.16816.F32.BF16 R68, R64, R36, R68 ;  /* 0x000000244044723c */ /* 0x002fe20000041844 */
[----:B------:R-:W1:Y:S05]  /*58e0*/  MUFU.TANH R60, R60 ;  /* 0x0000003c003c7308 */ /* 0x000e6a0000002400 */
[----:B------:R-:W-:Y:S01]  /*58f0*/  HMMA.16816.F32.BF16 R72, R52, R50, R72 ;  /* 0x000000323448723c */ /* 0x000fe20000041848 */
[----:B------:R-:W-:-:S02]  /*5900*/  FMUL.FTZ R36, R22, UR6 ;  /* 0x0000000616247c20 */ /* 0x000fc40008410000 */
[----:B------:R-:W-:Y:S03]  /*5910*/  MUFU.TANH R61, R61 ;  /* 0x0000003d003d7308 */ /* 0x000fe60000002400 */
[----:B---3--:R-:W-:Y:S01]  /*5920*/  HMMA.16816.F32.BF16 R56, R28, R12, R56 ;  /* 0x0000000c1c38723c */ /* 0x008fe20000041838 */
[----:B------:R-:W-:-:S04]  /*5930*/  FMUL.FTZ R50, R21, UR6 ;  /* 0x0000000615327c20 */ /* 0x000fc80008410000 */
[----:B------:R-:W2:Y:S01]  /*5940*/  MUFU.TANH R36, R36 ;  /* 0x0000002400247308 */ /* 0x000ea20000002400 */
[----:B----4-:R-:W-:Y:S01]  /*5950*/  HMMA.16816.F32.BF16 R32, R16, R76, R32 ;  /* 0x0000004c1020723c */ /* 0x010fe20000041820 */
[----:B------:R-:W-:Y:S02]  /*5960*/  FMUL.FTZ R12, R23, UR6 ;  /* 0x00000006170c7c20 */ /* 0x000fe40008410000 */
[----:B------:R-:W3:Y:S03]  /*5970*/  LDSM.16.M88.4 R20, [R239+0x7800] ;  /* 0x00780000ef14783b */ /* 0x000ee60000000200 */
[----:B------:R-:W-:Y:S01]  /*5980*/  HMMA.16816.F32.BF16 R84, R64, R38, R84 ;  /* 0x000000264054723c */ /* 0x000fe20000041854 */
[----:B------:R-:W4:Y:S05]  /*5990*/  MUFU.TANH R49, R49 ;  /* 0x0000003100317308 */ /* 0x000f2a0000002400 */
[----:B-----5:R-:W-:Y:S03]  /*59a0*/  HMMA.16816.F32.BF16 R68, R52, R8, R68 ;  /* 0x000000083444723c */ /* 0x020fe60000041844 */
[----:B------:R-:W5:Y:S03]  /*59b0*/  MUFU.TANH R50, R50 ;  /* 0x0000003200327308 */ /* 0x000f660000002400 */
[----:B------:R-:W-:Y:S05]  /*59c0*/  HMMA.16816.F32.BF16 R72, R40, R90, R72 ;  /* 0x0000005a2848723c */ /* 0x000fea0000041848 */
[----:B------:R-:W5:Y:S01]  /*59d0*/  MUFU.TANH R12, R12 ;  /* 0x0000000c000c7308 */ /* 0x000f620000002400 */
[----:B------:R-:W-:Y:S01]  /*59e0*/  FMUL.FTZ R13, R32, UR6 ;  /* 0x00000006200d7c20 */ /* 0x000fe20008410000 */
[----:B------:R-:W-:Y:S01]  /*59f0*/  FMUL.FTZ R37, R33, UR6 ;  /* 0x0000000621257c20 */ /* 0x000fe20008410000 */
[----:B------:R-:W-:Y:S01]  /*5a00*/  FMUL.FTZ R51, R34, UR6 ;  /* 0x0000000622337c20 */ /* 0x000fe20008410000 */
[----:B------:R-:W-:Y:S01]  /*5a10*/  FMUL.FTZ R38, R35, UR6 ;  /* 0x0000000623267c20 */ /* 0x000fe20008410000 */
[----:B------:R-:W-:Y:S01]  /*5a20*/  HMMA.16816.F32.BF16 R44, R28, R26, R44 ;  /* 0x0000001a1c2c723c */ /* 0x000fe2000004182c */
[----:B------:R-:W1:Y:S02]  /*5a30*/  LDSM.16.M88.4 R32, [R235+0xf800] ;  /* 0x00f80000eb20783b */ /* 0x000e640000000200 */
[----:B------:R-:W-:Y:S02]  /*5a40*/  MUFU.TANH R13, R13 ;  /* 0x0000000d000d7308 */ /* 0x000fe40000002400 */
[----:B------:R-:W2:Y:S01]  /*5a50*/  LDSM.16.M88.4 R24, [R228+0x7000] ;  /* 0x00700000e418783b */ /* 0x000ea20000000200 */
[----:B------:R-:W-:Y:S03]  /*5a60*/  HMMA.16816.F32.BF16 R84, R52, R10, R84 ;  /* 0x0000000a3454723c */ /* 0x000fe60000041854 */
[----:B------:R-:W4:Y:S01]  /*5a70*/  LDSM.16.M88.4 R8, [R228+0x7800] ;  /* 0x00780000e408783b */ /* 0x000f220000000200 */
[----:B------:R-:W-:-:S04]  /*5a80*/  DEPBAR.LE SB0, 0x0 ;  /* 0x000080000000791a */ /* 0x000fc80000000000 */
[----:B------:R-:W-:Y:S01]  /*5a90*/  HMMA.16816.F32.BF16 R72, R28, R14, R72 ;  /* 0x0000000e1c48723c */ /* 0x000fe20000041848 */
[----:B------:R-:W-:Y:S05]  /*5aa0*/  MUFU.TANH R51, R51 ;  /* 0x0000003300337308 */ /* 0x000fea0000002400 */
[----:B---3--:R-:W-:Y:S03]  /*5ab0*/  HMMA.16816.F32.BF16 R68, R40, R20, R68 ;  /* 0x000000142844723c */ /* 0x008fe60000041844 */
[----:B------:R-:W-:Y:S03]  /*5ac0*/  MUFU.TANH R37, R37 ;  /* 0x0000002500257308 */ /* 0x000fe60000002400 */
[----:B------:R-:W-:Y:S05]  /*5ad0*/  HMMA.16816.F32.BF16 R44, R16, R78, R44 ;  /* 0x0000004e102c723c */ /* 0x000fea000004182c */
[----:B------:R-:W3:Y:S01]  /*5ae0*/  MUFU.TANH R38, R38 ;  /* 0x0000002600267308 */ /* 0x000ee20000002400 */
[----:B------:R-:W-:Y:S07]  /*5af0*/  HMMA.16816.F32.BF16 R84, R40, R22, R84 ;  /* 0x000000162854723c */ /* 0x000fee0000041854 */
[----:B------:R-:W-:-:S05]  /*5b00*/  IMAD.SHL.U32 R22, R108, 0x2, RZ ;  /* 0x000000026c167824 */ /* 0x000fca00078e00ff */
[----:B-1----:R-:W-:Y:S01]  /*5b10*/  HMMA.16816.F32.BF16 R68, R28, R32, R68 ;  /* 0x000000201c44723c */ /* 0x002fe20000041844 */
[----:B------:R-:W-:-:S05]  /*5b20*/  LOP3.LUT R22, R22, 0x6, RZ, 0xc0, !PT ;  /* 0x0000000616167812 */ /* 0x000fca00078ec0ff */
[----:B--2---:R-:W-:Y:S01]  /*5b30*/  HMMA.16816.F32.BF16 R72, R16, R26, R72 ;  /* 0x0000001a1048723c */ /* 0x004fe20000041848 */
[----:B------:R-:W-:Y:S02]  /*5b40*/  VIADD R22, R22, UR17 ;  /* 0x0000001116167c36 */ /* 0x000fe40008000000 */
[----:B------:R-:W-:Y:S01]  /*5b50*/  FMUL.FTZ R14, R46, UR6 ;  /* 0x000000062e0e7c20 */ /* 0x000fe20008410000 */
[----:B------:R-:W-:Y:S01]  /*5b60*/  FMUL.FTZ R39, R47, UR6 ;  /* 0x000000062f277c20 */ /* 0x000fe20008410000 */
[C---:B------:R-:W-:Y:S01]  /*5b70*/  VIADD R15, R22.reuse, 0x8 ;  /* 0x00000008160f7836 */ /* 0x040fe20000000000 */
[----:B------:R-:W-:Y:S01]  /*5b80*/  HMMA.16816.F32.BF16 R84, R28, R34, R84 ;  /* 0x000000221c54723c */ /* 0x000fe20000041854 */
[C---:B------:R-:W-:Y:S02]  /*5b90*/  ISETP.GE.AND P5, PT, R22.reuse, UR22, PT ;  /* 0x0000001616007c0c */ /* 0x040fe4000bfa6270 */
[----:B------:R-:W1:Y:S01]  /*5ba0*/  MUFU.TANH R14, R14 ;  /* 0x0000000e000e7308 */ /* 0x000e620000002400 */
[----:B------:R-:W-:-:S02]  /*5bb0*/  IADD3 R20, R22, 0x1, RZ ;  /* 0x0000000116147810 */ /* 0x000fc40007ffe0ff */
[----:B------:R-:W-:Y:S01]  /*5bc0*/  FSEL R27, R2, -INF , !P5 ;  /* 0xff800000021b7808 */ /* 0x000fe20006800000 */
[C---:B------:R-:W-:Y:S01]  /*5bd0*/  HMMA.16816.F32.BF16 R56, R16.reuse, R24, R56 ;  /* 0x000000181038723c */ /* 0x040fe20000041838 */
[----:B------:R-:W-:Y:S01]  /*5be0*/  ISETP.GE.AND P4, PT, R20, UR22, PT ;  /* 0x0000001614007c0c */ /* 0x000fe2000bf86270 */
[----:B------:R-:W-:Y:S01]  /*5bf0*/  VIADD R2, R22, 0x19 ;  /* 0x0000001916027836 */ /* 0x000fe20000000000 */
[----:B------:R-:W-:Y:S01]  /*5c00*/  ISETP.GE.AND P3, PT, R15, UR22, PT ;  /* 0x000000160f007c0c */ /* 0x000fe2000bf66270 */
[----:B------:R-:W-:Y:S01]  /*5c10*/  MUFU.TANH R39, R39 ;  /* 0x0000002700277308 */ /* 0x000fe20000002400 */
[----:B------:R-:W-:Y:S01]  /*5c20*/  FSEL R60, R60, -INF , !P4 ;  /* 0xff8000003c3c7808 */ /* 0x000fe20006000000 */
[C---:B----4-:R-:W-:Y:S01]  /*5c30*/  HMMA.16816.F32.BF16 R68, R16.reuse, R8, R68 ;  /* 0x000000081044723c */ /* 0x050fe20000041844 */
[----:B------:R-:W-:Y:S01]  /*5c40*/  FSEL R21, R48, -INF , !P4 ;  /* 0xff80000030157808 */ /* 0x000fe20006000000 */
[----:B------:R-:W-:Y:S01]  /*5c50*/  FMUL.FTZ R24, R44, UR6 ;  /* 0x000000062c187c20 */ /* 0x000fe20008410000 */
[----:B------:R-:W-:Y:S01]  /*5c60*/  ISETP.GE.AND P4, PT, R2, UR22, PT ;  /* 0x0000001602007c0c */ /* 0x000fe2000bf86270 */
[----:B------:R-:W-:Y:S01]  /*5c70*/  FMUL.FTZ R25, R45, UR6 ;  /* 0x000000062d197c20 */ /* 0x000fe20008410000 */
[----:B------:R-:W-:Y:S01]  /*5c80*/  IADD3 R2, R22, 0x20, RZ ;  /* 0x0000002016027810 */ /* 0x000fe20007ffe0ff */
[----:B------:R-:W-:Y:S01]  /*5c90*/  FMUL.FTZ R72, R72, UR6 ;  /* 0x0000000648487c20 */ /* 0x000fe20008410000 */
[----:B------:R-:W-:Y:S01]  /*5ca0*/  VIADD R8, R22, 0x9 ;  /* 0x0000000916087836 */ /* 0x000fe20000000000 */
[----:B------:R-:W-:Y:S01]  /*5cb0*/  FSEL R36, R36, -INF , !P3 ;  /* 0xff80000024247808 */ /* 0x000fe20005800000 */
[----:B------:R-:W-:Y:S01]  /*5cc0*/  VIADD R9, R22, 0x10 ;  /* 0x0000001016097836 */ /* 0x000fe20000000000 */
[----:B------:R-:W-:Y:S01]  /*5cd0*/  FSEL R61, R61, -INF , !P3 ;  /* 0xff8000003d3d7808 */ /* 0x000fe20005800000 */
[----:B------:R-:W-:Y:S01]  /*5ce0*/  FMUL.FTZ R74, R74, UR6 ;  /* 0x000000064a4a7c20 */ /* 0x000fe20008410000 */
[----:B------:R-:W-:Y:S01]  /*5cf0*/  ISETP.GE.AND P2, PT, R8, UR22, PT ;  /* 0x0000001608007c0c */ /* 0x000fe2000bf46270 */
[----:B------:R-:W-:Y:S01]  /*5d00*/  HMMA.16816.F32.BF16 R84, R16, R10, R84 ;  /* 0x0000000a1054723c */ /* 0x000fe20000041854 */
[----:B------:R-:W-:Y:S01]  /*5d10*/  IADD3 R8, R22, 0x11, RZ ;  /* 0x0000001116087810 */ /* 0x000fe20007ffe0ff */
[----:B------:R-:W2:Y:S01]  /*5d20*/  MUFU.TANH R24, R24 ;  /* 0x0000001800187308 */ /* 0x000ea20000002400 */
[----:B------:R-:W-:Y:S01]  /*5d30*/  ISETP.GE.AND P3, PT, R2, UR22, PT ;  /* 0x0000001602007c0c */ /* 0x000fe2000bf66270 */
[----:B------:R-:W-:Y:S01]  /*5d40*/  VIADD R2, R22, 0x21 ;  /* 0x0000002116027836 */ /* 0x000fe20000000000 */
[----:B------:R-:W-:Y:S01]  /*5d50*/  ISETP.GE.AND P6, PT, R8, UR22, PT ;  /* 0x0000001608007c0c */ /* 0x000fe2000bfc6270 */
[----:B------:R-:W-:Y:S01]  /*5d60*/  VIADD R8, R22, 0x18 ;  /* 0x0000001816087836 */ /* 0x000fe20000000000 */
[----:B------:R-:W-:Y:S01]  /*5d70*/  FSEL R26, R49, -INF , !P5 ;  /* 0xff800000311a7808 */ /* 0x000fe20006800000 */
[----:B------:R-:W-:Y:S01]  /*5d80*/  FMUL.FTZ R56, R56, UR6 ;  /* 0x0000000638387c20 */ /* 0x000fe20008410000 */
[----:B-----5:R-:W-:Y:S01]  /*5d90*/  FSEL R17, R50, -INF , !P2 ;  /* 0xff80000032117808 */ /* 0x020fe20005000000 */
[----:B------:R-:W-:Y:S01]  /*5da0*/  MUFU.TANH R191, R72 ;  /* 0x0000004800bf7308 */ /* 0x000fe20000002400 */
[----:B------:R-:W-:Y:S01]  /*5db0*/  ISETP.GE.AND P5, PT, R8, UR22, PT ;  /* 0x0000001608007c0c */ /* 0x000fe2000bfa6270 */
[----:B------:R-:W-:Y:S01]  /*5dc0*/  FMUL.FTZ R57, R57, UR6 ;  /* 0x0000000639397c20 */ /* 0x000fe20008410000 */
[----:B------:R-:W-:Y:S01]  /*5dd0*/  FSEL R8, R12, -INF , !P2 ;  /* 0xff8000000c087808 */ /* 0x000fe20005000000 */
[----:B------:R-:W-:Y:S01]  /*5de0*/  FMUL.FTZ R58, R58, UR6 ;  /* 0x000000063a3a7c20 */ /* 0x000fe20008410000 */
[----:B------:R-:W-:Y:S01]  /*5df0*/  ISETP.GE.AND P2, PT, R2, UR22, PT ;  /* 0x0000001602007c0c */ /* 0x000fe2000bf46270 */
[----:B------:R-:W-:Y:S01]  /*5e00*/  VIADD R2, R22, 0x28 ;  /* 0x0000002816027836 */ /* 0x000fe20000000000 */
[----:B------:R-:W-:Y:S01]  /*5e10*/  ISETP.GE.AND P1, PT, R9, UR22, PT ;  /* 0x0000001609007c0c */ /* 0x000fe2000bf26270 */
[----:B------:R-:W4:Y:S01]  /*5e20*/  MUFU.TANH R190, R74 ;  /* 0x0000004a00be7308 */ /* 0x000f220000002400 */
[----:B------:R-:W-:Y:S01]  /*5e30*/  FMUL.FTZ R59, R59, UR6 ;  /* 0x000000063b3b7c20 */ /* 0x000fe20008410000 */
[----:B---3--:R-:W-:Y:S01]  /*5e40*/  FSEL R20, R38, -INF , !P6 ;  /* 0xff80000026147808 */ /* 0x008fe20007000000 */
[----:B------:R-:W-:Y:S01]  /*5e50*/  FMUL.FTZ R73, R73, UR6 ;  /* 0x0000000649497c20 */ /* 0x000fe20008410000 */
[----:B------:R-:W-:Y:S01]  /*5e60*/  FSEL R16, R51, -INF , !P1 ;  /* 0xff80000033107808 */ /* 0x000fe20004800000 */
[----:B------:R-:W-:Y:S01]  /*5e70*/  FMUL.FTZ R75, R75, UR6 ;  /* 0x000000064b4b7c20 */ /* 0x000fe20008410000 */
[----:B------:R-:W-:Y:S01]  /*5e80*/  FSEL R15, R13, -INF , !P1 ;  /* 0xff8000000d0f7808 */ /* 0x000fe20004800000 */
[----:B------:R-:W-:Y:S01]  /*5e90*/  FMUL.FTZ R68, R68, UR6 ;  /* 0x0000000644447c20 */ /* 0x000fe20008410000 */
[----:B------:R-:W3:Y:S01]  /*5ea0*/  MUFU.TANH R25, R25 ;  /* 0x0000001900197308 */ /* 0x000ee20000002400 */
[----:B------:R-:W-:Y:S01]  /*5eb0*/  ISETP.GE.AND P1, PT, R2, UR22, PT ;  /* 0x0000001602007c0c */ /* 0x000fe2000bf26270 */
[----:B------:R-:W-:Y:S01]  /*5ec0*/  FMUL.FTZ R69, R69, UR6 ;  /* 0x0000000645457c20 */ /* 0x000fe20008410000 */
[----:B------:R-:W-:Y:S01]  /*5ed0*/  IADD3 R2, R22, 0x29, RZ ;  /* 0x0000002916027810 */ /* 0x000fe20007ffe0ff */
[----:B------:R-:W-:Y:S01]  /*5ee0*/  FMUL.FTZ R70, R70, UR6 ;  /* 0x0000000646467c20 */ /* 0x000fe20008410000 */
[----:B------:R-:W-:Y:S01]  /*5ef0*/  FSEL R13, R37, -INF , !P6 ;  /* 0xff800000250d7808 */ /* 0x000fe20007000000 */
[----:B------:R-:W-:Y:S01]  /*5f00*/  FMUL.FTZ R71, R71, UR6 ;  /* 0x0000000647477c20 */ /* 0x000fe20008410000 */
[----:B------:R-:W-:Y:S01]  /*5f10*/  ISETP.GE.AND P6, PT, R2, UR22, PT ;  /* 0x0000001602007c0c */ /* 0x000fe2000bfc6270 */
[----:B------:R-:W5:Y:S01]  /*5f20*/  MUFU.TANH R193, R56 ;  /* 0x0000003800c17308 */ /* 0x000f620000002400 */
[----:B------:R-:W-:-:S02]  /*5f30*/  VIADD R2, R22, 0x30 ;  /* 0x0000003016027836 */ /* 0x000fc40000000000 */
[----:B------:R-:W-:Y:S01]  /*5f40*/  FMUL.FTZ R84, R84, UR6 ;  /* 0x0000000654547c20 */ /* 0x000fe20008410000 */
[----:B------:R-:W-:Y:S01]  /*5f50*/  FMUL.FTZ R86, R86, UR6 ;  /* 0x0000000656567c20 */ /* 0x000fe20008410000 */
[----:B------:R-:W-:Y:S01]  /*5f60*/  FMUL.FTZ R85, R85, UR6 ;  /* 0x0000000655557c20 */ /* 0x000fe20008410000 */
[----:B------:R-:W-:Y:S01]  /*5f70*/  FMUL.FTZ R87, R87, UR6 ;  /* 0x0000000657577c20 */ /* 0x000fe20008410000 */
[----:B-1----:R-:W-:Y:S01]  /*5f80*/  FSEL R14, R14, -INF , !P5 ;  /* 0xff8000000e0e7808 */ /* 0x002fe20006800000 */
[----:B------:R-:W1:Y:S01]  /*5f90*/  MUFU.TANH R187, R57 ;  /* 0x0000003900bb7308 */ /* 0x000e620000002400 */
[----:B--2---:R-:W-:Y:S02]  /*5fa0*/  FSEL R11, R24, -INF , !P5 ;  /* 0xff800000180b7808 */ /* 0x004fe40006800000 */
[----:B------:R-:W-:Y:S01]  /*5fb0*/  ISETP.GE.AND P5, PT, R2, UR22, PT ;  /* 0x0000001602007c0c */ /* 0x000fe2000bfa6270 */
[----:B------:R-:W-:Y:S01]  /*5fc0*/  VIADD R2, R22, 0x31 ;  /* 0x0000003116027836 */ /* 0x000fe20000000000 */
[----:B----4-:R-:W-:-:S02]  /*5fd0*/  FSEL R190, R190, -INF , !P1 ;  /* 0xff800000bebe7808 */ /* 0x010fc40004800000 */
[----:B------:R-:W-:Y:S01]  /*5fe0*/  FSEL R191, R191, -INF , !P1 ;  /* 0xff800000bfbf7808 */ /* 0x000fe20004800000 */
[----:B------:R-:W2:Y:S01]  /*5ff0*/  MUFU.TANH R188, R58 ;  /* 0x0000003a00bc7308 */ /* 0x000ea20000002400 */
[----:B------:R-:W-:Y:S02]  /*6000*/  PLOP3.LUT P1, PT, PT, PT, UP0, 0x80, 0x0 ;  /* 0x000000000000781c */ /* 0x000fe40003f2f008 */
[----:B------:R-:W-:Y:S02]  /*6010*/  FSEL R12, R39, -INF , !P4 ;  /* 0xff800000270c7808 */ /* 0x000fe40006000000 */
[----:B---3--:R-:W-:Y:S02]  /*6020*/  FSEL R9, R25, -INF , !P4 ;  /* 0xff80000019097808 */ /* 0x008fe40006000000 */
[----:B------:R-:W-:Y:S01]  /*6030*/  ISETP.GE.AND P4, PT, R2, UR22, PT ;  /* 0x0000001602007c0c */ /* 0x000fe2000bf86270 */
[----:B------:R-:W3:Y:S01]  /*6040*/  MUFU.TANH R206, R59 ;  /* 0x0000003b00ce7308 */ /* 0x000ee20000002400 */
[C---:B------:R-:W-:Y:S01]  /*6050*/  IADD3 R2, R22.reuse, 0x38, RZ ;  /* 0x0000003816027810 */ /* 0x040fe20007ffe0ff */
[----:B------:R-:W-:Y:S01]  /*6060*/  VIADD R22, R22, 0x39 ;  /* 0x0000003916167836 */ /* 0x000fe20000000000 */
[----:B-----5:R-:W-:-:S02]  /*6070*/  FSEL R193, R193, -INF , !P3 ;  /* 0xff800000c1c17808 */ /* 0x020fc40005800000 */
[----:B-1----:R-:W-:-:S03]  /*6080*/  FSEL R187, R187, -INF , !P2 ;  /* 0xff800000bbbb7808 */ /* 0x002fc60005000000 */
        /* <DEDUP_REMOVED lines=47> */
[----:B------:R-:W-:Y:S01]  /*6380*/  IMAD R19, R2, R19, R18 ;  /* 0x0000001302137224 */ /* 0x000fe200078e0212 */
        /* <DEDUP_REMOVED lines=34> */
[----:B------:R-:W-:Y:S02]  /*65b0*/  IMAD R19, R10, UR6, RZ ;  /* 0x000000060a137c24 */ /* 0x000fe4000f8e02ff */
[----:B------:R-:W-:-:S04]  /*65c0*/  IMAD.WIDE.U32 R22, R18, UR6, R22 ;  /* 0x0000000612167c25 */ /* 0x000fc8000f8e0016 */
[----:B------:R-:W-:Y:S02]  /*65d0*/  IMAD R19, R18, UR7, R19 ;  /* 0x0000000712137c24 */ /* 0x000fe4000f8e0213 */
[----:B------:R-:W-:-:S03]  /*65e0*/  IMAD.MOV.U32 R10, RZ, RZ, R22 ;  /* 0x000000ffff0a7224 */ /* 0x000fc600078e0016 */
[----:B------:R-:W-:Y:S01]  /*65f0*/  IADD3 R25, R23, R19, RZ ;  /* 0x0000001317197210 */ /* 0x000fe20007ffe0ff */
[----:B------:R-:W-:Y:S06]  /*6600*/  BRA `(.L_x_1609) ;  /* 0x0000000000107947 */ /* 0x000fec0003800000 */
.L_x_1608:
[----:B------:R-:W-:-:S04]  /*6610*/  ULEA UR10, -UR10, URZ, 0x6 ;  /* 0x0000003f0a0a7291 */ /* 0x000fc8000f8e313f */
[----:B------:R-:W-:Y:S02]  /*6620*/  USHF.R.S32.HI UR6, URZ, 0x1f, UR10 ;  /* 0x0000001f3f067899 */ /* 0x000fe4000801140a */
[----:B------:R-:W-:-:S04]  /*6630*/  MOV R10, UR10 ;  /* 0x0000000a000a7c02 */ /* 0x000fc80008000f00 */
[----:B------:R-:W-:-:S07]  /*6640*/  MOV R25, UR6 ;  /* 0x0000000600197c02 */ /* 0x000fce0008000f00 */
.L_x_1609:
        /* <DEDUP_REMOVED lines=167> */
[----:B-1----:R-:W-:-:S04]  /*70c0*/  LEA R2, P2, R4, UR6, 0x1 ;  /* 0x0000000604027c11 */ /* 0x002fc8000f8408ff */
[----:B------:R-:W-:-:S05]  /*70d0*/  LEA.HI.X R3, R4, UR7, R37, 0x1, P2 ;  /* 0x0000000704037c11 */ /* 0x000fca00090f0c25 */
[----:B------:R-:W-:Y:S01]  /*70e0*/  @!PT LDS RZ, [RZ] ;  /* 0x00000000fffff984 */ /* 0x000fe20000000800 */
[----:B------:R-:W-:Y:S01]  /*70f0*/  @!PT LDS RZ, [RZ] ;  /* 0x00000000fffff984 */ /* 0x000fe20000000800 */
[----:B------:R-:W-:Y:S01]  /*7100*/  @!PT LDS RZ, [RZ] ;  /* 0x00000000fffff984 */ /* 0x000fe20000000800 */
[----:B------:R2:W-:Y:S04]  /*7110*/  LDGSTS.E.BYPASS.LTC128B.128 [R243+0xf800], desc[UR20][R2.64+0x180] ;  /* 0x0f80018002f37fae */ /* 0x0005e8000b901d54 */
.L_x_1611:
[----:B------:R-:W-:Y:S05]  /*7120*/  BSYNC B0 ;  /* 0x0000000000007941 */ /* 0x000fea0003800000 */
.L_x_1610:
[----:B------:R-:W0:Y:S01]  /*7130*/  LDGDEPBAR ;  /* 0x00000000000079af */ /* 0x000e220000000000 */
[----:B------:R-:W-:-:S04]  /*7140*/  IADD3 R165, P2, R10, R165, RZ ;  /* 0x000000a50aa57210 */ /* 0x000fc80007f5e0ff */
[----:B------:R-:W-:-:S09]  /*7150*/  IADD3.X R166, R25, R166, RZ, P2, !PT ;  /* 0x000000a619a67210 */ /* 0x000fd200017fe4ff */
.L_x_1607:
[----:B------:R-:W-:Y:S01]  /*7160*/  FMNMX.FTZ R4, R27, R21, !PT ;  /* 0x000000151b047209 */ /* 0x000fe20007810000 */
[----:B------:R-:W-:Y:S01]  /*7170*/  ULDC UR6, c[0x0][0x2ec] ;  /* 0x0000bb0000067ab9 */ /* 0x000fe20000000800 */
[----:B-1----:R-:W-:Y:S02]  /*7180*/  FMNMX.FTZ R23, R26, R60, !PT ;  /* 0x0000003c1a177209 */ /* 0x002fe40007810000 */
        /* <DEDUP_REMOVED lines=31> */
[----:B--2---:R-:W2:Y:S01]  /*7380*/  SHFL.BFLY PT, R2, R23, 0x2, 0x1f ;  /* 0x0c401f0017027f89 */ /* 0x004ea200000e0000 */
        /* <DEDUP_REMOVED lines=13> */
[----:B------:R-:W5:Y:S04]  /*7460*/  LDSM.16.MT88.4 R64, [R232+0x12000] ;  /* 0x01200000e840783b */ /* 0x000f680000004200 */
[----:B------:R-:W5:Y:S01]  /*7470*/  LDSM.16.MT88.4 R72, [R236+0x14000] ;  /* 0x01400000ec48783b */ /* 0x000f620000004200 */
[----:B-1----:R-:W-:-:S03]  /*7480*/  FMNMX.FTZ R164, R19, R164, !PT ;  /* 0x000000a413a47209 */ /* 0x002fc60007810000 */
[----:B------:R-:W1:Y:S01]  /*7490*/  LDSM.16.MT88.4 R80, [R234+0x14000] ;  /* 0x01400000ea50783b */ /* 0x000e620000004200 */
[----:B--2---:R-:W-:Y:S01]  /*74a0*/  FMNMX.FTZ R3, R2, R3, !PT ;  /* 0x0000000302037209 */ /* 0x004fe20007810000 */
[C---:B------:R-:W-:Y:S01]  /*74b0*/  FMUL.FTZ R202, R164.reuse, UR6 ;  /* 0x00000006a4ca7c20 */ /* 0x040fe20008410000 */
[----:B------:R-:W-:Y:S01]  /*74c0*/  FSETP.NEU.FTZ.AND P2, PT, R164, -INF , PT ;  /* 0xff800000a400780b */ /* 0x000fe20003f5d000 */
[----:B------:R-:W2:Y:S02]  /*74d0*/  LDSM.16.MT88.4 R88, [R233+0x14000] ;  /* 0x01400000e958783b */ /* 0x000ea40000004200 */
[C---:B------:R-:W-:Y:S01]  /*74e0*/  FMUL.FTZ R197, R3.reuse, UR6 ;  /* 0x0000000603c57c20 */ /* 0x040fe20008410000 */
[----:B------:R-:W-:Y:S01]  /*74f0*/  FSEL R202, R202, RZ, P2 ;  /* 0x000000ffcaca7208 */ /* 0x000fe20001000000 */
[----:B------:R-:W2:Y:S01]  /*7500*/  LDSM.16.MT88.4 R96, [R232+0x14000] ;  /* 0x01400000e860783b */ /* 0x000ea20000004200 */
[----:B------:R-:W-:-:S03]  /*7510*/  FSETP.NEU.FTZ.AND P2, PT, R3, -INF , PT ;  /* 0xff8000000300780b */ /* 0x000fc60003f5d000 */
[----:B------:R-:W2:Y:S01]  /*7520*/  LDSM.16.MT88.4 R104, [R236+0x16000] ;  /* 0x01600000ec68783b */ /* 0x000ea20000004200 */
[----:B------:R-:W-:Y:S01]  /*7530*/  FSEL R197, R197, RZ, P2 ;  /* 0x000000ffc5c57208 */ /* 0x000fe20001000000 */
[--C-:B------:R-:W-:Y:S01]  /*7540*/  FFMA.FTZ R173, R11, UR6, -R202.reuse ;  /* 0x000000060bad7c23 */ /* 0x100fe200080108ca */
[--C-:B------:R-:W-:Y:S01]  /*7550*/  FFMA.FTZ R2, R9, UR6, -R202.reuse ;  /* 0x0000000609027c23 */ /* 0x100fe200080108ca */
[----:B------:R-:W2:Y:S01]  /*7560*/  LDSM.16.MT88.4 R112, [R234+0x16000] ;  /* 0x01600000ea70783b */ /* 0x000ea20000004200 */
[--C-:B------:R-:W-:Y:S01]  /*7570*/  FFMA.FTZ R183, R27, UR6, -R202.reuse ;  /* 0x000000061bb77c23 */ /* 0x100fe200080108ca */
        /* <DEDUP_REMOVED lines=9> */
[----:B------:R-:W-:Y:S01]  /*7610*/  MUFU.EX2 R183, R183 ;  /* 0x000000b700b77308 */ /* 0x000fe20000000800 */
[----:B------:R-:W2:Y:S01]  /*7620*/  LDSM.16.MT88.4 R4, [R234+0x10800] ;  /* 0x01080000ea04783b */ /* 0x000ea20000004200 */
[--C-:B------:R-:W-:Y:S01]  /*7630*/  FFMA.FTZ R177, R15, UR6, -R202.reuse ;  /* 0x000000060fb17c23 */ /* 0x100fe200080108ca */
[--C-:B------:R-:W-:Y:S01]  /*7640*/  FFMA.FTZ R174, R13, UR6, -R202.reuse ;  /* 0x000000060dae7c23 */ /* 0x100fe200080108ca */
[--C-:B------:R-:W-:Y:S01]  /*7650*/  FFMA.FTZ R167, R14, UR6, -R197.reuse ;  /* 0x000000060ea77c23 */ /* 0x100fe200080108c5 */
[--C-:B------:R-:W-:Y:S01]  /*7660*/  FFMA.FTZ R0, R12, UR6, -R197.reuse ;  /* 0x000000060c007c23 */ /* 0x100fe200080108c5 */
[--C-:B------:R-:W-:Y:S01]  /*7670*/  FFMA.FTZ R175, R16, UR6, -R197.reuse ;  /* 0x0000000610af7c23 */ /* 0x100fe200080108c5 */
[----:B------:R-:W2:Y:S01]  /*7680*/  LDSM.16.MT88.4 R12, [R236+0x12800] ;  /* 0x01280000ec0c783b */ /* 0x000ea20000004200 */
[----:B------:R-:W3:Y:S01]  /*7690*/  MUFU.EX2 R180, R180 ;  /* 0x000000b400b47308 */ /* 0x000ee20000000800 */
[--C-:B------:R-:W-:Y:S01]  /*76a0*/  FFMA.FTZ R172, R20, UR6, -R197.reuse ;  /* 0x0000000614ac7c23 */ /* 0x100fe200080108c5 */
[--C-:B------:R-:W-:Y:S01]  /*76b0*/  FFMA.FTZ R184, R193, UR6, -R202.reuse ;  /* 0x00000006c1b87c23 */ /* 0x100fe200080108ca */
[----:B------:R-:W2:Y:S01]  /*76c0*/  LDSM.16.MT88.4 R16, [R236+0x10800] ;  /* 0x01080000ec10783b */ /* 0x000ea20000004200 */
[--C-:B------:R-:W-:Y:S01]  /*76d0*/  FFMA.FTZ R186, R191, UR6, -R202.reuse ;  /* 0x00000006bfba7c23 */ /* 0x100fe200080108ca */
[--C-:B------:R-:W-:Y:S01]  /*76e0*/  FFMA.FTZ R187, R187, UR6, -R202.reuse ;  /* 0x00000006bbbb7c23 */ /* 0x100fe200080108ca */
[--C-:B------:R-:W-:Y:S01]  /*76f0*/  FFMA.FTZ R189, R189, UR6, -R202.reuse ;  /* 0x00000006bdbd7c23 */ /* 0x100fe200080108ca */
[----:B------:R-:W-:Y:S01]  /*7700*/  LDSM.16.MT88.4 R32, [R232+0x10800] ;  /* 0x01080000e820783b */ /* 0x000fe20000004200 */
[----:B------:R-:W-:Y:S01]  /*7710*/  MUFU.EX2 R179, R179 ;  /* 0x000000b300b37308 */ /* 0x000fe20000000800 */
[--C-:B------:R-:W-:Y:S01]  /*7720*/  FFMA.FTZ R188, R188, UR6, -R197.reuse ;  /* 0x00000006bcbc7c23 */ /* 0x100fe200080108c5 */
[--C-:B------:R-:W-:Y:S01]  /*7730*/  FFMA.FTZ R191, R206, UR6, -R197.reuse ;  /* 0x00000006cebf7c23 */ /* 0x100fe200080108c5 */
[----:B------:R-:W-:Y:S01]  /*7740*/  LDSM.16.MT88.4 R28, [R234+0x12800] ;  /* 0x01280000ea1c783b */ /* 0x000fe20000004200 */
[--C-:B------:R-:W-:Y:S01]  /*7750*/  FFMA.FTZ R190, R190, UR6, -R197.reuse ;  /* 0x00000006bebe7c23 */ /* 0x100fe200080108c5 */
[--C-:B------:R-:W-:Y:S01]  /*7760*/  FFMA.FTZ R193, R204, UR6, -R197.reuse ;  /* 0x00000006ccc17c23 */ /* 0x100fe200080108c5 */
[--C-:B------:R-:W-:Y:S01]  /*7770*/  FFMA.FTZ R252, R199, UR6, -R202.reuse ;  /* 0x00000006c7fc7c23 */ /* 0x100fe200080108ca */
[----:B------:R-:W-:Y:S01]  /*7780*/  LDSM.16.MT88.4 R24, [R233+0x12800] ;  /* 0x01280000e918783b */ /* 0x000fe20000004200 */
[----:B------:R-:W4:Y:S01]  /*7790*/  MUFU.EX2 R176, R176 ;  /* 0x000000b000b07308 */ /* 0x000f220000000800 */
[----:B---3--:R-:W-:Y:S01]  /*77a0*/  F2FP.BF16.F32.PACK_AB R128, R180, R183 ;  /* 0x000000b7b480723e */ /* 0x008fe200000010ff */
[--C-:B------:R-:W-:Y:S01]  /*77b0*/  FFMA.FTZ R204, R205, UR6, -R202.reuse ;  /* 0x00000006cdcc7c23 */ /* 0x100fe200080108ca */
[----:B------:R-:W-:Y:S01]  /*77c0*/  LDSM.16.MT88.4 R168, [R233+0x10800] ;  /* 0x01080000e9a8783b */ /* 0x000fe20000004200 */
[--C-:B------:R-:W-:Y:S01]  /*77d0*/  FFMA.FTZ R203, R203, UR6, -R202.reuse ;  /* 0x00000006cbcb7c23 */ /* 0x100fe200080108ca */
[----:B------:R-:W-:Y:S01]  /*77e0*/  FFMA.FTZ R201, R201, UR6, -R202 ;  /* 0x00000006c9c97c23 */ /* 0x000fe200080108ca */
[--C-:B------:R-:W-:Y:S01]  /*77f0*/  FFMA.FTZ R199, R200, UR6, -R197.reuse ;  /* 0x00000006c8c77c23 */ /* 0x100fe200080108c5 */
[--C-:B------:R-:W-:Y:S01]  /*7800*/  FFMA.FTZ R198, R198, UR6, -R197.reuse ;  /* 0x00000006c6c67c23 */ /* 0x100fe200080108c5 */
[----:B------:R-:W-:Y:S01]  /*7810*/  MUFU.EX2 R182, R182 ;  /* 0x000000b600b67308 */ /* 0x000fe20000000800 */
[--C-:B------:R-:W-:Y:S01]  /*7820*/  FFMA.FTZ R196, R196, UR6, -R197.reuse ;  /* 0x00000006c4c47c23 */ /* 0x100fe200080108c5 */
[----:B------:R-:W-:Y:S01]  /*7830*/  FFMA.FTZ R251, R192, UR6, -R197 ;  /* 0x00000006c0fb7c23 */ /* 0x000fe200080108c5 */
[----:B------:R-:W-:Y:S01]  /*7840*/  FADD.FTZ R180, R183, R180 ;  /* 0x000000b4b7b47221 */ /* 0x000fe20000010000 */
[----:B------:R-:W-:-:S02]  /*7850*/  ULDC.64 UR6, c[0x0][0x218] ;  /* 0x0000860000067ab9 */ /* 0x000fc40000000a00 */
[----:B------:R-:W-:Y:S02]  /*7860*/  LEA R250, P2, R165, UR6, 0x1 ;  /* 0x00000006a5fa7c11 */ /* 0x000fe4000f8408ff */
[----:B------:R-:W3:Y:S01]  /*7870*/  MUFU.EX2 R185, R185 ;  /* 0x000000b900b97308 */ /* 0x000ee20000000800 */
[----:B----4-:R-:W-:Y:S01]  /*7880*/  F2FP.BF16.F32.PACK_AB R130, R176, R179 ;  /* 0x000000b3b082723e */ /* 0x010fe200000010ff */
[----:B------:R-:W-:Y:S01]  /*7890*/  FADD.FTZ R179, R179, R180 ;  /* 0x000000b4b3b37221 */ /* 0x000fe20000010000 */
[----:B------:R-:W-:-:S03]  /*78a0*/  LEA.HI.X R249, R165, UR7, R166, 0x1, P2 ;  /* 0x00000007a5f97c11 */ /* 0x000fc600090f0ca6 */
[----:B------:R-:W-:Y:S02]  /*78b0*/  FADD.FTZ R176, R176, R179 ;  /* 0x000000b3b0b07221 */ /* 0x000fe40000010000 */
[----:B------:R-:W-:Y:S08]  /*78c0*/  MUFU.EX2 R181, R181 ;  /* 0x000000b500b57308 */ /* 0x000ff00000000800 */
[----:B------:R-:W4:Y:S01]  /*78d0*/  MUFU.EX2 R178, R178 ;  /* 0x000000b200b27308 */ /* 0x000f220000000800 */
[----:B---3--:R-:W-:Y:S01]  /*78e0*/  F2FP.BF16.F32.PACK_AB R129, R185, R182 ;  /* 0x000000b6b981723e */ /* 0x008fe200000010ff */
[----:B------:R-:W-:-:S06]  /*78f0*/  FADD.FTZ R182, R182, R185 ;  /* 0x000000b9b6b67221 */ /* 0x000fcc0000010000 */
[----:B------:R-:W-:Y:S08]  /*7900*/  MUFU.EX2 R177, R177 ;  /* 0x000000b100b17308 */ /* 0x000ff00000000800 */
[----:B------:R-:W3:Y:S01]  /*7910*/  MUFU.EX2 R174, R174 ;  /* 0x000000ae00ae7308 */ /* 0x000ee20000000800 */
[----:B----4-:R-:W-:Y:S01]  /*7920*/  F2FP.BF16.F32.PACK_AB R131, R178, R181 ;  /* 0x000000b5b283723e */ /* 0x010fe200000010ff */
[----:B------:R-:W-:-:S04]  /*7930*/  FADD.FTZ R181, R181, R182 ;  /* 0x000000b6b5b57221 */ /* 0x000fc80000010000 */
[----:B------:R-:W-:Y:S02]  /*7940*/  FADD.FTZ R178, R178, R181 ;  /* 0x000000b5b2b27221 */ /* 0x000fe40000010000 */
[C---:B------:R-:W-:Y:S01]  /*7950*/  HMMA.16816.F32.BF16 R160, R128.reuse, R156, RZ ;  /* 0x0000009c80a0723c */ /* 0x040fe200000418ff */
[----:B------:R-:W-:Y:S05]  /*7960*/  MUFU.EX2 R173, R173 ;  /* 0x000000ad00ad7308 */ /* 0x000fea0000000800 */
[C---:B------:R-:W-:Y:S03]  /*7970*/  HMMA.16816.F32.BF16 R152, R128.reuse, R148, RZ ;  /* 0x000000948098723c */ /* 0x040fe600000418ff */
[----:B------:R-:W4:Y:S01]  /*7980*/  MUFU.EX2 R2, R2 ;  /* 0x0000000200027308 */ /* 0x000f220000000800 */
[C---:B---3--:R-:W-:Y:S01]  /*7990*/  F2FP.BF16.F32.PACK_AB R20, R174.reuse, R177 ;  /* 0x000000b1ae14723e */ /* 0x048fe200000010ff */
[----:B------:R-:W-:Y:S01]  /*79a0*/  FADD.FTZ R177, R177, R176 ;  /* 0x000000b0b1b17221 */ /* 0x000fe20000010000 */
[----:B------:R-:W-:Y:S03]  /*79b0*/  HMMA.16816.F32.BF16 R144, R128, R140, RZ ;  /* 0x0000008c8090723c */ /* 0x000fe600000418ff */
[----:B------:R-:W-:-:S02]  /*79c0*/  FADD.FTZ R174, R174, R177 ;  /* 0x000000b1aeae7221 */ /* 0x000fc40000010000 */
[----:B------:R-:W-:Y:S01]  /*79d0*/  MUFU.EX2 R175, R175 ;  /* 0x000000af00af7308 */ /* 0x000fe20000000800 */
[C---:B------:R-:W-:Y:S06]  /*79e0*/  HMMA.16816.F32.BF16 R136, R128.reuse, R132, RZ ;  /* 0x000000848088723c */ /* 0x040fec00000418ff */
[----:B------:R-:W-:Y:S01]  /*79f0*/  HMMA.16816.F32.BF16 R36, R128, R40, RZ ;  /* 0x000000288024723c */ /* 0x000fe200000418ff */
[----:B------:R-:W3:Y:S01]  /*7a00*/  MUFU.EX2 R172, R172 ;  /* 0x000000ac00ac7308 */ /* 0x000ee20000000800 */
[----:B----4-:R-:W-:Y:S01]  /*7a10*/  F2FP.BF16.F32.PACK_AB R22, R2, R173 ;  /* 0x000000ad0216723e */ /* 0x010fe200000010ff */
[----:B------:R-:W-:-:S03]  /*7a20*/  FADD.FTZ R173, R173, R174 ;  /* 0x000000aeadad7221 */ /* 0x000fc60000010000 */
[C---:B------:R-:W-:Y:S01]  /*7a30*/  HMMA.16816.F32.BF16 R44, R128.reuse, R48, RZ ;  /* 0x00000030802c723c */ /* 0x040fe200000418ff */
[----:B------:R-:W-:Y:S02]  /*7a40*/  FADD.FTZ R173, R2, R173 ;  /* 0x000000ad02ad7221 */ /* 0x000fe40000010000 */
[----:B------:R-:W-:Y:S03]  /*7a50*/  MUFU.EX2 R167, R167 ;  /* 0x000000a700a77308 */ /* 0x000fe60000000800 */
[C---:B------:R-:W-:Y:S05]  /*7a60*/  HMMA.16816.F32.BF16 R52, R128.reuse, R56, RZ ;  /* 0x000000388034723c */ /* 0x040fea00000418ff */
[----:B------:R-:W4:Y:S01]  /*7a70*/  MUFU.EX2 R0, R0 ;  /* 0x0000000000007308 */ /* 0x000f220000000800 */
[----:B-----5:R-:W-:Y:S01]  /*7a80*/  HMMA.16816.F32.BF16 R60, R128, R64, RZ ;  /* 0x00000040803c723c */ /* 0x020fe200000418ff */
[----:B---3--:R-:W-:Y:S01]  /*7a90*/  F2FP.BF16.F32.PACK_AB R21, R172, R175 ;  /* 0x000000afac15723e */ /* 0x008fe200000010ff */
[----:B------:R-:W-:-:S04]  /*7aa0*/  FADD.FTZ R175, R175, R178 ;  /* 0x000000b2afaf7221 */ /* 0x000fc80000010000 */
[----:B------:R-:W-:Y:S01]  /*7ab0*/  HMMA.16816.F32.BF16 R68, R128, R72, RZ ;  /* 0x000000488044723c */ /* 0x000fe200000418ff */
[----:B------:R-:W-:Y:S01]  /*7ac0*/  MUFU.EX2 R184, R184 ;  /* 0x000000b800b87308 */ /* 0x000fe20000000800 */
[----:B------:R-:W-:-:S04]  /*7ad0*/  FADD.FTZ R172, R172, R175 ;  /* 0x000000afacac7221 */ /* 0x000fc80000010000 */
[C---:B-1----:R-:W-:Y:S03]  /*7ae0*/  HMMA.16816.F32.BF16 R76, R128.reuse, R80, RZ ;  /* 0x00000050804c723c */ /* 0x042fe600000418ff */
[----:B------:R-:W1:Y:S01]  /*7af0*/  MUFU.EX2 R187, R187 ;  /* 0x000000bb00bb7308 */ /* 0x000e620000000800 */
[C---:B----4-:R-:W-:Y:S01]  /*7b00*/  F2FP.BF16.F32.PACK_AB R23, R0.reuse, R167 ;  /* 0x000000a70017723e */ /* 0x050fe200000010ff */
[----:B------:R-:W-:Y:S01]  /*7b10*/  FADD.FTZ R167, R167, R172 ;  /* 0x000000aca7a77221 */ /* 0x000fe20000010000 */
[C---:B--2---:R-:W-:Y:S03]  /*7b20*/  HMMA.16816.F32.BF16 R84, R128.reuse, R88, RZ ;  /* 0x000000588054723c */ /* 0x044fe600000418ff */
[----:B------:R-:W-:Y:S02]  /*7b30*/  FADD.FTZ R167, R0, R167 ;  /* 0x000000a700a77221 */ /* 0x000fe40000010000 */
[----:B------:R-:W-:Y:S01]  /*7b40*/  MUFU.EX2 R186, R186 ;  /* 0x000000ba00ba7308 */ /* 0x000fe20000000800 */
[C---:B------:R-:W-:Y:S06]  /*7b50*/  HMMA.16816.F32.BF16 R92, R128.reuse, R96, RZ ;  /* 0x00000060805c723c */ /* 0x040fec00000418ff */
[C---:B------:R-:W-:Y:S01]  /*7b60*/  HMMA.16816.F32.BF16 R100, R128.reuse, R104, RZ ;  /* 0x000000688064723c */ /* 0x040fe200000418ff */
[----:B------:R-:W-:Y:S05]  /*7b70*/  MUFU.EX2 R189, R189 ;  /* 0x000000bd00bd7308 */ /* 0x000fea0000000800 */
[C---:B------:R-:W-:Y:S03]  /*7b80*/  HMMA.16816.F32.BF16 R108, R128.reuse, R112, RZ ;  /* 0x00000070806c723c */ /* 0x040fe600000418ff */
[----:B------:R-:W-:Y:S03]  /*7b90*/  MUFU.EX2 R188, R188 ;  /* 0x000000bc00bc7308 */ /* 0x000fe60000000800 */
[C---:B------:R-:W-:Y:S05]  /*7ba0*/  HMMA.16816.F32.BF16 R116, R128.reuse, R120, RZ ;  /* 0x000000788074723c */ /* 0x040fea00000418ff */
        /* <DEDUP_REMOVED lines=10> */
[----:B------:R-:W4:Y:S05]  /*7c50*/  MUFU.EX2 R203, R203 ;  /* 0x000000cb00cb7308 */ /* 0x000f2a0000000800 */
        /* <DEDUP_REMOVED lines=15> */
[C---:B------:R-:W-:Y:S06]  /*7d50*/  HMMA.16816.F32.BF16 R124, R128.reuse, R8, RZ ;  /* 0x00000008807c723c */ /* 0x040fec00000418ff */
[----:B------:R-:W-:Y:S01]  /*7d60*/  HMMA.16816.F32.BF16 R128, R128, R10, RZ ;  /* 0x0000000a8080723c */ /* 0x000fe200000418ff */
[----:B------:R-:W1:Y:S05]  /*7d70*/  LDSM.16.MT88.4 R8, [R232+0x12800] ;  /* 0x01280000e808783b */ /* 0x000e6a0000004200 */
[C---:B------:R-:W-:Y:S06]  /*7d80*/  HMMA.16816.F32.BF16 R152, R20.reuse, R4, R152 ;  /* 0x000000041498723c */ /* 0x040fec0000041898 */
[C---:B------:R-:W-:Y:S01]  /*7d90*/  HMMA.16816.F32.BF16 R148, R20.reuse, R6, R148 ;  /* 0x000000061494723c */ /* 0x040fe20000041894 */
[----:B------:R-:W2:Y:S05]  /*7da0*/  LDSM.16.MT88.4 R4, [R234+0x14800] ;  /* 0x01480000ea04783b */ /* 0x000eaa0000004200 */
[C---:B------:R-:W-:Y:S06]  /*7db0*/  HMMA.16816.F32.BF16 R36, R20.reuse, R12, R36 ;  /* 0x0000000c1424723c */ /* 0x040fec0000041824 */
[C---:B------:R-:W-:Y:S01]  /*7dc0*/  HMMA.16816.F32.BF16 R40, R20.reuse, R14, R40 ;  /* 0x0000000e1428723c */ /* 0x040fe20000041828 */
[----:B------:R-:W3:Y:S05]  /*7dd0*/  LDSM.16.MT88.4 R12, [R233+0x14800] ;  /* 0x01480000e90c783b */ /* 0x000eea0000004200 */
[C---:B------:R-:W-:Y:S06]  /*7de0*/  HMMA.16816.F32.BF16 R160, R20.reuse, R16, R160 ;  /* 0x0000001014a0723c */ /* 0x040fec00000418a0 */
[C---:B------:R-:W-:Y:S01]  /*7df0*/  HMMA.16816.F32.BF16 R156, R20.reuse, R18, R156 ;  /* 0x00000012149c723c */ /* 0x040fe2000004189c */
[----:B------:R-:W-:Y:S05]  /*7e00*/  LDSM.16.MT88.4 R16, [R236+0x14800] ;  /* 0x01480000ec10783b */ /* 0x000fea0000004200 */
        /* <DEDUP_REMOVED lines=23> */
[----:B------:R-:W5:Y:S05]  /*7f80*/  LDSM.16.MT88.4 R16, [R233+0x11000] ;  /* 0x01100000e910783b */ /* 0x000f6a0000004200 */
[C---:B--2---:R-:W-:Y:S06]  /*7f90*/  HMMA.16816.F32.BF16 R116, R20.reuse, R4, R116 ;  /* 0x000000041474723c */ /* 0x044fec0000041874 */
        /* <DEDUP_REMOVED lines=14> */
[----:B---3--:R-:W-:Y:S01]  /*8080*/  HMMA.16816.F32.BF16 R160, R4, R12, R160 ;  /* 0x0000000c04a0723c */ /* 0x008fe200000418a0 */
[----:B------:R-:W-:Y:S01]  /*8090*/  FADD.FTZ R189, R189, R186 ;  /* 0x000000babdbd7221 */ /* 0x000fe20000010000 */
[----:B------:R-:W-:-:S04]  /*80a0*/  FADD.FTZ R190, R193, R190 ;  /* 0x000000bec1be7221 */ /* 0x000fc80000010000 */
[C---:B------:R-:W-:Y:S01]  /*80b0*/  HMMA.16816.F32.BF16 R156, R4.reuse, R14, R156 ;  /* 0x0000000e049c723c */ /* 0x040fe2000004189c */
[----:B------:R-:W2:Y:S05]  /*80c0*/  LDSM.16.MT88.4 R12, [R233+0x13000] ;  /* 0x01300000e90c783b */ /* 0x000eaa0000004200 */
[C---:B-1----:R-:W-:Y:S06]  /*80d0*/  HMMA.16816.F32.BF16 R152, R4.reuse, R8, R152 ;  /* 0x000000080498723c */ /* 0x042fec0000041898 */
[----:B------:R-:W-:Y:S01]  /*80e0*/  HMMA.16816.F32.BF16 R148, R4, R10, R148 ;  /* 0x0000000a0494723c */ /* 0x000fe20000041894 */
[----:B------:R-:W1:Y:S05]  /*80f0*/  LDSM.16.MT88.4 R8, [R234+0x15000] ;  /* 0x01500000ea08783b */ /* 0x000e6a0000004200 */
[C---:B------:R-:W-:Y:S06]  /*8100*/  HMMA.16816.F32.BF16 R100, R20.reuse, R32, R100 ;  /* 0x000000201464723c */ /* 0x040fec0000041864 */
[C---:B------:R-:W-:Y:S01]  /*8110*/  HMMA.16816.F32.BF16 R104, R20.reuse, R34, R104 ;  /* 0x000000221468723c */ /* 0x040fe20000041868 */
[----:B------:R-:W-:Y:S05]  /*8120*/  LDSM.16.MT88.4 R32, [R234+0x13000] ;  /* 0x01300000ea20783b */ /* 0x000fea0000004200 */
[C---:B----4-:R-:W-:Y:S06]  /*8130*/  HMMA.16816.F32.BF16 R108, R20.reuse, R24, R108 ;  /* 0x00000018146c723c */ /* 0x050fec000004186c */
[C---:B------:R-:W-:Y:S01]  /*8140*/  HMMA.16816.F32.BF16 R112, R20.reuse, R26, R112 ;  /* 0x0000001a1470723c */ /* 0x040fe20000041870 */
[----:B------:R-:W3:Y:S05]  /*8150*/  LDSM.16.MT88.4 R24, [R232+0x11000] ;  /* 0x01100000e818783b */ /* 0x000eea0000004200 */
[C---:B------:R-:W-:Y:S06]  /*8160*/  HMMA.16816.F32.BF16 R124, R20.reuse, R28, R124 ;  /* 0x0000001c147c723c */ /* 0x040fec000004187c */
[----:B------:R-:W-:Y:S01]  /*8170*/  HMMA.16816.F32.BF16 R128, R20, R30, R128 ;  /* 0x0000001e1480723c */ /* 0x000fe20000041880 */
[----:B------:R-:W4:Y:S04]  /*8180*/  LDSM.16.MT88.4 R20, [R236+0x15000] ;  /* 0x01500000ec14783b */ /* 0x000f280000004200 */
[----:B------:R-:W-:Y:S01]  /*8190*/  LDSM.16.MT88.4 R28, [R232+0x13000] ;  /* 0x01300000e81c783b */ /* 0x000fe20000004200 */
[C---:B-----5:R-:W-:Y:S06]  /*81a0*/  HMMA.16816.F32.BF16 R144, R4.reuse, R16, R144 ;  /* 0x000000100490723c */ /* 0x060fec0000041890 */
[C---:B------:R-:W-:Y:S01]  /*81b0*/  HMMA.16816.F32.BF16 R140, R4.reuse, R18, R140 ;  /* 0x00000012048c723c */ /* 0x040fe2000004188c */
[----:B------:R-:W5:Y:S05]  /*81c0*/  LDSM.16.MT88.4 R16, [R233+0x15000] ;  /* 0x01500000e910783b */ /* 0x000f6a0000004200 */
        /* <DEDUP_REMOVED lines=54> */
[C---:B-1----:R-:W-:Y:S06]  /*8530*/  HMMA.16816.F32.BF16 R144, R4.reuse, R8, R144 ;  /* 0x000000080490723c */ /* 0x042fec0000041890 */
[C---:B------:R-:W-:Y:S01]  /*8540*/  HMMA.16816.F32.BF16 R140, R4.reuse, R10, R140 ;  /* 0x0000000a048c723c */ /* 0x040fe2000004188c */
[----:B------:R-:W1:Y:S05]  /*8550*/  LDSM.16.MT88.4 R8, [R233+0x15800] ;  /* 0x01580000e908783b */ /* 0x000e6a0000004200 */
        /* <DEDUP_REMOVED lines=30> */
[C---:B--2---:R-:W-:Y:S06]  /*8740*/  HMMA.16816.F32.BF16 R116, R4.reuse, R12, R116 ;  /* 0x0000000c0474723c */ /* 0x044fec0000041874 */
        /* <DEDUP_REMOVED lines=19> */
.L_x_1616:
        /* <DEDUP_REMOVED lines=78> */
.L_x_1613:
        /* <DEDUP_REMOVED lines=114> */
[----:B------:R3:W-:Y:S04]  /*9480*/  @!P3 LDGSTS.E.BYPASS.LTC128B.128 [R243+0x17800], desc[UR20][R214.64+0x180] ;  /* 0x17800180d6f3bfae */ /* 0x0007e8000b901d54 */
[----:B------:R-:W-:Y:S04]  /*9490*/  LDSM.16.M88.4 R168, [R242] ;  /* 0x00000000f2a8783b */ /* 0x000fe80000000200 */
[----:B------:R-:W4:Y:S04]  /*94a0*/  LDSM.16.M88.4 R172, [R241+0x8000] ;  /* 0x00800000f1ac783b */ /* 0x000f280000000200 */
[----:B------:R-:W5:Y:S04]  /*94b0*/  LDSM.16.M88.4 R176, [R241+0x8800] ;  /* 0x00880000f1b0783b */ /* 0x000f680000000200 */
[----:B------:R-:W5:Y:S04]  /*94c0*/  LDSM.16.M88.4 R180, [R241+0x9000] ;  /* 0x00900000f1b4783b */ /* 0x000f680000000200 */
[----:B------:R-:W5:Y:S04]  /*94d0*/  LDSM.16.M88.4 R184, [R241+0x9800] ;  /* 0x00980000f1b8783b */ /* 0x000f680000000200 */
[----:B------:R-:W0:Y:S04]  /*94e0*/  LDGDEPBAR ;  /* 0x00000000000079af */ /* 0x000e280000000000 */
[----:B------:R-:W-:Y:S04]  /*94f0*/  LDSM.16.M88.4 R188, [R240] ;  /* 0x00000000f0bc783b */ /* 0x000fe80000000200 */
[----:B------:R-:W5:Y:S04]  /*9500*/  LDSM.16.M88.4 R192, [R239] ;  /* 0x00000000efc0783b */ /* 0x000f680000000200 */
[----:B-1----:R-:W1:Y:S04]  /*9510*/  LDSM.16.M88.4 R196, [R231] ;  /* 0x00000000e7c4783b */ /* 0x002e680000000200 */
[----:B------:R-:W1:Y:S04]  /*9520*/  LDSM.16.M88.4 R200, [R230] ;  /* 0x00000000e6c8783b */ /* 0x000e680000000200 */
[----:B--2---:R-:W2:Y:S01]  /*9530*/  LDSM.16.M88.4 R204, [R229] ;  /* 0x00000000e5cc783b */ /* 0x004ea20000000200 */
[C---:B----4-:R-:W-:Y:S03]  /*9540*/  HMMA.16816.F32.BF16 R4, R168.reuse, R172, RZ ;  /* 0x000000aca804723c */ /* 0x050fe600000418ff */
[----:B------:R-:W-:Y:S04]  /*9550*/  LDSM.16.M88.4 R208, [R238] ;  /* 0x00000000eed0783b */ /* 0x000fe80000000200 */
[----:B---3--:R-:W3:Y:S01]  /*9560*/  LDSM.16.M88.4 R212, [R235+0x8000] ;  /* 0x00800000ebd4783b */ /* 0x008ee20000000200 */
[C---:B------:R-:W-:Y:S03]  /*9570*/  HMMA.16816.F32.BF16 R8, R168.reuse, R174, RZ ;  /* 0x000000aea808723c */ /* 0x040fe600000418ff */
[----:B------:R-:W-:Y:S03]  /*9580*/  LDSM.16.M88.4 R172, [R235+0x9000] ;  /* 0x00900000ebac783b */ /* 0x000fe60000000200 */
[C---:B-----5:R-:W-:Y:S06]  /*9590*/  HMMA.16816.F32.BF16 R12, R168.reuse, R176, RZ ;  /* 0x000000b0a80c723c */ /* 0x060fec00000418ff */
[C---:B------:R-:W-:Y:S01]  /*95a0*/  HMMA.16816.F32.BF16 R16, R168.reuse, R178, RZ ;  /* 0x000000b2a810723c */ /* 0x040fe200000418ff */
[----:B------:R-:W-:Y:S05]  /*95b0*/  LDSM.16.M88.4 R176, [R235+0x9800] ;  /* 0x00980000ebb0783b */ /* 0x000fea0000000200 */
[C---:B------:R-:W-:Y:S06]  /*95c0*/  HMMA.16816.F32.BF16 R20, R168.reuse, R180, RZ ;  /* 0x000000b4a814723c */ /* 0x040fec00000418ff */
[C---:B------:R-:W-:Y:S01]  /*95d0*/  HMMA.16816.F32.BF16 R24, R168.reuse, R182, RZ ;  /* 0x000000b6a818723c */ /* 0x040fe200000418ff */
[----:B------:R-:W-:Y:S05]  /*95e0*/  LDSM.16.M88.4 R180, [R237] ;  /* 0x00000000edb4783b */ /* 0x000fea0000000200 */
[C---:B------:R-:W-:Y:S06]  /*95f0*/  HMMA.16816.F32.BF16 R28, R168.reuse, R184, RZ ;  /* 0x000000b8a81c723c */ /* 0x040fec00000418ff */
[----:B------:R-:W-:Y:S01]  /*9600*/  HMMA.16816.F32.BF16 R32, R168, R186, RZ ;  /* 0x000000baa820723c */ /* 0x000fe200000418ff */
[----:B------:R-:W4:Y:S04]  /*9610*/  LDSM.16.M88.4 R168, [R235+0x8800] ;  /* 0x00880000eba8783b */ /* 0x000f280000000200 */
[----:B------:R-:W5:Y:S01]  /*9620*/  LDSM.16.M88.4 R184, [R228] ;  /* 0x00000000e4b8783b */ /* 0x000f620000000200 */
[C---:B------:R-:W-:Y:S06]  /*9630*/  HMMA.16816.F32.BF16 R4, R188.reuse, R192, R4 ;  /* 0x000000c0bc04723c */ /* 0x040fec0000041804 */
[C---:B------:R-:W-:Y:S01]  /*9640*/  HMMA.16816.F32.BF16 R8, R188.reuse, R194, R8 ;  /* 0x000000c2bc08723c */ /* 0x040fe20000041808 */
[----:B------:R-:W-:Y:S05]  /*9650*/  LDSM.16.M88.4 R192, [R228+0x1000] ;  /* 0x00100000e4c0783b */ /* 0x000fea0000000200 */
[C---:B-1----:R-:W-:Y:S06]  /*9660*/  HMMA.16816.F32.BF16 R12, R188.reuse, R196, R12 ;  /* 0x000000c4bc0c723c */ /* 0x042fec000004180c */
[C---:B------:R-:W-:Y:S01]  /*9670*/  HMMA.16816.F32.BF16 R16, R188.reuse, R198, R16 ;  /* 0x000000c6bc10723c */ /* 0x040fe20000041810 */
[----:B------:R-:W-:Y:S05]  /*9680*/  LDSM.16.M88.4 R196, [R228+0x1800] ;  /* 0x00180000e4c4783b */ /* 0x000fea0000000200 */
[C---:B------:R-:W-:Y:S06]  /*9690*/  HMMA.16816.F32.BF16 R20, R188.reuse, R200, R20 ;  /* 0x000000c8bc14723c */ /* 0x040fec0000041814 */
[C---:B------:R-:W-:Y:S01]  /*96a0*/  HMMA.16816.F32.BF16 R24, R188.reuse, R202, R24 ;  /* 0x000000cabc18723c */ /* 0x040fe20000041818 */
[----:B------:R-:W-:Y:S05]  /*96b0*/  LDSM.16.M88.4 R200, [R242+0x2000] ;  /* 0x00200000f2c8783b */ /* 0x000fea0000000200 */
[C---:B--2---:R-:W-:Y:S06]  /*96c0*/  HMMA.16816.F32.BF16 R28, R188.reuse, R204, R28 ;  /* 0x000000ccbc1c723c */ /* 0x044fec000004181c */
[----:B------:R-:W-:Y:S01]  /*96d0*/  HMMA.16816.F32.BF16 R32, R188, R206, R32 ;  /* 0x000000cebc20723c */ /* 0x000fe20000041820 */
[----:B------:R-:W1:Y:S04]  /*96e0*/  LDSM.16.M88.4 R188, [R228+0x800] ;  /* 0x00080000e4bc783b */ /* 0x000e680000000200 */
[----:B------:R-:W2:Y:S01]  /*96f0*/  LDSM.16.M88.4 R204, [R241+0xa000] ;  /* 0x00a00000f1cc783b */ /* 0x000ea20000000200 */
[C---:B---3--:R-:W-:Y:S06]  /*9700*/  HMMA.16816.F32.BF16 R4, R208.reuse, R212, R4 ;  /* 0x000000d4d004723c */ /* 0x048fec0000041804 */
[C---:B------:R-:W-:Y:S01]  /*9710*/  HMMA.16816.F32.BF16 R8, R208.reuse, R214, R8 ;  /* 0x000000d6d008723c */ /* 0x040fe20000041808 */
[----:B------:R-:W-:Y:S05]  /*9720*/  LDSM.16.M88.4 R212, [R227] ;  /* 0x00000000e3d4783b */ /* 0x000fea0000000200 */
[C---:B----4-:R-:W-:Y:S06]  /*9730*/  HMMA.16816.F32.BF16 R12, R208.reuse, R168, R12 ;  /* 0x000000a8d00c723c */ /* 0x050fec000004180c */
[C---:B------:R-:W-:Y:S01]  /*9740*/  HMMA.16816.F32.BF16 R16, R208.reuse, R170, R16 ;  /* 0x000000aad010723c */ /* 0x040fe20000041810 */
[----:B------:R-:W3:Y:S05]  /*9750*/  LDSM.16.M88.4 R168, [R241+0xa800] ;  /* 0x00a80000f1a8783b */ /* 0x000eea0000000200 */
[C---:B------:R-:W-:Y:S06]  /*9760*/  HMMA.16816.F32.BF16 R20, R208.reuse, R172, R20 ;  /* 0x000000acd014723c */ /* 0x040fec0000041814 */
[C---:B------:R-:W-:Y:S01]  /*9770*/  HMMA.16816.F32.BF16 R24, R208.reuse, R174, R24 ;  /* 0x000000aed018723c */ /* 0x040fe20000041818 */
[----:B------:R-:W4:Y:S05]  /*9780*/  LDSM.16.M88.4 R172, [R241+0xb000] ;  /* 0x00b00000f1ac783b */ /* 0x000f2a0000000200 */
[C---:B------:R-:W-:Y:S06]  /*9790*/  HMMA.16816.F32.BF16 R28, R208.reuse, R176, R28 ;  /* 0x000000b0d01c723c */ /* 0x040fec000004181c */
[----:B------:R-:W-:Y:S01]  /*97a0*/  HMMA.16816.F32.BF16 R32, R208, R178, R32 ;  /* 0x000000b2d020723c */ /* 0x000fe20000041820 */
[----:B------:R-:W4:Y:S04]  /*97b0*/  LDSM.16.M88.4 R176, [R241+0xb800] ;  /* 0x00b80000f1b0783b */ /* 0x000f280000000200 */
[----:B------:R-:W4:Y:S01]  /*97c0*/  LDSM.16.M88.4 R208, [R240+0x2000] ;  /* 0x00200000f0d0783b */ /* 0x000f220000000200 */
[C---:B-----5:R-:W-:Y:S06]  /*97d0*/  HMMA.16816.F32.BF16 R4, R180.reuse, R184, R4 ;  /* 0x000000b8b404723c */ /* 0x060fec0000041804 */
[C---:B------:R-:W-:Y:S01]  /*97e0*/  HMMA.16816.F32.BF16 R8, R180.reuse, R186, R8 ;  /* 0x000000bab408723c */ /* 0x040fe20000041808 */
[----:B------:R-:W-:Y:S05]  /*97f0*/  LDSM.16.M88.4 R184, [R225] ;  /* 0x00000000e1b8783b */ /* 0x000fea0000000200 */
[C---:B-1----:R-:W-:Y:S06]  /*9800*/  HMMA.16816.F32.BF16 R12, R180.reuse, R188, R12 ;  /* 0x000000bcb40c723c */ /* 0x042fec000004180c */
[C---:B------:R-:W-:Y:S01]  /*9810*/  HMMA.16816.F32.BF16 R16, R180.reuse, R190, R16 ;  /* 0x000000beb410723c */ /* 0x040fe20000041810 */
[----:B------:R-:W-:Y:S05]  /*9820*/  LDSM.16.M88.4 R188, [R224] ;  /* 0x00000000e0bc783b */ /* 0x000fea0000000200 */
[C---:B------:R-:W-:Y:S06]  /*9830*/  HMMA.16816.F32.BF16 R20, R180.reuse, R192, R20 ;  /* 0x000000c0b414723c */ /* 0x040fec0000041814 */
[C---:B------:R-:W-:Y:S01]  /*9840*/  HMMA.16816.F32.BF16 R24, R180.reuse, R194, R24 ;  /* 0x000000c2b418723c */ /* 0x040fe20000041818 */
[----:B------:R-:W-:Y:S05]  /*9850*/  LDSM.16.M88.4 R192, [R238+0x2000] ;  /* 0x00200000eec0783b */ /* 0x000fea0000000200 */
[C---:B------:R-:W-:Y:S06]  /*9860*/  HMMA.16816.F32.BF16 R28, R180.reuse, R196, R28 ;  /* 0x000000c4b41c723c */ /* 0x040fec000004181c */
[----:B------:R-:W-:Y:S01]  /*9870*/  HMMA.16816.F32.BF16 R32, R180, R198, R32 ;  /* 0x000000c6b420723c */ /* 0x000fe20000041820 */
[----:B------:R-:W1:Y:S04]  /*9880*/  LDSM.16.M88.4 R180, [R226] ;  /* 0x00000000e2b4783b */ /* 0x000e680000000200 */
        /* <DEDUP_REMOVED lines=10> */
[C---:B------:R-:W-:Y:S06]  /*9930*/  HMMA.16816.F32.BF16 R28, R200.reuse, R176, R28 ;  /* 0x000000b0c81c723c */ /* 0x040fec000004181c */
[----:B------:R-:W-:Y:S01]  /*9940*/  HMMA.16816.F32.BF16 R32, R200, R178, R32 ;  /* 0x000000b2c820723c */ /* 0x000fe20000041820 */
[----:B------:R-:W4:Y:S04]  /*9950*/  LDSM.16.M88.4 R176, [R235+0xb800] ;  /* 0x00b80000ebb0783b */ /* 0x000f280000000200 */
[----:B------:R-:W4:Y:S01]  /*9960*/  LDSM.16.M88.4 R200, [R237+0x2000] ;  /* 0x00200000edc8783b */ /* 0x000f220000000200 */
[C---:B------:R-:W-:Y:S06]  /*9970*/  HMMA.16816.F32.BF16 R4, R208.reuse, R212, R4 ;  /* 0x000000d4d004723c */ /* 0x040fec0000041804 */
[C---:B------:R-:W-:Y:S01]  /*9980*/  HMMA.16816.F32.BF16 R8, R208.reuse, R214, R8 ;  /* 0x000000d6d008723c */ /* 0x040fe20000041808 */
[----:B------:R-:W-:Y:S05]  /*9990*/  LDSM.16.M88.4 R212, [R241+0xc000] ;  /* 0x00c00000f1d4783b */ /* 0x000fea0000000200 */
[C---:B-1----:R-:W-:Y:S06]  /*99a0*/  HMMA.16816.F32.BF16 R12, R208.reuse, R180, R12 ;  /* 0x000000b4d00c723c */ /* 0x042fec000004180c */
[C---:B------:R-:W-:Y:S01]  /*99b0*/  HMMA.16816.F32.BF16 R16, R208.reuse, R182, R16 ;  /* 0x000000b6d010723c */ /* 0x040fe20000041810 */
[----:B------:R-:W1:Y:S05]  /*99c0*/  LDSM.16.M88.4 R180, [R228+0x2800] ;  /* 0x00280000e4b4783b */ /* 0x000e6a0000000200 */
[C---:B------:R-:W-:Y:S06]  /*99d0*/  HMMA.16816.F32.BF16 R20, R208.reuse, R184, R20 ;  /* 0x000000b8d014723c */ /* 0x040fec0000041814 */
[C---:B------:R-:W-:Y:S01]  /*99e0*/  HMMA.16816.F32.BF16 R24, R208.reuse, R186, R24 ;  /* 0x000000bad018723c */ /* 0x040fe20000041818 */
[----:B------:R-:W1:Y:S05]  /*99f0*/  LDSM.16.M88.4 R184, [R228+0x3000] ;  /* 0x00300000e4b8783b */ /* 0x000e6a0000000200 */
[C---:B------:R-:W-:Y:S06]  /*9a00*/  HMMA.16816.F32.BF16 R28, R208.reuse, R188, R28 ;  /* 0x000000bcd01c723c */ /* 0x040fec000004181c */
[----:B------:R-:W-:Y:S01]  /*9a10*/  HMMA.16816.F32.BF16 R32, R208, R190, R32 ;  /* 0x000000bed020723c */ /* 0x000fe20000041820 */
[----:B------:R-:W1:Y:S04]  /*9a20*/  LDSM.16.M88.4 R188, [R228+0x3800] ;  /* 0x00380000e4bc783b */ /* 0x000e680000000200 */
[----:B------:R-:W1:Y:S01]  /*9a30*/  LDSM.16.M88.4 R208, [R242+0x4000] ;  /* 0x00400000f2d0783b */ /* 0x000e620000000200 */
[C---:B-----5:R-:W-:Y:S06]  /*9a40*/  HMMA.16816.F32.BF16 R4, R192.reuse, R196, R4 ;  /* 0x000000c4c004723c */ /* 0x060fec0000041804 */
[C---:B------:R-:W-:Y:S01]  /*9a50*/  HMMA.16816.F32.BF16 R8, R192.reuse, R198, R8 ;  /* 0x000000c6c008723c */ /* 0x040fe20000041808 */
[----:B------:R-:W-:Y:S05]  /*9a60*/  LDSM.16.M88.4 R196, [R223] ;  /* 0x00000000dfc4783b */ /* 0x000fea0000000200 */
[C---:B--2---:R-:W-:Y:S06]  /*9a70*/  HMMA.16816.F32.BF16 R12, R192.reuse, R168, R12 ;  /* 0x000000a8c00c723c */ /* 0x044fec000004180c */
[C---:B------:R-:W-:Y:S01]  /*9a80*/  HMMA.16816.F32.BF16 R16, R192.reuse, R170, R16 ;  /* 0x000000aac010723c */ /* 0x040fe20000041810 */
[----:B------:R-:W2:Y:S05]  /*9a90*/  LDSM.16.M88.4 R168, [R241+0xc800] ;  /* 0x00c80000f1a8783b */ /* 0x000eaa0000000200 */
[C---:B---3--:R-:W-:Y:S06]  /*9aa0*/  HMMA.16816.F32.BF16 R20, R192.reuse, R172, R20 ;  /* 0x000000acc014723c */ /* 0x048fec0000041814 */
[C---:B------:R-:W-:Y:S01]  /*9ab0*/  HMMA.16816.F32.BF16 R24, R192.reuse, R174, R24 ;  /* 0x000000aec018723c */ /* 0x040fe20000041818 */
[----:B------:R-:W3:Y:S05]  /*9ac0*/  LDSM.16.M88.4 R172, [R241+0xd000] ;  /* 0x00d00000f1ac783b */ /* 0x000eea0000000200 */
[C---:B----4-:R-:W-:Y:S06]  /*9ad0*/  HMMA.16816.F32.BF16 R28, R192.reuse, R176, R28 ;  /* 0x000000b0c01c723c */ /* 0x050fec000004181c */
[----:B------:R-:W-:Y:S01]  /*9ae0*/  HMMA.16816.F32.BF16 R32, R192, R178, R32 ;  /* 0x000000b2c020723c */ /* 0x000fe20000041820 */
[----:B------:R-:W4:Y:S04]  /*9af0*/  LDSM.16.M88.4 R176, [R241+0xd800] ;  /* 0x00d80000f1b0783b */ /* 0x000f280000000200 */
[----:B------:R-:W5:Y:S01]  /*9b00*/  LDSM.16.M88.4 R192, [R240+0x4000] ;  /* 0x00400000f0c0783b */ /* 0x000f620000000200 */
[C---:B------:R-:W-:Y:S06]  /*9b10*/  HMMA.16816.F32.BF16 R4, R200.reuse, R204, R4 ;  /* 0x000000ccc804723c */ /* 0x040fec0000041804 */
[C---:B------:R-:W-:Y:S01]  /*9b20*/  HMMA.16816.F32.BF16 R8, R200.reuse, R206, R8 ;  /* 0x000000cec808723c */ /* 0x040fe20000041808 */
[----:B------:R-:W-:Y:S05]  /*9b30*/  LDSM.16.M88.4 R204, [R235+0xc000] ;  /* 0x00c00000ebcc783b */ /* 0x000fea0000000200 */
[C---:B-1----:R-:W-:Y:S06]  /*9b40*/  HMMA.16816.F32.BF16 R12, R200.reuse, R180, R12 ;  /* 0x000000b4c80c723c */ /* 0x042fec000004180c */
[C---:B------:R-:W-:Y:S01]  /*9b50*/  HMMA.16816.F32.BF16 R16, R200.reuse, R182, R16 ;  /* 0x000000b6c810723c */ /* 0x040fe20000041810 */
[----:B------:R-:W1:Y:S05]  /*9b60*/  LDSM.16.M88.4 R180, [R222] ;  /* 0x00000000deb4783b */ /* 0x000e6a0000000200 */
[C---:B------:R-:W-:Y:S06]  /*9b70*/  HMMA.16816.F32.BF16 R20, R200.reuse, R184, R20 ;  /* 0x000000b8c814723c */ /* 0x040fec0000041814 */
[C---:B------:R-:W-:Y:S01]  /*9b80*/  HMMA.16816.F32.BF16 R24, R200.reuse, R186, R24 ;  /* 0x000000bac818723c */ /* 0x040fe20000041818 */
[----:B------:R-:W1:Y:S05]  /*9b90*/  LDSM.16.M88.4 R184, [R221] ;  /* 0x00000000ddb8783b */ /* 0x000e6a0000000200 */
[C---:B------:R-:W-:Y:S06]  /*9ba0*/  HMMA.16816.F32.BF16 R28, R200.reuse, R188, R28 ;  /* 0x000000bcc81c723c */ /* 0x040fec000004181c */
[----:B------:R-:W-:Y:S01]  /*9bb0*/  HMMA.16816.F32.BF16 R32, R200, R190, R32 ;  /* 0x000000bec820723c */ /* 0x000fe20000041820 */
[----:B------:R-:W1:Y:S04]  /*9bc0*/  LDSM.16.M88.4 R188, [R220] ;  /* 0x00000000dcbc783b */ /* 0x000e680000000200 */
[----:B------:R-:W1:Y:S01]  /*9bd0*/  LDSM.16.M88.4 R200, [R238+0x4000] ;  /* 0x00400000eec8783b */ /* 0x000e620000000200 */
[C---:B------:R-:W-:Y:S06]  /*9be0*/  HMMA.16816.F32.BF16 R4, R208.reuse, R212, R4 ;  /* 0x000000d4d004723c */ /* 0x040fec0000041804 */
[C---:B------:R-:W-:Y:S01]  /*9bf0*/  HMMA.16816.F32.BF16 R8, R208.reuse, R214, R8 ;  /* 0x000000d6d008723c */ /* 0x040fe20000041808 */
[----:B------:R-:W-:Y:S05]  /*9c00*/  LDSM.16.M88.4 R212, [R228+0x4000] ;  /* 0x00400000e4d4783b */ /* 0x000fea0000000200 */
        /* <DEDUP_REMOVED lines=9> */
[----:B------:R-:W4:Y:S01]  /*9ca0*/  LDSM.16.M88.4 R208, [R237+0x4000] ;  /* 0x00400000edd0783b */ /* 0x000f220000000200 */
[C---:B-----5:R-:W-:Y:S06]  /*9cb0*/  HMMA.16816.F32.BF16 R4, R192.reuse, R196, R4 ;  /* 0x000000c4c004723c */ /* 0x060fec0000041804 */
[C---:B------:R-:W-:Y:S01]  /*9cc0*/  HMMA.16816.F32.BF16 R8, R192.reuse, R198, R8 ;  /* 0x000000c6c008723c */ /* 0x040fe20000041808 */
[----:B------:R-:W-:Y:S05]  /*9cd0*/  LDSM.16.M88.4 R196, [R241+0xe000] ;  /* 0x00e00000f1c4783b */ /* 0x000fea0000000200 */
[C---:B-1----:R-:W-:Y:S06]  /*9ce0*/  HMMA.16816.F32.BF16 R12, R192.reuse, R180, R12 ;  /* 0x000000b4c00c723c */ /* 0x042fec000004180c */
[C---:B------:R-:W-:Y:S01]  /*9cf0*/  HMMA.16816.F32.BF16 R16, R192.reuse, R182, R16 ;  /* 0x000000b6c010723c */ /* 0x040fe20000041810 */
[----:B------:R-:W1:Y:S05]  /*9d00*/  LDSM.16.M88.4 R180, [R228+0x4800] ;  /* 0x00480000e4b4783b */ /* 0x000e6a0000000200 */
[C---:B------:R-:W-:Y:S06]  /*9d10*/  HMMA.16816.F32.BF16 R20, R192.reuse, R184, R20 ;  /* 0x000000b8c014723c */ /* 0x040fec0000041814 */
[C---:B------:R-:W-:Y:S01]  /*9d20*/  HMMA.16816.F32.BF16 R24, R192.reuse, R186, R24 ;  /* 0x000000bac018723c */ /* 0x040fe20000041818 */
[----:B------:R-:W5:Y:S05]  /*9d30*/  LDSM.16.M88.4 R184, [R228+0x5000] ;  /* 0x00500000e4b8783b */ /* 0x000f6a0000000200 */
[C---:B------:R-:W-:Y:S06]  /*9d40*/  HMMA.16816.F32.BF16 R28, R192.reuse, R188, R28 ;  /* 0x000000bcc01c723c */ /* 0x040fec000004181c */
[----:B------:R-:W-:Y:S01]  /*9d50*/  HMMA.16816.F32.BF16 R32, R192, R190, R32 ;  /* 0x000000bec020723c */ /* 0x000fe20000041820 */
[----:B------:R-:W5:Y:S04]  /*9d60*/  LDSM.16.M88.4 R188, [R228+0x5800] ;  /* 0x00580000e4bc783b */ /* 0x000f680000000200 */
[----:B------:R-:W5:Y:S01]  /*9d70*/  LDSM.16.M88.4 R192, [R242+0x6000] ;  /* 0x00600000f2c0783b */ /* 0x000f620000000200 */
[C---:B------:R-:W-:Y:S06]  /*9d80*/  HMMA.16816.F32.BF16 R4, R200.reuse, R204, R4 ;  /* 0x000000ccc804723c */ /* 0x040fec0000041804 */
        /* <DEDUP_REMOVED lines=17> */
[----:B------:R-:W1:Y:S05]  /*9ea0*/  LDSM.16.M88.4 R180, [R218] ;  /* 0x00000000dab4783b */ /* 0x000e6a0000000200 */
[C---:B-----5:R-:W-:Y:S06]  /*9eb0*/  HMMA.16816.F32.BF16 R20, R208.reuse, R184, R20 ;  /* 0x000000b8d014723c */ /* 0x060fec0000041814 */
[C---:B------:R-:W-:Y:S01]  /*9ec0*/  HMMA.16816.F32.BF16 R24, R208.reuse, R186, R24 ;  /* 0x000000bad018723c */ /* 0x040fe20000041818 */
[----:B------:R-:W5:Y:S05]  /*9ed0*/  LDSM.16.M88.4 R184, [R217] ;  /* 0x00000000d9b8783b */ /* 0x000f6a0000000200 */
[C---:B------:R-:W-:Y:S06]  /*9ee0*/  HMMA.16816.F32.BF16 R28, R208.reuse, R188, R28 ;  /* 0x000000bcd01c723c */ /* 0x040fec000004181c */
[----:B------:R-:W-:Y:S01]  /*9ef0*/  HMMA.16816.F32.BF16 R32, R208, R190, R32 ;  /* 0x000000bed020723c */ /* 0x000fe20000041820 */
[----:B------:R-:W5:Y:S04]  /*9f00*/  LDSM.16.M88.4 R188, [R216] ;  /* 0x00000000d8bc783b */ /* 0x000f680000000200 */
[----:B------:R-:W5:Y:S01]  /*9f10*/  LDSM.16.M88.4 R208, [R238+0x6000] ;  /* 0x00600000eed0783b */ /* 0x000f620000000200 */
        /* <DEDUP_REMOVED lines=14> */
[C---:B------:R-:W-:Y:S06]  /*a000*/  HMMA.16816.F32.BF16 R8, R200.reuse, R206, R8 ;  /* 0x000000cec808723c */ /* 0x040fec0000041808 */
[C---:B-1----:R-:W-:Y:S06]  /*a010*/  HMMA.16816.F32.BF16 R12, R200.reuse, R180, R12 ;  /* 0x000000b4c80c723c */ /* 0x042fec000004180c */
[C---:B------:R-:W-:Y:S06]  /*a020*/  HMMA.16816.F32.BF16 R16, R200.reuse, R182, R16 ;  /* 0x000000b6c810723c */ /* 0x040fec0000041810 */
[C---:B-----5:R-:W-:Y:S06]  /*a030*/  HMMA.16816.F32.BF16 R20, R200.reuse, R184, R20 ;  /* 0x000000b8c814723c */ /* 0x060fec0000041814 */
[C---:B------:R-:W-:Y:S06]  /*a040*/  HMMA.16816.F32.BF16 R24, R200.reuse, R186, R24 ;  /* 0x000000bac818723c */ /* 0x040fec0000041818 */
[C---:B------:R-:W-:Y:S06]  /*a050*/  HMMA.16816.F32.BF16 R28, R200.reuse, R188, R28 ;  /* 0x000000bcc81c723c */ /* 0x040fec000004181c */
[----:B------:R-:W-:Y:S06]  /*a060*/  HMMA.16816.F32.BF16 R32, R200, R190, R32 ;  /* 0x000000bec820723c */ /* 0x000fec0000041820 */
[C---:B------:R-:W-:Y:S06]  /*a070*/  HMMA.16816.F32.BF16 R4, R208.reuse, R212, R4 ;  /* 0x000000d4d004723c */ /* 0x040fec0000041804 */
[C---:B------:R-:W-:Y:S06]  /*a080*/  HMMA.16816.F32.BF16 R8, R208.reuse, R214, R8 ;  /* 0x000000d6d008723c */ /* 0x040fec0000041808 */
[C---:B--2---:R-:W-:Y:S06]  /*a090*/  HMMA.16816.F32.BF16 R12, R208.reuse, R168, R12 ;  /* 0x000000a8d00c723c */ /* 0x044fec000004180c */
[C---:B------:R-:W-:Y:S01]  /*a0a0*/  HMMA.16816.F32.BF16 R16, R208.reuse, R170, R16 ;  /* 0x000000aad010723c */ /* 0x040fe20000041810 */
[----:B------:R-:W1:Y:S05]  /*a0b0*/  LDSM.16.M88.4 R168, [R228+0x6800] ;  /* 0x00680000e4a8783b */ /* 0x000e6a0000000200 */
[C---:B---3--:R-:W-:Y:S06]  /*a0c0*/  HMMA.16816.F32.BF16 R20, R208.reuse, R172, R20 ;  /* 0x000000acd014723c */ /* 0x048fec0000041814 */
[C---:B------:R-:W-:Y:S01]  /*a0d0*/  HMMA.16816.F32.BF16 R24, R208.reuse, R174, R24 ;  /* 0x000000aed018723c */ /* 0x040fe20000041818 */
[----:B------:R-:W2:Y:S05]  /*a0e0*/  LDSM.16.M88.4 R172, [R228+0x7000] ;  /* 0x00700000e4ac783b */ /* 0x000eaa0000000200 */
[C---:B----4-:R-:W-:Y:S06]  /*a0f0*/  HMMA.16816.F32.BF16 R28, R208.reuse, R176, R28 ;  /* 0x000000b0d01c723c */ /* 0x050fec000004181c */
[----:B------:R-:W-:Y:S06]  /*a100*/  HMMA.16816.F32.BF16 R32, R208, R178, R32 ;  /* 0x000000b2d020723c */ /* 0x000fec0000041820 */
[C---:B------:R-:W-:Y:S06]  /*a110*/  HMMA.16816.F32.BF16 R4, R192.reuse, R196, R4 ;  /* 0x000000c4c004723c */ /* 0x040fec0000041804 */
[C---:B------:R-:W-:Y:S06]  /*a120*/  HMMA.16816.F32.BF16 R8, R192.reuse, R198, R8 ;  /* 0x000000c6c008723c */ /* 0x040fec0000041808 */
[C---:B-1----:R-:W-:Y:S06]  /*a130*/  HMMA.16816.F32.BF16 R12, R192.reuse, R168, R12 ;  /* 0x000000a8c00c723c */ /* 0x042fec000004180c */
[C---:B------:R-:W-:Y:S01]  /*a140*/  HMMA.16816.F32.BF16 R16, R192.reuse, R170, R16 ;  /* 0x000000aac010723c */ /* 0x040fe20000041810 */
[----:B------:R-:W1:Y:S01]  /*a150*/  LDSM.16.M88.4 R168, [R228+0x7800] ;  /* 0x00780000e4a8783b */ /* 0x000e620000000200 */
[----:B------:R-:W-:Y:S04]  /*a160*/  DEPBAR.LE SB0, 0x0 ;  /* 0x000080000000791a */ /* 0x000fe80000000000 */
[----:B------:R-:W-:Y:S01]  /*a170*/  BAR.SYNC.DEFER_BLOCKING 0x0 ;  /* 0x0000000000007b1d */ /* 0x000fe20000010000 */
[C---:B--2---:R-:W-:Y:S05]  /*a180*/  HMMA.16816.F32.BF16 R20, R192.reuse, R172, R20 ;  /* 0x000000acc014723c */ /* 0x044fea0000041814 */
        /* <DEDUP_REMOVED lines=11> */
[----:B------:R-:W-:Y:S01]  /*a240*/  FMUL.FTZ R15, R15, UR17 ;  /* 0x000000110f0f7c20 */ /* 0x000fe20008410000 */
[----:B------:R-:W-:Y:S02]  /*a250*/  FMUL.FTZ R17, R17, UR17 ;  /* 0x0000001111117c20 */ /* 0x000fe40008410000 */
        /* <DEDUP_REMOVED lines=13> */
[----:B--2---:R-:W-:Y:S01]  /*a330*/  FMUL.FTZ R166, R18, UR17 ;  /* 0x0000001112a67c20 */ /* 0x004fe20008410000 */
[----:B------:R-:W-:Y:S03]  /*a340*/  IMAD.MOV.U32 R194, RZ, RZ, R2 ;  /* 0x000000ffffc27224 */ /* 0x000fe600078e0002 */
[----:B------:R-:W-:Y:S05]  /*a350*/  IMAD.MOV.U32 R195, RZ, RZ, R3 ;  /* 0x000000ffffc37224 */ /* 0x000fea00078e0003 */
[----:B------:R2:W2:Y:S01]  /*a360*/  MUFU.TANH R211, R166 ;  /* 0x000000a600d37308 */ /* 0x0004a20000002400 */
[----:B-1----:R-:W-:Y:S01]  /*a370*/  FMUL.FTZ R164, R19, UR17 ;  /* 0x0000001113a47c20 */ /* 0x002fe20008410000 */
[----:B------:R-:W-:Y:S01]  /*a380*/  FMUL.FTZ R206, R28, UR17 ;  /* 0x000000111cce7c20 */ /* 0x000fe20008410000 */
[----:B------:R-:W-:Y:S01]  /*a390*/  FMUL.FTZ R29, R29, UR17 ;  /* 0x000000111d1d7c20 */ /* 0x000fe20008410000 */
[----:B------:R-:W-:Y:S06]  /*a3a0*/  FMUL.FTZ R30, R30, UR17 ;  /* 0x000000111e1e7c20 */ /* 0x000fec0008410000 */
[----:B------:R1:W1:Y:S01]  /*a3b0*/  MUFU.TANH R173, R164 ;  /* 0x000000a400ad7308 */ /* 0x0002620000002400 */
[----:B-----5:R-:W-:Y:S01]  /*a3c0*/  FMUL.FTZ R165, R23, UR17 ;  /* 0x0000001117a57c20 */ /* 0x020fe20008410000 */
[----:B------:R-:W-:Y:S08]  /*a3d0*/  FMUL.FTZ R35, R35, UR17 ;  /* 0x0000001123237c20 */ /* 0x000ff00008410000 */
        /* <DEDUP_REMOVED lines=16> */
[----:B------:R-:W1:Y:S10]  /*a4e0*/  MUFU.TANH R197, R197 ;  /* 0x000000c500c57308 */ /* 0x000e740000002400 */
        /* <DEDUP_REMOVED lines=33> */
[----:B-1----:R-:W1:Y:S02]  /*a700*/  F2I.FTZ.U32.TRUNC.NTZ R13, R12 ;  /* 0x0000000c000d7305 */ /* 0x002e64000021f000 */
[--C-:B-1----:R-:W-:Y:S02]  /*a710*/  IMAD.MOV R3, RZ, RZ, -R13.reuse ;  /* 0x000000ffff037224 */ /* 0x102fe400078e0a0d */
[----:B------:R-:W-:Y:S02]  /*a720*/  IMAD.MOV.U32 R12, RZ, RZ, RZ ;  /* 0x000000ffff0c7224 */ /* 0x000fe400078e00ff */
[----:B------:R-:W-:Y:S04]  /*a730*/  IMAD R10, R3, R2, RZ ;  /* 0x00000002030a7224 */ /* 0x000fe800078e02ff */
[----:B------:R-:W-:Y:S06]  /*a740*/  IMAD.HI.U32 R10, R13, R10, R12 ;  /* 0x0000000a0d0a7227 */ /* 0x000fec00078e000c */
[C---:B------:R-:W-:Y:S04]  /*a750*/  IMAD.HI.U32 R8, R10.reuse, R5, RZ ;  /* 0x000000050a087227 */ /* 0x040fe800078e00ff */
        /* <DEDUP_REMOVED lines=47> */
.L_x_1615:
        /* <DEDUP_REMOVED lines=117> */
.L_x_1614:
[----:B-1----:R-:W-:Y:S01]  /*b1a0*/  FMNMX.FTZ R3, R197, R167, !PT ;  /* 0x000000a7c5037209 */ /* 0x002fe20007810000 */
[----:B--2---:R-:W-:Y:S01]  /*b1b0*/  LDSM.16.MT88.4 R20, [R234+0x10000] ;  /* 0x01000000ea14783b */ /* 0x004fe20000004200 */
[----:B------:R-:W-:Y:S02]  /*b1c0*/  UISETP.GT.AND UP0, UPT, UR25, UR12, UPT ;  /* 0x0000000c1900728c */ /* 0x000fe4000bf04270 */
        /* <DEDUP_REMOVED lines=50> */
[----:B------:R-:W-:Y:S03]  /*b4f0*/  FMUL.FTZ R6, R0, UR4 ;  /* 0x0000000400067c20 */ /* 0x000fe60008410000 */
        /* <DEDUP_REMOVED lines=17> */
[--C-:B------:R-:W-:Y:S01]  /*b610*/  FFMA.FTZ R179, R179, UR4, -R180.reuse ;  /* 0x00000004b3b37c23 */ /* 0x100fe200080108b4 */
        /* <DEDUP_REMOVED lines=54> */
[--C-:B------:R-:W-:Y:S01]  /*b980*/  FFMA.FTZ R178, R178, UR4, -R181.reuse ;  /* 0x00000004b2b27c23 */ /* 0x100fe200080108b5 */
[C---:B------:R-:W-:Y:S01]  /*b990*/  FMUL.FTZ R56, R2.reuse, R56 ;  /* 0x0000003802387220 */ /* 0x040fe20000410000 */
[----:B------:R-:W-:Y:S01]  /*b9a0*/  FMUL.FTZ R57, R2, R57 ;  /* 0x0000003902397220 */ /* 0x000fe20000410000 */
[C---:B------:R-:W-:Y:S01]  /*b9b0*/  FMUL.FTZ R58, R0.reuse, R58 ;  /* 0x0000003a003a7220 */ /* 0x040fe20000410000 */
[----:B------:R-:W-:Y:S01]  /*b9c0*/  FMUL.FTZ R59, R0, R59 ;  /* 0x0000003b003b7220 */ /* 0x000fe20000410000 */
[C---:B------:R-:W-:Y:S03]  /*b9d0*/  FMUL.FTZ R60, R2.reuse, R60 ;  /* 0x0000003c023c7220 */ /* 0x040fe60000410000 */
[----:B------:R-:W5:Y:S01]  /*b9e0*/  MUFU.EX2 R188, R188 ;  /* 0x000000bc00bc7308 */ /* 0x000f620000000800 */
        /* <DEDUP_REMOVED lines=15> */
[----:B------:R-:W-:Y:S01]  /*bae0*/  MUFU.EX2 R184, R179 ;  /* 0x000000b300b87308 */ /* 0x000fe20000000800 */
[----:B-----5:R-:W-:Y:S01]  /*baf0*/  F2FP.BF16.F32.PACK_AB R163, R188, R189 ;  /* 0x000000bdbca3723e */ /* 0x020fe200000010ff */
[C---:B------:R-:W-:Y:S01]  /*bb00*/  FMUL.FTZ R74, R0.reuse, R74 ;  /* 0x0000004a004a7220 */ /* 0x040fe20000410000 */
[----:B------:R-:W-:Y:S01]  /*bb10*/  FMUL.FTZ R75, R0, R75 ;  /* 0x0000004b004b7220 */ /* 0x000fe20000410000 */
[C---:B------:R-:W-:Y:S01]  /*bb20*/  FMUL.FTZ R76, R2.reuse, R76 ;  /* 0x0000004c024c7220 */ /* 0x040fe20000410000 */
[----:B------:R-:W-:Y:S01]  /*bb30*/  FMUL.FTZ R77, R2, R77 ;  /* 0x0000004d024d7220 */ /* 0x000fe20000410000 */
[C---:B------:R-:W-:Y:S01]  /*bb40*/  FMUL.FTZ R78, R0.reuse, R78 ;  /* 0x0000004e004e7220 */ /* 0x040fe20000410000 */
[----:B------:R-:W-:Y:S01]  /*bb50*/  FMUL.FTZ R79, R0, R79 ;  /* 0x0000004f004f7220 */ /* 0x000fe20000410000 */
[C---:B------:R-:W-:Y:S02]  /*bb60*/  HMMA.16816.F32.BF16 R4, R160.reuse, R12, R4 ;  /* 0x0000000ca004723c */ /* 0x040fe40000041804 */
[----:B------:R-:W-:Y:S01]  /*bb70*/  MUFU.EX2 R187, R177 ;  /* 0x000000b100bb7308 */ /* 0x000fe20000000800 */
[----:B------:R-:W-:Y:S02]  /*bb80*/  PLOP3.LUT P1, PT, PT, PT, UP0, 0x80, 0x0 ;  /* 0x000000000000781c */ /* 0x000fe40003f2f008 */
[C---:B------:R-:W-:Y:S01]  /*bb90*/  FMUL.FTZ R80, R2.reuse, R80 ;  /* 0x0000005002507220 */ /* 0x040fe20000410000 */
[C---:B------:R-:W-:Y:S06]  /*bba0*/  HMMA.16816.F32.BF16 R8, R160.reuse, R14, R8 ;  /* 0x0000000ea008723c */ /* 0x040fec0000041808 */
[----:B------:R-:W-:Y:S01]  /*bbb0*/  MUFU.EX2 R204, R204 ;  /* 0x000000cc00cc7308 */ /* 0x000fe20000000800 */
[C---:B------:R-:W-:Y:S01]  /*bbc0*/  FMUL.FTZ R12, R2.reuse, R152 ;  /* 0x00000098020c7220 */ /* 0x040fe20000410000 */
[----:B------:R-:W-:Y:S03]  /*bbd0*/  FMUL.FTZ R13, R2, R153 ;  /* 0x00000099020d7220 */ /* 0x000fe60000410000 */
[C---:B------:R-:W-:Y:S01]  /*bbe0*/  FMUL.FTZ R14, R0.reuse, R154 ;  /* 0x0000009a000e7220 */ /* 0x040fe20000410000 */
[----:B------:R-:W-:Y:S02]  /*bbf0*/  FMUL.FTZ R15, R0, R155 ;  /* 0x0000009b000f7220 */ /* 0x000fe40000410000 */
[----:B------:R-:W-:Y:S01]  /*bc00*/  LDSM.16.MT88.4 R152, [R236+0x12800] ;  /* 0x01280000ec98783b */ /* 0x000fe20000004200 */
[----:B------:R-:W-:Y:S01]  /*bc10*/  FMUL.FTZ R81, R2, R81 ;  /* 0x0000005102517220 */ /* 0x000fe20000410000 */
[C---:B------:R-:W-:Y:S01]  /*bc20*/  FMUL.FTZ R82, R0.reuse, R82 ;  /* 0x0000005200527220 */ /* 0x040fe20000410000 */
[----:B------:R-:W-:Y:S01]  /*bc30*/  FMUL.FTZ R83, R0, R83 ;  /* 0x0000005300537220 */ /* 0x000fe20000410000 */
[C---:B------:R-:W-:Y:S01]  /*bc40*/  FMUL.FTZ R84, R2.reuse, R84 ;  /* 0x0000005402547220 */ /* 0x040fe20000410000 */
[C---:B------:R-:W-:Y:S01]  /*bc50*/  HMMA.16816.F32.BF16 R12, R160.reuse, R20, R12 ;  /* 0x00000014a00c723c */ /* 0x040fe2000004180c */
[----:B------:R-:W-:Y:S02]  /*bc60*/  MUFU.EX2 R212, R212 ;  /* 0x000000d400d47308 */ /* 0x000fe40000000800 */
[----:B------:R-:W-:Y:S01]  /*bc70*/  FMUL.FTZ R85, R2, R85 ;  /* 0x0000005502557220 */ /* 0x000fe20000410000 */
[C---:B------:R-:W-:Y:S01]  /*bc80*/  FMUL.FTZ R86, R0.reuse, R86 ;  /* 0x0000005600567220 */ /* 0x040fe20000410000 */
[----:B------:R-:W-:Y:S01]  /*bc90*/  FMUL.FTZ R87, R0, R87 ;  /* 0x0000005700577220 */ /* 0x000fe20000410000 */
[C---:B------:R-:W-:Y:S05]  /*bca0*/  HMMA.16816.F32.BF16 R16, R160.reuse, R22, R16 ;  /* 0x00000016a010723c */ /* 0x040fea0000041810 */
[C---:B------:R-:W-:Y:S01]  /*bcb0*/  FMUL.FTZ R20, R2.reuse, R144 ;  /* 0x0000009002147220 */ /* 0x040fe20000410000 */
[----:B------:R-:W-:Y:S01]  /*bcc0*/  FMUL.FTZ R21, R2, R145 ;  /* 0x0000009102157220 */ /* 0x000fe20000410000 */
[C---:B------:R-:W-:Y:S01]  /*bcd0*/  FMUL.FTZ R22, R0.reuse, R146 ;  /* 0x0000009200167220 */ /* 0x040fe20000410000 */
[----:B------:R-:W-:Y:S02]  /*bce0*/  FMUL.FTZ R23, R0, R147 ;  /* 0x0000009300177220 */ /* 0x000fe40000410000 */
        /* <DEDUP_REMOVED lines=8> */
[----:B------:R-:W-:Y:S01]  /*bd70*/  FMUL.FTZ R94, R0, R94 ;  /* 0x0000005e005e7220 */ /* 0x000fe20000410000 */
[C---:B------:R-:W-:Y:S05]  /*bd80*/  HMMA.16816.F32.BF16 R24, R160.reuse, R30, R24 ;  /* 0x0000001ea018723c */ /* 0x040fea0000041818 */
[C---:B------:R-:W-:Y:S01]  /*bd90*/  FMUL.FTZ R28, R2.reuse, R136 ;  /* 0x00000088021c7220 */ /* 0x040fe20000410000 */
[----:B------:R-:W-:Y:S01]  /*bda0*/  FMUL.FTZ R29, R2, R137 ;  /* 0x00000089021d7220 */ /* 0x000fe20000410000 */
[C---:B------:R-:W-:Y:S01]  /*bdb0*/  FMUL.FTZ R30, R0.reuse, R138 ;  /* 0x0000008a001e7220 */ /* 0x040fe20000410000 */
[C---:B------:R-:W-:Y:S02]  /*bdc0*/  FMUL.FTZ R31, R0.reuse, R139 ;  /* 0x0000008b001f7220 */ /* 0x040fe40000410000 */
[----:B------:R-:W1:Y:S01]  /*bdd0*/  LDSM.16.MT88.4 R136, [R232+0x12000] ;  /* 0x01200000e888783b */ /* 0x000e620000004200 */
[----:B------:R-:W-:Y:S01]  /*bde0*/  FMUL.FTZ R95, R0, R95 ;  /* 0x0000005f005f7220 */ /* 0x000fe20000410000 */
[C---:B------:R-:W-:Y:S01]  /*bdf0*/  FMUL.FTZ R96, R2.reuse, R96 ;  /* 0x0000006002607220 */ /* 0x040fe20000410000 */
[----:B------:R-:W-:Y:S01]  /*be00*/  FMUL.FTZ R97, R2, R97 ;  /* 0x0000006102617220 */ /* 0x000fe20000410000 */
[C---:B------:R-:W-:Y:S01]  /*be10*/  FMUL.FTZ R98, R0.reuse, R98 ;  /* 0x0000006200627220 */ /* 0x040fe20000410000 */
[C---:B---3--:R-:W-:Y:S03]  /*be20*/  HMMA.16816.F32.BF16 R28, R160.reuse, R156, R28 ;  /* 0x0000009ca01c723c */ /* 0x048fe6000004181c */
[----:B------:R-:W-:Y:S01]  /*be30*/  FMUL.FTZ R99, R0, R99 ;  /* 0x0000006300637220 */ /* 0x000fe20000410000 */
[C---:B------:R-:W-:Y:S01]  /*be40*/  FMUL.FTZ R100, R2.reuse, R100 ;  /* 0x0000006402647220 */ /* 0x040fe20000410000 */
[----:B------:R-:W-:Y:S01]  /*be50*/  FMUL.FTZ R101, R2, R101 ;  /* 0x0000006502657220 */ /* 0x000fe20000410000 */
[C---:B------:R-:W-:Y:S01]  /*be60*/  HMMA.16816.F32.BF16 R32, R160.reuse, R158, R32 ;  /* 0x0000009ea020723c */ /* 0x040fe20000041820 */
[----:B------:R-:W-:Y:S04]  /*be70*/  LDSM.16.MT88.4 R156, [R234+0x12800] ;  /* 0x01280000ea9c783b */ /* 0x000fe80000004200 */
[C---:B------:R-:W-:Y:S01]  /*be80*/  FMUL.FTZ R102, R0.reuse, R102 ;  /* 0x0000006600667220 */ /* 0x040fe20000410000 */
[C---:B----4-:R-:W-:Y:S05]  /*be90*/  HMMA.16816.F32.BF16 R36, R160.reuse, R148, R36 ;  /* 0x00000094a024723c */ /* 0x050fea0000041824 */
[----:B------:R-:W-:Y:S01]  /*bea0*/  FMUL.FTZ R103, R0, R103 ;  /* 0x0000006700677220 */ /* 0x000fe20000410000 */
[C---:B------:R-:W-:Y:S01]  /*beb0*/  HMMA.16816.F32.BF16 R40, R160.reuse, R150, R40 ;  /* 0x00000096a028723c */ /* 0x040fe20000041828 */
[----:B------:R-:W-:Y:S04]  /*bec0*/  LDSM.16.MT88.4 R148, [R232+0x10800] ;  /* 0x01080000e894783b */ /* 0x000fe80000004200 */
[C---:B------:R-:W-:Y:S01]  /*bed0*/  FMUL.FTZ R104, R2.reuse, R104 ;  /* 0x0000006802687220 */ /* 0x040fe20000410000 */
[C---:B--2---:R-:W-:Y:S05]  /*bee0*/  HMMA.16816.F32.BF16 R44, R160.reuse, R140, R44 ;  /* 0x0000008ca02c723c */ /* 0x044fea000004182c */
[----:B------:R-:W-:Y:S01]  /*bef0*/  FMUL.FTZ R105, R2, R105 ;  /* 0x0000006902697220 */ /* 0x000fe20000410000 */
[C---:B------:R-:W-:Y:S01]  /*bf00*/  HMMA.16816.F32.BF16 R48, R160.reuse, R142, R48 ;  /* 0x0000008ea030723c */ /* 0x040fe20000041830 */
[----:B------:R-:W2:Y:S04]  /*bf10*/  LDSM.16.MT88.4 R140, [R236+0x14000] ;  /* 0x01400000ec8c783b */ /* 0x000ea80000004200 */
[C---:B------:R-:W-:Y:S01]  /*bf20*/  FMUL.FTZ R106, R0.reuse, R106 ;  /* 0x0000006a006a7220 */ /* 0x040fe20000410000 */
[C---:B------:R-:W-:Y:S05]  /*bf30*/  HMMA.16816.F32.BF16 R52, R160.reuse, R132, R52 ;  /* 0x00000084a034723c */ /* 0x040fea0000041834 */
[----:B------:R-:W-:Y:S01]  /*bf40*/  FMUL.FTZ R107, R0, R107 ;  /* 0x0000006b006b7220 */ /* 0x000fe20000410000 */
[C---:B------:R-:W-:Y:S01]  /*bf50*/  HMMA.16816.F32.BF16 R56, R160.reuse, R134, R56 ;  /* 0x00000086a038723c */ /* 0x040fe20000041838 */
[----:B------:R-:W3:Y:S04]  /*bf60*/  LDSM.16.MT88.4 R132, [R234+0x14000] ;  /* 0x01400000ea84783b */ /* 0x000ee80000004200 */
[C---:B------:R-:W-:Y:S01]  /*bf70*/  FMUL.FTZ R108, R2.reuse, R108 ;  /* 0x0000006c026c7220 */ /* 0x040fe20000410000 */
[C---:B-1----:R-:W-:Y:S05]  /*bf80*/  HMMA.16816.F32.BF16 R60, R160.reuse, R136, R60 ;  /* 0x00000088a03c723c */ /* 0x042fea000004183c */
[----:B------:R-:W-:Y:S01]  /*bf90*/  FMUL.FTZ R109, R2, R109 ;  /* 0x0000006d026d7220 */ /* 0x000fe20000410000 */
[C---:B------:R-:W-:Y:S01]  /*bfa0*/  HMMA.16816.F32.BF16 R64, R160.reuse, R138, R64 ;  /* 0x0000008aa040723c */ /* 0x040fe20000041840 */
[----:B------:R-:W1:Y:S04]  /*bfb0*/  LDSM.16.MT88.4 R136, [R233+0x14000] ;  /* 0x01400000e988783b */ /* 0x000e680000004200 */
        /* <DEDUP_REMOVED lines=17> */
[C---:B---3--:R-:W-:Y:S05]  /*c0d0*/  HMMA.16816.F32.BF16 R76, R160.reuse, R132, R76 ;  /* 0x00000084a04c723c */ /* 0x048fea000004184c */
[--C-:B------:R-:W-:Y:S01]  /*c0e0*/  FFMA.FTZ R208, R209, UR4, -R181.reuse ;  /* 0x00000004d1d07c23 */ /* 0x100fe200080108b5 */
[C---:B------:R-:W-:Y:S01]  /*c0f0*/  HMMA.16816.F32.BF16 R80, R160.reuse, R134, R80 ;  /* 0x00000086a050723c */ /* 0x040fe20000041850 */
[----:B------:R-:W3:Y:S04]  /*c100*/  LDSM.16.MT88.4 R132, [R236+0x16000] ;  /* 0x01600000ec84783b */ /* 0x000ee80000004200 */
[--C-:B------:R-:W-:Y:S01]  /*c110*/  FFMA.FTZ R209, R210, UR4, -R181.reuse ;  /* 0x00000004d2d17c23 */ /* 0x100fe200080108b5 */
[C---:B-1----:R-:W-:Y:S01]  /*c120*/  HMMA.16816.F32.BF16 R84, R160.reuse, R136, R84 ;  /* 0x00000088a054723c */ /* 0x042fe20000041854 */
[----:B------:R-:W-:Y:S04]  /*c130*/  MUFU.EX2 R208, R208 ;  /* 0x000000d000d07308 */ /* 0x000fe80000000800 */
[--C-:B------:R-:W-:Y:S01]  /*c140*/  FFMA.FTZ R210, R173, UR4, -R180.reuse ;  /* 0x00000004add27c23 */ /* 0x100fe200080108b4 */
[C---:B------:R-:W-:Y:S01]  /*c150*/  HMMA.16816.F32.BF16 R88, R160.reuse, R138, R88 ;  /* 0x0000008aa058723c */ /* 0x040fe20000041858 */
[----:B------:R-:W1:Y:S04]  /*c160*/  LDSM.16.MT88.4 R136, [R234+0x16000] ;  /* 0x01600000ea88783b */ /* 0x000e680000004200 */
[----:B------:R-:W-:Y:S01]  /*c170*/  MUFU.EX2 R209, R209 ;  /* 0x000000d100d17308 */ /* 0x000fe20000000800 */
[--C-:B------:R-:W-:Y:S01]  /*c180*/  FFMA.FTZ R200, R185, UR4, -R181.reuse ;  /* 0x00000004b9c87c23 */ /* 0x100fe200080108b5 */
[--C-:B------:R-:W-:Y:S01]  /*c190*/  FFMA.FTZ R205, R205, UR4, -R181.reuse ;  /* 0x00000004cdcd7c23 */ /* 0x100fe200080108b5 */
[--C-:B------:R-:W-:Y:S03]  /*c1a0*/  FFMA.FTZ R207, R207, UR4, -R180.reuse ;  /* 0x00000004cfcf7c23 */ /* 0x100fe600080108b4 */
[--C-:B------:R-:W-:Y:S01]  /*c1b0*/  FFMA.FTZ R211, R211, UR4, -R180.reuse ;  /* 0x00000004d3d37c23 */ /* 0x100fe200080108b4 */
[----:B------:R-:W-:Y:S03]  /*c1c0*/  LDSM.16.MT88.4 R172, [R236+0x14800] ;  /* 0x01480000ecac783b */ /* 0x000fe60000004200 */
[----:B------:R4:W-:Y:S01]  /*c1d0*/  MUFU.EX2 R185, R178 ;  /* 0x000000b200b97308 */ /* 0x0009e20000000800 */
[C---:B------:R-:W-:Y:S01]  /*c1e0*/  FMUL.FTZ R124, R2.reuse, R124 ;  /* 0x0000007c027c7220 */ /* 0x040fe20000410000 */
[----:B------:R-:W-:Y:S01]  /*c1f0*/  FMUL.FTZ R125, R2, R125 ;  /* 0x0000007d027d7220 */ /* 0x000fe20000410000 */
[C---:B------:R-:W-:Y:S01]  /*c200*/  FMUL.FTZ R126, R0.reuse, R126 ;  /* 0x0000007e007e7220 */ /* 0x040fe20000410000 */
[----:B------:R-:W-:Y:S01]  /*c210*/  FMUL.FTZ R127, R0, R127 ;  /* 0x0000007f007f7220 */ /* 0x000fe20000410000 */
[C---:B------:R-:W-:Y:S01]  /*c220*/  FMUL.FTZ R128, R2.reuse, R128 ;  /* 0x0000008002807220 */ /* 0x040fe20000410000 */
[C---:B--2---:R-:W-:Y:S04]  /*c230*/  HMMA.16816.F32.BF16 R92, R160.reuse, R140, R92 ;  /* 0x0000008ca05c723c */ /* 0x044fe8000004185c */
[----:B------:R-:W-:Y:S01]  /*c240*/  MUFU.EX2 R200, R200 ;  /* 0x000000c800c87308 */ /* 0x000fe20000000800 */
[----:B------:R-:W-:Y:S01]  /*c250*/  FMUL.FTZ R129, R2, R129 ;  /* 0x0000008102817220 */ /* 0x000fe20000410000 */
[C---:B------:R-:W-:Y:S01]  /*c260*/  FMUL.FTZ R130, R0.reuse, R130 ;  /* 0x0000008200827220 */ /* 0x040fe20000410000 */
[----:B------:R-:W-:Y:S01]  /*c270*/  FMUL.FTZ R131, R0, R131 ;  /* 0x0000008300837220 */ /* 0x000fe20000410000 */
[C---:B------:R-:W-:Y:S01]  /*c280*/  HMMA.16816.F32.BF16 R96, R160.reuse, R142, R96 ;  /* 0x0000008ea060723c */ /* 0x040fe20000041860 */
[----:B------:R-:W2:Y:S05]  /*c290*/  LDSM.16.MT88.4 R140, [R233+0x16000] ;  /* 0x01600000e98c783b */ /* 0x000eaa0000004200 */
[----:B------:R-:W5:Y:S01]  /*c2a0*/  MUFU.EX2 R205, R205 ;  /* 0x000000cd00cd7308 */ /* 0x000f620000000800 */
[--C-:B------:R-:W-:Y:S01]  /*c2b0*/  FFMA.FTZ R214, R214, UR4, -R181.reuse ;  /* 0x00000004d6d67c23 */ /* 0x100fe200080108b5 */
[C---:B---3--:R-:W-:Y:S01]  /*c2c0*/  HMMA.16816.F32.BF16 R100, R160.reuse, R132, R100 ;  /* 0x00000084a064723c */ /* 0x048fe20000041864 */
[----:B----4-:R-:W-:Y:S02]  /*c2d0*/  LDSM.16.MT88.4 R176, [R234+0x15000] ;  /* 0x01500000eab0783b */ /* 0x010fe40000004200 */
[--C-:B------:R-:W-:Y:S03]  /*c2e0*/  FFMA.FTZ R215, R215, UR4, -R180.reuse ;  /* 0x00000004d7d77c23 */ /* 0x100fe600080108b4 */
[C---:B------:R-:W-:Y:S02]  /*c2f0*/  HMMA.16816.F32.BF16 R104, R160.reuse, R134, R104 ;  /* 0x00000086a068723c */ /* 0x040fe40000041868 */
[----:B------:R-:W-:Y:S01]  /*c300*/  MUFU.EX2 R214, R214 ;  /* 0x000000d600d67308 */ /* 0x000fe20000000800 */
[----:B------:R-:W3:Y:S03]  /*c310*/  LDSM.16.MT88.4 R132, [R232+0x16000] ;  /* 0x01600000e884783b */ /* 0x000ee60000004200 */
[C---:B-1----:R-:W-:Y:S06]  /*c320*/  HMMA.16816.F32.BF16 R108, R160.reuse, R136, R108 ;  /* 0x00000088a06c723c */ /* 0x042fec000004186c */
[----:B------:R-:W1:Y:S01]  /*c330*/  MUFU.EX2 R207, R207 ;  /* 0x000000cf00cf7308 */ /* 0x000e620000000800 */
[--C-:B------:R-:W-:Y:S01]  /*c340*/  FFMA.FTZ R213, R213, UR4, -R180.reuse ;  /* 0x00000004d5d57c23 */ /* 0x100fe200080108b4 */
[C---:B------:R-:W-:Y:S01]  /*c350*/  HMMA.16816.F32.BF16 R112, R160.reuse, R138, R112 ;  /* 0x0000008aa070723c */ /* 0x040fe20000041870 */
[----:B------:R-:W4:Y:S02]  /*c360*/  LDSM.16.MT88.4 R136, [R236+0x10800] ;  /* 0x01080000ec88783b */ /* 0x000f240000004200 */
[--C-:B------:R-:W-:Y:S01]  /*c370*/  FFMA.FTZ R206, R206, UR4, -R181.reuse ;  /* 0x00000004cece7c23 */ /* 0x100fe200080108b5 */
[--C-:B------:R-:W-:Y:S01]  /*c380*/  FFMA.FTZ R202, R202, UR4, -R181.reuse ;  /* 0x00000004caca7c23 */ /* 0x100fe200080108b5 */
[--C-:B------:R-:W-:Y:S01]  /*c390*/  FFMA.FTZ R203, R203, UR4, -R180.reuse ;  /* 0x00000004cbcb7c23 */ /* 0x100fe200080108b4 */
[--C-:B------:R-:W-:Y:S02]  /*c3a0*/  FFMA.FTZ R201, R201, UR4, -R180.reuse ;  /* 0x00000004c9c97c23 */ /* 0x100fe400080108b4 */
[----:B------:R-:W-:Y:S03]  /*c3b0*/  MUFU.EX2 R211, R211 ;  /* 0x000000d300d37308 */ /* 0x000fe60000000800 */
[--C-:B------:R-:W-:Y:S01]  /*c3c0*/  FFMA.FTZ R198, R198, UR4, -R181.reuse ;  /* 0x00000004c6c67c23 */ /* 0x100fe200080108b5 */
[----:B------:R-:W-:Y:S01]  /*c3d0*/  FFMA.FTZ R181, R199, UR4, -R181 ;  /* 0x00000004c7b57c23 */ /* 0x000fe200080108b5 */
[--C-:B------:R-:W-:Y:S01]  /*c3e0*/  FFMA.FTZ R166, R166, UR4, -R180.reuse ;  /* 0x00000004a6a67c23 */ /* 0x100fe200080108b4 */
[----:B------:R-:W-:Y:S01]  /*c3f0*/  FFMA.FTZ R180, R165, UR4, -R180 ;  /* 0x00000004a5b47c23 */ /* 0x000fe200080108b4 */
[----:B------:R-:W-:Y:S01]  /*c400*/  FFMA.FTZ R197, R2, R252, R197 ;  /* 0x000000fc02c57223 */ /* 0x000fe200000100c5 */
[----:B------:R-:W-:Y:S01]  /*c410*/  FFMA.FTZ R193, R0, R251, R193 ;  /* 0x000000fb00c17223 */ /* 0x000fe200000100c1 */
[C---:B--2---:R-:W-:Y:S01]  /*c420*/  HMMA.16816.F32.BF16 R116, R160.reuse, R140, R116 ;  /* 0x0000008ca074723c */ /* 0x044fe20000041874 */
[----:B------:R-:W-:Y:S02]  /*c430*/  MUFU.EX2 R199, R181 ;  /* 0x000000b500c77308 */ /* 0x000fe40000000800 */
[----:B------:R-:W-:Y:S01]  /*c440*/  FADD.FTZ R197, R196, R197 ;  /* 0x000000c5c4c57221 */ /* 0x000fe20000010000 */
[----:B------:R-:W-:Y:S02]  /*c450*/  FADD.FTZ R190, R190, R193 ;  /* 0x000000c1bebe7221 */ /* 0x000fe40000010000 */
[C---:B------:R-:W-:Y:S01]  /*c460*/  HMMA.16816.F32.BF16 R120, R160.reuse, R142, R120 ;  /* 0x0000008ea078723c */ /* 0x040fe20000041878 */
[----:B------:R-:W2:Y:S04]  /*c470*/  LDSM.16.MT88.4 R140, [R234+0x10800] ;  /* 0x01080000ea8c783b */ /* 0x000ea80000004200 */
[----:B------:R-:W4:Y:S01]  /*c480*/  MUFU.EX2 R210, R210 ;  /* 0x000000d200d27308 */ /* 0x000f220000000800 */
[----:B------:R-:W-:Y:S01]  /*c490*/  FADD.FTZ R192, R192, R197 ;  /* 0x000000c5c0c07221 */ /* 0x000fe20000010000 */
[C---:B---3--:R-:W-:Y:S08]  /*c4a0*/  HMMA.16816.F32.BF16 R124, R160.reuse, R132, R124 ;  /* 0x00000084a07c723c */ /* 0x048ff0000004187c */
[----:B------:R3:W-:Y:S03]  /*c4b0*/  MUFU.EX2 R165, R180 ;  /* 0x000000b400a57308 */ /* 0x0007e60000000800 */
[----:B------:R-:W-:Y:S01]  /*c4c0*/  FADD.FTZ R191, R191, R192 ;  /* 0x000000c0bfbf7221 */ /* 0x000fe20000010000 */
[----:B------:R-:W-:Y:S01]  /*c4d0*/  HMMA.16816.F32.BF16 R128, R160, R134, R128 ;  /* 0x00000086a080723c */ /* 0x000fe20000041880 */
[----:B------:R-:W2:Y:S05]  /*c4e0*/  LDSM.16.MT88.4 R160, [R232+0x12800] ;  /* 0x01280000e8a0783b */ /* 0x000eaa0000004200 */
[----:B------:R-:W-:Y:S01]  /*c4f0*/  MUFU.EX2 R215, R215 ;  /* 0x000000d700d77308 */ /* 0x000fe20000000800 */
[----:B-----5:R-:W-:Y:S01]  /*c500*/  F2FP.BF16.F32.PACK_AB R132, R205, R200 ;  /* 0x000000c8cd84723e */ /* 0x020fe200000010ff */
[----:B------:R-:W-:Y:S03]  /*c510*/  FADD.FTZ R200, R200, R191 ;  /* 0x000000bfc8c87221 */ /* 0x000fe60000010000 */
[----:B-1----:R-:W-:Y:S02]  /*c520*/  F2FP.BF16.F32.PACK_AB R133, R207, R204 ;  /* 0x000000cccf85723e */ /* 0x002fe400000010ff */
[----:B------:R-:W-:Y:S01]  /*c530*/  F2FP.BF16.F32.PACK_AB R134, R209, R208 ;  /* 0x000000d0d186723e */ /* 0x000fe200000010ff */
[----:B---3--:R-:W-:Y:S01]  /*c540*/  LDSM.16.MT88.4 R180, [R234+0x13800] ;  /* 0x01380000eab4783b */ /* 0x008fe20000004200 */
[----:B----4-:R-:W-:Y:S01]  /*c550*/  F2FP.BF16.F32.PACK_AB R135, R210, R211 ;  /* 0x000000d3d287723e */ /* 0x010fe200000010ff */
[----:B------:R-:W1:Y:S01]  /*c560*/  MUFU.EX2 R213, R213 ;  /* 0x000000d500d57308 */ /* 0x000e620000000800 */
[----:B------:R-:W-:Y:S04]  /*c570*/  FADD.FTZ R205, R205, R200 ;  /* 0x000000c8cdcd7221 */ /* 0x000fe80000010000 */
[----:B------:R-:W-:Y:S01]  /*c580*/  FADD.FTZ R208, R208, R205 ;  /* 0x000000cdd0d07221 */ /* 0x000fe20000010000 */
[C---:B------:R-:W-:Y:S04]  /*c590*/  HMMA.16816.F32.BF16 R4, R132.reuse, R136, R4 ;  /* 0x000000888404723c */ /* 0x040fe80000041804 */
[----:B------:R-:W-:Y:S01]  /*c5a0*/  MUFU.EX2 R206, R206 ;  /* 0x000000ce00ce7308 */ /* 0x000fe20000000800 */
[----:B------:R-:W-:Y:S01]  /*c5b0*/  FADD.FTZ R209, R209, R208 ;  /* 0x000000d0d1d17221 */ /* 0x000fe20000010000 */
[C---:B------:R-:W-:Y:S01]  /*c5c0*/  HMMA.16816.F32.BF16 R8, R132.reuse, R138, R8 ;  /* 0x0000008a8408723c */ /* 0x040fe20000041808 */
[----:B------:R-:W3:Y:S07]  /*c5d0*/  LDSM.16.MT88.4 R136, [R234+0x14800] ;  /* 0x01480000ea88783b */ /* 0x000eee0000004200 */
[----:B------:R-:W4:Y:S01]  /*c5e0*/  MUFU.EX2 R202, R202 ;  /* 0x000000ca00ca7308 */ /* 0x000f220000000800 */
[C---:B--2---:R-:W-:Y:S06]  /*c5f0*/  HMMA.16816.F32.BF16 R12, R132.reuse, R140, R12 ;  /* 0x0000008c840c723c */ /* 0x044fec000004180c */
[C---:B------:R-:W-:Y:S01]  /*c600*/  HMMA.16816.F32.BF16 R16, R132.reuse, R142, R16 ;  /* 0x0000008e8410723c */ /* 0x040fe20000041810 */
[----:B------:R-:W2:Y:S02]  /*c610*/  LDSM.16.MT88.4 R140, [R233+0x14800] ;  /* 0x01480000e98c783b */ /* 0x000ea40000004200 */
[----:B------:R-:W-:Y:S03]  /*c620*/  MUFU.EX2 R203, R203 ;  /* 0x000000cb00cb7308 */ /* 0x000fe60000000800 */
[C---:B------:R-:W-:Y:S07]  /*c630*/  HMMA.16816.F32.BF16 R20, R132.reuse, R144, R20 ;  /* 0x000000908414723c */ /* 0x040fee0000041814 */
[----:B------:R-:W5:Y:S01]  /*c640*/  MUFU.EX2 R201, R201 ;  /* 0x000000c900c97308 */ /* 0x000f620000000800 */
[C---:B------:R-:W-:Y:S01]  /*c650*/  HMMA.16816.F32.BF16 R24, R132.reuse, R146, R24 ;  /* 0x000000928418723c */ /* 0x040fe20000041818 */
[----:B------:R-:W1:Y:S05]  /*c660*/  LDSM.16.MT88.4 R144, [R232+0x14800] ;  /* 0x01480000e890783b */ /* 0x000e6a0000004200 */
[C---:B------:R-:W-:Y:S03]  /*c670*/  HMMA.16816.F32.BF16 R28, R132.reuse, R148, R28 ;  /* 0x00000094841c723c */ /* 0x040fe6000004181c */
[----:B------:R-:W5:Y:S03]  /*c680*/  MUFU.EX2 R198, R198 ;  /* 0x000000c600c67308 */ /* 0x000f660000000800 */
[C---:B------:R-:W-:Y:S01]  /*c690*/  HMMA.16816.F32.BF16 R32, R132.reuse, R150, R32 ;  /* 0x000000968420723c */ /* 0x040fe20000041820 */
[----:B------:R-:W4:Y:S06]  /*c6a0*/  LDSM.16.MT88.4 R148, [R236+0x16800] ;  /* 0x01680000ec94783b */ /* 0x000f2c0000004200 */
[----:B------:R-:W5:Y:S01]  /*c6b0*/  MUFU.EX2 R166, R166 ;  /* 0x000000a600a67308 */ /* 0x000f620000000800 */
[C---:B------:R-:W-:Y:S06]  /*c6c0*/  HMMA.16816.F32.BF16 R36, R132.reuse, R152, R36 ;  /* 0x000000988424723c */ /* 0x040fec0000041824 */
[C---:B------:R-:W-:Y:S01]  /*c6d0*/  HMMA.16816.F32.BF16 R40, R132.reuse, R154, R40 ;  /* 0x0000009a8428723c */ /* 0x040fe20000041828 */
[----:B------:R-:W5:Y:S05]  /*c6e0*/  LDSM.16.MT88.4 R152, [R234+0x16800] ;  /* 0x01680000ea98783b */ /* 0x000f6a0000004200 */
        /* <DEDUP_REMOVED lines=21> */
[C---:B----4-:R-:W-:Y:S06]  /*c840*/  HMMA.16816.F32.BF16 R100, R132.reuse, R148, R100 ;  /* 0x000000948464723c */ /* 0x050fec0000041864 */
        /* <DEDUP_REMOVED lines=9> */
[----:B------:R-:W-:Y:S01]  /*c8e0*/  HMMA.16816.F32.BF16 R128, R132, R142, R128 ;  /* 0x0000008e8480723c */ /* 0x000fe20000041880 */
[----:B------:R-:W2:Y:S06]  /*c8f0*/  LDSM.16.MT88.4 R140, [R236+0x15000] ;  /* 0x01500000ec8c783b */ /* 0x000eac0000004200 */
[----:B------:R-:W-:Y:S04]  /*c900*/  F2FP.BF16.F32.PACK_AB R133, R187, R184 ;  /* 0x000000b8bb85723e */ /* 0x000fe800000010ff */
[----:B------:R-:W-:Y:S02]  /*c910*/  F2FP.BF16.F32.PACK_AB R134, R214, R185 ;  /* 0x000000b9d686723e */ /* 0x000fe400000010ff */
[----:B------:R-:W-:Y:S01]  /*c920*/  F2FP.BF16.F32.PACK_AB R132, R167, R212 ;  /* 0x000000d4a784723e */ /* 0x000fe200000010ff */
[----:B------:R-:W-:Y:S01]  /*c930*/  FADD.FTZ R212, R212, R209 ;  /* 0x000000d1d4d47221 */ /* 0x000fe20000010000 */
[----:B------:R-:W-:Y:S03]  /*c940*/  F2FP.BF16.F32.PACK_AB R135, R213, R215 ;  /* 0x000000d7d587723e */ /* 0x000fe600000010ff */
[----:B------:R-:W-:Y:S01]  /*c950*/  FADD.FTZ R212, R167, R212 ;  /* 0x000000d4a7d47221 */ /* 0x000fe20000010000 */
[----:B------:R-:W-:Y:S03]  /*c960*/  MOV R167, R164 ;  /* 0x000000a400a77202 */ /* 0x000fe60000000f00 */
        /* <DEDUP_REMOVED lines=8> */
[----:B------:R-:W-:Y:S05]  /*c9f0*/  LDSM.16.MT88.4 R152, [R233+0x17000] ;  /* 0x01700000e998783b */ /* 0x000fea0000004200 */
[C---:B------:R-:W-:Y:S06]  /*ca00*/  HMMA.16816.F32.BF16 R28, R132.reuse, R156, R28 ;  /* 0x0000009c841c723c */ /* 0x040fec000004181c */
[C---:B------:R-:W-:Y:S01]  /*ca10*/  HMMA.16816.F32.BF16 R32, R132.reuse, R158, R32 ;  /* 0x0000009e8420723c */ /* 0x040fe20000041820 */
[----:B------:R-:W-:Y:S05]  /*ca20*/  LDSM.16.MT88.4 R156, [R236+0x11800] ;  /* 0x01180000ec9c783b */ /* 0x000fea0000004200 */
[C---:B------:R-:W-:Y:S06]  /*ca30*/  HMMA.16816.F32.BF16 R36, R132.reuse, R160, R36 ;  /* 0x000000a08424723c */ /* 0x040fec0000041824 */
[C---:B------:R-:W-:Y:S06]  /*ca40*/  HMMA.16816.F32.BF16 R40, R132.reuse, R162, R40 ;  /* 0x000000a28428723c */ /* 0x040fec0000041828 */
[C---:B------:R-:W-:Y:S06]  /*ca50*/  HMMA.16816.F32.BF16 R44, R132.reuse, R168, R44 ;  /* 0x000000a8842c723c */ /* 0x040fec000004182c */
[C---:B------:R-:W-:Y:S05]  /*ca60*/  HMMA.16816.F32.BF16 R48, R132.reuse, R170, R48 ;  /* 0x000000aa8430723c */ /* 0x040fea0000041830 */
[----:B------:R-:W-:Y:S01]  /*ca70*/  F2FP.BF16.F32.PACK_AB R168, R202, R206 ;  /* 0x000000cecaa8723e */ /* 0x000fe200000010ff */
[C---:B---3--:R-:W-:Y:S05]  /*ca80*/  HMMA.16816.F32.BF16 R52, R132.reuse, R136, R52 ;  /* 0x000000888434723c */ /* 0x048fea0000041834 */
[----:B------:R-:W-:Y:S01]  /*ca90*/  F2FP.BF16.F32.PACK_AB R169, R201, R203 ;  /* 0x000000cbc9a9723e */ /* 0x000fe200000010ff */
[C---:B------:R-:W-:Y:S01]  /*caa0*/  HMMA.16816.F32.BF16 R56, R132.reuse, R138, R56 ;  /* 0x0000008a8438723c */ /* 0x040fe20000041838 */
[----:B------:R-:W3:Y:S04]  /*cab0*/  LDSM.16.MT88.4 R136, [R236+0x17000] ;  /* 0x01700000ec88783b */ /* 0x000ee80000004200 */
[----:B------:R-:W-:Y:S01]  /*cac0*/  F2FP.BF16.F32.PACK_AB R170, R199, R198 ;  /* 0x000000c6c7aa723e */ /* 0x000fe200000010ff */
[C---:B------:R-:W-:Y:S05]  /*cad0*/  HMMA.16816.F32.BF16 R60, R132.reuse, R172, R60 ;  /* 0x000000ac843c723c */ /* 0x040fea000004183c */
[----:B------:R-:W-:Y:S01]  /*cae0*/  F2FP.BF16.F32.PACK_AB R171, R165, R166 ;  /* 0x000000a6a5ab723e */ /* 0x000fe200000010ff */
        /* <DEDUP_REMOVED lines=8> */
[C---:B-1----:R-:W-:Y:S06]  /*cb70*/  HMMA.16816.F32.BF16 R84, R132.reuse, R144, R84 ;  /* 0x000000908454723c */ /* 0x042fec0000041854 */
[C---:B------:R-:W-:Y:S01]  /*cb80*/  HMMA.16816.F32.BF16 R88, R132.reuse, R146, R88 ;  /* 0x000000928458723c */ /* 0x040fe20000041858 */
[----:B------:R-:W1:Y:S05]  /*cb90*/  LDSM.16.MT88.4 R144, [R232+0x17000] ;  /* 0x01700000e890783b */ /* 0x000e6a0000004200 */
[C---:B----4-:R-:W-:Y:S06]  /*cba0*/  HMMA.16816.F32.BF16 R92, R132.reuse, R148, R92 ;  /* 0x00000094845c723c */ /* 0x050fec000004185c */
[C---:B------:R-:W-:Y:S01]  /*cbb0*/  HMMA.16816.F32.BF16 R96, R132.reuse, R150, R96 ;  /* 0x000000968460723c */ /* 0x040fe20000041860 */
[----:B------:R-:W4:Y:S05]  /*cbc0*/  LDSM.16.MT88.4 R148, [R234+0x11800] ;  /* 0x01180000ea94783b */ /* 0x000f2a0000004200 */
[C---:B---3--:R-:W-:Y:S06]  /*cbd0*/  HMMA.16816.F32.BF16 R100, R132.reuse, R136, R100 ;  /* 0x000000888464723c */ /* 0x048fec0000041864 */
[C---:B------:R-:W-:Y:S06]  /*cbe0*/  HMMA.16816.F32.BF16 R104, R132.reuse, R138, R104 ;  /* 0x0000008a8468723c */ /* 0x040fec0000041868 */
[C---:B--2---:R-:W-:Y:S06]  /*cbf0*/  HMMA.16816.F32.BF16 R108, R132.reuse, R140, R108 ;  /* 0x0000008c846c723c */ /* 0x044fec000004186c */
[C---:B------:R-:W-:Y:S01]  /*cc00*/  HMMA.16816.F32.BF16 R112, R132.reuse, R142, R112 ;  /* 0x0000008e8470723c */ /* 0x040fe20000041870 */
[----:B------:R-:W2:Y:S05]  /*cc10*/  LDSM.16.MT88.4 R140, [R233+0x11800] ;  /* 0x01180000e98c783b */ /* 0x000eaa0000004200 */
[C---:B------:R-:W-:Y:S06]  /*cc20*/  HMMA.16816.F32.BF16 R116, R132.reuse, R152, R116 ;  /* 0x000000988474723c */ /* 0x040fec0000041874 */
[C---:B------:R-:W-:Y:S06]  /*cc30*/  HMMA.16816.F32.BF16 R120, R132.reuse, R154, R120 ;  /* 0x0000009a8478723c */ /* 0x040fec0000041878 */
[C---:B-1----:R-:W-:Y:S06]  /*cc40*/  HMMA.16816.F32.BF16 R124, R132.reuse, R144, R124 ;  /* 0x00000090847c723c */ /* 0x042fec000004187c */
[----:B------:R-:W-:Y:S06]  /*cc50*/  HMMA.16816.F32.BF16 R128, R132, R146, R128 ;  /* 0x000000928480723c */ /* 0x000fec0000041880 */
[C---:B------:R-:W-:Y:S01]  /*cc60*/  HMMA.16816.F32.BF16 R160, R168.reuse, R156, R4 ;  /* 0x0000009ca8a0723c */ /* 0x040fe20000041804 */
[----:B------:R-:W-:Y:S04]  /*cc70*/  LDSM.16.MT88.4 R4, [R232+0x13800] ;  /* 0x01380000e804783b */ /* 0x000fe80000004200 */
[----:B------:R-:W-:Y:S01]  /*cc80*/  MOV R133, R185 ;  /* 0x000000b900857202 */ /* 0x000fe20000000f00 */
[C---:B------:R-:W-:Y:S03]  /*cc90*/  HMMA.16816.F32.BF16 R156, R168.reuse, R158, R8 ;  /* 0x0000009ea89c723c */ /* 0x040fe60000041808 */
[----:B------:R-:W-:Y:S02]  /*cca0*/  LDSM.16.MT88.4 R8, [R236+0x15800] ;  /* 0x01580000ec08783b */ /* 0x000fe40000004200 */
[----:B------:R-:W-:Y:S01]  /*ccb0*/  MOV R134, R187 ;  /* 0x000000bb00867202 */ /* 0x000fe20000000f00 */
[C---:B----4-:R-:W-:Y:S05]  /*ccc0*/  HMMA.16816.F32.BF16 R152, R168.reuse, R148, R12 ;  /* 0x00000094a898723c */ /* 0x050fea000004180c */
[----:B------:R-:W-:Y:S01]  /*ccd0*/  LDSM.16.MT88.4 R12, [R234+0x15800] ;  /* 0x01580000ea0c783b */ /* 0x000fe20000004200 */
[C---:B------:R-:W-:Y:S05]  /*cce0*/  HMMA.16816.F32.BF16 R148, R168.reuse, R150, R16 ;  /* 0x00000096a894723c */ /* 0x040fea0000041810 */
[----:B------:R-:W-:Y:S01]  /*ccf0*/  MOV R135, R184 ;  /* 0x000000b800877202 */ /* 0x000fe20000000f00 */
[C---:B--2---:R-:W-:Y:S01]  /*cd00*/  HMMA.16816.F32.BF16 R144, R168.reuse, R140, R20 ;  /* 0x0000008ca890723c */ /* 0x044fe20000041814 */
[----:B------:R-:W1:Y:S05]  /*cd10*/  LDSM.16.MT88.4 R184, [R233+0x13800] ;  /* 0x01380000e9b8783b */ /* 0x000e6a0000004200 */
[C---:B------:R-:W-:Y:S03]  /*cd20*/  HMMA.16816.F32.BF16 R140, R168.reuse, R142, R24 ;  /* 0x0000008ea88c723c */ /* 0x040fe60000041818 */
[----:B------:R-:W2:Y:S03]  /*cd30*/  LDSM.16.MT88.4 R16, [R233+0x15800] ;  /* 0x01580000e910783b */ /* 0x000ea60000004200 */
[C---:B------:R-:W-:Y:S05]  /*cd40*/  HMMA.16816.F32.BF16 R136, R168.reuse, R172, R28 ;  /* 0x000000aca888723c */ /* 0x040fea000004181c */
[----:B------:R-:W3:Y:S02]  /*cd50*/  LDSM.16.MT88.4 R20, [R232+0x15800] ;  /* 0x01580000e814783b */ /* 0x000ee40000004200 */
[----:B------:R-:W-:Y:S04]  /*cd60*/  MOV R31, R133 ;  /* 0x00000085001f7202 */ /* 0x000fe80000000f00 */
[----:B------:R-:W-:Y:S02]  /*cd70*/  MOV R30, R134 ;  /* 0x00000086001e7202 */ /* 0x000fe40000000f00 */
[----:B------:R-:W-:Y:S01]  /*cd80*/  MOV R29, R135 ;  /* 0x00000087001d7202 */ /* 0x000fe20000000f00 */
[----:B------:R-:W4:Y:S01]  /*cd90*/  LDSM.16.MT88.4 R24, [R236+0x17800] ;  /* 0x01780000ec18783b */ /* 0x000f220000004200 */
[C---:B------:R-:W-:Y:S06]  /*cda0*/  HMMA.16816.F32.BF16 R132, R168.reuse, R174, R32 ;  /* 0x000000aea884723c */ /* 0x040fec0000041820 */
[C---:B------:R-:W-:Y:S06]  /*cdb0*/  HMMA.16816.F32.BF16 R36, R168.reuse, R176, R36 ;  /* 0x000000b0a824723c */ /* 0x040fec0000041824 */
[C---:B------:R-:W-:Y:S06]  /*cdc0*/  HMMA.16816.F32.BF16 R40, R168.reuse, R178, R40 ;  /* 0x000000b2a828723c */ /* 0x040fec0000041828 */
[C---:B------:R-:W-:Y:S06]  /*cdd0*/  HMMA.16816.F32.BF16 R44, R168.reuse, R180, R44 ;  /* 0x000000b4a82c723c */ /* 0x040fec000004182c */
[C---:B------:R-:W-:Y:S06]  /*cde0*/  HMMA.16816.F32.BF16 R48, R168.reuse, R182, R48 ;  /* 0x000000b6a830723c */ /* 0x040fec0000041830 */
[C---:B-1----:R-:W-:Y:S06]  /*cdf0*/  HMMA.16816.F32.BF16 R52, R168.reuse, R184, R52 ;  /* 0x000000b8a834723c */ /* 0x042fec0000041834 */
[C---:B------:R-:W-:Y:S06]  /*ce00*/  HMMA.16816.F32.BF16 R56, R168.reuse, R186, R56 ;  /* 0x000000baa838723c */ /* 0x040fec0000041838 */
[C---:B------:R-:W-:Y:S06]  /*ce10*/  HMMA.16816.F32.BF16 R60, R168.reuse, R4, R60 ;  /* 0x00000004a83c723c */ /* 0x040fec000004183c */
[C---:B------:R-:W-:Y:S01]  /*ce20*/  HMMA.16816.F32.BF16 R64, R168.reuse, R6, R64 ;  /* 0x00000006a840723c */ /* 0x040fe20000041840 */
[----:B------:R-:W1:Y:S05]  /*ce30*/  LDSM.16.MT88.4 R4, [R234+0x17800] ;  /* 0x01780000ea04783b */ /* 0x000e6a0000004200 */
[C---:B------:R-:W-:Y:S06]  /*ce40*/  HMMA.16816.F32.BF16 R68, R168.reuse, R8, R68 ;  /* 0x00000008a844723c */ /* 0x040fec0000041844 */
[C---:B------:R-:W-:Y:S01]  /*ce50*/  HMMA.16816.F32.BF16 R72, R168.reuse, R10, R72 ;  /* 0x0000000aa848723c */ /* 0x040fe20000041848 */
[----:B------:R-:W5:Y:S05]  /*ce60*/  LDSM.16.MT88.4 R8, [R233+0x17800] ;  /* 0x01780000e908783b */ /* 0x000f6a0000004200 */
[C---:B------:R-:W-:Y:S06]  /*ce70*/  HMMA.16816.F32.BF16 R76, R168.reuse, R12, R76 ;  /* 0x0000000ca84c723c */ /* 0x040fec000004184c */
[C---:B------:R-:W-:Y:S01]  /*ce80*/  HMMA.16816.F32.BF16 R80, R168.reuse, R14, R80 ;  /* 0x0000000ea850723c */ /* 0x040fe20000041850 */
[----:B------:R-:W5:Y:S05]  /*ce90*/  LDSM.16.MT88.4 R12, [R232+0x17800] ;  /* 0x01780000e80c783b */ /* 0x000f6a0000004200 */
[C---:B--2---:R-:W-:Y:S06]  /*cea0*/  HMMA.16816.F32.BF16 R84, R168.reuse, R16, R84 ;  /* 0x00000010a854723c */ /* 0x044fec0000041854 */
[C---:B------:R-:W-:Y:S05]  /*ceb0*/  HMMA.16816.F32.BF16 R88, R168.reuse, R18, R88 ;  /* 0x00000012a858723c */ /* 0x040fea0000041858 */
[----:B------:R-:W-:Y:S01]  /*cec0*/  FADD.FTZ R17, R189, R190 ;  /* 0x000000bebd117221 */ /* 0x000fe20000010000 */
[C---:B---3--:R-:W-:Y:S05]  /*ced0*/  HMMA.16816.F32.BF16 R92, R168.reuse, R20, R92 ;  /* 0x00000014a85c723c */ /* 0x048fea000004185c */
[----:B------:R-:W-:Y:S01]  /*cee0*/  FADD.FTZ R17, R188, R17 ;  /* 0x00000011bc117221 */ /* 0x000fe20000010000 */
[C---:B------:R-:W-:Y:S05]  /*cef0*/  HMMA.16816.F32.BF16 R96, R168.reuse, R22, R96 ;  /* 0x00000016a860723c */ /* 0x040fea0000041860 */
[----:B------:R-:W-:Y:S01]  /*cf00*/  FADD.FTZ R204, R204, R17 ;  /* 0x00000011cccc7221 */ /* 0x000fe20000010000 */
[C---:B----4-:R-:W-:Y:S05]  /*cf10*/  HMMA.16816.F32.BF16 R100, R168.reuse, R24, R100 ;  /* 0x00000018a864723c */ /* 0x050fea0000041864 */
[----:B------:R-:W-:Y:S01]  /*cf20*/  FADD.FTZ R204, R207, R204 ;  /* 0x000000cccfcc7221 */ /* 0x000fe20000010000 */
[C---:B------:R-:W-:Y:S05]  /*cf30*/  HMMA.16816.F32.BF16 R104, R168.reuse, R26, R104 ;  /* 0x0000001aa868723c */ /* 0x040fea0000041868 */
[----:B------:R-:W-:Y:S01]  /*cf40*/  FADD.FTZ R211, R211, R204 ;  /* 0x000000ccd3d37221 */ /* 0x000fe20000010000 */
[C---:B-1----:R-:W-:Y:S05]  /*cf50*/  HMMA.16816.F32.BF16 R108, R168.reuse, R4, R108 ;  /* 0x00000004a86c723c */ /* 0x042fea000004186c */
[----:B------:R-:W-:Y:S01]  /*cf60*/  FADD.FTZ R211, R210, R211 ;  /* 0x000000d3d2d37221 */ /* 0x000fe20000010000 */
[C---:B------:R-:W-:Y:S05]  /*cf70*/  HMMA.16816.F32.BF16 R112, R168.reuse, R6, R112 ;  /* 0x00000006a870723c */ /* 0x040fea0000041870 */
[----:B------:R-:W-:Y:S01]  /*cf80*/  FADD.FTZ R0, R29, R211 ;  /* 0x000000d31d007221 */ /* 0x000fe20000010000 */
[C---:B-----5:R-:W-:Y:S05]  /*cf90*/  HMMA.16816.F32.BF16 R116, R168.reuse, R8, R116 ;  /* 0x00000008a874723c */ /* 0x060fea0000041874 */
[----:B------:R-:W-:Y:S01]  /*cfa0*/  FADD.FTZ R0, R30, R0 ;  /* 0x000000001e007221 */ /* 0x000fe20000010000 */
[C---:B------:R-:W-:Y:S05]  /*cfb0*/  HMMA.16816.F32.BF16 R120, R168.reuse, R10, R120 ;  /* 0x0000000aa878723c */ /* 0x040fea0000041878 */
[----:B------:R-:W-:Y:S01]  /*cfc0*/  FADD.FTZ R5, R31, R212 ;  /* 0x000000d41f057221 */ /* 0x000fe20000010000 */
[C---:B------:R-:W-:Y:S05]  /*cfd0*/  HMMA.16816.F32.BF16 R124, R168.reuse, R12, R124 ;  /* 0x0000000ca87c723c */ /* 0x040fea000004187c */
[----:B------:R-:W-:Y:S01]  /*cfe0*/  FADD.FTZ R0, R215, R0 ;  /* 0x00000000d7007221 */ /* 0x000fe20000010000 */
[----:B------:R-:W-:Y:S05]  /*cff0*/  HMMA.16816.F32.BF16 R128, R168, R14, R128 ;  /* 0x0000000ea880723c */ /* 0x000fea0000041880 */
[----:B------:R-:W-:Y:S01]  /*d000*/  FADD.FTZ R5, R214, R5 ;  /* 0x00000005d6057221 */ /* 0x000fe20000010000 */
[----:B------:R-:W-:Y:S05]  /*d010*/  FADD.FTZ R0, R213, R0 ;  /* 0x00000000d5007221 */ /* 0x000fea0000010000 */
[----:B------:R-:W-:Y:S01]  /*d020*/  FADD.FTZ R5, R206, R5 ;  /* 0x00000005ce057221 */ /* 0x000fe20000010000 */
[----:B------:R-:W-:Y:S03]  /*d030*/  FADD.FTZ R0, R203, R0 ;  /* 0x00000000cb007221 */ /* 0x000fe60000010000 */
[----:B------:R-:W-:Y:S01]  /*d040*/  FADD.FTZ R5, R202, R5 ;  /* 0x00000005ca057221 */ /* 0x000fe20000010000 */
[----:B------:R-:W-:Y:S01]  /*d050*/  FADD.FTZ R201, R201, R0 ;  /* 0x00000000c9c97221 */ /* 0x000fe20000010000 */
[----:B------:R-:W-:Y:S02]  /*d060*/  MOV R0, R3 ;  /* 0x0000000300007202 */ /* 0x000fe40000000f00 */
[----:B------:R-:W-:Y:S01]  /*d070*/  FADD.FTZ R198, R198, R5 ;  /* 0x00000005c6c67221 */ /* 0x000fe20000010000 */
[----:B------:R-:W-:Y:S03]  /*d080*/  FADD.FTZ R166, R166, R201 ;  /* 0x000000c9a6a67221 */ /* 0x000fe60000010000 */
[----:B------:R-:W-:Y:S01]  /*d090*/  FADD.FTZ R252, R199, R198 ;  /* 0x000000c6c7fc7221 */ /* 0x000fe20000010000 */
[----:B------:R-:W-:Y:S01]  /*d0a0*/  FADD.FTZ R251, R165, R166 ;  /* 0x000000a6a5fb7221 */ /* 0x000fe20000010000 */
[----:B------:R-:W-:Y:S06]  /*d0b0*/  @P1 BRA `(.L_x_1616) ;  /* 0xffffffb400f01947 */ /* 0x000fec000383ffff */
.L_x_1612:
        /* <DEDUP_REMOVED lines=14> */
[----:B---3--:R-:W-:Y:S01]  /*d1a0*/  FADD.FTZ R9, R9, R252 ;  /* 0x000000fc09097221 */ /* 0x008fe20000010000 */
        /* <DEDUP_REMOVED lines=298> */
.L_x_1618:
[----:B------:R-:W-:Y:S05]  /*e450*/  BSYNC B0 ;  /* 0x0000000000007941 */ /* 0x000fea0003800000 */
.L_x_1617:
        /* <DEDUP_REMOVED lines=41> */
.L_x_1620:
[----:B------:R-:W-:Y:S05]  /*e6f0*/  BSYNC B0 ;  /* 0x0000000000007941 */ /* 0x000fea0003800000 */
.L_x_1619:
        /* <DEDUP_REMOVED lines=18> */
.L_x_1622:
[----:B------:R-:W-:Y:S05]  /*e820*/  BSYNC B0 ;  /* 0x0000000000007941 */ /* 0x000fea0003800000 */
.L_x_1621:
        /* <DEDUP_REMOVED lines=17> */
.L_x_1624:
[----:B------:R-:W-:Y:S05]  /*e940*/  BSYNC B0 ;  /* 0x0000000000007941 */ /* 0x000fea0003800000 */
.L_x_1623:
        /* <DEDUP_REMOVED lines=17> */
.L_x_1626:
[----:B------:R-:W-:Y:S05]  /*ea60*/  BSYNC B0 ;  /* 0x0000000000007941 */ /* 0x000fea0003800000 */
.L_x_1625:
        /* <DEDUP_REMOVED lines=17> */
.L_x_1628:
[----:B------:R-:W-:Y:S05]  /*eb80*/  BSYNC B0 ;  /* 0x0000000000007941 */ /* 0x000fea0003800000 */
.L_x_1627:
        /* <DEDUP_REMOVED lines=17> */
.L_x_1630:
[----:B------:R-:W-:Y:S05]  /*eca0*/  BSYNC B0 ;  /* 0x0000000000007941 */ /* 0x000fea0003800000 */
.L_x_1629:
        /* <DEDUP_REMOVED lines=17> */
.L_x_1632:
[----:B------:R-:W-:Y:S05]  /*edc0*/  BSYNC B0 ;  /* 0x0000000000007941 */ /* 0x000fea0003800000 */
.L_x_1631:
        /* <DEDUP_REMOVED lines=14> */
.L_x_1633:
        /* <DEDUP_REMOVED lines=13> */
.L_x_9043:


//--------------------- .text._ZN5flash24flash_fwd_splitkv_kernelI23Flash_fwd_kernel_traitsILi256ELi64ELi64ELi4ELb0ELb0EN7cutlass10bfloat16_tE19Flash_kernel_traitsILi256ELi64ELi64ELi4ES3_EELb0ELb0ELb0ELb0ELb0ELb0ELb1ELb1EEEvNS_16Flash_fwd_paramsE --------------------------
	.section	.text._ZN5flash24flash_fwd_splitkv_kernelI23Flash_fwd_kernel_traitsILi256ELi64ELi64ELi4ELb0ELb0EN7cutlass10bfloat16_tE19Flash_kernel_traitsILi256ELi64ELi64ELi4ES3_EELb0ELb0ELb0ELb0ELb0ELb0ELb1ELb1EEEvNS_16Flash_fwd_paramsE,"ax",@progbits
	.align	128
        .global         _ZN5flash24flash_fwd_splitkv_kernelI23Flash_fwd_kernel_traitsILi256ELi64ELi64ELi4ELb0ELb0EN7cutlass10bfloat16_tE19Flash_kernel_traitsILi256ELi64ELi64ELi4ES3_EELb0ELb0ELb0ELb0ELb0ELb0ELb1ELb1EEEvNS_16Flash_fwd_paramsE
        .type           _ZN5flash24flash_fwd_splitkv_kernelI23Flash_fwd_kernel_traitsILi256ELi64ELi64ELi4ELb0ELb0EN7cutlass10bfloat16_tE19Flash_kernel_traitsILi256ELi64ELi64ELi4ES3_EELb0ELb0ELb0ELb0ELb0ELb0ELb1ELb1EEEvNS_16Flash_fwd_paramsE,@function
        .size           _ZN5flash24flash_fwd_splitkv_kernelI23Flash_fwd_kernel_traitsILi256ELi64ELi64ELi4ELb0ELb0EN7cutlass10bfloat16_tE19Flash_kernel_traitsILi256ELi64ELi64ELi4ES3_EELb0ELb0ELb0ELb0ELb0ELb0ELb1ELb1EEEvNS_16Flash_fwd_paramsE,(.L_x_9002 - _ZN5flash24flash_fwd_splitkv_kernelI23Flash_fwd_kernel_traitsILi256ELi64ELi64ELi4ELb0ELb0EN7cutlass10bfloat16_tE19Flash_kernel_traitsILi256ELi64ELi64ELi4ES3_EELb0ELb0ELb0ELb0ELb0ELb0ELb1ELb1EEEvNS_16Flash_fwd_paramsE)
        .other          _ZN5flash24flash_fwd_splitkv_kernelI23Flash_fwd_kernel_traitsILi256ELi64ELi64ELi4ELb0ELb0EN7cutlass10bfloat16_tE19Flash_kernel_traitsILi256ELi64ELi64ELi4ES3_EELb0ELb0ELb0ELb0ELb0ELb0ELb1ELb1EEEvNS_16Flash_fwd_paramsE,@"STO_CUDA_ENTRY STV_DEFAULT"
_ZN5flash24flash_fwd_splitkv_kernelI23Flash_fwd_kernel_traitsILi256ELi64ELi64ELi4ELb0ELb0EN7cutlass10bfloat16_tE19Flash_kernel_traitsILi256ELi64ELi64ELi4ES3_EELb0ELb0ELb0ELb0ELb0ELb0ELb1ELb1EEEvNS_16Flash_fwd_paramsE:
.text._ZN5flash24flash_fwd_splitkv_kernelI23Flash_fwd_kernel_traitsILi256ELi64ELi64ELi4ELb0ELb0EN7cutlass10bfloat16_tE19Flash_kernel_traitsILi256ELi64ELi64ELi4ES3_EELb0ELb0ELb0ELb0ELb0ELb0ELb1ELb1EEEvNS_16Flash_fwd_paramsE:
[----:B------:R-:W-:Y:S08]  /*0000*/  LDC R1, c[0x0][0x28] ;  /* 0x00000a00ff017b82 */ /* 0x000ff00000000800 */
[----:B------:R-:W1:Y:S01]  /*0010*/  LDC R0, c[0x0][0x270] ;  /* 0x00009c00ff007b82 */ /* 0x000e620000000800 */
[----:B------:R-:W2:Y:S01]  /*0020*/  S2R R239, SR_CTAID.X ;  /* 0x0000000000ef7919 */ /* 0x000ea20000002500 */
[----:B------:R-:W-:Y:S01]  /*0030*/  BSSY B4, `(.L_x_1634) ;  /* 0x000001b000047945 */ /* 0x000fe20003800000 */
[----:B------:R-:W-:-:S05]  /*0040*/  MOV R238, 0x1e0 ;  /* 0x000001e000ee7802 */ /* 0x000fca0000000f00 */
[----:B------:R-:W3:Y:S08]  /*0050*/  S2UR UR4, SR_CTAID.Z ;  /* 0x00000000000479c3 */ /* 0x000ef00000002700 */
[----:B------:R-:W4:Y:S01]  /*0060*/  S2UR UR8, SR_CTAID.Y ;  /* 0x00000000000879c3 */ /* 0x000f220000002600 */
[----:B-1----:R-:W1:Y:S01]  /*0070*/  I2F.U32.RP R6, R0 ;  /* 0x0000000000067306 */ /* 0x002e620000209000 */
[----:B------:R-:W-:-:S06]  /*0080*/  ISETP.NE.U32.AND P0, PT, R0, RZ, PT ;  /* 0x000000ff0000720c */ /* 0x000fcc0003f05070 */
[----:B------:R-:W2:Y:S01]  /*0090*/  LDC.64 R18, c[0x0][0x198] ;  /* 0x00006600ff127b82 */ /* 0x000ea20000000a00 */
[----:B-1----:R-:W1:Y:S02]  /*00a0*/  MUFU.RCP R4, R6 ;  /* 0x0000000600047308 */ /* 0x002e640000001000 */
[----:B-1----:R-:W-:-:S05]  /*00b0*/  VIADD R4, R4, 0xffffffe ;  /* 0x0ffffffe04047836 */ /* 0x002fca0000000000 */
[----:B------:R-:W1:Y:S01]  /*00c0*/  LDC R6, c[0x0][0x10] ;  /* 0x00000400ff067b82 */ /* 0x000e620000000800 */
[----:B------:R-:W5:Y:S02]  /*00d0*/  F2I.FTZ.U32.TRUNC.NTZ R3, R4 ;  /* 0x0000000400037305 */ /* 0x000f64000021f000 */
[----:B-----5:R-:W-:-:S04]  /*00e0*/  IMAD.MOV R2, RZ, RZ, -R3 ;  /* 0x000000ffff027224 */ /* 0x020fc800078e0a03 */
[----:B------:R-:W-:Y:S01]  /*00f0*/  IMAD R5, R2, R0, RZ ;  /* 0x0000000002057224 */ /* 0x000fe200078e02ff */
[----:B------:R-:W-:-:S05]  /*0100*/  MOV R2, RZ ;  /* 0x000000ff00027202 */ /* 0x000fca0000000f00 */
[----:B------:R-:W-:-:S06]  /*0110*/  IMAD.HI.U32 R5, R3, R5, R2 ;  /* 0x0000000503057227 */ /* 0x000fcc00078e0002 */
[----:B---3--:R-:W-:-:S04]  /*0120*/  IMAD.HI.U32 R243, R5, UR4, RZ ;  /* 0x0000000405f37c27 */ /* 0x008fc8000f8e00ff */
[----:B------:R-:W-:-:S04]  /*0130*/  IMAD.MOV R3, RZ, RZ, -R243 ;  /* 0x000000ffff037224 */ /* 0x000fc800078e0af3 */
[----:B------:R-:W-:-:S05]  /*0140*/  IMAD R3, R0, R3, UR4 ;  /* 0x0000000400037e24 */ /* 0x000fca000f8e0203 */
[----:B------:R-:W-:-:S13]  /*0150*/  ISETP.GE.U32.AND P2, PT, R3, R0, PT ;  /* 0x000000000300720c */ /* 0x000fda0003f46070 */
[----:B------:R-:W-:Y:S01]  /*0160*/  @P2 IADD3 R3, R3, -R0, RZ ;  /* 0x8000000003032210 */ /* 0x000fe20007ffe0ff */
[----:B------:R-:W-:-:S03]  /*0170*/  @P2 VIADD R243, R243, 0x1 ;  /* 0x00000001f3f32836 */ /* 0x000fc60000000000 */
[----:B------:R-:W-:-:S13]  /*0180*/  ISETP.GE.U32.AND P1, PT, R3, R0, PT ;  /* 0x000000000300720c */ /* 0x000fda0003f26070 */
[----:B------:R-:W-:Y:S02]  /*0190*/  @P1 IADD3 R243, R243, 0x1, RZ ;  /* 0x00000001f3f31810 */ /* 0x000fe40007ffe0ff */
[----:B------:R-:W-:-:S04]  /*01a0*/  @!P0 LOP3.LUT R243, RZ, R0, RZ, 0x33, !PT ;  /* 0x00000000fff38212 */ /* 0x000fc800078e33ff */
[----:B------:R-:W-:-:S05]  /*01b0*/  IADD3 R241, -R243, RZ, RZ ;  /* 0x000000fff3f17210 */ /* 0x000fca0007ffe1ff */
[----:B-12-4-:R-:W-:Y:S02]  /*01c0*/  IMAD R241, R0, R241, UR4 ;  /* 0x0000000400f17e24 */ /* 0x016fe4000f8e02f1 */
[----:B------:R-:W-:Y:S05]  /*01d0*/  CALL.REL.NOINC `($_ZN5flash24flash_fwd_splitkv_kernelI23Flash_fwd_kernel_traitsILi256ELi64ELi64ELi4ELb0ELb0EN7cutlass10bfloat16_tE19Flash_kernel_traitsILi256ELi64ELi64ELi4ES3_EELb0ELb0ELb0ELb0ELb0ELb0ELb1ELb1EEEvNS_16Flash_fwd_paramsE$_ZN5flash30compute_attn_1rowblock_splitkvI23Flash_fwd_kernel_traitsILi256ELi64ELi64ELi4ELb0ELb0EN7cutlass10bfloat16_tE19Flash_kernel_traitsILi256ELi64ELi64ELi4ES3_EELb0ELb0ELb0ELb0ELb0ELb0ELb1ELb1ENS_16Flash_fwd_paramsEEEvRKT8_iiiii) ;  /* 0x0000000000087944 */ /* 0x000fea0003c00000 */
[----:B------:R-:W-:Y:S05]  /*01e0*/  BSYNC B4 ;  /* 0x0000000000047941 */ /* 0x000fea0003800000 */
.L_x_1634:
[----:B------:R-:W-:Y:S05]  /*01f0*/  EXIT ;  /* 0x000000000000794d */ /* 0x000fea0003800000 */
        .type           $_ZN5flash24flash_fwd_splitkv_kernelI23Flash_fwd_kernel_traitsILi256ELi64ELi64ELi4ELb0ELb0EN7cutlass10bfloat16_tE19Flash_kernel_traitsILi256ELi64ELi64ELi4ES3_EELb0ELb0ELb0ELb0ELb0ELb0ELb1ELb1EEEvNS_16Flash_fwd_paramsE$_ZN5flash30compute_attn_1rowblock_splitkvI23Flash_fwd_kernel_traitsILi256ELi64ELi64ELi4ELb0ELb0EN7cutlass10bfloat16_tE19Flash_kernel_traitsILi256ELi64ELi64ELi4ES3_EELb0ELb0ELb0ELb0ELb0ELb0ELb1ELb1ENS_16Flash_fwd_paramsEEEvRKT8_iiiii,@function
        .size           $_ZN5flash24flash_fwd_splitkv_kernelI23Flash_fwd_kernel_traitsILi256ELi64ELi64ELi4ELb0ELb0EN7cutlass10bfloat16_tE19Flash_kernel_traitsILi256ELi64ELi64ELi4ES3_EELb0ELb0ELb0ELb0ELb0ELb0ELb1ELb1EEEvNS_16Flash_fwd_paramsE$_ZN5flash30compute_attn_1rowblock_splitkvI23Flash_fwd_kernel_traitsILi256ELi64ELi64ELi4ELb0ELb0EN7cutlass10bfloat16_tE19Flash_kernel_traitsILi256ELi64ELi64ELi4ES3_EELb0ELb0ELb0ELb0ELb0ELb0ELb1ELb1ENS_16Flash_fwd_paramsEEEvRKT8_iiiii,(.L_x_9002 - $_ZN5flash24flash_fwd_splitkv_kernelI23Flash_fwd_kernel_traitsILi256ELi64ELi64ELi4ELb0ELb0EN7cutlass10bfloat16_tE19Flash_kernel_traitsILi256ELi64ELi64ELi4ES3_EELb0ELb0ELb0ELb0ELb0ELb0ELb1ELb1EEEvNS_16Flash_fwd_paramsE$_ZN5flash30compute_attn_1rowblock_splitkvI23Flash_fwd_kernel_traitsILi256ELi64ELi64ELi4ELb0ELb0EN7cutlass10bfloat16_tE19Flash_kernel_traitsILi256ELi64ELi64ELi4ES3_EELb0ELb0ELb0ELb0ELb0ELb0ELb1ELb1ENS_16Flash_fwd_paramsEEEvRKT8_iiiii)
$_ZN5flash24flash_fwd_splitkv_kernelI23Flash_fwd_kernel_traitsILi256ELi64ELi64ELi4ELb0ELb0EN7cutlass10bfloat16_tE19Flash_kernel_traitsILi256ELi64ELi64ELi4ES3_EELb0ELb0ELb0ELb0ELb0ELb0ELb1ELb1EEEvNS_16Flash_fwd_paramsE$_ZN5flash30compute_attn_1rowblock_splitkvI23Flash_fwd_kernel_traitsILi256ELi64ELi64ELi4ELb0ELb0EN7cutlass10bfloat16_tE19Flash_kernel_traitsILi256ELi64ELi64ELi4ES3_EELb0ELb0ELb0ELb0ELb0ELb0ELb1ELb1ENS_16Flash_fwd_paramsEEEvRKT8_iiiii:
        /* <DEDUP_REMOVED lines=18> */
[----:B--2---:R-:W-:-:S06]  /*0320*/  @P0 IADD3 R240, R3, -R4, RZ ;  /* 0x8000000403f00210 */ /* 0x004fcc0007ffe0ff */
        /* <DEDUP_REMOVED lines=9> */
.L_x_1636:
[----:B------:R-:W-:Y:S05]  /*03c0*/  BSYNC B0 ;  /* 0x0000000000007941 */ /* 0x000fea0003800000 */
.L_x_1635:
        /* <DEDUP_REMOVED lines=8> */
.L_x_1638:
[----:B------:R3:W5:Y:S02]  /*0450*/  LD.E R3, desc[UR6][R18.64+0xb8] ;  /* 0x0000b80612037980 */ /* 0x000764000c101900 */
.L_x_1639:
[----:B------:R-:W-:Y:S05]  /*0460*/  BSYNC B0 ;  /* 0x0000000000007941 */ /* 0x000fea0003800000 */
.L_x_1637:
[----:B--2-4-:R-:W2:Y:S01]  /*0470*/  LD.E.64 R8, desc[UR6][R18.64+0xf8] ;  /* 0x0000f80612087980 */ /* 0x014ea2000c101b00 */
        /* <DEDUP_REMOVED lines=9> */
.L_x_1641:
[----:B------:R-:W2:Y:S01]  /*0510*/  LD.E.64 R2, desc[UR6][R18.64+0x108] ;  /* 0x0001080612027980 */ /* 0x000ea2000c101b00 */
[----:B------:R-:W-:Y:S01]  /*0520*/  BSSY B0, `(.L_x_1643) ;  /* 0x0000006000007945 */ /* 0x000fe20003800000 */
[----:B--2---:R-:W-:-:S04]  /*0530*/  ISETP.NE.U32.AND P0, PT, R2, RZ, PT ;  /* 0x000000ff0200720c */ /* 0x004fc80003f05070 */
[----:B------:R-:W-:Y:S01]  /*0540*/  ISETP.NE.AND.EX P0, PT, R3, RZ, PT, P0 ;  /* 0x000000ff0300720c */ /* 0x000fe20003f05300 */
[----:B------:R-:W-:-:S12]  /*0550*/  IMAD.MOV.U32 R3, RZ, RZ, RZ ;  /* 0x000000ffff037224 */ /* 0x000fd800078e00ff */
[----:B------:R-:W-:Y:S05]  /*0560*/  @!P0 BRA `(.L_x_1644) ;  /* 0x0000000000048947 */ /* 0x000fea0003800000 */
[----:B------:R2:W5:Y:S02]  /*0570*/  LD.E R3, desc[UR6][R18.64+0xbc] ;  /* 0x0000bc0612037980 */ /* 0x000564000c101900 */
.L_x_1644:
[----:B------:R-:W-:Y:S05]  /*0580*/  BSYNC B0 ;  /* 0x0000000000007941 */ /* 0x000fea0003800000 */
.L_x_1643:
[----:B-----5:R-:W-:Y:S02]  /*0590*/  IADD3 R70, R74, R3, RZ ;  /* 0x000000034a467210 */ /* 0x020fe40007ffe0ff */
.L_x_1642:
[----:B------:R-:W-:Y:S05]  /*05a0*/  BSYNC B1 ;  /* 0x0000000000017941 */ /* 0x000fea0003800000 */
.L_x_1640:
[----:B------:R-:W-:Y:S01]  /*05b0*/  IMAD.SHL.U32 R79, R239, 0x40, RZ ;  /* 0x00000040ef4f7824 */ /* 0x000fe200078e00ff */
[----:B------:R-:W-:Y:S01]  /*05c0*/  MOV R2, R238 ;  /* 0x000000ee00027202 */ /* 0x000fe20000000f00 */
[----:B------:R-:W-:-:S03]  /*05d0*/  IMAD.MOV.U32 R3, RZ, RZ, 0x0 ;  /* 0x00000000ff037424 */ /* 0x000fc600078e00ff */
[----:B------:R-:W-:-:S13]  /*05e0*/  ISETP.GT.AND P0, PT, R240, R79, PT ;  /* 0x0000004ff000720c */ /* 0x000fda0003f04270 */
[----:B-123--:R-:W-:Y:S05]  /*05f0*/  @!P0 RET.REL.NODEC R2 `(_ZN5flash24flash_fwd_splitkv_kernelI23Flash_fwd_kernel_traitsILi256ELi64ELi64ELi4ELb0ELb0EN7cutlass10bfloat16_tE19Flash_kernel_traitsILi256ELi64ELi64ELi4ES3_EELb0ELb0ELb0ELb0ELb0ELb0ELb1ELb1EEEvNS_16Flash_fwd_paramsE) ;  /* 0xfffffff802808950 */ /* 0x00efea0003c3ffff */
[----:B------:R-:W2:Y:S01]  /*0600*/  LD.E R0, desc[UR6][R18.64+0xb8] ;  /* 0x0000b80612007980 */ /* 0x000ea2000c101900 */
[----:B------:R-:W-:-:S04]  /*0610*/  IABS R5, R6 ;  /* 0x0000000600057213 */ /* 0x000fc80000000000 */
[----:B------:R-:W1:Y:S08]  /*0620*/  I2F.RP R3, R5 ;  /* 0x0000000500037306 */ /* 0x000e700000209400 */
[----:B-1----:R-:W1:Y:S02]  /*0630*/  MUFU.RCP R8, R3 ;  /* 0x0000000300087308 */ /* 0x002e640000001000 */
[----:B-1----:R-:W-:-:S06]  /*0640*/  VIADD R8, R8, 0xffffffe ;  /* 0x0ffffffe08087836 */ /* 0x002fcc0000000000 */
[----:B------:R-:W1:Y:S02]  /*0650*/  F2I.FTZ.U32.TRUNC.NTZ R9, R8 ;  /* 0x0000000800097305 */ /* 0x000e64000021f000 */
[----:B-1----:R-:W-:Y:S02]  /*0660*/  IMAD.MOV R2, RZ, RZ, -R9 ;  /* 0x000000ffff027224 */ /* 0x002fe400078e0a09 */
[----:B------:R-:W-:Y:S02]  /*0670*/  IMAD.MOV.U32 R8, RZ, RZ, RZ ;  /* 0x000000ffff087224 */ /* 0x000fe400078e00ff */
[----:B------:R-:W-:-:S04]  /*0680*/  IMAD R3, R2, R5, RZ ;  /* 0x0000000502037224 */ /* 0x000fc800078e02ff */
[----:B------:R-:W-:-:S04]  /*0690*/  IMAD.HI.U32 R3, R9, R3, R8 ;  /* 0x0000000309037227 */ /* 0x000fc800078e0008 */
[----:B--2---:R-:W-:-:S05]  /*06a0*/  VIADD R0, R0, 0x3f ;  /* 0x0000003f00007836 */ /* 0x004fca0000000000 */
[----:B------:R-:W-:-:S04]  /*06b0*/  SHF.R.S32.HI R7, RZ, 0x1f, R0 ;  /* 0x0000001fff077819 */ /* 0x000fc80000011400 */
[----:B------:R-:W-:Y:S02]  /*06c0*/  LEA.HI R7, R7, R0, RZ, 0x6 ;  /* 0x0000000007077211 */ /* 0x000fe400078f30ff */
[-C--:B------:R-:W-:Y:S02]  /*06d0*/  IABS R0, R6.reuse ;  /* 0x0000000600007213 */ /* 0x080fe40000000000 */
[----:B------:R-:W-:-:S03]  /*06e0*/  LEA.HI.SX32 R7, R7, R6, 0x1a ;  /* 0x0000000607077211 */ /* 0x000fc600078fd2ff */
[----:B------:R-:W-:Y:S02]  /*06f0*/  IMAD.MOV R0, RZ, RZ, -R0 ;  /* 0x000000ffff007224 */ /* 0x000fe400078e0a00 */
[----:B------:R-:W-:-:S05]  /*0700*/  VIADD R7, R7, 0xffffffff ;  /* 0xffffffff07077836 */ /* 0x000fca0000000000 */
[----:B------:R-:W-:Y:S02]  /*0710*/  IABS R2, R7 ;  /* 0x0000000700027213 */ /* 0x000fe40000000000 */
[----:B------:R-:W-:-:S03]  /*0720*/  LOP3.LUT R7, R7, R6, RZ, 0x3c, !PT ;  /* 0x0000000607077212 */ /* 0x000fc600078e3cff */
[----:B------:R-:W-:Y:S01]  /*0730*/  IMAD.HI.U32 R3, R3, R2, RZ ;  /* 0x0000000203037227 */ /* 0x000fe200078e00ff */
[----:B------:R-:W-:-:S03]  /*0740*/  ISETP.GE.AND P0, PT, R7, RZ, PT ;  /* 0x000000ff0700720c */ /* 0x000fc60003f06270 */
[----:B------:R-:W-:-:S05]  /*0750*/  IMAD R0, R3, R0, R2 ;  /* 0x0000000003007224 */ /* 0x000fca00078e0202 */
[----:B------:R-:W-:-:S13]  /*0760*/  ISETP.GT.U32.AND P1, PT, R5, R0, PT ;  /* 0x000000000500720c */ /* 0x000fda0003f24070 */
[----:B------:R-:W-:Y:S02]  /*0770*/  @!P1 IMAD.IADD R0, R0, 0x1, -R5 ;  /* 0x0000000100009824 */ /* 0x000fe400078e0a05 */
[----:B------:R-:W-:Y:S01]  /*0780*/  @!P1 VIADD R3, R3, 0x1 ;  /* 0x0000000103039836 */ /* 0x000fe20000000000 */
[----:B------:R-:W-:Y:S02]  /*0790*/  ISETP.NE.AND P1, PT, R6, RZ, PT ;  /* 0x000000ff0600720c */ /* 0x000fe40003f25270 */
[----:B------:R-:W-:Y:S01]  /*07a0*/  ISETP.GE.U32.AND P2, PT, R0, R5, PT ;  /* 0x000000050000720c */ /* 0x000fe20003f46070 */
[----:B------:R-:W-:-:S05]  /*07b0*/  VIADD R5, R70, 0x3f ;  /* 0x0000003f46057836 */ /* 0x000fca0000000000 */
[----:B------:R-:W-:-:S04]  /*07c0*/  SHF.R.S32.HI R0, RZ, 0x1f, R5 ;  /* 0x0000001fff007819 */ /* 0x000fc80000011405 */
[----:B------:R-:W-:-:S03]  /*07d0*/  LEA.HI R0, R0, R5, RZ, 0x6 ;  /* 0x0000000500007211 */ /* 0x000fc600078f30ff */
[----:B------:R-:W-:Y:S01]  /*07e0*/  @P2 VIADD R3, R3, 0x1 ;  /* 0x0000000103032836 */ /* 0x000fe20000000000 */
[----:B------:R-:W-:-:S03]  /*07f0*/  SHF.R.S32.HI R166, RZ, 0x6, R0 ;  /* 0x00000006ffa67819 */ /* 0x000fc60000011400 */
[----:B------:R-:W-:Y:S01]  /*0800*/  @!P0 IMAD.MOV R3, RZ, RZ, -R3 ;  /* 0x000000ffff038224 */ /* 0x000fe200078e0a03 */
[----:B------:R-:W-:-:S05]  /*0810*/  @!P1 LOP3.LUT R3, RZ, R6, RZ, 0x33, !PT ;  /* 0x00000006ff039212 */ /* 0x000fca00078e33ff */
[----:B------:R-:W-:-:S05]  /*0820*/  IMAD R235, R3, UR8, RZ ;  /* 0x0000000803eb7c24 */ /* 0x000fca000f8e02ff */
[----:B------:R-:W-:-:S04]  /*0830*/  VIADDMNMX R166, R235, R3, R166, PT ;  /* 0x00000003eba67246 */ /* 0x000fc800038001a6 */
[----:B------:R-:W-:-:S13]  /*0840*/  ISETP.GE.AND P0, PT, R235, R166, PT ;  /* 0x000000a6eb00720c */ /* 0x000fda0003f06270 */
[----:B------:R-:W-:Y:S05]  /*0850*/  @!P0 BRA `(.L_x_1645) ;  /* 0x00000008008c8947 */ /* 0x000fea0003800000 */
[----:B------:R-:W2:Y:S04]  /*0860*/  LD.E.64 R2, desc[UR6][R18.64+0xb0] ;  /* 0x0000b00612027980 */ /* 0x000ea8000c101b00 */
[----:B------:R-:W3:Y:S04]  /*0870*/  LD.E R4, desc[UR6][R18.64+0x60] ;  /* 0x0000600612047980 */ /* 0x000ee8000c101900 */
[----:B------:R-:W4:Y:S04]  /*0880*/  LD.E R0, desc[UR6][R18.64+0xcc] ;  /* 0x0000cc0612007980 */ /* 0x000f28000c101900 */
[----:B------:R-:W4:Y:S04]  /*0890*/  LD.E.64 R6, desc[UR6][R18.64+0x78] ;  /* 0x0000780612067980 */ /* 0x000f28000c101b00 */
[----:B------:R-:W4:Y:S01]  /*08a0*/  LD.E.64 R10, desc[UR6][R18.64+0xa8] ;  /* 0x0000a806120a7980 */ /* 0x000f22000c101b00 */
[----:B------:R-:W-:-:S03]  /*08b0*/  SHF.R.S32.HI R5, RZ, 0x1f, R68 ;  /* 0x0000001fff057819 */ /* 0x000fc60000011444 */
[----:B------:R1:W5:Y:S01]  /*08c0*/  LD.E R9, desc[UR6][R18.64+0xc0] ;  /* 0x0000c00612097980 */ /* 0x000362000c101900 */
[----:B------:R-:W-:Y:S01]  /*08d0*/  LEA.HI R8, R5, R68, RZ, 0x4 ;  /* 0x0000004405087211 */ /* 0x000fe200078f20ff */
[----:B------:R-:W-:Y:S03]  /*08e0*/  BSSY B0, `(.L_x_1646) ;  /* 0x000002b000007945 */ /* 0x000fe60003800000 */
[----:B------:R-:W-:Y:S02]  /*08f0*/  LOP3.LUT R5, R8, 0xfffffff0, RZ, 0xc0, !PT ;  /* 0xfffffff008057812 */ /* 0x000fe400078ec0ff */
[----:B------:R-:W-:-:S03]  /*0900*/  SHF.R.S32.HI R8, RZ, 0x4, R8 ;  /* 0x00000004ff087819 */ /* 0x000fc60000011408 */
[----:B------:R-:W-:-:S04]  /*0910*/  IMAD.IADD R5, R68, 0x1, -R5 ;  /* 0x0000000144057824 */ /* 0x000fc800078e0a05 */
[C---:B------:R-:W-:Y:S01]  /*0920*/  IMAD.SHL.U32 R12, R5.reuse, 0x4, RZ ;  /* 0x00000004050c7824 */ /* 0x040fe200078e00ff */
[----:B------:R-:W-:-:S04]  /*0930*/  ISETP.NE.AND P6, PT, R5, RZ, PT ;  /* 0x000000ff0500720c */ /* 0x000fc80003fc5270 */
[----:B------:R-:W-:-:S03]  /*0940*/  SHF.R.S32.HI R13, RZ, 0x1f, R12 ;  /* 0x0000001fff0d7819 */ /* 0x000fc6000001140c */
[----:B------:R-:W-:-:S04]  /*0950*/  IMAD.WIDE R16, R8, 0x100, R12 ;  /* 0x0000010008107825 */ /* 0x000fc800078e020c */
[----:B--2---:R-:W-:-:S04]  /*0960*/  IMAD R2, R2, UR8, R243 ;  /* 0x0000000802027c24 */ /* 0x004fc8000f8e02f3 */
[----:B---3--:R-:W-:Y:S02]  /*0970*/  IMAD R2, R2, R4, R241 ;  /* 0x0000000402027224 */ /* 0x008fe400078e02f1 */
[----:B------:R-:W-:Y:S02]  /*0980*/  VIADD R4, R12, 0x80 ;  /* 0x000000800c047836 */ /* 0x000fe40000000000 */
[--C-:B------:R-:W-:Y:S02]  /*0990*/  IMAD R3, R3, R2, R79.reuse ;  /* 0x0000000203037224 */ /* 0x100fe400078e024f */
[----:B------:R-:W-:Y:S02]  /*09a0*/  IMAD.IADD R79, R240, 0x1, -R79 ;  /* 0x00000001f04f7824 */ /* 0x000fe400078e0a4f */
[----:B----4-:R-:W-:Y:S01]  /*09b0*/  IMAD R0, R3, R0, RZ ;  /* 0x0000000003007224 */ /* 0x010fe200078e02ff */
[----:B------:R-:W-:Y:S01]  /*09c0*/  SHF.R.S32.HI R5, RZ, 0x1f, R3 ;  /* 0x0000001fff057819 */ /* 0x000fe20000011403 */
[C---:B------:R-:W-:Y:S01]  /*09d0*/  VIADD R2, R8.reuse, 0x8 ;  /* 0x0000000808027836 */ /* 0x040fe20000000000 */
[----:B------:R-:W-:-:S02]  /*09e0*/  ISETP.GE.AND P2, PT, R8, R79, PT ;  /* 0x0000004f0800720c */ /* 0x000fc40003f46270 */
[----:B------:R-:W-:Y:S02]  /*09f0*/  IADD3 R15, P0, R0, R16, RZ ;  /* 0x00000010000f7210 */ /* 0x000fe40007f1e0ff */
[----:B------:R-:W-:Y:S02]  /*0a00*/  ISETP.GE.AND P5, PT, R2, R79, PT ;  /* 0x0000004f0200720c */ /* 0x000fe40003fa6270 */
[----:B------:R-:W-:Y:S02]  /*0a10*/  LEA.HI.X.SX32 R0, R0, R17, 0x1, P0 ;  /* 0x0000001100007211 */ /* 0x000fe400000f0eff */
[----:B------:R-:W-:Y:S02]  /*0a20*/  LEA R6, P1, R15, R6, 0x2 ;  /* 0x000000060f067211 */ /* 0x000fe400078210ff */
[----:B------:R-:W-:Y:S02]  /*0a30*/  IADD3 R3, P0, R3, R8, RZ ;  /* 0x0000000803037210 */ /* 0x000fe40007f1e0ff */
[----:B------:R-:W-:Y:S01]  /*0a40*/  ISETP.GE.OR P4, PT, R2, R79, P6 ;  /* 0x0000004f0200720c */ /* 0x000fe20003786670 */
[C---:B------:R-:W-:Y:S01]  /*0a50*/  VIADD R2, R8.reuse, 0x10 ;  /* 0x0000001008027836 */ /* 0x040fe20000000000 */
[----:B------:R-:W-:Y:S01]  /*0a60*/  LEA.HI.X R7, R15, R7, R0, 0x2, P1 ;  /* 0x000000070f077211 */ /* 0x000fe200008f1400 */
[C---:B------:R-:W-:Y:S01]  /*0a70*/  VIADD R0, R8.reuse, 0x18 ;  /* 0x0000001808007836 */ /* 0x040fe20000000000 */
[----:B------:R-:W-:-:S02]  /*0a80*/  LEA.HI.X.SX32 R5, R8, R5, 0x1, P0 ;  /* 0x0000000508057211 */ /* 0x000fc400000f0eff */
[C---:B-1----:R-:W-:Y:S01]  /*0a90*/  LEA R18, P1, R3.reuse, R10, 0x2 ;  /* 0x0000000a03127211 */ /* 0x042fe200078210ff */
[----:B------:R-:W-:Y:S01]  /*0aa0*/  VIADD R10, R12, 0x40 ;  /* 0x000000400c0a7836 */ /* 0x000fe20000000000 */
[CC--:B------:R-:W-:Y:S02]  /*0ab0*/  ISETP.GE.AND P0, PT, R2.reuse, R79.reuse, PT ;  /* 0x0000004f0200720c */ /* 0x0c0fe40003f06270 */
[----:B------:R-:W-:Y:S01]  /*0ac0*/  ISETP.GE.OR P3, PT, R2, R79, P6 ;  /* 0x0000004f0200720c */ /* 0x000fe20003766670 */
[----:B------:R-:W-:Y:S01]  /*0ad0*/  VIADD R2, R12, 0xc0 ;  /* 0x000000c00c027836 */ /* 0x000fe20000000000 */
[----:B------:R-:W-:Y:S02]  /*0ae0*/  LEA.HI.X R19, R3, R11, R5, 0x2, P1 ;  /* 0x0000000b03137211 */ /* 0x000fe400008f1405 */
[----:B------:R-:W-:Y:S01]  /*0af0*/  ISETP.GE.AND P1, PT, R0, R79, PT ;  /* 0x0000004f0000720c */ /* 0x000fe20003f26270 */
[----:B------:R-:W-:-:S12]  /*0b00*/  @P2 BRA `(.L_x_1647) ;  /* 0x0000000000202947 */ /* 0x000fd80003800000 */
[----:B-----5:R-:W-:-:S13]  /*0b10*/  ISETP.GE.AND P2, PT, R12, R9, PT ;  /* 0x000000090c00720c */ /* 0x020fda0003f46270 */
[----:B------:R1:W-:Y:S01]  /*0b20*/  @!P2 ST.E.128 desc[UR6][R6.64], RZ ;  /* 0x000000ff0600a985 */ /* 0x0003e2000c101d06 */
[----:B------:R-:W-:-:S13]  /*0b30*/  ISETP.GE.AND P2, PT, R10, R9, PT ;  /* 0x000000090a00720c */ /* 0x000fda0003f46270 */
[----:B------:R1:W-:Y:S01]  /*0b40*/  @!P2 ST.E.128 desc[UR6][R6.64+0x100], RZ ;  /* 0x000100ff0600a985 */ /* 0x0003e2000c101d06 */
[----:B------:R-:W-:-:S13]  /*0b50*/  ISETP.GE.AND P2, PT, R4, R9, PT ;  /* 0x000000090400720c */ /* 0x000fda0003f46270 */
[----:B------:R1:W-:Y:S01]  /*0b60*/  @!P2 ST.E.128 desc[UR6][R6.64+0x200], RZ ;  /* 0x000200ff0600a985 */ /* 0x0003e2000c101d06 */
[----:B------:R-:W-:-:S13]  /*0b70*/  ISETP.GE.AND P2, PT, R2, R9, PT ;  /* 0x000000090200720c */ /* 0x000fda0003f46270 */
[----:B------:R1:W-:Y:S02]  /*0b80*/  @!P2 ST.E.128 desc[UR6][R6.64+0x300], RZ ;  /* 0x000300ff0600a985 */ /* 0x0003e4000c101d06 */
.L_x_1647:
[----:B------:R-:W-:Y:S05]  /*0b90*/  BSYNC B0 ;  /* 0x0000000000007941 */ /* 0x000fea0003800000 */
.L_x_1646:
[----:B------:R-:W-:Y:S01]  /*0ba0*/  BSSY B0, `(.L_x_1648) ;  /* 0x000000c000007945 */ /* 0x000fe20003800000 */
[----:B------:R-:W-:Y:S02]  /*0bb0*/  ISETP.GE.OR P2, PT, R0, R79, P6 ;  /* 0x0000004f0000720c */ /* 0x000fe40003746670 */
[----:B------:R-:W-:Y:S01]  /*0bc0*/  IADD3 R16, R8, 0x20, RZ ;  /* 0x0000002008107810 */ /* 0x000fe20007ffe0ff */
[----:B------:R-:W-:Y:S05]  /*0bd0*/  @P5 BRA `(.L_x_1649) ;  /* 0x0000000000205947 */ /* 0x000fea0003800000 */
        /* <DEDUP_REMOVED lines=8> */
.L_x_1649:
[----:B------:R-:W-:Y:S05]  /*0c60*/  BSYNC B0 ;  /* 0x0000000000007941 */ /* 0x000fea0003800000 */
.L_x_1648:
[----:B------:R-:W-:Y:S01]  /*0c70*/  BSSY B0, `(.L_x_1650) ;  /* 0x000000c000007945 */ /* 0x000fe20003800000 */
[----:B------:R-:W-:Y:S02]  /*0c80*/  ISETP.GE.AND P5, PT, R16, R79, PT ;  /* 0x0000004f1000720c */ /* 0x000fe40003fa6270 */
        /* <DEDUP_REMOVED lines=10> */
.L_x_1651:
[----:B------:R-:W-:Y:S05]  /*0d30*/  BSYNC B0 ;  /* 0x0000000000007941 */ /* 0x000fea0003800000 */
.L_x_1650:
        /* <DEDUP_REMOVED lines=12> */
.L_x_1653:
[----:B------:R-:W-:Y:S05]  /*0e00*/  BSYNC B0 ;  /* 0x0000000000007941 */ /* 0x000fea0003800000 */
.L_x_1652:
[----:B------:R-:W-:Y:S01]  /*0e10*/  BSSY B0, `(.L_x_1654) ;  /* 0x000000b000007945 */ /* 0x000fe20003800000 */
[----:B------:R-:W-:-:S03]  /*0e20*/  ISETP.GE.AND P1, PT, R0, R79, PT ;  /* 0x0000004f0000720c */ /* 0x000fc60003f26270 */
[----:B------:R-:W-:Y:S10]  /*0e30*/  @P5 BRA `(.L_x_1655) ;  /* 0x0000000000205947 */ /* 0x000ff40003800000 */
        /* <DEDUP_REMOVED lines=8> */
.L_x_1655:
[----:B------:R-:W-:Y:S05]  /*0ec0*/  BSYNC B0 ;  /* 0x0000000000007941 */ /* 0x000fea0003800000 */
.L_x_1654:
[----:B------:R-:W-:Y:S01]  /*0ed0*/  BSSY B0, `(.L_x_1656) ;  /* 0x000000c000007945 */ /* 0x000fe20003800000 */
[C---:B------:R-:W-:Y:S02]  /*0ee0*/  ISETP.GE.OR P5, PT, R8.reuse, R79, P6 ;  /* 0x0000004f0800720c */ /* 0x040fe400037a6670 */
        /* <DEDUP_REMOVED lines=10> */
.L_x_1657:
[----:B------:R-:W-:Y:S05]  /*0f90*/  BSYNC B0 ;  /* 0x0000000000007941 */ /* 0x000fea0003800000 */
.L_x_1656:
        /* <DEDUP_REMOVED lines=11> */
.L_x_1659:
[----:B------:R-:W-:Y:S05]  /*1050*/  BSYNC B0 ;  /* 0x0000000000007941 */ /* 0x000fea0003800000 */
.L_x_1658:
[----:B------:R-:W-:Y:S01]  /*1060*/  BSSY B0, `(.L_x_1660) ;  /* 0x000000c000007945 */ /* 0x000fe20003800000 */
[----:B------:R-:W-:Y:S02]  /*1070*/  ISETP.GE.OR P1, PT, R16, R79, P6 ;  /* 0x0000004f1000720c */ /* 0x000fe40003726670 */
[----:B------:R-:W-:Y:S01]  /*1080*/  @!P5 MOV R3, 0xff800000 ;  /* 0xff8000000003d802 */ /* 0x000fe20000000f00 */
        /* <DEDUP_REMOVED lines=9> */
.L_x_1661:
[----:B------:R-:W-:Y:S05]  /*1120*/  BSYNC B0 ;  /* 0x0000000000007941 */ /* 0x000fea0003800000 */
.L_x_1660:
[----:B------:R-:W-:Y:S01]  /*1130*/  @!P5 ST.E desc[UR6][R18.64], R3 ;  /* 0x000000031200d985 */ /* 0x000fe2000c101906 */
[-C--:B------:R-:W-:Y:S01]  /*1140*/  ISETP.GE.OR P0, PT, R14, R79.reuse, P6 ;  /* 0x0000004f0e00720c */ /* 0x080fe20003706670 */
[----:B------:R-:W-:Y:S01]  /*1150*/  @!P4 IMAD.MOV.U32 R15, RZ, RZ, -0x800000 ;  /* 0xff800000ff0fc424 */ /* 0x000fe200078e00ff */
[-C--:B------:R-:W-:Y:S01]  /*1160*/  ISETP.GE.OR P5, PT, R0, R79.reuse, P6 ;  /* 0x0000004f0000720c */ /* 0x080fe200037a6670 */
[----:B------:R-:W-:Y:S01]  /*1170*/  @!P3 IMAD.MOV.U32 R13, RZ, RZ, -0x800000 ;  /* 0xff800000ff0db424 */ /* 0x000fe200078e00ff */
[----:B------:R-:W-:Y:S01]  /*1180*/  ISETP.GE.OR P6, PT, R8, R79, P6 ;  /* 0x0000004f0800720c */ /* 0x000fe200037c6670 */
[----:B-----5:R-:W-:Y:S01]  /*1190*/  @!P1 IMAD.MOV.U32 R9, RZ, RZ, -0x800000 ;  /* 0xff800000ff099424 */ /* 0x020fe200078e00ff */
[----:B------:R-:W-:Y:S01]  /*11a0*/  @!P2 MOV R11, 0xff800000 ;  /* 0xff800000000ba802 */ /* 0x000fe20000000f00 */
[----:B------:R-:W-:Y:S01]  /*11b0*/  @!P4 ST.E desc[UR6][R18.64+0x20], R15 ;  /* 0x0000200f1200c985 */ /* 0x000fe2000c101906 */
[----:B------:R-:W-:-:S03]  /*11c0*/  MOV R239, 0x0 ;  /* 0x0000000000ef7802 */ /* 0x000fc60000000f00 */
[----:B------:R-:W-:Y:S02]  /*11d0*/  @!P3 ST.E desc[UR6][R18.64+0x40], R13 ;  /* 0x0000400d1200b985 */ /* 0x000fe4000c101906 */
[----:B-1234-:R-:W-:Y:S02]  /*11e0*/  @!P0 MOV R7, 0xff800000 ;  /* 0xff80000000078802 */ /* 0x01efe40000000f00 */
[----:B------:R-:W-:Y:S01]  /*11f0*/  @!P5 IMAD.MOV.U32 R5, RZ, RZ, -0x800000 ;  /* 0xff800000ff05d424 */ /* 0x000fe200078e00ff */
[----:B------:R-:W-:Y:S04]  /*1200*/  @!P2 ST.E desc[UR6][R18.64+0x60], R11 ;  /* 0x0000600b1200a985 */ /* 0x000fe8000c101906 */
[----:B------:R-:W-:Y:S04]  /*1210*/  @!P1 ST.E desc[UR6][R18.64+0x80], R9 ;  /* 0x0000800912009985 */ /* 0x000fe8000c101906 */
[----:B------:R-:W-:Y:S04]  /*1220*/  @!P0 ST.E desc[UR6][R18.64+0xa0], R7 ;  /* 0x0000a00712008985 */ /* 0x000fe8000c101906 */
[----:B------:R1:W-:Y:S02]  /*1230*/  @!P5 ST.E desc[UR6][R18.64+0xc0], R5 ;  /* 0x0000c0051200d985 */ /* 0x0003e4000c101906 */
[----:B-1----:R-:W-:Y:S05]  /*1240*/  @P6 RET.REL.NODEC R238 `(_ZN5flash24flash_fwd_splitkv_kernelI23Flash_fwd_kernel_traitsILi256ELi64ELi64ELi4ELb0ELb0EN7cutlass10bfloat16_tE19Flash_kernel_traitsILi256ELi64ELi64ELi4ES3_EELb0ELb0ELb0ELb0ELb0ELb0ELb1ELb1EEEvNS_16Flash_fwd_paramsE) ;  /* 0xffffffecee6c6950 */ /* 0x002fea0003c3ffff */
[----:B------:R-:W-:Y:S02]  /*1250*/  MOV R3, 0xff800000 ;  /* 0xff80000000037802 */ /* 0x000fe40000000f00 */
[----:B------:R-:W-:-:S03]  /*1260*/  MOV R239, 0x0 ;  /* 0x0000000000ef7802 */ /* 0x000fc60000000f00 */
[----:B------:R1:W-:Y:S02]  /*1270*/  ST.E desc[UR6][R18.64+0xe0], R3 ;  /* 0x0000e00312007985 */ /* 0x0003e4000c101906 */
[----:B-1----:R-:W-:Y:S05]  /*1280*/  RET.REL.NODEC R238 `(_ZN5flash24flash_fwd_splitkv_kernelI23Flash_fwd_kernel_traitsILi256ELi64ELi64ELi4ELb0ELb0EN7cutlass10bfloat16_tE19Flash_kernel_traitsILi256ELi64ELi64ELi4ES3_EELb0ELb0ELb0ELb0ELb0ELb0ELb1ELb1EEEvNS_16Flash_fwd_paramsE) ;  /* 0xffffffecee5c7950 */ /* 0x002fea0003c3ffff */
.L_x_1645:
        /* <DEDUP_REMOVED lines=34> */
[----:B-1----:R-:W-:-:S06]  /*14b0*/  VIADD R10, R10, 0xffffffe ;  /* 0x0ffffffe0a0a7836 */ /* 0x002fcc0000000000 */
[----:B-----5:R-:W1:Y:S02]  /*14c0*/  F2I.FTZ.U32.TRUNC.NTZ R11, R10 ;  /* 0x0000000a000b7305 */ /* 0x020e64000021f000 */
[----:B-1----:R-:W-:Y:S01]  /*14d0*/  IMAD.MOV R0, RZ, RZ, -R11 ;  /* 0x000000ffff007224 */ /* 0x002fe200078e0a0b */
[----:B------:R-:W-:-:S03]  /*14e0*/  MOV R10, RZ ;  /* 0x000000ff000a7202 */ /* 0x000fc60000000f00 */
[----:B------:R-:W-:Y:S01]  /*14f0*/  IMAD R7, R0, R3, RZ ;  /* 0x0000000300077224 */ /* 0x000fe200078e02ff */
[----:B------:R-:W-:-:S03]  /*1500*/  IABS R0, R8 ;  /* 0x0000000800007213 */ /* 0x000fc60000000000 */
[----:B------:R-:W-:Y:S02]  /*1510*/  IMAD.HI.U32 R7, R11, R7, R10 ;  /* 0x000000070b077227 */ /* 0x000fe400078e000a */
[----:B------:R-:W2:Y:S02]  /*1520*/  LD.E.64 R10, desc[UR6][R18.64+0x28] ;  /* 0x00002806120a7980 */ /* 0x000ea4000c101b00 */
[----:B------:R-:W-:Y:S02]  /*1530*/  IMAD.MOV R0, RZ, RZ, -R0 ;  /* 0x000000ffff007224 */ /* 0x000fe400078e0a00 */
[----:B------:R-:W-:-:S04]  /*1540*/  IMAD.HI.U32 R9, R7, R2, RZ ;  /* 0x0000000207097227 */ /* 0x000fc800078e00ff */
[----:B------:R-:W-:-:S05]  /*1550*/  IMAD R0, R9, R0, R2 ;  /* 0x0000000009007224 */ /* 0x000fca00078e0202 */
[----:B------:R-:W-:-:S13]  /*1560*/  ISETP.GT.U32.AND P1, PT, R3, R0, PT ;  /* 0x000000000300720c */ /* 0x000fda0003f24070 */
[----:B------:R-:W-:-:S04]  /*1570*/  @!P1 IADD3 R0, R0, -R3, RZ ;  /* 0x8000000300009210 */ /* 0x000fc80007ffe0ff */
[----:B------:R-:W-:Y:S02]  /*1580*/  ISETP.GE.U32.AND P2, PT, R0, R3, PT ;  /* 0x000000030000720c */ /* 0x000fe40003f46070 */
[----:B------:R-:W-:Y:S01]  /*1590*/  LOP3.LUT R0, R5, R8, RZ, 0x3c, !PT ;  /* 0x0000000805007212 */ /* 0x000fe200078e3cff */
[----:B------:R-:W-:Y:S01]  /*15a0*/  @!P1 VIADD R9, R9, 0x1 ;  /* 0x0000000109099836 */ /* 0x000fe20000000000 */
[----:B------:R-:W-:Y:S02]  /*15b0*/  ISETP.NE.AND P1, PT, R8, RZ, PT ;  /* 0x000000ff0800720c */ /* 0x000fe40003f25270 */
[----:B------:R-:W-:-:S07]  /*15c0*/  ISETP.GE.AND P0, PT, R0, RZ, PT ;  /* 0x000000ff0000720c */ /* 0x000fce0003f06270 */
[----:B------:R-:W-:-:S06]  /*15d0*/  @P2 IADD3 R9, R9, 0x1, RZ ;  /* 0x0000000109092810 */ /* 0x000fcc0007ffe0ff */
[----:B------:R-:W-:Y:S01]  /*15e0*/  @!P0 IMAD.MOV R9, RZ, RZ, -R9 ;  /* 0x000000ffff098224 */ /* 0x000fe200078e0a09 */
[----:B------:R-:W-:-:S05]  /*15f0*/  @!P1 LOP3.LUT R9, RZ, R8, RZ, 0x33, !PT ;  /* 0x00000008ff099212 */ /* 0x000fca00078e33ff */
[----:B------:R-:W-:-:S06]  /*1600*/  IMAD.WIDE R2, R9, 0x4, R244 ;  /* 0x0000000409027825 */ /* 0x000fcc00078e02f4 */
[----:B------:R1:W2:Y:S01]  /*1610*/  LD.E R2, desc[UR6][R2.64] ;  /* 0x0000000602027980 */ /* 0x0002a2000c101900 */
[----:B---3--:R-:W-:-:S04]  /*1620*/  IABS R7, R6 ;  /* 0x0000000600077213 */ /* 0x008fc80000000000 */
[----:B------:R-:W3:Y:S08]  /*1630*/  I2F.RP R14, R7 ;  /* 0x00000007000e7306 */ /* 0x000ef00000209400 */
[----:B---3--:R-:W3:Y:S02]  /*1640*/  MUFU.RCP R12, R14 ;  /* 0x0000000e000c7308 */ /* 0x008ee40000001000 */
[----:B---3--:R-:W-:-:S06]  /*1650*/  IADD3 R12, R12, 0xffffffe, RZ ;  /* 0x0ffffffe0c0c7810 */ /* 0x008fcc0007ffe0ff */
[----:B------:R-:W3:Y:S01]  /*1660*/  F2I.FTZ.U32.TRUNC.NTZ R25, R12 ;  /* 0x0000000c00197305 */ /* 0x000ee2000021f000 */
[----:B------:R-:W-:Y:S02]  /*1670*/  MOV R24, RZ ;  /* 0x000000ff00187202 */ /* 0x000fe40000000f00 */
[----:B-1----:R-:W-:Y:S01]  /*1680*/  IABS R3, R6 ;  /* 0x0000000600037213 */ /* 0x002fe20000000000 */
[----:B---3--:R-:W-:-:S04]  /*1690*/  IMAD.MOV R0, RZ, RZ, -R25 ;  /* 0x000000ffff007224 */ /* 0x008fc800078e0a19 */
[----:B------:R-:W-:Y:S01]  /*16a0*/  IMAD R13, R0, R7, RZ ;  /* 0x00000007000d7224 */ /* 0x000fe200078e02ff */
[----:B------:R-:W-:-:S03]  /*16b0*/  IABS R0, R241 ;  /* 0x000000f100007213 */ /* 0x000fc60000000000 */
        /* <DEDUP_REMOVED lines=12> */
[----:B------:R-:W-:-:S03]  /*1780*/  ISETP.NE.AND P1, PT, R6, RZ, PT ;  /* 0x000000ff0600720c */ /* 0x000fc60003f25270 */
[----:B----4-:R-:W-:Y:S02]  /*1790*/  IMAD R7, R65, R9, RZ ;  /* 0x0000000941077224 */ /* 0x010fe400078e02ff */
[----:B------:R-:W-:-:S06]  /*17a0*/  @P2 VIADD R14, R14, 0x1 ;  /* 0x000000010e0e2836 */ /* 0x000fcc0000000000 */
[----:B------:R-:W-:Y:S02]  /*17b0*/  @!P0 IMAD.MOV R14, RZ, RZ, -R14 ;  /* 0x000000ffff0e8224 */ /* 0x000fe400078e0a0e */
[----:B------:R-:W-:-:S05]  /*17c0*/  @!P1 LOP3.LUT R14, RZ, R6, RZ, 0x33, !PT ;  /* 0x00000006ff0e9212 */ /* 0x000fca00078e33ff */
[----:B------:R-:W-:Y:S01]  /*17d0*/  IMAD R6, R23, R14, RZ ;  /* 0x0000000e17067224 */ /* 0x000fe200078e02ff */
[----:B--2---:R-:W-:Y:S01]  /*17e0*/  SHF.R.S32.HI R0, RZ, 0x1f, R2 ;  /* 0x0000001fff007819 */ /* 0x004fe20000011402 */
[-C--:B------:R-:W-:Y:S02]  /*17f0*/  IMAD R3, R21, R2.reuse, RZ ;  /* 0x0000000215037224 */ /* 0x080fe400078e02ff */
[----:B------:R-:W-:-:S04]  /*1800*/  IMAD.WIDE.U32 R12, R20, R2, RZ ;  /* 0x00000002140c7225 */ /* 0x000fc800078e00ff */
[----:B------:R-:W-:Y:S01]  /*1810*/  IMAD R3, R20, R0, R3 ;  /* 0x0000000014037224 */ /* 0x000fe200078e0203 */
[----:B------:R-:W-:-:S04]  /*1820*/  SHF.R.S32.HI R21, RZ, 0x1f, R9 ;  /* 0x0000001fff157819 */ /* 0x000fc80000011409 */
[----:B------:R-:W-:Y:S01]  /*1830*/  IADD3 R13, R13, R3, RZ ;  /* 0x000000030d0d7210 */ /* 0x000fe20007ffe0ff */
[----:B------:R-:W-:Y:S02]  /*1840*/  IMAD R7, R64, R21, R7 ;  /* 0x0000001540077224 */ /* 0x000fe400078e0207 */
[----:B------:R-:W-:-:S04]  /*1850*/  IMAD.WIDE.U32 R12, R9, R64, R12 ;  /* 0x00000040090c7225 */ /* 0x000fc800078e000c */
[-C--:B------:R-:W-:Y:S01]  /*1860*/  IMAD R3, R11, R2.reuse, RZ ;  /* 0x000000020b037224 */ /* 0x080fe200078e02ff */
[----:B------:R-:W-:Y:S01]  /*1870*/  IADD3 R11, R13, R7, RZ ;  /* 0x000000070d0b7210 */ /* 0x000fe20007ffe0ff */
[----:B------:R-:W-:Y:S01]  /*1880*/  IMAD.WIDE.U32 R24, R10, R2, RZ ;  /* 0x000000020a187225 */ /* 0x000fe200078e00ff */
[----:B------:R-:W-:-:S03]  /*1890*/  SHF.R.S32.HI R13, RZ, 0x1f, R14 ;  /* 0x0000001fff0d7819 */ /* 0x000fc6000001140e */
[----:B------:R-:W-:Y:S02]  /*18a0*/  IMAD R3, R10, R0, R3 ;  /* 0x000000000a037224 */ /* 0x000fe400078e0203 */
[----:B------:R-:W-:Y:S02]  /*18b0*/  IMAD.MOV.U32 R10, RZ, RZ, R12 ;  /* 0x000000ffff0a7224 */ /* 0x000fe400078e000c */
[----:B------:R-:W-:Y:S02]  /*18c0*/  IMAD R6, R22, R13, R6 ;  /* 0x0000000d16067224 */ /* 0x000fe400078e0206 */
[----:B------:R-:W-:Y:S01]  /*18d0*/  IMAD.WIDE.U32 R22, R14, R22, R10 ;  /* 0x000000160e167225 */ /* 0x000fe200078e000a */
[----:B------:R-:W-:-:S03]  /*18e0*/  MOV R0, R24 ;  /* 0x0000001800007202 */ /* 0x000fc60000000f00 */
[----:B------:R-:W-:Y:S01]  /*18f0*/  IMAD.IADD R11, R25, 0x1, R3 ;  /* 0x00000001190b7824 */ /* 0x000fe200078e0203 */
[----:B------:R-:W-:Y:S02]  /*1900*/  IADD3 R3, R23, R6, RZ ;  /* 0x0000000617037210 */ /* 0x000fe40007ffe0ff */
[----:B------:R-:W-:Y:S01]  /*1910*/  MOV R2, R22 ;  /* 0x0000001600027202 */ /* 0x000fe20000000f00 */
[----:B------:R-:W-:Y:S05]  /*1920*/  BRA `(.L_x_1664) ;  /* 0x0000000400447947 */ /* 0x000fea0003800000 */
.L_x_1663:
        /* <DEDUP_REMOVED lines=9> */
[----:B-----5:R-:W-:-:S02]  /*19c0*/  @!P3 SHF.R.S32.HI R8, RZ, 0x1f, R11 ;  /* 0x0000001fff08b819 */ /* 0x020fc4000001140b */
        /* <DEDUP_REMOVED lines=14> */
[-C--:B---3--:R-:W-:Y:S01]  /*1ab0*/  @!P3 IMAD R5, R65, R12.reuse, RZ ;  /* 0x0000000c4105b224 */ /* 0x088fe200078e02ff */
[----:B------:R-:W-:Y:S01]  /*1ac0*/  @!P3 SHF.R.S32.HI R7, RZ, 0x1f, R12 ;  /* 0x0000001fff07b819 */ /* 0x000fe2000001140c */
[----:B------:R-:W-:-:S04]  /*1ad0*/  @!P3 IMAD.WIDE.U32 R20, R64, R12, RZ ;  /* 0x0000000c4014b225 */ /* 0x000fc800078e00ff */
[----:B------:R-:W-:-:S06]  /*1ae0*/  @!P3 IMAD R5, R7, R64, R5 ;  /* 0x000000400705b224 */ /* 0x000fcc00078e0205 */
[----:B------:R-:W-:Y:S01]  /*1af0*/  @!P0 IADD3 R0, R0, -R3, RZ ;  /* 0x8000000300008210 */ /* 0x000fe20007ffe0ff */
[----:B------:R-:W-:Y:S01]  /*1b00*/  @P3 IMAD.IADD R7, R12, 0x1, R13 ;  /* 0x000000010c073824 */ /* 0x000fe200078e020d */
[----:B------:R-:W-:Y:S01]  /*1b10*/  @!P3 IADD3 R21, R21, R5, RZ ;  /* 0x000000051515b210 */ /* 0x000fe20007ffe0ff */
[----:B----4-:R-:W-:Y:S01]  /*1b20*/  @!P3 IMAD R5, R15, R11, RZ ;  /* 0x0000000b0f05b224 */ /* 0x010fe200078e02ff */
[----:B------:R-:W-:Y:S01]  /*1b30*/  ISETP.GE.U32.AND P2, PT, R0, R3, PT ;  /* 0x000000030000720c */ /* 0x000fe20003f46070 */
[-C--:B------:R-:W-:Y:S01]  /*1b40*/  @P3 IMAD R9, R65, R7.reuse, RZ ;  /* 0x0000000741093224 */ /* 0x080fe200078e02ff */
[----:B------:R-:W-:Y:S01]  /*1b50*/  LOP3.LUT R0, R241, R6, RZ, 0x3c, !PT ;  /* 0x00000006f1007212 */ /* 0x000fe200078e3cff */
[----:B------:R-:W-:-:S04]  /*1b60*/  @P3 IMAD.WIDE.U32 R28, R64, R7, RZ ;  /* 0x00000007401c3225 */ /* 0x000fc800078e00ff */
[C---:B------:R-:W-:Y:S02]  /*1b70*/  @!P3 IMAD R5, R14.reuse, R8, R5 ;  /* 0x000000080e05b224 */ /* 0x040fe400078e0205 */
[----:B------:R-:W-:Y:S01]  /*1b80*/  @!P3 IMAD.WIDE.U32 R14, R14, R11, R20 ;  /* 0x0000000b0e0eb225 */ /* 0x000fe200078e0014 */
[----:B------:R-:W-:-:S03]  /*1b90*/  ISETP.GE.AND P1, PT, R0, RZ, PT ;  /* 0x000000ff0000720c */ /* 0x000fc60003f26270 */
[----:B------:R-:W-:Y:S01]  /*1ba0*/  @!P0 VIADD R2, R2, 0x1 ;  /* 0x0000000102028836 */ /* 0x000fe20000000000 */
[----:B------:R-:W-:Y:S01]  /*1bb0*/  ISETP.NE.AND P0, PT, R6, RZ, PT ;  /* 0x000000ff0600720c */ /* 0x000fe20003f05270 */
[----:B------:R-:W-:Y:S01]  /*1bc0*/  @P3 IMAD.MOV.U32 R10, RZ, RZ, R28 ;  /* 0x000000ffff0a3224 */ /* 0x000fe200078e001c */
[----:B------:R-:W-:Y:S01]  /*1bd0*/  @P3 IADD3 R9, R29, R9, RZ ;  /* 0x000000091d093210 */ /* 0x000fe20007ffe0ff */
[----:B------:R-:W-:Y:S01]  /*1be0*/  @!P3 IMAD.MOV.U32 R10, RZ, RZ, R14 ;  /* 0x000000ffff0ab224 */ /* 0x000fe200078e000e */
[----:B------:R-:W-:Y:S01]  /*1bf0*/  @!P3 IADD3 R9, R15, R5, RZ ;  /* 0x000000050f09b210 */ /* 0x000fe20007ffe0ff */
[----:B------:R-:W-:Y:S01]  /*1c00*/  @!P3 IMAD R7, R67, R12, RZ ;  /* 0x0000000c4307b224 */ /* 0x000fe200078e02ff */
[----:B------:R-:W-:Y:S02]  /*1c10*/  @!P3 SHF.R.S32.HI R3, RZ, 0x1f, R12 ;  /* 0x0000001fff03b819 */ /* 0x000fe4000001140c */
[----:B------:R-:W-:Y:S02]  /*1c20*/  LEA R5, R166, 0xffffffc0, 0x6 ;  /* 0xffffffc0a6057811 */ /* 0x000fe400078e30ff */
[----:B------:R-:W-:Y:S01]  /*1c30*/  @P2 IADD3 R2, R2, 0x1, RZ ;  /* 0x0000000102022810 */ /* 0x000fe20007ffe0ff */
[----:B------:R-:W-:Y:S01]  /*1c40*/  @!P3 IMAD R3, R3, R66, R7 ;  /* 0x000000420303b224 */ /* 0x000fe200078e0207 */
[----:B------:R-:W-:Y:S01]  /*1c50*/  SHF.R.S32.HI R21, RZ, 0x1f, R5 ;  /* 0x0000001fff157819 */ /* 0x000fe20000011405 */
[----:B------:R-:W-:Y:S01]  /*1c60*/  @!P3 IMAD.WIDE.U32 R28, R66, R12, RZ ;  /* 0x0000000c421cb225 */ /* 0x000fe200078e00ff */
[----:B------:R-:W-:-:S02]  /*1c70*/  MOV R30, R10 ;  /* 0x0000000a001e7202 */ /* 0x000fc40000000f00 */
[----:B------:R-:W-:Y:S01]  /*1c80*/  MOV R31, R9 ;  /* 0x00000009001f7202 */ /* 0x000fe20000000f00 */
[-C--:B------:R-:W-:Y:S01]  /*1c90*/  IMAD R8, R65, R5.reuse, RZ ;  /* 0x0000000541087224 */ /* 0x080fe200078e02ff */
[----:B------:R-:W-:Y:S01]  /*1ca0*/  MOV R14, R2 ;  /* 0x00000002000e7202 */ /* 0x000fe20000000f00 */
[----:B------:R-:W-:Y:S01]  /*1cb0*/  @!P3 IMAD.IADD R29, R29, 0x1, R3 ;  /* 0x000000011d1db824 */ /* 0x000fe200078e0203 */
[----:B------:R-:W-:Y:S01]  /*1cc0*/  @!P3 SHF.R.S32.HI R3, RZ, 0x1f, R11 ;  /* 0x0000001fff03b819 */ /* 0x000fe2000001140b */
[----:B------:R-:W-:Y:S01]  /*1cd0*/  IMAD R8, R21, R64, R8 ;  /* 0x0000004015087224 */ /* 0x000fe200078e0208 */
[----:B------:R-:W-:Y:S01]  /*1ce0*/  @!P1 IADD3 R14, -R14, RZ, RZ ;  /* 0x000000ff0e0e9210 */ /* 0x000fe20007ffe1ff */
[----:B------:R-:W-:Y:S01]  /*1cf0*/  IMAD.WIDE.U32 R30, R64, R5, R30 ;  /* 0x00000005401e7225 */ /* 0x000fe200078e001e */
[----:B------:R-:W-:-:S03]  /*1d00*/  @!P0 LOP3.LUT R14, RZ, R6, RZ, 0x33, !PT ;  /* 0x00000006ff0e8212 */ /* 0x000fc600078e33ff */
[----:B------:R-:W-:Y:S01]  /*1d10*/  @!P3 IMAD R2, R25, R11, RZ ;  /* 0x0000000b1902b224 */ /* 0x000fe200078e02ff */
[----:B------:R-:W-:Y:S02]  /*1d20*/  @P3 IADD3 R12, R12, R13, RZ ;  /* 0x0000000d0c0c3210 */ /* 0x000fe40007ffe0ff */
[----:B------:R-:W-:Y:S01]  /*1d30*/  IADD3 R9, R31, R8, RZ ;  /* 0x000000081f097210 */ /* 0x000fe20007ffe0ff */
[----:B------:R-:W-:Y:S01]  /*1d40*/  @!P3 IMAD R2, R24, R3, R2 ;  /* 0x000000031802b224 */ /* 0x000fe200078e0202 */
[----:B------:R-:W-:Y:S01]  /*1d50*/  SHF.R.S32.HI R13, RZ, 0x1f, R14 ;  /* 0x0000001fff0d7819 */ /* 0x000fe2000001140e */
[----:B------:R-:W-:Y:S02]  /*1d60*/  IMAD.MOV.U32 R8, RZ, RZ, R30 ;  /* 0x000000ffff087224 */ /* 0x000fe400078e001e */
[----:B------:R-:W-:Y:S02]  /*1d70*/  IMAD R3, R23, R14, RZ ;  /* 0x0000000e17037224 */ /* 0x000fe400078e02ff */
[----:B------:R-:W-:-:S02]  /*1d80*/  @P3 IMAD R0, R67, R12, RZ ;  /* 0x0000000c43003224 */ /* 0x000fc400078e02ff */
[----:B------:R-:W-:-:S04]  /*1d90*/  @P3 IMAD.WIDE.U32 R6, R66, R12, RZ ;  /* 0x0000000c42063225 */ /* 0x000fc800078e00ff */
[----:B------:R-:W-:-:S04]  /*1da0*/  @!P3 IMAD.WIDE.U32 R24, R24, R11, R28 ;  /* 0x0000000b1818b225 */ /* 0x000fc800078e001c */
[----:B------:R-:W-:-:S04]  /*1db0*/  IMAD.WIDE.U32 R8, R22, R14, R8 ;  /* 0x0000000e16087225 */ /* 0x000fc800078e0008 */
[----:B------:R-:W-:Y:S01]  /*1dc0*/  IMAD R3, R22, R13, R3 ;  /* 0x0000000d16037224 */ /* 0x000fe200078e0203 */
[----:B------:R-:W-:Y:S01]  /*1dd0*/  @P3 IADD3 R11, R7, R0, RZ ;  /* 0x00000000070b3210 */ /* 0x000fe20007ffe0ff */
[----:B------:R-:W-:Y:S01]  /*1de0*/  @P3 IMAD.MOV.U32 R0, RZ, RZ, R6 ;  /* 0x000000ffff003224 */ /* 0x000fe200078e0006 */
[----:B------:R-:W-:Y:S01]  /*1df0*/  @!P3 IADD3 R11, R25, R2, RZ ;  /* 0x00000002190bb210 */ /* 0x000fe20007ffe0ff */
[----:B------:R-:W-:Y:S01]  /*1e00*/  IMAD.MOV.U32 R2, RZ, RZ, R8 ;  /* 0x000000ffff027224 */ /* 0x000fe200078e0008 */
[----:B------:R-:W-:Y:S02]  /*1e10*/  IADD3 R3, R9, R3, RZ ;  /* 0x0000000309037210 */ /* 0x000fe40007ffe0ff */
[----:B------:R-:W-:Y:S02]  /*1e20*/  @!P3 MOV R0, R24 ;  /* 0x000000180000b202 */ /* 0x000fe40000000f00 */
[----:B-1----:R-:W-:Y:S02]  /*1e30*/  MOV R9, R5 ;  /* 0x0000000500097202 */ /* 0x002fe40000000f00 */
.L_x_1664:
[----:B------:R-:W-:Y:S05]  /*1e40*/  BSYNC B0 ;  /* 0x0000000000007941 */ /* 0x000fea0003800000 */
.L_x_1662:
[----:B------:R-:W-:Y:S01]  /*1e50*/  ISETP.NE.AND P3, PT, R4, -0x1, PT ;  /* 0xffffffff0400780c */ /* 0x000fe20003f65270 */
[----:B------:R-:W2:Y:S04]  /*1e60*/  LD.E.64 R194, desc[UR6][R18.64+0x30] ;  /* 0x0000300612c27980 */ /* 0x000ea8000c101b00 */
[----:B------:R-:W3:Y:S04]  /*1e70*/  LD.E R77, desc[UR6][R18.64+0xc0] ;  /* 0x0000c006124d7980 */ /* 0x000ee8000c101900 */
[----:B------:R-:W4:Y:S04]  /*1e80*/  LD.E.64 R22, desc[UR6][R18.64+0x48] ;  /* 0x0000480612167980 */ /* 0x000f28000c101b00 */
        /* <DEDUP_REMOVED lines=12> */
[----:B------:R-:W-:-:S02]  /*1f50*/  SHF.R.S32.HI R184, RZ, 0x3, R184 ;  /* 0x00000003ffb87819 */ /* 0x000fc400000114b8 */
[----:B------:R-:W-:Y:S01]  /*1f60*/  LEA.HI R8, R6, R71, RZ, 0x1 ;  /* 0x0000004706087211 */ /* 0x000fe200078f08ff */
[----:B------:R-:W-:Y:S02]  /*1f70*/  IMAD.IADD R6, R68, 0x1, -R15 ;  /* 0x0000000144067824 */ /* 0x000fe400078e0a0f */
[----:B------:R-:W-:Y:S02]  /*1f80*/  IMAD.SHL.U32 R15, R184, 0x40, RZ ;  /* 0x00000040b80f7824 */ /* 0x000fe400078e00ff */
[----:B-1----:R-:W-:Y:S01]  /*1f90*/  IMAD.SHL.U32 R16, R69, 0x8, RZ ;  /* 0x0000000845107824 */ /* 0x002fe200078e00ff */
[----:B------:R-:W-:Y:S02]  /*1fa0*/  LOP3.LUT R8, R8, 0xfffffffe, RZ, 0xc0, !PT ;  /* 0xfffffffe08087812 */ /* 0x000fe400078ec0ff */
[----:B------:R-:W-:Y:S02]  /*1fb0*/  SHF.R.S32.HI R17, RZ, 0x1f, R6 ;  /* 0x0000001fff117819 */ /* 0x000fe40000011406 */
[----:B------:R-:W-:-:S02]  /*1fc0*/  LOP3.LUT R15, R15, 0x1c0, RZ, 0xc0, !PT ;  /* 0x000001c00f0f7812 */ /* 0x000fc400078ec0ff */
[----:B------:R-:W-:Y:S01]  /*1fd0*/  IADD3 R28, P0, R16, R0, RZ ;  /* 0x00000000101c7210 */ /* 0x000fe20007f1e0ff */
[----:B------:R-:W-:Y:S01]  /*1fe0*/  IMAD.IADD R71, R71, 0x1, -R8 ;  /* 0x0000000147477824 */ /* 0x000fe200078e0a08 */
[----:B------:R-:W-:Y:S01]  /*1ff0*/  LEA.HI R0, R17, R6, RZ, 0x3 ;  /* 0x0000000611007211 */ /* 0x000fe200078f18ff */
[----:B------:R-:W-:Y:S01]  /*2000*/  IMAD R8, R21, R66, RZ ;  /* 0x0000004215087224 */ /* 0x000fe200078e02ff */
[----:B------:R-:W-:Y:S02]  /*2010*/  LOP3.LUT R21, R15, 0x38, R16, 0xf8, !PT ;  /* 0x000000380f157812 */ /* 0x000fe400078ef810 */
[----:B------:R-:W-:Y:S02]  /*2020*/  SHF.R.U32.HI R10, RZ, 0x3, R15 ;  /* 0x00000003ff0a7819 */ /* 0x000fe4000001160f */
[----:B------:R-:W-:Y:S02]  /*2030*/  LOP3.LUT R15, R0, 0xfffffff8, RZ, 0xc0, !PT ;  /* 0xfffffff8000f7812 */ /* 0x000fe400078ec0ff */
[----:B------:R-:W-:-:S02]  /*2040*/  LEA.HI R7, R7, R68, RZ, 0x6 ;  /* 0x0000004407077211 */ /* 0x000fc400078f30ff */
[----:B------:R-:W-:Y:S01]  /*2050*/  SHF.R.S32.HI R17, RZ, 0x1f, R16 ;  /* 0x0000001fff117819 */ /* 0x000fe20000011410 */
[----:B------:R-:W-:Y:S01]  /*2060*/  IMAD.IADD R15, R6, 0x1, -R15 ;  /* 0x00000001060f7824 */ /* 0x000fe200078e0a0f */
[----:B------:R-:W-:Y:S01]  /*2070*/  LOP3.LUT R10, R21, R10, RZ, 0x3c, !PT ;  /* 0x0000000a150a7212 */ /* 0x000fe200078e3cff */
[----:B------:R-:W-:Y:S02]  /*2080*/  IMAD.SHL.U32 R7, R7, 0x8, RZ ;  /* 0x0000000807077824 */ /* 0x000fe400078e00ff */
[----:B------:R-:W-:Y:S02]  /*2090*/  IMAD.X R29, R17, 0x1, R11, P0 ;  /* 0x00000001111d7824 */ /* 0x000fe400000e060b */
[----:B------:R-:W-:Y:S01]  /*20a0*/  IMAD.SHL.U32 R6, R15, 0x40, RZ ;  /* 0x000000400f067824 */ /* 0x000fe200078e00ff */
[----:B------:R-:W-:Y:S01]  /*20b0*/  LOP3.LUT R174, R10, 0xfffffe00, R7, 0xf8, !PT ;  /* 0xfffffe000aae7812 */ /* 0x000fe200078ef807 */
[C---:B------:R-:W-:Y:S02]  /*20c0*/  IMAD R8, R9.reuse, R67, R8 ;  /* 0x0000004309087224 */ /* 0x040fe400078e0208 */
[----:B------:R-:W-:Y:S01]  /*20d0*/  IMAD.WIDE.U32 R28, R9, R66, R28 ;  /* 0x00000042091c7225 */ /* 0x000fe200078e001c */
[----:B------:R-:W-:-:S03]  /*20e0*/  LOP3.LUT R6, R6, 0x1c0, RZ, 0xc0, !PT ;  /* 0x000001c006067812 */ /* 0x000fc600078ec0ff */
[----:B------:R-:W-:Y:S02]  /*20f0*/  IMAD.SHL.U32 R7, R71, 0x8, RZ ;  /* 0x0000000847077824 */ /* 0x000fe400078e00ff */
[----:B------:R-:W-:Y:S01]  /*2100*/  IMAD R180, R27, R14, RZ ;  /* 0x0000000e1bb47224 */ /* 0x000fe200078e02ff */
[----:B------:R-:W-:Y:S01]  /*2110*/  SHF.R.U32.HI R56, RZ, 0x3, R6 ;  /* 0x00000003ff387819 */ /* 0x000fe20000011606 */
[----:B------:R-:W-:Y:S01]  /*2120*/  IMAD.IADD R29, R29, 0x1, R8 ;  /* 0x000000011d1d7824 */ /* 0x000fe200078e0208 */
[----:B------:R-:W-:Y:S01]  /*2130*/  LOP3.LUT R7, R6, 0x8, R7, 0xf8, !PT ;  /* 0x0000000806077812 */ /* 0x000fe200078ef807 */
[-C--:B------:R-:W-:Y:S01]  /*2140*/  IMAD R180, R13, R26.reuse, R180 ;  /* 0x0000001a0db47224 */ /* 0x080fe200078e02b4 */
[----:B------:R-:W-:Y:S01]  /*2150*/  SHF.R.S32.HI R72, RZ, 0x1f, R243 ;  /* 0x0000001fff487819 */ /* 0x000fe200000114f3 */
[----:B------:R-:W-:Y:S01]  /*2160*/  IMAD.WIDE.U32 R26, R14, R26, R28 ;  /* 0x0000001a0e1a7225 */ /* 0x000fe200078e001c */
[----:B------:R-:W-:-:S03]  /*2170*/  LOP3.LUT R56, R7, R56, RZ, 0x3c, !PT ;  /* 0x0000003807387212 */ /* 0x000fc600078e3cff */
[----:B------:R-:W-:Y:S02]  /*2180*/  VIADD R12, R16, 0x40 ;  /* 0x00000040100c7836 */ /* 0x000fe40000000000 */
[----:B------:R-:W-:Y:S01]  /*2190*/  IMAD.SHL.U32 R9, R0, 0x40, RZ ;  /* 0x0000004000097824 */ /* 0x000fe200078e00ff */
[----:B------:R-:W-:-:S04]  /*21a0*/  SHF.R.S32.HI R0, RZ, 0x1f, R241 ;  /* 0x0000001fff007819 */ /* 0x000fc800000114f1 */
[----:B------:R-:W-:Y:S02]  /*21b0*/  LOP3.LUT R56, R56, 0xfffffe00, R9, 0xf8, !PT ;  /* 0xfffffe0038387812 */ /* 0x000fe400078ef809 */
[----:B------:R-:W-:Y:S01]  /*21c0*/  SHF.R.S32.HI R185, RZ, 0x1f, R184 ;  /* 0x0000001fffb97819 */ /* 0x000fe200000114b8 */
[----:B------:R-:W-:Y:S02]  /*21d0*/  IMAD.IADD R181, R27, 0x1, R180 ;  /* 0x000000011bb57824 */ /* 0x000fe400078e02b4 */
[----:B------:R-:W-:Y:S02]  /*21e0*/  IMAD.MOV.U32 R180, RZ, RZ, R26 ;  /* 0x000000ffffb47224 */ /* 0x000fe400078e001a */
[----:B------:R-:W-:-:S04]  /*21f0*/  IMAD.WIDE R190, R239, 0x40, R184 ;  /* 0x00000040efbe7825 */ /* 0x000fc800078e02b8 */
[-C--:B------:R-:W-:Y:S02]  /*2200*/  IMAD R175, R65, R184.reuse, RZ ;  /* 0x000000b841af7224 */ /* 0x080fe400078e02ff */
[----:B------:R-:W-:Y:S02]  /*2210*/  IMAD R183, R67, R184, RZ ;  /* 0x000000b843b77224 */ /* 0x000fe400078e02ff */
[C---:B------:R-:W-:Y:S02]  /*2220*/  IMAD R175, R185.reuse, R64, R175 ;  /* 0x00000040b9af7224 */ /* 0x040fe400078e02af */
[-C--:B------:R-:W-:Y:S02]  /*2230*/  IMAD R183, R185, R66.reuse, R183 ;  /* 0x00000042b9b77224 */ /* 0x080fe400078e02b7 */
[----:B------:R-:W-:Y:S01]  /*2240*/  IMAD.WIDE.U32 R180, R184, R66, R180 ;  /* 0x00000042b8b47225 */ /* 0x000fe200078e00b4 */
[C---:B------:R-:W-:Y:S02]  /*2250*/  LOP3.LUT P1, RZ, R15.reuse, 0x4, RZ, 0xc0, !PT ;  /* 0x000000040fff7812 */ /* 0x040fe4000782c0ff */
[----:B------:R-:W-:Y:S01]  /*2260*/  LOP3.LUT P0, RZ, R15, 0x2, RZ, 0xc0, !PT ;  /* 0x000000020fff7812 */ /* 0x000fe2000780c0ff */
[----:B------:R-:W-:-:S02]  /*2270*/  IMAD.MOV.U32 R57, RZ, RZ, 0x10 ;  /* 0x00000010ff397424 */ /* 0x000fc400078e00ff */
[----:B------:R-:W-:Y:S02]  /*2280*/  IMAD.MOV.U32 R55, RZ, RZ, 0x20 ;  /* 0x00000020ff377424 */ /* 0x000fe400078e00ff */
[----:B------:R-:W-:Y:S01]  /*2290*/  IMAD.IADD R183, R181, 0x1, R183 ;  /* 0x00000001b5b77824 */ /* 0x000fe200078e02b7 */
[----:B------:R-:W-:Y:S01]  /*22a0*/  SHF.L.U64.HI R234, R64, 0x4, R65 ;  /* 0x0000000440ea7819 */ /* 0x000fe20000010241 */
[----:B------:R-:W-:Y:S01]  /*22b0*/  IMAD.SHL.U32 R231, R66, 0x10, RZ ;  /* 0x0000001042e77824 */ /* 0x000fe200078e00ff */
[----:B------:R-:W-:Y:S01]  /*22c0*/  SHF.L.U32 R233, R64, 0x4, RZ ;  /* 0x0000000440e97819 */ /* 0x000fe200000006ff */
[----:B------:R-:W-:Y:S01]  /*22d0*/  IMAD.SHL.U32 R73, R69, 0x4, RZ ;  /* 0x0000000445497824 */ /* 0x000fe200078e00ff */
[----:B------:R-:W-:Y:S02]  /*22e0*/  SHF.L.U64.HI R232, R66, 0x4, R67 ;  /* 0x0000000442e87819 */ /* 0x000fe40000010243 */
[----:B------:R-:W-:Y:S02]  /*22f0*/  SEL R57, R57, 0xfffffff0, !P0 ;  /* 0xfffffff039397807 */ /* 0x000fe40004000000 */
[----:B------:R-:W-:Y:S01]  /*2300*/  SEL R55, R55, 0xffffffe0, !P1 ;  /* 0xffffffe037377807 */ /* 0x000fe20004800000 */
[----:B--2---:R-:W-:-:S04]  /*2310*/  @P3 IMAD.WIDE.U32 R28, R194, R4, RZ ;  /* 0x00000004c21c3225 */ /* 0x004fc800078e00ff */
[----:B------:R-:W-:Y:S02]  /*2320*/  @P3 IMAD R6, R195, R4, RZ ;  /* 0x00000004c3063224 */ /* 0x000fe400078e02ff */
[----:B------:R-:W-:Y:S02]  /*2330*/  @P3 IMAD.MOV.U32 R4, RZ, RZ, R28 ;  /* 0x000000ffff043224 */ /* 0x000fe400078e001c */
[-C--:B---3--:R-:W-:Y:S02]  /*2340*/  @!P3 IMAD R7, R25, R243.reuse, RZ ;  /* 0x000000f31907b224 */ /* 0x088fe400078e02ff */
[----:B------:R-:W-:-:S04]  /*2350*/  @!P3 IMAD.WIDE.U32 R10, R24, R243, RZ ;  /* 0x000000f3180ab225 */ /* 0x000fc800078e00ff */
[----:B------:R-:W-:Y:S02]  /*2360*/  @!P3 IMAD R24, R24, R72, R7 ;  /* 0x000000481818b224 */ /* 0x000fe400078e0207 */
[----:B------:R-:W-:Y:S02]  /*2370*/  @!P3 IMAD.MOV.U32 R4, RZ, RZ, R10 ;  /* 0x000000ffff04b224 */ /* 0x000fe400078e000a */
[----:B------:R-:W-:Y:S01]  /*2380*/  @P3 IMAD.IADD R7, R29, 0x1, R6 ;  /* 0x000000011d073824 */ /* 0x000fe200078e0206 */
[----:B------:R-:W-:Y:S02]  /*2390*/  @!P3 IADD3 R7, R11, R24, RZ ;  /* 0x000000180b07b210 */ /* 0x000fe40007ffe0ff */
[----:B------:R-:W-:Y:S01]  /*23a0*/  IADD3 R6, P2, R16, R4, RZ ;  /* 0x0000000410067210 */ /* 0x000fe20007f5e0ff */
[----:B----4-:R-:W-:-:S04]  /*23b0*/  IMAD R9, R23, R241, RZ ;  /* 0x000000f117097224 */ /* 0x010fc800078e02ff */
[----:B------:R-:W-:Y:S01]  /*23c0*/  IMAD.X R7, R17, 0x1, R7, P2 ;  /* 0x0000000111077824 */ /* 0x000fe200010e0607 */
[-C--:B------:R-:W-:Y:S01]  /*23d0*/  ISETP.GE.AND P2, PT, R12, R77.reuse, PT ;  /* 0x0000004d0c00720c */ /* 0x080fe20003f46270 */
[C---:B------:R-:W-:Y:S01]  /*23e0*/  VIADD R11, R16.reuse, 0x80 ;  /* 0x00000080100b7836 */ /* 0x040fe20000000000 */
[CC--:B------:R-:W-:Y:S01]  /*23f0*/  ISETP.GE.AND P3, PT, R16.reuse, R77.reuse, PT ;  /* 0x0000004d1000720c */ /* 0x0c0fe20003f66270 */
[----:B------:R-:W-:Y:S01]  /*2400*/  VIADD R10, R16, 0xc0 ;  /* 0x000000c0100a7836 */ /* 0x000fe20000000000 */
[----:B------:R-:W-:Y:S01]  /*2410*/  SEL R4, RZ, 0xffffffff, P2 ;  /* 0xffffffffff047807 */ /* 0x000fe20001000000 */
[----:B------:R-:W-:Y:S02]  /*2420*/  IMAD R0, R22, R0, R9 ;  /* 0x0000000016007224 */ /* 0x000fe400078e0209 */
[----:B------:R-:W-:Y:S01]  /*2430*/  IMAD.WIDE.U32 R22, R241, R22, R6 ;  /* 0x00000016f1167225 */ /* 0x000fe200078e0006 */
[----:B------:R-:W-:Y:S02]  /*2440*/  SEL R7, RZ, 0x1, P3 ;  /* 0x00000001ff077807 */ /* 0x000fe40001800000 */
[-C--:B------:R-:W-:Y:S01]  /*2450*/  ISETP.GE.AND P3, PT, R11, R77.reuse, PT ;  /* 0x0000004d0b00720c */ /* 0x080fe20003f66270 */
[----:B------:R-:W-:Y:S01]  /*2460*/  IMAD.SHL.U32 R4, R4, 0x2, RZ ;  /* 0x0000000204047824 */ /* 0x000fe200078e00ff */
[----:B------:R-:W-:Y:S01]  /*2470*/  ISETP.GE.AND P2, PT, R10, R77, PT ;  /* 0x0000004d0a00720c */ /* 0x000fe20003f46270 */
[----:B------:R-:W-:Y:S01]  /*2480*/  IMAD.IADD R23, R23, 0x1, R0 ;  /* 0x0000000117177824 */ /* 0x000fe200078e0200 */
[----:B------:R-:W-:-:S02]  /*2490*/  SEL R0, RZ, 0x4, P3 ;  /* 0x00000004ff007807 */ /* 0x000fc40001800000 */
[----:B------:R-:W-:Y:S02]  /*24a0*/  LOP3.LUT R4, R4, 0x2, R7, 0xe2, !PT ;  /* 0x0000000204047812 */ /* 0x000fe400078ee207 */
[----:B------:R-:W-:Y:S02]  /*24b0*/  SEL R75, RZ, 0x8, P2 ;  /* 0x00000008ff4b7807 */ /* 0x000fe40001000000 */
[----:B------:R-:W-:Y:S02]  /*24c0*/  SHF.R.S32.HI R7, RZ, 0x1f, R74 ;  /* 0x0000001fff077819 */ /* 0x000fe4000001144a */
[----:B------:R-:W-:Y:S02]  /*24d0*/  LOP3.LUT R75, R75, R4, R0, 0xfe, !PT ;  /* 0x000000044b4b7212 */ /* 0x000fe400078efe00 */
[----:B------:R-:W-:-:S04]  /*24e0*/  LEA.HI R0, R7, R74, RZ, 0x6 ;  /* 0x0000004a07007211 */ /* 0x000fc800078f30ff */
[----:B------:R-:W-:Y:S02]  /*24f0*/  SHF.R.S32.HI R0, RZ, 0x6, R0 ;  /* 0x00000006ff007819 */ /* 0x000fe40000011400 */
[----:B------:R-:W-:Y:S02]  /*2500*/  IADD3 R176, P2, R16, R2, RZ ;  /* 0x0000000210b07210 */ /* 0x000fe40007f5e0ff */
[----:B------:R-:W-:Y:S01]  /*2510*/  VIMNMX R101, R235, R0, !PT ;  /* 0x00000000eb657248 */ /* 0x000fe20007fe0100 */
[----:B------:R-:W-:-:S03]  /*2520*/  @!P4 IMAD.MOV.U32 R20, RZ, RZ, RZ ;  /* 0x000000ffff14c224 */ /* 0x000fc600078e00ff */
[----:B------:R-:W-:Y:S01]  /*2530*/  ISETP.GT.AND P4, PT, R166, R101, PT ;  /* 0x00000065a600720c */ /* 0x000fe20003f84270 */
[----:B------:R-:W-:Y:S02]  /*2540*/  IMAD.X R177, R17, 0x1, R3, P2 ;  /* 0x0000000111b17824 */ /* 0x000fe400010e0603 */
[----:B------:R-:W-:Y:S02]  /*2550*/  IMAD R193, R191, R194, RZ ;  /* 0x000000c2bfc17224 */ /* 0x000fe400078e02ff */
[----:B------:R-:W-:Y:S01]  /*2560*/  IMAD.WIDE.U32 R176, R184, R64, R176 ;  /* 0x00000040b8b07225 */ /* 0x000fe200078e00b0 */
[----:B------:R-:W-:-:S03]  /*2570*/  LEA R188, P2, R180, R186, 0x1 ;  /* 0x000000bab4bc7211 */ /* 0x000fc600078408ff */
[----:B------:R-:W-:Y:S01]  /*2580*/  IMAD R193, R190, R195, R193 ;  /* 0x000000c3bec17224 */ /* 0x000fe200078e02c1 */
[----:B------:R-:W-:Y:S01]  /*2590*/  LEA R236, P3, R176, R178, 0x1 ;  /* 0x000000b2b0ec7211 */ /* 0x000fe200078608ff */
[----:B------:R-:W-:Y:S02]  /*25a0*/  IMAD.IADD R175, R177, 0x1, R175 ;  /* 0x00000001b1af7824 */ /* 0x000fe400078e02af */
[----:B------:R-:W-:Y:S01]  /*25b0*/  IMAD.WIDE.U32 R190, R190, R194, R22 ;  /* 0x000000c2bebe7225 */ /* 0x000fe200078e0016 */
[----:B------:R-:W-:Y:S02]  /*25c0*/  LEA.HI.X R189, R180, R187, R183, 0x1, P2 ;  /* 0x000000bbb4bd7211 */ /* 0x000fe400010f0cb7 */
[----:B------:R-:W-:Y:S01]  /*25d0*/  LEA.HI.X R237, R176, R179, R175, 0x1, P3 ;  /* 0x000000b3b0ed7211 */ /* 0x000fe200018f0caf */
[----:B------:R-:W-:Y:S01]  /*25e0*/  IMAD.IADD R193, R191, 0x1, R193 ;  /* 0x00000001bfc17824 */ /* 0x000fe200078e02c1 */
        /* <DEDUP_REMOVED lines=12> */
[----:B------:R-:W-:Y:S01]  /*26b0*/  SHF.R.S32.HI R21, RZ, 0x1f, R74 ;  /* 0x0000001fff157819 */ /* 0x000fe2000001144a */
[----:B-----5:R-:W-:-:S02]  /*26c0*/  IMAD.IADD R20, R20, 0x1, R5 ;  /* 0x0000000114147824 */ /* 0x020fc400078e0205 */
[----:B------:R-:W-:Y:S01]  /*26d0*/  IMAD.WIDE.U32 R198, R66, 0x60, RZ ;  /* 0x0000006042c67825 */ /* 0x000fe200078e00ff */
[----:B------:R-:W-:-:S03]  /*26e0*/  LOP3.LUT R164, R75, 0xffff, RZ, 0xc0, !PT ;  /* 0x0000ffff4ba47812 */ /* 0x000fc600078ec0ff */
[----:B------:R-:W-:Y:S01]  /*26f0*/  IMAD.SHL.U32 R78, R66, 0x20, RZ ;  /* 0x00000020424e7824 */ /* 0x000fe200078e00ff */
[----:B------:R-:W-:Y:S01]  /*2700*/  LOP3.LUT R172, R164, 0x1, RZ, 0xc0, !PT ;  /* 0x00000001a4ac7812 */ /* 0x000fe200078ec0ff */
[----:B------:R-:W-:Y:S01]  /*2710*/  VIADD R171, R184, 0x10 ;  /* 0x00000010b8ab7836 */ /* 0x000fe20000000000 */
[----:B------:R-:W-:Y:S01]  /*2720*/  LOP3.LUT R170, R164, 0x2, RZ, 0xc0, !PT ;  /* 0x00000002a4aa7812 */ /* 0x000fe200078ec0ff */
[----:B------:R-:W-:Y:S01]  /*2730*/  VIADD R167, R184, 0x30 ;  /* 0x00000030b8a77836 */ /* 0x000fe20000000000 */
[----:B------:R-:W-:Y:S01]  /*2740*/  LOP3.LUT R168, R164, 0x4, RZ, 0xc0, !PT ;  /* 0x00000004a4a87812 */ /* 0x000fe200078ec0ff */
        /* <DEDUP_REMOVED lines=8> */
[----:B--2---:R-:W-:-:S04]  /*27d0*/  IMAD R3, R33, R243, RZ ;  /* 0x000000f321037224 */ /* 0x004fc800078e02ff */
[----:B------:R-:W-:Y:S02]  /*27e0*/  IMAD R0, R32, R72, R3 ;  /* 0x0000004820007224 */ /* 0x000fe400078e0203 */
[----:B---3--:R-:W-:Y:S02]  /*27f0*/  IMAD R3, R35, R243, RZ ;  /* 0x000000f323037224 */ /* 0x008fe400078e02ff */
[----:B------:R-:W-:-:S04]  /*2800*/  IMAD.WIDE.U32 R32, R243, R32, R16 ;  /* 0x00000020f3207225 */ /* 0x000fc800078e0010 */
[----:B------:R-:W-:-:S04]  /*2810*/  IMAD.WIDE.U32 R30, R243, R34, R16 ;  /* 0x00000022f31e7225 */ /* 0x000fc800078e0010 */
[----:B------:R-:W-:Y:S01]  /*2820*/  IMAD R2, R34, R72, R3 ;  /* 0x0000004822027224 */ /* 0x000fe200078e0203 */
[----:B------:R-:W-:Y:S01]  /*2830*/  SHF.R.S32.HI R3, RZ, 0x1f, R5 ;  /* 0x0000001fff037819 */ /* 0x000fe20000011405 */
[----:B------:R-:W-:Y:S02]  /*2840*/  IMAD.IADD R33, R33, 0x1, R0 ;  /* 0x0000000121217824 */ /* 0x000fe400078e0200 */
[----:B----4-:R-:W-:Y:S02]  /*2850*/  IMAD R0, R203, R5, RZ ;  /* 0x00000005cb007224 */ /* 0x010fe400078e02ff */
[----:B------:R-:W-:Y:S02]  /*2860*/  IMAD.IADD R31, R31, 0x1, R2 ;  /* 0x000000011f1f7824 */ /* 0x000fe400078e0202 */
[C---:B------:R-:W-:Y:S02]  /*2870*/  IMAD R0, R202.reuse, R3, R0 ;  /* 0x00000003ca007224 */ /* 0x040fe400078e0200 */
[----:B------:R-:W-:-:S04]  /*2880*/  IMAD.WIDE.U32 R30, R202, R5, R30 ;  /* 0x00000005ca1e7225 */ /* 0x000fc800078e001e */
[-C--:B------:R-:W-:Y:S01]  /*2890*/  IMAD R4, R201, R5.reuse, RZ ;  /* 0x00000005c9047224 */ /* 0x080fe200078e02ff */
[----:B------:R-:W-:Y:S01]  /*28a0*/  IADD3 R31, R31, R0, RZ ;  /* 0x000000001f1f7210 */ /* 0x000fe20007ffe0ff */
[----:B------:R-:W-:-:S04]  /*28b0*/  IMAD.WIDE.U32 R32, R200, R5, R32 ;  /* 0x00000005c8207225 */ /* 0x000fc800078e0020 */
[----:B------:R-:W-:Y:S02]  /*28c0*/  IMAD R4, R200, R3, R4 ;  /* 0x00000003c8047224 */ /* 0x000fe400078e0204 */
[----:B------:R-:W-:Y:S01]  /*28d0*/  IMAD R0, R27, R14, RZ ;  /* 0x0000000e1b007224 */ /* 0x000fe200078e02ff */
[----:B------:R-:W-:Y:S01]  /*28e0*/  IADD3 R3, P0, -R74, R184, RZ ;  /* 0x000000b84a037210 */ /* 0x000fe20007f1e1ff */
[-C--:B------:R-:W-:Y:S01]  /*28f0*/  IMAD R2, R29, R14.reuse, RZ ;  /* 0x0000000e1d027224 */ /* 0x080fe200078e02ff */
[----:B------:R-:W-:Y:S01]  /*2900*/  LEA.HI R163, R15, R15, RZ, 0x1 ;  /* 0x0000000f0fa37211 */ /* 0x000fe200078f08ff */
[----:B------:R-:W-:Y:S02]  /*2910*/  IMAD.IADD R33, R33, 0x1, R4 ;  /* 0x0000000121217824 */ /* 0x000fe400078e0204 */
        /* <DEDUP_REMOVED lines=10> */
[----:B------:R-:W-:Y:S02]  /*29c0*/  IMAD R4, R184, R163, R73 ;  /* 0x000000a3b8047224 */ /* 0x000fe400078e0249 */
[----:B------:R-:W-:-:S02]  /*29d0*/  IMAD R137, R163, R20, RZ ;  /* 0x00000014a3897224 */ /* 0x000fc400078e02ff */
[-C--:B------:R-:W-:Y:S02]  /*29e0*/  IMAD R129, R201, R3.reuse, R129 ;  /* 0x00000003c9817224 */ /* 0x080fe400078e0281 */
[-C--:B------:R-:W-:Y:S02]  /*29f0*/  IMAD R133, R203, R3.reuse, R133 ;  /* 0x00000003cb857224 */ /* 0x080fe400078e0285 */
[----:B------:R-:W-:-:S04]  /*2a00*/  IMAD.WIDE.U32 R14, R200, R3, R28 ;  /* 0x00000003c80e7225 */ /* 0x000fc800078e001c */
[----:B------:R-:W-:-:S04]  /*2a10*/  IMAD.WIDE.U32 R20, R202, R3, R26 ;  /* 0x00000003ca147225 */ /* 0x000fc800078e001a */
[----:B------:R-:W-:Y:S01]  /*2a20*/  IMAD.IADD R3, R73, 0x1, R4 ;  /* 0x0000000149037824 */ /* 0x000fe200078e0204 */
[----:B------:R-:W-:Y:S02]  /*2a30*/  SHF.R.S32.HI R2, RZ, 0x1f, R137 ;  /* 0x0000001fff027819 */ /* 0x000fe40000011489 */
[C---:B------:R-:W-:Y:S02]  /*2a40*/  IADD3 R0, P3, R137.reuse, R4, RZ ;  /* 0x0000000489007210 */ /* 0x040fe40007f7e0ff */
[----:B------:R-:W-:Y:S01]  /*2a50*/  IADD3 R137, P2, R137, R3, RZ ;  /* 0x0000000389897210 */ /* 0x000fe20007f5e0ff */
[----:B------:R-:W-:Y:S01]  /*2a60*/  IMAD.IADD R133, R21, 0x1, R133 ;  /* 0x0000000115857824 */ /* 0x000fe200078e0285 */
[----:B------:R-:W-:Y:S01]  /*2a70*/  LEA R132, P0, R20, R24, 0x1 ;  /* 0x0000001814847211 */ /* 0x000fe200078008ff */
[----:B------:R-:W-:Y:S01]  /*2a80*/  IMAD.IADD R129, R15, 0x1, R129 ;  /* 0x000000010f817824 */ /* 0x000fe200078e0281 */
[-C--:B------:R-:W-:Y:S01]  /*2a90*/  LEA.HI.X.SX32 R5, R4, R2.reuse, 0x1, P3 ;  /* 0x0000000204057211 */ /* 0x080fe200018f0eff */
[----:B------:R-:W-:Y:S01]  /*2aa0*/  IMAD.SHL.U32 R136, R137, 0x2, RZ ;  /* 0x0000000289887824 */ /* 0x000fe200078e00ff */
[----:B------:R-:W-:-:S02]  /*2ab0*/  LEA.HI.X.SX32 R2, R3, R2, 0x1, P2 ;  /* 0x0000000203027211 */ /* 0x000fc400010f0eff */
[----:B------:R-:W-:Y:S02]  /*2ac0*/  LEA R130, P1, R14, R22, 0x1 ;  /* 0x000000160e827211 */ /* 0x000fe400078208ff */
[----:B------:R-:W-:Y:S02]  /*2ad0*/  LEA.HI.X R133, R20, R25, R133, 0x1, P0 ;  /* 0x0000001914857211 */ /* 0x000fe400000f0c85 */
[----:B------:R-:W-:Y:S02]  /*2ae0*/  SHF.L.U32 R20, R0, 0x1, RZ ;  /* 0x0000000100147819 */ /* 0x000fe400000006ff */
[----:B------:R-:W-:Y:S02]  /*2af0*/  SHF.L.U64.HI R137, R137, 0x1, R2 ;  /* 0x0000000189897819 */ /* 0x000fe40000010202 */
[----:B------:R-:W-:Y:S02]  /*2b00*/  IADD3 R134, P3, R8, R136, RZ ;  /* 0x0000008808867210 */ /* 0x000fe40007f7e0ff */
[----:B------:R-:W-:-:S02]  /*2b10*/  LEA.HI.X R129, R14, R23, R129, 0x1, P1 ;  /* 0x000000170e817211 */ /* 0x000fc400008f0c81 */
        /* <DEDUP_REMOVED lines=13> */
[--C-:B------:R-:W-:Y:S01]  /*2bf0*/  IMAD.X R93, RZ, RZ, R234.reuse, P1 ;  /* 0x000000ffff5d7224 */ /* 0x100fe200008e06ea */
[----:B------:R-:W-:Y:S01]  /*2c00*/  IADD3.X R87, RZ, R234, RZ, P0, !PT ;  /* 0x000000eaff577210 */ /* 0x000fe200007fe4ff */
[----:B------:R-:W-:Y:S01]  /*2c10*/  IMAD.SHL.U32 R173, R163, 0x10, RZ ;  /* 0x00000010a3ad7824 */ /* 0x000fe200078e00ff */
[-C--:B------:R-:W-:Y:S01]  /*2c20*/  IADD3 R92, P1, R94, R233.reuse, RZ ;  /* 0x000000e95e5c7210 */ /* 0x080fe20007f3e0ff */
[----:B------:R-:W-:Y:S01]  /*2c30*/  IMAD.SHL.U32 R103, R202, 0x10, RZ ;  /* 0x00000010ca677824 */ /* 0x000fe200078e00ff */
        /* <DEDUP_REMOVED lines=11> */
[----:B------:R-:W-:Y:S01]  /*2cf0*/  IMAD R3, R67, 0x60, RZ ;  /* 0x0000006043037824 */ /* 0x000fe200078e02ff */
[----:B------:R-:W-:Y:S01]  /*2d00*/  IADD3 R84, P3, R92, R233, RZ ;  /* 0x000000e95c547210 */ /* 0x000fe20007f7e0ff */
[----:B------:R-:W-:Y:S01]  /*2d10*/  IMAD.IADD R160, R173, 0x1, R162 ;  /* 0x00000001ada07824 */ /* 0x000fe200078e02a2 */
[----:B------:R-:W-:Y:S01]  /*2d20*/  IADD3 R108, P1, R103, 0x80, RZ ;  /* 0x00000080676c7810 */ /* 0x000fe20007f3e0ff */
[----:B------:R-:W-:Y:S01]  /*2d30*/  IMAD.IADD R156, R173, 0x1, R159 ;  /* 0x00000001ad9c7824 */ /* 0x000fe200078e029f */
[----:B------:R-:W-:-:S02]  /*2d40*/  IADD3 R116, P0, R103, 0xc0, RZ ;  /* 0x000000c067747810 */ /* 0x000fc40007f1e0ff */
[----:B------:R-:W-:Y:S02]  /*2d50*/  SHF.L.U32 R113, R202, 0x5, RZ ;  /* 0x00000005ca717819 */ /* 0x000fe400000006ff */
[----:B------:R-:W-:Y:S01]  /*2d60*/  IADD3 R158, R173, R161, RZ ;  /* 0x000000a1ad9e7210 */ /* 0x000fe20007ffe0ff */
[----:B------:R-:W-:Y:S01]  /*2d70*/  IMAD.IADD R76, R199, 0x1, R3 ;  /* 0x00000001c74c7824 */ /* 0x000fe200078e0203 */
[----:B------:R-:W-:Y:S01]  /*2d80*/  IADD3.X R83, R91, R234, RZ, P3, !PT ;  /* 0x000000ea5b537210 */ /* 0x000fe20001ffe4ff */
[C---:B------:R-:W-:Y:S01]  /*2d90*/  IMAD.SHL.U32 R125, R200.reuse, 0x10, RZ ;  /* 0x00000010c87d7824 */ /* 0x040fe200078e00ff */
[----:B------:R-:W-:Y:S01]  /*2da0*/  IADD3.X R117, RZ, R102, RZ, P0, !PT ;  /* 0x00000066ff757210 */ /* 0x000fe200007fe4ff */
[----:B------:R-:W-:Y:S01]  /*2db0*/  IMAD.SHL.U32 R127, R200, 0x20, RZ ;  /* 0x00000020c87f7824 */ /* 0x000fe200078e00ff */
[----:B------:R-:W-:Y:S01]  /*2dc0*/  SHF.L.U64.HI R5, R66, 0x5, R67 ;  /* 0x0000000542057819 */ /* 0x000fe20000010243 */
[----:B------:R-:W-:Y:S01]  /*2dd0*/  IMAD.X R81, R85, 0x1, R234, P2 ;  /* 0x0000000155517824 */ /* 0x000fe200010e06ea */
[C-C-:B------:R-:W-:Y:S01]  /*2de0*/  SHF.L.U64.HI R124, R200.reuse, 0x4, R201.reuse ;  /* 0x00000004c87c7819 */ /* 0x140fe200000102c9 */
[----:B------:R-:W-:Y:S01]  /*2df0*/  IMAD.X R105, RZ, RZ, R102, P5 ;  /* 0x000000ffff697224 */ /* 0x000fe200028e0666 */
[----:B------:R-:W-:Y:S01]  /*2e00*/  SHF.L.U64.HI R126, R200, 0x5, R201 ;  /* 0x00000005c87e7819 */ /* 0x000fe200000102c9 */
[----:B------:R-:W-:Y:S01]  /*2e10*/  IMAD.SHL.U32 R165, R163, 0x20, RZ ;  /* 0x00000020a3a57824 */ /* 0x000fe200078e00ff */
[----:B------:R-:W-:Y:S01]  /*2e20*/  SHF.L.U64.HI R112, R202, 0x5, R203 ;  /* 0x00000005ca707819 */ /* 0x000fe200000102cb */
[----:B------:R-:W-:Y:S01]  /*2e30*/  IMAD R3, R201, 0x60, RZ ;  /* 0x00000060c9037824 */ /* 0x000fe200078e02ff */
[-C--:B------:R-:W-:Y:S01]  /*2e40*/  IADD3 R107, P5, R104, R103.reuse, RZ ;  /* 0x00000067686b7210 */ /* 0x080fe20007fbe0ff */
[----:B------:R-:W-:Y:S01]  /*2e50*/  IMAD.X R89, R95, 0x1, R234, P4 ;  /* 0x000000015f597824 */ /* 0x000fe200020e06ea */
[----:B------:R-:W-:Y:S01]  /*2e60*/  IADD3 R115, P3, R113, R104, RZ ;  /* 0x0000006871737210 */ /* 0x000fe20007f7e0ff */
[----:B------:R-:W-:Y:S01]  /*2e70*/  IMAD.X R109, RZ, RZ, R102, P1 ;  /* 0x000000ffff6d7224 */ /* 0x000fe200008e0666 */
[C---:B------:R-:W-:Y:S01]  /*2e80*/  IADD3 R119, P2, R116.reuse, R103, RZ ;  /* 0x0000006774777210 */ /* 0x040fe20007f5e0ff */
[----:B------:R-:W-:Y:S01]  /*2e90*/  IMAD R163, R163, 0x30, RZ ;  /* 0x00000030a3a37824 */ /* 0x000fe200078e02ff */
[----:B------:R-:W-:Y:S01]  /*2ea0*/  IADD3 R123, P0, R116, R113, RZ ;  /* 0x00000071747b7210 */ /* 0x000fe20007f1e0ff */
[C---:B------:R-:W-:Y:S01]  /*2eb0*/  IMAD.IADD R157, R173.reuse, 0x1, R160 ;  /* 0x00000001ad9d7824 */ /* 0x040fe200078e02a0 */
[----:B------:R-:W-:Y:S01]  /*2ec0*/  IADD3 R111, P4, R108, R103, RZ ;  /* 0x000000676c6f7210 */ /* 0x000fe20007f9e0ff */
[----:B------:R-:W-:Y:S01]  /*2ed0*/  IMAD.IADD R154, R173, 0x1, R156 ;  /* 0x00000001ad9a7824 */ /* 0x000fe200078e029c */
[----:B------:R-:W-:Y:S01]  /*2ee0*/  IADD3 R121, P1, R113, R108, RZ ;  /* 0x0000006c71797210 */ /* 0x000fe20007f3e0ff */
[----:B------:R-:W-:Y:S01]  /*2ef0*/  IMAD.WIDE.U32 R200, R200, 0x60, RZ ;  /* 0x00000060c8c87825 */ /* 0x000fe200078e00ff */
[----:B------:R-:W-:-:S02]  /*2f00*/  IADD3 R155, R173, R158, RZ ;  /* 0x0000009ead9b7210 */ /* 0x000fc40007ffe0ff */
[C---:B------:R-:W-:Y:S01]  /*2f10*/  SHF.L.U64.HI R80, R78.reuse, 0x1, R5 ;  /* 0x000000014e507819 */ /* 0x040fe20000010205 */
[----:B------:R-:W-:Y:S01]  /*2f20*/  IMAD.MOV.U32 R9, RZ, RZ, R166 ;  /* 0x000000ffff097224 */ /* 0x000fe200078e00a6 */
[----:B------:R-:W-:Y:S01]  /*2f30*/  SHF.L.U64.HI R124, R125, 0x1, R124 ;  /* 0x000000017d7c7819 */ /* 0x000fe2000001027c */
[----:B------:R-:W-:Y:S01]  /*2f40*/  IMAD.IADD R128, R201, 0x1, R3 ;  /* 0x00000001c9807824 */ /* 0x000fe200078e0203 */
[C---:B------:R-:W-:Y:S01]  /*2f50*/  SHF.L.U64.HI R126, R127.reuse, 0x1, R126 ;  /* 0x000000017f7e7819 */ /* 0x040fe2000001027e */
[----:B------:R-:W-:Y:S01]  /*2f60*/  IMAD.SHL.U32 R127, R127, 0x2, RZ ;  /* 0x000000027f7f7824 */ /* 0x000fe200078e00ff */
[----:B------:R-:W-:Y:S01]  /*2f70*/  SHF.L.U32 R78, R78, 0x1, RZ ;  /* 0x000000014e4e7819 */ /* 0x000fe200000006ff */
[--C-:B------:R-:W-:Y:S01]  /*2f80*/  IMAD.X R106, R105, 0x1, R102.reuse, P5 ;  /* 0x00000001696a7824 */ /* 0x100fe200028e0666 */
[----:B------:R-:W-:Y:S01]  /*2f90*/  SHF.L.U32 R125, R125, 0x1, RZ ;  /* 0x000000017d7d7819 */ /* 0x000fe200000006ff */
[C---:B------:R-:W-:Y:S01]  /*2fa0*/  IMAD.X R114, R112.reuse, 0x1, R105, P3 ;  /* 0x0000000170727824 */ /* 0x040fe200018e0669 */
[----:B------:R-:W-:Y:S01]  /*2fb0*/  IADD3.X R110, R109, R102, RZ, P4, !PT ;  /* 0x000000666d6e7210 */ /* 0x000fe200027fe4ff */
[C---:B------:R-:W-:Y:S01]  /*2fc0*/  IMAD.X R118, R117.reuse, 0x1, R102, P2 ;  /* 0x0000000175767824 */ /* 0x040fe200010e0666 */
[----:B------:R-:W-:Y:S01]  /*2fd0*/  IADD3.X R120, R112, R109, RZ, P1, !PT ;  /* 0x0000006d70787210 */ /* 0x000fe20000ffe4ff */
        /* <DEDUP_REMOVED lines=10> */
[----:B------:R-:W-:Y:S02]  /*3080*/  SHF.R.S32.HI R145, RZ, 0x1f, R157 ;  /* 0x0000001fff917819 */ /* 0x000fe4000001149d */
[----:B------:R-:W-:Y:S02]  /*3090*/  SHF.R.S32.HI R143, RZ, 0x1f, R155 ;  /* 0x0000001fff8f7819 */ /* 0x000fe4000001149b */
[----:B------:R-:W-:-:S07]  /*30a0*/  SHF.R.S32.HI R142, RZ, 0x1f, R154 ;  /* 0x0000001fff8e7819 */ /* 0x000fce000001149a */
.L_x_1783:
[----:B------:R-:W-:Y:S01]  /*30b0*/  IMAD.SHL.U32 R14, R9, 0x40, RZ ;  /* 0x00000040090e7824 */ /* 0x000fe200078e00ff */
[----:B------:R-:W-:Y:S01]  /*30c0*/  BSSY B0, `(.L_x_1666) ;  /* 0x0000017000007945 */ /* 0x000fe20003800000 */
[----:B-----5:R-:W-:Y:S02]  /*30d0*/  IMAD.MOV.U32 R131, RZ, RZ, R129 ;  /* 0x000000ffff837224 */ /* 0x020fe400078e0081 */
[----:B------:R-:W-:Y:S04]  /*30e0*/  VIADD R13, R14, 0xffffffc0 ;  /* 0xffffffc00e0d7836 */ /* 0x000fe80000000000 */
[--C-:B------:R-:W-:Y:S02]  /*30f0*/  IMAD.IADD R206, R70, 0x1, -R13.reuse ;  /* 0x0000000146ce7824 */ /* 0x100fe400078e0a0d */
[----:B------:R-:W-:Y:S03]  /*3100*/  IMAD.IADD R204, R74, 0x1, -R13 ;  /* 0x000000014acc7824 */ /* 0x000fe600078e0a0d */
[CC--:B------:R-:W-:Y:S02]  /*3110*/  ISETP.GE.AND P3, PT, R184.reuse, R206.reuse, PT ;  /* 0x000000ceb800720c */ /* 0x0c0fe40003f66270 */
[----:B------:R-:W-:Y:S02]  /*3120*/  ISETP.GE.AND P0, PT, R171, R206, PT ;  /* 0x000000ceab00720c */ /* 0x000fe40003f06270 */
[----:B------:R-:W-:Y:S02]  /*3130*/  ISETP.GE.AND P3, PT, R184, R204, !P3 ;  /* 0x000000ccb800720c */ /* 0x000fe40005f66270 */
[----:B------:R-:W-:Y:S02]  /*3140*/  ISETP.GE.AND P4, PT, R169, R206, PT ;  /* 0x000000cea900720c */ /* 0x000fe40003f86270 */
[----:B------:R-:W-:Y:S09]  /*3150*/  ISETP.GE.AND P0, PT, R171, R204, !P0 ;  /* 0x000000ccab00720c */ /* 0x000ff20004706270 */
[----:B------:R-:W-:Y:S05]  /*3160*/  @!P3 BRA `(.L_x_1667) ;  /* 0x000000000030b947 */ /* 0x000fea0003800000 */
        /* <DEDUP_REMOVED lines=12> */
.L_x_1667:
[----:B------:R-:W-:Y:S05]  /*3230*/  BSYNC B0 ;  /* 0x0000000000007941 */ /* 0x000fea0003800000 */
.L_x_1666:
        /* <DEDUP_REMOVED lines=18> */
.L_x_1669:
[----:B------:R-:W-:Y:S05]  /*3360*/  BSYNC B0 ;  /* 0x0000000000007941 */ /* 0x000fea0003800000 */
.L_x_1668:
        /* <DEDUP_REMOVED lines=21> */
.L_x_1671:
[----:B------:R-:W-:Y:S05]  /*34c0*/  BSYNC B0 ;  /* 0x0000000000007941 */ /* 0x000fea0003800000 */
.L_x_1670:
        /* <DEDUP_REMOVED lines=18> */
.L_x_1673:
[----:B------:R-:W-:Y:S05]  /*35f0*/  BSYNC B0 ;  /* 0x0000000000007941 */ /* 0x000fea0003800000 */
.L_x_1672:
        /* <DEDUP_REMOVED lines=22> */
[----:B---34-:R-:W2:Y:S11]  /*3760*/  LD.E.128 R24, desc[UR6][R132.64] ;  /* 0x0000000684187980 */ /* 0x018eb6000c101d00 */
        /* <DEDUP_REMOVED lines=44> */
.L_x_1680:
[----:B------:R-:W-:Y:S05]  /*3a30*/  BSYNC B0 ;  /* 0x0000000000007941 */ /* 0x000fea0003800000 */
.L_x_1679:
[----:B------:R-:W-:Y:S04]  /*3a40*/  BSSY B0, `(.L_x_1681) ;  /* 0x0000030000007945 */ /* 0x000fe80003800000 */
[----:B------:R-:W-:Y:S05]  /*3a50*/  @P3 BRA `(.L_x_1682) ;  /* 0x0000000000b83947 */ /* 0x000fea0003800000 */
[----:B------:R-:W-:Y:S01]  /*3a60*/  ISETP.GE.AND P0, PT, R12, R15, PT ;  /* 0x0000000f0c00720c */ /* 0x000fe20003f06270 */
[----:B-1-34-:R-:W2:Y:S11]  /*3a70*/  LD.E.128 R24, desc[UR6][R132.64+0x80] ;  /* 0x0000800684187980 */ /* 0x01aeb6000c101d00 */
        /* <DEDUP_REMOVED lines=44> */
.L_x_1682:
[----:B------:R-:W-:Y:S05]  /*3d40*/  BSYNC B0 ;  /* 0x0000000000007941 */ /* 0x000fea0003800000 */
.L_x_1681:
[----:B------:R-:W-:Y:S04]  /*3d50*/  BSSY B0, `(.L_x_1683) ;  /* 0x0000030000007945 */ /* 0x000fe80003800000 */
        /* <DEDUP_REMOVED lines=47> */
.L_x_1684:
[----:B------:R-:W-:Y:S05]  /*4050*/  BSYNC B0 ;  /* 0x0000000000007941 */ /* 0x000fea0003800000 */
.L_x_1683:
        /* <DEDUP_REMOVED lines=47> */
.L_x_1678:
[----:B------:R-:W-:Y:S05]  /*4350*/  BSYNC B1 ;  /* 0x0000000000017941 */ /* 0x000fea0003800000 */
.L_x_1677:
[C---:B------:R-:W-:Y:S01]  /*4360*/  ISETP.GE.AND P0, PT, R171.reuse, R206, PT ;  /* 0x000000ceab00720c */ /* 0x040fe20003f06270 */
[----:B------:R-:W-:Y:S03]  /*4370*/  BSSY B1, `(.L_x_1685) ;  /* 0x00000dc000017945 */ /* 0x000fe60003800000 */
[----:B------:R-:W-:Y:S11]  /*4380*/  ISETP.GE.AND P0, PT, R171, R204, !P0 ;  /* 0x000000ccab00720c */ /* 0x000ff60004706270 */
[----:B------:R-:W-:Y:S02]  /*4390*/  @!UPT UIADD3 URZ, URZ, URZ, URZ ;  /* 0x0000003f3f3ff290 */ /* 0x000fe4000fffe03f */
[----:B------:R-:W-:Y:S05]  /*43a0*/  @!P0 BRA `(.L_x_1686) ;  /* 0x0000000c00608947 */ /* 0x000fea0003800000 */
[-C--:B-----5:R-:W-:Y:S01]  /*43b0*/  ISETP.GE.AND P0, PT, R16, R131.reuse, PT ;  /* 0x000000831000720c */ /* 0x0a0fe20003f06270 */
[C---:B---34-:R-:W-:Y:S01]  /*43c0*/  IMAD.SHL.U32 R5, R173.reuse, 0x2, RZ ;  /* 0x00000002ad057824 */ /* 0x058fe200078e00ff */
[----:B------:R-:W-:Y:S01]  /*43d0*/  SHF.L.U64.HI R3, R173, 0x1, R153 ;  /* 0x00000001ad037819 */ /* 0x000fe20000010299 */
[----:B------:R-:W-:Y:S01]  /*43e0*/  BSSY B0, `(.L_x_1687) ;  /* 0x000003a000007945 */ /* 0x000fe20003800000 */
[----:B------:R-:W-:Y:S02]  /*43f0*/  ISETP.GE.AND P3, PT, R12, R131, PT ;  /* 0x000000830c00720c */ /* 0x000fe40003f66270 */
        /* <DEDUP_REMOVED lines=11> */
[----:B-12---:R-:W2:Y:S01]  /*44b0*/  LD.E.128 R24, desc[UR6][R42.64] ;  /* 0x000000062a187980 */ /* 0x006ea2000c101d00 */
        /* <DEDUP_REMOVED lines=44> */
.L_x_1688:
[----:B------:R-:W-:Y:S05]  /*4780*/  BSYNC B0 ;  /* 0x0000000000007941 */ /* 0x000fea0003800000 */
.L_x_1687:
[----:B------:R-:W-:Y:S04]  /*4790*/  BSSY B0, `(.L_x_1689) ;  /* 0x0000033000007945 */ /* 0x000fe80003800000 */
[----:B------:R-:W-:Y:S05]  /*47a0*/  @P3 BRA `(.L_x_1690) ;  /* 0x0000000000c43947 */ /* 0x000fea0003800000 */
[----:B------:R-:W-:Y:S02]  /*47b0*/  ISETP.GE.AND P0, PT, R12, R15, PT ;  /* 0x0000000f0c00720c */ /* 0x000fe40003f06270 */
[C---:B------:R-:W-:Y:S04]  /*47c0*/  LEA R42, P3, R104.reuse, R132, 0x1 ;  /* 0x00000084682a7211 */ /* 0x040fe800078608ff */
[----:B------:R-:W-:Y:S02]  /*47d0*/  LEA.HI.X R43, R104, R133, R105, 0x1, P3 ;  /* 0x00000085682b7211 */ /* 0x000fe400018f0c69 */
[C---:B---3--:R-:W-:Y:S03]  /*47e0*/  LEA R46, P3, R98.reuse, R138, 0x1 ;  /* 0x0000008a622e7211 */ /* 0x048fe600078608ff */
        /* <DEDUP_REMOVED lines=45> */
.L_x_1690:
[----:B------:R-:W-:Y:S05]  /*4ac0*/  BSYNC B0 ;  /* 0x0000000000007941 */ /* 0x000fea0003800000 */
.L_x_1689:
[----:B------:R-:W-:Y:S04]  /*4ad0*/  BSSY B0, `(.L_x_1691) ;  /* 0x0000033000007945 */ /* 0x000fe80003800000 */
[----:B------:R-:W-:Y:S05]  /*4ae0*/  @P2 BRA `(.L_x_1692) ;  /* 0x0000000000c42947 */ /* 0x000fea0003800000 */
[----:B------:R-:W-:Y:S02]  /*4af0*/  ISETP.GE.AND P0, PT, R11, R15, PT ;  /* 0x0000000f0b00720c */ /* 0x000fe40003f06270 */
[C---:B------:R-:W-:Y:S04]  /*4b00*/  LEA R42, P2, R108.reuse, R132, 0x1 ;  /* 0x000000846c2a7211 */ /* 0x040fe800078408ff */
[----:B------:R-:W-:Y:S02]  /*4b10*/  LEA.HI.X R43, R108, R133, R109, 0x1, P2 ;  /* 0x000000856c2b7211 */ /* 0x000fe400010f0c6d */
[C---:B---34-:R-:W-:Y:S03]  /*4b20*/  LEA R46, P2, R94.reuse, R138, 0x1 ;  /* 0x0000008a5e2e7211 */ /* 0x058fe600078408ff */
        /* <DEDUP_REMOVED lines=45> */
.L_x_1692:
[----:B------:R-:W-:Y:S05]  /*4e00*/  BSYNC B0 ;  /* 0x0000000000007941 */ /* 0x000fea0003800000 */
.L_x_1691:
        /* <DEDUP_REMOVED lines=50> */
.L_x_1686:
[----:B------:R-:W-:Y:S05]  /*5130*/  BSYNC B1 ;  /* 0x0000000000017941 */ /* 0x000fea0003800000 */
.L_x_1685:
        /* <DEDUP_REMOVED lines=18> */
[C---:B-1----:R-:W-:Y:S04]  /*5260*/  LEA R42, P4, R113.reuse, R132, 0x1 ;  /* 0x00000084712a7211 */ /* 0x042fe800078808ff */
[----:B------:R-:W-:Y:S02]  /*5270*/  LEA.HI.X R43, R113, R133, R112, 0x1, P4 ;  /* 0x00000085712b7211 */ /* 0x000fe400020f0c70 */
[C---:B------:R-:W-:Y:S03]  /*5280*/  LEA R46, P4, R99.reuse, R138, 0x1 ;  /* 0x0000008a632e7211 */ /* 0x040fe600078808ff */
[----:B--2---:R-:W2:Y:S01]  /*5290*/  LD.E.128 R24, desc[UR6][R42.64] ;  /* 0x000000062a187980 */ /* 0x004ea2000c101d00 */
        /* <DEDUP_REMOVED lines=44> */
.L_x_1696:
[----:B------:R-:W-:Y:S05]  /*5560*/  BSYNC B0 ;  /* 0x0000000000007941 */ /* 0x000fea0003800000 */
.L_x_1695:
[----:B------:R-:W-:Y:S04]  /*5570*/  BSSY B0, `(.L_x_1697) ;  /* 0x0000033000007945 */ /* 0x000fe80003800000 */
[----:B------:R-:W-:Y:S05]  /*5580*/  @P3 BRA `(.L_x_1698) ;  /* 0x0000000000c43947 */ /* 0x000fea0003800000 */
[----:B------:R-:W-:Y:S02]  /*5590*/  ISETP.GE.AND P0, PT, R12, R15, PT ;  /* 0x0000000f0c00720c */ /* 0x000fe40003f06270 */
[C---:B-1----:R-:W-:Y:S04]  /*55a0*/  LEA R42, P3, R107.reuse, R132, 0x1 ;  /* 0x000000846b2a7211 */ /* 0x042fe800078608ff */
[----:B------:R-:W-:Y:S02]  /*55b0*/  LEA.HI.X R43, R107, R133, R106, 0x1, P3 ;  /* 0x000000856b2b7211 */ /* 0x000fe400018f0c6a */
[C---:B---3--:R-:W-:Y:S03]  /*55c0*/  LEA R46, P3, R96.reuse, R138, 0x1 ;  /* 0x0000008a602e7211 */ /* 0x048fe600078608ff */
        /* <DEDUP_REMOVED lines=45> */
.L_x_1698:
[----:B------:R-:W-:Y:S05]  /*58a0*/  BSYNC B0 ;  /* 0x0000000000007941 */ /* 0x000fea0003800000 */
.L_x_1697:
[----:B------:R-:W-:Y:S04]  /*58b0*/  BSSY B0, `(.L_x_1699) ;  /* 0x0000033000007945 */ /* 0x000fe80003800000 */
[----:B------:R-:W-:Y:S05]  /*58c0*/  @P2 BRA `(.L_x_1700) ;  /* 0x0000000000c42947 */ /* 0x000fea0003800000 */
[----:B------:R-:W-:Y:S02]  /*58d0*/  ISETP.GE.AND P0, PT, R11, R15, PT ;  /* 0x0000000f0b00720c */ /* 0x000fe40003f06270 */
[C---:B-1----:R-:W-:Y:S04]  /*58e0*/  LEA R42, P2, R111.reuse, R132, 0x1 ;  /* 0x000000846f2a7211 */ /* 0x042fe800078408ff */
[----:B------:R-:W-:Y:S02]  /*58f0*/  LEA.HI.X R43, R111, R133, R110, 0x1, P2 ;  /* 0x000000856f2b7211 */ /* 0x000fe400010f0c6e */
[C---:B---34-:R-:W-:Y:S03]  /*5900*/  LEA R46, P2, R92.reuse, R138, 0x1 ;  /* 0x0000008a5c2e7211 */ /* 0x058fe600078408ff */
        /* <DEDUP_REMOVED lines=45> */
.L_x_1700:
[----:B------:R-:W-:Y:S05]  /*5be0*/  BSYNC B0 ;  /* 0x0000000000007941 */ /* 0x000fea0003800000 */
.L_x_1699:
[----:B------:R-:W-:Y:S05]  /*5bf0*/  @P1 BRA `(.L_x_1694) ;  /* 0x0000000000c41947 */ /* 0x000fea0003800000 */
[----:B------:R-:W-:Y:S02]  /*5c00*/  ISETP.GE.AND P0, PT, R10, R15, PT ;  /* 0x0000000f0a00720c */ /* 0x000fe40003f06270 */
[C---:B-1----:R-:W-:Y:S04]  /*5c10*/  LEA R42, P1, R119.reuse, R132, 0x1 ;  /* 0x00000084772a7211 */ /* 0x042fe800078208ff */
[----:B------:R-:W-:Y:S05]  /*5c20*/  LEA.HI.X R43, R119, R133, R118, 0x1, P1 ;  /* 0x00000085772b7211 */ /* 0x000fea00008f0c76 */
[----:B--234-:R1:W2:Y:S08]  /*5c30*/  LD.E.128 R24, desc[UR6][R42.64] ;  /* 0x000000062a187980 */ /* 0x01c2b0000c101d00 */
        /* <DEDUP_REMOVED lines=45> */
.L_x_1694:
[----:B------:R-:W-:Y:S05]  /*5f10*/  BSYNC B1 ;  /* 0x0000000000017941 */ /* 0x000fea0003800000 */
.L_x_1693:
        /* <DEDUP_REMOVED lines=18> */
[----:B-1----:R-:W-:Y:S04]  /*6040*/  IMAD.WIDE.U32 R42, R202, 0x60, R132 ;  /* 0x00000060ca2a7825 */ /* 0x002fe800078e0084 */
[----:B------:R-:W-:Y:S02]  /*6050*/  IMAD R40, R203, 0x60, RZ ;  /* 0x00000060cb287824 */ /* 0x000fe400078e02ff */
[----:B------:R-:W-:Y:S03]  /*6060*/  IMAD.WIDE.U32 R46, R64, 0x60, R138 ;  /* 0x00000060402e7825 */ /* 0x000fe600078e008a */
[----:B------:R-:W-:Y:S03]  /*6070*/  IADD3 R43, R43, R40, RZ ;  /* 0x000000282b2b7210 */ /* 0x000fe60007ffe0ff */
[----:B------:R-:W3:Y:S06]  /*6080*/  @!P0 LD.E.64 R36, desc[UR6][R38.64] ;  /* 0x0000000626248980 */ /* 0x000eec000c101b00 */
[----:B--2---:R1:W2:Y:S08]  /*6090*/  LD.E.128 R24, desc[UR6][R42.64] ;  /* 0x000000062a187980 */ /* 0x0042b0000c101d00 */
[----:B------:R-:W4:Y:S01]  /*60a0*/  @!P0 LD.E.64 R6, desc[UR6][R22.64] ;  /* 0x0000000616068980 */ /* 0x000f22000c101b00 */
[----:B-1----:R-:W-:Y:S05]  /*60b0*/  IMAD R42, R65, 0x60, RZ ;  /* 0x00000060412a7824 */ /* 0x002fea00078e02ff */
[----:B------:R-:W-:Y:S02]  /*60c0*/  IADD3 R47, R47, R42, RZ ;  /* 0x0000002a2f2f7210 */ /* 0x000fe40007ffe0ff */
[C---:B---3--:R-:W-:Y:S01]  /*60d0*/  @!P0 SHF.L.U32 R30, R37.reuse, 0x10, RZ ;  /* 0x00000010251e8819 */ /* 0x048fe200000006ff */
        /* <DEDUP_REMOVED lines=40> */
.L_x_1704:
[----:B------:R-:W-:Y:S05]  /*6360*/  BSYNC B0 ;  /* 0x0000000000007941 */ /* 0x000fea0003800000 */
.L_x_1703:
        /* <DEDUP_REMOVED lines=51> */
.L_x_1706:
[----:B------:R-:W-:Y:S05]  /*66a0*/  BSYNC B0 ;  /* 0x0000000000007941 */ /* 0x000fea0003800000 */
.L_x_1705:
        /* <DEDUP_REMOVED lines=51> */
.L_x_1708:
[----:B------:R-:W-:Y:S05]  /*69e0*/  BSYNC B0 ;  /* 0x0000000000007941 */ /* 0x000fea0003800000 */
.L_x_1707:
        /* <DEDUP_REMOVED lines=50> */
.L_x_1702:
[----:B------:R-:W-:Y:S05]  /*6d10*/  BSYNC B1 ;  /* 0x0000000000017941 */ /* 0x000fea0003800000 */
.L_x_1701:
[----:B---34-:R-:W3:Y:S02]  /*6d20*/  LD.E R3, desc[UR6][R18.64+0xd0] ;  /* 0x0000d00612037980 */ /* 0x018ee4000c101900 */
[----:B---3--:R-:W-:Y:S05]  /*6d30*/  IMAD.U32 R3, R3, -0x20, RZ ;  /* 0xffffffe003037824 */ /* 0x008fea00078e00ff */
[C---:B------:R-:W-:Y:S02]  /*6d40*/  LEA R20, P1, R3.reuse, R20, 0x1 ;  /* 0x0000001403147211 */ /* 0x040fe400078208ff */
[C---:B------:R-:W-:Y:S02]  /*6d50*/  LEA R58, P0, R3.reuse, R58, 0x1 ;  /* 0x0000003a033a7211 */ /* 0x040fe400078008ff */
[C---:B------:R-:W-:Y:S02]  /*6d60*/  LEA.HI.X.SX32 R21, R3.reuse, R21, 0x1, P1 ;  /* 0x0000001503157211 */ /* 0x040fe400008f0eff */
[----:B------:R-:W-:Y:S01]  /*6d70*/  LEA.HI.X.SX32 R59, R3, R59, 0x1, P0 ;  /* 0x0000003b033b7211 */ /* 0x000fe200000f0eff */
[----:B------:R-:W-:Y:S05]  /*6d80*/  BRA `(.L_x_1709) ;  /* 0x0000006400f87947 */ /* 0x000fea0003800000 */
.L_x_1676:
        /* <DEDUP_REMOVED lines=32> */
[----:B------:R-:W2:Y:S03]  /*6f90*/  LD.E.128 R208, desc[UR6][R210.64] ;  /* 0x00000006d2d07980 */ /* 0x000ea6000c101d00 */
[C---:B------:R-:W-:Y:S04]  /*6fa0*/  LEA R42, P0, R205.reuse, R136, 0x1 ;  /* 0x00000088cd2a7211 */ /* 0x040fe800078008ff */
[----:B------:R-:W-:Y:S01]  /*6fb0*/  LEA.HI.X.SX32 R43, R205, R137, 0x1, P0 ;  /* 0x00000089cd2b7211 */ /* 0x000fe200000f0eff */
[----:B---34-:R-:W3:Y:S08]  /*6fc0*/  LD.E.128 R24, desc[UR6][R22.64] ;  /* 0x0000000616187980 */ /* 0x018ef0000c101d00 */
[----:B------:R-:W4:Y:S01]  /*6fd0*/  LD.E.128 R60, desc[UR6][R42.64] ;  /* 0x000000062a3c7980 */ /* 0x000f22000c101d00 */
[C---:B--2---:R-:W-:Y:S01]  /*6fe0*/  LOP3.LUT R33, R208.reuse, 0xffff0000, RZ, 0xc0, !PT ;  /* 0xffff0000d0217812 */ /* 0x044fe200078ec0ff */
[----:B------:R-:W-:Y:S01]  /*6ff0*/  IMAD.U32 R37, R208, 0x10000, RZ ;  /* 0x00010000d0257824 */ /* 0x000fe200078e00ff */
[C---:B------:R-:W-:Y:S01]  /*7000*/  SHF.L.U32 R31, R209.reuse, 0x10, RZ ;  /* 0x00000010d11f7819 */ /* 0x040fe200000006ff */
[C---:B------:R-:W-:Y:S01]  /*7010*/  IMAD.U32 R29, R210.reuse, 0x10000, RZ ;  /* 0x00010000d21d7824 */ /* 0x040fe200078e00ff */
[----:B------:R-:W-:Y:S01]  /*7020*/  LOP3.LUT R30, R209, 0xffff0000, RZ, 0xc0, !PT ;  /* 0xffff0000d11e7812 */ /* 0x000fe200078ec0ff */
[----:B------:R-:W-:Y:S01]  /*7030*/  @!P1 FADD.FTZ R37, -R37, -RZ ;  /* 0x800000ff25259221 */ /* 0x000fe20000010100 */
[----:B------:R-:W-:Y:S01]  /*7040*/  LOP3.LUT R28, R210, 0xffff0000, RZ, 0xc0, !PT ;  /* 0xffff0000d21c7812 */ /* 0x000fe200078ec0ff */
[----:B------:R-:W-:Y:S01]  /*7050*/  @!P1 FADD.FTZ R33, -R33, -RZ ;  /* 0x800000ff21219221 */ /* 0x000fe20000010100 */
[C---:B---3--:R-:W-:Y:S01]  /*7060*/  LOP3.LUT R36, R24.reuse, 0xffff0000, RZ, 0xc0, !PT ;  /* 0xffff000018247812 */ /* 0x048fe200078ec0ff */
        /* <DEDUP_REMOVED lines=11> */
[C---:B----4-:R-:W-:Y:S01]  /*7120*/  LOP3.LUT R42, R60.reuse, 0xffff0000, RZ, 0xc0, !PT ;  /* 0xffff00003c2a7812 */ /* 0x050fe200078ec0ff */
        /* <DEDUP_REMOVED lines=31> */
.L_x_1715:
[----:B------:R-:W-:Y:S05]  /*7320*/  BSYNC B0 ;  /* 0x0000000000007941 */ /* 0x000fea0003800000 */
.L_x_1714:
[----:B-----5:R2:W-:Y:S02]  /*7330*/  ST.E.128 desc[UR6][R138.64], R44 ;  /* 0x0000002c8a007985 */ /* 0x0205e4000c101d06 */
.L_x_1713:
[----:B------:R-:W-:Y:S05]  /*7340*/  BSYNC B1 ;  /* 0x0000000000017941 */ /* 0x000fea0003800000 */
.L_x_1712:
[----:B------:R-:W-:Y:S01]  /*7350*/  ISETP.GE.AND P0, PT, R12, R131, PT ;  /* 0x000000830c00720c */ /* 0x000fe20003f06270 */
[----:B------:R-:W-:Y:S11]  /*7360*/  BSSY B1, `(.L_x_1716) ;  /* 0x0000058000017945 */ /* 0x000ff60003800000 */
[----:B------:R-:W-:Y:S01]  /*7370*/  @!UPT UIADD3 URZ, URZ, URZ, URZ ;  /* 0x0000003f3f3ff290 */ /* 0x000fe2000fffe03f */
[----:B------:R-:W-:Y:S05]  /*7380*/  @P0 BRA `(.L_x_1717) ;  /* 0x0000000400540947 */ /* 0x000fea0003800000 */
[----:B--2---:R2:W5:Y:S01]  /*7390*/  LD.E.128 R44, desc[UR6][R132.64+0x80] ;  /* 0x00008006842c7980 */ /* 0x004562000c101d00 */
        /* <DEDUP_REMOVED lines=82> */
.L_x_1719:
[----:B------:R-:W-:Y:S05]  /*78c0*/  BSYNC B0 ;  /* 0x0000000000007941 */ /* 0x000fea0003800000 */
.L_x_1718:
[----:B-----5:R1:W-:Y:S02]  /*78d0*/  ST.E.128 desc[UR6][R138.64+0x80], R44 ;  /* 0x0000802c8a007985 */ /* 0x0203e4000c101d06 */
.L_x_1717:
[----:B------:R-:W-:Y:S05]  /*78e0*/  BSYNC B1 ;  /* 0x0000000000017941 */ /* 0x000fea0003800000 */
.L_x_1716:
[----:B------:R-:W-:Y:S01]  /*78f0*/  ISETP.GE.AND P0, PT, R11, R131, PT ;  /* 0x000000830b00720c */ /* 0x000fe20003f06270 */
[----:B------:R-:W-:Y:S11]  /*7900*/  BSSY B1, `(.L_x_1720) ;  /* 0x0000058000017945 */ /* 0x000ff60003800000 */
[----:B------:R-:W-:Y:S01]  /*7910*/  @!UPT UIADD3 URZ, URZ, URZ, URZ ;  /* 0x0000003f3f3ff290 */ /* 0x000fe2000fffe03f */
[----:B------:R-:W-:Y:S05]  /*7920*/  @P0 BRA `(.L_x_1721) ;  /* 0x0000000400540947 */ /* 0x000fea0003800000 */
[----:B-12---:R1:W5:Y:S01]  /*7930*/  LD.E.128 R44, desc[UR6][R132.64+0x100] ;  /* 0x00010006842c7980 */ /* 0x006362000c101d00 */
        /* <DEDUP_REMOVED lines=82> */
.L_x_1723:
[----:B------:R-:W-:Y:S05]  /*7e60*/  BSYNC B0 ;  /* 0x0000000000007941 */ /* 0x000fea0003800000 */
.L_x_1722:
[----:B-----5:R2:W-:Y:S02]  /*7e70*/  ST.E.128 desc[UR6][R138.64+0x100], R44 ;  /* 0x0001002c8a007985 */ /* 0x0205e4000c101d06 */
.L_x_1721:
[----:B------:R-:W-:Y:S05]  /*7e80*/  BSYNC B1 ;  /* 0x0000000000017941 */ /* 0x000fea0003800000 */
.L_x_1720:
[----:B------:R-:W-:Y:S11]  /*7e90*/  ISETP.GE.AND P0, PT, R10, R131, PT ;  /* 0x000000830a00720c */ /* 0x000ff60003f06270 */
[----:B------:R-:W-:Y:S02]  /*7ea0*/  @!UPT UIADD3 URZ, URZ, URZ, URZ ;  /* 0x0000003f3f3ff290 */ /* 0x000fe4000fffe03f */
        /* <DEDUP_REMOVED lines=84> */
.L_x_1725:
[----:B------:R-:W-:Y:S05]  /*83f0*/  BSYNC B0 ;  /* 0x0000000000007941 */ /* 0x000fea0003800000 */
.L_x_1724:
[----:B-----5:R2:W-:Y:S02]  /*8400*/  ST.E.128 desc[UR6][R138.64+0x180], R44 ;  /* 0x0001802c8a007985 */ /* 0x0205e4000c101d06 */
.L_x_1711:
[----:B------:R-:W-:Y:S05]  /*8410*/  BSYNC B2 ;  /* 0x0000000000027941 */ /* 0x000fea0003800000 */
.L_x_1710:
        /* <DEDUP_REMOVED lines=9> */
[C---:B------:R-:W-:Y:S01]  /*84b0*/  LEA R210, P0, R103.reuse, R132, 0x1 ;  /* 0x0000008467d27211 */ /* 0x040fe200078008ff */
        /* <DEDUP_REMOVED lines=13> */
[----:B-12---:R-:W-:Y:S02]  /*8590*/  LOP3.LUT R45, R49, 0xffff0000, RZ, 0xc0, !PT ;  /* 0xffff0000312d7812 */ /* 0x006fe400078ec0ff */
        /* <DEDUP_REMOVED lines=13> */
[----:B---34-:R-:W2:Y:S03]  /*8670*/  LD.E.128 R24, desc[UR6][R22.64] ;  /* 0x0000000616187980 */ /* 0x018ea6000c101d00 */
[----:B------:R-:W-:Y:S01]  /*8680*/  LEA.HI.X R211, R207, R135, R54, 0x1, P0 ;  /* 0x00000087cfd37211 */ /* 0x000fe200000f0c36 */
[----:B------:R-:W-:Y:S01]  /*8690*/  IMAD.MOV.U32 R54, RZ, RZ, RZ ;  /* 0x000000ffff367224 */ /* 0x000fe200078e00ff */
[----:B------:R-:W-:Y:S04]  /*86a0*/  @P1 IADD3 R54, -R205, RZ, RZ ;  /* 0x000000ffcd361210 */ /* 0x000fe80007ffe1ff */
[----:B------:R-:W-:Y:S01]  /*86b0*/  IADD3 R205, P0, R173, R54, RZ ;  /* 0x00000036adcd7210 */ /* 0x000fe20007f1e0ff */
[----:B------:R-:W3:Y:S03]  /*86c0*/  LD.E.128 R208, desc[UR6][R210.64] ;  /* 0x00000006d2d07980 */ /* 0x000ee6000c101d00 */
[----:B------:R-:W-:Y:S02]  /*86d0*/  LEA.HI.X.SX32 R54, R54, R153, 0x1, P0 ;  /* 0x0000009936367211 */ /* 0x000fe400000f0eff */
[C---:B------:R-:W-:Y:S04]  /*86e0*/  LEA R60, P0, R205.reuse, R136, 0x1 ;  /* 0x00000088cd3c7211 */ /* 0x040fe800078008ff */
[----:B------:R-:W-:Y:S06]  /*86f0*/  LEA.HI.X R61, R205, R137, R54, 0x1, P0 ;  /* 0x00000089cd3d7211 */ /* 0x000fec00000f0c36 */
[----:B------:R-:W4:Y:S01]  /*8700*/  LD.E.128 R60, desc[UR6][R60.64] ;  /* 0x000000063c3c7980 */ /* 0x000f22000c101d00 */
[C---:B--2---:R-:W-:Y:S01]  /*8710*/  LOP3.LUT R31, R24.reuse, 0xffff0000, RZ, 0xc0, !PT ;  /* 0xffff0000181f7812 */ /* 0x044fe200078ec0ff */
[----:B------:R-:W-:Y:S01]  /*8720*/  IMAD.U32 R32, R24, 0x10000, RZ ;  /* 0x0001000018207824 */ /* 0x000fe200078e00ff */
[C---:B------:R-:W-:Y:S01]  /*8730*/  LOP3.LUT R24, R26.reuse, 0xffff0000, RZ, 0xc0, !PT ;  /* 0xffff00001a187812 */ /* 0x040fe200078ec0ff */
[----:B------:R-:W-:Y:S01]  /*8740*/  IMAD.U32 R28, R26, 0x10000, RZ ;  /* 0x000100001a1c7824 */ /* 0x000fe200078e00ff */
[C---:B------:R-:W-:Y:S01]  /*8750*/  LOP3.LUT R26, R27.reuse, 0xffff0000, RZ, 0xc0, !PT ;  /* 0xffff00001b1a7812 */ /* 0x040fe200078ec0ff */
[----:B------:R-:W-:Y:S01]  /*8760*/  IMAD.U32 R22, R27, 0x10000, RZ ;  /* 0x000100001b167824 */ /* 0x000fe200078e00ff */
[C---:B------:R-:W-:Y:S02]  /*8770*/  SHF.L.U32 R29, R25.reuse, 0x10, RZ ;  /* 0x00000010191d7819 */ /* 0x040fe400000006ff */
[----:B------:R-:W-:Y:S02]  /*8780*/  LOP3.LUT R30, R25, 0xffff0000, RZ, 0xc0, !PT ;  /* 0xffff0000191e7812 */ /* 0x000fe400078ec0ff */
[C---:B---3--:R-:W-:Y:S01]  /*8790*/  SHF.L.U32 R37, R208.reuse, 0x10, RZ ;  /* 0x00000010d0257819 */ /* 0x048fe200000006ff */
        /* <DEDUP_REMOVED lines=14> */
[C---:B----4-:R-:W-:Y:S01]  /*8880*/  LOP3.LUT R40, R60.reuse, 0xffff0000, RZ, 0xc0, !PT ;  /* 0xffff00003c287812 */ /* 0x050fe200078ec0ff */
[----:B------:R-:W-:Y:S01]  /*8890*/  IMAD.U32 R38, R60, 0x10000, RZ ;  /* 0x000100003c267824 */ /* 0x000fe200078e00ff */
        /* <DEDUP_REMOVED lines=27> */
.L_x_1731:
[----:B------:R-:W-:Y:S05]  /*8a50*/  BSYNC B0 ;  /* 0x0000000000007941 */ /* 0x000fea0003800000 */
.L_x_1730:
[----:B-----5:R1:W-:Y:S02]  /*8a60*/  ST.E.128 desc[UR6][R212.64], R48 ;  /* 0x00000030d4007985 */ /* 0x0203e4000c101d06 */
.L_x_1729:
[----:B------:R-:W-:Y:S05]  /*8a70*/  BSYNC B1 ;  /* 0x0000000000017941 */ /* 0x000fea0003800000 */
.L_x_1728:
        /* <DEDUP_REMOVED lines=18> */
[----:B--2---:R-:W-:Y:S02]  /*8ba0*/  LOP3.LUT R45, R49, 0xffff0000, RZ, 0xc0, !PT ;  /* 0xffff0000312d7812 */ /* 0x004fe400078ec0ff */
        /* <DEDUP_REMOVED lines=75> */
.L_x_1735:
[----:B------:R-:W-:Y:S05]  /*9060*/  BSYNC B0 ;  /* 0x0000000000007941 */ /* 0x000fea0003800000 */
.L_x_1734:
[----:B-----5:R1:W-:Y:S02]  /*9070*/  ST.E.128 desc[UR6][R212.64], R48 ;  /* 0x00000030d4007985 */ /* 0x0203e4000c101d06 */
.L_x_1733:
[----:B------:R-:W-:Y:S05]  /*9080*/  BSYNC B1 ;  /* 0x0000000000017941 */ /* 0x000fea0003800000 */
.L_x_1732:
        /* <DEDUP_REMOVED lines=18> */
[C---:B--2---:R-:W-:Y:S01]  /*91b0*/  LOP3.LUT R45, R49.reuse, 0xffff0000, RZ, 0xc0, !PT ;  /* 0xffff0000312d7812 */ /* 0x044fe200078ec0ff */
        /* <DEDUP_REMOVED lines=15> */
[----:B---34-:R-:W2:Y:S03]  /*92b0*/  LD.E.128 R24, desc[UR6][R22.64] ;  /* 0x0000000616187980 */ /* 0x018ea6000c101d00 */
[----:B------:R-:W-:Y:S02]  /*92c0*/  LEA.HI.X R211, R205, R135, R208, 0x1, P0 ;  /* 0x00000087cdd37211 */ /* 0x000fe400000f0cd0 */
[----:B------:R-:W-:Y:S04]  /*92d0*/  IADD3 R205, P0, R161, R214, RZ ;  /* 0x000000d6a1cd7210 */ /* 0x000fe80007f1e0ff */
[----:B------:R-:W-:Y:S01]  /*92e0*/  LEA.HI.X.SX32 R54, R214, R149, 0x1, P0 ;  /* 0x00000095d6367211 */ /* 0x000fe200000f0eff */
[----:B------:R-:W3:Y:S01]  /*92f0*/  LD.E.128 R208, desc[UR6][R210.64] ;  /* 0x00000006d2d07980 */ /* 0x000ee2000c101d00 */
        /* <DEDUP_REMOVED lines=24> */
[C---:B----4-:R-:W-:Y:S01]  /*9480*/  LOP3.LUT R40, R60.reuse, 0xffff0000, RZ, 0xc0, !PT ;  /* 0xffff00003c287812 */ /* 0x050fe200078ec0ff */
        /* <DEDUP_REMOVED lines=30> */
.L_x_1739:
[----:B------:R-:W-:Y:S05]  /*9670*/  BSYNC B0 ;  /* 0x0000000000007941 */ /* 0x000fea0003800000 */
.L_x_1738:
[----:B-----5:R1:W-:Y:S02]  /*9680*/  ST.E.128 desc[UR6][R212.64], R48 ;  /* 0x00000030d4007985 */ /* 0x0203e4000c101d06 */
.L_x_1737:
[----:B------:R-:W-:Y:S05]  /*9690*/  BSYNC B1 ;  /* 0x0000000000017941 */ /* 0x000fea0003800000 */
.L_x_1736:
        /* <DEDUP_REMOVED lines=93> */
.L_x_1741:
[----:B------:R-:W-:Y:S05]  /*9c70*/  BSYNC B0 ;  /* 0x0000000000007941 */ /* 0x000fea0003800000 */
.L_x_1740:
[----:B-----5:R1:W-:Y:S02]  /*9c80*/  ST.E.128 desc[UR6][R212.64], R48 ;  /* 0x00000030d4007985 */ /* 0x0203e4000c101d06 */
.L_x_1727:
[----:B------:R-:W-:Y:S05]  /*9c90*/  BSYNC B2 ;  /* 0x0000000000027941 */ /* 0x000fea0003800000 */
.L_x_1726:
        /* <DEDUP_REMOVED lines=99> */
.L_x_1747:
[----:B------:R-:W-:Y:S05]  /*a2d0*/  BSYNC B0 ;  /* 0x0000000000007941 */ /* 0x000fea0003800000 */
.L_x_1746:
[----:B-----5:R1:W-:Y:S02]  /*a2e0*/  ST.E.128 desc[UR6][R212.64], R48 ;  /* 0x00000030d4007985 */ /* 0x0203e4000c101d06 */
.L_x_1745:
[----:B------:R-:W-:Y:S05]  /*a2f0*/  BSYNC B1 ;  /* 0x0000000000017941 */ /* 0x000fea0003800000 */
.L_x_1744:
        /* <DEDUP_REMOVED lines=94> */
.L_x_1751:
[----:B------:R-:W-:Y:S05]  /*a8e0*/  BSYNC B0 ;  /* 0x0000000000007941 */ /* 0x000fea0003800000 */
.L_x_1750:
[----:B-----5:R1:W-:Y:S02]  /*a8f0*/  ST.E.128 desc[UR6][R212.64], R48 ;  /* 0x00000030d4007985 */ /* 0x0203e4000c101d06 */
.L_x_1749:
[----:B------:R-:W-:Y:S05]  /*a900*/  BSYNC B1 ;  /* 0x0000000000017941 */ /* 0x000fea0003800000 */
.L_x_1748:
        /* <DEDUP_REMOVED lines=30> */
[----:B------:R-:W-:Y:S01]  /*aaf0*/  LEA.HI.X.SX32 R208, R207, R146, 0x1, P2 ;  /* 0x00000092cfd07211 */ /* 0x000fe200010f0eff */
[----:B------:R-:W-:Y:S01]  /*ab00*/  IMAD.MOV.U32 R207, RZ, RZ, RZ ;  /* 0x000000ffffcf7224 */ /* 0x000fe200078e00ff */
[C---:B-1----:R-:W-:Y:S01]  /*ab10*/  LEA R210, P0, R205.reuse, R134, 0x1 ;  /* 0x00000086cdd27211 */ /* 0x042fe200078008ff */
[----:B---34-:R-:W2:Y:S01]  /*ab20*/  LD.E.128 R24, desc[UR6][R22.64] ;  /* 0x0000000616187980 */ /* 0x018ea2000c101d00 */
[----:B------:R-:W-:Y:S02]  /*ab30*/  @P1 IADD3 R207, -R54, RZ, RZ ;  /* 0x000000ff36cf1210 */ /* 0x000fe40007ffe1ff */
        /* <DEDUP_REMOVED lines=59> */
.L_x_1755:
[----:B------:R-:W-:Y:S05]  /*aef0*/  BSYNC B0 ;  /* 0x0000000000007941 */ /* 0x000fea0003800000 */
.L_x_1754:
[----:B-----5:R1:W-:Y:S02]  /*af00*/  ST.E.128 desc[UR6][R212.64], R48 ;  /* 0x00000030d4007985 */ /* 0x0203e4000c101d06 */
.L_x_1753:
[----:B------:R-:W-:Y:S05]  /*af10*/  BSYNC B1 ;  /* 0x0000000000017941 */ /* 0x000fea0003800000 */
.L_x_1752:
        /* <DEDUP_REMOVED lines=93> */
.L_x_1757:
[----:B------:R-:W-:Y:S05]  /*b4f0*/  BSYNC B0 ;  /* 0x0000000000007941 */ /* 0x000fea0003800000 */
.L_x_1756:
[----:B-----5:R1:W-:Y:S02]  /*b500*/  ST.E.128 desc[UR6][R212.64], R48 ;  /* 0x00000030d4007985 */ /* 0x0203e4000c101d06 */
.L_x_1743:
[----:B------:R-:W-:Y:S05]  /*b510*/  BSYNC B2 ;  /* 0x0000000000027941 */ /* 0x000fea0003800000 */
.L_x_1742:
        /* <DEDUP_REMOVED lines=11> */
[----:B------:R-:W-:Y:S01]  /*b5d0*/  IMAD.WIDE.U32 R206, R202, 0x60, R132 ;  /* 0x00000060cace7825 */ /* 0x000fe200078e0084 */
[----:B------:R-:W-:Y:S03]  /*b5e0*/  BSSY B0, `(.L_x_1762) ;  /* 0x0000059000007945 */ /* 0x000fe60003800000 */
[----:B---34-:R-:W-:Y:S01]  /*b5f0*/  IMAD R3, R65, 0x60, RZ ;  /* 0x0000006041037824 */ /* 0x018fe200078e02ff */
[----:B------:R-:W-:Y:S01]  /*b600*/  IADD3 R207, R207, R0, RZ ;  /* 0x00000000cfcf7210 */ /* 0x000fe20007ffe0ff */
[----:B------:R-:W-:Y:S04]  /*b610*/  IMAD.WIDE.U32 R208, R64, 0x60, R138 ;  /* 0x0000006040d07825 */ /* 0x000fe800078e008a */
[----:B-1----:R1:W5:Y:S01]  /*b620*/  LD.E.128 R48, desc[UR6][R206.64] ;  /* 0x00000006ce307980 */ /* 0x002362000c101d00 */
        /* <DEDUP_REMOVED lines=22> */
[----:B------:R-:W2:Y:S03]  /*b790*/  LD.E.128 R24, desc[UR6][R22.64] ;  /* 0x0000000616187980 */ /* 0x000ea6000c101d00 */
        /* <DEDUP_REMOVED lines=61> */
.L_x_1763:
[----:B------:R-:W-:Y:S05]  /*bb70*/  BSYNC B0 ;  /* 0x0000000000007941 */ /* 0x000fea0003800000 */
.L_x_1762:
[----:B-----5:R3:W-:Y:S02]  /*bb80*/  ST.E.128 desc[UR6][R208.64], R48 ;  /* 0x00000030d0007985 */ /* 0x0207e4000c101d06 */
.L_x_1761:
[----:B------:R-:W-:Y:S05]  /*bb90*/  BSYNC B1 ;  /* 0x0000000000017941 */ /* 0x000fea0003800000 */
.L_x_1760:
        /* <DEDUP_REMOVED lines=8> */
[C---:B---3--:R-:W-:Y:S03]  /*bc20*/  LEA R208, P0, R90.reuse, R138, 0x1 ;  /* 0x0000008a5ad07211 */ /* 0x048fe600078008ff */
        /* <DEDUP_REMOVED lines=23> */
[----:B----4-:R-:W2:Y:S03]  /*bda0*/  LD.E.128 R24, desc[UR6][R22.64] ;  /* 0x0000000616187980 */ /* 0x010ea6000c101d00 */
        /* <DEDUP_REMOVED lines=61> */
.L_x_1767:
[----:B------:R-:W-:Y:S05]  /*c180*/  BSYNC B0 ;  /* 0x0000000000007941 */ /* 0x000fea0003800000 */
.L_x_1766:
[----:B-----5:R3:W-:Y:S02]  /*c190*/  ST.E.128 desc[UR6][R208.64], R48 ;  /* 0x00000030d0007985 */ /* 0x0207e4000c101d06 */
.L_x_1765:
[----:B------:R-:W-:Y:S05]  /*c1a0*/  BSYNC B1 ;  /* 0x0000000000017941 */ /* 0x000fea0003800000 */
.L_x_1764:
        /* <DEDUP_REMOVED lines=27> */
[C---:B------:R-:W-:Y:S01]  /*c360*/  LEA R22, P0, R206.reuse, R210, 0x1 ;  /* 0x000000d2ce167211 */ /* 0x040fe200078008ff */
[----:B-1----:R-:W-:Y:S01]  /*c370*/  IMAD.MOV.U32 R210, RZ, RZ, RZ ;  /* 0x000000ffffd27224 */ /* 0x002fe200078e00ff */
[----:B------:R-:W-:Y:S02]  /*c380*/  IADD3 R205, P2, R155, R204, RZ ;  /* 0x000000cc9bcd7210 */ /* 0x000fe40007f5e0ff */
[----:B------:R-:W-:Y:S02]  /*c390*/  LEA.HI.X.SX32 R23, R206, R211, 0x1, P0 ;  /* 0x000000d3ce177211 */ /* 0x000fe400000f0eff */
[----:B------:R-:W-:Y:S02]  /*c3a0*/  LEA.HI.X.SX32 R204, R204, R143, 0x1, P2 ;  /* 0x0000008fcccc7211 */ /* 0x000fe400010f0eff */
[C---:B------:R-:W-:Y:S01]  /*c3b0*/  LEA R212, P0, R205.reuse, R134, 0x1 ;  /* 0x00000086cdd47211 */ /* 0x040fe200078008ff */
[----:B----4-:R-:W2:Y:S01]  /*c3c0*/  LD.E.128 R24, desc[UR6][R22.64] ;  /* 0x0000000616187980 */ /* 0x010ea2000c101d00 */
[----:B------:R-:W-:Y:S02]  /*c3d0*/  @P1 IADD3 R210, -R54, RZ, RZ ;  /* 0x000000ff36d21210 */ /* 0x000fe40007ffe1ff */
[----:B------:R-:W-:Y:S02]  /*c3e0*/  LEA.HI.X R213, R205, R135, R204, 0x1, P0 ;  /* 0x00000087cdd57211 */ /* 0x000fe400000f0ccc */
[----:B------:R-:W-:Y:S03]  /*c3f0*/  IADD3 R211, P0, R155, R210, RZ ;  /* 0x000000d29bd37210 */ /* 0x000fe60007f1e0ff */
[----:B------:R-:W3:Y:S01]  /*c400*/  LD.E.128 R204, desc[UR6][R212.64] ;  /* 0x00000006d4cc7980 */ /* 0x000ee2000c101d00 */
        /* <DEDUP_REMOVED lines=10> */
[----:B------:R-:W-:Y:S02]  /*c4b0*/  SHF.L.U32 R29, R25, 0x10, RZ ;  /* 0x00000010191d7819 */ /* 0x000fe400000006ff */
[C---:B---3--:R-:W-:Y:S01]  /*c4c0*/  SHF.L.U32 R37, R204.reuse, 0x10, RZ ;  /* 0x00000010cc257819 */ /* 0x048fe200000006ff */
        /* <DEDUP_REMOVED lines=44> */
.L_x_1771:
[----:B------:R-:W-:Y:S05]  /*c790*/  BSYNC B0 ;  /* 0x0000000000007941 */ /* 0x000fea0003800000 */
.L_x_1770:
[----:B-----5:R3:W-:Y:S02]  /*c7a0*/  ST.E.128 desc[UR6][R208.64], R48 ;  /* 0x00000030d0007985 */ /* 0x0207e4000c101d06 */
.L_x_1769:
[----:B------:R-:W-:Y:S05]  /*c7b0*/  BSYNC B1 ;  /* 0x0000000000017941 */ /* 0x000fea0003800000 */
.L_x_1768:
[----:B------:R-:W-:Y:S11]  /*c7c0*/  ISETP.GE.AND P0, PT, R10, R131, PT ;  /* 0x000000830a00720c */ /* 0x000ff60003f06270 */
[----:B------:R-:W-:Y:S02]  /*c7d0*/  @!UPT UIADD3 URZ, URZ, URZ, URZ ;  /* 0x0000003f3f3ff290 */ /* 0x000fe4000fffe03f */
[----:B------:R-:W-:Y:S05]  /*c7e0*/  @P0 BRA `(.L_x_1759) ;  /* 0x0000000400700947 */ /* 0x000fea0003800000 */
[C---:B---34-:R-:W-:Y:S01]  /*c7f0*/  LEA R2, P0, R123.reuse, R132, 0x1 ;  /* 0x000000847b027211 */ /* 0x058fe200078008ff */
        /* <DEDUP_REMOVED lines=14> */
[C---:B------:R-:W-:Y:S01]  /*c8e0*/  IMAD.U32 R32, R27.reuse, 0x10000, RZ ;  /* 0x000100001b207824 */ /* 0x040fe200078e00ff */
        /* <DEDUP_REMOVED lines=12> */
[C---:B--2---:R-:W-:Y:S01]  /*c9b0*/  LEA R44, P0, R29.reuse, R134, 0x1 ;  /* 0x000000861d2c7211 */ /* 0x044fe200078008ff */
[----:B------:R-:W2:Y:S03]  /*c9c0*/  LD.E.128 R4, desc[UR6][R2.64] ;  /* 0x0000000602047980 */ /* 0x000ea6000c101d00 */
[----:B------:R-:W-:Y:S02]  /*c9d0*/  LEA.HI.X R45, R29, R135, R0, 0x1, P0 ;  /* 0x000000871d2d7211 */ /* 0x000fe400000f0c00 */
[----:B------:R-:W-:Y:S04]  /*c9e0*/  IADD3 R29, P0, R154, R31, RZ ;  /* 0x0000001f9a1d7210 */ /* 0x000fe80007f1e0ff */
[----:B------:R-:W-:Y:S01]  /*c9f0*/  LEA.HI.X.SX32 R0, R31, R142, 0x1, P0 ;  /* 0x0000008e1f007211 */ /* 0x000fe200000f0eff */
[----:B------:R-:W3:Y:S01]  /*ca00*/  LD.E.128 R44, desc[UR6][R44.64] ;  /* 0x000000062c2c7980 */ /* 0x000ee2000c101d00 */
[C---:B------:R-:W-:Y:S01]  /*ca10*/  LEA R22, P0, R29.reuse, R136, 0x1 ;  /* 0x000000881d167211 */ /* 0x040fe200078008ff */
[----:B------:R-:W-:Y:S03]  /*ca20*/  IMAD.U32 R31, R24, 0x10000, RZ ;  /* 0x00010000181f7824 */ /* 0x000fe600078e00ff */
[----:B------:R-:W-:Y:S05]  /*ca30*/  LEA.HI.X R23, R29, R137, R0, 0x1, P0 ;  /* 0x000000891d177211 */ /* 0x000fea00000f0c00 */
[----:B------:R2:W4:Y:S02]  /*ca40*/  LD.E.128 R40, desc[UR6][R22.64] ;  /* 0x0000000616287980 */ /* 0x000524000c101d00 */
[C---:B--2---:R-:W-:Y:S01]  /*ca50*/  LOP3.LUT R22, R7.reuse, 0xffff0000, RZ, 0xc0, !PT ;  /* 0xffff000007167812 */ /* 0x044fe200078ec0ff */
[----:B------:R-:W-:Y:S01]  /*ca60*/  IMAD.U32 R8, R7, 0x10000, RZ ;  /* 0x0001000007087824 */ /* 0x000fe200078e00ff */
[C---:B------:R-:W-:Y:S01]  /*ca70*/  LOP3.LUT R2, R4.reuse, 0xffff0000, RZ, 0xc0, !PT ;  /* 0xffff000004027812 */ /* 0x040fe200078ec0ff */
[----:B------:R-:W-:Y:S01]  /*ca80*/  IMAD.U32 R0, R4, 0x10000, RZ ;  /* 0x0001000004007824 */ /* 0x000fe200078e00ff */
[C---:B------:R-:W-:Y:S02]  /*ca90*/  SHF.L.U32 R3, R5.reuse, 0x10, RZ ;  /* 0x0000001005037819 */ /* 0x040fe400000006ff */
[----:B------:R-:W-:Y:S01]  /*caa0*/  LOP3.LUT R4, R5, 0xffff0000, RZ, 0xc0, !PT ;  /* 0xffff000005047812 */ /* 0x000fe200078ec0ff */
[C---:B------:R-:W-:Y:S01]  /*cab0*/  IMAD.U32 R5, R6.reuse, 0x10000, RZ ;  /* 0x0001000006057824 */ /* 0x040fe200078e00ff */
[----:B------:R-:W-:Y:S02]  /*cac0*/  LOP3.LUT R6, R6, 0xffff0000, RZ, 0xc0, !PT ;  /* 0xffff000006067812 */ /* 0x000fe400078ec0ff */
[----:B---3--:R-:W-:Y:S01]  /*cad0*/  SHF.L.U32 R7, R47, 0x10, RZ ;  /* 0x000000102f077819 */ /* 0x008fe200000006ff */
        /* <DEDUP_REMOVED lines=12> */
[----:B----4-:R-:W-:Y:S01]  /*cba0*/  LOP3.LUT R34, R43, 0xffff0000, RZ, 0xc0, !PT ;  /* 0xffff00002b227812 */ /* 0x010fe200078ec0ff */
        /* <DEDUP_REMOVED lines=30> */
.L_x_1773:
[----:B------:R-:W-:Y:S05]  /*cd90*/  BSYNC B0 ;  /* 0x0000000000007941 */ /* 0x000fea0003800000 */
.L_x_1772:
[----:B-----5:R3:W-:Y:S02]  /*cda0*/  ST.E.128 desc[UR6][R48.64], R24 ;  /* 0x0000001830007985 */ /* 0x0207e4000c101d06 */
.L_x_1759:
[----:B------:R-:W-:Y:S05]  /*cdb0*/  BSYNC B2 ;  /* 0x0000000000027941 */ /* 0x000fea0003800000 */
.L_x_1758:
[----:B-1-34-:R-:W3:Y:S02]  /*cdc0*/  LD.E R3, desc[UR6][R18.64+0xd0] ;  /* 0x0000d00612037980 */ /* 0x01aee4000c101900 */
[----:B---3--:R-:W-:Y:S05]  /*cdd0*/  IMAD.U32 R3, R3, -0x20, RZ ;  /* 0xffffffe003037824 */ /* 0x008fea00078e00ff */
[C---:B------:R-:W-:Y:S02]  /*cde0*/  LEA R136, P1, R3.reuse, R136, 0x1 ;  /* 0x0000008803887211 */ /* 0x040fe400078208ff */
[C---:B------:R-:W-:Y:S02]  /*cdf0*/  LEA R134, P0, R3.reuse, R134, 0x1 ;  /* 0x0000008603867211 */ /* 0x040fe400078008ff */
[C---:B------:R-:W-:Y:S02]  /*ce00*/  LEA.HI.X.SX32 R137, R3.reuse, R137, 0x1, P1 ;  /* 0x0000008903897211 */ /* 0x040fe400008f0eff */
[----:B------:R-:W-:Y:S01]  /*ce10*/  LEA.HI.X.SX32 R135, R3, R135, 0x1, P0 ;  /* 0x0000008703877211 */ /* 0x000fe200000f0eff */
[----:B------:R-:W-:Y:S05]  /*ce20*/  BRA `(.L_x_1709) ;  /* 0x0000000400d07947 */ /* 0x000fea0003800000 */
.L_x_1675:
        /* <DEDUP_REMOVED lines=11> */
[----:B-1-34-:R-:W2:Y:S04]  /*cee0*/  @P4 LD.E.128 R4, desc[UR6][R132.64] ;  /* 0x0000000684044980 */ /* 0x01aea8000c101d00 */
        /* <DEDUP_REMOVED lines=9> */
.L_x_1775:
[----:B------:R-:W-:Y:S05]  /*cf80*/  BSYNC B0 ;  /* 0x0000000000007941 */ /* 0x000fea0003800000 */
.L_x_1774:
[----:B------:R-:W-:Y:S04]  /*cf90*/  BSSY B0, `(.L_x_1776) ;  /* 0x000001e000007945 */ /* 0x000fe80003800000 */
[----:B------:R-:W-:Y:S05]  /*cfa0*/  @!P2 BRA `(.L_x_1777) ;  /* 0x000000000070a947 */ /* 0x000fea0003800000 */
[----:B------:R-:W-:Y:S02]  /*cfb0*/  ISETP.NE.AND P5, PT, R172, RZ, PT ;  /* 0x000000ffac00720c */ /* 0x000fe40003fa5270 */
[----:B------:R-:W-:Y:S11]  /*cfc0*/  ISETP.NE.AND P4, PT, R170, RZ, PT ;  /* 0x000000ffaa00720c */ /* 0x000ff60003f85270 */
[----:B------:R-:W-:Y:S02]  /*cfd0*/  @P5 LEA R22, P2, R103, R132, 0x1 ;  /* 0x0000008467165211 */ /* 0x000fe400078408ff */
[----:B---34-:R-:W-:Y:S02]  /*cfe0*/  @P5 LEA R2, P3, R233, R138, 0x1 ;  /* 0x0000008ae9025211 */ /* 0x018fe400078608ff */
        /* <DEDUP_REMOVED lines=24> */
.L_x_1777:
[----:B------:R-:W-:Y:S05]  /*d170*/  BSYNC B0 ;  /* 0x0000000000007941 */ /* 0x000fea0003800000 */
.L_x_1776:
[----:B------:R-:W-:Y:S04]  /*d180*/  BSSY B0, `(.L_x_1778) ;  /* 0x000001e000007945 */ /* 0x000fe80003800000 */
[----:B------:R-:W-:Y:S05]  /*d190*/  @!P1 BRA `(.L_x_1779) ;  /* 0x0000000000709947 */ /* 0x000fea0003800000 */
[----:B------:R-:W-:Y:S02]  /*d1a0*/  ISETP.NE.AND P4, PT, R172, RZ, PT ;  /* 0x000000ffac00720c */ /* 0x000fe40003f85270 */
[----:B------:R-:W-:Y:S11]  /*d1b0*/  ISETP.NE.AND P3, PT, R170, RZ, PT ;  /* 0x000000ffaa00720c */ /* 0x000ff60003f65270 */
[----:B-1----:R-:W-:Y:S02]  /*d1c0*/  @P4 LEA R22, P1, R113, R132, 0x1 ;  /* 0x0000008471164211 */ /* 0x002fe400078208ff */
[----:B---34-:R-:W-:Y:S02]  /*d1d0*/  @P4 LEA R2, P2, R99, R138, 0x1 ;  /* 0x0000008a63024211 */ /* 0x018fe400078408ff */
[----:B------:R-:W-:Y:S02]  /*d1e0*/  @P4 LEA.HI.X R23, R113, R133, R112, 0x1, P1 ;  /* 0x0000008571174211 */ /* 0x000fe400008f0c70 */
[----:B------:R-:W-:Y:S02]  /*d1f0*/  @P3 LEA R36, P1, R107, R132, 0x1 ;  /* 0x000000846b243211 */ /* 0x000fe400078208ff */
[----:B------:R-:W-:Y:S01]  /*d200*/  @P4 LEA.HI.X R3, R99, R139, R100, 0x1, P2 ;  /* 0x0000008b63034211 */ /* 0x000fe200010f0c64 */
[----:B--2---:R-:W2:Y:S01]  /*d210*/  @P4 LD.E.128 R4, desc[UR6][R22.64] ;  /* 0x0000000616044980 */ /* 0x004ea2000c101d00 */
        /* <DEDUP_REMOVED lines=20> */
.L_x_1779:
[----:B------:R-:W-:Y:S05]  /*d360*/  BSYNC B0 ;  /* 0x0000000000007941 */ /* 0x000fea0003800000 */
.L_x_1778:
[----:B------:R-:W-:Y:S05]  /*d370*/  @!P0 BRA `(.L_x_1709) ;  /* 0x00000000007c8947 */ /* 0x000fea0003800000 */
[----:B------:R-:W-:Y:S02]  /*d380*/  ISETP.NE.AND P1, PT, R172, RZ, PT ;  /* 0x000000ffac00720c */ /* 0x000fe40003f25270 */
[----:B------:R-:W-:Y:S02]  /*d390*/  ISETP.NE.AND P2, PT, R170, RZ, PT ;  /* 0x000000ffaa00720c */ /* 0x000fe40003f45270 */
[----:B------:R-:W-:Y:S09]  /*d3a0*/  ISETP.NE.AND P3, PT, R168, RZ, PT ;  /* 0x000000ffa800720c */ /* 0x000ff20003f65270 */
[----:B---34-:R-:W-:Y:S04]  /*d3b0*/  @P1 IMAD.WIDE.U32 R2, R202, 0x60, R132 ;  /* 0x00000060ca021825 */ /* 0x018fe800078e0084 */
[----:B------:R-:W-:Y:S02]  /*d3c0*/  @P1 IMAD R0, R203, 0x60, RZ ;  /* 0x00000060cb001824 */ /* 0x000fe400078e02ff */
[----:B-1----:R-:W-:Y:S04]  /*d3d0*/  @P1 IMAD.WIDE.U32 R22, R64, 0x60, R138 ;  /* 0x0000006040161825 */ /* 0x002fe800078e008a */
[----:B------:R-:W-:Y:S02]  /*d3e0*/  @P1 IMAD.IADD R3, R3, 0x1, R0 ;  /* 0x0000000103031824 */ /* 0x000fe400078e0200 */
[----:B------:R-:W-:Y:S03]  /*d3f0*/  @P1 IMAD R0, R65, 0x60, RZ ;  /* 0x0000006041001824 */ /* 0x000fe600078e02ff */
[----:B--2---:R1:W2:Y:S01]  /*d400*/  @P1 LD.E.128 R4, desc[UR6][R2.64] ;  /* 0x0000000602041980 */ /* 0x0042a2000c101d00 */
        /* <DEDUP_REMOVED lines=22> */
.L_x_1709:
[----:B------:R-:W-:Y:S05]  /*d570*/  BSYNC B3 ;  /* 0x0000000000037941 */ /* 0x000fea0003800000 */
.L_x_1674:
[----:B------:R-:W-:Y:S01]  /*d580*/  ISETP.NE.U32.AND P1, PT, R244, RZ, PT ;  /* 0x000000fff400720c */ /* 0x000fe20003f25070 */
[----:B-1-34-:R-:W3:Y:S01]  /*d590*/  LD.E R3, desc[UR6][R18.64+0x128] ;  /* 0x0001280612037980 */ /* 0x01aee2000c101900 */
[----:B------:R-:W-:Y:S02]  /*d5a0*/  BSSY B0, `(.L_x_1780) ;  /* 0x000005f000007945 */ /* 0x000fe40003800000 */
[----:B------:R-:W-:Y:S01]  /*d5b0*/  ISETP.NE.AND.EX P1, PT, R245, RZ, PT, P1 ;  /* 0x000000fff500720c */ /* 0x000fe20003f25310 */
[----:B---3--:R-:W-:Y:S05]  /*d5c0*/  IMAD.U32 R3, R3, -0x40, RZ ;  /* 0xffffffc003037824 */ /* 0x008fea00078e00ff */
[C---:B--2---:R-:W-:Y:S04]  /*d5d0*/  LEA R132, P0, R3.reuse, R132, 0x1 ;  /* 0x0000008403847211 */ /* 0x044fe800078008ff */
[----:B------:R-:W-:Y:S03]  /*d5e0*/  LEA.HI.X.SX32 R133, R3, R133, 0x1, P0 ;  /* 0x0000008503857211 */ /* 0x000fe600000f0eff */
[----:B------:R-:W-:Y:S06]  /*d5f0*/  @!P1 BRA `(.L_x_1781) ;  /* 0x0000000400449947 */ /* 0x000fec0003800000 */
[----:B------:R-:W-:Y:S04]  /*d600*/  IADD3 R0, R9, -0x1, RZ ;  /* 0xffffffff09007810 */ /* 0x000fe80007ffe0ff */
[----:B------:R-:W-:Y:S11]  /*d610*/  ISETP.GT.AND P0, PT, R0, R101, PT ;  /* 0x000000650000720c */ /* 0x000ff60003f04270 */
[----:B------:R-:W-:Y:S02]  /*d620*/  @!UPT UIADD3 URZ, URZ, URZ, URZ ;  /* 0x0000003f3f3ff290 */ /* 0x000fe4000fffe03f */
[----:B------:R-:W-:Y:S05]  /*d630*/  @!P0 BRA `(.L_x_1782) ;  /* 0x0000000400548947 */ /* 0x000fea0003800000 */
[----:B------:R-:W-:Y:S01]  /*d640*/  IMAD.MOV.U32 R22, RZ, RZ, RZ ;  /* 0x000000ffff167224 */ /* 0x000fe200078e00ff */
        /* <DEDUP_REMOVED lines=76> */
.L_x_1781:
[----:B------:R-:W2:Y:S04]  /*db10*/  LD.E R5, desc[UR6][R18.64+0x40] ;  /* 0x0000400612057980 */ /* 0x000ea8000c101900 */
[----:B------:R-:W3:Y:S02]  /*db20*/  LD.E R3, desc[UR6][R18.64+0x38] ;  /* 0x0000380612037980 */ /* 0x000ee4000c101900 */
[----:B---3--:R-:W-:Y:S02]  /*db30*/  IMAD.U32 R3, R3, -0x40, RZ ;  /* 0xffffffc003037824 */ /* 0x008fe400078e00ff */
[----:B--2---:R-:W-:Y:S03]  /*db40*/  IMAD.U32 R5, R5, -0x40, RZ ;  /* 0xffffffc005057824 */ /* 0x004fe600078e00ff */
[----:B------:R-:W-:Y:S02]  /*db50*/  LEA R138, P0, R3, R138, 0x1 ;  /* 0x0000008a038a7211 */ /* 0x000fe400078008ff */
[----:B------:R-:W-:Y:S02]  /*db60*/  LEA R140, P1, R5, R140, 0x1 ;  /* 0x0000008c058c7211 */ /* 0x000fe400078208ff */
[----:B------:R-:W-:Y:S02]  /*db70*/  LEA.HI.X.SX32 R139, R3, R139, 0x1, P0 ;  /* 0x0000008b038b7211 */ /* 0x000fe400000f0eff */
[----:B------:R-:W-:Y:S09]  /*db80*/  LEA.HI.X.SX32 R141, R5, R141, 0x1, P1 ;  /* 0x0000008d058d7211 */ /* 0x000ff200008f0eff */
.L_x_1782:
[----:B------:R-:W-:Y:S05]  /*db90*/  BSYNC B0 ;  /* 0x0000000000007941 */ /* 0x000fea0003800000 */
.L_x_1780:
[----:B------:R-:W-:Y:S04]  /*dba0*/  IADD3 R9, R9, -0x1, RZ ;  /* 0xffffffff09097810 */ /* 0x000fe80007ffe0ff */
[----:B------:R-:W-:Y:S11]  /*dbb0*/  ISETP.GT.AND P0, PT, R9, R101, PT ;  /* 0x000000650900720c */ /* 0x000ff60003f04270 */
[----:B------:R-:W-:Y:S02]  /*dbc0*/  @!UPT UIADD3 URZ, URZ, URZ, URZ ;  /* 0x0000003f3f3ff290 */ /* 0x000fe4000fffe03f */
[----:B------:R-:W-:Y:S05]  /*dbd0*/  @P0 BRA `(.L_x_1783) ;  /* 0xffffff5400340947 */ /* 0x000fea000383ffff */
.L_x_1665:
        /* <DEDUP_REMOVED lines=15> */
[----:B------:R1:W5:Y:S04]  /*dcd0*/  LD.E.64 R40, desc[UR6][R18.64+0x148] ;  /* 0x0001480612287980 */ /* 0x000368000c101b00 */
[----:B------:R1:W5:Y:S01]  /*dce0*/  LD.E.64 R38, desc[UR6][R18.64+0x150] ;  /* 0x0001500612267980 */ /* 0x000362000c101b00 */
[----:B--2---:R-:W-:-:S04]  /*dcf0*/  ISETP.NE.U32.AND P1, PT, R8, RZ, PT ;  /* 0x000000ff0800720c */ /* 0x004fc80003f25070 */
[----:B------:R-:W-:-:S13]  /*dd00*/  ISETP.NE.AND.EX P1, PT, R9, RZ, PT, P1 ;  /* 0x000000ff0900720c */ /* 0x000fda0003f25310 */
[----:B-----5:R-:W-:-:S04]  /*dd10*/  @P1 LEA R20, P0, R243, R8, 0x2 ;  /* 0x00000008f3141211 */ /* 0x020fc800078010ff */
[----:B------:R-:W-:Y:S02]  /*dd20*/  @P1 LEA.HI.X R21, R243, R9, R72, 0x2, P0 ;  /* 0x00000009f3151211 */ /* 0x000fe400000f1448 */
[----:B------:R1:W5:Y:S04]  /*dd30*/  LD.E R9, desc[UR6][R18.64+0xc0] ;  /* 0x0000c00612097980 */ /* 0x000368000c101900 */
[----:B------:R-:W2:Y:S01]  /*dd40*/  @P1 LD.E R15, desc[UR6][R20.64] ;  /* 0x00000006140f1980 */ /* 0x000ea2000c101900 */
[-C--:B------:R-:W-:Y:S02]  /*dd50*/  IADD3 R13, P1, R3, R190.reuse, RZ ;  /* 0x000000be030d7210 */ /* 0x080fe40007f3e0ff */
[----:B------:R-:W-:Y:S02]  /*dd60*/  LEA.HI R2, R7, R7, RZ, 0x1 ;  /* 0x0000000707027211 */ /* 0x000fe400078f08ff */
[----:B------:R-:W-:Y:S01]  /*dd70*/  LEA R3, P0, R194, R190, 0x5 ;  /* 0x000000bec2037211 */ /* 0x000fe200078028ff */
[----:B------:R-:W-:Y:S01]  /*dd80*/  IMAD.X R6, R5, 0x1, R193, P1 ;  /* 0x0000000105067824 */ /* 0x000fe200008e06c1 */
[----:B------:R-:W-:Y:S01]  /*dd90*/  LEA R44, P2, R190, R196, 0x1 ;  /* 0x000000c4be2c7211 */ /* 0x000fe200078408ff */
[----:B------:R-:W-:Y:S01]  /*dda0*/  IMAD.MOV.U32 R192, RZ, RZ, R190 ;  /* 0x000000ffffc07224 */ /* 0x000fe200078e00be */
[----:B------:R-:W-:-:S02]  /*ddb0*/  SHF.R.S32.HI R2, RZ, 0x1, R2 ;  /* 0x00000001ff027819 */ /* 0x000fc40000011402 */
[----:B---3--:R-:W-:Y:S02]  /*ddc0*/  ISETP.NE.AND P4, PT, R0, RZ, PT ;  /* 0x000000ff0000720c */ /* 0x008fe40003f85270 */
[-C--:B------:R-:W-:Y:S02]  /*ddd0*/  LEA R42, P1, R13, R196.reuse, 0x1 ;  /* 0x000000c40d2a7211 */ /* 0x080fe400078208ff */
[----:B------:R-:W-:Y:S01]  /*dde0*/  LEA.HI.X R5, R194, R193, R195, 0x5, P0 ;  /* 0x000000c1c2057211 */ /* 0x000fe200000f2cc3 */
[----:B------:R-:W-:Y:S01]  /*ddf0*/  IMAD R4, R195, 0x30, RZ ;  /* 0x00000030c3047824 */ /* 0x000fe200078e02ff */
[-CC-:B------:R-:W-:Y:S01]  /*de00*/  LEA.HI.X R45, R190, R197.reuse, R193.reuse, 0x1, P2 ;  /* 0x000000c5be2d7211 */ /* 0x180fe200010f0cc1 */
[----:B------:R-:W-:Y:S01]  /*de10*/  IMAD.WIDE.U32 R192, R194, 0x30, R192 ;  /* 0x00000030c2c07825 */ /* 0x000fe200078e00c0 */
[-C--:B------:R-:W-:Y:S02]  /*de20*/  LEA R36, P0, R3, R196.reuse, 0x1 ;  /* 0x000000c403247211 */ /* 0x080fe400078008ff */
[-C--:B------:R-:W-:Y:S01]  /*de30*/  LEA.HI.X R43, R13, R197.reuse, R6, 0x1, P1 ;  /* 0x000000c50d2b7211 */ /* 0x080fe200008f0c06 */
[----:B------:R-:W-:Y:S01]  /*de40*/  IMAD.IADD R13, R240, 0x1, -R79 ;  /* 0x00000001f00d7824 */ /* 0x000fe200078e0a4f */
[----:B------:R-:W-:Y:S01]  /*de50*/  LEA.HI.X R37, R3, R197, R5, 0x1, P0 ;  /* 0x000000c503257211 */ /* 0x000fe200000f0c05 */
[----:B------:R-:W-:Y:S01]  /*de60*/  IMAD.IADD R5, R193, 0x1, R4 ;  /* 0x00000001c1057824 */ /* 0x000fe200078e0204 */
[----:B------:R-:W-:-:S02]  /*de70*/  LEA R14, P1, R192, R196, 0x1 ;  /* 0x000000c4c00e7211 */ /* 0x000fc400078208ff */
[----:B------:R-:W-:-:S04]  /*de80*/  ISETP.GE.AND P0, PT, R184, R13, PT ;  /* 0x0000000db800720c */ /* 0x000fc80003f06270 */
[----:B------:R-:W-:Y:S01]  /*de90*/  ISETP.GT.AND P0, PT, R68, -0x8, !P0 ;  /* 0xfffffff84400780c */ /* 0x000fe20004704270 */
[----:B--2---:R-:W-:-:S04]  /*dea0*/  IMAD.IADD R15, R74, 0x1, R15 ;  /* 0x000000014a0f7824 */ /* 0x004fc800078e020f */
[----:B------:R-:W-:-:S05]  /*deb0*/  IMAD R15, R2, R15, RZ ;  /* 0x0000000f020f7224 */ /* 0x000fca00078e02ff */
[----:B------:R-:W-:Y:S02]  /*dec0*/  SHF.R.S32.HI R4, RZ, 0x1f, R15 ;  /* 0x0000001fff047819 */ /* 0x000fe4000001140f */
[CC--:B------:R-:W-:Y:S02]  /*ded0*/  IADD3 R0, P3, R73.reuse, R15.reuse, RZ ;  /* 0x0000000f49007210 */ /* 0x0c0fe40007f7e0ff */
[----:B------:R-:W-:Y:S02]  /*dee0*/  IADD3 R3, P2, R16, R15, RZ ;  /* 0x0000000f10037210 */ /* 0x000fe40007f5e0ff */
[----:B------:R-:W-:Y:S01]  /*def0*/  LEA.HI.X R15, R192, R197, R5, 0x1, P1 ;  /* 0x000000c5c00f7211 */ /* 0x000fe200008f0c05 */
[----:B------:R-:W-:Y:S01]  /*df00*/  IMAD.MOV.U32 R5, RZ, RZ, R2 ;  /* 0x000000ffff057224 */ /* 0x000fe200078e0002 */
[----:B------:R-:W-:Y:S01]  /*df10*/  LEA.HI.X.SX32 R73, R73, R4, 0x1, P3 ;  /* 0x0000000449497211 */ /* 0x000fe200018f0eff */
[----:B------:R-:W-:Y:S01]  /*df20*/  IMAD.X R4, R17, 0x1, R4, P2 ;  /* 0x0000000111047824 */ /* 0x000fe200010e0604 */
[----:B-1----:R-:W-:Y:S07]  /*df30*/  @!P4 BRA `(.L_x_1786) ;  /* 0x000000300090c947 */ /* 0x002fee0003800000 */
        /* <DEDUP_REMOVED lines=18> */
[C---:B-----5:R-:W-:Y:S01]  /*e060*/  SHF.L.U32 R33, R27.reuse, 0x10, RZ ;  /* 0x000000101b217819 */ /* 0x060fe200000006ff */
[----:B------:R-:W-:Y:S01]  /*e070*/  IMAD.U32 R30, R26, 0x10000, RZ ;  /* 0x000100001a1e7824 */ /* 0x000fe200078e00ff */
[----:B------:R-:W-:Y:S02]  /*e080*/  LOP3.LUT R31, R27, 0xffff0000, RZ, 0xc0, !PT ;  /* 0xffff00001b1f7812 */ /* 0x000fe400078ec0ff */
[C---:B------:R-:W-:Y:S02]  /*e090*/  LOP3.LUT R0, R25.reuse, 0xffff0000, RZ, 0xc0, !PT ;  /* 0xffff000019007812 */ /* 0x040fe400078ec0ff */
[----:B------:R-:W-:-:S02]  /*e0a0*/  SHF.L.U32 R6, R25, 0x10, RZ ;  /* 0x0000001019067819 */ /* 0x000fc400000006ff */
        /* <DEDUP_REMOVED lines=15> */
[----:B------:R-:W-:Y:S01]  /*e1a0*/  SHF.L.U32 R27, R2, 0x10, RZ ;  /* 0x00000010021b7819 */ /* 0x000fe200000006ff */
[-C--:B------:R-:W-:Y:S01]  /*e1b0*/  FMUL.FTZ R6, R31, R28.reuse ;  /* 0x0000001c1f067220 */ /* 0x080fe20000410000 */
[C---:B------:R-:W-:Y:S01]  /*e1c0*/  FMUL.FTZ R35, R34.reuse, R3 ;  /* 0x0000000322237220 */ /* 0x040fe20000410000 */
[----:B------:R-:W-:Y:S01]  /*e1d0*/  FMUL.FTZ R34, R34, R5 ;  /* 0x0000000522227220 */ /* 0x000fe20000410000 */
[C---:B------:R-:W-:Y:S01]  /*e1e0*/  FFMA.FTZ R26, R33.reuse, R28, -R26 ;  /* 0x0000001c211a7223 */ /* 0x040fe2000001081a */
[C---:B------:R-:W-:Y:S01]  /*e1f0*/  FMUL.FTZ R31, R32.reuse, R27 ;  /* 0x0000001b201f7220 */ /* 0x040fe20000410000 */
[----:B------:R-:W-:Y:S01]  /*e200*/  FMUL.FTZ R32, R32, R29 ;  /* 0x0000001d20207220 */ /* 0x000fe20000410000 */
[----:B------:R-:W-:Y:S01]  /*e210*/  FFMA.FTZ R33, R33, R24, R6 ;  /* 0x0000001821217223 */ /* 0x000fe20000010006 */
        /* <DEDUP_REMOVED lines=8> */
.L_x_1792:
[----:B------:R-:W-:Y:S05]  /*e2a0*/  BSYNC B0 ;  /* 0x0000000000007941 */ /* 0x000fea0003800000 */
.L_x_1791:
[----:B-----5:R3:W-:Y:S02]  /*e2b0*/  STS.128 [R242], R24 ;  /* 0x00000018f2007388 */ /* 0x0207e40000000c00 */
.L_x_1790:
[----:B------:R-:W-:Y:S05]  /*e2c0*/  BSYNC B1 ;  /* 0x0000000000017941 */ /* 0x000fea0003800000 */
.L_x_1789:
        /* <DEDUP_REMOVED lines=46> */
.L_x_1796:
[----:B------:R-:W-:Y:S05]  /*e5b0*/  BSYNC B0 ;  /* 0x0000000000007941 */ /* 0x000fea0003800000 */
.L_x_1795:
[----:B-----5:R1:W-:Y:S02]  /*e5c0*/  STS.128 [R242+0x2000], R24 ;  /* 0x00200018f2007388 */ /* 0x0203e40000000c00 */
.L_x_1794:
[----:B------:R-:W-:Y:S05]  /*e5d0*/  BSYNC B1 ;  /* 0x0000000000017941 */ /* 0x000fea0003800000 */
.L_x_1793:
        /* <DEDUP_REMOVED lines=46> */
.L_x_1800:
[----:B------:R-:W-:Y:S05]  /*e8c0*/  BSYNC B0 ;  /* 0x0000000000007941 */ /* 0x000fea0003800000 */
.L_x_1799:
[----:B-----5:R3:W-:Y:S02]  /*e8d0*/  STS.128 [R242+0x4000], R24 ;  /* 0x00400018f2007388 */ /* 0x0207e40000000c00 */
.L_x_1798:
[----:B------:R-:W-:Y:S05]  /*e8e0*/  BSYNC B1 ;  /* 0x0000000000017941 */ /* 0x000fea0003800000 */
.L_x_1797:
        /* <DEDUP_REMOVED lines=45> */
.L_x_1802:
[----:B------:R-:W-:Y:S05]  /*ebc0*/  BSYNC B0 ;  /* 0x0000000000007941 */ /* 0x000fea0003800000 */
.L_x_1801:
[----:B-----5:R3:W-:Y:S02]  /*ebd0*/  STS.128 [R242+0x6000], R24 ;  /* 0x00600018f2007388 */ /* 0x0207e40000000c00 */
.L_x_1788:
[----:B------:R-:W-:Y:S05]  /*ebe0*/  BSYNC B2 ;  /* 0x0000000000027941 */ /* 0x000fea0003800000 */
.L_x_1787:
        /* <DEDUP_REMOVED lines=51> */
.L_x_1808:
[----:B------:R-:W-:Y:S05]  /*ef20*/  BSYNC B0 ;  /* 0x0000000000007941 */ /* 0x000fea0003800000 */
.L_x_1807:
[----:B-----5:R3:W-:Y:S02]  /*ef30*/  STS.128 [R242+0x800], R24 ;  /* 0x00080018f2007388 */ /* 0x0207e40000000c00 */
.L_x_1806:
[----:B------:R-:W-:Y:S05]  /*ef40*/  BSYNC B1 ;  /* 0x0000000000017941 */ /* 0x000fea0003800000 */
.L_x_1805:
        /* <DEDUP_REMOVED lines=46> */
.L_x_1812:
[----:B------:R-:W-:Y:S05]  /*f230*/  BSYNC B0 ;  /* 0x0000000000007941 */ /* 0x000fea0003800000 */
.L_x_1811:
[----:B-----5:R3:W-:Y:S02]  /*f240*/  STS.128 [R242+0x2800], R24 ;  /* 0x00280018f2007388 */ /* 0x0207e40000000c00 */
.L_x_1810:
[----:B------:R-:W-:Y:S05]  /*f250*/  BSYNC B1 ;  /* 0x0000000000017941 */ /* 0x000fea0003800000 */
.L_x_1809:
        /* <DEDUP_REMOVED lines=46> */
.L_x_1816:
[----:B------:R-:W-:Y:S05]  /*f540*/  BSYNC B0 ;  /* 0x0000000000007941 */ /* 0x000fea0003800000 */
.L_x_1815:
[----:B-----5:R3:W-:Y:S02]  /*f550*/  STS.128 [R242+0x4800], R24 ;  /* 0x00480018f2007388 */ /* 0x0207e40000000c00 */
.L_x_1814:
[----:B------:R-:W-:Y:S05]  /*f560*/  BSYNC B1 ;  /* 0x0000000000017941 */ /* 0x000fea0003800000 */
.L_x_1813:
        /* <DEDUP_REMOVED lines=12> */
[----:B---3--:R-:W-:Y:S02]  /*f630*/  SHF.L.U32 R24, R40, 0x10, RZ ;  /* 0x0000001028187819 */ /* 0x008fe400000006ff */
[----:B------:R-:W-:-:S02]  /*f640*/  LOP3.LUT R31, R43, 0xffff0000, RZ, 0xc0, !PT ;  /* 0xffff00002b1f7812 */ /* 0x000fc400078ec0ff */
[----:B------:R-:W-:Y:S02]  /*f650*/  LOP3.LUT R40, R40, 0xffff0000, RZ, 0xc0, !PT ;  /* 0xffff000028287812 */ /* 0x000fe400078ec0ff */
[----:B------:R-:W-:Y:S02]  /*f660*/  LOP3.LUT R42, R42, 0xffff0000, RZ, 0xc0, !PT ;  /* 0xffff00002a2a7812 */ /* 0x000fe400078ec0ff */
[----:B------:R-:W-:Y:S02]  /*f670*/  SHF.L.U32 R33, R43, 0x10, RZ ;  /* 0x000000102b217819 */ /* 0x000fe400000006ff */
        /* <DEDUP_REMOVED lines=28> */
.L_x_1818:
[----:B------:R-:W-:Y:S05]  /*f840*/  BSYNC B0 ;  /* 0x0000000000007941 */ /* 0x000fea0003800000 */
.L_x_1817:
[----:B-----5:R1:W-:Y:S02]  /*f850*/  STS.128 [R242+0x6800], R40 ;  /* 0x00680028f2007388 */ /* 0x0203e40000000c00 */
.L_x_1804:
[----:B------:R-:W-:Y:S05]  /*f860*/  BSYNC B2 ;  /* 0x0000000000027941 */ /* 0x000fea0003800000 */
.L_x_1803:
        /* <DEDUP_REMOVED lines=51> */
.L_x_1824:
[----:B------:R-:W-:Y:S05]  /*fba0*/  BSYNC B0 ;  /* 0x0000000000007941 */ /* 0x000fea0003800000 */
.L_x_1823:
[----:B-----5:R3:W-:Y:S02]  /*fbb0*/  STS.128 [R242+0x1000], R24 ;  /* 0x00100018f2007388 */ /* 0x0207e40000000c00 */
.L_x_1822:
[----:B------:R-:W-:Y:S05]  /*fbc0*/  BSYNC B1 ;  /* 0x0000000000017941 */ /* 0x000fea0003800000 */
.L_x_1821:
        /* <DEDUP_REMOVED lines=46> */
.L_x_1828:
[----:B------:R-:W-:Y:S05]  /*feb0*/  BSYNC B0 ;  /* 0x0000000000007941 */ /* 0x000fea0003800000 */
.L_x_1827:
[----:B-----5:R3:W-:Y:S02]  /*fec0*/  STS.128 [R242+0x3000], R24 ;  /* 0x00300018f2007388 */ /* 0x0207e40000000c00 */
.L_x_1826:
[----:B------:R-:W-:Y:S05]  /*fed0*/  BSYNC B1 ;  /* 0x0000000000017941 */ /* 0x000fea0003800000 */
.L_x_1825:
        /* <DEDUP_REMOVED lines=46> */
.L_x_1832:
[----:B------:R-:W-:Y:S05]  /*101c0*/  BSYNC B0 ;  /* 0x0000000000007941 */ /* 0x000fea0003800000 */
.L_x_1831:
[----:B-----5:R3:W-:Y:S02]  /*101d0*/  STS.128 [R242+0x5000], R24 ;  /* 0x00500018f2007388 */ /* 0x0207e40000000c00 */
.L_x_1830:
[----:B------:R-:W-:Y:S05]  /*101e0*/  BSYNC B1 ;  /* 0x0000000000017941 */ /* 0x000fea0003800000 */
.L_x_1829:
        /* <DEDUP_REMOVED lines=11> */
[----:B---3--:R-:W-:Y:S02]  /*102a0*/  SHF.L.U32 R24, R37, 0x10, RZ ;  /* 0x0000001025187819 */ /* 0x008fe400000006ff */
[C---:B------:R-:W-:Y:S02]  /*102b0*/  LOP3.LUT R33, R39.reuse, 0xffff0000, RZ, 0xc0, !PT ;  /* 0xffff000027217812 */ /* 0x040fe400078ec0ff */
[----:B------:R-:W-:-:S02]  /*102c0*/  SHF.L.U32 R35, R39, 0x10, RZ ;  /* 0x0000001027237819 */ /* 0x000fc400000006ff */
[----:B------:R-:W-:Y:S02]  /*102d0*/  SHF.L.U32 R25, R36, 0x10, RZ ;  /* 0x0000001024197819 */ /* 0x000fe400000006ff */
        /* <DEDUP_REMOVED lines=30> */
.L_x_1834:
[----:B------:R-:W-:Y:S05]  /*104c0*/  BSYNC B0 ;  /* 0x0000000000007941 */ /* 0x000fea0003800000 */
.L_x_1833:
[----:B-----5:R1:W-:Y:S02]  /*104d0*/  STS.128 [R242+0x7000], R36 ;  /* 0x00700024f2007388 */ /* 0x0203e40000000c00 */
.L_x_1820:
[----:B------:R-:W-:Y:S05]  /*104e0*/  BSYNC B2 ;  /* 0x0000000000027941 */ /* 0x000fea0003800000 */
.L_x_1819:
[----:B------:R-:W-:-:S05]  /*104f0*/  VIADD R8, R184, 0x30 ;  /* 0x00000030b8087836 */ /* 0x000fca0000000000 */
        /* <DEDUP_REMOVED lines=19> */
[----:B------:R-:W-:Y:S02]  /*10630*/  SHF.L.U32 R32, R26, 0x10, RZ ;  /* 0x000000101a207819 */ /* 0x000fe400000006ff */
[C---:B---3--:R-:W-:Y:S01]  /*10640*/  LOP3.LUT R27, R2.reuse, 0xffff0000, RZ, 0xc0, !PT ;  /* 0xffff0000021b7812 */ /* 0x048fe200078ec0ff */
[----:B------:R-:W-:Y:S01]  /*10650*/  IMAD.U32 R2, R2, 0x10000, RZ ;  /* 0x0001000002027824 */ /* 0x000fe200078e00ff */
[----:B------:R-:W-:Y:S02]  /*10660*/  LOP3.LUT R24, R3, 0xffff0000, RZ, 0xc0, !PT ;  /* 0xffff000003187812 */ /* 0x000fe400078ec0ff */
[C---:B--2---:R-:W-:Y:S01]  /*10670*/  LOP3.LUT R30, R4.reuse, 0xffff0000, RZ, 0xc0, !PT ;  /* 0xffff0000041e7812 */ /* 0x044fe200078ec0ff */
[-C--:B------:R-:W-:Y:S01]  /*10680*/  FMUL.FTZ R25, R13, R27.reuse ;  /* 0x0000001b0d197220 */ /* 0x080fe20000410000 */
[C---:B------:R-:W-:Y:S01]  /*10690*/  LOP3.LUT R28, R5.reuse, 0xffff0000, RZ, 0xc0, !PT ;  /* 0xffff0000051c7812 */ /* 0x040fe200078ec0ff */
        /* <DEDUP_REMOVED lines=9> */
[----:B------:R-:W-:-:S02]  /*10730*/  SHF.L.U32 R3, R3, 0x10, RZ ;  /* 0x0000001003037819 */ /* 0x000fc400000006ff */
[----:B------:R-:W-:Y:S01]  /*10740*/  FFMA.FTZ R31, R31, R24, R16 ;  /* 0x000000181f1f7223 */ /* 0x000fe20000010010 */
[C---:B------:R-:W-:Y:S01]  /*10750*/  FMUL.FTZ R16, R33.reuse, R2 ;  /* 0x0000000221107220 */ /* 0x040fe20000410000 */
[-C--:B------:R-:W-:Y:S01]  /*10760*/  FMUL.FTZ R33, R33, R4.reuse ;  /* 0x0000000421217220 */ /* 0x080fe20000410000 */
[C---:B------:R-:W-:Y:S01]  /*10770*/  FMUL.FTZ R27, R13.reuse, R3 ;  /* 0x000000030d1b7220 */ /* 0x040fe20000410000 */
[-C--:B------:R-:W-:Y:S01]  /*10780*/  FMUL.FTZ R24, R13, R5.reuse ;  /* 0x000000050d187220 */ /* 0x080fe20000410000 */
[C---:B------:R-:W-:Y:S01]  /*10790*/  FFMA.FTZ R16, R17.reuse, R4, -R16 ;  /* 0x0000000411107223 */ /* 0x040fe20000010810 */
[----:B------:R-:W-:Y:S01]  /*107a0*/  FFMA.FTZ R33, R17, R2, R33 ;  /* 0x0000000211217223 */ /* 0x000fe20000010021 */
[C---:B------:R-:W-:Y:S01]  /*107b0*/  FFMA.FTZ R27, R32.reuse, R5, -R27 ;  /* 0x00000005201b7223 */ /* 0x040fe2000001081b */
[----:B------:R-:W-:Y:S01]  /*107c0*/  FFMA.FTZ R24, R32, R3, R24 ;  /* 0x0000000320187223 */ /* 0x000fe20000010018 */
[----:B------:R-:W-:Y:S02]  /*107d0*/  F2FP.BF16.F32.PACK_AB R31, R31, R26 ;  /* 0x0000001a1f1f723e */ /* 0x000fe400000010ff */
[----:B------:R-:W-:-:S02]  /*107e0*/  F2FP.BF16.F32.PACK_AB R16, R33, R16 ;  /* 0x000000102110723e */ /* 0x000fc400000010ff */
[----:B------:R-:W-:Y:S02]  /*107f0*/  F2FP.BF16.F32.PACK_AB R26, R24, R27 ;  /* 0x0000001b181a723e */ /* 0x000fe400000010ff */
[----:B------:R-:W-:Y:S02]  /*10800*/  F2FP.BF16.F32.PACK_AB R25, R34, R25 ;  /* 0x000000192219723e */ /* 0x000fe400000010ff */
[----:B------:R-:W-:Y:S02]  /*10810*/  MOV R24, R16 ;  /* 0x0000001000187202 */ /* 0x000fe40000000f00 */
[----:B------:R-:W-:Y:S02]  /*10820*/  MOV R27, R31 ;  /* 0x0000001f001b7202 */ /* 0x000fe40000000f00 */
.L_x_1839:
[----:B------:R-:W-:Y:S05]  /*10830*/  BSYNC B0 ;  /* 0x0000000000007941 */ /* 0x000fea0003800000 */
.L_x_1838:
[----:B-----5:R3:W-:Y:S02]  /*10840*/  STS.128 [R242+0x1800], R24 ;  /* 0x00180018f2007388 */ /* 0x0207e40000000c00 */
.L_x_1837:
[----:B------:R-:W-:Y:S05]  /*10850*/  BSYNC B1 ;  /* 0x0000000000017941 */ /* 0x000fea0003800000 */
.L_x_1836:
        /* <DEDUP_REMOVED lines=13> */
[----:B------:R-:W-:Y:S02]  /*10930*/  LOP3.LUT R28, R27, 0xffff0000, RZ, 0xc0, !PT ;  /* 0xffff00001b1c7812 */ /* 0x000fe400078ec0ff */
[----:B------:R-:W-:-:S02]  /*10940*/  SHF.L.U32 R16, R24, 0x10, RZ ;  /* 0x0000001018107819 */ /* 0x000fc400000006ff */
[----:B------:R-:W-:Y:S02]  /*10950*/  LOP3.LUT R32, R24, 0xffff0000, RZ, 0xc0, !PT ;  /* 0xffff000018207812 */ /* 0x000fe400078ec0ff */
[----:B------:R-:W-:Y:S02]  /*10960*/  SHF.L.U32 R30, R27, 0x10, RZ ;  /* 0x000000101b1e7819 */ /* 0x000fe400000006ff */
        /* <DEDUP_REMOVED lines=10> */
[----:B------:R-:W-:Y:S01]  /*10a10*/  FFMA.FTZ R33, R30, R27, -R33 ;  /* 0x0000001b1e217223 */ /* 0x000fe20000010821 */
[----:B------:R-:W-:Y:S01]  /*10a20*/  SHF.L.U32 R5, R5, 0x10, RZ ;  /* 0x0000001005057819 */ /* 0x000fe200000006ff */
[----:B------:R-:W-:Y:S01]  /*10a30*/  FFMA.FTZ R13, R13, R25, R12 ;  /* 0x000000190d0d7223 */ /* 0x000fe2000001000c */
[----:B------:R-:W-:Y:S01]  /*10a40*/  FMUL.FTZ R25, R28, R27 ;  /* 0x0000001b1c197220 */ /* 0x000fe20000410000 */
[----:B------:R-:W-:Y:S01]  /*10a50*/  SHF.L.U32 R27, R2, 0x10, RZ ;  /* 0x00000010021b7819 */ /* 0x000fe200000006ff */
[----:B------:R-:W-:-:S02]  /*10a60*/  IMAD.U32 R29, R4, 0x10000, RZ ;  /* 0x00010000041d7824 */ /* 0x000fc400078e00ff */
[----:B------:R-:W-:Y:S01]  /*10a70*/  FMUL.FTZ R2, R26, R3 ;  /* 0x000000031a027220 */ /* 0x000fe20000410000 */
[----:B------:R-:W-:Y:S01]  /*10a80*/  FFMA.FTZ R30, R30, R17, R25 ;  /* 0x000000111e1e7223 */ /* 0x000fe20000010019 */
[----:B------:R-:W-:Y:S01]  /*10a90*/  FMUL.FTZ R26, R26, R5 ;  /* 0x000000051a1a7220 */ /* 0x000fe20000410000 */
[C---:B------:R-:W-:Y:S01]  /*10aa0*/  FMUL.FTZ R17, R32.reuse, R27 ;  /* 0x0000001b20117220 */ /* 0x040fe20000410000 */
[----:B------:R-:W-:Y:S01]  /*10ab0*/  FMUL.FTZ R32, R32, R29 ;  /* 0x0000001d20207220 */ /* 0x000fe20000410000 */
        /* <DEDUP_REMOVED lines=8> */
.L_x_1843:
[----:B------:R-:W-:Y:S05]  /*10b40*/  BSYNC B0 ;  /* 0x0000000000007941 */ /* 0x000fea0003800000 */
.L_x_1842:
[----:B-----5:R3:W-:Y:S02]  /*10b50*/  STS.128 [R242+0x3800], R24 ;  /* 0x00380018f2007388 */ /* 0x0207e40000000c00 */
.L_x_1841:
[----:B------:R-:W-:Y:S05]  /*10b60*/  BSYNC B1 ;  /* 0x0000000000017941 */ /* 0x000fea0003800000 */
.L_x_1840:
        /* <DEDUP_REMOVED lines=10> */
[----:B-----5:R-:W-:Y:S01]  /*10c10*/  SHF.L.U32 R13, R24, 0x10, RZ ;  /* 0x00000010180d7819 */ /* 0x020fe200000006ff */
        /* <DEDUP_REMOVED lines=35> */
.L_x_1847:
[----:B------:R-:W-:Y:S05]  /*10e50*/  BSYNC B0 ;  /* 0x0000000000007941 */ /* 0x000fea0003800000 */
.L_x_1846:
[----:B-----5:R3:W-:Y:S02]  /*10e60*/  STS.128 [R242+0x5800], R24 ;  /* 0x00580018f2007388 */ /* 0x0207e40000000c00 */
.L_x_1845:
[----:B------:R-:W-:Y:S05]  /*10e70*/  BSYNC B1 ;  /* 0x0000000000017941 */ /* 0x000fea0003800000 */
.L_x_1844:
        /* <DEDUP_REMOVED lines=9> */
[C---:B-----5:R-:W-:Y:S02]  /*10f10*/  LOP3.LUT R7, R13.reuse, 0xffff0000, RZ, 0xc0, !PT ;  /* 0xffff00000d077812 */ /* 0x060fe400078ec0ff */
[C---:B------:R-:W-:Y:S02]  /*10f20*/  SHF.L.U32 R10, R12.reuse, 0x10, RZ ;  /* 0x000000100c0a7819 */ /* 0x040fe400000006ff */
[----:B------:R-:W-:Y:S02]  /*10f30*/  LOP3.LUT R17, R12, 0xffff0000, RZ, 0xc0, !PT ;  /* 0xffff00000c117812 */ /* 0x000fe400078ec0ff */
[----:B------:R-:W-:-:S02]  /*10f40*/  SHF.L.U32 R9, R13, 0x10, RZ ;  /* 0x000000100d097819 */ /* 0x000fc400000006ff */
[C---:B---3--:R-:W-:Y:S02]  /*10f50*/  LOP3.LUT R26, R15.reuse, 0xffff0000, RZ, 0xc0, !PT ;  /* 0xffff00000f1a7812 */ /* 0x048fe400078ec0ff */
[----:B------:R-:W-:Y:S01]  /*10f60*/  SHF.L.U32 R28, R15, 0x10, RZ ;  /* 0x000000100f1c7819 */ /* 0x000fe200000006ff */
[C---:B------:R-:W-:Y:S01]  /*10f70*/  IMAD.U32 R15, R14.reuse, 0x10000, RZ ;  /* 0x000100000e0f7824 */ /* 0x040fe200078e00ff */
        /* <DEDUP_REMOVED lines=29> */
.L_x_1849:
[----:B------:R-:W-:Y:S05]  /*11150*/  BSYNC B0 ;  /* 0x0000000000007941 */ /* 0x000fea0003800000 */
.L_x_1848:
[----:B-----5:R1:W-:Y:S01]  /*11160*/  STS.128 [R242+0x7800], R12 ;  /* 0x0078000cf2007388 */ /* 0x0203e20000000c00 */
[----:B------:R-:W-:Y:S05]  /*11170*/  BRA `(.L_x_1835) ;  /* 0x0000006400247947 */ /* 0x000fea0003800000 */
.L_x_1786:
        /* <DEDUP_REMOVED lines=44> */
[C---:B----4-:R-:W-:Y:S01]  /*11440*/  IMAD.U32 R52, R24.reuse, 0x10000, RZ ;  /* 0x0001000018347824 */ /* 0x050fe200078e00ff */
        /* <DEDUP_REMOVED lines=28> */
[C---:B------:R-:W-:Y:S01]  /*11610*/  SHF.L.U32 R26, R31.reuse, 0x10, RZ ;  /* 0x000000101f1a7819 */ /* 0x040fe200000006ff */
        /* <DEDUP_REMOVED lines=15> */
.L_x_1855:
[----:B------:R-:W-:Y:S05]  /*11710*/  BSYNC B0 ;  /* 0x0000000000007941 */ /* 0x000fea0003800000 */
.L_x_1854:
[----:B-----5:R3:W-:Y:S02]  /*11720*/  STS.128 [R242], R32 ;  /* 0x00000020f2007388 */ /* 0x0207e40000000c00 */
.L_x_1853:
[----:B------:R-:W-:Y:S05]  /*11730*/  BSYNC B1 ;  /* 0x0000000000017941 */ /* 0x000fea0003800000 */
.L_x_1852:
        /* <DEDUP_REMOVED lines=87> */
.L_x_1859:
[----:B------:R-:W-:Y:S05]  /*11cb0*/  BSYNC B0 ;  /* 0x0000000000007941 */ /* 0x000fea0003800000 */
.L_x_1858:
[----:B-----5:R1:W-:Y:S02]  /*11cc0*/  STS.128 [R242+0x2000], R32 ;  /* 0x00200020f2007388 */ /* 0x0203e40000000c00 */
.L_x_1857:
[----:B------:R-:W-:Y:S05]  /*11cd0*/  BSYNC B1 ;  /* 0x0000000000017941 */ /* 0x000fea0003800000 */
.L_x_1856:
        /* <DEDUP_REMOVED lines=42> */
[C---:B--2---:R-:W-:Y:S01]  /*11f80*/  IMAD.U32 R52, R24.reuse, 0x10000, RZ ;  /* 0x0001000018347824 */ /* 0x044fe200078e00ff */
        /* <DEDUP_REMOVED lines=44> */
.L_x_1863:
[----:B------:R-:W-:Y:S05]  /*12250*/  BSYNC B0 ;  /* 0x0000000000007941 */ /* 0x000fea0003800000 */
.L_x_1862:
[----:B-----5:R3:W-:Y:S02]  /*12260*/  STS.128 [R242+0x4000], R32 ;  /* 0x00400020f2007388 */ /* 0x0207e40000000c00 */
.L_x_1861:
[----:B------:R-:W-:Y:S05]  /*12270*/  BSYNC B1 ;  /* 0x0000000000017941 */ /* 0x000fea0003800000 */
.L_x_1860:
        /* <DEDUP_REMOVED lines=28> */
[C---:B-12---:R-:W-:Y:S01]  /*12440*/  IMAD.U32 R44, R34.reuse, 0x10000, RZ ;  /* 0x00010000222c7824 */ /* 0x046fe200078e00ff */
        /* <DEDUP_REMOVED lines=57> */
.L_x_1865:
[----:B------:R-:W-:Y:S05]  /*127e0*/  BSYNC B0 ;  /* 0x0000000000007941 */ /* 0x000fea0003800000 */
.L_x_1864:
[----:B-----5:R3:W-:Y:S02]  /*127f0*/  STS.128 [R242+0x6000], R32 ;  /* 0x00600020f2007388 */ /* 0x0207e40000000c00 */
.L_x_1851:
[----:B------:R-:W-:Y:S05]  /*12800*/  BSYNC B2 ;  /* 0x0000000000027941 */ /* 0x000fea0003800000 */
.L_x_1850:
        /* <DEDUP_REMOVED lines=64> */
[----:B------:R-:W-:Y:S01]  /*12c10*/  @!P0 FADD.FTZ R53, -R53, -RZ ;  /* 0x800000ff35358221 */ /* 0x000fe20000010100 */
[----:B------:R-:W-:Y:S01]  /*12c20*/  @!P0 FADD.FTZ R27, -R27, -RZ ;  /* 0x800000ff1b1b8221 */ /* 0x000fe20000010100 */
[----:B------:R-:W-:Y:S01]  /*12c30*/  FMUL.FTZ R22, R22, R25 ;  /* 0x0000001916167220 */ /* 0x000fe20000410000 */
        /* <DEDUP_REMOVED lines=10> */
[C---:B------:R-:W-:Y:S01]  /*12ce0*/  SHF.L.U32 R26, R31.reuse, 0x10, RZ ;  /* 0x000000101f1a7819 */ /* 0x040fe200000006ff */
        /* <DEDUP_REMOVED lines=14> */
.L_x_1871:
[----:B------:R-:W-:Y:S05]  /*12dd0*/  BSYNC B0 ;  /* 0x0000000000007941 */ /* 0x000fea0003800000 */
.L_x_1870:
[----:B-----5:R3:W-:Y:S02]  /*12de0*/  STS.128 [R242+0x800], R32 ;  /* 0x00080020f2007388 */ /* 0x0207e40000000c00 */
.L_x_1869:
[----:B------:R-:W-:Y:S05]  /*12df0*/  BSYNC B1 ;  /* 0x0000000000017941 */ /* 0x000fea0003800000 */
.L_x_1868:
        /* <DEDUP_REMOVED lines=87> */
.L_x_1875:
[----:B------:R-:W-:Y:S05]  /*13370*/  BSYNC B0 ;  /* 0x0000000000007941 */ /* 0x000fea0003800000 */
.L_x_1874:
[----:B-----5:R3:W-:Y:S02]  /*13380*/  STS.128 [R242+0x2800], R32 ;  /* 0x00280020f2007388 */ /* 0x0207e40000000c00 */
.L_x_1873:
[----:B------:R-:W-:Y:S05]  /*13390*/  BSYNC B1 ;  /* 0x0000000000017941 */ /* 0x000fea0003800000 */
.L_x_1872:
        /* <DEDUP_REMOVED lines=87> */
.L_x_1879:
[----:B------:R-:W-:Y:S05]  /*13910*/  BSYNC B0 ;  /* 0x0000000000007941 */ /* 0x000fea0003800000 */
.L_x_1878:
[----:B-----5:R3:W-:Y:S02]  /*13920*/  STS.128 [R242+0x4800], R32 ;  /* 0x00480020f2007388 */ /* 0x0207e40000000c00 */
.L_x_1877:
[----:B------:R-:W-:Y:S05]  /*13930*/  BSYNC B1 ;  /* 0x0000000000017941 */ /* 0x000fea0003800000 */
.L_x_1876:
        /* <DEDUP_REMOVED lines=28> */
[C---:B------:R-:W-:Y:S01]  /*13b00*/  IMAD.U32 R43, R34.reuse, 0x10000, RZ ;  /* 0x00010000222b7824 */ /* 0x040fe200078e00ff */
[C---:B------:R-:W-:Y:S02]  /*13b10*/  LOP3.LUT R6, R33.reuse, 0xffff0000, RZ, 0xc0, !PT ;  /* 0xffff000021067812 */ /* 0x040fe400078ec0ff */
[----:B--2---:R-:W-:Y:S02]  /*13b20*/  SHF.L.U32 R44, R33, 0x10, RZ ;  /* 0x00000010212c7819 */ /* 0x004fe400000006ff */
        /* <DEDUP_REMOVED lines=55> */
.L_x_1881:
[----:B------:R-:W-:Y:S05]  /*13ea0*/  BSYNC B0 ;  /* 0x0000000000007941 */ /* 0x000fea0003800000 */
.L_x_1880:
[----:B-----5:R3:W-:Y:S02]  /*13eb0*/  STS.128 [R242+0x6800], R32 ;  /* 0x00680020f2007388 */ /* 0x0207e40000000c00 */
.L_x_1867:
[----:B------:R-:W-:Y:S05]  /*13ec0*/  BSYNC B2 ;  /* 0x0000000000027941 */ /* 0x000fea0003800000 */
.L_x_1866:
        /* <DEDUP_REMOVED lines=92> */
.L_x_1887:
[----:B------:R-:W-:Y:S05]  /*14490*/  BSYNC B0 ;  /* 0x0000000000007941 */ /* 0x000fea0003800000 */
.L_x_1886:
[----:B-----5:R3:W-:Y:S02]  /*144a0*/  STS.128 [R242+0x1000], R32 ;  /* 0x00100020f2007388 */ /* 0x0207e40000000c00 */
.L_x_1885:
[----:B------:R-:W-:Y:S05]  /*144b0*/  BSYNC B1 ;  /* 0x0000000000017941 */ /* 0x000fea0003800000 */
.L_x_1884:
        /* <DEDUP_REMOVED lines=87> */
.L_x_1891:
[----:B------:R-:W-:Y:S05]  /*14a30*/  BSYNC B0 ;  /* 0x0000000000007941 */ /* 0x000fea0003800000 */
.L_x_1890:
[----:B-----5:R3:W-:Y:S02]  /*14a40*/  STS.128 [R242+0x3000], R32 ;  /* 0x00300020f2007388 */ /* 0x0207e40000000c00 */
.L_x_1889:
[----:B------:R-:W-:Y:S05]  /*14a50*/  BSYNC B1 ;  /* 0x0000000000017941 */ /* 0x000fea0003800000 */
.L_x_1888:
        /* <DEDUP_REMOVED lines=87> */
.L_x_1895:
[----:B------:R-:W-:Y:S05]  /*14fd0*/  BSYNC B0 ;  /* 0x0000000000007941 */ /* 0x000fea0003800000 */
.L_x_1894:
[----:B-----5:R3:W-:Y:S02]  /*14fe0*/  STS.128 [R242+0x5000], R32 ;  /* 0x00500020f2007388 */ /* 0x0207e40000000c00 */
.L_x_1893:
[----:B------:R-:W-:Y:S05]  /*14ff0*/  BSYNC B1 ;  /* 0x0000000000017941 */ /* 0x000fea0003800000 */
.L_x_1892:
        /* <DEDUP_REMOVED lines=16> */
[----:B-1-3--:R-:W-:Y:S01]  /*15100*/  IMAD.MOV.U32 R33, RZ, RZ, RZ ;  /* 0x000000ffff217224 */ /* 0x00afe200078e00ff */
        /* <DEDUP_REMOVED lines=14> */
[----:B--2---:R-:W-:Y:S02]  /*151f0*/  SHF.L.U32 R44, R23, 0x10, RZ ;  /* 0x00000010172c7819 */ /* 0x004fe400000006ff */
[----:B------:R-:W-:Y:S02]  /*15200*/  LOP3.LUT R20, R20, 0xffff0000, RZ, 0xc0, !PT ;  /* 0xffff000014147812 */ /* 0x000fe400078ec0ff */
[----:B------:R-:W-:-:S02]  /*15210*/  LOP3.LUT R22, R22, 0xffff0000, RZ, 0xc0, !PT ;  /* 0xffff000016167812 */ /* 0x000fc400078ec0ff */
[C---:B---3--:R-:W-:Y:S01]  /*15220*/  SHF.L.U32 R23, R25.reuse, 0x10, RZ ;  /* 0x0000001019177819 */ /* 0x048fe200000006ff */
[----:B------:R-:W-:Y:S01]  /*15230*/  IMAD.U32 R43, R24, 0x10000, RZ ;  /* 0x00010000182b7824 */ /* 0x000fe200078e00ff */
[----:B------:R-:W-:Y:S01]  /*15240*/  LOP3.LUT R46, R25, 0xffff0000, RZ, 0xc0, !PT ;  /* 0xffff0000192e7812 */ /* 0x000fe200078ec0ff */
[----:B------:R-:W-:Y:S01]  /*15250*/  IMAD.U32 R45, R26, 0x10000, RZ ;  /* 0x000100001a2d7824 */ /* 0x000fe200078e00ff */
        /* <DEDUP_REMOVED lines=18> */
[----:B------:R-:W-:Y:S01]  /*15380*/  FMUL.FTZ R27, R24, R27 ;  /* 0x0000001b181b7220 */ /* 0x000fe20000410000 */
[----:B------:R-:W-:Y:S01]  /*15390*/  FMUL.FTZ R23, R23, R28 ;  /* 0x0000001c17177220 */ /* 0x000fe20000410000 */
[----:B------:R-:W-:Y:S01]  /*153a0*/  @!P0 FADD.FTZ R50, -R50, -RZ ;  /* 0x800000ff32328221 */ /* 0x000fe20000010100 */
[----:B------:R-:W-:Y:S01]  /*153b0*/  FMUL.FTZ R29, R26, R29 ;  /* 0x0000001d1a1d7220 */ /* 0x000fe20000410000 */
[----:B------:R-:W-:Y:S01]  /*153c0*/  @!P0 FADD.FTZ R52, -R52, -RZ ;  /* 0x800000ff34348221 */ /* 0x000fe20000010100 */
[C---:B------:R-:W-:Y:S01]  /*153d0*/  IMAD.U32 R28, R32.reuse, 0x10000, RZ ;  /* 0x00010000201c7824 */ /* 0x040fe200078e00ff */
[----:B------:R-:W-:Y:S01]  /*153e0*/  LOP3.LUT R26, R32, 0xffff0000, RZ, 0xc0, !PT ;  /* 0xffff0000201a7812 */ /* 0x000fe200078ec0ff */
[----:B------:R-:W-:Y:S01]  /*153f0*/  FMUL.FTZ R25, R25, R30 ;  /* 0x0000001e19197220 */ /* 0x000fe20000410000 */
[C---:B------:R-:W-:Y:S01]  /*15400*/  SHF.L.U32 R24, R33.reuse, 0x10, RZ ;  /* 0x0000001021187819 */ /* 0x040fe200000006ff */
[----:B------:R-:W-:Y:S01]  /*15410*/  IMAD.U32 R32, R34, 0x10000, RZ ;  /* 0x0001000022207824 */ /* 0x000fe200078e00ff */
        /* <DEDUP_REMOVED lines=20> */
.L_x_1897:
[----:B------:R-:W-:Y:S05]  /*15560*/  BSYNC B0 ;  /* 0x0000000000007941 */ /* 0x000fea0003800000 */
.L_x_1896:
[----:B-----5:R1:W-:Y:S02]  /*15570*/  STS.128 [R242+0x7000], R20 ;  /* 0x00700014f2007388 */ /* 0x0203e40000000c00 */
.L_x_1883:
[----:B------:R-:W-:Y:S05]  /*15580*/  BSYNC B2 ;  /* 0x0000000000027941 */ /* 0x000fea0003800000 */
.L_x_1882:
        /* <DEDUP_REMOVED lines=25> */
[----:B------:R-:W4:Y:S02]  /*15720*/  LD.E.128 R28, desc[UR6][R28.64] ;  /* 0x000000061c1c7980 */ /* 0x000f24000c101d00 */
[----:B------:R-:W-:-:S04]  /*15730*/  IADD3 R17, P1, R13, R3, RZ ;  /* 0x000000030d117210 */ /* 0x000fc80007f3e0ff */
[----:B------:R-:W-:Y:S02]  /*15740*/  LEA.HI.X.SX32 R13, R13, R4, 0x1, P1 ;  /* 0x000000040d0d7211 */ /* 0x000fe400008f0eff */
[----:B---3--:R-:W-:-:S04]  /*15750*/  LEA R32, P1, R17, R40, 0x1 ;  /* 0x0000002811207211 */ /* 0x008fc800078208ff */
[----:B------:R-:W-:-:S06]  /*15760*/  LEA.HI.X R33, R17, R41, R13, 0x1, P1 ;  /* 0x0000002911217211 */ /* 0x000fcc00008f0c0d */
[----:B------:R-:W3:Y:S01]  /*15770*/  LD.E.128 R32, desc[UR6][R32.64] ;  /* 0x0000000620207980 */ /* 0x000ee2000c101d00 */
[C---:B-----5:R-:W-:Y:S01]  /*15780*/  LOP3.LUT R13, R21.reuse, 0xffff0000, RZ, 0xc0, !PT ;  /* 0xffff0000150d7812 */ /* 0x060fe200078ec0ff */
[----:B------:R-:W-:Y:S01]  /*15790*/  IMAD.U32 R37, R21, 0x10000, RZ ;  /* 0x0001000015257824 */ /* 0x000fe200078e00ff */
[C---:B------:R-:W-:Y:S01]  /*157a0*/  SHF.L.U32 R36, R22.reuse, 0x10, RZ ;  /* 0x0000001016247819 */ /* 0x040fe200000006ff */
[C---:B------:R-:W-:Y:S01]  /*157b0*/  IMAD.U32 R43, R23.reuse, 0x10000, RZ ;  /* 0x00010000172b7824 */ /* 0x040fe200078e00ff */
[----:B------:R-:W-:Y:S02]  /*157c0*/  LOP3.LUT R21, R22, 0xffff0000, RZ, 0xc0, !PT ;  /* 0xffff000016157812 */ /* 0x000fe400078ec0ff */
[C---:B------:R-:W-:Y:S02]  /*157d0*/  SHF.L.U32 R17, R20.reuse, 0x10, RZ ;  /* 0x0000001014117819 */ /* 0x040fe400000006ff */
[----:B------:R-:W-:Y:S02]  /*157e0*/  LOP3.LUT R16, R20, 0xffff0000, RZ, 0xc0, !PT ;  /* 0xffff000014107812 */ /* 0x000fe400078ec0ff */
[----:B------:R-:W-:Y:S01]  /*157f0*/  LOP3.LUT R20, R23, 0xffff0000, RZ, 0xc0, !PT ;  /* 0xffff000017147812 */ /* 0x000fe200078ec0ff */
[C---:B--2---:R-:W-:Y:S01]  /*15800*/  IMAD.U32 R22, R25.reuse, 0x10000, RZ ;  /* 0x0001000019167824 */ /* 0x044fe200078e00ff */
[----:B------:R-:W-:-:S02]  /*15810*/  LOP3.LUT R45, R25, 0xffff0000, RZ, 0xc0, !PT ;  /* 0xffff0000192d7812 */ /* 0x000fc400078ec0ff */
[C---:B------:R-:W-:Y:S02]  /*15820*/  SHF.L.U32 R44, R26.reuse, 0x10, RZ ;  /* 0x000000101a2c7819 */ /* 0x040fe400000006ff */
[----:B------:R-:W-:Y:S02]  /*15830*/  LOP3.LUT R25, R26, 0xffff0000, RZ, 0xc0, !PT ;  /* 0xffff00001a197812 */ /* 0x000fe400078ec0ff */
[----:B------:R-:W-:Y:S02]  /*15840*/  SHF.L.U32 R42, R24, 0x10, RZ ;  /* 0x00000010182a7819 */ /* 0x000fe400000006ff */
[C---:B----4-:R-:W-:Y:S02]  /*15850*/  SHF.L.U32 R47, R28.reuse, 0x10, RZ ;  /* 0x000000101c2f7819 */ /* 0x050fe400000006ff */
[----:B------:R-:W-:Y:S02]  /*15860*/  LOP3.LUT R26, R28, 0xffff0000, RZ, 0xc0, !PT ;  /* 0xffff00001c1a7812 */ /* 0x000fe400078ec0ff */
[----:B------:R-:W-:Y:S01]  /*15870*/  LOP3.LUT R28, R30, 0xffff0000, RZ, 0xc0, !PT ;  /* 0xffff00001e1c7812 */ /* 0x000fe200078ec0ff */
[----:B------:R-:W-:Y:S01]  /*15880*/  @!P0 FADD.FTZ R47, -R47, -RZ ;  /* 0x800000ff2f2f8221 */ /* 0x000fe20000010100 */
[----:B------:R-:W-:Y:S01]  /*15890*/  LOP3.LUT R23, R24, 0xffff0000, RZ, 0xc0, !PT ;  /* 0xffff000018177812 */ /* 0x000fe200078ec0ff */
[C---:B------:R-:W-:Y:S01]  /*158a0*/  IMAD.U32 R24, R27.reuse, 0x10000, RZ ;  /* 0x000100001b187824 */ /* 0x040fe200078e00ff */
[----:B------:R-:W-:Y:S01]  /*158b0*/  LOP3.LUT R46, R27, 0xffff0000, RZ, 0xc0, !PT ;  /* 0xffff00001b2e7812 */ /* 0x000fe200078ec0ff */
[C---:B------:R-:W-:Y:S01]  /*158c0*/  IMAD.U32 R27, R29.reuse, 0x10000, RZ ;  /* 0x000100001d1b7824 */ /* 0x040fe200078e00ff */
[----:B------:R-:W-:Y:S01]  /*158d0*/  LOP3.LUT R48, R29, 0xffff0000, RZ, 0xc0, !PT ;  /* 0xffff00001d307812 */ /* 0x000fe200078ec0ff */
[----:B------:R-:W-:Y:S01]  /*158e0*/  @!P0 FADD.FTZ R28, -R28, -RZ ;  /* 0x800000ff1c1c8221 */ /* 0x000fe20000010100 */
[----:B------:R-:W-:Y:S01]  /*158f0*/  SHF.L.U32 R49, R30, 0x10, RZ ;  /* 0x000000101e317819 */ /* 0x000fe200000006ff */
[C---:B------:R-:W-:Y:S01]  /*15900*/  IMAD.U32 R29, R31.reuse, 0x10000, RZ ;  /* 0x000100001f1d7824 */ /* 0x040fe200078e00ff */
[----:B------:R-:W-:Y:S01]  /*15910*/  LOP3.LUT R31, R31, 0xffff0000, RZ, 0xc0, !PT ;  /* 0xffff00001f1f7812 */ /* 0x000fe200078ec0ff */
[----:B------:R-:W-:Y:S01]  /*15920*/  @!P0 FADD.FTZ R26, -R26, -RZ ;  /* 0x800000ff1a1a8221 */ /* 0x000fe20000010100 */
[----:B------:R-:W-:Y:S01]  /*15930*/  @!P0 FADD.FTZ R27, -R27, -RZ ;  /* 0x800000ff1b1b8221 */ /* 0x000fe20000010100 */
[----:B------:R-:W-:Y:S01]  /*15940*/  @!P0 FADD.FTZ R48, -R48, -RZ ;  /* 0x800000ff30308221 */ /* 0x000fe20000010100 */
[----:B------:R-:W-:Y:S01]  /*15950*/  FMUL.FTZ R28, R25, R28 ;  /* 0x0000001c191c7220 */ /* 0x000fe20000410000 */
[----:B---3--:R-:W-:-:S02]  /*15960*/  IMAD.U32 R25, R33, 0x10000, RZ ;  /* 0x0001000021197824 */ /* 0x008fc400078e00ff */
[----:B------:R-:W-:Y:S01]  /*15970*/  @!P0 FADD.FTZ R49, -R49, -RZ ;  /* 0x800000ff31318221 */ /* 0x000fe20000010100 */
[----:B------:R-:W-:Y:S01]  /*15980*/  @!P0 FADD.FTZ R29, -R29, -RZ ;  /* 0x800000ff1d1d8221 */ /* 0x000fe20000010100 */
[----:B------:R-:W-:Y:S01]  /*15990*/  LOP3.LUT R33, R33, 0xffff0000, RZ, 0xc0, !PT ;  /* 0xffff000021217812 */ /* 0x000fe200078ec0ff */
[----:B------:R-:W-:Y:S01]  /*159a0*/  FMUL.FTZ R23, R23, R26 ;  /* 0x0000001a17177220 */ /* 0x000fe20000410000 */
[----:B------:R-:W-:Y:S01]  /*159b0*/  FMUL.FTZ R22, R22, R27 ;  /* 0x0000001b16167220 */ /* 0x000fe20000410000 */
[----:B------:R-:W-:Y:S01]  /*159c0*/  FMUL.FTZ R48, R45, R48 ;  /* 0x000000302d307220 */ /* 0x000fe20000410000 */
[----:B------:R-:W-:Y:S01]  /*159d0*/  @!P0 FADD.FTZ R31, -R31, -RZ ;  /* 0x800000ff1f1f8221 */ /* 0x000fe20000010100 */
[----:B------:R-:W-:Y:S01]  /*159e0*/  SHF.L.U32 R27, R32, 0x10, RZ ;  /* 0x00000010201b7819 */ /* 0x000fe200000006ff */
[----:B------:R-:W-:Y:S01]  /*159f0*/  FMUL.FTZ R49, R44, R49 ;  /* 0x000000312c317220 */ /* 0x000fe20000410000 */
[----:B------:R-:W-:Y:S01]  /*15a00*/  LOP3.LUT R26, R32, 0xffff0000, RZ, 0xc0, !PT ;  /* 0xffff0000201a7812 */ /* 0x000fe200078ec0ff */
[----:B------:R-:W-:Y:S01]  /*15a10*/  FMUL.FTZ R24, R24, R29 ;  /* 0x0000001d18187220 */ /* 0x000fe20000410000 */
[----:B------:R-:W-:Y:S01]  /*15a20*/  SHF.L.U32 R32, R34, 0x10, RZ ;  /* 0x0000001022207819 */ /* 0x000fe200000006ff */
[----:B------:R-:W-:Y:S01]  /*15a30*/  FMUL.FTZ R42, R42, R47 ;  /* 0x0000002f2a2a7220 */ /* 0x000fe20000410000 */
[----:B------:R-:W-:Y:S01]  /*15a40*/  LOP3.LUT R30, R34, 0xffff0000, RZ, 0xc0, !PT ;  /* 0xffff0000221e7812 */ /* 0x000fe200078ec0ff */
[----:B------:R-:W-:Y:S01]  /*15a50*/  FMUL.FTZ R31, R46, R31 ;  /* 0x0000001f2e1f7220 */ /* 0x000fe20000410000 */
[C---:B------:R-:W-:Y:S01]  /*15a60*/  LOP3.LUT R34, R35.reuse, 0xffff0000, RZ, 0xc0, !PT ;  /* 0xffff000023227812 */ /* 0x040fe200078ec0ff */
        /* <DEDUP_REMOVED lines=14> */
.L_x_1901:
[----:B------:R-:W-:Y:S05]  /*15b50*/  BSYNC B0 ;  /* 0x0000000000007941 */ /* 0x000fea0003800000 */
.L_x_1900:
[----:B-----5:R1:W-:Y:S02]  /*15b60*/  STS.128 [R242+0x1800], R20 ;  /* 0x00180014f2007388 */ /* 0x0203e40000000c00 */
.L_x_1899:
[----:B------:R-:W-:Y:S05]  /*15b70*/  BSYNC B1 ;  /* 0x0000000000017941 */ /* 0x000fea0003800000 */
.L_x_1898:
        /* <DEDUP_REMOVED lines=27> */
[C---:B-----5:R-:W-:Y:S01]  /*15d30*/  SHF.L.U32 R16, R20.reuse, 0x10, RZ ;  /* 0x0000001014107819 */ /* 0x060fe200000006ff */
[----:B------:R-:W-:Y:S01]  /*15d40*/  IMAD.U32 R36, R21, 0x10000, RZ ;  /* 0x0001000015247824 */ /* 0x000fe200078e00ff */
[----:B------:R-:W-:Y:S01]  /*15d50*/  LOP3.LUT R13, R20, 0xffff0000, RZ, 0xc0, !PT ;  /* 0xffff0000140d7812 */ /* 0x000fe200078ec0ff */
[----:B------:R-:W-:Y:S01]  /*15d60*/  IMAD.U32 R42, R23, 0x10000, RZ ;  /* 0x00010000172a7824 */ /* 0x000fe200078e00ff */
[----:B------:R-:W-:Y:S02]  /*15d70*/  LOP3.LUT R12, R21, 0xffff0000, RZ, 0xc0, !PT ;  /* 0xffff0000150c7812 */ /* 0x000fe400078ec0ff */
[----:B------:R-:W-:Y:S02]  /*15d80*/  LOP3.LUT R17, R23, 0xffff0000, RZ, 0xc0, !PT ;  /* 0xffff000017117812 */ /* 0x000fe400078ec0ff */
[C---:B------:R-:W-:Y:S02]  /*15d90*/  SHF.L.U32 R21, R22.reuse, 0x10, RZ ;  /* 0x0000001016157819 */ /* 0x040fe400000006ff */
[----:B------:R-:W-:-:S02]  /*15da0*/  LOP3.LUT R20, R22, 0xffff0000, RZ, 0xc0, !PT ;  /* 0xffff000016147812 */ /* 0x000fc400078ec0ff */
[C---:B--2---:R-:W-:Y:S01]  /*15db0*/  SHF.L.U32 R37, R24.reuse, 0x10, RZ ;  /* 0x0000001018257819 */ /* 0x044fe200000006ff */
[----:B------:R-:W-:Y:S01]  /*15dc0*/  IMAD.U32 R22, R25, 0x10000, RZ ;  /* 0x0001000019167824 */ /* 0x000fe200078e00ff */
[----:B------:R-:W-:Y:S01]  /*15dd0*/  LOP3.LUT R23, R24, 0xffff0000, RZ, 0xc0, !PT ;  /* 0xffff000018177812 */ /* 0x000fe200078ec0ff */
[----:B------:R-:W-:Y:S01]  /*15de0*/  IMAD.U32 R24, R27, 0x10000, RZ ;  /* 0x000100001b187824 */ /* 0x000fe200078e00ff */
[----:B------:R-:W-:Y:S02]  /*15df0*/  LOP3.LUT R44, R25, 0xffff0000, RZ, 0xc0, !PT ;  /* 0xffff0000192c7812 */ /* 0x000fe400078ec0ff */
[----:B------:R-:W-:Y:S02]  /*15e00*/  LOP3.LUT R45, R27, 0xffff0000, RZ, 0xc0, !PT ;  /* 0xffff00001b2d7812 */ /* 0x000fe400078ec0ff */
[C---:B------:R-:W-:Y:S01]  /*15e10*/  SHF.L.U32 R43, R26.reuse, 0x10, RZ ;  /* 0x000000101a2b7819 */ /* 0x040fe200000006ff */
[----:B----4-:R-:W-:Y:S01]  /*15e20*/  IMAD.U32 R27, R29, 0x10000, RZ ;  /* 0x000100001d1b7824 */ /* 0x010fe200078e00ff */
[----:B------:R-:W-:-:S02]  /*15e30*/  LOP3.LUT R25, R26, 0xffff0000, RZ, 0xc0, !PT ;  /* 0xffff00001a197812 */ /* 0x000fc400078ec0ff */
[C---:B------:R-:W-:Y:S01]  /*15e40*/  LOP3.LUT R26, R28.reuse, 0xffff0000, RZ, 0xc0, !PT ;  /* 0xffff00001c1a7812 */ /* 0x040fe200078ec0ff */
[----:B------:R-:W-:Y:S01]  /*15e50*/  @!P0 FADD.FTZ R27, -R27, -RZ ;  /* 0x800000ff1b1b8221 */ /* 0x000fe20000010100 */
[----:B------:R-:W-:Y:S01]  /*15e60*/  LOP3.LUT R47, R29, 0xffff0000, RZ, 0xc0, !PT ;  /* 0xffff00001d2f7812 */ /* 0x000fe200078ec0ff */
[----:B------:R-:W-:Y:S01]  /*15e70*/  IMAD.U32 R29, R31, 0x10000, RZ ;  /* 0x000100001f1d7824 */ /* 0x000fe200078e00ff */
[----:B------:R-:W-:Y:S01]  /*15e80*/  SHF.L.U32 R46, R28, 0x10, RZ ;  /* 0x000000101c2e7819 */ /* 0x000fe200000006ff */
[----:B------:R-:W-:Y:S01]  /*15e90*/  @!P0 FADD.FTZ R26, -R26, -RZ ;  /* 0x800000ff1a1a8221 */ /* 0x000fe20000010100 */
[C---:B------:R-:W-:Y:S01]  /*15ea0*/  SHF.L.U32 R48, R30.reuse, 0x10, RZ ;  /* 0x000000101e307819 */ /* 0x040fe200000006ff */
[----:B------:R-:W-:Y:S01]  /*15eb0*/  @!P0 FADD.FTZ R29, -R29, -RZ ;  /* 0x800000ff1d1d8221 */ /* 0x000fe20000010100 */
[----:B------:R-:W-:Y:S01]  /*15ec0*/  LOP3.LUT R28, R30, 0xffff0000, RZ, 0xc0, !PT ;  /* 0xffff00001e1c7812 */ /* 0x000fe200078ec0ff */
[----:B------:R-:W-:Y:S01]  /*15ed0*/  @!P0 FADD.FTZ R47, -R47, -RZ ;  /* 0x800000ff2f2f8221 */ /* 0x000fe20000010100 */
[----:B------:R-:W-:Y:S01]  /*15ee0*/  LOP3.LUT R30, R31, 0xffff0000, RZ, 0xc0, !PT ;  /* 0xffff00001f1e7812 */ /* 0x000fe200078ec0ff */
[----:B------:R-:W-:Y:S01]  /*15ef0*/  FMUL.FTZ R27, R22, R27 ;  /* 0x0000001b161b7220 */ /* 0x000fe20000410000 */
[----:B------:R-:W-:Y:S01]  /*15f00*/  @!P0 FADD.FTZ R46, -R46, -RZ ;  /* 0x800000ff2e2e8221 */ /* 0x000fe20000010100 */
[----:B------:R-:W-:Y:S01]  /*15f10*/  @!P0 FADD.FTZ R48, -R48, -RZ ;  /* 0x800000ff30308221 */ /* 0x000fe20000010100 */
[----:B------:R-:W-:Y:S01]  /*15f20*/  @!P0 FADD.FTZ R28, -R28, -RZ ;  /* 0x800000ff1c1c8221 */ /* 0x000fe20000010100 */
[----:B---3--:R-:W-:-:S02]  /*15f30*/  IMAD.U32 R22, R33, 0x10000, RZ ;  /* 0x0001000021167824 */ /* 0x008fc400078e00ff */
[----:B------:R-:W-:Y:S01]  /*15f40*/  FMUL.FTZ R26, R23, R26 ;  /* 0x0000001a171a7220 */ /* 0x000fe20000410000 */
[----:B------:R-:W-:Y:S01]  /*15f50*/  FMUL.FTZ R29, R24, R29 ;  /* 0x0000001d181d7220 */ /* 0x000fe20000410000 */
[----:B------:R-:W-:Y:S01]  /*15f60*/  LOP3.LUT R33, R33, 0xffff0000, RZ, 0xc0, !PT ;  /* 0xffff000021217812 */ /* 0x000fe200078ec0ff */
[----:B------:R-:W-:Y:S01]  /*15f70*/  FMUL.FTZ R47, R44, R47 ;  /* 0x0000002f2c2f7220 */ /* 0x000fe20000410000 */
[C---:B------:R-:W-:Y:S01]  /*15f80*/  SHF.L.U32 R24, R32.reuse, 0x10, RZ ;  /* 0x0000001020187819 */ /* 0x040fe200000006ff */
[----:B------:R-:W-:Y:S01]  /*15f90*/  FMUL.FTZ R37, R37, R46 ;  /* 0x0000002e25257220 */ /* 0x000fe20000410000 */
[----:B------:R-:W-:Y:S01]  /*15fa0*/  LOP3.LUT R23, R32, 0xffff0000, RZ, 0xc0, !PT ;  /* 0xffff000020177812 */ /* 0x000fe200078ec0ff */
[----:B------:R-:W-:Y:S01]  /*15fb0*/  @!P0 FADD.FTZ R30, -R30, -RZ ;  /* 0x800000ff1e1e8221 */ /* 0x000fe20000010100 */
[C---:B------:R-:W-:Y:S01]  /*15fc0*/  SHF.L.U32 R32, R34.reuse, 0x10, RZ ;  /* 0x0000001022207819 */ /* 0x040fe200000006ff */
[----:B------:R-:W-:Y:S01]  /*15fd0*/  FMUL.FTZ R48, R43, R48 ;  /* 0x000000302b307220 */ /* 0x000fe20000410000 */
[----:B------:R-:W-:Y:S01]  /*15fe0*/  LOP3.LUT R31, R34, 0xffff0000, RZ, 0xc0, !PT ;  /* 0xffff0000221f7812 */ /* 0x000fe200078ec0ff */
[----:B------:R-:W-:Y:S01]  /*15ff0*/  FMUL.FTZ R25, R25, R28 ;  /* 0x0000001c19197220 */ /* 0x000fe20000410000 */
[----:B------:R-:W-:Y:S01]  /*16000*/  FFMA.FTZ R22, R36, R22, R27 ;  /* 0x0000001624167223 */ /* 0x000fe2000001001b */
[----:B------:R-:W-:Y:S01]  /*16010*/  FFMA.FTZ R33, R12, R33, R47 ;  /* 0x000000210c217223 */ /* 0x000fe2000001002f */
[----:B------:R-:W-:Y:S01]  /*16020*/  LOP3.LUT R34, R35, 0xffff0000, RZ, 0xc0, !PT ;  /* 0xffff000023227812 */ /* 0x000fe200078ec0ff */
[----:B------:R-:W-:Y:S01]  /*16030*/  FMUL.FTZ R30, R45, R30 ;  /* 0x0000001e2d1e7220 */ /* 0x000fe20000410000 */
[----:B------:R-:W-:-:S02]  /*16040*/  IMAD.U32 R28, R35, 0x10000, RZ ;  /* 0x00010000231c7824 */ /* 0x000fc400078e00ff */
[----:B------:R-:W-:Y:S01]  /*16050*/  FFMA.FTZ R16, R16, R24, R37 ;  /* 0x0000001810107223 */ /* 0x000fe20000010025 */
[----:B------:R-:W-:Y:S01]  /*16060*/  FFMA.FTZ R13, R13, R23, R26 ;  /* 0x000000170d0d7223 */ /* 0x000fe2000001001a */
[----:B------:R-:W-:Y:S01]  /*16070*/  FFMA.FTZ R21, R21, R32, R48 ;  /* 0x0000002015157223 */ /* 0x000fe20000010030 */
[----:B------:R-:W-:Y:S01]  /*16080*/  FFMA.FTZ R20, R20, R31, R25 ;  /* 0x0000001f14147223 */ /* 0x000fe20000010019 */
[----:B------:R-:W-:Y:S01]  /*16090*/  F2FP.BF16.F32.PACK_AB R22, R33, R22 ;  /* 0x000000162116723e */ /* 0x000fe200000010ff */
[----:B------:R-:W-:Y:S01]  /*160a0*/  FFMA.FTZ R28, R42, R28, R29 ;  /* 0x0000001c2a1c7223 */ /* 0x000fe2000001001d */
[----:B------:R-:W-:Y:S01]  /*160b0*/  FFMA.FTZ R17, R17, R34, R30 ;  /* 0x0000002211117223 */ /* 0x000fe2000001001e */
[----:B------:R-:W-:Y:S02]  /*160c0*/  F2FP.BF16.F32.PACK_AB R13, R13, R16 ;  /* 0x000000100d0d723e */ /* 0x000fe400000010ff */
[----:B------:R-:W-:Y:S01]  /*160d0*/  F2FP.BF16.F32.PACK_AB R12, R20, R21 ;  /* 0x00000015140c723e */ /* 0x000fe200000010ff */
[----:B------:R-:W-:Y:S01]  /*160e0*/  IMAD.MOV.U32 R21, RZ, RZ, R22 ;  /* 0x000000ffff157224 */ /* 0x000fe200078e0016 */
[----:B------:R-:W-:-:S02]  /*160f0*/  F2FP.BF16.F32.PACK_AB R23, R17, R28 ;  /* 0x0000001c1117723e */ /* 0x000fc400000010ff */
[----:B------:R-:W-:Y:S02]  /*16100*/  MOV R20, R13 ;  /* 0x0000000d00147202 */ /* 0x000fe40000000f00 */
[----:B------:R-:W-:Y:S02]  /*16110*/  MOV R22, R12 ;  /* 0x0000000c00167202 */ /* 0x000fe40000000f00 */
.L_x_1905:
[----:B------:R-:W-:Y:S05]  /*16120*/  BSYNC B0 ;  /* 0x0000000000007941 */ /* 0x000fea0003800000 */
.L_x_1904:
[----:B-----5:R1:W-:Y:S02]  /*16130*/  STS.128 [R242+0x3800], R20 ;  /* 0x00380014f2007388 */ /* 0x0203e40000000c00 */
.L_x_1903:
[----:B------:R-:W-:Y:S05]  /*16140*/  BSYNC B1 ;  /* 0x0000000000017941 */ /* 0x000fea0003800000 */
.L_x_1902:
        /* <DEDUP_REMOVED lines=44> */
[----:B------:R-:W-:-:S02]  /*16410*/  LOP3.LUT R26, R28, 0xffff0000, RZ, 0xc0, !PT ;  /* 0xffff00001c1a7812 */ /* 0x000fc400078ec0ff */
[----:B------:R-:W-:Y:S01]  /*16420*/  SHF.L.U32 R45, R28, 0x10, RZ ;  /* 0x000000101c2d7819 */ /* 0x000fe200000006ff */
[----:B------:R-:W-:Y:S01]  /*16430*/  @!P0 FADD.FTZ R27, -R27, -RZ ;  /* 0x800000ff1b1b8221 */ /* 0x000fe20000010100 */
[----:B------:R-:W-:Y:S01]  /*16440*/  LOP3.LUT R28, R30, 0xffff0000, RZ, 0xc0, !PT ;  /* 0xffff00001e1c7812 */ /* 0x000fe200078ec0ff */
[----:B------:R-:W-:Y:S01]  /*16450*/  @!P0 FADD.FTZ R26, -R26, -RZ ;  /* 0x800000ff1a1a8221 */ /* 0x000fe20000010100 */
[----:B------:R-:W-:Y:S01]  /*16460*/  LOP3.LUT R46, R29, 0xffff0000, RZ, 0xc0, !PT ;  /* 0xffff00001d2e7812 */ /* 0x000fe200078ec0ff */
[----:B------:R-:W-:Y:S01]  /*16470*/  IMAD.U32 R29, R31, 0x10000, RZ ;  /* 0x000100001f1d7824 */ /* 0x000fe200078e00ff */
[----:B------:R-:W-:Y:S01]  /*16480*/  SHF.L.U32 R47, R30, 0x10, RZ ;  /* 0x000000101e2f7819 */ /* 0x000fe200000006ff */
[----:B------:R-:W-:Y:S01]  /*16490*/  @!P0 FADD.FTZ R45, -R45, -RZ ;  /* 0x800000ff2d2d8221 */ /* 0x000fe20000010100 */
[----:B------:R-:W-:Y:S01]  /*164a0*/  LOP3.LUT R31, R31, 0xffff0000, RZ, 0xc0, !PT ;  /* 0xffff00001f1f7812 */ /* 0x000fe200078ec0ff */
[----:B------:R-:W-:Y:S01]  /*164b0*/  @!P0 FADD.FTZ R28, -R28, -RZ ;  /* 0x800000ff1c1c8221 */ /* 0x000fe20000010100 */
[----:B------:R-:W-:Y:S01]  /*164c0*/  FMUL.FTZ R23, R23, R26 ;  /* 0x0000001a17177220 */ /* 0x000fe20000410000 */
[----:B------:R-:W-:Y:S01]  /*164d0*/  FMUL.FTZ R22, R22, R27 ;  /* 0x0000001b16167220 */ /* 0x000fe20000410000 */
[----:B------:R-:W-:Y:S01]  /*164e0*/  @!P0 FADD.FTZ R47, -R47, -RZ ;  /* 0x800000ff2f2f8221 */ /* 0x000fe20000010100 */
[----:B------:R-:W-:Y:S01]  /*164f0*/  @!P0 FADD.FTZ R29, -R29, -RZ ;  /* 0x800000ff1d1d8221 */ /* 0x000fe20000010100 */
[----:B---3--:R-:W-:Y:S01]  /*16500*/  SHF.L.U32 R27, R32, 0x10, RZ ;  /* 0x00000010201b7819 */ /* 0x008fe200000006ff */
[----:B------:R-:W-:Y:S01]  /*16510*/  @!P0 FADD.FTZ R46, -R46, -RZ ;  /* 0x800000ff2e2e8221 */ /* 0x000fe20000010100 */
[----:B------:R-:W-:Y:S01]  /*16520*/  LOP3.LUT R26, R32, 0xffff0000, RZ, 0xc0, !PT ;  /* 0xffff0000201a7812 */ /* 0x000fe200078ec0ff */
[----:B------:R-:W-:Y:S01]  /*16530*/  FMUL.FTZ R36, R36, R45 ;  /* 0x0000002d24247220 */ /* 0x000fe20000410000 */
[----:B------:R-:W-:Y:S01]  /*16540*/  @!P0 FADD.FTZ R31, -R31, -RZ ;  /* 0x800000ff1f1f8221 */ /* 0x000fe20000010100 */
[----:B------:R-:W-:Y:S01]  /*16550*/  FMUL.FTZ R28, R25, R28 ;  /* 0x0000001c191c7220 */ /* 0x000fe20000410000 */
[C---:B------:R-:W-:Y:S01]  /*16560*/  IMAD.U32 R25, R33.reuse, 0x10000, RZ ;  /* 0x0001000021197824 */ /* 0x040fe200078e00ff */
[----:B------:R-:W-:Y:S01]  /*16570*/  SHF.L.U32 R32, R34, 0x10, RZ ;  /* 0x0000001022207819 */ /* 0x000fe200000006ff */
[----:B------:R-:W-:Y:S01]  /*16580*/  FMUL.FTZ R47, R42, R47 ;  /* 0x0000002f2a2f7220 */ /* 0x000fe20000410000 */
[----:B------:R-:W-:Y:S01]  /*16590*/  LOP3.LUT R30, R34, 0xffff0000, RZ, 0xc0, !PT ;  /* 0xffff0000221e7812 */ /* 0x000fe200078ec0ff */
[----:B------:R-:W-:Y:S01]  /*165a0*/  FMUL.FTZ R24, R24, R29 ;  /* 0x0000001d18187220 */ /* 0x000fe20000410000 */
[----:B------:R-:W-:Y:S01]  /*165b0*/  LOP3.LUT R33, R33, 0xffff0000, RZ, 0xc0, !PT ;  /* 0xffff000021217812 */ /* 0x000fe200078ec0ff */
[----:B------:R-:W-:Y:S01]  /*165c0*/  FMUL.FTZ R46, R43, R46 ;  /* 0x0000002e2b2e7220 */ /* 0x000fe20000410000 */
[C---:B------:R-:W-:Y:S01]  /*165d0*/  LOP3.LUT R34, R35.reuse, 0xffff0000, RZ, 0xc0, !PT ;  /* 0xffff000023227812 */ /* 0x040fe200078ec0ff */
        /* <DEDUP_REMOVED lines=15> */
.L_x_1909:
[----:B------:R-:W-:Y:S05]  /*166d0*/  BSYNC B0 ;  /* 0x0000000000007941 */ /* 0x000fea0003800000 */
.L_x_1908:
[----:B-----5:R1:W-:Y:S02]  /*166e0*/  STS.128 [R242+0x5800], R20 ;  /* 0x00580014f2007388 */ /* 0x0203e40000000c00 */
.L_x_1907:
[----:B------:R-:W-:Y:S05]  /*166f0*/  BSYNC B1 ;  /* 0x0000000000017941 */ /* 0x000fea0003800000 */
.L_x_1906:
        /* <DEDUP_REMOVED lines=18> */
[C---:B------:R-:W-:Y:S01]  /*16820*/  LEA R24, P1, R7.reuse, R38, 0x1 ;  /* 0x0000002607187211 */ /* 0x040fe200078208ff */
[----:B-1----:R-:W2:Y:S03]  /*16830*/  LD.E.128 R12, desc[UR6][R12.64] ;  /* 0x000000060c0c7980 */ /* 0x002ea6000c101d00 */
        /* <DEDUP_REMOVED lines=23> */
[----:B---3--:R-:W-:Y:S01]  /*169b0*/  LOP3.LUT R32, R15, 0xffff0000, RZ, 0xc0, !PT ;  /* 0xffff00000f207812 */ /* 0x008fe200078ec0ff */
[----:B----4-:R-:W-:Y:S01]  /*169c0*/  IMAD.U32 R23, R24, 0x10000, RZ ;  /* 0x0001000018177824 */ /* 0x010fe200078e00ff */
[----:B------:R-:W-:Y:S01]  /*169d0*/  LOP3.LUT R13, R14, 0xffff0000, RZ, 0xc0, !PT ;  /* 0xffff00000e0d7812 */ /* 0x000fe200078ec0ff */
[----:B------:R-:W-:Y:S01]  /*169e0*/  IMAD.U32 R34, R26, 0x10000, RZ ;  /* 0x000100001a227824 */ /* 0x000fe200078e00ff */
        /* <DEDUP_REMOVED lines=42> */
.L_x_1911:
[----:B------:R-:W-:Y:S05]  /*16c90*/  BSYNC B0 ;  /* 0x0000000000007941 */ /* 0x000fea0003800000 */
.L_x_1910:
[----:B-----5:R1:W-:Y:S01]  /*16ca0*/  STS.128 [R242+0x7800], R20 ;  /* 0x00780014f2007388 */ /* 0x0203e20000000c00 */
[----:B------:R-:W-:Y:S05]  /*16cb0*/  BRA `(.L_x_1835) ;  /* 0x0000000800547947 */ /* 0x000fea0003800000 */
.L_x_1785:
[----:B------:R-:W-:Y:S01]  /*16cc0*/  IMAD.IADD R79, R240, 0x1, -R79 ;  /* 0x00000001f04f7824 */ /* 0x000fe200078e0a4f */
[----:B------:R-:W-:Y:S01]  /*16cd0*/  BSSY B0, `(.L_x_1912) ;  /* 0x0000029000007945 */ /* 0x000fe20003800000 */
[C---:B------:R-:W-:Y:S01]  /*16ce0*/  VIADD R0, R184.reuse, 0x10 ;  /* 0x00000010b8007836 */ /* 0x040fe20000000000 */
[----:B------:R-:W-:Y:S01]  /*16cf0*/  ISETP.GE.AND P2, PT, R11, R77, PT ;  /* 0x0000004d0b00720c */ /* 0x000fe20003f46270 */
        /* <DEDUP_REMOVED lines=38> */
.L_x_1913:
[----:B------:R-:W-:Y:S05]  /*16f60*/  BSYNC B0 ;  /* 0x0000000000007941 */ /* 0x000fea0003800000 */
.L_x_1912:
        /* <DEDUP_REMOVED lines=35> */
.L_x_1915:
[----:B------:R-:W-:Y:S05]  /*171a0*/  BSYNC B0 ;  /* 0x0000000000007941 */ /* 0x000fea0003800000 */
.L_x_1914:
[----:B------:R-:W-:Y:S04]  /*171b0*/  BSSY B0, `(.L_x_1916) ;  /* 0x0000022000007945 */ /* 0x000fe80003800000 */
[----:B------:R-:W-:Y:S05]  /*171c0*/  @P5 BRA `(.L_x_1917) ;  /* 0x0000000000805947 */ /* 0x000fea0003800000 */
[----:B------:R-:W-:Y:S02]  /*171d0*/  ISETP.GE.AND P5, PT, R16, R77, PT ;  /* 0x0000004d1000720c */ /* 0x000fe40003fa6270 */
[----:B------:R-:W-:-:S04]  /*171e0*/  LEA R5, P3, R194, R190, 0x5 ;  /* 0x000000bec2057211 */ /* 0x000fc800078628ff */
[----:B----4-:R-:W-:Y:S02]  /*171f0*/  LEA.HI.X R3, R194, R193, R195, 0x5, P3 ;  /* 0x000000c1c2037211 */ /* 0x010fe400018f2cc3 */
[----:B-1-3-5:R-:W-:-:S04]  /*17200*/  @!P0 LEA R12, P4, R5, R196, 0x1 ;  /* 0x000000c4050c8211 */ /* 0x02afc800078808ff */
        /* <DEDUP_REMOVED lines=28> */
.L_x_1917:
[----:B------:R-:W-:Y:S05]  /*173d0*/  BSYNC B0 ;  /* 0x0000000000007941 */ /* 0x000fea0003800000 */
.L_x_1916:
[----:B------:R-:W-:Y:S05]  /*173e0*/  @P6 BRA `(.L_x_1835) ;  /* 0x0000000000886947 */ /* 0x000fea0003800000 */
[----:B------:R-:W-:Y:S01]  /*173f0*/  ISETP.GE.AND P5, PT, R16, R77, PT ;  /* 0x0000004d1000720c */ /* 0x000fe20003fa6270 */
[----:B------:R-:W-:Y:S02]  /*17400*/  IMAD.MOV.U32 R191, RZ, RZ, R193 ;  /* 0x000000ffffbf7224 */ /* 0x000fe400078e00c1 */
[----:B--2-4-:R-:W-:Y:S02]  /*17410*/  IMAD R2, R195, 0x30, RZ ;  /* 0x00000030c3027824 */ /* 0x014fe400078e02ff */
[----:B------:R-:W-:-:S04]  /*17420*/  IMAD.WIDE.U32 R194, R194, 0x30, R190 ;  /* 0x00000030c2c27825 */ /* 0x000fc800078e00be */
[----:B------:R-:W-:Y:S01]  /*17430*/  IMAD.IADD R3, R2, 0x1, R195 ;  /* 0x0000000102037824 */ /* 0x000fe200078e02c3 */
[CC--:B-1-3-5:R-:W-:Y:S02]  /*17440*/  @!P0 LEA R10, P4, R194.reuse, R196.reuse, 0x1 ;  /* 0x000000c4c20a8211 */ /* 0x0eafe400078808ff */
        /* <DEDUP_REMOVED lines=28> */
.L_x_1835:
[----:B------:R-:W-:Y:S05]  /*17610*/  BSYNC B3 ;  /* 0x0000000000037941 */ /* 0x000fea0003800000 */
.L_x_1784:
[----:B--2-4-:R-:W-:Y:S01]  /*17620*/  VIADD R2, R166, 0xffffffff ;  /* 0xffffffffa6027836 */ /* 0x014fe20000000000 */
[----:B------:R-:W-:Y:S01]  /*17630*/  BSSY B0, `(.L_x_1918) ;  /* 0x0000024000007945 */ /* 0x000fe20003800000 */
[----:B------:R-:W-:Y:S02]  /*17640*/  LOP3.LUT R246, R75, 0xff, RZ, 0xc0, !PT ;  /* 0x000000ff4bf67812 */ /* 0x000fe400078ec0ff */
[----:B------:R-:W-:-:S04]  /*17650*/  IMAD.SHL.U32 R3, R2, 0x40, RZ ;  /* 0x0000004002037824 */ /* 0x000fc800078e00ff */
[----:B-1----:R-:W-:-:S05]  /*17660*/  IMAD.IADD R5, R70, 0x1, -R3 ;  /* 0x0000000146057824 */ /* 0x002fca00078e0a03 */
        /* <DEDUP_REMOVED lines=8> */
[----:B---3--:R-:W-:Y:S01]  /*176f0*/  @P1 IMAD.MOV.U32 R12, RZ, RZ, R236 ;  /* 0x000000ffff0c1224 */ /* 0x008fe200078e00ec */
        /* <DEDUP_REMOVED lines=23> */
.L_x_1919:
[----:B------:R-:W-:Y:S05]  /*17870*/  BSYNC B0 ;  /* 0x0000000000007941 */ /* 0x000fea0003800000 */
.L_x_1918:
[----:B------:R-:W-:Y:S04]  /*17880*/  BSSY B0, `(.L_x_1920) ;  /* 0x0000025000007945 */ /* 0x000fe80003800000 */
[----:B------:R-:W-:Y:S05]  /*17890*/  @P5 BRA `(.L_x_1921) ;  /* 0x00000000008c5947 */ /* 0x000fea0003800000 */
[C---:B------:R-:W-:Y:S02]  /*178a0*/  LOP3.LUT R4, R246.reuse, 0x1, RZ, 0xc0, !PT ;  /* 0x00000001f6047812 */ /* 0x040fe400078ec0ff */
[----:B------:R-:W-:Y:S02]  /*178b0*/  LOP3.LUT P5, RZ, R246, 0x2, RZ, 0xc0, !PT ;  /* 0x00000002f6ff7812 */ /* 0x000fe400078ac0ff */
[----:B------:R-:W-:Y:S02]  /*178c0*/  ISETP.NE.U32.AND P6, PT, R4, 0x1, PT ;  /* 0x000000010400780c */ /* 0x000fe40003fc5070 */
[----:B------:R-:W-:Y:S02]  /*178d0*/  LOP3.LUT P3, RZ, R246, 0x4, RZ, 0xc0, !PT ;  /* 0x00000004f6ff7812 */ /* 0x000fe4000786c0ff */
[----:B-----5:R-:W-:-:S05]  /*178e0*/  IADD3 R9, P1, R233, R176, RZ ;  /* 0x000000b0e9097210 */ /* 0x020fca0007f3e0ff */
[----:B------:R-:W-:Y:S02]  /*178f0*/  IMAD.X R7, R234, 0x1, R175, P1 ;  /* 0x00000001ea077824 */ /* 0x000fe400008e06af */
[----:B---3--:R-:W-:Y:S02]  /*17900*/  @P5 LEA R14, P1, R9, R178, 0x1 ;  /* 0x000000b2090e5211 */ /* 0x008fe400078208ff */
[----:B------:R-:W-:Y:S02]  /*17910*/  @!P6 LEA R16, P2, R233, R236, 0x1 ;  /* 0x000000ece910e211 */ /* 0x000fe400078408ff */
[----:B------:R-:W-:Y:S02]  /*17920*/  @P5 LEA.HI.X R15, R9, R179, R7, 0x1, P1 ;  /* 0x000000b3090f5211 */ /* 0x000fe400008f0c07 */
[----:B------:R-:W-:Y:S02]  /*17930*/  @!P6 LEA.HI.X R17, R233, R237, R234, 0x1, P2 ;  /* 0x000000ede911e211 */ /* 0x000fe400010f0cea */
[----:B------:R-:W-:-:S02]  /*17940*/  LOP3.LUT P2, RZ, R246, 0x8, RZ, 0xc0, !PT ;  /* 0x00000008f6ff7812 */ /* 0x000fc4000784c0ff */
[CC--:B-1----:R-:W-:Y:S01]  /*17950*/  @P3 LEA R12, P1, R9.reuse, R178.reuse, 0x1 ;  /* 0x000000b2090c3211 */ /* 0x0c2fe200078208ff */
        /* <DEDUP_REMOVED lines=23> */
.L_x_1921:
[----:B------:R-:W-:Y:S05]  /*17ad0*/  BSYNC B0 ;  /* 0x0000000000007941 */ /* 0x000fea0003800000 */
.L_x_1920:
        /* <DEDUP_REMOVED lines=9> */
[----:B-----5:R-:W-:-:S05]  /*17b70*/  LEA R9, P1, R64, R176, 0x5 ;  /* 0x000000b040097211 */ /* 0x020fca00078228ff */
[----:B-123--:R-:W-:-:S04]  /*17b80*/  @!P6 LEA R10, P3, R4, R236, 0x1 ;  /* 0x000000ec040ae211 */ /* 0x00efc800078608ff */
        /* <DEDUP_REMOVED lines=28> */
.L_x_1923:
[----:B------:R-:W-:Y:S05]  /*17d50*/  BSYNC B0 ;  /* 0x0000000000007941 */ /* 0x000fea0003800000 */
.L_x_1922:
        /* <DEDUP_REMOVED lines=8> */
[----:B-1234-:R-:W-:-:S04]  /*17de0*/  IMAD.WIDE.U32 R10, R64, 0x30, R174 ;  /* 0x00000030400a7825 */ /* 0x01efc800078e00ae */
[----:B------:R-:W-:-:S04]  /*17df0*/  IMAD.IADD R7, R11, 0x1, R4 ;  /* 0x000000010b077824 */ /* 0x000fc800078e0204 */
        /* <DEDUP_REMOVED lines=31> */
.L_x_1926:
[----:B------:R2:W-:Y:S02]  /*17ff0*/  STS.128 [R242+0xf800], RZ ;  /* 0x00f800fff2007388 */ /* 0x0005e40000000c00 */
.L_x_1925:
[----:B------:R-:W-:Y:S05]  /*18000*/  BSYNC B0 ;  /* 0x0000000000007941 */ /* 0x000fea0003800000 */
.L_x_1924:
        /* <DEDUP_REMOVED lines=40> */
.L_x_1928:
[----:B------:R-:W-:Y:S05]  /*18290*/  BSYNC B0 ;  /* 0x0000000000007941 */ /* 0x000fea0003800000 */
.L_x_1927:
        /* <DEDUP_REMOVED lines=10> */
[----:B-1----:R-:W-:-:S05]  /*18340*/  IADD3 R7, P1, R231, R180, RZ ;  /* 0x000000b4e7077210 */ /* 0x002fca0007f3e0ff */
[----:B------:R-:W-:Y:S02]  /*18350*/  IMAD.X R5, R232, 0x1, R183, P1 ;  /* 0x00000001e8057824 */ /* 0x000fe400008e06b7 */
[----:B--234-:R-:W-:Y:S02]  /*18360*/  @P5 LEA R10, P1, R7, R186, 0x1 ;  /* 0x000000ba070a5211 */ /* 0x01cfe400078208ff */
[----:B------:R-:W-:Y:S02]  /*18370*/  @!P6 LEA R12, P2, R231, R188, 0x1 ;  /* 0x000000bce70ce211 */ /* 0x000fe400078408ff */
        /* <DEDUP_REMOVED lines=8> */
[C---:B-----5:R-:W-:Y:S01]  /*18400*/  @P3 LEA.HI.X R9, R7.reuse, R187, R5, 0x1, P1 ;  /* 0x000000bb07093211 */ /* 0x060fe200008f0c05 */
        /* <DEDUP_REMOVED lines=18> */
.L_x_1930:
[----:B------:R-:W-:Y:S05]  /*18530*/  BSYNC B0 ;  /* 0x0000000000007941 */ /* 0x000fea0003800000 */
.L_x_1929:
        /* <DEDUP_REMOVED lines=12> */
[----:B-1----:R-:W-:-:S02]  /*18600*/  SHF.L.U64.HI R4, R66, 0x5, R67 ;  /* 0x0000000542047819 */ /* 0x002fc40000010243 */
[----:B------:R-:W-:-:S05]  /*18610*/  LEA R5, P1, R66, R180, 0x5 ;  /* 0x000000b442057211 */ /* 0x000fca00078228ff */
[----:B------:R-:W-:-:S04]  /*18620*/  @!P6 LEA R6, P3, R0, R188, 0x1 ;  /* 0x000000bc0006e211 */ /* 0x000fc800078608ff */
[----:B------:R-:W-:Y:S02]  /*18630*/  @!P6 LEA.HI.X R7, R0, R189, R4, 0x1, P3 ;  /* 0x000000bd0007e211 */ /* 0x000fe400018f0c04 */
[----:B------:R-:W-:Y:S02]  /*18640*/  LEA.HI.X R0, R66, R183, R67, 0x5, P1 ;  /* 0x000000b742007211 */ /* 0x000fe400008f2c43 */
[CC--:B--234-:R-:W-:Y:S01]  /*18650*/  @P5 LEA R10, P1, R5.reuse, R186.reuse, 0x1 ;  /* 0x000000ba050a5211 */ /* 0x0dcfe200078208ff */
        /* <DEDUP_REMOVED lines=8> */
[CCC-:B-----5:R-:W-:Y:S01]  /*186e0*/  @P4 LEA.HI.X R9, R5.reuse, R187.reuse, R0.reuse, 0x1, P3 ;  /* 0x000000bb05094211 */ /* 0x1e0fe200018f0c00 */
        /* <DEDUP_REMOVED lines=16> */
.L_x_1932:
[----:B------:R-:W-:Y:S05]  /*187f0*/  BSYNC B0 ;  /* 0x0000000000007941 */ /* 0x000fea0003800000 */
.L_x_1931:
[----:B------:R2:W-:Y:S01]  /*18800*/  @P0 STS.128 [R242+0x11800], RZ ;  /* 0x011800fff2000388 */ /* 0x0005e20000000c00 */
[----:B-1----:R-:W-:Y:S01]  /*18810*/  SHF.R.S32.HI R5, RZ, 0x1f, R68 ;  /* 0x0000001fff057819 */ /* 0x002fe20000011444 */
        /* <DEDUP_REMOVED lines=15> */
[-C--:B--234-:R-:W-:Y:S02]  /*18910*/  @P2 LEA R12, P4, R182, R186.reuse, 0x1 ;  /* 0x000000bab60c2211 */ /* 0x09cfe400078808ff */
[----:B-----5:R-:W-:Y:S02]  /*18920*/  @!P3 IMAD.WIDE.U32 R8, R66, 0x60, R188 ;  /* 0x000000604208b825 */ /* 0x020fe400078e00bc */
        /* <DEDUP_REMOVED lines=29> */
.L_x_1935:
[----:B------:R2:W-:Y:S02]  /*18b00*/  STS.128 [R242+0x17800], RZ ;  /* 0x017800fff2007388 */ /* 0x0005e40000000c00 */
.L_x_1934:
[----:B------:R-:W-:Y:S05]  /*18b10*/  BSYNC B0 ;  /* 0x0000000000007941 */ /* 0x000fea0003800000 */
.L_x_1933:
[C---:B------:R-:W-:Y:S01]  /*18b20*/  IMAD.SHL.U32 R0, R69.reuse, 0x40, RZ ;  /* 0x0000004045007824 */ /* 0x040fe200078e00ff */
[----:B------:R-:W-:Y:S01]  /*18b30*/  R2P PR, R69, 0x6 ;  /* 0x0000000645007804 */ /* 0x000fe20000000000 */
[----:B------:R-:W-:Y:S01]  /*18b40*/  IMAD.SHL.U32 R184, R184, 0x8, RZ ;  /* 0x00000008b8b87824 */ /* 0x000fe200078e00ff */
[----:B------:R-:W0:Y:S01]  /*18b50*/  LDGDEPBAR ;  /* 0x00000000000079af */ /* 0x000e220000000000 */
[----:B------:R-:W-:Y:S01]  /*18b60*/  IMAD R226, R5, 0x400, R56 ;  /* 0x0000040005e27824 */ /* 0x000fe200078e0238 */
[----:B--2---:R-:W-:Y:S01]  /*18b70*/  LOP3.LUT R7, R0, 0x1c0, RZ, 0xc0, !PT ;  /* 0x000001c000077812 */ /* 0x004fe200078ec0ff */
[----:B------:R-:W-:Y:S01]  /*18b80*/  IMAD.SHL.U32 R68, R68, 0x2, RZ ;  /* 0x0000000244447824 */ /* 0x000fe200078e00ff */
[----:B------:R-:W-:Y:S01]  /*18b90*/  ISETP.GT.AND P5, PT, R2, R235, PT ;  /* 0x000000eb0200720c */ /* 0x000fe20003fa4270 */
[----:B------:R-:W-:Y:S01]  /*18ba0*/  BSSY B1, `(.L_x_1936) ;  /* 0x00001f7000017945 */ /* 0x000fe20003800000 */
[----:B------:R-:W-:Y:S02]  /*18bb0*/  LOP3.LUT R0, R7, 0x8, R184, 0xf8, !PT ;  /* 0x0000000807007812 */ /* 0x000fe400078ef8b8 */
[----:B------:R-:W-:-:S02]  /*18bc0*/  SHF.R.U32.HI R7, RZ, 0x3, R7 ;  /* 0x00000003ff077819 */ /* 0x000fc40000011607 */
[----:B------:R-:W-:Y:S02]  /*18bd0*/  LEA R226, R226, UR4, 0x1 ;  /* 0x00000004e2e27c11 */ /* 0x000fe4000f8e08ff */
[----:B------:R-:W-:Y:S02]  /*18be0*/  LOP3.LUT R0, R0, R7, RZ, 0x3c, !PT ;  /* 0x0000000700007212 */ /* 0x000fe400078e3cff */
[----:B------:R-:W-:Y:S01]  /*18bf0*/  LOP3.LUT R68, R68, 0x6, RZ, 0xc0, !PT ;  /* 0x0000000644447812 */ /* 0x000fe200078ec0ff */
[----:B-1-345:R-:W-:Y:S01]  /*18c00*/  LDSM.16.M88.4 R8, [R226] ;  /* 0x00000000e208783b */ /* 0x03afe20000000200 */
[----:B------:R-:W-:Y:S02]  /*18c10*/  IMAD R224, R57, 0x2, R226 ;  /* 0x0000000239e07824 */ /* 0x000fe400078e02e2 */
[----:B------:R-:W-:Y:S02]  /*18c20*/  IMAD R225, R71, 0x200, R0 ;  /* 0x0000020047e17824 */ /* 0x000fe400078e0200 */
[C---:B------:R-:W-:Y:S01]  /*18c30*/  IMAD R222, R55.reuse, 0x2, R226 ;  /* 0x0000000237de7824 */ /* 0x040fe200078e02e2 */
[----:B------:R-:W-:Y:S01]  /*18c40*/  LDSM.16.M88.4 R32, [R224] ;  /* 0x00000000e020783b */ /* 0x000fe20000000200 */
[----:B------:R-:W-:Y:S01]  /*18c50*/  IMAD R221, R55, 0x2, R224 ;  /* 0x0000000237dd7824 */ /* 0x000fe200078e02e0 */
[----:B------:R-:W-:-:S02]  /*18c60*/  LEA R225, R225, UR4, 0x1 ;  /* 0x00000004e1e17c11 */ /* 0x000fc4000f8e08ff */
[----:B------:R-:W-:Y:S03]  /*18c70*/  LDSM.16.M88.4 R60, [R222] ;  /* 0x00000000de3c783b */ /* 0x000fe60000000200 */
[C---:B------:R-:W-:Y:S01]  /*18c80*/  VIADD R0, R225.reuse, 0x8000 ;  /* 0x00008000e1007836 */ /* 0x040fe20000000000 */
[----:B------:R-:W1:Y:S01]  /*18c90*/  LDSM.16.M88.4 R24, [R225+0x8000] ;  /* 0x00800000e118783b */ /* 0x000e620000000200 */
[----:B------:R-:W-:Y:S02]  /*18ca0*/  VIADD R223, R225, 0x8020 ;  /* 0x00008020e1df7836 */ /* 0x000fe40000000000 */
[----:B------:R-:W-:Y:S01]  /*18cb0*/  @P1 VIADD R223, R0, 0xffffffe0 ;  /* 0xffffffe000df1836 */ /* 0x000fe20000000000 */
[----:B------:R-:W2:Y:S01]  /*18cc0*/  LDSM.16.M88.4 R12, [R225+0x8800] ;  /* 0x00880000e10c783b */ /* 0x000ea20000000200 */
[----:B------:R-:W-:Y:S02]  /*18cd0*/  IMAD.MOV.U32 R0, RZ, RZ, 0x40 ;  /* 0x00000040ff007424 */ /* 0x000fe400078e00ff */
[C---:B------:R-:W-:Y:S01]  /*18ce0*/  VIADD R219, R223.reuse, 0x800 ;  /* 0x00000800dfdb7836 */ /* 0x040fe20000000000 */
[----:B------:R-:W3:Y:S01]  /*18cf0*/  LDSM.16.M88.4 R72, [R225+0x9000] ;  /* 0x00900000e148783b */ /* 0x000ee20000000200 */
[C---:B------:R-:W-:Y:S01]  /*18d00*/  VIADD R218, R223.reuse, 0x1000 ;  /* 0x00001000dfda7836 */ /* 0x040fe20000000000 */
[----:B------:R-:W-:Y:S01]  /*18d10*/  SEL R0, R0, 0xffffffc0, !P2 ;  /* 0xffffffc000007807 */ /* 0x000fe20005000000 */
[C---:B------:R-:W-:Y:S01]  /*18d20*/  VIADD R217, R223.reuse, 0x1800 ;  /* 0x00001800dfd97836 */ /* 0x040fe20000000000 */
[----:B------:R-:W4:Y:S01]  /*18d30*/  LDSM.16.M88.4 R44, [R225+0x9800] ;  /* 0x00980000e12c783b */ /* 0x000f220000000200 */
[----:B------:R-:W-:-:S02]  /*18d40*/  VIADD R215, R223, 0x2000 ;  /* 0x00002000dfd77836 */ /* 0x000fc40000000000 */
[----:B------:R-:W-:Y:S01]  /*18d50*/  IMAD.IADD R220, R225, 0x1, R0 ;  /* 0x00000001e1dc7824 */ /* 0x000fe200078e0200 */
[----:B------:R-:W4:Y:S01]  /*18d60*/  LDSM.16.M88.4 R40, [R223] ;  /* 0x00000000df28783b */ /* 0x000f220000000200 */
        /* <DEDUP_REMOVED lines=8> */
[----:B------:R-:W4:Y:S01]  /*18df0*/  LDSM.16.M88.4 R80, [R223+0x1800] ;  /* 0x00180000df50783b */ /* 0x000f220000000200 */
[C---:B------:R-:W-:Y:S02]  /*18e00*/  VIADD R209, R223.reuse, 0x5000 ;  /* 0x00005000dfd17836 */ /* 0x040fe40000000000 */
[C---:B------:R-:W-:Y:S01]  /*18e10*/  VIADD R208, R223.reuse, 0x5800 ;  /* 0x00005800dfd07836 */ /* 0x040fe20000000000 */
[----:B------:R-:W4:Y:S01]  /*18e20*/  LDSM.16.M88.4 R48, [R220+0x8000] ;  /* 0x00800000dc30783b */ /* 0x000f220000000200 */
[C---:B------:R-:W-:Y:S02]  /*18e30*/  VIADD R207, R223.reuse, 0x6000 ;  /* 0x00006000dfcf7836 */ /* 0x040fe40000000000 */
[C---:B------:R-:W-:Y:S01]  /*18e40*/  VIADD R206, R223.reuse, 0x6800 ;  /* 0x00006800dfce7836 */ /* 0x040fe20000000000 */
[----:B------:R-:W-:Y:S01]  /*18e50*/  LDSM.16.M88.4 R84, [R220+0x9800] ;  /* 0x00980000dc54783b */ /* 0x000fe20000000200 */
[----:B------:R-:W-:-:S02]  /*18e60*/  VIADD R205, R223, 0x7000 ;  /* 0x00007000dfcd7836 */ /* 0x000fc40000000000 */
[----:B------:R-:W-:Y:S01]  /*18e70*/  VIADD R204, R223, 0x7800 ;  /* 0x00007800dfcc7836 */ /* 0x000fe20000000000 */
[C---:B-1----:R-:W-:Y:S01]  /*18e80*/  HMMA.16816.F32.BF16 R28, R8.reuse, R24, RZ ;  /* 0x00000018081c723c */ /* 0x042fe200000418ff */
[----:B------:R-:W-:Y:S05]  /*18e90*/  LDSM.16.M88.4 R88, [R225+0xb800] ;  /* 0x00b80000e158783b */ /* 0x000fea0000000200 */
[C---:B------:R-:W-:Y:S06]  /*18ea0*/  HMMA.16816.F32.BF16 R24, R8.reuse, R26, RZ ;  /* 0x0000001a0818723c */ /* 0x040fec00000418ff */
[C---:B--2---:R-:W-:Y:S06]  /*18eb0*/  HMMA.16816.F32.BF16 R20, R8.reuse, R12, RZ ;  /* 0x0000000c0814723c */ /* 0x044fec00000418ff */
[C---:B---3--:R-:W-:Y:S06]  /*18ec0*/  HMMA.16816.F32.BF16 R76, R8.reuse, R72, RZ ;  /* 0x00000048084c723c */ /* 0x048fec00000418ff */
[C---:B------:R-:W-:Y:S06]  /*18ed0*/  HMMA.16816.F32.BF16 R12, R8.reuse, R14, RZ ;  /* 0x0000000e080c723c */ /* 0x040fec00000418ff */
        /* <DEDUP_REMOVED lines=29> */
[----:B------:R-:W-:Y:S01]  /*190b0*/  LDSM.16.M88.4 R84, [R223+0x2000] ;  /* 0x00200000df54783b */ /* 0x000fe20000000200 */
[C---:B---3--:R-:W-:Y:S06]  /*190c0*/  HMMA.16816.F32.BF16 R28, R36.reuse, R4, R28 ;  /* 0x00000004241c723c */ /* 0x048fec000004181c */
[C---:B------:R-:W-:Y:S01]  /*190d0*/  HMMA.16816.F32.BF16 R24, R36.reuse, R6, R24 ;  /* 0x000000062418723c */ /* 0x040fe20000041818 */
[----:B------:R-:W3:Y:S05]  /*190e0*/  LDSM.16.M88.4 R4, [R225+0xb000] ;  /* 0x00b00000e104783b */ /* 0x000eea0000000200 */
[C---:B----4-:R-:W-:Y:S06]  /*190f0*/  HMMA.16816.F32.BF16 R20, R36.reuse, R32, R20 ;  /* 0x000000202414723c */ /* 0x050fec0000041814 */
[C---:B------:R-:W-:Y:S01]  /*19100*/  HMMA.16816.F32.BF16 R12, R36.reuse, R34, R12 ;  /* 0x00000022240c723c */ /* 0x040fe2000004180c */
[----:B------:R-:W4:Y:S05]  /*19110*/  LDSM.16.M88.4 R32, [R224+0x2000] ;  /* 0x00200000e020783b */ /* 0x000f2a0000000200 */
[C---:B------:R-:W-:Y:S06]  /*19120*/  HMMA.16816.F32.BF16 R76, R36.reuse, R80, R76 ;  /* 0x00000050244c723c */ /* 0x040fec000004184c */
[C---:B------:R-:W-:Y:S01]  /*19130*/  HMMA.16816.F32.BF16 R72, R36.reuse, R82, R72 ;  /* 0x000000522448723c */ /* 0x040fe20000041848 */
[----:B------:R-:W4:Y:S05]  /*19140*/  LDSM.16.M88.4 R80, [R223+0x2800] ;  /* 0x00280000df50783b */ /* 0x000f2a0000000200 */
[C---:B-1----:R-:W-:Y:S06]  /*19150*/  HMMA.16816.F32.BF16 R64, R36.reuse, R44, R64 ;  /* 0x0000002c2440723c */ /* 0x042fec0000041840 */
[----:B------:R-:W-:Y:S01]  /*19160*/  HMMA.16816.F32.BF16 R60, R36, R46, R60 ;  /* 0x0000002e243c723c */ /* 0x000fe2000004183c */
[----:B------:R-:W1:Y:S04]  /*19170*/  LDSM.16.M88.4 R44, [R223+0x3000] ;  /* 0x00300000df2c783b */ /* 0x000e680000000200 */
[----:B------:R-:W1:Y:S01]  /*19180*/  LDSM.16.M88.4 R36, [R223+0x3800] ;  /* 0x00380000df24783b */ /* 0x000e620000000200 */
        /* <DEDUP_REMOVED lines=25> */
[----:B------:R-:W1:Y:S01]  /*19320*/  LDSM.16.M88.4 R32, [R216+0x2800] ;  /* 0x00280000d820783b */ /* 0x000e620000000200 */
        /* <DEDUP_REMOVED lines=25> */
[----:B------:R-:W2:Y:S01]  /*194c0*/  LDSM.16.M88.4 R84, [R223+0x5800] ;  /* 0x00580000df54783b */ /* 0x000ea20000000200 */
        /* <DEDUP_REMOVED lines=42> */
[C---:B------:R-:W-:Y:S06]  /*19770*/  HMMA.16816.F32.BF16 R20, R80.reuse, R8, R20 ;  /* 0x000000085014723c */ /* 0x040fec0000041814 */
[C---:B------:R-:W-:Y:S01]  /*19780*/  HMMA.16816.F32.BF16 R12, R80.reuse, R10, R12 ;  /* 0x0000000a500c723c */ /* 0x040fe2000004180c */
[----:B------:R-:W2:Y:S05]  /*19790*/  LDSM.16.M88.4 R8, [R223+0x6000] ;  /* 0x00600000df08783b */ /* 0x000eaa0000000200 */
        /* <DEDUP_REMOVED lines=20> */
[C---:B------:R-:W-:Y:S06]  /*198e0*/  HMMA.16816.F32.BF16 R28, R88.reuse, R8, R28 ;  /* 0x00000008581c723c */ /* 0x040fec000004181c */
        /* <DEDUP_REMOVED lines=9> */
[----:B------:R-:W3:Y:S05]  /*19980*/  LDSM.16.M88.4 R84, [R216+0x6800] ;  /* 0x00680000d854783b */ /* 0x000eea0000000200 */
        /* <DEDUP_REMOVED lines=10> */
[C---:B------:R-:W-:Y:S06]  /*19a30*/  HMMA.16816.F32.BF16 R76, R48.reuse, R36, R76 ;  /* 0x00000024304c723c */ /* 0x040fec000004184c */
[----:B------:R-:W-:Y:S06]  /*19a40*/  HMMA.16816.F32.BF16 R72, R48, R38, R72 ;  /* 0x000000263048723c */ /* 0x000fec0000041848 */
[----:B------:R-:W-:Y:S01]  /*19a50*/  HMMA.16816.F32.BF16 R24, R8, R6, R24 ;  /* 0x000000060818723c */ /* 0x000fe20000041818 */
[----:B------:R-:W-:-:S04]  /*19a60*/  IMAD.IADD R51, R3, 0x1, R68 ;  /* 0x0000000103337824 */ /* 0x000fc800078e0244 */
[C---:B------:R-:W-:Y:S01]  /*19a70*/  VIADD R5, R51.reuse, 0x1 ;  /* 0x0000000133057836 */ /* 0x040fe20000000000 */
[C---:B------:R-:W-:Y:S01]  /*19a80*/  HMMA.16816.F32.BF16 R20, R8.reuse, R84, R20 ;  /* 0x000000540814723c */ /* 0x040fe20000041814 */
[C---:B------:R-:W-:Y:S01]  /*19a90*/  VIADD R7, R51.reuse, 0x9 ;  /* 0x0000000933077836 */ /* 0x040fe20000000000 */
[CC--:B------:R-:W-:Y:S01]  /*19aa0*/  ISETP.GE.AND P3, PT, R51.reuse, R70.reuse, PT ;  /* 0x000000463300720c */ /* 0x0c0fe20003f66270 */
[----:B------:R-:W-:Y:S01]  /*19ab0*/  VIADD R17, R51, 0x8 ;  /* 0x0000000833117836 */ /* 0x000fe20000000000 */
[-C--:B------:R-:W-:Y:S01]  /*19ac0*/  ISETP.GE.AND P2, PT, R5, R70.reuse, PT ;  /* 0x000000460500720c */ /* 0x080fe20003f46270 */
[----:B------:R-:W-:Y:S01]  /*19ad0*/  VIADD R5, R51, 0x10 ;  /* 0x0000001033057836 */ /* 0x000fe20000000000 */
[----:B------:R-:W-:Y:S01]  /*19ae0*/  ISETP.GE.AND P0, PT, R7, R70, PT ;  /* 0x000000460700720c */ /* 0x000fe20003f06270 */
[----:B------:R-:W-:Y:S01]  /*19af0*/  VIADD R7, R51, 0x18 ;  /* 0x0000001833077836 */ /* 0x000fe20000000000 */
[----:B------:R-:W-:Y:S01]  /*19b00*/  HMMA.16816.F32.BF16 R12, R8, R86, R12 ;  /* 0x00000056080c723c */ /* 0x000fe2000004180c */
[----:B------:R-:W-:-:S02]  /*19b10*/  FSEL R39, R30, -INF , !P3 ;  /* 0xff8000001e277808 */ /* 0x000fc40005800000 */
[-C--:B------:R-:W-:Y:S01]  /*19b20*/  ISETP.GE.AND P6, PT, R5, R70.reuse, PT ;  /* 0x000000460500720c */ /* 0x080fe20003fc6270 */
[----:B------:R-:W-:Y:S01]  /*19b30*/  VIADD R5, R51, 0x11 ;  /* 0x0000001133057836 */ /* 0x000fe20000000000 */
[----:B------:R-:W-:Y:S01]  /*19b40*/  FSEL R45, R28, -INF , !P3 ;  /* 0xff8000001c2d7808 */ /* 0x000fe20005800000 */
[C---:B-1----:R-:W-:Y:S01]  /*19b50*/  HMMA.16816.F32.BF16 R76, R8.reuse, R40, R76 ;  /* 0x00000028084c723c */ /* 0x042fe2000004184c */
[-C--:B------:R-:W-:Y:S01]  /*19b60*/  ISETP.GE.AND P3, PT, R7, R70.reuse, PT ;  /* 0x000000460700720c */ /* 0x080fe20003f66270 */
[----:B------:R-:W-:Y:S01]  /*19b70*/  VIADD R7, R51, 0x19 ;  /* 0x0000001933077836 */ /* 0x000fe20000000000 */
[-C--:B------:R-:W-:Y:S01]  /*19b80*/  ISETP.GE.AND P4, PT, R5, R70.reuse, PT ;  /* 0x000000460500720c */ /* 0x080fe20003f86270 */
[----:B------:R-:W-:Y:S01]  /*19b90*/  VIADD R5, R51, 0x20 ;  /* 0x0000002033057836 */ /* 0x000fe20000000000 */
[----:B------:R-:W-:Y:S01]  /*19ba0*/  ISETP.GE.AND P1, PT, R17, R70, PT ;  /* 0x000000461100720c */ /* 0x000fe20003f26270 */
[----:B------:R-:W-:Y:S01]  /*19bb0*/  HMMA.16816.F32.BF16 R72, R8, R42, R72 ;  /* 0x0000002a0848723c */ /* 0x000fe20000041848 */
[----:B------:R-:W-:-:S02]  /*19bc0*/  FSEL R41, R31, -INF , !P2 ;  /* 0xff8000001f297808 */ /* 0x000fc40005000000 */
[----:B------:R-:W-:Y:S01]  /*19bd0*/  FSEL R47, R29, -INF , !P2 ;  /* 0xff8000001d2f7808 */ /* 0x000fe20005000000 */
[----:B------:R-:W-:Y:S01]  /*19be0*/  VIADD R29, R51, 0x30 ;  /* 0x00000030331d7836 */ /* 0x000fe20000000000 */
[-C--:B------:R-:W-:Y:S01]  /*19bf0*/  ISETP.GE.AND P2, PT, R7, R70.reuse, PT ;  /* 0x000000460700720c */ /* 0x080fe20003f46270 */
[----:B------:R-:W-:Y:S01]  /*19c00*/  VIADD R7, R51, 0x21 ;  /* 0x0000002133077836 */ /* 0x000fe20000000000 */
[----:B------:R-:W-:Y:S01]  /*19c10*/  FSEL R37, R26, -INF , !P1 ;  /* 0xff8000001a257808 */ /* 0x000fe20004800000 */
[C---:B--2---:R-:W-:Y:S01]  /*19c20*/  HMMA.16816.F32.BF16 R64, R8.reuse, R32, R64 ;  /* 0x000000200840723c */ /* 0x044fe20000041840 */
[----:B------:R-:W-:Y:S02]  /*19c30*/  FSEL R49, R24, -INF , !P1 ;  /* 0xff80000018317808 */ /* 0x000fe40004800000 */
[----:B------:R-:W-:Y:S01]  /*19c40*/  ISETP.GE.AND P1, PT, R5, R70, PT ;  /* 0x000000460500720c */ /* 0x000fe20003f26270 */
[----:B------:R-:W-:Y:S01]  /*19c50*/  VIADD R5, R51, 0x28 ;  /* 0x0000002833057836 */ /* 0x000fe20000000000 */
[----:B------:R-:W-:Y:S01]  /*19c60*/  FSEL R27, R27, -INF , !P0 ;  /* 0xff8000001b1b7808 */ /* 0x000fe20004000000 */
[----:B------:R-:W-:Y:S01]  /*19c70*/  HMMA.16816.F32.BF16 R60, R8, R34, R60 ;  /* 0x00000022083c723c */ /* 0x000fe2000004183c */
[----:B------:R-:W-:-:S02]  /*19c80*/  FSEL R43, R25, -INF , !P0 ;  /* 0xff800000192b7808 */ /* 0x000fc40004000000 */
[-C--:B------:R-:W-:Y:S02]  /*19c90*/  ISETP.GE.AND P0, PT, R7, R70.reuse, PT ;  /* 0x000000460700720c */ /* 0x080fe40003f06270 */
[----:B------:R-:W-:Y:S02]  /*19ca0*/  FSEL R17, R22, -INF , !P6 ;  /* 0xff80000016117808 */ /* 0x000fe40007000000 */
[----:B------:R-:W-:Y:S01]  /*19cb0*/  FSEL R7, R20, -INF , !P6 ;  /* 0xff80000014077808 */ /* 0x000fe20007000000 */
[----:B------:R-:W-:Y:S01]  /*19cc0*/  VIADD R9, R51, 0x38 ;  /* 0x0000003833097836 */ /* 0x000fe20000000000 */
[----:B------:R-:W-:Y:S01]  /*19cd0*/  ISETP.GE.AND P6, PT, R5, R70, PT ;  /* 0x000000460500720c */ /* 0x000fe20003fc6270 */
[----:B------:R-:W-:Y:S01]  /*19ce0*/  VIADD R5, R51, 0x29 ;  /* 0x0000002933057836 */ /* 0x000fe20000000000 */
[----:B------:R-:W-:Y:S02]  /*19cf0*/  FSEL R23, R23, -INF , !P4 ;  /* 0xff80000017177808 */ /* 0x000fe40006000000 */
[----:B------:R-:W-:-:S02]  /*19d00*/  FSEL R25, R21, -INF , !P4 ;  /* 0xff80000015197808 */ /* 0x000fc40006000000 */
        /* <DEDUP_REMOVED lines=10> */
[----:B------:R-:W-:Y:S02]  /*19db0*/  FSEL R185, R79, -INF , !P0 ;  /* 0xff8000004fb97808 */ /* 0x000fe40004000000 */
[----:B------:R-:W-:Y:S02]  /*19dc0*/  FSEL R181, R77, -INF , !P0 ;  /* 0xff8000004db57808 */ /* 0x000fe40004000000 */
[-C--:B------:R-:W-:Y:S02]  /*19dd0*/  ISETP.GE.AND P2, PT, R29, R70.reuse, PT ;  /* 0x000000461d00720c */ /* 0x080fe40003f46270 */
[----:B------:R-:W-:-:S02]  /*19de0*/  ISETP.GE.AND P1, PT, R9, R70, PT ;  /* 0x000000460900720c */ /* 0x000fc40003f26270 */
[----:B------:R-:W-:Y:S02]  /*19df0*/  ISETP.GE.AND P0, PT, R51, R70, PT ;  /* 0x000000463300720c */ /* 0x000fe40003f06270 */
        /* <DEDUP_REMOVED lines=52> */
[----:B------:R-:W-:-:S09]  /*1a140*/  ISETP.NE.AND P1, PT, R11, RZ, PT ;  /* 0x000000ff0b00720c */ /* 0x000fd20003f25270 */
        /* <DEDUP_REMOVED lines=19> */
[----:B--2---:R-:W-:Y:S02]  /*1a280*/  IMAD R3, R53, R0, RZ ;  /* 0x0000000035037224 */ /* 0x004fe400078e02ff */
[----:B------:R-:W-:-:S04]  /*1a290*/  IMAD.WIDE.U32 R10, R0, R52, R10 ;  /* 0x00000034000a7225 */ /* 0x000fc800078e000a */
[----:B------:R-:W-:Y:S02]  /*1a2a0*/  IMAD R3, R52, R4, R3 ;  /* 0x0000000434037224 */ /* 0x000fe400078e0203 */
[----:B------:R-:W-:-:S03]  /*1a2b0*/  IMAD.MOV.U32 R0, RZ, RZ, R10 ;  /* 0x000000ffff007224 */ /* 0x000fc600078e000a */
[----:B------:R-:W-:Y:S01]  /*1a2c0*/  IADD3 R3, R11, R3, RZ ;  /* 0x000000030b037210 */ /* 0x000fe20007ffe0ff */
[----:B------:R-:W-:Y:S05]  /*1a2d0*/  BRA `(.L_x_1940) ;  /* 0x00000000000c7947 */ /* 0x000fea0003800000 */
.L_x_1939:
[----:B------:R-:W2:Y:S02]  /*1a2e0*/  LD.E R0, desc[UR6][R18.64+0x38] ;  /* 0x0000380612007980 */ /* 0x000ea4000c101900 */
[----:B--2---:R-:W-:-:S04]  /*1a2f0*/  LEA R0, -R0, RZ, 0x6 ;  /* 0x000000ff00007211 */ /* 0x004fc800078e31ff */
[----:B------:R-:W-:Y:S02]  /*1a300*/  SHF.R.S32.HI R3, RZ, 0x1f, R0 ;  /* 0x0000001fff037819 */ /* 0x000fe40000011400 */
.L_x_1940:
[----:B------:R-:W-:Y:S05]  /*1a310*/  BSYNC B0 ;  /* 0x0000000000007941 */ /* 0x000fea0003800000 */
.L_x_1938:
[C---:B------:R-:W-:Y:S02]  /*1a320*/  LOP3.LUT P3, RZ, R246.reuse, 0x4, RZ, 0xc0, !PT ;  /* 0x00000004f6ff7812 */ /* 0x040fe4000786c0ff */
[----:B------:R-:W-:Y:S02]  /*1a330*/  LOP3.LUT P4, RZ, R246, 0x2, RZ, 0xc0, !PT ;  /* 0x00000002f6ff7812 */ /* 0x000fe4000788c0ff */
[----:B------:R-:W-:Y:S02]  /*1a340*/  IADD3 R177, P1, R0, R176, RZ ;  /* 0x000000b000b17210 */ /* 0x000fe40007f3e0ff */
        /* <DEDUP_REMOVED lines=124> */
.L_x_1937:
[----:B------:R-:W-:Y:S05]  /*1ab10*/  BSYNC B1 ;  /* 0x0000000000017941 */ /* 0x000fea0003800000 */
.L_x_1936:
[----:B------:R-:W2:Y:S01]  /*1ab20*/  LD.E R191, desc[UR6][R18.64+0xdc] ;  /* 0x0000dc0612bf7980 */ /* 0x000ea2000c101900 */
        /* <DEDUP_REMOVED lines=25> */
[-C--:B------:R-:W-:Y:S01]  /*1acc0*/  LEA R229, R57, R230.reuse, 0x1 ;  /* 0x000000e639e57211 */ /* 0x080fe200078e08ff */
        /* <DEDUP_REMOVED lines=9> */
[----:B------:R-:W1:Y:S03]  /*1ad60*/  SHFL.BFLY PT, R9, R2, 0x2, 0x1f ;  /* 0x0c401f0002097f89 */ /* 0x000e6600000e0000 */
[----:B------:R-:W-:Y:S01]  /*1ad70*/  FMNMX.FTZ R11, R33, R0, !PT ;  /* 0x00000000210b7209 */ /* 0x000fe20007810000 */
[----:B------:R-:W-:Y:S03]  /*1ad80*/  LDSM.16.MT88.4 R56, [R227+0x10000] ;  /* 0x01000000e338783b */ /* 0x000fe60000004200 */
[----:B------:R-:W-:Y:S01]  /*1ad90*/  FMNMX.FTZ R11, R32, R11, !PT ;  /* 0x0000000b200b7209 */ /* 0x000fe20007810000 */
[----:B------:R-:W-:Y:S04]  /*1ada0*/  LDSM.16.MT88.4 R80, [R228+0x12000] ;  /* 0x01200000e450783b */ /* 0x000fe80000004200 */
[----:B------:R-:W3:Y:S04]  /*1adb0*/  SHFL.BFLY PT, R0, R11, 0x2, 0x1f ;  /* 0x0c401f000b007f89 */ /* 0x000ee800000e0000 */
[----:B------:R-:W-:Y:S04]  /*1adc0*/  LDSM.16.MT88.4 R96, [R230+0x14000] ;  /* 0x01400000e660783b */ /* 0x000fe80000004200 */
[----:B------:R-:W-:Y:S01]  /*1add0*/  LDSM.16.MT88.4 R88, [R227+0x12000] ;  /* 0x01200000e358783b */ /* 0x000fe20000004200 */
[----:B-1----:R-:W-:-:S03]  /*1ade0*/  FMNMX.FTZ R9, R2, R9, !PT ;  /* 0x0000000902097209 */ /* 0x002fc60007810000 */
[----:B------:R-:W-:Y:S04]  /*1adf0*/  LDSM.16.MT88.4 R104, [R229+0x14000] ;  /* 0x01400000e568783b */ /* 0x000fe80000004200 */
[----:B------:R-:W1:Y:S04]  /*1ae00*/  SHFL.BFLY PT, R164, R9, 0x1, 0x1f ;  /* 0x0c201f0009a47f89 */ /* 0x000e6800000e0000 */
[----:B------:R-:W-:Y:S01]  /*1ae10*/  LDSM.16.MT88.4 R112, [R228+0x14000] ;  /* 0x01400000e470783b */ /* 0x000fe20000004200 */
[----:B---3--:R-:W-:-:S03]  /*1ae20*/  FMNMX.FTZ R0, R11, R0, !PT ;  /* 0x000000000b007209 */ /* 0x008fc60007810000 */
[----:B------:R-:W-:Y:S04]  /*1ae30*/  LDSM.16.MT88.4 R120, [R227+0x14000] ;  /* 0x01400000e378783b */ /* 0x000fe80000004200 */
[----:B------:R-:W3:Y:S04]  /*1ae40*/  SHFL.BFLY PT, R3, R0, 0x1, 0x1f ;  /* 0x0c201f0000037f89 */ /* 0x000ee800000e0000 */
[----:B------:R-:W-:Y:S04]  /*1ae50*/  LDSM.16.MT88.4 R128, [R230+0x16000] ;  /* 0x01600000e680783b */ /* 0x000fe80000004200 */
[----:B------:R-:W-:Y:S01]  /*1ae60*/  LDSM.16.MT88.4 R152, [R229+0x16000] ;  /* 0x01600000e598783b */ /* 0x000fe20000004200 */
[----:B-1----:R-:W-:-:S03]  /*1ae70*/  FMNMX.FTZ R164, R9, R164, !PT ;  /* 0x000000a409a47209 */ /* 0x002fc60007810000 */
[----:B------:R-:W-:Y:S01]  /*1ae80*/  LDSM.16.MT88.4 R148, [R228+0x16000] ;  /* 0x01600000e494783b */ /* 0x000fe20000004200 */
[----:B------:R-:W-:-:S03]  /*1ae90*/  FSETP.NEU.FTZ.AND P0, PT, R164, -INF , PT ;  /* 0xff800000a400780b */ /* 0x000fc60003f1d000 */
[----:B------:R-:W-:Y:S01]  /*1aea0*/  LDSM.16.MT88.4 R8, [R229+0x10800] ;  /* 0x01080000e508783b */ /* 0x000fe20000004200 */
[----:B---3--:R-:W-:Y:S01]  /*1aeb0*/  FMNMX.FTZ R3, R0, R3, !PT ;  /* 0x0000000300037209 */ /* 0x008fe20007810000 */
[----:B--2---:R-:W-:-:S04]  /*1aec0*/  FMUL.FTZ R198, R191, R164 ;  /* 0x000000a4bfc67220 */ /* 0x004fc80000410000 */
[----:B------:R-:W-:Y:S01]  /*1aed0*/  FMUL.FTZ R190, R191, R3 ;  /* 0x00000003bfbe7220 */ /* 0x000fe20000410000 */
[----:B------:R-:W-:Y:S02]  /*1aee0*/  FSEL R198, R198, RZ, P0 ;  /* 0x000000ffc6c67208 */ /* 0x000fe40000000000 */
[----:B------:R-:W-:-:S03]  /*1aef0*/  FSETP.NEU.FTZ.AND P0, PT, R3, -INF , PT ;  /* 0xff8000000300780b */ /* 0x000fc60003f1d000 */
[-CC-:B------:R-:W-:Y:S01]  /*1af00*/  FFMA.FTZ R172, R43, R191.reuse, -R198.reuse ;  /* 0x000000bf2bac7223 */ /* 0x180fe200000108c6 */
[----:B------:R-:W-:Y:S01]  /*1af10*/  FSEL R190, R190, RZ, P0 ;  /* 0x000000ffbebe7208 */ /* 0x000fe20000000000 */
[-CC-:B------:R-:W-:Y:S01]  /*1af20*/  FFMA.FTZ R177, R45, R191.reuse, -R198.reuse ;  /* 0x000000bf2db17223 */ /* 0x180fe200000108c6 */
[-CC-:B------:R-:W-:Y:S01]  /*1af30*/  FFMA.FTZ R176, R47, R191.reuse, -R198.reuse ;  /* 0x000000bf2fb07223 */ /* 0x180fe200000108c6 */
[-CC-:B------:R-:W-:Y:S01]  /*1af40*/  FFMA.FTZ R175, R49, R191.reuse, -R198.reuse ;  /* 0x000000bf31af7223 */ /* 0x180fe200000108c6 */
[-C--:B------:R-:W-:Y:S01]  /*1af50*/  FFMA.FTZ R171, R7, R191.reuse, -R198 ;  /* 0x000000bf07ab7223 */ /* 0x080fe200000108c6 */
[-CC-:B------:R-:W-:Y:S01]  /*1af60*/  FFMA.FTZ R179, R41, R191.reuse, -R190.reuse ;  /* 0x000000bf29b37223 */ /* 0x180fe200000108be */
[-CC-:B------:R-:W-:Y:S01]  /*1af70*/  FFMA.FTZ R178, R39, R191.reuse, -R190.reuse ;  /* 0x000000bf27b27223 */ /* 0x180fe200000108be */
[----:B------:R-:W1:Y:S01]  /*1af80*/  LDSM.16.MT88.4 R40, [R229+0x10000] ;  /* 0x01000000e528783b */ /* 0x000e620000004200 */
[-CC-:B------:R-:W-:Y:S01]  /*1af90*/  FFMA.FTZ R174, R37, R191.reuse, -R190.reuse ;  /* 0x000000bf25ae7223 */ /* 0x180fe200000108be */
[-C--:B------:R-:W-:Y:S01]  /*1afa0*/  FFMA.FTZ R173, R27, R191.reuse, -R190 ;  /* 0x000000bf1bad7223 */ /* 0x080fe200000108be */
[-C--:B------:R-:W-:Y:S01]  /*1afb0*/  FFMA.FTZ R169, R5, R191.reuse, -R198 ;  /* 0x000000bf05a97223 */ /* 0x080fe200000108c6 */
[----:B------:R-:W2:Y:S01]  /*1afc0*/  LDSM.16.MT88.4 R48, [R228+0x10000] ;  /* 0x01000000e430783b */ /* 0x000ea20000004200 */
[----:B------:R-:W-:Y:S01]  /*1afd0*/  MUFU.EX2 R177, R177 ;  /* 0x000000b100b17308 */ /* 0x000fe20000000800 */
[-C--:B------:R-:W-:Y:S01]  /*1afe0*/  FFMA.FTZ R170, R17, R191.reuse, -R190 ;  /* 0x000000bf11aa7223 */ /* 0x080fe200000108be */
[-CC-:B------:R-:W-:Y:S01]  /*1aff0*/  FFMA.FTZ R168, R25, R191.reuse, -R198.reuse ;  /* 0x000000bf19a87223 */ /* 0x180fe200000108c6 */
[----:B------:R-:W3:Y:S01]  /*1b000*/  LDSM.16.MT88.4 R4, [R227+0x16000] ;  /* 0x01600000e304783b */ /* 0x000ee20000004200 */
[-C--:B------:R-:W-:Y:S01]  /*1b010*/  FFMA.FTZ R2, R13, R191.reuse, -R198 ;  /* 0x000000bf0d027223 */ /* 0x080fe200000108c6 */
[-CC-:B------:R-:W-:Y:S01]  /*1b020*/  FFMA.FTZ R167, R23, R191.reuse, -R190.reuse ;  /* 0x000000bf17a77223 */ /* 0x180fe200000108be */
[-CC-:B------:R-:W-:Y:S01]  /*1b030*/  FFMA.FTZ R165, R21, R191.reuse, -R190.reuse ;  /* 0x000000bf15a57223 */ /* 0x180fe200000108be */
[----:B------:R-:W4:Y:S01]  /*1b040*/  LDSM.16.MT88.4 R16, [R230+0x10800] ;  /* 0x01080000e610783b */ /* 0x000f220000004200 */
[----:B------:R-:W5:Y:S01]  /*1b050*/  MUFU.EX2 R176, R176 ;  /* 0x000000b000b07308 */ /* 0x000f620000000800 */
[-CC-:B------:R-:W-:Y:S01]  /*1b060*/  FFMA.FTZ R0, R15, R191.reuse, -R190.reuse ;  /* 0x000000bf0f007223 */ /* 0x180fe200000108be */
[-C--:B------:R-:W-:Y:S01]  /*1b070*/  FFMA.FTZ R184, R187, R191.reuse, -R190 ;  /* 0x000000bfbbb87223 */ /* 0x080fe200000108be */
[----:B------:R-:W4:Y:S01]  /*1b080*/  LDSM.16.MT88.4 R20, [R228+0x10800] ;  /* 0x01080000e414783b */ /* 0x000f220000004200 */
[-CC-:B------:R-:W-:Y:S01]  /*1b090*/  FFMA.FTZ R180, R197, R191.reuse, -R198.reuse ;  /* 0x000000bfc5b47223 */ /* 0x180fe200000108c6 */
[-CC-:B------:R-:W-:Y:S01]  /*1b0a0*/  FFMA.FTZ R181, R181, R191.reuse, -R198.reuse ;  /* 0x000000bfb5b57223 */ /* 0x180fe200000108c6 */
[-CC-:B------:R-:W-:Y:S01]  /*1b0b0*/  FFMA.FTZ R182, R195, R191.reuse, -R198.reuse ;  /* 0x000000bfc3b67223 */ /* 0x180fe200000108c6 */
[----:B------:R-:W4:Y:S01]  /*1b0c0*/  LDSM.16.MT88.4 R12, [R227+0x10800] ;  /* 0x01080000e30c783b */ /* 0x000f220000004200 */
[----:B------:R-:W-:Y:S01]  /*1b0d0*/  MUFU.EX2 R175, R175 ;  /* 0x000000af00af7308 */ /* 0x000fe20000000800 */
[-C--:B------:R-:W-:Y:S01]  /*1b0e0*/  FFMA.FTZ R183, R183, R191.reuse, -R198 ;  /* 0x000000bfb7b77223 */ /* 0x080fe200000108c6 */
[-CC-:B------:R-:W-:Y:S01]  /*1b0f0*/  FFMA.FTZ R185, R185, R191.reuse, -R190.reuse ;  /* 0x000000bfb9b97223 */ /* 0x180fe200000108be */
[----:B------:R-:W-:Y:S01]  /*1b100*/  LDSM.16.MT88.4 R24, [R230+0x12800] ;  /* 0x01280000e618783b */ /* 0x000fe20000004200 */
[-CC-:B------:R-:W-:Y:S01]  /*1b110*/  FFMA.FTZ R186, R31, R191.reuse, -R190.reuse ;  /* 0x000000bf1fba7223 */ /* 0x180fe200000108be */
[-C--:B------:R-:W-:Y:S01]  /*1b120*/  FFMA.FTZ R187, R29, R191.reuse, -R190 ;  /* 0x000000bf1dbb7223 */ /* 0x080fe200000108be */
[--C-:B------:R-:W-:Y:S01]  /*1b130*/  FFMA.FTZ R249, R192, R191, -R198.reuse ;  /* 0x000000bfc0f97223 */ /* 0x100fe200000108c6 */
[----:B------:R-:W-:Y:S01]  /*1b140*/  LDSM.16.MT88.4 R28, [R229+0x13000] ;  /* 0x01300000e51c783b */ /* 0x000fe20000004200 */
[----:B------:R-:W1:Y:S01]  /*1b150*/  MUFU.EX2 R172, R172 ;  /* 0x000000ac00ac7308 */ /* 0x000e620000000800 */
        /* <DEDUP_REMOVED lines=11> */
[----:B------:R-:W5:Y:S01]  /*1b210*/  MUFU.EX2 R179, R179 ;  /* 0x000000b300b37308 */ /* 0x000f620000000800 */
[----:B-1----:R-:W-:Y:S01]  /*1b220*/  F2FP.BF16.F32.PACK_AB R146, R172, R175 ;  /* 0x000000afac92723e */ /* 0x002fe200000010ff */
[----:B------:R-:W-:-:S04]  /*1b230*/  FADD.FTZ R175, R175, R176 ;  /* 0x000000b0afaf7221 */ /* 0x000fc80000010000 */
[----:B------:R-:W-:Y:S02]  /*1b240*/  FADD.FTZ R172, R172, R175 ;  /* 0x000000afacac7221 */ /* 0x000fe40000010000 */
[----:B------:R-:W-:Y:S08]  /*1b250*/  MUFU.EX2 R174, R174 ;  /* 0x000000ae00ae7308 */ /* 0x000ff00000000800 */
[----:B------:R-:W1:Y:S01]  /*1b260*/  MUFU.EX2 R173, R173 ;  /* 0x000000ad00ad7308 */ /* 0x000e620000000800 */
[----:B-----5:R-:W-:Y:S01]  /*1b270*/  F2FP.BF16.F32.PACK_AB R145, R179, R178 ;  /* 0x000000b2b391723e */ /* 0x020fe200000010ff */
[----:B------:R-:W-:-:S06]  /*1b280*/  FADD.FTZ R179, R178, R179 ;  /* 0x000000b3b2b37221 */ /* 0x000fcc0000010000 */
[----:B------:R-:W-:Y:S08]  /*1b290*/  MUFU.EX2 R171, R171 ;  /* 0x000000ab00ab7308 */ /* 0x000ff00000000800 */
[----:B------:R-:W5:Y:S01]  /*1b2a0*/  MUFU.EX2 R168, R168 ;  /* 0x000000a800a87308 */ /* 0x000f620000000800 */
        /* <DEDUP_REMOVED lines=10> */
[C---:B--2---:R-:W-:Y:S01]  /*1b350*/  HMMA.16816.F32.BF16 R44, R144.reuse, R48, RZ ;  /* 0x00000030902c723c */ /* 0x044fe200000418ff */
[----:B------:R-:W1:Y:S05]  /*1b360*/  MUFU.EX2 R167, R167 ;  /* 0x000000a700a77308 */ /* 0x000e6a0000000800 */
        /* <DEDUP_REMOVED lines=42> */
[C---:B------:R-:W-:Y:S06]  /*1b610*/  HMMA.16816.F32.BF16 R148, R144.reuse, R150, RZ ;  /* 0x000000969094723c */ /* 0x040fec00000418ff */
[C---:B---3--:R-:W-:Y:S06]  /*1b620*/  HMMA.16816.F32.BF16 R140, R144.reuse, R4, RZ ;  /* 0x00000004908c723c */ /* 0x048fec00000418ff */
[----:B------:R-:W-:Y:S01]  /*1b630*/  HMMA.16816.F32.BF16 R144, R144, R6, RZ ;  /* 0x000000069090723c */ /* 0x000fe200000418ff */
[----:B-----5:R-:W-:Y:S01]  /*1b640*/  F2FP.BF16.F32.PACK_AB R4, R168, R171 ;  /* 0x000000aba804723e */ /* 0x020fe200000010ff */
[----:B------:R-:W-:Y:S01]  /*1b650*/  FADD.FTZ R171, R171, R172 ;  /* 0x000000acabab7221 */ /* 0x000fe20000010000 */
[----:B-1----:R-:W-:Y:S01]  /*1b660*/  F2FP.BF16.F32.PACK_AB R5, R167, R170 ;  /* 0x000000aaa705723e */ /* 0x002fe200000010ff */
[----:B------:R-:W-:-:S02]  /*1b670*/  FADD.FTZ R170, R170, R173 ;  /* 0x000000adaaaa7221 */ /* 0x000fc40000010000 */
[----:B------:R-:W-:Y:S01]  /*1b680*/  FADD.FTZ R168, R168, R171 ;  /* 0x000000aba8a87221 */ /* 0x000fe20000010000 */
[----:B------:R-:W-:Y:S01]  /*1b690*/  F2FP.BF16.F32.PACK_AB R6, R2, R169 ;  /* 0x000000a90206723e */ /* 0x000fe200000010ff */
[----:B------:R-:W-:Y:S01]  /*1b6a0*/  FADD.FTZ R170, R167, R170 ;  /* 0x000000aaa7aa7221 */ /* 0x000fe20000010000 */
[----:B--2---:R-:W-:Y:S01]  /*1b6b0*/  F2FP.BF16.F32.PACK_AB R7, R0, R165 ;  /* 0x000000a50007723e */ /* 0x004fe200000010ff */
[----:B------:R-:W-:Y:S02]  /*1b6c0*/  FADD.FTZ R169, R169, R168 ;  /* 0x000000a8a9a97221 */ /* 0x000fe40000010000 */
[----:B------:R-:W-:Y:S02]  /*1b6d0*/  FADD.FTZ R165, R165, R170 ;  /* 0x000000aaa5a57221 */ /* 0x000fe40000010000 */
[----:B------:R-:W-:Y:S02]  /*1b6e0*/  FADD.FTZ R169, R2, R169 ;  /* 0x000000a902a97221 */ /* 0x000fe40000010000 */
[----:B----4-:R-:W-:Y:S01]  /*1b6f0*/  HMMA.16816.F32.BF16 R160, R4, R16, R160 ;  /* 0x0000001004a0723c */ /* 0x010fe200000418a0 */
[----:B------:R-:W-:-:S05]  /*1b700*/  FADD.FTZ R165, R0, R165 ;  /* 0x000000a500a57221 */ /* 0x000fca0000010000 */
[C---:B------:R-:W-:Y:S01]  /*1b710*/  HMMA.16816.F32.BF16 R156, R4.reuse, R18, R156 ;  /* 0x00000012049c723c */ /* 0x040fe2000004189c */
        /* <DEDUP_REMOVED lines=164> */
.L_x_1950:
        /* <DEDUP_REMOVED lines=10> */
[C---:B--2---:R-:W-:Y:S02]  /*1c200*/  R2UR UR4, R164.reuse ;  /* 0x00000000a40472ca */ /* 0x044fe400000e0000 */
[C---:B------:R-:W-:Y:S02]  /*1c210*/  R2UR UR5, R165.reuse ;  /* 0x00000000a50572ca */ /* 0x040fe400000e0000 */
[C---:B------:R-:W-:Y:S02]  /*1c220*/  R2UR UR12, R164.reuse ;  /* 0x00000000a40c72ca */ /* 0x040fe400000e0000 */
[C---:B------:R-:W-:Y:S02]  /*1c230*/  R2UR UR13, R165.reuse ;  /* 0x00000000a50d72ca */ /* 0x040fe400000e0000 */
[C---:B------:R-:W-:Y:S02]  /*1c240*/  R2UR UR14, R164.reuse ;  /* 0x00000000a40e72ca */ /* 0x040fe400000e0000 */
[C---:B------:R-:W-:Y:S02]  /*1c250*/  R2UR UR15, R165.reuse ;  /* 0x00000000a50f72ca */ /* 0x040fe400000e0000 */
[----:B------:R-:W-:Y:S02]  /*1c260*/  R2UR UR10, R164 ;  /* 0x00000000a40a72ca */ /* 0x000fe400000e0000 */
[----:B------:R-:W-:Y:S01]  /*1c270*/  R2UR UR11, R165 ;  /* 0x00000000a50b72ca */ /* 0x000fe200000e0000 */
[----:B-1----:R-:W2:Y:S02]  /*1c280*/  LD.E R11, desc[UR4][R2.64+0x170] ;  /* 0x00017004020b7980 */ /* 0x002ea4000c101900 */
        /* <DEDUP_REMOVED lines=61> */
.L_x_1943:
[----:B--2---:R-:W-:Y:S02]  /*1c660*/  R2UR UR4, R164 ;  /* 0x00000000a40472ca */ /* 0x004fe400000e0000 */
[----:B------:R-:W-:Y:S11]  /*1c670*/  R2UR UR5, R165 ;  /* 0x00000000a50572ca */ /* 0x000ff600000e0000 */
[----:B------:R-:W-:Y:S02]  /*1c680*/  @!UPT UIADD3 URZ, URZ, URZ, URZ ;  /* 0x0000003f3f3ff290 */ /* 0x000fe4000fffe03f */
[----:B-1----:R-:W2:Y:S02]  /*1c690*/  LD.E R8, desc[UR4][R2.64+0x40] ;  /* 0x0000400402087980 */ /* 0x002ea4000c101900 */
[----:B--2---:R-:W-:Y:S05]  /*1c6a0*/  IMAD.U32 R8, R8, -0x40, RZ ;  /* 0xffffffc008087824 */ /* 0x004fea00078e00ff */
[----:B------:R-:W-:Y:S02]  /*1c6b0*/  SHF.R.S32.HI R5, RZ, 0x1f, R8 ;  /* 0x0000001fff057819 */ /* 0x000fe40000011408 */
.L_x_1944:
[----:B------:R-:W-:Y:S05]  /*1c6c0*/  BSYNC B0 ;  /* 0x0000000000007941 */ /* 0x000fea0003800000 */
.L_x_1942:
[C---:B------:R-:W-:Y:S01]  /*1c6d0*/  LOP3.LUT P6, RZ, R246.reuse, 0x1, RZ, 0xc0, !PT ;  /* 0x00000001f6ff7812 */ /* 0x040fe200078cc0ff */
[----:B------:R-:W-:Y:S01]  /*1c6e0*/  BSSY B1, `(.L_x_1945) ;  /* 0x000023b000017945 */ /* 0x000fe20003800000 */
[C---:B------:R-:W-:Y:S02]  /*1c6f0*/  LOP3.LUT P5, RZ, R246.reuse, 0x2, RZ, 0xc0, !PT ;  /* 0x00000002f6ff7812 */ /* 0x040fe400078ac0ff */
[----:B------:R-:W-:Y:S02]  /*1c700*/  LOP3.LUT P4, RZ, R246, 0x4, RZ, 0xc0, !PT ;  /* 0x00000004f6ff7812 */ /* 0x000fe4000788c0ff */
[-C--:B------:R-:W-:Y:S02]  /*1c710*/  LEA R250, P1, R8, R188.reuse, 0x1 ;  /* 0x000000bc08fa7211 */ /* 0x080fe400078208ff */
[----:B------:R-:W-:Y:S02]  /*1c720*/  LOP3.LUT P3, RZ, R246, 0x8, RZ, 0xc0, !PT ;  /* 0x00000008f6ff7812 */ /* 0x000fe4000786c0ff */
[C---:B------:R-:W-:Y:S02]  /*1c730*/  LEA.HI.X R251, R8.reuse, R189, R5, 0x1, P1 ;  /* 0x000000bd08fb7211 */ /* 0x040fe400008f0c05 */
[----:B------:R-:W-:Y:S02]  /*1c740*/  IADD3 R7, P0, R8, R231, RZ ;  /* 0x000000e708077210 */ /* 0x000fe40007f1e0ff */
[C---:B------:R-:W-:Y:S02]  /*1c750*/  @P6 R2UR UR4, R164.reuse ;  /* 0x00000000a40462ca */ /* 0x040fe400000e0000 */
[----:B------:R-:W-:Y:S01]  /*1c760*/  @P6 R2UR UR5, R165 ;  /* 0x00000000a50562ca */ /* 0x000fe200000e0000 */
        /* <DEDUP_REMOVED lines=24> */
[CC--:B------:R-:W-:Y:S01]  /*1c8f0*/  @P3 LEA R8, P0, R7.reuse, R188.reuse, 0x1 ;  /* 0x000000bc07083211 */ /* 0x0c0fe200078008ff */
[----:B------:R-:W-:Y:S01]  /*1c900*/  @!PT LDS RZ, [RZ] ;  /* 0x00000000fffff984 */ /* 0x000fe20000000800 */
[----:B------:R-:W-:Y:S01]  /*1c910*/  @!PT LDS RZ, [RZ] ;  /* 0x00000000fffff984 */ /* 0x000fe20000000800 */
[----:B------:R-:W-:Y:S01]  /*1c920*/  @!PT LDS RZ, [RZ] ;  /* 0x00000000fffff984 */ /* 0x000fe20000000800 */
[----:B------:R-:W-:Y:S01]  /*1c930*/  @P4 LDGSTS.E.BYPASS.LTC128B.128 [R242+0x14000], desc[UR4][R250.64+0x100] ;  /* 0x14000100faf24fae */ /* 0x000fe2000b901d44 */
[C-C-:B------:R-:W-:Y:S02]  /*1c940*/  @P4 LEA.HI.X R11, R7.reuse, R189, R6.reuse, 0x1, P1 ;  /* 0x000000bd070b4211 */ /* 0x140fe400008f0c06 */
        /* <DEDUP_REMOVED lines=18> */
[--C-:B------:R-:W-:Y:S01]  /*1ca70*/  @P4 LEA.HI.X R19, R5, R189, R6.reuse, 0x1, P1 ;  /* 0x000000bd05134211 */ /* 0x100fe200008f0c06 */
[----:B------:R-:W-:Y:S01]  /*1ca80*/  @!P6 STS.128 [R242+0x10800], RZ ;  /* 0x010800fff200e388 */ /* 0x000fe20000000c00 */
[----:B------:R-:W-:Y:S02]  /*1ca90*/  @P3 R2UR UR16, R164 ;  /* 0x00000000a41032ca */ /* 0x000fe400000e0000 */
[----:B------:R-:W-:Y:S01]  /*1caa0*/  @P3 R2UR UR17, R165 ;  /* 0x00000000a51132ca */ /* 0x000fe200000e0000 */
[----:B------:R-:W-:Y:S01]  /*1cab0*/  @!PT LDS RZ, [RZ] ;  /* 0x00000000fffff984 */ /* 0x000fe20000000800 */
[----:B------:R-:W-:Y:S01]  /*1cac0*/  @!PT LDS RZ, [RZ] ;  /* 0x00000000fffff984 */ /* 0x000fe20000000800 */
[----:B------:R-:W-:Y:S01]  /*1cad0*/  @!PT LDS RZ, [RZ] ;  /* 0x00000000fffff984 */ /* 0x000fe20000000800 */
[----:B------:R-:W-:Y:S01]  /*1cae0*/  @P5 LDGSTS.E.BYPASS.LTC128B.128 [R242+0x12800], desc[UR10][R12.64+0x80] ;  /* 0x128000800cf25fae */ /* 0x000fe2000b901d4a */
[CC--:B------:R-:W-:Y:S02]  /*1caf0*/  @P3 LEA R16, P0, R5.reuse, R188.reuse, 0x1 ;  /* 0x000000bc05103211 */ /* 0x0c0fe400078008ff */
        /* <DEDUP_REMOVED lines=38> */
[----:B------:R-:W-:Y:S01]  /*1cd60*/  ISETP.GT.AND P0, PT, R248, R235, PT ;  /* 0x000000ebf800720c */ /* 0x000fe20003f04270 */
[----:B------:R-:W-:Y:S01]  /*1cd70*/  @!PT LDS RZ, [RZ] ;  /* 0x00000000fffff984 */ /* 0x000fe20000000800 */
[----:B------:R-:W-:Y:S01]  /*1cd80*/  @!PT LDS RZ, [RZ] ;  /* 0x00000000fffff984 */ /* 0x000fe20000000800 */
[----:B------:R-:W-:Y:S01]  /*1cd90*/  @!PT LDS RZ, [RZ] ;  /* 0x00000000fffff984 */ /* 0x000fe20000000800 */
[----:B------:R-:W-:Y:S01]  /*1cda0*/  @P4 LDGSTS.E.BYPASS.LTC128B.128 [R242+0x15000], desc[UR4][R18.64+0x100] ;  /* 0x1500010012f24fae */ /* 0x000fe2000b901d44 */
[----:B------:R-:W-:Y:S02]  /*1cdb0*/  @P3 R2UR UR4, R164 ;  /* 0x00000000a40432ca */ /* 0x000fe400000e0000 */
[----:B------:R-:W-:Y:S01]  /*1cdc0*/  @P3 R2UR UR5, R165 ;  /* 0x00000000a50532ca */ /* 0x000fe200000e0000 */
        /* <DEDUP_REMOVED lines=41> */
[----:B------:R-:W1:Y:S03]  /*1d060*/  LDSM.16.M88.4 R200, [R220+0x8800] ;  /* 0x00880000dcc8783b */ /* 0x000e660000000200 */
[C---:B--2---:R-:W-:Y:S06]  /*1d070*/  HMMA.16816.F32.BF16 R12, R32.reuse, R16, RZ ;  /* 0x00000010200c723c */ /* 0x044fec00000418ff */
[C---:B------:R-:W-:Y:S06]  /*1d080*/  HMMA.16816.F32.BF16 R16, R32.reuse, R18, RZ ;  /* 0x000000122010723c */ /* 0x040fec00000418ff */
[C---:B---3--:R-:W-:Y:S06]  /*1d090*/  HMMA.16816.F32.BF16 R20, R32.reuse, R24, RZ ;  /* 0x000000182014723c */ /* 0x048fec00000418ff */
[C---:B------:R-:W-:Y:S06]  /*1d0a0*/  HMMA.16816.F32.BF16 R24, R32.reuse, R26, RZ ;  /* 0x0000001a2018723c */ /* 0x040fec00000418ff */
[C---:B-----5:R-:W-:Y:S06]  /*1d0b0*/  HMMA.16816.F32.BF16 R28, R32.reuse, R168, RZ ;  /* 0x000000a8201c723c */ /* 0x060fec00000418ff */
[----:B------:R-:W-:Y:S01]  /*1d0c0*/  HMMA.16816.F32.BF16 R32, R32, R170, RZ ;  /* 0x000000aa2020723c */ /* 0x000fe200000418ff */
[----:B------:R-:W2:Y:S05]  /*1d0d0*/  LDSM.16.M88.4 R168, [R220+0x9000] ;  /* 0x00900000dca8783b */ /* 0x000eaa0000000200 */
[C---:B------:R-:W-:Y:S06]  /*1d0e0*/  HMMA.16816.F32.BF16 R4, R172.reuse, R176, R4 ;  /* 0x000000b0ac04723c */ /* 0x040fec0000041804 */
[C---:B------:R-:W-:Y:S01]  /*1d0f0*/  HMMA.16816.F32.BF16 R8, R172.reuse, R178, R8 ;  /* 0x000000b2ac08723c */ /* 0x040fe20000041808 */
[----:B------:R-:W3:Y:S05]  /*1d100*/  LDSM.16.M88.4 R176, [R220+0x9800] ;  /* 0x00980000dcb0783b */ /* 0x000eea0000000200 */
[C---:B------:R-:W-:Y:S06]  /*1d110*/  HMMA.16816.F32.BF16 R12, R172.reuse, R180, R12 ;  /* 0x000000b4ac0c723c */ /* 0x040fec000004180c */
[C---:B------:R-:W-:Y:S01]  /*1d120*/  HMMA.16816.F32.BF16 R16, R172.reuse, R182, R16 ;  /* 0x000000b6ac10723c */ /* 0x040fe20000041810 */
[----:B------:R-:W-:Y:S05]  /*1d130*/  LDSM.16.M88.4 R180, [R221] ;  /* 0x00000000ddb4783b */ /* 0x000fea0000000200 */
        /* <DEDUP_REMOVED lines=20> */
[C---:B-----5:R-:W-:Y:S06]  /*1d280*/  HMMA.16816.F32.BF16 R4, R180.reuse, R184, R4 ;  /* 0x000000b8b404723c */ /* 0x060fec0000041804 */
[C---:B------:R-:W-:Y:S01]  /*1d290*/  HMMA.16816.F32.BF16 R8, R180.reuse, R186, R8 ;  /* 0x000000bab408723c */ /* 0x040fe20000041808 */
[----:B------:R-:W5:Y:S05]  /*1d2a0*/  LDSM.16.M88.4 R184, [R225+0xb800] ;  /* 0x00b80000e1b8783b */ /* 0x000f6a0000000200 */
[C---:B----4-:R-:W-:Y:S06]  /*1d2b0*/  HMMA.16816.F32.BF16 R12, R180.reuse, R172, R12 ;  /* 0x000000acb40c723c */ /* 0x050fec000004180c */
        /* <DEDUP_REMOVED lines=8> */
[----:B------:R-:W4:Y:S01]  /*1d340*/  LDSM.16.M88.4 R180, [R214] ;  /* 0x00000000d6b4783b */ /* 0x000f220000000200 */
[C---:B------:R-:W-:Y:S06]  /*1d350*/  HMMA.16816.F32.BF16 R4, R196.reuse, R200, R4 ;  /* 0x000000c8c404723c */ /* 0x040fec0000041804 */
[C---:B------:R-:W-:Y:S01]  /*1d360*/  HMMA.16816.F32.BF16 R8, R196.reuse, R202, R8 ;  /* 0x000000cac408723c */ /* 0x040fe20000041808 */
[----:B------:R-:W4:Y:S05]  /*1d370*/  LDSM.16.M88.4 R200, [R212] ;  /* 0x00000000d4c8783b */ /* 0x000f2a0000000200 */
[C---:B--2---:R-:W-:Y:S06]  /*1d380*/  HMMA.16816.F32.BF16 R12, R196.reuse, R176, R12 ;  /* 0x000000b0c40c723c */ /* 0x044fec000004180c */
[C---:B------:R-:W-:Y:S01]  /*1d390*/  HMMA.16816.F32.BF16 R16, R196.reuse, R178, R16 ;  /* 0x000000b2c410723c */ /* 0x040fe20000041810 */
[----:B------:R-:W-:Y:S05]  /*1d3a0*/  LDSM.16.M88.4 R176, [R222+0x2000] ;  /* 0x00200000deb0783b */ /* 0x000fea0000000200 */
[C---:B---3--:R-:W-:Y:S06]  /*1d3b0*/  HMMA.16816.F32.BF16 R20, R196.reuse, R192, R20 ;  /* 0x000000c0c414723c */ /* 0x048fec0000041814 */
[C---:B------:R-:W-:Y:S01]  /*1d3c0*/  HMMA.16816.F32.BF16 R24, R196.reuse, R194, R24 ;  /* 0x000000c2c418723c */ /* 0x040fe20000041818 */
[----:B------:R-:W2:Y:S05]  /*1d3d0*/  LDSM.16.M88.4 R192, [R220+0xa000] ;  /* 0x00a00000dcc0783b */ /* 0x000eaa0000000200 */
[C---:B-----5:R-:W-:Y:S06]  /*1d3e0*/  HMMA.16816.F32.BF16 R28, R196.reuse, R184, R28 ;  /* 0x000000b8c41c723c */ /* 0x060fec000004181c */
[----:B------:R-:W-:Y:S01]  /*1d3f0*/  HMMA.16816.F32.BF16 R32, R196, R186, R32 ;  /* 0x000000bac420723c */ /* 0x000fe20000041820 */
[----:B------:R-:W3:Y:S04]  /*1d400*/  LDSM.16.M88.4 R184, [R220+0xa800] ;  /* 0x00a80000dcb8783b */ /* 0x000ee80000000200 */
[----:B------:R-:W5:Y:S01]  /*1d410*/  LDSM.16.M88.4 R196, [R220+0xb000] ;  /* 0x00b00000dcc4783b */ /* 0x000f620000000200 */
        /* <DEDUP_REMOVED lines=8> */
[----:B------:R-:W4:Y:S05]  /*1d4a0*/  LDSM.16.M88.4 R188, [R216+0x2000] ;  /* 0x00200000d8bc783b */ /* 0x000f2a0000000200 */
[C---:B------:R-:W-:Y:S06]  /*1d4b0*/  HMMA.16816.F32.BF16 R28, R168.reuse, R200, R28 ;  /* 0x000000c8a81c723c */ /* 0x040fec000004181c */
[----:B------:R-:W-:Y:S01]  /*1d4c0*/  HMMA.16816.F32.BF16 R32, R168, R202, R32 ;  /* 0x000000caa820723c */ /* 0x000fe20000041820 */
[----:B------:R-:W4:Y:S04]  /*1d4d0*/  LDSM.16.M88.4 R168, [R216+0x2800] ;  /* 0x00280000d8a8783b */ /* 0x000f280000000200 */
[----:B------:R-:W4:Y:S01]  /*1d4e0*/  LDSM.16.M88.4 R200, [R216+0x3000] ;  /* 0x00300000d8c8783b */ /* 0x000f220000000200 */
[C---:B--2---:R-:W-:Y:S06]  /*1d4f0*/  HMMA.16816.F32.BF16 R4, R176.reuse, R192, R4 ;  /* 0x000000c0b004723c */ /* 0x044fec0000041804 */
[C---:B------:R-:W-:Y:S01]  /*1d500*/  HMMA.16816.F32.BF16 R8, R176.reuse, R194, R8 ;  /* 0x000000c2b008723c */ /* 0x040fe20000041808 */
[----:B------:R-:W-:Y:S05]  /*1d510*/  LDSM.16.M88.4 R192, [R226+0x4000] ;  /* 0x00400000e2c0783b */ /* 0x000fea0000000200 */
[C---:B---3--:R-:W-:Y:S06]  /*1d520*/  HMMA.16816.F32.BF16 R12, R176.reuse, R184, R12 ;  /* 0x000000b8b00c723c */ /* 0x048fec000004180c */
[C---:B------:R-:W-:Y:S01]  /*1d530*/  HMMA.16816.F32.BF16 R16, R176.reuse, R186, R16 ;  /* 0x000000bab010723c */ /* 0x040fe20000041810 */
[----:B------:R-:W2:Y:S05]  /*1d540*/  LDSM.16.M88.4 R184, [R216+0x3800] ;  /* 0x00380000d8b8783b */ /* 0x000eaa0000000200 */
[C---:B-----5:R-:W-:Y:S06]  /*1d550*/  HMMA.16816.F32.BF16 R20, R176.reuse, R196, R20 ;  /* 0x000000c4b014723c */ /* 0x060fec0000041814 */
[C---:B------:R-:W-:Y:S01]  /*1d560*/  HMMA.16816.F32.BF16 R24, R176.reuse, R198, R24 ;  /* 0x000000c6b018723c */ /* 0x040fe20000041818 */
[----:B------:R-:W3:Y:S05]  /*1d570*/  LDSM.16.M88.4 R196, [R225+0xc000] ;  /* 0x00c00000e1c4783b */ /* 0x000eea0000000200 */
[C---:B-1----:R-:W-:Y:S06]  /*1d580*/  HMMA.16816.F32.BF16 R28, R176.reuse, R172, R28 ;  /* 0x000000acb01c723c */ /* 0x042fec000004181c */
[----:B------:R-:W-:Y:S01]  /*1d590*/  HMMA.16816.F32.BF16 R32, R176, R174, R32 ;  /* 0x000000aeb020723c */ /* 0x000fe20000041820 */
[----:B------:R-:W-:Y:S04]  /*1d5a0*/  LDSM.16.M88.4 R172, [R225+0xd000] ;  /* 0x00d00000e1ac783b */ /* 0x000fe80000000200 */
[----:B------:R-:W-:Y:S01]  /*1d5b0*/  LDSM.16.M88.4 R176, [R225+0xd800] ;  /* 0x00d80000e1b0783b */ /* 0x000fe20000000200 */
[C---:B----4-:R-:W-:Y:S06]  /*1d5c0*/  HMMA.16816.F32.BF16 R4, R180.reuse, R188, R4 ;  /* 0x000000bcb404723c */ /* 0x050fec0000041804 */
        /* <DEDUP_REMOVED lines=123> */
[C---:B------:R-:W-:Y:S02]  /*1dd80*/  R2UR UR12, R164.reuse ;  /* 0x00000000a40c72ca */ /* 0x040fe400000e0000 */
[C---:B------:R-:W-:Y:S02]  /*1dd90*/  R2UR UR13, R165.reuse ;  /* 0x00000000a50d72ca */ /* 0x040fe400000e0000 */
[----:B------:R-:W-:Y:S02]  /*1dda0*/  IABS R169, R173 ;  /* 0x000000ad00a97213 */ /* 0x000fe40000000000 */
[C---:B------:R-:W-:Y:S02]  /*1ddb0*/  R2UR UR14, R164.reuse ;  /* 0x00000000a40e72ca */ /* 0x040fe400000e0000 */
[C---:B------:R-:W-:Y:S02]  /*1ddc0*/  R2UR UR15, R165.reuse ;  /* 0x00000000a50f72ca */ /* 0x040fe400000e0000 */
[----:B------:R-:W-:Y:S01]  /*1ddd0*/  R2UR UR10, R164 ;  /* 0x00000000a40a72ca */ /* 0x000fe200000e0000 */
[----:B------:R-:W2:Y:S01]  /*1dde0*/  LD.E R175, desc[UR4][R2.64+0x170] ;  /* 0x0001700402af7980 */ /* 0x000ea2000c101900 */
[----:B------:R-:W-:Y:S11]  /*1ddf0*/  R2UR UR11, R165 ;  /* 0x00000000a50b72ca */ /* 0x000ff600000e0000 */
[----:B------:R-:W-:Y:S02]  /*1de00*/  @!UPT UIADD3 URZ, URZ, URZ, URZ ;  /* 0x0000003f3f3ff290 */ /* 0x000fe4000fffe03f */
[----:B------:R-:W3:Y:S01]  /*1de10*/  LD.E.64 R178, desc[UR10][R2.64+0x20] ;  /* 0x0000200a02b27980 */ /* 0x000ee2000c101b00 */
[-C--:B--2---:R-:W-:Y:S02]  /*1de20*/  IABS R171, R175.reuse ;  /* 0x000000af00ab7213 */ /* 0x084fe40000000000 */
[-C--:B------:R-:W-:Y:S02]  /*1de30*/  IABS R170, R175.reuse ;  /* 0x000000af00aa7213 */ /* 0x080fe40000000000 */
[----:B------:R-:W1:Y:S01]  /*1de40*/  I2F.RP R166, R171 ;  /* 0x000000ab00a67306 */ /* 0x000e620000209400 */
[-C--:B------:R-:W-:Y:S02]  /*1de50*/  LOP3.LUT R173, R173, R175.reuse, RZ, 0x3c, !PT ;  /* 0x000000afadad7212 */ /* 0x080fe400078e3cff */
[----:B------:R-:W-:Y:S07]  /*1de60*/  IMAD.MOV R170, RZ, RZ, -R170 ;  /* 0x000000ffffaa7224 */ /* 0x000fee00078e0aaa */
[----:B-1----:R-:W1:Y:S02]  /*1de70*/  MUFU.RCP R166, R166 ;  /* 0x000000a600a67308 */ /* 0x002e640000001000 */
[----:B-1----:R-:W-:Y:S01]  /*1de80*/  VIADD R176, R166, 0xffffffe ;  /* 0x0ffffffea6b07836 */ /* 0x002fe20000000000 */
[----:B------:R-:W-:Y:S02]  /*1de90*/  IABS R166, R168 ;  /* 0x000000a800a67213 */ /* 0x000fe40000000000 */
[----:B------:R-:W-:Y:S05]  /*1dea0*/  LOP3.LUT R168, R168, R175, RZ, 0x3c, !PT ;  /* 0x000000afa8a87212 */ /* 0x000fea00078e3cff */
[----:B------:R-:W1:Y:S02]  /*1deb0*/  F2I.FTZ.U32.TRUNC.NTZ R177, R176 ;  /* 0x000000b000b17305 */ /* 0x000e64000021f000 */
[--C-:B-1----:R-:W-:Y:S02]  /*1dec0*/  IMAD.MOV R174, RZ, RZ, -R177.reuse ;  /* 0x000000ffffae7224 */ /* 0x102fe400078e0ab1 */
[----:B------:R-:W-:Y:S02]  /*1ded0*/  IMAD.MOV.U32 R176, RZ, RZ, RZ ;  /* 0x000000ffffb07224 */ /* 0x000fe400078e00ff */
[----:B------:R-:W-:Y:S04]  /*1dee0*/  IMAD R174, R174, R171, RZ ;  /* 0x000000abaeae7224 */ /* 0x000fe800078e02ff */
[----:B------:R-:W-:Y:S06]  /*1def0*/  IMAD.HI.U32 R174, R177, R174, R176 ;  /* 0x000000aeb1ae7227 */ /* 0x000fec00078e00b0 */
[----:B------:R-:W-:Y:S04]  /*1df00*/  IMAD.HI.U32 R172, R174, R169, RZ ;  /* 0x000000a9aeac7227 */ /* 0x000fe800078e00ff */
[----:B------:R-:W-:Y:S02]  /*1df10*/  IMAD R169, R172, R170, R169 ;  /* 0x000000aaaca97224 */ /* 0x000fe400078e02a9 */
        /* <DEDUP_REMOVED lines=18> */
[----:B------:R-:W2:Y:S01]  /*1e040*/  LD.E.64 R172, desc[UR4][R2.64+0x38] ;  /* 0x0000380402ac7980 */ /* 0x000ea2000c101b00 */
        /* <DEDUP_REMOVED lines=22> */
.L_x_1948:
[----:B------:R-:W-:Y:S02]  /*1e1b0*/  R2UR UR4, R164 ;  /* 0x00000000a40472ca */ /* 0x000fe400000e0000 */
[----:B------:R-:W-:Y:S11]  /*1e1c0*/  R2UR UR5, R165 ;  /* 0x00000000a50572ca */ /* 0x000ff600000e0000 */
[----:B------:R-:W-:Y:S02]  /*1e1d0*/  @!UPT UIADD3 URZ, URZ, URZ, URZ ;  /* 0x0000003f3f3ff290 */ /* 0x000fe4000fffe03f */
[----:B------:R-:W2:Y:S02]  /*1e1e0*/  LD.E R174, desc[UR4][R2.64+0x38] ;  /* 0x0000380402ae7980 */ /* 0x000ea4000c101900 */
[----:B--2---:R-:W-:Y:S05]  /*1e1f0*/  IMAD.U32 R174, R174, -0x40, RZ ;  /* 0xffffffc0aeae7824 */ /* 0x004fea00078e00ff */
[----:B------:R-:W-:Y:S02]  /*1e200*/  SHF.R.S32.HI R169, RZ, 0x1f, R174 ;  /* 0x0000001fffa97819 */ /* 0x000fe400000114ae */
.L_x_1949:
[----:B------:R-:W-:Y:S05]  /*1e210*/  BSYNC B0 ;  /* 0x0000000000007941 */ /* 0x000fea0003800000 */
.L_x_1947:
        /* <DEDUP_REMOVED lines=29> */
[-C--:B------:R-:W-:Y:S01]  /*1e3f0*/  @P5 LEA R174, P2, R171, R236.reuse, 0x1 ;  /* 0x000000ecabae5211 */ /* 0x080fe200078408ff */
        /* <DEDUP_REMOVED lines=105> */
.L_x_1946:
[----:B------:R-:W-:Y:S05]  /*1ea90*/  BSYNC B1 ;  /* 0x0000000000017941 */ /* 0x000fea0003800000 */
.L_x_1945:
[----:B------:R-:W-:Y:S01]  /*1eaa0*/  R2UR UR4, R164 ;  /* 0x00000000a40472ca */ /* 0x000fe200000e0000 */
[----:B-1----:R-:W-:Y:S01]  /*1eab0*/  LDSM.16.MT88.4 R172, [R229+0x10000] ;  /* 0x01000000e5ac783b */ /* 0x002fe20000004200 */
[----:B------:R-:W-:Y:S02]  /*1eac0*/  R2UR UR5, R165 ;  /* 0x00000000a50572ca */ /* 0x000fe400000e0000 */
        /* <DEDUP_REMOVED lines=8> */
[----:B------:R1:W2:Y:S01]  /*1eb50*/  LD.E R165, desc[UR4][R2.64+0xdc] ;  /* 0x0000dc0402a57980 */ /* 0x0002a2000c101900 */
[----:B------:R-:W-:Y:S02]  /*1eb60*/  FMNMX.FTZ R171, R11, R168, !PT ;  /* 0x000000a80bab7209 */ /* 0x000fe40007810000 */
[----:B------:R-:W-:Y:S01]  /*1eb70*/  FMNMX.FTZ R166, R12, R169, !PT ;  /* 0x000000a90ca67209 */ /* 0x000fe20007810000 */
[----:B------:R-:W-:Y:S03]  /*1eb80*/  LDSM.16.MT88.4 R180, [R230+0x12800] ;  /* 0x01280000e6b4783b */ /* 0x000fe60000004200 */
[----:B------:R-:W-:Y:S02]  /*1eb90*/  FMNMX.FTZ R169, R13, R166, !PT ;  /* 0x000000a60da97209 */ /* 0x000fe40007810000 */
[----:B------:R-:W-:Y:S03]  /*1eba0*/  FMNMX.FTZ R166, R14, R171, !PT ;  /* 0x000000ab0ea67209 */ /* 0x000fe60007810000 */
[----:B------:R-:W-:Y:S01]  /*1ebb0*/  LDSM.16.MT88.4 R184, [R227+0x12800] ;  /* 0x01280000e3b8783b */ /* 0x000fe20000004200 */
        /* <DEDUP_REMOVED lines=21> */
[----:B------:R-:W-:Y:S07]  /*1ed10*/  FMNMX.FTZ R169, R35, R2, !PT ;  /* 0x0000000223a97209 */ /* 0x000fee0007810000 */
        /* <DEDUP_REMOVED lines=8> */
[----:B---3--:R-:W-:Y:S05]  /*1eda0*/  FMNMX.FTZ R3, R166, R3, !PT ;  /* 0x00000003a6037209 */ /* 0x008fea0007810000 */
[----:B------:R-:W-:Y:S04]  /*1edb0*/  FADD.FTZ R0, -R3, R0 ;  /* 0x0000000003007221 */ /* 0x000fe80000010100 */
[C---:B--2---:R-:W-:Y:S01]  /*1edc0*/  FMUL.FTZ R168, R165.reuse, R0 ;  /* 0x00000000a5a87220 */ /* 0x044fe20000410000 */
[C---:B------:R-:W-:Y:S01]  /*1edd0*/  FMUL.FTZ R167, R165.reuse, R2 ;  /* 0x00000002a5a77220 */ /* 0x040fe20000410000 */
[C---:B------:R-:W-:Y:S01]  /*1ede0*/  FMUL.FTZ R196, R165.reuse, R164 ;  /* 0x000000a4a5c47220 */ /* 0x040fe20000410000 */
[----:B------:R-:W-:Y:S01]  /*1edf0*/  FMUL.FTZ R194, R165, R3 ;  /* 0x00000003a5c27220 */ /* 0x000fe20000410000 */
[----:B------:R1:W2:Y:S03]  /*1ee00*/  MUFU.EX2 R0, R168 ;  /* 0x000000a800007308 */ /* 0x0002a60000000800 */
[----:B------:R-:W-:Y:S02]  /*1ee10*/  FSEL R196, R196, RZ, P0 ;  /* 0x000000ffc4c47208 */ /* 0x000fe40000000000 */
[----:B------:R-:W-:Y:S05]  /*1ee20*/  FSETP.NEU.FTZ.AND P0, PT, R3, -INF , PT ;  /* 0xff8000000300780b */ /* 0x000fea0003f1d000 */
[----:B------:R3:W4:Y:S01]  /*1ee30*/  MUFU.EX2 R2, R167 ;  /* 0x000000a700027308 */ /* 0x0007220000000800 */
[----:B------:R-:W-:Y:S01]  /*1ee40*/  FSEL R194, R194, RZ, P0 ;  /* 0x000000ffc2c27208 */ /* 0x000fe20000000000 */
[-CC-:B------:R-:W-:Y:S01]  /*1ee50*/  FFMA.FTZ R191, R4, R165.reuse, -R196.reuse ;  /* 0x000000a504bf7223 */ /* 0x180fe200000108c4 */
[-CC-:B------:R-:W-:Y:S01]  /*1ee60*/  FFMA.FTZ R166, R5, R165.reuse, -R196.reuse ;  /* 0x000000a505a67223 */ /* 0x180fe200000108c4 */
[-CC-:B------:R-:W-:Y:S01]  /*1ee70*/  FFMA.FTZ R190, R8, R165.reuse, -R196.reuse ;  /* 0x000000a508be7223 */ /* 0x180fe200000108c4 */
[-C--:B------:R-:W-:Y:S01]  /*1ee80*/  FFMA.FTZ R193, R9, R165.reuse, -R196 ;  /* 0x000000a509c17223 */ /* 0x080fe200000108c4 */
[-CC-:B------:R-:W-:Y:S01]  /*1ee90*/  FFMA.FTZ R195, R6, R165.reuse, -R194.reuse ;  /* 0x000000a506c37223 */ /* 0x180fe200000108c2 */
[-CC-:B------:R-:W-:Y:S01]  /*1eea0*/  FFMA.FTZ R192, R10, R165.reuse, -R194.reuse ;  /* 0x000000a50ac07223 */ /* 0x180fe200000108c2 */
[--C-:B------:R-:W-:Y:S01]  /*1eeb0*/  FFMA.FTZ R197, R11, R165, -R194.reuse ;  /* 0x000000a50bc57223 */ /* 0x100fe200000108c2 */
[----:B-1----:R-:W1:Y:S01]  /*1eec0*/  LDSM.16.MT88.4 R168, [R230+0x10000] ;  /* 0x01000000e6a8783b */ /* 0x002e620000004200 */
[----:B------:R-:W-:Y:S01]  /*1eed0*/  MUFU.EX2 R191, R191 ;  /* 0x000000bf00bf7308 */ /* 0x000fe20000000800 */
[C---:B--2---:R-:W-:Y:S01]  /*1eee0*/  FMUL.FTZ R6, R0.reuse, R162 ;  /* 0x000000a200067220 */ /* 0x044fe20000410000 */
[C---:B------:R-:W-:Y:S01]  /*1eef0*/  FMUL.FTZ R10, R0.reuse, R158 ;  /* 0x0000009e000a7220 */ /* 0x040fe20000410000 */
[C---:B------:R-:W-:Y:S01]  /*1ef00*/  FMUL.FTZ R11, R0.reuse, R159 ;  /* 0x0000009f000b7220 */ /* 0x040fe20000410000 */
[C---:B------:R-:W-:Y:S01]  /*1ef10*/  FMUL.FTZ R38, R0.reuse, R38 ;  /* 0x0000002600267220 */ /* 0x040fe20000410000 */
[C---:B------:R-:W-:Y:S01]  /*1ef20*/  FMUL.FTZ R39, R0.reuse, R39 ;  /* 0x0000002700277220 */ /* 0x040fe20000410000 */
[----:B------:R-:W-:Y:S01]  /*1ef30*/  FMUL.FTZ R42, R0, R42 ;  /* 0x0000002a002a7220 */ /* 0x000fe20000410000 */
[----:B---3--:R-:W-:Y:S03]  /*1ef40*/  FFMA.FTZ R167, R7, R165, -R194 ;  /* 0x000000a507a77223 */ /* 0x008fe600000108c2 */
[----:B------:R-:W2:Y:S01]  /*1ef50*/  MUFU.EX2 R166, R166 ;  /* 0x000000a600a67308 */ /* 0x000ea20000000800 */
[C---:B----4-:R-:W-:Y:S01]  /*1ef60*/  FMUL.FTZ R4, R2.reuse, R160 ;  /* 0x000000a002047220 */ /* 0x050fe20000410000 */
[----:B------:R-:W-:Y:S01]  /*1ef70*/  FMUL.FTZ R5, R2, R161 ;  /* 0x000000a102057220 */ /* 0x000fe20000410000 */
[----:B------:R-:W-:Y:S01]  /*1ef80*/  FMUL.FTZ R7, R0, R163 ;  /* 0x000000a300077220 */ /* 0x000fe20000410000 */
[C---:B------:R-:W-:Y:S01]  /*1ef90*/  FMUL.FTZ R8, R2.reuse, R156 ;  /* 0x0000009c02087220 */ /* 0x040fe20000410000 */
[C---:B------:R-:W-:Y:S01]  /*1efa0*/  FMUL.FTZ R9, R2.reuse, R157 ;  /* 0x0000009d02097220 */ /* 0x040fe20000410000 */
[C---:B------:R-:W-:Y:S01]  /*1efb0*/  FMUL.FTZ R36, R2.reuse, R36 ;  /* 0x0000002402247220 */ /* 0x040fe20000410000 */
[----:B------:R-:W3:Y:S03]  /*1efc0*/  LDSM.16.MT88.4 R156, [R227+0x10000] ;  /* 0x01000000e39c783b */ /* 0x000ee60000004200 */
[----:B------:R-:W-:Y:S01]  /*1efd0*/  MUFU.EX2 R195, R195 ;  /* 0x000000c300c37308 */ /* 0x000fe20000000800 */
[C---:B------:R-:W-:Y:S01]  /*1efe0*/  FMUL.FTZ R37, R2.reuse, R37 ;  /* 0x0000002502257220 */ /* 0x040fe20000410000 */
[C---:B------:R-:W-:Y:S01]  /*1eff0*/  FMUL.FTZ R40, R2.reuse, R40 ;  /* 0x0000002802287220 */ /* 0x040fe20000410000 */
[----:B------:R-:W-:Y:S01]  /*1f000*/  FMUL.FTZ R41, R2, R41 ;  /* 0x0000002902297220 */ /* 0x000fe20000410000 */
        /* <DEDUP_REMOVED lines=31> */
[--C-:B------:R-:W-:Y:S01]  /*1f200*/  FFMA.FTZ R252, R32, R165, -R196.reuse ;  /* 0x000000a520fc7223 */ /* 0x100fe200000108c4 */
[C---:B------:R-:W-:Y:S01]  /*1f210*/  FMUL.FTZ R68, R2.reuse, R68 ;  /* 0x0000004402447220 */ /* 0x040fe20000410000 */
[----:B------:R-:W-:Y:S01]  /*1f220*/  FMUL.FTZ R69, R2, R69 ;  /* 0x0000004502457220 */ /* 0x000fe20000410000 */
[C---:B------:R-:W-:Y:S01]  /*1f230*/  FMUL.FTZ R70, R0.reuse, R70 ;  /* 0x0000004600467220 */ /* 0x040fe20000410000 */
[----:B------:R-:W-:Y:S03]  /*1f240*/  FMUL.FTZ R71, R0, R71 ;  /* 0x0000004700477220 */ /* 0x000fe60000410000 */
[----:B------:R-:W4:Y:S01]  /*1f250*/  MUFU.EX2 R197, R197 ;  /* 0x000000c500c57308 */ /* 0x000f220000000800 */
        /* <DEDUP_REMOVED lines=16> */
[----:B----4-:R-:W-:Y:S01]  /*1f360*/  F2FP.BF16.F32.PACK_AB R163, R197, R192 ;  /* 0x000000c0c5a3723e */ /* 0x010fe200000010ff */
[----:B------:R-:W-:Y:S01]  /*1f370*/  FMUL.FTZ R87, R0, R87 ;  /* 0x0000005700577220 */ /* 0x000fe20000410000 */
[C---:B------:R-:W-:Y:S01]  /*1f380*/  FMUL.FTZ R88, R2.reuse, R88 ;  /* 0x0000005802587220 */ /* 0x040fe20000410000 */
[----:B------:R-:W-:Y:S01]  /*1f390*/  FMUL.FTZ R89, R2, R89 ;  /* 0x0000005902597220 */ /* 0x000fe20000410000 */
[C---:B------:R-:W-:Y:S01]  /*1f3a0*/  FMUL.FTZ R90, R0.reuse, R90 ;  /* 0x0000005a005a7220 */ /* 0x040fe20000410000 */
[----:B------:R-:W-:Y:S01]  /*1f3b0*/  FMUL.FTZ R91, R0, R91 ;  /* 0x0000005b005b7220 */ /* 0x000fe20000410000 */
[C---:B------:R-:W-:Y:S01]  /*1f3c0*/  FMUL.FTZ R92, R2.reuse, R92 ;  /* 0x0000005c025c7220 */ /* 0x040fe20000410000 */
[C---:B-1----:R-:W-:Y:S01]  /*1f3d0*/  HMMA.16816.F32.BF16 R4, R160.reuse, R168, R4 ;  /* 0x000000a8a004723c */ /* 0x042fe20000041804 */
[----:B------:R-:W-:Y:S04]  /*1f3e0*/  MUFU.EX2 R252, R252 ;  /* 0x000000fc00fc7308 */ /* 0x000fe80000000800 */
[----:B------:R-:W-:Y:S01]  /*1f3f0*/  FMUL.FTZ R93, R2, R93 ;  /* 0x0000005d025d7220 */ /* 0x000fe20000410000 */
[C---:B------:R-:W-:Y:S01]  /*1f400*/  HMMA.16816.F32.BF16 R8, R160.reuse, R170, R8 ;  /* 0x000000aaa008723c */ /* 0x040fe20000041808 */
[----:B------:R-:W1:Y:S02]  /*1f410*/  LDSM.16.MT88.4 R168, [R230+0x12000] ;  /* 0x01200000e6a8783b */ /* 0x000e640000004200 */
[----:B------:R-:W-:Y:S02]  /*1f420*/  ISETP.GT.AND P0, PT, R248, R235, PT ;  /* 0x000000ebf800720c */ /* 0x000fe40003f04270 */
[C---:B------:R-:W-:Y:S01]  /*1f430*/  FMUL.FTZ R94, R0.reuse, R94 ;  /* 0x0000005e005e7220 */ /* 0x040fe20000410000 */
[C---:B------:R-:W-:Y:S05]  /*1f440*/  HMMA.16816.F32.BF16 R36, R160.reuse, R172, R36 ;  /* 0x000000aca024723c */ /* 0x040fea0000041824 */
[----:B------:R-:W-:Y:S01]  /*1f450*/  FMUL.FTZ R95, R0, R95 ;  /* 0x0000005f005f7220 */ /* 0x000fe20000410000 */
[C---:B------:R-:W-:Y:S01]  /*1f460*/  HMMA.16816.F32.BF16 R40, R160.reuse, R174, R40 ;  /* 0x000000aea028723c */ /* 0x040fe20000041828 */
[----:B------:R-:W2:Y:S04]  /*1f470*/  LDSM.16.MT88.4 R172, [R229+0x12000] ;  /* 0x01200000e5ac783b */ /* 0x000ea80000004200 */
[C---:B------:R-:W-:Y:S01]  /*1f480*/  FMUL.FTZ R96, R2.reuse, R96 ;  /* 0x0000006002607220 */ /* 0x040fe20000410000 */
[C---:B------:R-:W-:Y:S05]  /*1f490*/  HMMA.16816.F32.BF16 R44, R160.reuse, R176, R44 ;  /* 0x000000b0a02c723c */ /* 0x040fea000004182c */
[----:B------:R-:W-:Y:S01]  /*1f4a0*/  FMUL.FTZ R97, R2, R97 ;  /* 0x0000006102617220 */ /* 0x000fe20000410000 */
[C---:B------:R-:W-:Y:S01]  /*1f4b0*/  HMMA.16816.F32.BF16 R48, R160.reuse, R178, R48 ;  /* 0x000000b2a030723c */ /* 0x040fe20000041830 */
[----:B------:R-:W-:Y:S04]  /*1f4c0*/  LDSM.16.MT88.4 R176, [R228+0x10800] ;  /* 0x01080000e4b0783b */ /* 0x000fe80000004200 */
[C---:B------:R-:W-:Y:S01]  /*1f4d0*/  FMUL.FTZ R98, R0.reuse, R98 ;  /* 0x0000006200627220 */ /* 0x040fe20000410000 */
[C---:B---3--:R-:W-:Y:S05]  /*1f4e0*/  HMMA.16816.F32.BF16 R52, R160.reuse, R156, R52 ;  /* 0x0000009ca034723c */ /* 0x048fea0000041834 */
        /* <DEDUP_REMOVED lines=28> */
[----:B------:R-:W3:Y:S04]  /*1f6b0*/  LDSM.16.MT88.4 R156, [R229+0x14000] ;  /* 0x01400000e59c783b */ /* 0x000ee80000004200 */
[----:B------:R-:W-:Y:S01]  /*1f6c0*/  FMUL.FTZ R117, R2, R117 ;  /* 0x0000007502757220 */ /* 0x000fe20000410000 */
[C---:B-1----:R-:W-:Y:S05]  /*1f6d0*/  HMMA.16816.F32.BF16 R84, R160.reuse, R168, R84 ;  /* 0x000000a8a054723c */ /* 0x042fea0000041854 */
        /* <DEDUP_REMOVED lines=18> */
[C---:B---3--:R-:W-:Y:S03]  /*1f800*/  HMMA.16816.F32.BF16 R100, R160.reuse, R156, R100 ;  /* 0x0000009ca064723c */ /* 0x048fe60000041864 */
[----:B------:R-:W-:Y:S01]  /*1f810*/  FMUL.FTZ R131, R0, R131 ;  /* 0x0000008300837220 */ /* 0x000fe20000410000 */
[-CC-:B------:R-:W-:Y:S01]  /*1f820*/  FFMA.FTZ R198, R12, R165.reuse, -R196.reuse ;  /* 0x000000a50cc67223 */ /* 0x180fe200000108c4 */
[C---:B------:R-:W-:Y:S01]  /*1f830*/  FMUL.FTZ R12, R2.reuse, R152 ;  /* 0x00000098020c7220 */ /* 0x040fe20000410000 */
[C---:B------:R-:W-:Y:S01]  /*1f840*/  HMMA.16816.F32.BF16 R104, R160.reuse, R158, R104 ;  /* 0x0000009ea068723c */ /* 0x040fe20000041868 */
[----:B------:R-:W3:Y:S03]  /*1f850*/  LDSM.16.MT88.4 R156, [R230+0x16000] ;  /* 0x01600000e69c783b */ /* 0x000ee60000004200 */
[----:B------:R-:W-:Y:S01]  /*1f860*/  MUFU.EX2 R198, R198 ;  /* 0x000000c600c67308 */ /* 0x000fe20000000800 */
[----:B------:R-:W-:Y:S01]  /*1f870*/  FFMA.FTZ R199, R13, R165, -R196 ;  /* 0x000000a50dc77223 */ /* 0x000fe200000108c4 */
[C---:B-1----:R-:W-:Y:S05]  /*1f880*/  HMMA.16816.F32.BF16 R108, R160.reuse, R168, R108 ;  /* 0x000000a8a06c723c */ /* 0x042fea000004186c */
[----:B------:R-:W-:Y:S01]  /*1f890*/  FMUL.FTZ R13, R2, R153 ;  /* 0x00000099020d7220 */ /* 0x000fe20000410000 */
[C---:B------:R-:W-:Y:S01]  /*1f8a0*/  HMMA.16816.F32.BF16 R112, R160.reuse, R170, R112 ;  /* 0x000000aaa070723c */ /* 0x040fe20000041870 */
[----:B------:R-:W1:Y:S01]  /*1f8b0*/  LDSM.16.MT88.4 R168, [R229+0x16000] ;  /* 0x01600000e5a8783b */ /* 0x000e620000004200 */
[----:B------:R-:W4:Y:S03]  /*1f8c0*/  MUFU.EX2 R199, R199 ;  /* 0x000000c700c77308 */ /* 0x000f260000000800 */
[--C-:B------:R-:W-:Y:S01]  /*1f8d0*/  FFMA.FTZ R200, R14, R165, -R194.reuse ;  /* 0x000000a50ec87223 */ /* 0x100fe200000108c2 */
[C---:B--2---:R-:W-:Y:S05]  /*1f8e0*/  HMMA.16816.F32.BF16 R116, R160.reuse, R172, R116 ;  /* 0x000000aca074723c */ /* 0x044fea0000041874 */
[----:B------:R-:W-:Y:S01]  /*1f8f0*/  FMUL.FTZ R14, R0, R154 ;  /* 0x0000009a000e7220 */ /* 0x000fe20000410000 */
[C---:B------:R-:W-:Y:S01]  /*1f900*/  HMMA.16816.F32.BF16 R120, R160.reuse, R174, R120 ;  /* 0x000000aea078723c */ /* 0x040fe20000041878 */
[----:B------:R-:W2:Y:S01]  /*1f910*/  LDSM.16.MT88.4 R172, [R228+0x16000] ;  /* 0x01600000e4ac783b */ /* 0x000ea20000004200 */
[----:B------:R-:W-:Y:S03]  /*1f920*/  MUFU.EX2 R200, R200 ;  /* 0x000000c800c87308 */ /* 0x000fe60000000800 */
[C---:B------:R-:W-:Y:S01]  /*1f930*/  FMUL.FTZ R132, R2.reuse, R132 ;  /* 0x0000008402847220 */ /* 0x040fe20000410000 */
[----:B------:R-:W-:Y:S01]  /*1f940*/  FMUL.FTZ R133, R2, R133 ;  /* 0x0000008502857220 */ /* 0x000fe20000410000 */
[C---:B------:R-:W-:Y:S01]  /*1f950*/  FMUL.FTZ R134, R0.reuse, R134 ;  /* 0x0000008600867220 */ /* 0x040fe20000410000 */
[C---:B------:R-:W-:Y:S03]  /*1f960*/  FMUL.FTZ R135, R0.reuse, R135 ;  /* 0x0000008700877220 */ /* 0x040fe60000410000 */
[----:B------:R-:W-:Y:S01]  /*1f970*/  FFMA.FTZ R201, R15, R165, -R194 ;  /* 0x000000a50fc97223 */ /* 0x000fe200000108c2 */
[----:B------:R-:W-:Y:S01]  /*1f980*/  FMUL.FTZ R15, R0, R155 ;  /* 0x0000009b000f7220 */ /* 0x000fe20000410000 */
[C---:B------:R-:W-:Y:S01]  /*1f990*/  FMUL.FTZ R136, R2.reuse, R136 ;  /* 0x0000008802887220 */ /* 0x040fe20000410000 */
[----:B------:R-:W-:Y:S01]  /*1f9a0*/  LDSM.16.MT88.4 R152, [R230+0x10800] ;  /* 0x01080000e698783b */ /* 0x000fe20000004200 */
[----:B------:R-:W-:Y:S01]  /*1f9b0*/  FMUL.FTZ R137, R2, R137 ;  /* 0x0000008902897220 */ /* 0x000fe20000410000 */
[C---:B------:R-:W-:Y:S01]  /*1f9c0*/  FMUL.FTZ R138, R0.reuse, R138 ;  /* 0x0000008a008a7220 */ /* 0x040fe20000410000 */
[C---:B---3--:R-:W-:Y:S01]  /*1f9d0*/  HMMA.16816.F32.BF16 R124, R160.reuse, R156, R124 ;  /* 0x0000009ca07c723c */ /* 0x048fe2000004187c */
[----:B------:R-:W3:Y:S02]  /*1f9e0*/  MUFU.EX2 R201, R201 ;  /* 0x000000c900c97308 */ /* 0x000ee40000000800 */
[----:B------:R-:W-:Y:S01]  /*1f9f0*/  FMUL.FTZ R139, R0, R139 ;  /* 0x0000008b008b7220 */ /* 0x000fe20000410000 */
[-CC-:B------:R-:W-:Y:S01]  /*1fa00*/  FFMA.FTZ R202, R16, R165.reuse, -R196.reuse ;  /* 0x000000a510ca7223 */ /* 0x180fe200000108c4 */
[-C--:B------:R-:W-:Y:S01]  /*1fa10*/  FFMA.FTZ R203, R17, R165.reuse, -R196 ;  /* 0x000000a511cb7223 */ /* 0x080fe200000108c4 */
[C---:B------:R-:W-:Y:S01]  /*1fa20*/  HMMA.16816.F32.BF16 R128, R160.reuse, R158, R128 ;  /* 0x0000009ea080723c */ /* 0x040fe20000041880 */
[----:B------:R-:W5:Y:S04]  /*1fa30*/  LDSM.16.MT88.4 R156, [R227+0x16000] ;  /* 0x01600000e39c783b */ /* 0x000f680000004200 */
[----:B------:R-:W-:Y:S01]  /*1fa40*/  MUFU.EX2 R202, R202 ;  /* 0x000000ca00ca7308 */ /* 0x000fe20000000800 */
[-CC-:B------:R-:W-:Y:S01]  /*1fa50*/  FFMA.FTZ R250, R18, R165.reuse, -R194.reuse ;  /* 0x000000a512fa7223 */ /* 0x180fe200000108c2 */
[C---:B-1----:R-:W-:Y:S04]  /*1fa60*/  HMMA.16816.F32.BF16 R132, R160.reuse, R168, R132 ;  /* 0x000000a8a084723c */ /* 0x042fe80000041884 */
[----:B------:R-:W-:Y:S02]  /*1fa70*/  FFMA.FTZ R251, R19, R165, -R194 ;  /* 0x000000a513fb7223 */ /* 0x000fe400000108c2 */
[C---:B------:R-:W-:Y:S01]  /*1fa80*/  HMMA.16816.F32.BF16 R12, R160.reuse, R170, R12 ;  /* 0x000000aaa00c723c */ /* 0x040fe2000004180c */
[----:B------:R-:W1:Y:S01]  /*1fa90*/  LDSM.16.MT88.4 R168, [R229+0x10800] ;  /* 0x01080000e5a8783b */ /* 0x000e620000004200 */
[----:B------:R-:W3:Y:S03]  /*1faa0*/  MUFU.EX2 R203, R203 ;  /* 0x000000cb00cb7308 */ /* 0x000ee60000000800 */
[C---:B------:R-:W-:Y:S01]  /*1fab0*/  FMUL.FTZ R16, R2.reuse, R148 ;  /* 0x0000009402107220 */ /* 0x040fe20000410000 */
[C---:B--2---:R-:W-:Y:S06]  /*1fac0*/  HMMA.16816.F32.BF16 R136, R160.reuse, R172, R136 ;  /* 0x000000aca088723c */ /* 0x044fec0000041888 */
[----:B------:R-:W-:Y:S01]  /*1fad0*/  MUFU.EX2 R250, R250 ;  /* 0x000000fa00fa7308 */ /* 0x000fe20000000800 */
[----:B------:R-:W-:Y:S01]  /*1fae0*/  FMUL.FTZ R17, R2, R149 ;  /* 0x0000009502117220 */ /* 0x000fe20000410000 */
[C---:B------:R-:W-:Y:S03]  /*1faf0*/  FMUL.FTZ R18, R0.reuse, R150 ;  /* 0x0000009600127220 */ /* 0x040fe60000410000 */
[----:B------:R-:W-:Y:S01]  /*1fb00*/  FMUL.FTZ R19, R0, R151 ;  /* 0x0000009700137220 */ /* 0x000fe20000410000 */
[C---:B------:R-:W-:Y:S01]  /*1fb10*/  FMUL.FTZ R140, R2.reuse, R140 ;  /* 0x0000008c028c7220 */ /* 0x040fe20000410000 */
[----:B------:R-:W-:Y:S03]  /*1fb20*/  FMUL.FTZ R141, R2, R141 ;  /* 0x0000008d028d7220 */ /* 0x000fe60000410000 */
[----:B------:R-:W2:Y:S01]  /*1fb30*/  MUFU.EX2 R251, R251 ;  /* 0x000000fb00fb7308 */ /* 0x000ea20000000800 */
[C---:B------:R-:W-:Y:S01]  /*1fb40*/  FMUL.FTZ R142, R0.reuse, R142 ;  /* 0x0000008e008e7220 */ /* 0x040fe20000410000 */
[C---:B------:R-:W-:Y:S01]  /*1fb50*/  HMMA.16816.F32.BF16 R16, R160.reuse, R174, R16 ;  /* 0x000000aea010723c */ /* 0x040fe20000041810 */
[----:B------:R-:W1:Y:S02]  /*1fb60*/  LDSM.16.MT88.4 R172, [R227+0x10800] ;  /* 0x01080000e3ac783b */ /* 0x000e640000004200 */
[----:B------:R-:W-:Y:S01]  /*1fb70*/  FMUL.FTZ R143, R0, R143 ;  /* 0x0000008f008f7220 */ /* 0x000fe20000410000 */
[C---:B------:R-:W-:Y:S01]  /*1fb80*/  FMUL.FTZ R144, R2.reuse, R144 ;  /* 0x0000009002907220 */ /* 0x040fe20000410000 */
[----:B------:R-:W-:Y:S01]  /*1fb90*/  FMUL.FTZ R145, R2, R145 ;  /* 0x0000009102917220 */ /* 0x000fe20000410000 */
[C---:B------:R-:W-:Y:S01]  /*1fba0*/  FMUL.FTZ R146, R0.reuse, R146 ;  /* 0x0000009200927220 */ /* 0x040fe20000410000 */
[----:B------:R-:W-:Y:S01]  /*1fbb0*/  FMUL.FTZ R147, R0, R147 ;  /* 0x0000009300937220 */ /* 0x000fe20000410000 */
[----:B----4-:R-:W-:Y:S02]  /*1fbc0*/  F2FP.BF16.F32.PACK_AB R148, R199, R198 ;  /* 0x000000c6c794723e */ /* 0x010fe400000010ff */
[C---:B-----5:R-:W-:Y:S03]  /*1fbd0*/  HMMA.16816.F32.BF16 R140, R160.reuse, R156, R140 ;  /* 0x0000009ca08c723c */ /* 0x060fe6000004188c */
[----:B---3--:R-:W-:Y:S01]  /*1fbe0*/  F2FP.BF16.F32.PACK_AB R149, R201, R200 ;  /* 0x000000c8c995723e */ /* 0x008fe200000010ff */
[----:B------:R-:W-:Y:S01]  /*1fbf0*/  FFMA.FTZ R191, R2, R249, R191 ;  /* 0x000000f902bf7223 */ /* 0x000fe200000100bf */
[----:B------:R-:W-:Y:S01]  /*1fc00*/  F2FP.BF16.F32.PACK_AB R150, R203, R202 ;  /* 0x000000cacb96723e */ /* 0x000fe200000010ff */
[----:B------:R-:W-:Y:S01]  /*1fc10*/  HMMA.16816.F32.BF16 R144, R160, R158, R144 ;  /* 0x0000009ea090723c */ /* 0x000fe20000041890 */
[----:B------:R-:W3:Y:S04]  /*1fc20*/  LDSM.16.MT88.4 R156, [R229+0x12800] ;  /* 0x01280000e59c783b */ /* 0x000ee80000004200 */
[----:B--2---:R-:W-:Y:S01]  /*1fc30*/  F2FP.BF16.F32.PACK_AB R151, R251, R250 ;  /* 0x000000fafb97723e */ /* 0x004fe200000010ff */
[----:B------:R-:W-:Y:S01]  /*1fc40*/  FFMA.FTZ R195, R0, R247, R195 ;  /* 0x000000f700c37223 */ /* 0x000fe200000100c3 */
[----:B------:R-:W-:Y:S01]  /*1fc50*/  IADD3 R0, R248, -0x1, RZ ;  /* 0xfffffffff8007810 */ /* 0x000fe20007ffe0ff */
[----:B------:R-:W-:Y:S01]  /*1fc60*/  FADD.FTZ R191, R166, R191 ;  /* 0x000000bfa6bf7221 */ /* 0x000fe20000010000 */
[----:B------:R-:W2:Y:S02]  /*1fc70*/  LDSM.16.MT88.4 R160, [R228+0x12800] ;  /* 0x01280000e4a0783b */ /* 0x000ea40000004200 */
[----:B------:R-:W-:Y:S01]  /*1fc80*/  FADD.FTZ R195, R167, R195 ;  /* 0x000000c3a7c37221 */ /* 0x000fe20000010000 */
[C---:B------:R-:W-:Y:S05]  /*1fc90*/  HMMA.16816.F32.BF16 R4, R148.reuse, R152, R4 ;  /* 0x000000989404723c */ /* 0x040fea0000041804 */
[----:B------:R-:W-:Y:S01]  /*1fca0*/  FADD.FTZ R190, R190, R191 ;  /* 0x000000bfbebe7221 */ /* 0x000fe20000010000 */
[C---:B------:R-:W-:Y:S01]  /*1fcb0*/  HMMA.16816.F32.BF16 R8, R148.reuse, R154, R8 ;  /* 0x0000009a9408723c */ /* 0x040fe20000041808 */
[----:B------:R-:W4:Y:S04]  /*1fcc0*/  LDSM.16.MT88.4 R152, [R230+0x14800] ;  /* 0x01480000e698783b */ /* 0x000f280000004200 */
[----:B------:R-:W-:Y:S01]  /*1fcd0*/  FADD.FTZ R192, R192, R195 ;  /* 0x000000c3c0c07221 */ /* 0x000fe20000010000 */
        /* <DEDUP_REMOVED lines=17> */
[C---:B------:R-:W-:Y:S05]  /*1fdf0*/  HMMA.16816.F32.BF16 R64, R148.reuse, R182, R64 ;  /* 0x000000b69440723c */ /* 0x040fea0000041840 */
[-CC-:B------:R-:W-:Y:S01]  /*1fe00*/  FFMA.FTZ R180, R20, R165.reuse, -R196.reuse ;  /* 0x000000a514b47223 */ /* 0x180fe200000108c4 */
[C---:B---3--:R-:W-:Y:S05]  /*1fe10*/  HMMA.16816.F32.BF16 R68, R148.reuse, R156, R68 ;  /* 0x0000009c9444723c */ /* 0x048fea0000041844 */
[-C--:B------:R-:W-:Y:S01]  /*1fe20*/  FFMA.FTZ R181, R21, R165.reuse, -R196 ;  /* 0x000000a515b57223 */ /* 0x080fe200000108c4 */
[C---:B------:R-:W-:Y:S01]  /*1fe30*/  HMMA.16816.F32.BF16 R72, R148.reuse, R158, R72 ;  /* 0x0000009e9448723c */ /* 0x040fe20000041848 */
[----:B------:R-:W3:Y:S01]  /*1fe40*/  LDSM.16.MT88.4 R156, [R227+0x14800] ;  /* 0x01480000e39c783b */ /* 0x000ee20000004200 */
[----:B------:R-:W-:Y:S03]  /*1fe50*/  MUFU.EX2 R180, R180 ;  /* 0x000000b400b47308 */ /* 0x000fe60000000800 */
[-CC-:B------:R-:W-:Y:S01]  /*1fe60*/  FFMA.FTZ R182, R22, R165.reuse, -R194.reuse ;  /* 0x000000a516b67223 */ /* 0x180fe200000108c2 */
[C---:B--2---:R-:W-:Y:S06]  /*1fe70*/  HMMA.16816.F32.BF16 R76, R148.reuse, R160, R76 ;  /* 0x000000a0944c723c */ /* 0x044fec000004184c */
[----:B------:R-:W2:Y:S01]  /*1fe80*/  MUFU.EX2 R181, R181 ;  /* 0x000000b500b57308 */ /* 0x000ea20000000800 */
[-C--:B------:R-:W-:Y:S01]  /*1fe90*/  FFMA.FTZ R183, R23, R165.reuse, -R194 ;  /* 0x000000a517b77223 */ /* 0x080fe200000108c2 */
[C---:B------:R-:W-:Y:S01]  /*1fea0*/  HMMA.16816.F32.BF16 R80, R148.reuse, R162, R80 ;  /* 0x000000a29450723c */ /* 0x040fe20000041850 */
[----:B------:R-:W-:Y:S02]  /*1feb0*/  LDSM.16.MT88.4 R160, [R229+0x16800] ;  /* 0x01680000e5a0783b */ /* 0x000fe40000004200 */
[----:B------:R-:W-:Y:S03]  /*1fec0*/  FADD.FTZ R250, R250, R201 ;  /* 0x000000c9fafa7221 */ /* 0x000fe60000010000 */
[C---:B------:R-:W-:Y:S02]  /*1fed0*/  HMMA.16816.F32.BF16 R84, R148.reuse, R184, R84 ;  /* 0x000000b89454723c */ /* 0x040fe40000041854 */
[----:B------:R-:W-:Y:S01]  /*1fee0*/  MUFU.EX2 R182, R182 ;  /* 0x000000b600b67308 */ /* 0x000fe20000000800 */
[----:B------:R-:W-:Y:S02]  /*1fef0*/  LDSM.16.MT88.4 R20, [R228+0x16800] ;  /* 0x01680000e414783b */ /* 0x000fe40000004200 */
[----:B------:R-:W-:Y:S01]  /*1ff00*/  FADD.FTZ R203, R203, R202 ;  /* 0x000000cacbcb7221 */ /* 0x000fe20000010000 */
[C---:B------:R-:W-:Y:S06]  /*1ff10*/  HMMA.16816.F32.BF16 R88, R148.reuse, R186, R88 ;  /* 0x000000ba9458723c */ /* 0x040fec0000041858 */
[----:B------:R-:W2:Y:S01]  /*1ff20*/  MUFU.EX2 R183, R183 ;  /* 0x000000b700b77308 */ /* 0x000ea20000000800 */
[-CC-:B------:R-:W-:Y:S01]  /*1ff30*/  FFMA.FTZ R184, R24, R165.reuse, -R196.reuse ;  /* 0x000000a518b87223 */ /* 0x180fe200000108c4 */
[C---:B----4-:R-:W-:Y:S03]  /*1ff40*/  HMMA.16816.F32.BF16 R92, R148.reuse, R152, R92 ;  /* 0x00000098945c723c */ /* 0x050fe6000004185c */
[-C--:B------:R-:W-:Y:S03]  /*1ff50*/  FFMA.FTZ R185, R25, R165.reuse, -R196 ;  /* 0x000000a519b97223 */ /* 0x080fe600000108c4 */
[C---:B------:R-:W-:Y:S01]  /*1ff60*/  HMMA.16816.F32.BF16 R96, R148.reuse, R154, R96 ;  /* 0x0000009a9460723c */ /* 0x040fe20000041860 */
[----:B------:R-:W4:Y:S01]  /*1ff70*/  LDSM.16.MT88.4 R152, [R230+0x16800] ;  /* 0x01680000e698783b */ /* 0x000f220000004200 */
        /* <DEDUP_REMOVED lines=8> */
[C---:B-----5:R-:W-:Y:S02]  /*20000*/  HMMA.16816.F32.BF16 R108, R148.reuse, R172, R108 ;  /* 0x000000ac946c723c */ /* 0x060fe4000004186c */
[----:B------:R-:W-:Y:S01]  /*20010*/  MUFU.EX2 R186, R186 ;  /* 0x000000ba00ba7308 */ /* 0x000fe20000000800 */
[----:B------:R-:W-:Y:S02]  /*20020*/  LDSM.16.MT88.4 R24, [R227+0x11000] ;  /* 0x01100000e318783b */ /* 0x000fe40000004200 */
[----:B------:R-:W-:Y:S01]  /*20030*/  MOV R248, R0 ;  /* 0x0000000000f87202 */ /* 0x000fe20000000f00 */
[C---:B------:R-:W-:Y:S06]  /*20040*/  HMMA.16816.F32.BF16 R112, R148.reuse, R174, R112 ;  /* 0x000000ae9470723c */ /* 0x040fec0000041870 */
[----:B------:R-:W5:Y:S01]  /*20050*/  MUFU.EX2 R187, R187 ;  /* 0x000000bb00bb7308 */ /* 0x000f620000000800 */
[----:B------:R-:W5:Y:S01]  /*20060*/  LDSM.16.MT88.4 R172, [R230+0x11000] ;  /* 0x01100000e6ac783b */ /* 0x000f620000004200 */
[C---:B---3--:R-:W-:Y:S03]  /*20070*/  HMMA.16816.F32.BF16 R116, R148.reuse, R156, R116 ;  /* 0x0000009c9474723c */ /* 0x048fe60000041874 */
[----:B------:R-:W-:Y:S03]  /*20080*/  MOV R0, R3 ;  /* 0x0000000300007202 */ /* 0x000fe60000000f00 */
[C---:B------:R-:W-:Y:S01]  /*20090*/  HMMA.16816.F32.BF16 R120, R148.reuse, R158, R120 ;  /* 0x0000009e9478723c */ /* 0x040fe20000041878 */
[----:B------:R-:W3:Y:S04]  /*200a0*/  LDSM.16.MT88.4 R156, [R228+0x11000] ;  /* 0x01100000e49c783b */ /* 0x000ee80000004200 */
[----:B------:R-:W-:Y:S01]  /*200b0*/  MOV R167, R164 ;  /* 0x000000a400a77202 */ /* 0x000fe20000000f00 */
[C---:B----4-:R-:W-:Y:S06]  /*200c0*/  HMMA.16816.F32.BF16 R124, R148.reuse, R152, R124 ;  /* 0x00000098947c723c */ /* 0x050fec000004187c */
[C---:B------:R-:W-:Y:S01]  /*200d0*/  HMMA.16816.F32.BF16 R128, R148.reuse, R154, R128 ;  /* 0x0000009a9480723c */ /* 0x040fe20000041880 */
[----:B------:R-:W4:Y:S05]  /*200e0*/  LDSM.16.MT88.4 R152, [R230+0x13000] ;  /* 0x01300000e698783b */ /* 0x000f2a0000004200 */
[C---:B------:R-:W-:Y:S06]  /*200f0*/  HMMA.16816.F32.BF16 R132, R148.reuse, R160, R132 ;  /* 0x000000a09484723c */ /* 0x040fec0000041884 */
[C---:B------:R-:W-:Y:S01]  /*20100*/  HMMA.16816.F32.BF16 R12, R148.reuse, R162, R12 ;  /* 0x000000a2940c723c */ /* 0x040fe2000004180c */
[----:B------:R-:W-:Y:S05]  /*20110*/  LDSM.16.MT88.4 R160, [R228+0x13000] ;  /* 0x01300000e4a0783b */ /* 0x000fea0000004200 */
[C---:B------:R-:W-:Y:S06]  /*20120*/  HMMA.16816.F32.BF16 R136, R148.reuse, R20, R136 ;  /* 0x000000149488723c */ /* 0x040fec0000041888 */
[C---:B------:R-:W-:Y:S05]  /*20130*/  HMMA.16816.F32.BF16 R16, R148.reuse, R22, R16 ;  /* 0x000000169410723c */ /* 0x040fea0000041810 */
[----:B--2---:R-:W-:Y:S01]  /*20140*/  F2FP.BF16.F32.PACK_AB R20, R181, R180 ;  /* 0x000000b4b514723e */ /* 0x004fe200000010ff */
[C---:B-1----:R-:W-:Y:S05]  /*20150*/  HMMA.16816.F32.BF16 R140, R148.reuse, R168, R140 ;  /* 0x000000a8948c723c */ /* 0x042fea000004188c */
[----:B------:R-:W-:Y:S01]  /*20160*/  F2FP.BF16.F32.PACK_AB R21, R183, R182 ;  /* 0x000000b6b715723e */ /* 0x000fe200000010ff */
[----:B------:R-:W-:Y:S01]  /*20170*/  HMMA.16816.F32.BF16 R144, R148, R170, R144 ;  /* 0x000000aa9490723c */ /* 0x000fe20000041890 */
[----:B------:R-:W1:Y:S04]  /*20180*/  LDSM.16.MT88.4 R148, [R229+0x13000] ;  /* 0x01300000e594783b */ /* 0x000e680000004200 */
[----:B------:R-:W-:Y:S01]  /*20190*/  F2FP.BF16.F32.PACK_AB R22, R185, R184 ;  /* 0x000000b8b916723e */ /* 0x000fe200000010ff */
[----:B------:R-:W-:Y:S01]  /*201a0*/  FADD.FTZ R180, R180, R203 ;  /* 0x000000cbb4b47221 */ /* 0x000fe20000010000 */
[----:B-----5:R-:W-:Y:S01]  /*201b0*/  F2FP.BF16.F32.PACK_AB R23, R187, R186 ;  /* 0x000000babb17723e */ /* 0x020fe200000010ff */
[----:B------:R-:W-:Y:S01]  /*201c0*/  FADD.FTZ R182, R182, R251 ;  /* 0x000000fbb6b67221 */ /* 0x000fe20000010000 */
[----:B------:R-:W2:Y:S02]  /*201d0*/  LDSM.16.MT88.4 R168, [R227+0x13000] ;  /* 0x01300000e3a8783b */ /* 0x000ea40000004200 */
[----:B------:R-:W-:Y:S01]  /*201e0*/  FADD.FTZ R181, R181, R180 ;  /* 0x000000b4b5b57221 */ /* 0x000fe20000010000 */
[----:B------:R-:W-:Y:S02]  /*201f0*/  FADD.FTZ R183, R183, R182 ;  /* 0x000000b6b7b77221 */ /* 0x000fe40000010000 */
        /* <DEDUP_REMOVED lines=10> */
[C---:B---3--:R-:W-:Y:S06]  /*202a0*/  HMMA.16816.F32.BF16 R44, R20.reuse, R156, R44 ;  /* 0x0000009c142c723c */ /* 0x048fec000004182c */
[C---:B------:R-:W-:Y:S01]  /*202b0*/  HMMA.16816.F32.BF16 R48, R20.reuse, R158, R48 ;  /* 0x0000009e1430723c */ /* 0x040fe20000041830 */
[----:B------:R-:W3:Y:S05]  /*202c0*/  LDSM.16.MT88.4 R156, [R230+0x15000] ;  /* 0x01500000e69c783b */ /* 0x000eea0000004200 */
        /* <DEDUP_REMOVED lines=10> */
[C---:B------:R-:W-:Y:S06]  /*20370*/  HMMA.16816.F32.BF16 R80, R20.reuse, R162, R80 ;  /* 0x000000a21450723c */ /* 0x040fec0000041850 */
[C---:B--2---:R-:W-:Y:S06]  /*20380*/  HMMA.16816.F32.BF16 R84, R20.reuse, R168, R84 ;  /* 0x000000a81454723c */ /* 0x044fec0000041854 */
[C---:B------:R-:W-:Y:S01]  /*20390*/  HMMA.16816.F32.BF16 R88, R20.reuse, R170, R88 ;  /* 0x000000aa1458723c */ /* 0x040fe20000041858 */
[----:B------:R-:W-:Y:S05]  /*203a0*/  LDSM.16.MT88.4 R168, [R229+0x11800] ;  /* 0x01180000e5a8783b */ /* 0x000fea0000004200 */
[C---:B---3--:R-:W-:Y:S06]  /*203b0*/  HMMA.16816.F32.BF16 R92, R20.reuse, R156, R92 ;  /* 0x0000009c145c723c */ /* 0x048fec000004185c */
[C---:B------:R-:W-:Y:S01]  /*203c0*/  HMMA.16816.F32.BF16 R96, R20.reuse, R158, R96 ;  /* 0x0000009e1460723c */ /* 0x040fe20000041860 */
[----:B------:R-:W2:Y:S05]  /*203d0*/  LDSM.16.MT88.4 R156, [R228+0x17000] ;  /* 0x01700000e49c783b */ /* 0x000eaa0000004200 */
[C---:B------:R-:W-:Y:S06]  /*203e0*/  HMMA.16816.F32.BF16 R100, R20.reuse, R172, R100 ;  /* 0x000000ac1464723c */ /* 0x040fec0000041864 */
[C---:B------:R-:W-:Y:S01]  /*203f0*/  HMMA.16816.F32.BF16 R104, R20.reuse, R174, R104 ;  /* 0x000000ae1468723c */ /* 0x040fe20000041868 */
[----:B------:R-:W-:Y:S05]  /*20400*/  LDSM.16.MT88.4 R172, [R230+0x13800] ;  /* 0x01380000e6ac783b */ /* 0x000fea0000004200 */
[C---:B------:R-:W-:Y:S06]  /*20410*/  HMMA.16816.F32.BF16 R108, R20.reuse, R176, R108 ;  /* 0x000000b0146c723c */ /* 0x040fec000004186c */
[C---:B------:R-:W-:Y:S05]  /*20420*/  HMMA.16816.F32.BF16 R112, R20.reuse, R178, R112 ;  /* 0x000000b21470723c */ /* 0x040fea0000041870 */
[-C--:B------:R-:W-:Y:S01]  /*20430*/  FFMA.FTZ R177, R29, R165.reuse, -R196 ;  /* 0x000000a51db17223 */ /* 0x080fe200000108c4 */
[C---:B-----5:R-:W-:Y:S05]  /*20440*/  HMMA.16816.F32.BF16 R116, R20.reuse, R24, R116 ;  /* 0x000000181474723c */ /* 0x060fea0000041874 */
[-C--:B------:R-:W-:Y:S01]  /*20450*/  FFMA.FTZ R29, R34, R165.reuse, -R194 ;  /* 0x000000a5221d7223 */ /* 0x080fe200000108c2 */
[C---:B------:R-:W-:Y:S01]  /*20460*/  HMMA.16816.F32.BF16 R120, R20.reuse, R26, R120 ;  /* 0x0000001a1478723c */ /* 0x040fe20000041878 */
[----:B------:R-:W3:Y:S01]  /*20470*/  LDSM.16.MT88.4 R24, [R227+0x17000] ;  /* 0x01700000e318783b */ /* 0x000ee20000004200 */
[----:B------:R-:W-:Y:S03]  /*20480*/  MUFU.EX2 R177, R177 ;  /* 0x000000b100b17308 */ /* 0x000fe60000000800 */
[-CC-:B------:R-:W-:Y:S01]  /*20490*/  FFMA.FTZ R176, R28, R165.reuse, -R196.reuse ;  /* 0x000000a51cb07223 */ /* 0x180fe200000108c4 */
[C---:B-1----:R-:W-:Y:S06]  /*204a0*/  HMMA.16816.F32.BF16 R124, R20.reuse, R148, R124 ;  /* 0x00000094147c723c */ /* 0x042fec000004187c */
[----:B------:R-:W1:Y:S01]  /*204b0*/  MUFU.EX2 R161, R29 ;  /* 0x0000001d00a17308 */ /* 0x000e620000000800 */
[-C--:B------:R-:W-:Y:S01]  /*204c0*/  FFMA.FTZ R196, R33, R165.reuse, -R196 ;  /* 0x000000a521c47223 */ /* 0x080fe200000108c4 */
[C---:B------:R-:W-:Y:S01]  /*204d0*/  HMMA.16816.F32.BF16 R128, R20.reuse, R150, R128 ;  /* 0x000000961480723c */ /* 0x040fe20000041880 */
[----:B------:R-:W4:Y:S02]  /*204e0*/  LDSM.16.MT88.4 R148, [R230+0x11800] ;  /* 0x01180000e694783b */ /* 0x000f240000004200 */
[-CC-:B------:R-:W-:Y:S03]  /*204f0*/  FFMA.FTZ R178, R30, R165.reuse, -R194.reuse ;  /* 0x000000a51eb27223 */ /* 0x180fe600000108c2 */
[C---:B------:R-:W-:Y:S02]  /*20500*/  HMMA.16816.F32.BF16 R132, R20.reuse, R152, R132 ;  /* 0x000000981484723c */ /* 0x040fe40000041884 */
[----:B------:R-:W5:Y:S03]  /*20510*/  MUFU.EX2 R176, R176 ;  /* 0x000000b000b07308 */ /* 0x000f660000000800 */
[-CC-:B------:R-:W-:Y:S01]  /*20520*/  FFMA.FTZ R179, R31, R165.reuse, -R194.reuse ;  /* 0x000000a51fb37223 */ /* 0x180fe200000108c2 */
[C---:B------:R-:W-:Y:S01]  /*20530*/  HMMA.16816.F32.BF16 R12, R20.reuse, R154, R12 ;  /* 0x0000009a140c723c */ /* 0x040fe2000004180c */
[----:B------:R-:W-:Y:S05]  /*20540*/  LDSM.16.MT88.4 R152, [R227+0x11800] ;  /* 0x01180000e398783b */ /* 0x000fea0000004200 */
[----:B------:R-:W-:Y:S01]  /*20550*/  MUFU.EX2 R178, R178 ;  /* 0x000000b200b27308 */ /* 0x000fe20000000800 */
[----:B------:R-:W-:Y:S01]  /*20560*/  FFMA.FTZ R194, R35, R165, -R194 ;  /* 0x000000a523c27223 */ /* 0x000fe200000108c2 */
[C---:B--2---:R-:W-:Y:S01]  /*20570*/  HMMA.16816.F32.BF16 R136, R20.reuse, R156, R136 ;  /* 0x0000009c1488723c */ /* 0x044fe20000041888 */
[----:B------:R-:W2:Y:S07]  /*20580*/  LDSM.16.MT88.4 R32, [R228+0x11800] ;  /* 0x01180000e420783b */ /* 0x000eae0000004200 */
[----:B------:R-:W4:Y:S01]  /*20590*/  MUFU.EX2 R179, R179 ;  /* 0x000000b300b37308 */ /* 0x000f220000000800 */
[C---:B------:R-:W-:Y:S03]  /*205a0*/  HMMA.16816.F32.BF16 R16, R20.reuse, R158, R16 ;  /* 0x0000009e1410723c */ /* 0x040fe60000041810 */
[----:B-1----:R-:W-:Y:S03]  /*205b0*/  MOV R165, R161 ;  /* 0x000000a100a57202 */ /* 0x002fe60000000f00 */
[C---:B---3--:R-:W-:Y:S03]  /*205c0*/  HMMA.16816.F32.BF16 R140, R20.reuse, R24, R140 ;  /* 0x00000018148c723c */ /* 0x048fe6000004188c */
[----:B------:R-:W1:Y:S02]  /*205d0*/  MUFU.EX2 R196, R196 ;  /* 0x000000c400c47308 */ /* 0x000e640000000800 */
[----:B-----5:R-:W-:Y:S01]  /*205e0*/  F2FP.BF16.F32.PACK_AB R28, R177, R176 ;  /* 0x000000b0b11c723e */ /* 0x020fe200000010ff */
[----:B------:R-:W-:Y:S01]  /*205f0*/  HMMA.16816.F32.BF16 R144, R20, R26, R144 ;  /* 0x0000001a1490723c */ /* 0x000fe20000041890 */
[----:B------:R-:W3:Y:S06]  /*20600*/  LDSM.16.MT88.4 R20, [R229+0x13800] ;  /* 0x01380000e514783b */ /* 0x000eec0000004200 */
[----:B------:R-:W5:Y:S01]  /*20610*/  MUFU.EX2 R194, R194 ;  /* 0x000000c200c27308 */ /* 0x000f620000000800 */
[----:B----4-:R-:W-:Y:S03]  /*20620*/  F2FP.BF16.F32.PACK_AB R29, R179, R178 ;  /* 0x000000b2b31d723e */ /* 0x010fe600000010ff */
[----:B------:R-:W-:Y:S01]  /*20630*/  FADD.FTZ R176, R176, R185 ;  /* 0x000000b9b0b07221 */ /* 0x000fe20000010000 */
[----:B------:R-:W-:Y:S01]  /*20640*/  FADD.FTZ R178, R178, R187 ;  /* 0x000000bbb2b27221 */ /* 0x000fe20000010000 */
[----:B------:R-:W-:Y:S02]  /*20650*/  LDSM.16.MT88.4 R24, [R230+0x15800] ;  /* 0x01580000e618783b */ /* 0x000fe40000004200 */
[----:B------:R-:W-:Y:S01]  /*20660*/  FADD.FTZ R177, R177, R176 ;  /* 0x000000b0b1b17221 */ /* 0x000fe20000010000 */
[----:B-1----:R-:W-:Y:S01]  /*20670*/  F2FP.BF16.F32.PACK_AB R30, R196, R252 ;  /* 0x000000fcc41e723e */ /* 0x002fe200000010ff */
[----:B------:R-:W-:Y:S02]  /*20680*/  FADD.FTZ R178, R179, R178 ;  /* 0x000000b2b3b27221 */ /* 0x000fe40000010000 */
[----:B------:R-:W-:Y:S02]  /*20690*/  FADD.FTZ R177, R252, R177 ;  /* 0x000000b1fcb17221 */ /* 0x000fe40000010000 */
[----:B------:R-:W-:Y:S02]  /*206a0*/  FADD.FTZ R247, R165, R178 ;  /* 0x000000b2a5f77221 */ /* 0x000fe40000010000 */
[----:B------:R-:W-:Y:S01]  /*206b0*/  FADD.FTZ R249, R196, R177 ;  /* 0x000000b1c4f97221 */ /* 0x000fe20000010000 */
[C---:B-----5:R-:W-:Y:S01]  /*206c0*/  F2FP.BF16.F32.PACK_AB R31, R194.reuse, R165 ;  /* 0x000000a5c21f723e */ /* 0x060fe200000010ff */
[----:B------:R-:W-:Y:S06]  /*206d0*/  FADD.FTZ R247, R194, R247 ;  /* 0x000000f7c2f77221 */ /* 0x000fec0000010000 */
[C---:B------:R-:W-:Y:S01]  /*206e0*/  HMMA.16816.F32.BF16 R160, R28.reuse, R148, R4 ;  /* 0x000000941ca0723c */ /* 0x040fe20000041804 */
[----:B------:R-:W1:Y:S05]  /*206f0*/  LDSM.16.MT88.4 R4, [R228+0x13800] ;  /* 0x01380000e404783b */ /* 0x000e6a0000004200 */
[C---:B------:R-:W-:Y:S03]  /*20700*/  HMMA.16816.F32.BF16 R156, R28.reuse, R150, R8 ;  /* 0x000000961c9c723c */ /* 0x040fe60000041808 */
[----:B------:R-:W4:Y:S03]  /*20710*/  LDSM.16.MT88.4 R8, [R227+0x13800] ;  /* 0x01380000e308783b */ /* 0x000f260000004200 */
[C---:B------:R-:W-:Y:S05]  /*20720*/  HMMA.16816.F32.BF16 R36, R28.reuse, R168, R36 ;  /* 0x000000a81c24723c */ /* 0x040fea0000041824 */
[----:B------:R-:W5:Y:S01]  /*20730*/  LDSM.16.MT88.4 R148, [R229+0x15800] ;  /* 0x01580000e594783b */ /* 0x000f620000004200 */
[C---:B------:R-:W-:Y:S06]  /*20740*/  HMMA.16816.F32.BF16 R40, R28.reuse, R170, R40 ;  /* 0x000000aa1c28723c */ /* 0x040fec0000041828 */
[C---:B--2---:R-:W-:Y:S01]  /*20750*/  HMMA.16816.F32.BF16 R44, R28.reuse, R32, R44 ;  /* 0x000000201c2c723c */ /* 0x044fe2000004182c */
[----:B------:R-:W-:Y:S05]  /*20760*/  LDSM.16.MT88.4 R168, [R227+0x15800] ;  /* 0x01580000e3a8783b */ /* 0x000fea0000004200 */
[C---:B------:R-:W-:Y:S03]  /*20770*/  HMMA.16816.F32.BF16 R48, R28.reuse, R34, R48 ;  /* 0x000000221c30723c */ /* 0x040fe60000041830 */
[----:B------:R-:W2:Y:S03]  /*20780*/  LDSM.16.MT88.4 R32, [R228+0x15800] ;  /* 0x01580000e420783b */ /* 0x000ea60000004200 */
[C---:B------:R-:W-:Y:S06]  /*20790*/  HMMA.16816.F32.BF16 R52, R28.reuse, R152, R52 ;  /* 0x000000981c34723c */ /* 0x040fec0000041834 */
        /* <DEDUP_REMOVED lines=9> */
[C---:B----4-:R-:W-:Y:S06]  /*20830*/  HMMA.16816.F32.BF16 R84, R28.reuse, R8, R84 ;  /* 0x000000081c54723c */ /* 0x050fec0000041854 */
[C---:B------:R-:W-:Y:S01]  /*20840*/  HMMA.16816.F32.BF16 R88, R28.reuse, R10, R88 ;  /* 0x0000000a1c58723c */ /* 0x040fe20000041858 */
[----:B------:R-:W-:Y:S05]  /*20850*/  LDSM.16.MT88.4 R8, [R227+0x17800] ;  /* 0x01780000e308783b */ /* 0x000fea0000004200 */
[C---:B------:R-:W-:Y:S06]  /*20860*/  HMMA.16816.F32.BF16 R92, R28.reuse, R24, R92 ;  /* 0x000000181c5c723c */ /* 0x040fec000004185c */
[C---:B------:R-:W-:Y:S06]  /*20870*/  HMMA.16816.F32.BF16 R96, R28.reuse, R26, R96 ;  /* 0x0000001a1c60723c */ /* 0x040fec0000041860 */
[C---:B-----5:R-:W-:Y:S06]  /*20880*/  HMMA.16816.F32.BF16 R100, R28.reuse, R148, R100 ;  /* 0x000000941c64723c */ /* 0x060fec0000041864 */
[C---:B------:R-:W-:Y:S01]  /*20890*/  HMMA.16816.F32.BF16 R104, R28.reuse, R150, R104 ;  /* 0x000000961c68723c */ /* 0x040fe20000041868 */
[----:B------:R-:W3:Y:S05]  /*208a0*/  LDSM.16.MT88.4 R148, [R228+0x17800] ;  /* 0x01780000e494783b */ /* 0x000eea0000004200 */
[C---:B--2---:R-:W-:Y:S06]  /*208b0*/  HMMA.16816.F32.BF16 R108, R28.reuse, R32, R108 ;  /* 0x000000201c6c723c */ /* 0x044fec000004186c */
[C---:B------:R-:W-:Y:S06]  /*208c0*/  HMMA.16816.F32.BF16 R112, R28.reuse, R34, R112 ;  /* 0x000000221c70723c */ /* 0x040fec0000041870 */
        /* <DEDUP_REMOVED lines=13> */
.L_x_1941:
[----:B------:R-:W1:Y:S01]  /*209a0*/  LDC.64 R6, c[0x0][0x208] ;  /* 0x00008200ff067b82 */ /* 0x000e620000000a00 */
[----:B------:R-:W2:Y:S07]  /*209b0*/  S2R R9, SR_TID.X ;  /* 0x0000000000097919 */ /* 0x000eae0000002100 */
[----:B------:R-:W3:Y:S01]  /*209c0*/  LDC.64 R4, c[0x0][0x198] ;  /* 0x00006600ff047b82 */ /* 0x000ee20000000a00 */
[----:B-1----:R-:W-:Y:S02]  /*209d0*/  R2UR UR4, R6 ;  /* 0x00000000060472ca */ /* 0x002fe400000e0000 */
[----:B------:R-:W-:-:S02]  /*209e0*/  R2UR UR5, R7 ;  /* 0x00000000070572ca */ /* 0x000fc400000e0000 */
[----:B--2---:R-:W-:-:S04]  /*209f0*/  SHF.R.S32.HI R0, RZ, 0x1f, R9 ;  /* 0x0000001fff007819 */ /* 0x004fc80000011409 */
[----:B------:R-:W-:-:S07]  /*20a00*/  LEA.HI R0, R0, R9, RZ, 0x4 ;  /* 0x0000000900007211 */ /* 0x000fce00078f20ff */
[----:B---3--:R1:W5:Y:S01]  /*20a10*/  LD.E R2, desc[UR4][R4.64+0xd8] ;  /* 0x0000d80404027980 */ /* 0x008362000c101900 */
[----:B------:R-:W-:Y:S01]  /*20a20*/  UMOV UR4, 0xffffffff ;  /* 0xffffffff00047882 */ /* 0x000fe20000000000 */
[----:B------:R-:W-:Y:S02]  /*20a30*/  SHF.R.S32.HI R0, RZ, 0x4, R0 ;  /* 0x00000004ff007819 */ /* 0x000fe40000011400 */
        /* <DEDUP_REMOVED lines=8> */
.L_x_1972:
[----:B------:R-:W3:Y:S01]  /*20ac0*/  S2R R12, SR_TID.X ;  /* 0x00000000000c7919 */ /* 0x000ee20000002100 */
[----:B----4-:R-:W-:Y:S01]  /*20ad0*/  FADD.FTZ R8, R13, R14 ;  /* 0x0000000e0d087221 */ /* 0x010fe20000010000 */
[----:B------:R-:W-:Y:S01]  /*20ae0*/  FSETP.NE.FTZ.AND P4, PT, R9, RZ, PT ;  /* 0x000000ff0900720b */ /* 0x000fe20003f95000 */
[----:B------:R-:W2:Y:S01]  /*20af0*/  S2UR UR4, SR_CgaCtaId ;  /* 0x00000000000479c3 */ /* 0x000ea20000008800 */
[----:B------:R-:W-:-:S07]  /*20b00*/  MOV R11, 0x3f800000 ;  /* 0x3f800000000b7802 */ /* 0x000fce0000000f00 */
[----:B------:R-:W-:Y:S01]  /*20b10*/  BAR.SYNC.DEFER_BLOCKING 0x0 ;  /* 0x0000000000007b1d */ /* 0x000fe20000010000 */
[----:B------:R-:W-:Y:S02]  /*20b20*/  FSETP.NE.FTZ.AND P3, PT, R8, RZ, PT ;  /* 0x000000ff0800720b */ /* 0x000fe40003f75000 */
[----:B------:R-:W-:Y:S02]  /*20b30*/  MOV R10, 0x3f800000 ;  /* 0x3f800000000a7802 */ /* 0x000fe40000000f00 */
[C---:B------:R-:W-:Y:S01]  /*20b40*/  R2UR UR12, R6.reuse ;  /* 0x00000000060c72ca */ /* 0x040fe200000e0000 */
[----:B------:R-:W-:Y:S01]  /*20b50*/  UMOV UR5, 0x400 ;  /* 0x0000040000057882 */ /* 0x000fe20000000000 */
[C---:B------:R-:W-:Y:S02]  /*20b60*/  R2UR UR13, R7.reuse ;  /* 0x00000000070d72ca */ /* 0x040fe400000e0000 */
[----:B------:R-:W-:Y:S01]  /*20b70*/  R2UR UR10, R6 ;  /* 0x00000000060a72ca */ /* 0x000fe200000e0000 */
[----:B------:R-:W4:Y:S01]  /*20b80*/  @P4 MUFU.RCP R11, R9 ;  /* 0x00000009000b4308 */ /* 0x000f220000001000 */
[----:B------:R-:W-:-:S07]  /*20b90*/  R2UR UR11, R7 ;  /* 0x00000000070b72ca */ /* 0x000fce00000e0000 */
[----:B------:R-:W1:Y:S01]  /*20ba0*/  @P3 MUFU.RCP R10, R8 ;  /* 0x00000008000a3308 */ /* 0x000e620000001000 */
[----:B--2---:R-:W-:Y:S01]  /*20bb0*/  ULEA UR4, UR4, UR5, 0x18 ;  /* 0x0000000504047291 */ /* 0x004fe2000f8ec03f */
[----:B---3--:R-:W-:Y:S01]  /*20bc0*/  SHF.R.S32.HI R13, RZ, 0x1f, R12 ;  /* 0x0000001fff0d7819 */ /* 0x008fe2000001140c */
[C---:B----4-:R-:W-:Y:S01]  /*20bd0*/  FMUL.FTZ R160, R11.reuse, R160 ;  /* 0x000000a00ba07220 */ /* 0x050fe20000410000 */
        /* <DEDUP_REMOVED lines=10> */
[----:B------:R-:W-:Y:S01]  /*20c80*/  LOP3.LUT R17, R14, 0x1ffffffc, RZ, 0xc0, !PT ;  /* 0x1ffffffc0e117812 */ /* 0x000fe200078ec0ff */
[----:B------:R-:W-:Y:S01]  /*20c90*/  FMUL.FTZ R44, R11, R44 ;  /* 0x0000002c0b2c7220 */ /* 0x000fe20000410000 */
[----:B------:R-:W-:Y:S01]  /*20ca0*/  LEA.HI R15, R15, R16, RZ, 0x3 ;  /* 0x000000100f0f7211 */ /* 0x000fe200078f18ff */
[----:B------:R-:W-:Y:S01]  /*20cb0*/  FMUL.FTZ R45, R11, R45 ;  /* 0x0000002d0b2d7220 */ /* 0x000fe20000410000 */
[----:B------:R-:W-:Y:S01]  /*20cc0*/  IADD3 R17, -R17, R12, RZ ;  /* 0x0000000c11117210 */ /* 0x000fe20007ffe1ff */
[----:B------:R-:W-:Y:S01]  /*20cd0*/  FMUL.FTZ R48, R11, R48 ;  /* 0x000000300b307220 */ /* 0x000fe20000410000 */
[----:B------:R-:W-:Y:S01]  /*20ce0*/  LOP3.LUT R15, R15, 0xfffffff8, RZ, 0xc0, !PT ;  /* 0xfffffff80f0f7812 */ /* 0x000fe200078ec0ff */
[C---:B------:R-:W-:Y:S01]  /*20cf0*/  FMUL.FTZ R49, R11.reuse, R49 ;  /* 0x000000310b317220 */ /* 0x040fe20000410000 */
[C---:B------:R-:W-:Y:S01]  /*20d00*/  FMUL.FTZ R52, R11.reuse, R52 ;  /* 0x000000340b347220 */ /* 0x040fe20000410000 */
[C---:B------:R-:W-:Y:S01]  /*20d10*/  FMUL.FTZ R53, R11.reuse, R53 ;  /* 0x000000350b357220 */ /* 0x040fe20000410000 */
[----:B------:R-:W-:Y:S01]  /*20d20*/  IADD3 R16, R16, -R15, RZ ;  /* 0x8000000f10107210 */ /* 0x000fe20007ffe0ff */
[----:B------:R-:W-:Y:S01]  /*20d30*/  FMUL.FTZ R56, R11, R56 ;  /* 0x000000380b387220 */ /* 0x000fe20000410000 */
[----:B------:R-:W-:Y:S01]  /*20d40*/  LEA.HI R15, R13, R12, RZ, 0x5 ;  /* 0x0000000c0d0f7211 */ /* 0x000fe200078f28ff */
[C---:B------:R-:W-:Y:S01]  /*20d50*/  FMUL.FTZ R57, R11.reuse, R57 ;  /* 0x000000390b397220 */ /* 0x040fe20000410000 */
[----:B------:R-:W-:Y:S01]  /*20d60*/  SHF.L.U32 R18, R16, 0x6, RZ ;  /* 0x0000000610127819 */ /* 0x000fe200000006ff */
[C---:B------:R-:W-:Y:S01]  /*20d70*/  FMUL.FTZ R60, R11.reuse, R60 ;  /* 0x0000003c0b3c7220 */ /* 0x040fe20000410000 */
[----:B------:R-:W-:Y:S01]  /*20d80*/  SHF.R.S32.HI R14, RZ, 0x5, R15 ;  /* 0x00000005ff0e7819 */ /* 0x000fe2000001140f */
[C---:B------:R-:W-:Y:S01]  /*20d90*/  FMUL.FTZ R61, R11.reuse, R61 ;  /* 0x0000003d0b3d7220 */ /* 0x040fe20000410000 */
[----:B------:R-:W-:Y:S01]  /*20da0*/  LOP3.LUT R18, R18, 0x1c0, RZ, 0xc0, !PT ;  /* 0x000001c012127812 */ /* 0x000fe200078ec0ff */
[C---:B------:R-:W-:Y:S01]  /*20db0*/  FMUL.FTZ R64, R11.reuse, R64 ;  /* 0x000000400b407220 */ /* 0x040fe20000410000 */
[----:B------:R-:W-:Y:S01]  /*20dc0*/  LOP3.LUT R19, R16, 0x1, RZ, 0xc0, !PT ;  /* 0x0000000110137812 */ /* 0x000fe200078ec0ff */
[C---:B------:R-:W-:Y:S01]  /*20dd0*/  FMUL.FTZ R65, R11.reuse, R65 ;  /* 0x000000410b417220 */ /* 0x040fe20000410000 */
[----:B------:R-:W-:Y:S01]  /*20de0*/  LEA R17, R14, R17, 0x9 ;  /* 0x000000110e117211 */ /* 0x000fe200078e48ff */
[C---:B------:R-:W-:Y:S01]  /*20df0*/  FMUL.FTZ R68, R11.reuse, R68 ;  /* 0x000000440b447220 */ /* 0x040fe20000410000 */
[----:B------:R-:W-:Y:S01]  /*20e00*/  LEA.HI R18, R18, R18, RZ, 0x1d ;  /* 0x0000001212127211 */ /* 0x000fe200078fe8ff */
[----:B------:R-:W-:Y:S01]  /*20e10*/  FMUL.FTZ R69, R11, R69 ;  /* 0x000000450b457220 */ /* 0x000fe20000410000 */
[----:B------:R-:W-:Y:S01]  /*20e20*/  ISETP.NE.U32.AND P0, PT, R19, 0x1, PT ;  /* 0x000000011300780c */ /* 0x000fe20003f05070 */
[----:B------:R-:W-:Y:S01]  /*20e30*/  FMUL.FTZ R72, R11, R72 ;  /* 0x000000480b487220 */ /* 0x000fe20000410000 */
[----:B------:R-:W-:Y:S01]  /*20e40*/  LEA R17, R17, R18, 0x1 ;  /* 0x0000001211117211 */ /* 0x000fe200078e08ff */
        /* <DEDUP_REMOVED lines=39> */
[----:B------:R-:W-:Y:S01]  /*210c0*/  R2P PR, R16, 0x6 ;  /* 0x0000000610007804 */ /* 0x000fe20000000000 */
[C---:B------:R-:W-:Y:S01]  /*210d0*/  FMUL.FTZ R144, R11.reuse, R144 ;  /* 0x000000900b907220 */ /* 0x040fe20000410000 */
[----:B------:R-:W-:Y:S01]  /*210e0*/  FMUL.FTZ R145, R11, R145 ;  /* 0x000000910b917220 */ /* 0x000fe20000410000 */
[----:B------:R-:W-:Y:S01]  /*210f0*/  LEA R17, R17, UR4, 0x2 ;  /* 0x0000000411117c11 */ /* 0x000fe2000f8e10ff */
[C---:B-1----:R-:W-:Y:S01]  /*21100*/  FMUL.FTZ R163, R10.reuse, R163 ;  /* 0x000000a30aa37220 */ /* 0x042fe20000410000 */
        /* <DEDUP_REMOVED lines=65> */
[----:B------:R-:W-:Y:S01]  /*21520*/  STS.64 [R17], R160 ;  /* 0x000000a011007388 */ /* 0x000fe20000000a00 */
[----:B------:R-:W-:-:S02]  /*21530*/  IADD3 R16, R17, -0x20, RZ ;  /* 0xffffffe011107810 */ /* 0x000fc40007ffe0ff */
[----:B------:R-:W-:Y:S01]  /*21540*/  SEL R11, R11, 0xffffffc0, !P1 ;  /* 0xffffffc00b0b7807 */ /* 0x000fe20004800000 */
[----:B------:R-:W-:Y:S01]  /*21550*/  STS.64 [R17+0x800], R162 ;  /* 0x000800a211007388 */ /* 0x000fe20000000a00 */
[C---:B------:R-:W-:Y:S02]  /*21560*/  @P0 IADD3 R16, R17.reuse, 0x20, RZ ;  /* 0x0000002011100810 */ /* 0x040fe40007ffe0ff */
[----:B------:R-:W-:Y:S02]  /*21570*/  SEL R19, R10, 0xffffff80, !P2 ;  /* 0xffffff800a137807 */ /* 0x000fe40005000000 */
[----:B------:R-:W-:Y:S01]  /*21580*/  IADD3 R18, R17, R11, RZ ;  /* 0x0000000b11127210 */ /* 0x000fe20007ffe0ff */
[----:B------:R-:W-:Y:S01]  /*21590*/  STS.64 [R16], R156 ;  /* 0x0000009c10007388 */ /* 0x000fe20000000a00 */
[-C--:B------:R-:W-:Y:S02]  /*215a0*/  IADD3 R10, R11, R16.reuse, RZ ;  /* 0x000000100b0a7210 */ /* 0x080fe40007ffe0ff */
[----:B------:R-:W-:Y:S01]  /*215b0*/  IADD3 R11, R17, R19, RZ ;  /* 0x00000013110b7210 */ /* 0x000fe20007ffe0ff */
[----:B------:R-:W-:Y:S01]  /*215c0*/  STS.64 [R16+0x800], R158 ;  /* 0x0008009e10007388 */ /* 0x000fe20000000a00 */
[----:B------:R-:W-:-:S02]  /*215d0*/  IADD3 R20, R19, R16, RZ ;  /* 0x0000001013147210 */ /* 0x000fc40007ffe0ff */
[-C--:B------:R-:W-:Y:S01]  /*215e0*/  IADD3 R21, R18, R19.reuse, RZ ;  /* 0x0000001312157210 */ /* 0x080fe20007ffe0ff */
[----:B------:R-:W-:Y:S01]  /*215f0*/  STS.64 [R18], R36 ;  /* 0x0000002412007388 */ /* 0x000fe20000000a00 */
[----:B------:R-:W-:-:S03]  /*21600*/  IADD3 R19, R10, R19, RZ ;  /* 0x000000130a137210 */ /* 0x000fc60007ffe0ff */
[----:B------:R-:W-:Y:S04]  /*21610*/  STS.64 [R18+0x800], R38 ;  /* 0x0008002612007388 */ /* 0x000fe80000000a00 */
[----:B------:R-:W-:Y:S04]  /*21620*/  STS.64 [R10], R40 ;  /* 0x000000280a007388 */ /* 0x000fe80000000a00 */
        /* <DEDUP_REMOVED lines=46> */
[----:B------:R2:W-:Y:S04]  /*21910*/  STS.64 [R18+0xc800], R134 ;  /* 0x00c8008612007388 */ /* 0x0005e80000000a00 */
        /* <DEDUP_REMOVED lines=8> */
[----:B------:R4:W-:Y:S04]  /*219a0*/  STS.64 [R19+0xc000], R144 ;  /* 0x00c0009013007388 */ /* 0x0009e80000000a00 */
[----:B------:R4:W-:Y:S04]  /*219b0*/  STS.64 [R19+0xc800], R146 ;  /* 0x00c8009213007388 */ /* 0x0009e80000000a00 */
[----:B-1----:R-:W4:Y:S04]  /*219c0*/  LD.E.64 R16, desc[UR12][R4.64+0xb0] ;  /* 0x0000b00c04107980 */ /* 0x002f28000c101b00 */
[----:B--2---:R-:W2:Y:S01]  /*219d0*/  LD.E R18, desc[UR10][R4.64+0x60] ;  /* 0x0000600a04127980 */ /* 0x004ea2000c101900 */
[----:B------:R-:W1:Y:S01]  /*219e0*/  @P3 MUFU.LG2 R8, R8 ;  /* 0x0000000800083308 */ /* 0x000e620000000c00 */
[----:B---3--:R-:W-:-:S07]  /*219f0*/  LEA.HI R11, R13, R12, RZ, 0x4 ;  /* 0x0000000c0d0b7211 */ /* 0x008fce00078f20ff */
[----:B------:R-:W3:Y:S01]  /*21a00*/  @P4 MUFU.LG2 R9, R9 ;  /* 0x0000000900094308 */ /* 0x000ee20000000c00 */
[----:B------:R-:W-:Y:S02]  /*21a10*/  LOP3.LUT R15, R15, 0xffffffe0, RZ, 0xc0, !PT ;  /* 0xffffffe00f0f7812 */ /* 0x000fe400078ec0ff */
[----:B------:R-:W-:Y:S02]  /*21a20*/  LOP3.LUT R11, R11, 0xfffffff0, RZ, 0xc0, !PT ;  /* 0xfffffff00b0b7812 */ /* 0x000fe400078ec0ff */
[----:B----4-:R-:W-:Y:S01]  /*21a30*/  MOV R144, 0xff800000 ;  /* 0xff80000000907802 */ /* 0x010fe20000000f00 */
[----:B-1----:R-:W-:Y:S01]  /*21a40*/  @P3 FMUL.FTZ R8, R8, 0.69314718246459960938 ;  /* 0x3f31721808083820 */ /* 0x002fe20000410000 */
[----:B------:R-:W-:Y:S01]  /*21a50*/  IADD3 R15, -R15, R12, RZ ;  /* 0x0000000c0f0f7210 */ /* 0x000fe20007ffe1ff */
[----:B------:R1:W5:Y:S01]  /*21a60*/  LD.E.64 R146, desc[UR10][R4.64+0x78] ;  /* 0x0000780a04927980 */ /* 0x000362000c101b00 */
[----:B------:R-:W-:Y:S01]  /*21a70*/  MOV R13, 0xff800000 ;  /* 0xff800000000d7802 */ /* 0x000fe20000000f00 */
[----:B-----5:R-:W-:Y:S01]  /*21a80*/  @P3 FFMA.FTZ R144, R2, R3, R8 ;  /* 0x0000000302903223 */ /* 0x020fe20000010008 */
[----:B------:R-:W-:-:S02]  /*21a90*/  SHF.R.S32.HI R3, RZ, 0x1f, R14 ;  /* 0x0000001fff037819 */ /* 0x000fc4000001140e */
[----:B------:R-:W-:Y:S01]  /*21aa0*/  IADD3 R10, -R11, R12, RZ ;  /* 0x0000000c0b0a7210 */ /* 0x000fe20007ffe1ff */
[----:B---3--:R-:W-:Y:S01]  /*21ab0*/  @P4 FMUL.FTZ R21, R9, 0.69314718246459960938 ;  /* 0x3f31721809154820 */ /* 0x008fe20000410000 */
[----:B------:R-:W-:Y:S01]  /*21ac0*/  LEA.HI R3, R3, R14, RZ, 0x2 ;  /* 0x0000000e03037211 */ /* 0x000fe200078f10ff */
[----:B------:R1:W5:Y:S01]  /*21ad0*/  LD.E R11, desc[UR12][R4.64+0xcc] ;  /* 0x0000cc0c040b7980 */ /* 0x000362000c101900 */
[----:B------:R-:W-:Y:S01]  /*21ae0*/  SHF.L.U32 R19, R0, 0x6, RZ ;  /* 0x0000000600137819 */ /* 0x000fe200000006ff */
[----:B------:R-:W-:Y:S01]  /*21af0*/  @P4 FFMA.FTZ R13, R2, R164, R21 ;  /* 0x000000a4020d4223 */ /* 0x000fe20000010015 */
[----:B------:R-:W-:Y:S02]  /*21b00*/  LOP3.LUT R3, R3, 0xffffffc, RZ, 0xc0, !PT ;  /* 0x0ffffffc03037812 */ /* 0x000fe400078ec0ff */
[----:B------:R-:W-:Y:S02]  /*21b10*/  SHF.R.S32.HI R2, RZ, 0x1f, R15 ;  /* 0x0000001fff027819 */ /* 0x000fe4000001140f */
[----:B------:R-:W-:-:S02]  /*21b20*/  LEA.HI R9, R10, R10, RZ, 0x1 ;  /* 0x0000000a0a097211 */ /* 0x000fc400078f08ff */
[----:B------:R-:W-:Y:S02]  /*21b30*/  IADD3 R3, -R3, R14, RZ ;  /* 0x0000000e03037210 */ /* 0x000fe40007ffe1ff */
[----:B------:R-:W-:Y:S02]  /*21b40*/  LEA.HI R2, R2, R15, RZ, 0x2 ;  /* 0x0000000f02027211 */ /* 0x000fe400078f10ff */
[----:B------:R-:W-:Y:S02]  /*21b50*/  LOP3.LUT P0, RZ, R15, 0x3, RZ, 0xc0, !PT ;  /* 0x000000030fff7812 */ /* 0x000fe4000780c0ff */
[----:B------:R1:W5:Y:S01]  /*21b60*/  LD.E.64 R14, desc[UR10][R4.64+0xa8] ;  /* 0x0000a80a040e7980 */ /* 0x000362000c101b00 */
[----:B------:R-:W-:Y:S02]  /*21b70*/  LOP3.LUT R19, R19, 0x1c0, RZ, 0xc0, !PT ;  /* 0x000001c013137812 */ /* 0x000fe400078ec0ff */
[C---:B------:R-:W-:Y:S02]  /*21b80*/  SHF.L.U32 R20, R9.reuse, 0x2, RZ ;  /* 0x0000000209147819 */ /* 0x040fe400000006ff */
[----:B------:R-:W-:-:S02]  /*21b90*/  LOP3.LUT R9, R9, 0xffffffe, RZ, 0xc0, !PT ;  /* 0x0ffffffe09097812 */ /* 0x000fc400078ec0ff */
[----:B------:R-:W-:Y:S02]  /*21ba0*/  LOP3.LUT R20, R19, 0x38, R20, 0xf8, !PT ;  /* 0x0000003813147812 */ /* 0x000fe400078ef814 */
[----:B------:R-:W-:Y:S02]  /*21bb0*/  SHF.R.U32.HI R19, RZ, 0x3, R19 ;  /* 0x00000003ff137819 */ /* 0x000fe40000011613 */
[----:B------:R-:W-:Y:S02]  /*21bc0*/  IADD3 R8, R10, -R9, RZ ;  /* 0x800000090a087210 */ /* 0x000fe40007ffe0ff */
[----:B------:R-:W-:-:S04]  /*21bd0*/  LOP3.LUT R19, R20, R19, RZ, 0x3c, !PT ;  /* 0x0000001314137212 */ /* 0x000fc800078e3cff */
[----:B------:R-:W-:Y:S02]  /*21be0*/  LEA R19, R8, R19, 0x2 ;  /* 0x0000001308137211 */ /* 0x000fe400078e10ff */
[----:B------:R-:W-:Y:S02]  /*21bf0*/  SHF.L.U32 R12, R239, 0x6, RZ ;  /* 0x00000006ef0c7819 */ /* 0x000fe400000006ff */
[----:B------:R-:W-:Y:S02]  /*21c00*/  SHF.R.S32.HI R8, RZ, 0x2, R2 ;  /* 0x00000002ff087819 */ /* 0x000fe40000011402 */
[----:B------:R-:W-:Y:S01]  /*21c10*/  LEA R2, R19, UR4, 0x2 ;  /* 0x0000000413027c11 */ /* 0x000fe2000f8e10ff */
[----:B------:R-:W-:Y:S06]  /*21c20*/  BAR.SYNC.DEFER_BLOCKING 0x0 ;  /* 0x0000000000007b1d */ /* 0x000fec0000010000 */
[----:B------:R1:W3:Y:S04]  /*21c30*/  LDS.128 R140, [R2] ;  /* 0x00000000028c7984 */ /* 0x0002e80000000c00 */
        /* <DEDUP_REMOVED lines=30> */
[----:B------:R-:W-:Y:S01]  /*21e20*/  BSSY B0, `(.L_x_1952) ;  /* 0x0000016000007945 */ /* 0x000fe20003800000 */
[----:B------:R-:W-:Y:S01]  /*21e30*/  LEA R8, R3, R8, 0x4 ;  /* 0x0000000803087211 */ /* 0x000fe200078e20ff */
[----:B------:R-:W-:-:S04]  /*21e40*/  IMAD R16, R16, UR8, R243 ;  /* 0x0000000810107c24 */ /* 0x000fc8000f8e02f3 */
[----:B--2---:R-:W-:-:S04]  /*21e50*/  IMAD R9, R16, R18, R241 ;  /* 0x0000001210097224 */ /* 0x004fc800078e02f1 */
[----:B------:R-:W-:Y:S02]  /*21e60*/  IMAD R9, R17, R9, R12 ;  /* 0x0000000911097224 */ /* 0x000fe400078e020c */
[----:B------:R2:W1:Y:S01]  /*21e70*/  LDS.128 R16, [R2+0xf800] ;  /* 0x00f8000002107984 */ /* 0x0004620000000c00 */
[----:B---34-:R-:W-:Y:S05]  /*21e80*/  @P0 BRA `(.L_x_1953) ;  /* 0x00000000003c0947 */ /* 0x018fea0003800000 */
[----:B------:R-:W-:Y:S02]  /*21e90*/  IMAD R3, R239, -0x40, R240 ;  /* 0xffffffc0ef037824 */ /* 0x000fe400078e02f0 */
[----:B-12---:R-:W-:-:S03]  /*21ea0*/  VIADD R2, R8, 0x8 ;  /* 0x0000000808027836 */ /* 0x006fc60000000000 */
        /* <DEDUP_REMOVED lines=13> */
.L_x_1953:
[----:B------:R-:W-:Y:S05]  /*21f80*/  BSYNC B0 ;  /* 0x0000000000007941 */ /* 0x000fea0003800000 */
.L_x_1952:
[----:B------:R-:W-:Y:S01]  /*21f90*/  IMAD.SHL.U32 R12, R10, 0x4, RZ ;  /* 0x000000040a0c7824 */ /* 0x000fe200078e00ff */
[----:B------:R-:W-:Y:S02]  /*21fa0*/  R2UR UR4, R6 ;  /* 0x00000000060472ca */ /* 0x000fe400000e0000 */
[----:B------:R-:W-:Y:S02]  /*21fb0*/  R2UR UR5, R7 ;  /* 0x00000000070572ca */ /* 0x000fe400000e0000 */
[----:B---3--:R-:W-:Y:S01]  /*21fc0*/  SHF.R.S32.HI R13, RZ, 0x1f, R12 ;  /* 0x0000001fff0d7819 */ /* 0x008fe2000001140c */
[----:B------:R-:W-:Y:S02]  /*21fd0*/  IMAD R239, R239, -0x40, R240 ;  /* 0xffffffc0efef7824 */ /* 0x000fe400078e02f0 */
[----:B------:R-:W-:Y:S02]  /*21fe0*/  VIADD R10, R0, 0x8 ;  /* 0x00000008000a7836 */ /* 0x000fe40000000000 */
[----:B-----5:R-:W-:-:S02]  /*21ff0*/  IMAD R11, R9, R11, RZ ;  /* 0x0000000b090b7224 */ /* 0x020fc400078e02ff */
[----:B------:R-:W-:Y:S01]  /*22000*/  IMAD.WIDE R14, R0, 0x100, R12 ;  /* 0x00000100000e7825 */ /* 0x000fe200078e020c */
[----:B------:R-:W-:-:S03]  /*22010*/  ISETP.GE.AND P0, PT, R10, R239, PT ;  /* 0x000000ef0a00720c */ /* 0x000fc60003f06270 */
[----:B-12---:R-:W-:Y:S01]  /*22020*/  VIADD R2, R0, 0x18 ;  /* 0x0000001800027836 */ /* 0x006fe20000000000 */
[----:B------:R-:W-:Y:S01]  /*22030*/  IADD3 R10, P3, R14, R11, RZ ;  /* 0x0000000b0e0a7210 */ /* 0x000fe20007f7e0ff */
[----:B------:R-:W-:Y:S01]  /*22040*/  VIADD R8, R0, 0x10 ;  /* 0x0000001000087836 */ /* 0x000fe20000000000 */
[----:B------:R1:W5:Y:S01]  /*22050*/  LD.E R4, desc[UR4][R4.64+0xc0] ;  /* 0x0000c00404047980 */ /* 0x000362000c101900 */
[----:B------:R-:W-:Y:S01]  /*22060*/  BSSY B0, `(.L_x_1954) ;  /* 0x0000025000007945 */ /* 0x000fe20003800000 */
[----:B------:R-:W-:Y:S02]  /*22070*/  LEA.HI.X.SX32 R3, R11, R15, 0x1, P3 ;  /* 0x0000000f0b037211 */ /* 0x000fe400018f0eff */
[----:B------:R-:W-:Y:S02]  /*22080*/  LEA R14, P4, R10, R146, 0x2 ;  /* 0x000000920a0e7211 */ /* 0x000fe400078810ff */
[----:B------:R-:W-:Y:S01]  /*22090*/  ISETP.GE.AND P2, PT, R2, R239, PT ;  /* 0x000000ef0200720c */ /* 0x000fe20003f46270 */
[----:B------:R-:W-:Y:S01]  /*220a0*/  VIADD R2, R0, 0x20 ;  /* 0x0000002000027836 */ /* 0x000fe20000000000 */
[----:B------:R-:W-:Y:S01]  /*220b0*/  LEA.HI.X R15, R10, R147, R3, 0x2, P4 ;  /* 0x000000930a0f7211 */ /* 0x000fe200020f1403 */
[----:B------:R-:W-:Y:S01]  /*220c0*/  VIADD R3, R12, 0x40 ;  /* 0x000000400c037836 */ /* 0x000fe20000000000 */
[----:B------:R-:W-:-:S02]  /*220d0*/  ISETP.GE.AND P4, PT, R0, R239, PT ;  /* 0x000000ef0000720c */ /* 0x000fc40003f86270 */
[-C--:B------:R-:W-:Y:S01]  /*220e0*/  ISETP.GE.AND P1, PT, R8, R239.reuse, PT ;  /* 0x000000ef0800720c */ /* 0x080fe20003f26270 */
[----:B------:R-:W-:Y:S01]  /*220f0*/  VIADD R8, R0, 0x28 ;  /* 0x0000002800087836 */ /* 0x000fe20000000000 */
[-C--:B------:R-:W-:Y:S01]  /*22100*/  ISETP.GE.AND P3, PT, R2, R239.reuse, PT ;  /* 0x000000ef0200720c */ /* 0x080fe20003f66270 */
[C---:B------:R-:W-:Y:S02]  /*22110*/  VIADD R2, R0.reuse, 0x30 ;  /* 0x0000003000027836 */ /* 0x040fe40000000000 */
[----:B------:R-:W-:Y:S01]  /*22120*/  VIADD R0, R0, 0x38 ;  /* 0x0000003800007836 */ /* 0x000fe20000000000 */
[-C--:B------:R-:W-:Y:S02]  /*22130*/  ISETP.GE.AND P6, PT, R8, R239.reuse, PT ;  /* 0x000000ef0800720c */ /* 0x080fe40003fc6270 */
[----:B------:R-:W-:-:S03]  /*22140*/  ISETP.GE.AND P5, PT, R2, R239, PT ;  /* 0x000000ef0200720c */ /* 0x000fc60003fa6270 */
[----:B------:R-:W-:Y:S10]  /*22150*/  @P4 BRA `(.L_x_1955) ;  /* 0x0000000000544947 */ /* 0x000ff40003800000 */
[----:B-----5:R-:W-:Y:S01]  /*22160*/  ISETP.GE.AND P4, PT, R12, R4, PT ;  /* 0x000000040c00720c */ /* 0x020fe20003f86270 */
[----:B-1----:R-:W-:-:S12]  /*22170*/  VIADD R5, R3, 0x40 ;  /* 0x0000004003057836 */ /* 0x002fd80000000000 */
[C---:B------:R-:W-:Y:S02]  /*22180*/  @!P4 R2UR UR10, R6.reuse ;  /* 0x00000000060ac2ca */ /* 0x040fe400000e0000 */
[C---:B------:R-:W-:Y:S02]  /*22190*/  @!P4 R2UR UR11, R7.reuse ;  /* 0x00000000070bc2ca */ /* 0x040fe400000e0000 */
[----:B------:R-:W-:Y:S02]  /*221a0*/  @!P4 R2UR UR4, R6 ;  /* 0x000000000604c2ca */ /* 0x000fe400000e0000 */
[----:B------:R-:W-:-:S09]  /*221b0*/  @!P4 R2UR UR5, R7 ;  /* 0x000000000705c2ca */ /* 0x000fd200000e0000 */
[----:B------:R2:W-:Y:S04]  /*221c0*/  @!P4 ST.E.64 desc[UR10][R14.64], R140 ;  /* 0x0000008c0e00c985 */ /* 0x0005e8000c101b0a */
[----:B------:R2:W-:Y:S01]  /*221d0*/  @!P4 ST.E.64 desc[UR4][R14.64+0x8], R142 ;  /* 0x0000088e0e00c985 */ /* 0x0005e2000c101b04 */
[----:B------:R-:W-:-:S13]  /*221e0*/  ISETP.GE.AND P4, PT, R3, R4, PT ;  /* 0x000000040300720c */ /* 0x000fda0003f86270 */
[----:B------:R-:W-:Y:S02]  /*221f0*/  @!P4 R2UR UR4, R6 ;  /* 0x000000000604c2ca */ /* 0x000fe400000e0000 */
[----:B------:R-:W-:-:S13]  /*22200*/  @!P4 R2UR UR5, R7 ;  /* 0x000000000705c2ca */ /* 0x000fda00000e0000 */
[----:B------:R2:W-:Y:S01]  /*22210*/  @!P4 ST.E.128 desc[UR4][R14.64+0x100], R108 ;  /* 0x0001006c0e00c985 */ /* 0x0005e2000c101d04 */
[----:B------:R-:W-:Y:S01]  /*22220*/  ISETP.GE.AND P4, PT, R5, R4, PT ;  /* 0x000000040500720c */ /* 0x000fe20003f86270 */
[----:B------:R-:W-:-:S12]  /*22230*/  VIADD R5, R3, 0x80 ;  /* 0x0000008003057836 */ /* 0x000fd80000000000 */
[----:B------:R-:W-:Y:S02]  /*22240*/  @!P4 R2UR UR4, R6 ;  /* 0x000000000604c2ca */ /* 0x000fe400000e0000 */
[----:B------:R-:W-:-:S13]  /*22250*/  @!P4 R2UR UR5, R7 ;  /* 0x000000000705c2ca */ /* 0x000fda00000e0000 */
[----:B------:R2:W-:Y:S01]  /*22260*/  @!P4 ST.E.128 desc[UR4][R14.64+0x200], R76 ;  /* 0x0002004c0e00c985 */ /* 0x0005e2000c101d04 */
[----:B------:R-:W-:-:S13]  /*22270*/  ISETP.GE.AND P4, PT, R5, R4, PT ;  /* 0x000000040500720c */ /* 0x000fda0003f86270 */
[----:B------:R-:W-:Y:S02]  /*22280*/  @!P4 R2UR UR4, R6 ;  /* 0x000000000604c2ca */ /* 0x000fe400000e0000 */
[----:B------:R-:W-:-:S13]  /*22290*/  @!P4 R2UR UR5, R7 ;  /* 0x000000000705c2ca */ /* 0x000fda00000e0000 */
[----:B------:R2:W-:Y:S02]  /*222a0*/  @!P4 ST.E.128 desc[UR4][R14.64+0x300], R44 ;  /* 0x0003002c0e00c985 */ /* 0x0005e4000c101d04 */
.L_x_1955:
[----:B------:R-:W-:Y:S05]  /*222b0*/  BSYNC B0 ;  /* 0x0000000000007941 */ /* 0x000fea0003800000 */
.L_x_1954:
[----:B------:R-:W-:Y:S01]  /*222c0*/  BSSY B0, `(.L_x_1956) ;  /* 0x0000015000007945 */ /* 0x000fe20003800000 */
[----:B------:R-:W-:-:S03]  /*222d0*/  ISETP.GE.AND P4, PT, R0, R239, PT ;  /* 0x000000ef0000720c */ /* 0x000fc60003f86270 */
[----:B------:R-:W-:Y:S10]  /*222e0*/  @P0 BRA `(.L_x_1957) ;  /* 0x0000000000480947 */ /* 0x000ff40003800000 */
[----:B-----5:R-:W-:Y:S01]  /*222f0*/  ISETP.GE.AND P0, PT, R12, R4, PT ;  /* 0x000000040c00720c */ /* 0x020fe20003f06270 */
[----:B-1----:R-:W-:-:S12]  /*22300*/  VIADD R5, R3, 0x40 ;  /* 0x0000004003057836 */ /* 0x002fd80000000000 */
[----:B------:R-:W-:Y:S02]  /*22310*/  @!P0 R2UR UR4, R6 ;  /* 0x00000000060482ca */ /* 0x000fe400000e0000 */
[----:B------:R-:W-:-:S13]  /*22320*/  @!P0 R2UR UR5, R7 ;  /* 0x00000000070582ca */ /* 0x000fda00000e0000 */
[----:B------:R3:W-:Y:S01]  /*22330*/  @!P0 ST.E.128 desc[UR4][R14.64+0x2000], R136 ;  /* 0x002000880e008985 */ /* 0x0007e2000c101d04 */
        /* <DEDUP_REMOVED lines=13> */
.L_x_1957:
[----:B------:R-:W-:Y:S05]  /*22410*/  BSYNC B0 ;  /* 0x0000000000007941 */ /* 0x000fea0003800000 */
.L_x_1956:
[----:B------:R-:W-:Y:S04]  /*22420*/  BSSY B0, `(.L_x_1958) ;  /* 0x0000014000007945 */ /* 0x000fe80003800000 */
[----:B------:R-:W-:Y:S05]  /*22430*/  @P1 BRA `(.L_x_1959) ;  /* 0x0000000000481947 */ /* 0x000fea0003800000 */
[-C--:B-----5:R-:W-:Y:S01]  /*22440*/  ISETP.GE.AND P1, PT, R12, R4.reuse, PT ;  /* 0x000000040c00720c */ /* 0x0a0fe20003f26270 */
[C---:B------:R-:W-:Y:S01]  /*22450*/  VIADD R9, R3.reuse, 0x40 ;  /* 0x0000004003097836 */ /* 0x040fe20000000000 */
[C---:B------:R-:W-:Y:S01]  /*22460*/  ISETP.GE.AND P0, PT, R3.reuse, R4, PT ;  /* 0x000000040300720c */ /* 0x040fe20003f06270 */
[----:B-1----:R-:W-:-:S10]  /*22470*/  VIADD R5, R3, 0x80 ;  /* 0x0000008003057836 */ /* 0x002fd40000000000 */
[C---:B------:R-:W-:Y:S02]  /*22480*/  @!P1 R2UR UR10, R6.reuse ;  /* 0x00000000060a92ca */ /* 0x040fe400000e0000 */
[C---:B------:R-:W-:Y:S02]  /*22490*/  @!P1 R2UR UR11, R7.reuse ;  /* 0x00000000070b92ca */ /* 0x040fe400000e0000 */
[----:B------:R-:W-:Y:S02]  /*224a0*/  @!P0 R2UR UR4, R6 ;  /* 0x00000000060482ca */ /* 0x000fe400000e0000 */
[----:B------:R-:W-:-:S09]  /*224b0*/  @!P0 R2UR UR5, R7 ;  /* 0x00000000070582ca */ /* 0x000fd200000e0000 */
[----:B------:R4:W-:Y:S01]  /*224c0*/  @!P1 ST.E.128 desc[UR10][R14.64+0x4000], R132 ;  /* 0x004000840e009985 */ /* 0x0009e2000c101d0a */
[----:B------:R-:W-:-:S03]  /*224d0*/  ISETP.GE.AND P1, PT, R9, R4, PT ;  /* 0x000000040900720c */ /* 0x000fc60003f26270 */
[----:B------:R4:W-:Y:S01]  /*224e0*/  @!P0 ST.E.128 desc[UR4][R14.64+0x4100], R100 ;  /* 0x004100640e008985 */ /* 0x0009e2000c101d04 */
[----:B------:R-:W-:-:S09]  /*224f0*/  ISETP.GE.AND P0, PT, R5, R4, PT ;  /* 0x000000040500720c */ /* 0x000fd20003f06270 */
[C---:B------:R-:W-:Y:S02]  /*22500*/  @!P1 R2UR UR10, R6.reuse ;  /* 0x00000000060a92ca */ /* 0x040fe400000e0000 */
[C---:B------:R-:W-:Y:S02]  /*22510*/  @!P1 R2UR UR11, R7.reuse ;  /* 0x00000000070b92ca */ /* 0x040fe400000e0000 */
[----:B------:R-:W-:Y:S02]  /*22520*/  @!P0 R2UR UR4, R6 ;  /* 0x00000000060482ca */ /* 0x000fe400000e0000 */
[----:B------:R-:W-:-:S09]  /*22530*/  @!P0 R2UR UR5, R7 ;  /* 0x00000000070582ca */ /* 0x000fd200000e0000 */
[----:B------:R4:W-:Y:S04]  /*22540*/  @!P1 ST.E.128 desc[UR10][R14.64+0x4200], R68 ;  /* 0x004200440e009985 */ /* 0x0009e8000c101d0a */
[----:B------:R4:W-:Y:S02]  /*22550*/  @!P0 ST.E.128 desc[UR4][R14.64+0x4300], R36 ;  /* 0x004300240e008985 */ /* 0x0009e4000c101d04 */
.L_x_1959:
[----:B------:R-:W-:Y:S05]  /*22560*/  BSYNC B0 ;  /* 0x0000000000007941 */ /* 0x000fea0003800000 */
.L_x_1958:
[----:B------:R-:W-:Y:S04]  /*22570*/  BSSY B0, `(.L_x_1960) ;  /* 0x0000014000007945 */ /* 0x000fe80003800000 */
[----:B------:R-:W-:Y:S05]  /*22580*/  @P2 BRA `(.L_x_1961) ;  /* 0x0000000000482947 */ /* 0x000fea0003800000 */
[-C--:B-----5:R-:W-:Y:S01]  /*22590*/  ISETP.GE.AND P0, PT, R12, R4.reuse, PT ;  /* 0x000000040c00720c */ /* 0x0a0fe20003f06270 */
[C---:B------:R-:W-:Y:S01]  /*225a0*/  VIADD R9, R3.reuse, 0x40 ;  /* 0x0000004003097836 */ /* 0x040fe20000000000 */
[C---:B------:R-:W-:Y:S01]  /*225b0*/  ISETP.GE.AND P2, PT, R3.reuse, R4, PT ;  /* 0x000000040300720c */ /* 0x040fe20003f46270 */
[----:B-1----:R-:W-:-:S03]  /*225c0*/  VIADD R5, R3, 0x80 ;  /* 0x0000008003057836 */ /* 0x002fc60000000000 */
[----:B------:R-:W-:-:S07]  /*225d0*/  ISETP.GE.AND P1, PT, R9, R4, PT ;  /* 0x000000040900720c */ /* 0x000fce0003f26270 */
[C---:B------:R-:W-:Y:S02]  /*225e0*/  @!P0 R2UR UR4, R6.reuse ;  /* 0x00000000060482ca */ /* 0x040fe400000e0000 */
[C---:B------:R-:W-:Y:S02]  /*225f0*/  @!P0 R2UR UR5, R7.reuse ;  /* 0x00000000070582ca */ /* 0x040fe400000e0000 */
[C---:B------:R-:W-:Y:S02]  /*22600*/  @!P2 R2UR UR12, R6.reuse ;  /* 0x00000000060ca2ca */ /* 0x040fe400000e0000 */
[C---:B------:R-:W-:Y:S02]  /*22610*/  @!P2 R2UR UR13, R7.reuse ;  /* 0x00000000070da2ca */ /* 0x040fe400000e0000 */
[----:B------:R-:W-:Y:S02]  /*22620*/  @!P1 R2UR UR10, R6 ;  /* 0x00000000060a92ca */ /* 0x000fe400000e0000 */
[----:B------:R-:W-:-:S05]  /*22630*/  @!P1 R2UR UR11, R7 ;  /* 0x00000000070b92ca */ /* 0x000fca00000e0000 */
[----:B------:R1:W-:Y:S01]  /*22640*/  @!P0 ST.E.128 desc[UR4][R14.64+0x6000], R128 ;  /* 0x006000800e008985 */ /* 0x0003e2000c101d04 */
[----:B------:R-:W-:-:S03]  /*22650*/  ISETP.GE.AND P0, PT, R5, R4, PT ;  /* 0x000000040500720c */ /* 0x000fc60003f06270 */
[----:B------:R1:W-:Y:S04]  /*22660*/  @!P2 ST.E.128 desc[UR12][R14.64+0x6100], R96 ;  /* 0x006100600e00a985 */ /* 0x0003e8000c101d0c */
[----:B------:R1:W-:Y:S06]  /*22670*/  @!P1 ST.E.128 desc[UR10][R14.64+0x6200], R64 ;  /* 0x006200400e009985 */ /* 0x0003ec000c101d0a */
[----:B------:R-:W-:-:S02]  /*22680*/  @!P0 R2UR UR4, R6 ;  /* 0x00000000060482ca */ /* 0x000fc400000e0000 */
[----:B------:R-:W-:-:S13]  /*22690*/  @!P0 R2UR UR5, R7 ;  /* 0x00000000070582ca */ /* 0x000fda00000e0000 */
[----:B------:R1:W-:Y:S02]  /*226a0*/  @!P0 ST.E.128 desc[UR4][R14.64+0x6300], R32 ;  /* 0x006300200e008985 */ /* 0x0003e4000c101d04 */
.L_x_1961:
[----:B------:R-:W-:Y:S05]  /*226b0*/  BSYNC B0 ;  /* 0x0000000000007941 */ /* 0x000fea0003800000 */
.L_x_1960:
[----:B------:R-:W-:Y:S04]  /*226c0*/  BSSY B0, `(.L_x_1962) ;  /* 0x0000014000007945 */ /* 0x000fe80003800000 */
[----:B------:R-:W-:Y:S05]  /*226d0*/  @P3 BRA `(.L_x_1963) ;  /* 0x0000000000483947 */ /* 0x000fea0003800000 */
[C---:B------:R-:W-:Y:S01]  /*226e0*/  VIADD R9, R3.reuse, 0x40 ;  /* 0x0000004003097836 */ /* 0x040fe20000000000 */
[-C--:B-----5:R-:W-:Y:S01]  /*226f0*/  ISETP.GE.AND P3, PT, R12, R4.reuse, PT ;  /* 0x000000040c00720c */ /* 0x0a0fe20003f66270 */
[C---:B-1----:R-:W-:Y:S01]  /*22700*/  VIADD R5, R3.reuse, 0x80 ;  /* 0x0000008003057836 */ /* 0x042fe20000000000 */
[-C--:B------:R-:W-:Y:S02]  /*22710*/  ISETP.GE.AND P2, PT, R3, R4.reuse, PT ;  /* 0x000000040300720c */ /* 0x080fe40003f46270 */
[-C--:B------:R-:W-:Y:S02]  /*22720*/  ISETP.GE.AND P1, PT, R9, R4.reuse, PT ;  /* 0x000000040900720c */ /* 0x080fe40003f26270 */
[----:B------:R-:W-:-:S07]  /*22730*/  ISETP.GE.AND P0, PT, R5, R4, PT ;  /* 0x000000040500720c */ /* 0x000fce0003f06270 */
[C---:B------:R-:W-:Y:S02]  /*22740*/  @!P3 R2UR UR14, R6.reuse ;  /* 0x00000000060eb2ca */ /* 0x040fe400000e0000 */
[C---:B------:R-:W-:Y:S02]  /*22750*/  @!P3 R2UR UR15, R7.reuse ;  /* 0x00000000070fb2ca */ /* 0x040fe400000e0000 */
[C---:B------:R-:W-:Y:S02]  /*22760*/  @!P2 R2UR UR12, R6.reuse ;  /* 0x00000000060ca2ca */ /* 0x040fe400000e0000 */
[C---:B------:R-:W-:Y:S02]  /*22770*/  @!P2 R2UR UR13, R7.reuse ;  /* 0x00000000070da2ca */ /* 0x040fe400000e0000 */
[----:B------:R-:W-:Y:S02]  /*22780*/  @!P1 R2UR UR10, R6 ;  /* 0x00000000060a92ca */ /* 0x000fe400000e0000 */
[----:B------:R-:W-:-:S02]  /*22790*/  @!P1 R2UR UR11, R7 ;  /* 0x00000000070b92ca */ /* 0x000fc400000e0000 */
[----:B------:R-:W-:Y:S02]  /*227a0*/  @!P0 R2UR UR4, R6 ;  /* 0x00000000060482ca */ /* 0x000fe400000e0000 */
[----:B------:R-:W-:Y:S01]  /*227b0*/  @!P0 R2UR UR5, R7 ;  /* 0x00000000070582ca */ /* 0x000fe200000e0000 */
[----:B------:R1:W-:Y:S04]  /*227c0*/  @!P3 ST.E.128 desc[UR14][R14.64+0x8000], R124 ;  /* 0x0080007c0e00b985 */ /* 0x0003e8000c101d0e */
[----:B------:R1:W-:Y:S04]  /*227d0*/  @!P2 ST.E.128 desc[UR12][R14.64+0x8100], R92 ;  /* 0x0081005c0e00a985 */ /* 0x0003e8000c101d0c */
[----:B------:R1:W-:Y:S04]  /*227e0*/  @!P1 ST.E.128 desc[UR10][R14.64+0x8200], R60 ;  /* 0x0082003c0e009985 */ /* 0x0003e8000c101d0a */
[----:B------:R1:W-:Y:S02]  /*227f0*/  @!P0 ST.E.128 desc[UR4][R14.64+0x8300], R28 ;  /* 0x0083001c0e008985 */ /* 0x0003e4000c101d04 */
.L_x_1963:
[----:B------:R-:W-:Y:S05]  /*22800*/  BSYNC B0 ;  /* 0x0000000000007941 */ /* 0x000fea0003800000 */
.L_x_1962:
        /* <DEDUP_REMOVED lines=20> */
.L_x_1965:
[----:B------:R-:W-:Y:S05]  /*22950*/  BSYNC B0 ;  /* 0x0000000000007941 */ /* 0x000fea0003800000 */
.L_x_1964:
        /* <DEDUP_REMOVED lines=20> */
.L_x_1967:
[----:B------:R-:W-:Y:S05]  /*22aa0*/  BSYNC B0 ;  /* 0x0000000000007941 */ /* 0x000fea0003800000 */
.L_x_1966:
[----:B------:R-:W-:-:S04]  /*22ab0*/  MOV R239, 0x0 ;  /* 0x0000000000ef7802 */ /* 0x000fc80000000f00 */
[----:B-12345:R-:W-:Y:S05]  /*22ac0*/  @P4 RET.REL.NODEC R238 `(_ZN5flash24flash_fwd_splitkv_kernelI23Flash_fwd_kernel_traitsILi256ELi64ELi64ELi4ELb0ELb0EN7cutlass10bfloat16_tE19Flash_kernel_traitsILi256ELi64ELi64ELi4ES3_EELb0ELb0ELb0ELb0ELb0ELb0ELb1ELb1EEEvNS_16Flash_fwd_paramsE) ;  /* 0xfffffdd4ee4c4950 */ /* 0x03efea0003c3ffff */
[C---:B------:R-:W-:Y:S01]  /*22ad0*/  VIADD R5, R3.reuse, 0x40 ;  /* 0x0000004003057836 */ /* 0x040fe20000000000 */
[-C--:B------:R-:W-:Y:S01]  /*22ae0*/  ISETP.GE.AND P3, PT, R12, R4.reuse, PT ;  /* 0x000000040c00720c */ /* 0x080fe20003f66270 */
[----:B------:R-:W-:Y:S01]  /*22af0*/  IMAD.MOV.U32 R239, RZ, RZ, 0x0 ;  /* 0x00000000ffef7424 */ /* 0x000fe200078e00ff */
[CC--:B------:R-:W-:Y:S01]  /*22b00*/  ISETP.GE.AND P2, PT, R3.reuse, R4.reuse, PT ;  /* 0x000000040300720c */ /* 0x0c0fe20003f46270 */
[----:B------:R-:W-:Y:S01]  /*22b10*/  VIADD R3, R3, 0x80 ;  /* 0x0000008003037836 */ /* 0x000fe20000000000 */
[----:B------:R-:W-:-:S04]  /*22b20*/  ISETP.GE.AND P1, PT, R5, R4, PT ;  /* 0x000000040500720c */ /* 0x000fc80003f26270 */
[----:B------:R-:W-:-:S05]  /*22b30*/  ISETP.GE.AND P0, PT, R3, R4, PT ;  /* 0x000000040300720c */ /* 0x000fca0003f06270 */
[C---:B------:R-:W-:Y:S02]  /*22b40*/  @!P3 R2UR UR12, R6.reuse ;  /* 0x00000000060cb2ca */ /* 0x040fe400000e0000 */
[C---:B------:R-:W-:Y:S02]  /*22b50*/  @!P3 R2UR UR13, R7.reuse ;  /* 0x00000000070db2ca */ /* 0x040fe400000e0000 */
[C---:B------:R-:W-:Y:S02]  /*22b60*/  @!P2 R2UR UR10, R6.reuse ;  /* 0x00000000060aa2ca */ /* 0x040fe400000e0000 */
[C---:B------:R-:W-:Y:S02]  /*22b70*/  @!P2 R2UR UR11, R7.reuse ;  /* 0x00000000070ba2ca */ /* 0x040fe400000e0000 */
[----:B------:R-:W-:Y:S02]  /*22b80*/  @!P1 R2UR UR4, R6 ;  /* 0x00000000060492ca */ /* 0x000fe400000e0000 */
[----:B------:R-:W-:-:S05]  /*22b90*/  @!P1 R2UR UR5, R7 ;  /* 0x00000000070592ca */ /* 0x000fca00000e0000 */
[----:B------:R-:W-:Y:S04]  /*22ba0*/  @!P3 ST.E.128 desc[UR12][R14.64+0xe000], R112 ;  /* 0x00e000700e00b985 */ /* 0x000fe8000c101d0c */
[----:B------:R-:W-:Y:S04]  /*22bb0*/  @!P2 ST.E.128 desc[UR10][R14.64+0xe100], R80 ;  /* 0x00e100500e00a985 */ /* 0x000fe8000c101d0a */
[----:B------:R1:W-:Y:S02]  /*22bc0*/  @!P1 ST.E.128 desc[UR4][R14.64+0xe200], R48 ;  /* 0x00e200300e009985 */ /* 0x0003e4000c101d04 */
[----:B-1----:R-:W-:Y:S05]  /*22bd0*/  @P0 RET.REL.NODEC R238 `(_ZN5flash24flash_fwd_splitkv_kernelI23Flash_fwd_kernel_traitsILi256ELi64ELi64ELi4ELb0ELb0EN7cutlass10bfloat16_tE19Flash_kernel_traitsILi256ELi64ELi64ELi4ES3_EELb0ELb0ELb0ELb0ELb0ELb0ELb1ELb1EEEvNS_16Flash_fwd_paramsE) ;  /* 0xfffffdd4ee080950 */ /* 0x002fea0003c3ffff */
[----:B------:R-:W-:Y:S01]  /*22be0*/  R2UR UR4, R6 ;  /* 0x00000000060472ca */ /* 0x000fe200000e0000 */
[----:B------:R-:W-:Y:S01]  /*22bf0*/  IMAD.MOV.U32 R239, RZ, RZ, 0x0 ;  /* 0x00000000ffef7424 */ /* 0x000fe200078e00ff */
[----:B------:R-:W-:-:S13]  /*22c00*/  R2UR UR5, R7 ;  /* 0x00000000070572ca */ /* 0x000fda00000e0000 */
[----:B------:R1:W-:Y:S02]  /*22c10*/  ST.E.128 desc[UR4][R14.64+0xe300], R16 ;  /* 0x00e300100e007985 */ /* 0x0003e4000c101d04 */
[----:B-1----:R-:W-:Y:S05]  /*22c20*/  RET.REL.NODEC R238 `(_ZN5flash24flash_fwd_splitkv_kernelI23Flash_fwd_kernel_traitsILi256ELi64ELi64ELi4ELb0ELb0EN7cutlass10bfloat16_tE19Flash_kernel_traitsILi256ELi64ELi64ELi4ES3_EELb0ELb0ELb0ELb0ELb0ELb0ELb1ELb1EEEvNS_16Flash_fwd_paramsE) ;  /* 0xfffffdd0eef47950 */ /* 0x002fea0003c3ffff */
.L_x_1951:
[----:B------:R-:W-:Y:S01]  /*22c30*/  MOV R11, 0x2 ;  /* 0x00000002000b7802 */ /* 0x000fe20000000f00 */
[----:B------:R-:W-:Y:S01]  /*22c40*/  IMAD.MOV.U32 R8, RZ, RZ, 0x1f ;  /* 0x0000001fff087424 */ /* 0x000fe200078e00ff */
[----:B------:R-:W-:-:S07]  /*22c50*/  MOV R10, 0xffffffff ;  /* 0xffffffff000a7802 */ /* 0x000fce0000000f00 */
[----:B-1---5:R-:W-:Y:S05]  /*22c60*/  WARPSYNC.COLLECTIVE R10, `(.L_x_1968) ;  /* 0x000000000a087348 */ /* 0x022fea0003c00000 */
[----:B------:R2:W3:Y:S02]  /*22c70*/  SHFL.BFLY P0, R14, R249, R11, R8 ;  /* 0x0c00000bf90e7389 */ /* 0x0004e40000000008 */
[----:B-123-5:R-:W-:Y:S01]  /*22c80*/  ENDCOLLECTIVE ;  /* 0x000000000000791b */ /* 0x02efe20003800000 */
.L_x_1968:
[----:B------:R-:W-:Y:S02]  /*22c90*/  IMAD.MOV.U32 R12, RZ, RZ, R14 ;  /* 0x000000ffff0c7224 */ /* 0x000fe400078e000e */
[----:B------:R-:W-:Y:S02]  /*22ca0*/  IMAD.MOV.U32 R11, RZ, RZ, 0x1 ;  /* 0x00000001ff0b7424 */ /* 0x000fe400078e00ff */
[----:B------:R-:W-:-:S05]  /*22cb0*/  FADD.FTZ R12, R12, R249 ;  /* 0x000000f90c0c7221 */ /* 0x000fca0000010000 */
[----:B------:R-:W-:-:S07]  /*22cc0*/  MOV R249, R12 ;  /* 0x0000000c00f97202 */ /* 0x000fce0000000f00 */
[----:B------:R-:W-:Y:S05]  /*22cd0*/  WARPSYNC.COLLECTIVE R10, `(.L_x_1969) ;  /* 0x000000000a087348 */ /* 0x000fea0003c00000 */
[----:B------:R1:W2:Y:S02]  /*22ce0*/  SHFL.BFLY P0, R14, R249, R11, R8 ;  /* 0x0c00000bf90e7389 */ /* 0x0002a40000000008 */
[----:B-12---:R-:W-:Y:S01]  /*22cf0*/  ENDCOLLECTIVE ;  /* 0x000000000000791b */ /* 0x006fe20003800000 */
.L_x_1969:
[----:B------:R-:W-:Y:S01]  /*22d00*/  MOV R249, R247 ;  /* 0x000000f700f97202 */ /* 0x000fe20000000f00 */
[----:B------:R-:W-:Y:S01]  /*22d10*/  IMAD.MOV.U32 R11, RZ, RZ, 0x2 ;  /* 0x00000002ff0b7424 */ /* 0x000fe200078e00ff */
[----:B------:R-:W-:-:S07]  /*22d20*/  MOV R9, R14 ;  /* 0x0000000e00097202 */ /* 0x000fce0000000f00 */
[----:B------:R-:W-:Y:S05]  /*22d30*/  WARPSYNC.COLLECTIVE R10, `(.L_x_1970) ;  /* 0x000000000a087348 */ /* 0x000fea0003c00000 */
[----:B------:R1:W2:Y:S02]  /*22d40*/  SHFL.BFLY P0, R14, R249, R11, R8 ;  /* 0x0c00000bf90e7389 */ /* 0x0002a40000000008 */
[----:B-12---:R-:W-:Y:S01]  /*22d50*/  ENDCOLLECTIVE ;  /* 0x000000000000791b */ /* 0x006fe20003800000 */
.L_x_1970:
[----:B------:R-:W-:Y:S01]  /*22d60*/  FADD.FTZ R9, R12, R9 ;  /* 0x000000090c097221 */ /* 0x000fe20000010000 */
[----:B------:R-:W-:Y:S01]  /*22d70*/  FADD.FTZ R13, R14, R247 ;  /* 0x000000f70e0d7221 */ /* 0x000fe20000010000 */
[----:B------:R-:W-:-:S04]  /*22d80*/  MOV R11, 0x1 ;  /* 0x00000001000b7802 */ /* 0x000fc80000000f00 */
[----:B------:R-:W-:-:S07]  /*22d90*/  MOV R249, R13 ;  /* 0x0000000d00f97202 */ /* 0x000fce0000000f00 */
[----:B------:R-:W-:Y:S05]  /*22da0*/  WARPSYNC.COLLECTIVE R10, `(.L_x_1971) ;  /* 0x000000000a087348 */ /* 0x000fea0003c00000 */
[----:B------:R1:W2:Y:S02]  /*22db0*/  SHFL.BFLY P0, R14, R249, R11, R8 ;  /* 0x0c00000bf90e7389 */ /* 0x0002a40000000008 */
[----:B-12---:R-:W-:Y:S01]  /*22dc0*/  ENDCOLLECTIVE ;  /* 0x000000000000791b */ /* 0x006fe20003800000 */
.L_x_1971:
[----:B------:R-:W-:Y:S05]  /*22dd0*/  BRA `(.L_x_1972) ;  /* 0xffffffdc00387947 */ /* 0x000fea000383ffff */
.L_x_1973:
        /* <DEDUP_REMOVED lines=10> */
.L_x_9002:


//--------------------- .text._ZN5flash24flash_fwd_splitkv_kernelI23Flash_fwd_kernel_traitsILi256ELi64ELi64ELi4ELb0ELb0EN7cutlass10bfloat16_tE19Flash_kernel_traitsILi256ELi64ELi64ELi4ES3_EELb0ELb0ELb0ELb0ELb0ELb1ELb1ELb1EEEvNS_16Flash_fwd_paramsE --------------------------
	.section	.text._ZN5flash24flash_fwd_splitkv_kernelI23Flash_fwd_kernel_traitsILi256ELi64ELi64ELi4ELb0ELb0EN7cutlass10bfloat16_tE19Flash_kernel_traitsILi256ELi64ELi64ELi4ES3_EELb0ELb0ELb0ELb0ELb0ELb1ELb1ELb1EEEvNS_16Flash_fwd_paramsE,"ax",@progbits
	.align	128
        .global         _ZN5flash24flash_fwd_splitkv_kernelI23Flash_fwd_kernel_traitsILi256ELi64ELi64ELi4ELb0ELb0EN7cutlass10bfloat16_tE19Flash_kernel_traitsILi256ELi64ELi64ELi4ES3_EELb0ELb0ELb0ELb0ELb0ELb1ELb1ELb1EEEvNS_16Flash_fwd_paramsE
        .type           _ZN5flash24flash_fwd_splitkv_kernelI23Flash_fwd_kernel_traitsILi256ELi64ELi64ELi4ELb0ELb0EN7cutlass10bfloat16_tE19Flash_kernel_traitsILi256ELi64ELi64ELi4ES3_EELb0ELb0ELb0ELb0ELb0ELb1ELb1ELb1EEEvNS_16Flash_fwd_paramsE,@function
        .size           _ZN5flash24flash_fwd_splitkv_kernelI23Flash_fwd_kernel_traitsILi256ELi64ELi64ELi4ELb0ELb0EN7cutlass10bfloat16_tE19Flash_kernel_traitsILi256ELi64ELi64ELi4ES3_EELb0ELb0ELb0ELb0ELb0ELb1ELb1ELb1EEEvNS_16Flash_fwd_paramsE,(.L_x_9003 - _ZN5flash24flash_fwd_splitkv_kernelI23Flash_fwd_kernel_traitsILi256ELi64ELi64ELi4ELb0ELb0EN7cutlass10bfloat16_tE19Flash_kernel_traitsILi256ELi64ELi64ELi4ES3_EELb0ELb0ELb0ELb0ELb0ELb1ELb1ELb1EEEvNS_16Flash_fwd_paramsE)
        .other          _ZN5flash24flash_fwd_splitkv_kernelI23Flash_fwd_kernel_traitsILi256ELi64ELi64ELi4ELb0ELb0EN7cutlass10bfloat16_tE19Flash_kernel_traitsILi256ELi64ELi64ELi4ES3_EELb0ELb0ELb0ELb0ELb0ELb1ELb1ELb1EEEvNS_16Flash_fwd_paramsE,@"STO_CUDA_ENTRY STV_DEFAULT"
_ZN5flash24flash_fwd_splitkv_kernelI23Flash_fwd_kernel_traitsILi256ELi64ELi64ELi4ELb0ELb0EN7cutlass10bfloat16_tE19Flash_kernel_traitsILi256ELi64ELi64ELi4ES3_EELb0ELb0ELb0ELb0ELb0ELb1ELb1ELb1EEEvNS_16Flash_fwd_paramsE:
.text._ZN5flash24flash_fwd_splitkv_kernelI23Flash_fwd_kernel_traitsILi256ELi64ELi64ELi4ELb0ELb0EN7cutlass10bfloat16_tE19Flash_kernel_traitsILi256ELi64ELi64ELi4ES3_EELb0ELb0ELb0ELb0ELb0ELb1ELb1ELb1EEEvNS_16Flash_fwd_paramsE:
[----:B------:R-:W1:Y:S08]  /*0000*/  LDC R1, c[0x0][0x28] ;  /* 0x00000a00ff017b82 */ /* 0x000e700000000800 */
[----:B------:R-:W2:Y:S01]  /*0010*/  LDC R0, c[0x0][0x270] ;  /* 0x00009c00ff007b82 */ /* 0x000ea20000000800 */
[----:B------:R-:W3:Y:S01]  /*0020*/  S2R R237, SR_CTAID.X ;  /* 0x0000000000ed7919 */ /* 0x000ee20000002500 */
[----:B------:R-:W-:Y:S01]  /*0030*/  BSSY B4, `(.L_x_1974) ;  /* 0x000001c000047945 */ /* 0x000fe20003800000 */
[----:B-1----:R-:W-:-:S02]  /*0040*/  IADD3 R1, R1, -0x8, RZ ;  /* 0xfffffff801017810 */ /* 0x002fc40007ffe0ff */
[----:B------:R-:W-:-:S03]  /*0050*/  MOV R238, 0x1f0 ;  /* 0x000001f000ee7802 */ /* 0x000fc60000000f00 */
[----:B------:R-:W1:Y:S08]  /*0060*/  S2UR UR4, SR_CTAID.Z ;  /* 0x00000000000479c3 */ /* 0x000e700000002700 */
[----:B------:R-:W4:Y:S01]  /*0070*/  S2UR UR8, SR_CTAID.Y ;  /* 0x00000000000879c3 */ /* 0x000f220000002600 */
[----:B--2---:R-:W2:Y:S01]  /*0080*/  I2F.U32.RP R6, R0 ;  /* 0x0000000000067306 */ /* 0x004ea20000209000 */
[----:B------:R-:W-:-:S06]  /*0090*/  ISETP.NE.U32.AND P0, PT, R0, RZ, PT ;  /* 0x000000ff0000720c */ /* 0x000fcc0003f05070 */
[----:B------:R-:W1:Y:S01]  /*00a0*/  LDC.64 R18, c[0x0][0x198] ;  /* 0x00006600ff127b82 */ /* 0x000e620000000a00 */
[----:B--2---:R-:W2:Y:S02]  /*00b0*/  MUFU.RCP R4, R6 ;  /* 0x0000000600047308 */ /* 0x004ea40000001000 */
[----:B--2---:R-:W-:-:S05]  /*00c0*/  IADD3 R4, R4, 0xffffffe, RZ ;  /* 0x0ffffffe04047810 */ /* 0x004fca0007ffe0ff */
[----:B------:R-:W2:Y:S01]  /*00d0*/  LDC R6, c[0x0][0x10] ;  /* 0x00000400ff067b82 */ /* 0x000ea20000000800 */
[----:B------:R-:W5:Y:S02]  /*00e0*/  F2I.FTZ.U32.TRUNC.NTZ R3, R4 ;  /* 0x0000000400037305 */ /* 0x000f64000021f000 */
[----:B-----5:R-:W-:-:S04]  /*00f0*/  IMAD.MOV R2, RZ, RZ, -R3 ;  /* 0x000000ffff027224 */ /* 0x020fc800078e0a03 */
[----:B------:R-:W-:Y:S01]  /*0100*/  IMAD R5, R2, R0, RZ ;  /* 0x0000000002057224 */ /* 0x000fe200078e02ff */
[----:B------:R-:W-:-:S05]  /*0110*/  MOV R2, RZ ;  /* 0x000000ff00027202 */ /* 0x000fca0000000f00 */
[----:B------:R-:W-:-:S06]  /*0120*/  IMAD.HI.U32 R5, R3, R5, R2 ;  /* 0x0000000503057227 */ /* 0x000fcc00078e0002 */
[----:B-1----:R-:W-:-:S04]  /*0130*/  IMAD.HI.U32 R241, R5, UR4, RZ ;  /* 0x0000000405f17c27 */ /* 0x002fc8000f8e00ff */
[----:B------:R-:W-:-:S04]  /*0140*/  IMAD.MOV R3, RZ, RZ, -R241 ;  /* 0x000000ffff037224 */ /* 0x000fc800078e0af1 */
[----:B------:R-:W-:-:S05]  /*0150*/  IMAD R3, R0, R3, UR4 ;  /* 0x0000000400037e24 */ /* 0x000fca000f8e0203 */
[----:B------:R-:W-:-:S13]  /*0160*/  ISETP.GE.U32.AND P2, PT, R3, R0, PT ;  /* 0x000000000300720c */ /* 0x000fda0003f46070 */
[----:B------:R-:W-:Y:S01]  /*0170*/  @P2 IADD3 R3, R3, -R0, RZ ;  /* 0x8000000003032210 */ /* 0x000fe20007ffe0ff */
[----:B------:R-:W-:-:S03]  /*0180*/  @P2 VIADD R241, R241, 0x1 ;  /* 0x00000001f1f12836 */ /* 0x000fc60000000000 */
[----:B------:R-:W-:-:S13]  /*0190*/  ISETP.GE.U32.AND P1, PT, R3, R0, PT ;  /* 0x000000000300720c */ /* 0x000fda0003f26070 */
[----:B------:R-:W-:Y:S02]  /*01a0*/  @P1 IADD3 R241, R241, 0x1, RZ ;  /* 0x00000001f1f11810 */ /* 0x000fe40007ffe0ff */
[----:B------:R-:W-:-:S05]  /*01b0*/  @!P0 LOP3.LUT R241, RZ, R0, RZ, 0x33, !PT ;  /* 0x00000000fff18212 */ /* 0x000fca00078e33ff */
[----:B------:R-:W-:-:S04]  /*01c0*/  IMAD.MOV R239, RZ, RZ, -R241 ;  /* 0x000000ffffef7224 */ /* 0x000fc800078e0af1 */
[----:B--234-:R-:W-:Y:S02]  /*01d0*/  IMAD R239, R0, R239, UR4 ;  /* 0x0000000400ef7e24 */ /* 0x01cfe4000f8e02ef */
[----:B------:R-:W-:Y:S05]  /*01e0*/  CALL.REL.NOINC `($_ZN5flash24flash_fwd_splitkv_kernelI23Flash_fwd_kernel_traitsILi256ELi64ELi64ELi4ELb0ELb0EN7cutlass10bfloat16_tE19Flash_kernel_traitsILi256ELi64ELi64ELi4ES3_EELb0ELb0ELb0ELb0ELb0ELb1ELb1ELb1EEEvNS_16Flash_fwd_paramsE$_ZN5flash30compute_attn_1rowblock_splitkvI23Flash_fwd_kernel_traitsILi256ELi64ELi64ELi4ELb0ELb0EN7cutlass10bfloat16_tE19Flash_kernel_traitsILi256ELi64ELi64ELi4ES3_EELb0ELb0ELb0ELb0ELb0ELb1ELb1ELb1ENS_16Flash_fwd_paramsEEEvRKT8_iiiii) ;  /* 0x0000000000087944 */ /* 0x000fea0003c00000 */
[----:B------:R-:W-:Y:S05]  /*01f0*/  BSYNC B4 ;  /* 0x0000000000047941 */ /* 0x000fea0003800000 */
.L_x_1974:
[----:B------:R-:W-:Y:S05]  /*0200*/  EXIT ;  /* 0x000000000000794d */ /* 0x000fea0003800000 */
        .type           $_ZN5flash24flash_fwd_splitkv_kernelI23Flash_fwd_kernel_traitsILi256ELi64ELi64ELi4ELb0ELb0EN7cutlass10bfloat16_tE19Flash_kernel_traitsILi256ELi64ELi64ELi4ES3_EELb0ELb0ELb0ELb0ELb0ELb1ELb1ELb1EEEvNS_16Flash_fwd_paramsE$_ZN5flash30compute_attn_1rowblock_splitkvI23Flash_fwd_kernel_traitsILi256ELi64ELi64ELi4ELb0ELb0EN7cutlass10bfloat16_tE19Flash_kernel_traitsILi256ELi64ELi64ELi4ES3_EELb0ELb0ELb0ELb0ELb0ELb1ELb1ELb1ENS_16Flash_fwd_paramsEEEvRKT8_iiiii,@function
        .size           $_ZN5flash24flash_fwd_splitkv_kernelI23Flash_fwd_kernel_traitsILi256ELi64ELi64ELi4ELb0ELb0EN7cutlass10bfloat16_tE19Flash_kernel_traitsILi256ELi64ELi64ELi4ES3_EELb0ELb0ELb0ELb0ELb0ELb1ELb1ELb1EEEvNS_16Flash_fwd_paramsE$_ZN5flash30compute_attn_1rowblock_splitkvI23Flash_fwd_kernel_traitsILi256ELi64ELi64ELi4ELb0ELb0EN7cutlass10bfloat16_tE19Flash_kernel_traitsILi256ELi64ELi64ELi4ES3_EELb0ELb0ELb0ELb0ELb0ELb1ELb1ELb1ENS_16Flash_fwd_paramsEEEvRKT8_iiiii,(.L_x_9003 - $_ZN5flash24flash_fwd_splitkv_kernelI23Flash_fwd_kernel_traitsILi256ELi64ELi64ELi4ELb0ELb0EN7cutlass10bfloat16_tE19Flash_kernel_traitsILi256ELi64ELi64ELi4ES3_EELb0ELb0ELb0ELb0ELb0ELb1ELb1ELb1EEEvNS_16Flash_fwd_paramsE$_ZN5flash30compute_attn_1rowblock_splitkvI23Flash_fwd_kernel_traitsILi256ELi64ELi64ELi4ELb0ELb0EN7cutlass10bfloat16_tE19Flash_kernel_traitsILi256ELi64ELi64ELi4ES3_EELb0ELb0ELb0ELb0ELb0ELb1ELb1ELb1ENS_16Flash_fwd_paramsEEEvRKT8_iiiii)
$_ZN5flash24flash_fwd_splitkv_kernelI23Flash_fwd_kernel_traitsILi256ELi64ELi64ELi4ELb0ELb0EN7cutlass10bfloat16_tE19Flash_kernel_traitsILi256ELi64ELi64ELi4ES3_EELb0ELb0ELb0ELb0ELb0ELb1ELb1ELb1EEEvNS_16Flash_fwd_paramsE$_ZN5flash30compute_attn_1rowblock_splitkvI23Flash_fwd_kernel_traitsILi256ELi64ELi64ELi4ELb0ELb0EN7cutlass10bfloat16_tE19Flash_kernel_traitsILi256ELi64ELi64ELi4ES3_EELb0ELb0ELb0ELb0ELb0ELb1ELb1ELb1ENS_16Flash_fwd_paramsEEEvRKT8_iiiii:
        /* <DEDUP_REMOVED lines=28> */
.L_x_1976:
[----:B------:R-:W-:Y:S05]  /*03d0*/  BSYNC B0 ;  /* 0x0000000000007941 */ /* 0x000fea0003800000 */
.L_x_1975:
        /* <DEDUP_REMOVED lines=8> */
.L_x_1978:
[----:B------:R3:W5:Y:S02]  /*0460*/  LD.E R3, desc[UR6][R18.64+0xb8] ;  /* 0x0000b80612037980 */ /* 0x000764000c101900 */
.L_x_1979:
[----:B------:R-:W-:Y:S05]  /*0470*/  BSYNC B0 ;  /* 0x0000000000007941 */ /* 0x000fea0003800000 */
.L_x_1977:
        /* <DEDUP_REMOVED lines=10> */
.L_x_1981:
[----:B------:R-:W2:Y:S01]  /*0520*/  LD.E.64 R2, desc[UR6][R18.64+0x108] ;  /* 0x0001080612027980 */ /* 0x000ea2000c101b00 */
[----:B------:R-:W-:Y:S01]  /*0530*/  BSSY B0, `(.L_x_1983) ;  /* 0x0000006000007945 */ /* 0x000fe20003800000 */
[----:B--2---:R-:W-:-:S04]  /*0540*/  ISETP.NE.U32.AND P0, PT, R2, RZ, PT ;  /* 0x000000ff0200720c */ /* 0x004fc80003f05070 */
[----:B------:R-:W-:Y:S01]  /*0550*/  ISETP.NE.AND.EX P0, PT, R3, RZ, PT, P0 ;  /* 0x000000ff0300720c */ /* 0x000fe20003f05300 */
[----:B------:R-:W-:-:S12]  /*0560*/  IMAD.MOV.U32 R3, RZ, RZ, RZ ;  /* 0x000000ffff037224 */ /* 0x000fd800078e00ff */
[----:B------:R-:W-:Y:S05]  /*0570*/  @!P0 BRA `(.L_x_1984) ;  /* 0x0000000000048947 */ /* 0x000fea0003800000 */
[----:B------:R2:W5:Y:S02]  /*0580*/  LD.E R3, desc[UR6][R18.64+0xbc] ;  /* 0x0000bc0612037980 */ /* 0x000564000c101900 */
.L_x_1984:
[----:B------:R-:W-:Y:S05]  /*0590*/  BSYNC B0 ;  /* 0x0000000000007941 */ /* 0x000fea0003800000 */
.L_x_1983:
[----:B-----5:R-:W-:Y:S02]  /*05a0*/  IADD3 R72, R76, R3, RZ ;  /* 0x000000034c487210 */ /* 0x020fe40007ffe0ff */
.L_x_1982:
[----:B------:R-:W-:Y:S05]  /*05b0*/  BSYNC B1 ;  /* 0x0000000000017941 */ /* 0x000fea0003800000 */
.L_x_1980:
[----:B------:R-:W-:Y:S01]  /*05c0*/  IMAD.SHL.U32 R81, R237, 0x40, RZ ;  /* 0x00000040ed517824 */ /* 0x000fe200078e00ff */
[----:B------:R-:W-:Y:S01]  /*05d0*/  MOV R2, R238 ;  /* 0x000000ee00027202 */ /* 0x000fe20000000f00 */
[----:B------:R-:W-:-:S03]  /*05e0*/  IMAD.MOV.U32 R3, RZ, RZ, 0x0 ;  /* 0x00000000ff037424 */ /* 0x000fc600078e00ff */
[----:B------:R-:W-:-:S13]  /*05f0*/  ISETP.GT.AND P0, PT, R240, R81, PT ;  /* 0x00000051f000720c */ /* 0x000fda0003f04270 */
[----:B-123--:R-:W-:Y:S05]  /*0600*/  @!P0 RET.REL.NODEC R2 `(_ZN5flash24flash_fwd_splitkv_kernelI23Flash_fwd_kernel_traitsILi256ELi64ELi64ELi4ELb0ELb0EN7cutlass10bfloat16_tE19Flash_kernel_traitsILi256ELi64ELi64ELi4ES3_EELb0ELb0ELb0ELb0ELb0ELb1ELb1ELb1EEEvNS_16Flash_fwd_paramsE) ;  /* 0xfffffff8027c8950 */ /* 0x00efea0003c3ffff */
        /* <DEDUP_REMOVED lines=47> */
[----:B------:R-:W-:-:S05]  /*0900*/  LOP3.LUT R8, R5, 0xfffffff0, RZ, 0xc0, !PT ;  /* 0xfffffff005087812 */ /* 0x000fca00078ec0ff */
[----:B------:R-:W-:-:S04]  /*0910*/  IMAD.IADD R8, R57, 0x1, -R8 ;  /* 0x0000000139087824 */ /* 0x000fc800078e0a08 */
[C---:B------:R-:W-:Y:S01]  /*0920*/  IMAD.SHL.U32 R12, R8.reuse, 0x4, RZ ;  /* 0x00000004080c7824 */ /* 0x040fe200078e00ff */
[----:B------:R-:W-:-:S03]  /*0930*/  ISETP.NE.AND P6, PT, R8, RZ, PT ;  /* 0x000000ff0800720c */ /* 0x000fc60003fc5270 */
[----:B------:R-:W-:Y:S01]  /*0940*/  VIADD R8, R12, 0x80 ;  /* 0x000000800c087836 */ /* 0x000fe20000000000 */
[----:B------:R-:W-:Y:S01]  /*0950*/  SHF.R.S32.HI R13, RZ, 0x1f, R12 ;  /* 0x0000001fff0d7819 */ /* 0x000fe2000001140c */
[----:B--2---:R-:W-:-:S04]  /*0960*/  IMAD R2, R2, UR8, R241 ;  /* 0x0000000802027c24 */ /* 0x004fc8000f8e02f1 */
[----:B---3--:R-:W-:-:S04]  /*0970*/  IMAD R2, R2, R4, R239 ;  /* 0x0000000402027224 */ /* 0x008fc800078e02ef */
[----:B------:R-:W-:Y:S01]  /*0980*/  IMAD R3, R3, R2, R81 ;  /* 0x0000000203037224 */ /* 0x000fe200078e0251 */
[----:B------:R-:W-:Y:S01]  /*0990*/  SHF.R.S32.HI R2, RZ, 0x4, R5 ;  /* 0x00000004ff027819 */ /* 0x000fe20000011405 */
[----:B------:R-:W-:Y:S02]  /*09a0*/  IMAD.IADD R81, R240, 0x1, -R81 ;  /* 0x00000001f0517824 */ /* 0x000fe400078e0a51 */
[----:B----4-:R-:W-:Y:S02]  /*09b0*/  IMAD R0, R3, R0, RZ ;  /* 0x0000000003007224 */ /* 0x010fe400078e02ff */
[C---:B------:R-:W-:Y:S01]  /*09c0*/  IMAD.WIDE R14, R2.reuse, 0x100, R12 ;  /* 0x00000100020e7825 */ /* 0x040fe200078e020c */
[----:B------:R-:W-:-:S03]  /*09d0*/  ISETP.GE.AND P2, PT, R2, R81, PT ;  /* 0x000000510200720c */ /* 0x000fc60003f46270 */
[----:B------:R-:W-:Y:S01]  /*09e0*/  VIADD R4, R2, 0x8 ;  /* 0x0000000802047836 */ /* 0x000fe20000000000 */
[----:B------:R-:W-:-:S04]  /*09f0*/  IADD3 R5, P0, R0, R14, RZ ;  /* 0x0000000e00057210 */ /* 0x000fc80007f1e0ff */
[----:B------:R-:W-:Y:S02]  /*0a00*/  LEA.HI.X.SX32 R0, R0, R15, 0x1, P0 ;  /* 0x0000000f00007211 */ /* 0x000fe400000f0eff */
[----:B------:R-:W-:Y:S02]  /*0a10*/  LEA R6, P1, R5, R6, 0x2 ;  /* 0x0000000605067211 */ /* 0x000fe400078210ff */
[----:B------:R-:W-:Y:S02]  /*0a20*/  SHF.R.S32.HI R15, RZ, 0x1f, R3 ;  /* 0x0000001fff0f7819 */ /* 0x000fe40000011403 */
[----:B------:R-:W-:Y:S02]  /*0a30*/  IADD3 R3, P0, R3, R2, RZ ;  /* 0x0000000203037210 */ /* 0x000fe40007f1e0ff */
[CC--:B------:R-:W-:Y:S02]  /*0a40*/  ISETP.GE.AND P5, PT, R4.reuse, R81.reuse, PT ;  /* 0x000000510400720c */ /* 0x0c0fe40003fa6270 */
        /* <DEDUP_REMOVED lines=21> */
.L_x_1987:
[----:B------:R-:W-:Y:S05]  /*0ba0*/  BSYNC B0 ;  /* 0x0000000000007941 */ /* 0x000fea0003800000 */
.L_x_1986:
        /* <DEDUP_REMOVED lines=12> */
.L_x_1989:
[----:B------:R-:W-:Y:S05]  /*0c70*/  BSYNC B0 ;  /* 0x0000000000007941 */ /* 0x000fea0003800000 */
.L_x_1988:
        /* <DEDUP_REMOVED lines=12> */
.L_x_1991:
[----:B------:R-:W-:Y:S05]  /*0d40*/  BSYNC B0 ;  /* 0x0000000000007941 */ /* 0x000fea0003800000 */
.L_x_1990:
        /* <DEDUP_REMOVED lines=12> */
.L_x_1993:
[----:B------:R-:W-:Y:S05]  /*0e10*/  BSYNC B0 ;  /* 0x0000000000007941 */ /* 0x000fea0003800000 */
.L_x_1992:
        /* <DEDUP_REMOVED lines=11> */
.L_x_1995:
[----:B------:R-:W-:Y:S05]  /*0ed0*/  BSYNC B0 ;  /* 0x0000000000007941 */ /* 0x000fea0003800000 */
.L_x_1994:
        /* <DEDUP_REMOVED lines=12> */
.L_x_1997:
[----:B------:R-:W-:Y:S05]  /*0fa0*/  BSYNC B0 ;  /* 0x0000000000007941 */ /* 0x000fea0003800000 */
.L_x_1996:
        /* <DEDUP_REMOVED lines=11> */
.L_x_1999:
[----:B------:R-:W-:Y:S05]  /*1060*/  BSYNC B0 ;  /* 0x0000000000007941 */ /* 0x000fea0003800000 */
.L_x_1998:
        /* <DEDUP_REMOVED lines=12> */
.L_x_2001:
[----:B------:R-:W-:Y:S05]  /*1130*/  BSYNC B0 ;  /* 0x0000000000007941 */ /* 0x000fea0003800000 */
.L_x_2000:
        /* <DEDUP_REMOVED lines=17> */
[----:B-1----:R-:W-:Y:S05]  /*1250*/  @P6 RET.REL.NODEC R238 `(_ZN5flash24flash_fwd_splitkv_kernelI23Flash_fwd_kernel_traitsILi256ELi64ELi64ELi4ELb0ELb0EN7cutlass10bfloat16_tE19Flash_kernel_traitsILi256ELi64ELi64ELi4ES3_EELb0ELb0ELb0ELb0ELb0ELb1ELb1ELb1EEEvNS_16Flash_fwd_paramsE) ;  /* 0xffffffecee686950 */ /* 0x002fea0003c3ffff */
[----:B------:R-:W-:Y:S02]  /*1260*/  MOV R3, 0xff800000 ;  /* 0xff80000000037802 */ /* 0x000fe40000000f00 */
[----:B------:R-:W-:-:S03]  /*1270*/  MOV R239, 0x0 ;  /* 0x0000000000ef7802 */ /* 0x000fc60000000f00 */
[----:B------:R1:W-:Y:S02]  /*1280*/  ST.E desc[UR6][R18.64+0xe0], R3 ;  /* 0x0000e00312007985 */ /* 0x0003e4000c101906 */
[----:B-1----:R-:W-:Y:S05]  /*1290*/  RET.REL.NODEC R238 `(_ZN5flash24flash_fwd_splitkv_kernelI23Flash_fwd_kernel_traitsILi256ELi64ELi64ELi4ELb0ELb0EN7cutlass10bfloat16_tE19Flash_kernel_traitsILi256ELi64ELi64ELi4ES3_EELb0ELb0ELb0ELb0ELb0ELb1ELb1ELb1EEEvNS_16Flash_fwd_paramsE) ;  /* 0xffffffecee587950 */ /* 0x002fea0003c3ffff */
.L_x_1985:
        /* <DEDUP_REMOVED lines=92> */
[----:B------:R-:W-:Y:S02]  /*1860*/  IMAD R3, R11, R2, RZ ;  /* 0x000000020b037224 */ /* 0x000fe400078e02ff */
[----:B------:R-:W-:-:S04]  /*1870*/  IMAD.WIDE.U32 R12, R7, R68, R12 ;  /* 0x00000044070c7225 */ /* 0x000fc800078e000c */
[C---:B------:R-:W-:Y:S01]  /*1880*/  IMAD R3, R10.reuse, R0, R3 ;  /* 0x000000000a037224 */ /* 0x040fe200078e0203 */
[----:B------:R-:W-:Y:S01]  /*1890*/  IADD3 R11, R13, R8, RZ ;  /* 0x000000080d0b7210 */ /* 0x000fe20007ffe0ff */
[----:B------:R-:W-:Y:S01]  /*18a0*/  IMAD.WIDE.U32 R8, R10, R2, RZ ;  /* 0x000000020a087225 */ /* 0x000fe200078e00ff */
[----:B------:R-:W-:-:S03]  /*18b0*/  SHF.R.S32.HI R13, RZ, 0x1f, R14 ;  /* 0x0000001fff0d7819 */ /* 0x000fc6000001140e */
        /* <DEDUP_REMOVED lines=8> */
.L_x_2003:
        /* <DEDUP_REMOVED lines=28> */
[----:B------:R-:W-:-:S04]  /*1b00*/  @!P0 IADD3 R0, R0, -R3, RZ ;  /* 0x8000000300008210 */ /* 0x000fc80007ffe0ff */
[----:B------:R-:W-:Y:S01]  /*1b10*/  ISETP.GE.U32.AND P2, PT, R0, R3, PT ;  /* 0x000000030000720c */ /* 0x000fe20003f46070 */
[----:B------:R-:W-:Y:S01]  /*1b20*/  @P3 IMAD.IADD R7, R12, 0x1, R13 ;  /* 0x000000010c073824 */ /* 0x000fe200078e020d */
[----:B------:R-:W-:Y:S01]  /*1b30*/  @!P3 IADD3 R17, R17, R5, RZ ;  /* 0x000000051111b210 */ /* 0x000fe20007ffe0ff */
[----:B----4-:R-:W-:Y:S01]  /*1b40*/  @!P3 IMAD R5, R15, R11, RZ ;  /* 0x0000000b0f05b224 */ /* 0x010fe200078e02ff */
[----:B------:R-:W-:Y:S01]  /*1b50*/  LOP3.LUT R0, R239, R6, RZ, 0x3c, !PT ;  /* 0x00000006ef007212 */ /* 0x000fe200078e3cff */
[-C--:B------:R-:W-:Y:S01]  /*1b60*/  @P3 IMAD R9, R69, R7.reuse, RZ ;  /* 0x0000000745093224 */ /* 0x080fe200078e02ff */
[----:B------:R-:W-:Y:S01]  /*1b70*/  @!P0 IADD3 R2, R2, 0x1, RZ ;  /* 0x0000000102028810 */ /* 0x000fe20007ffe0ff */
[----:B------:R-:W-:Y:S01]  /*1b80*/  @P3 IMAD.WIDE.U32 R28, R68, R7, RZ ;  /* 0x00000007441c3225 */ /* 0x000fe200078e00ff */
[----:B------:R-:W-:Y:S02]  /*1b90*/  ISETP.GE.AND P1, PT, R0, RZ, PT ;  /* 0x000000ff0000720c */ /* 0x000fe40003f26270 */
[----:B------:R-:W-:Y:S01]  /*1ba0*/  ISETP.NE.AND P0, PT, R6, RZ, PT ;  /* 0x000000ff0600720c */ /* 0x000fe20003f05270 */
[C---:B------:R-:W-:Y:S01]  /*1bb0*/  @!P3 IMAD R5, R14.reuse, R8, R5 ;  /* 0x000000080e05b224 */ /* 0x040fe200078e0205 */
[----:B------:R-:W-:Y:S01]  /*1bc0*/  @!P3 SHF.R.S32.HI R3, RZ, 0x1f, R12 ;  /* 0x0000001fff03b819 */ /* 0x000fe2000001140c */
[----:B------:R-:W-:Y:S01]  /*1bd0*/  @!P3 IMAD.WIDE.U32 R14, R14, R11, R16 ;  /* 0x0000000b0e0eb225 */ /* 0x000fe200078e0010 */
[----:B------:R-:W-:-:S03]  /*1be0*/  @P3 MOV R10, R28 ;  /* 0x0000001c000a3202 */ /* 0x000fc60000000f00 */
[----:B------:R-:W-:Y:S01]  /*1bf0*/  @!P3 IMAD R7, R71, R12, RZ ;  /* 0x0000000c4707b224 */ /* 0x000fe200078e02ff */
[----:B------:R-:W-:Y:S01]  /*1c00*/  @P2 IADD3 R2, R2, 0x1, RZ ;  /* 0x0000000102022810 */ /* 0x000fe20007ffe0ff */
[----:B------:R-:W-:Y:S01]  /*1c10*/  @P3 IMAD.IADD R9, R29, 0x1, R9 ;  /* 0x000000011d093824 */ /* 0x000fe200078e0209 */
[----:B------:R-:W-:Y:S01]  /*1c20*/  @!P3 MOV R10, R14 ;  /* 0x0000000e000ab202 */ /* 0x000fe20000000f00 */
[----:B------:R-:W-:Y:S01]  /*1c30*/  @!P3 IMAD.IADD R9, R15, 0x1, R5 ;  /* 0x000000010f09b824 */ /* 0x000fe200078e0205 */
[----:B------:R-:W-:Y:S01]  /*1c40*/  LEA R5, R165, 0xffffffc0, 0x6 ;  /* 0xffffffc0a5057811 */ /* 0x000fe200078e30ff */
[----:B------:R-:W-:Y:S02]  /*1c50*/  @!P3 IMAD R3, R3, R70, R7 ;  /* 0x000000460303b224 */ /* 0x000fe400078e0207 */
[----:B------:R-:W-:Y:S01]  /*1c60*/  @!P3 IMAD.WIDE.U32 R30, R70, R12, RZ ;  /* 0x0000000c461eb225 */ /* 0x000fe200078e00ff */
[----:B------:R-:W-:Y:S02]  /*1c70*/  MOV R14, R2 ;  /* 0x00000002000e7202 */ /* 0x000fe40000000f00 */
[----:B------:R-:W-:Y:S01]  /*1c80*/  SHF.R.S32.HI R17, RZ, 0x1f, R5 ;  /* 0x0000001fff117819 */ /* 0x000fe20000011405 */
[----:B------:R-:W-:Y:S01]  /*1c90*/  IMAD R8, R69, R5, RZ ;  /* 0x0000000545087224 */ /* 0x000fe200078e02ff */
[----:B------:R-:W-:Y:S01]  /*1ca0*/  MOV R28, R10 ;  /* 0x0000000a001c7202 */ /* 0x000fe20000000f00 */
[----:B------:R-:W-:Y:S01]  /*1cb0*/  IMAD.MOV.U32 R29, RZ, RZ, R9 ;  /* 0x000000ffff1d7224 */ /* 0x000fe200078e0009 */
[----:B------:R-:W-:Y:S01]  /*1cc0*/  @!P3 IADD3 R31, R31, R3, RZ ;  /* 0x000000031f1fb210 */ /* 0x000fe20007ffe0ff */
[----:B------:R-:W-:Y:S01]  /*1cd0*/  @!P3 IMAD R0, R25, R11, RZ ;  /* 0x0000000b1900b224 */ /* 0x000fe200078e02ff */
[----:B------:R-:W-:-:S02]  /*1ce0*/  @!P1 IADD3 R14, -R14, RZ, RZ ;  /* 0x000000ff0e0e9210 */ /* 0x000fc40007ffe1ff */
[----:B------:R-:W-:Y:S01]  /*1cf0*/  @!P3 SHF.R.S32.HI R3, RZ, 0x1f, R11 ;  /* 0x0000001fff03b819 */ /* 0x000fe2000001140b */
[----:B------:R-:W-:Y:S01]  /*1d00*/  IMAD R8, R17, R68, R8 ;  /* 0x0000004411087224 */ /* 0x000fe200078e0208 */
[----:B------:R-:W-:Y:S01]  /*1d10*/  @!P0 LOP3.LUT R14, RZ, R6, RZ, 0x33, !PT ;  /* 0x00000006ff0e8212 */ /* 0x000fe200078e33ff */
[----:B------:R-:W-:-:S04]  /*1d20*/  IMAD.WIDE.U32 R28, R68, R5, R28 ;  /* 0x00000005441c7225 */ /* 0x000fc800078e001c */
[----:B------:R-:W-:Y:S01]  /*1d30*/  @P3 IMAD.IADD R12, R12, 0x1, R13 ;  /* 0x000000010c0c3824 */ /* 0x000fe200078e020d */
[----:B------:R-:W-:Y:S01]  /*1d40*/  SHF.R.S32.HI R13, RZ, 0x1f, R14 ;  /* 0x0000001fff0d7819 */ /* 0x000fe2000001140e */
[----:B------:R-:W-:Y:S02]  /*1d50*/  @!P3 IMAD R0, R24, R3, R0 ;  /* 0x000000031800b224 */ /* 0x000fe400078e0200 */
[----:B------:R-:W-:Y:S02]  /*1d60*/  IMAD.IADD R29, R29, 0x1, R8 ;  /* 0x000000011d1d7824 */ /* 0x000fe400078e0208 */
        /* <DEDUP_REMOVED lines=13> */
.L_x_2004:
[----:B------:R-:W-:Y:S05]  /*1e40*/  BSYNC B0 ;  /* 0x0000000000007941 */ /* 0x000fea0003800000 */
.L_x_2002:
        /* <DEDUP_REMOVED lines=15> */
[----:B------:R-:W-:Y:S01]  /*1f40*/  LOP3.LUT R6, R6, 0xfffffff0, RZ, 0xc0, !PT ;  /* 0xfffffff006067812 */ /* 0x000fe200078ec0ff */
[----:B------:R-:W-:Y:S01]  /*1f50*/  IMAD.IADD R59, R57, 0x1, -R12 ;  /* 0x00000001393b7824 */ /* 0x000fe200078e0a0c */
[----:B------:R-:W-:-:S03]  /*1f60*/  SHF.R.S32.HI R186, RZ, 0x3, R186 ;  /* 0x00000003ffba7819 */ /* 0x000fc600000114ba */
[----:B------:R-:W-:Y:S02]  /*1f70*/  IMAD.IADD R6, R57, 0x1, -R6 ;  /* 0x0000000139067824 */ /* 0x000fe400078e0a06 */
[----:B------:R-:W-:Y:S02]  /*1f80*/  IMAD.SHL.U32 R11, R186, 0x40, RZ ;  /* 0x00000040ba0b7824 */ /* 0x000fe400078e00ff */
[----:B------:R-:W-:Y:S01]  /*1f90*/  IMAD.SHL.U32 R16, R59, 0x8, RZ ;  /* 0x000000083b107824 */ /* 0x000fe200078e00ff */
[----:B------:R-:W-:Y:S02]  /*1fa0*/  SHF.R.S32.HI R15, RZ, 0x1f, R6 ;  /* 0x0000001fff0f7819 */ /* 0x000fe40000011406 */
[----:B------:R-:W-:Y:S02]  /*1fb0*/  LOP3.LUT R11, R11, 0x1c0, RZ, 0xc0, !PT ;  /* 0x000001c00b0b7812 */ /* 0x000fe400078ec0ff */
[----:B------:R-:W-:Y:S02]  /*1fc0*/  IADD3 R28, P0, R16, R2, RZ ;  /* 0x00000002101c7210 */ /* 0x000fe40007f1e0ff */
[----:B------:R-:W-:-:S02]  /*1fd0*/  LOP3.LUT R10, R10, 0xfffffffe, RZ, 0xc0, !PT ;  /* 0xfffffffe0a0a7812 */ /* 0x000fc400078ec0ff */
[----:B------:R-:W-:Y:S02]  /*1fe0*/  LEA.HI R2, R15, R6, RZ, 0x3 ;  /* 0x000000060f027211 */ /* 0x000fe400078f18ff */
[----:B------:R-:W-:Y:S02]  /*1ff0*/  LOP3.LUT R15, R11, 0x38, R16, 0xf8, !PT ;  /* 0x000000380b0f7812 */ /* 0x000fe400078ef810 */
[----:B------:R-:W-:Y:S01]  /*2000*/  SHF.R.U32.HI R12, RZ, 0x3, R11 ;  /* 0x00000003ff0c7819 */ /* 0x000fe2000001160b */
[----:B------:R-:W-:Y:S01]  /*2010*/  IMAD.IADD R73, R73, 0x1, -R10 ;  /* 0x0000000149497824 */ /* 0x000fe200078e0a0a */
[----:B------:R-:W-:Y:S01]  /*2020*/  LOP3.LUT R11, R2, 0xfffffff8, RZ, 0xc0, !PT ;  /* 0xfffffff8020b7812 */ /* 0x000fe200078ec0ff */
[----:B------:R-:W-:Y:S01]  /*2030*/  IMAD R10, R17, R70, RZ ;  /* 0x00000046110a7224 */ /* 0x000fe200078e02ff */
[----:B------:R-:W-:-:S03]  /*2040*/  SHF.R.S32.HI R17, RZ, 0x1f, R16 ;  /* 0x0000001fff117819 */ /* 0x000fc60000011410 */
[----:B------:R-:W-:Y:S02]  /*2050*/  IMAD.IADD R11, R6, 0x1, -R11 ;  /* 0x00000001060b7824 */ /* 0x000fe400078e0a0b */
[----:B------:R-:W-:Y:S02]  /*2060*/  IMAD.X R29, R17, 0x1, R9, P0 ;  /* 0x00000001111d7824 */ /* 0x000fe400000e0609 */
[----:B------:R-:W-:Y:S01]  /*2070*/  IMAD.SHL.U32 R6, R11, 0x40, RZ ;  /* 0x000000400b067824 */ /* 0x000fe200078e00ff */
[----:B------:R-:W-:Y:S01]  /*2080*/  LEA.HI R8, R8, R57, RZ, 0x6 ;  /* 0x0000003908087211 */ /* 0x000fe200078f30ff */
[C---:B------:R-:W-:Y:S02]  /*2090*/  IMAD R10, R7.reuse, R71, R10 ;  /* 0x00000047070a7224 */ /* 0x040fe400078e020a */
[----:B------:R-:W-:Y:S01]  /*20a0*/  IMAD.WIDE.U32 R28, R7, R70, R28 ;  /* 0x00000046071c7225 */ /* 0x000fe200078e001c */
[----:B------:R-:W-:-:S03]  /*20b0*/  LOP3.LUT R6, R6, 0x1c0, RZ, 0xc0, !PT ;  /* 0x000001c006067812 */ /* 0x000fc600078ec0ff */
[----:B------:R-:W-:Y:S01]  /*20c0*/  IMAD.SHL.U32 R7, R73, 0x8, RZ ;  /* 0x0000000849077824 */ /* 0x000fe200078e00ff */
[----:B------:R-:W-:Y:S01]  /*20d0*/  LOP3.LUT R12, R15, R12, RZ, 0x3c, !PT ;  /* 0x0000000c0f0c7212 */ /* 0x000fe200078e3cff */
[----:B------:R-:W-:-:S03]  /*20e0*/  IMAD.SHL.U32 R9, R8, 0x8, RZ ;  /* 0x0000000808097824 */ /* 0x000fc600078e00ff */
[----:B------:R-:W-:Y:S02]  /*20f0*/  LOP3.LUT R7, R6, 0x8, R7, 0xf8, !PT ;  /* 0x0000000806077812 */ /* 0x000fe400078ef807 */
[----:B------:R-:W-:Y:S01]  /*2100*/  SHF.R.U32.HI R6, RZ, 0x3, R6 ;  /* 0x00000003ff067819 */ /* 0x000fe20000011606 */
[----:B------:R-:W-:Y:S01]  /*2110*/  IMAD.IADD R29, R29, 0x1, R10 ;  /* 0x000000011d1d7824 */ /* 0x000fe200078e020a */
[C---:B------:R-:W-:Y:S02]  /*2120*/  LOP3.LUT P1, RZ, R11.reuse, 0x4, RZ, 0xc0, !PT ;  /* 0x000000040bff7812 */ /* 0x040fe4000782c0ff */
[----:B------:R-:W-:Y:S02]  /*2130*/  LOP3.LUT P0, RZ, R11, 0x2, RZ, 0xc0, !PT ;  /* 0x000000020bff7812 */ /* 0x000fe4000780c0ff */
[----:B------:R-:W-:Y:S02]  /*2140*/  LOP3.LUT R176, R12, 0xfffffe00, R9, 0xf8, !PT ;  /* 0xfffffe000cb07812 */ /* 0x000fe400078ef809 */
[----:B------:R-:W-:-:S02]  /*2150*/  LOP3.LUT R55, R7, R6, RZ, 0x3c, !PT ;  /* 0x0000000607377212 */ /* 0x000fc400078e3cff */
[----:B------:R-:W-:Y:S01]  /*2160*/  SHF.R.S32.HI R74, RZ, 0x1f, R241 ;  /* 0x0000001fff4a7819 */ /* 0x000fe200000114f1 */
[----:B------:R-:W-:Y:S02]  /*2170*/  VIADD R12, R16, 0x40 ;  /* 0x00000040100c7836 */ /* 0x000fe40000000000 */
[----:B------:R-:W-:-:S05]  /*2180*/  IMAD.SHL.U32 R2, R2, 0x40, RZ ;  /* 0x0000004002027824 */ /* 0x000fca00078e00ff */
[----:B------:R-:W-:Y:S02]  /*2190*/  LOP3.LUT R55, R55, 0xfffffe00, R2, 0xf8, !PT ;  /* 0xfffffe0037377812 */ /* 0x000fe400078ef802 */
        /* <DEDUP_REMOVED lines=16> */
[----:B------:R-:W-:Y:S01]  /*22a0*/  SHF.L.U64.HI R233, R68, 0x4, R69 ;  /* 0x0000000444e97819 */ /* 0x000fe20000010245 */
[----:B------:R-:W-:Y:S01]  /*22b0*/  IMAD.SHL.U32 R230, R70, 0x10, RZ ;  /* 0x0000001046e67824 */ /* 0x000fe200078e00ff */
[----:B------:R-:W-:Y:S01]  /*22c0*/  SHF.L.U32 R232, R68, 0x4, RZ ;  /* 0x0000000444e87819 */ /* 0x000fe200000006ff */
[----:B------:R-:W-:Y:S01]  /*22d0*/  IMAD.SHL.U32 R75, R59, 0x4, RZ ;  /* 0x000000043b4b7824 */ /* 0x000fe200078e00ff */
[----:B------:R-:W-:Y:S02]  /*22e0*/  SHF.L.U64.HI R231, R70, 0x4, R71 ;  /* 0x0000000446e77819 */ /* 0x000fe40000010247 */
[----:B------:R-:W-:-:S02]  /*22f0*/  SEL R58, R58, 0xfffffff0, !P0 ;  /* 0xfffffff03a3a7807 */ /* 0x000fc40004000000 */
        /* <DEDUP_REMOVED lines=10> */
[----:B------:R-:W-:-:S05]  /*23a0*/  IADD3 R6, P2, R16, R4, RZ ;  /* 0x0000000410067210 */ /* 0x000fca0007f5e0ff */
[----:B------:R-:W-:Y:S01]  /*23b0*/  IMAD.X R7, R17, 0x1, R7, P2 ;  /* 0x0000000111077824 */ /* 0x000fe200010e0607 */
[----:B------:R-:W-:Y:S01]  /*23c0*/  ISETP.GE.AND P2, PT, R12, R79, PT ;  /* 0x0000004f0c00720c */ /* 0x000fe20003f46270 */
[----:B----4-:R-:W-:Y:S01]  /*23d0*/  IMAD R9, R23, R239, RZ ;  /* 0x000000ef17097224 */ /* 0x010fe200078e02ff */
[----:B------:R-:W-:Y:S02]  /*23e0*/  ISETP.GE.AND P3, PT, R16, R79, PT ;  /* 0x0000004f1000720c */ /* 0x000fe40003f66270 */
[----:B------:R-:W-:Y:S01]  /*23f0*/  SEL R4, RZ, 0xffffffff, P2 ;  /* 0xffffffffff047807 */ /* 0x000fe20001000000 */
[----:B------:R-:W-:Y:S02]  /*2400*/  IMAD R2, R22, R2, R9 ;  /* 0x0000000216027224 */ /* 0x000fe400078e0209 */
[----:B------:R-:W-:Y:S01]  /*2410*/  IMAD.WIDE.U32 R22, R239, R22, R6 ;  /* 0x00000016ef167225 */ /* 0x000fe200078e0006 */
[----:B------:R-:W-:-:S03]  /*2420*/  SEL R7, RZ, 0x1, P3 ;  /* 0x00000001ff077807 */ /* 0x000fc60001800000 */
[----:B------:R-:W-:-:S05]  /*2430*/  IMAD.SHL.U32 R4, R4, 0x2, RZ ;  /* 0x0000000204047824 */ /* 0x000fca00078e00ff */
[----:B------:R-:W-:Y:S02]  /*2440*/  LOP3.LUT R4, R4, 0x2, R7, 0xe2, !PT ;  /* 0x0000000204047812 */ /* 0x000fe400078ee207 */
[----:B------:R-:W-:Y:S01]  /*2450*/  SHF.R.S32.HI R7, RZ, 0x1f, R76 ;  /* 0x0000001fff077819 */ /* 0x000fe2000001144c */
[----:B------:R-:W-:-:S03]  /*2460*/  VIADD R10, R16, 0xc0 ;  /* 0x000000c0100a7836 */ /* 0x000fc60000000000 */
[----:B------:R-:W-:Y:S02]  /*2470*/  LEA.HI R7, R7, R76, RZ, 0x6 ;  /* 0x0000004c07077211 */ /* 0x000fe400078f30ff */
[----:B------:R-:W-:Y:S02]  /*2480*/  ISETP.GE.AND P2, PT, R10, R79, PT ;  /* 0x0000004f0a00720c */ /* 0x000fe40003f46270 */
[----:B------:R-:W-:Y:S02]  /*2490*/  SHF.R.S32.HI R7, RZ, 0x6, R7 ;  /* 0x00000006ff077819 */ /* 0x000fe40000011407 */
[----:B------:R-:W-:Y:S02]  /*24a0*/  SEL R77, RZ, 0x8, P2 ;  /* 0x00000008ff4d7807 */ /* 0x000fe40001000000 */
[----:B------:R-:W-:Y:S02]  /*24b0*/  VIMNMX R104, R234, R7, !PT ;  /* 0x00000007ea687248 */ /* 0x000fe40007fe0100 */
[C---:B------:R-:W-:Y:S01]  /*24c0*/  IADD3 R178, P2, R16.reuse, R0, RZ ;  /* 0x0000000010b27210 */ /* 0x040fe20007f5e0ff */
[----:B------:R-:W-:Y:S01]  /*24d0*/  @!P4 IMAD.MOV.U32 R20, RZ, RZ, RZ ;  /* 0x000000ffff14c224 */ /* 0x000fe200078e00ff */
[----:B------:R-:W-:Y:S01]  /*24e0*/  ISETP.GT.AND P4, PT, R165, R104, PT ;  /* 0x00000068a500720c */ /* 0x000fe20003f84270 */
[----:B------:R-:W-:-:S02]  /*24f0*/  VIADD R11, R16, 0x80 ;  /* 0x00000080100b7836 */ /* 0x000fc40000000000 */
        /* <DEDUP_REMOVED lines=15> */
[----:B-1----:R-:W-:Y:S06]  /*25f0*/  @!P4 BRA `(.L_x_2005) ;  /* 0x000000b40078c947 */ /* 0x002fec0003800000 */
        /* <DEDUP_REMOVED lines=113> */
[C---:B------:R-:W-:Y:S01]  /*2d10*/  IMAD.IADD R162, R175.reuse, 0x1, R164 ;  /* 0x00000001afa27824 */ /* 0x040fe200078e02a4 */
[C---:B------:R-:W-:Y:S01]  /*2d20*/  IADD3 R109, P1, R106.reuse, 0x80, RZ ;  /* 0x000000806a6d7810 */ /* 0x040fe20007f3e0ff */
        /* <DEDUP_REMOVED lines=56> */
.L_x_2123:
        /* <DEDUP_REMOVED lines=24> */
.L_x_2007:
[----:B------:R-:W-:Y:S05]  /*3230*/  BSYNC B0 ;  /* 0x0000000000007941 */ /* 0x000fea0003800000 */
.L_x_2006:
        /* <DEDUP_REMOVED lines=18> */
.L_x_2009:
[----:B------:R-:W-:Y:S05]  /*3360*/  BSYNC B0 ;  /* 0x0000000000007941 */ /* 0x000fea0003800000 */
.L_x_2008:
        /* <DEDUP_REMOVED lines=21> */
.L_x_2011:
[----:B------:R-:W-:Y:S05]  /*34c0*/  BSYNC B0 ;  /* 0x0000000000007941 */ /* 0x000fea0003800000 */
.L_x_2010:
        /* <DEDUP_REMOVED lines=18> */
.L_x_2013:
[----:B------:R-:W-:Y:S05]  /*35f0*/  BSYNC B0 ;  /* 0x0000000000007941 */ /* 0x000fea0003800000 */
.L_x_2012:
        /* <DEDUP_REMOVED lines=67> */
.L_x_2020:
[----:B------:R-:W-:Y:S05]  /*3a30*/  BSYNC B0 ;  /* 0x0000000000007941 */ /* 0x000fea0003800000 */
.L_x_2019:
        /* <DEDUP_REMOVED lines=48> */
.L_x_2022:
[----:B------:R-:W-:Y:S05]  /*3d40*/  BSYNC B0 ;  /* 0x0000000000007941 */ /* 0x000fea0003800000 */
.L_x_2021:
        /* <DEDUP_REMOVED lines=48> */
.L_x_2024:
[----:B------:R-:W-:Y:S05]  /*4050*/  BSYNC B0 ;  /* 0x0000000000007941 */ /* 0x000fea0003800000 */
.L_x_2023:
        /* <DEDUP_REMOVED lines=47> */
.L_x_2018:
[----:B------:R-:W-:Y:S05]  /*4350*/  BSYNC B1 ;  /* 0x0000000000017941 */ /* 0x000fea0003800000 */
.L_x_2017:
        /* <DEDUP_REMOVED lines=66> */
.L_x_2028:
[----:B------:R-:W-:Y:S05]  /*4780*/  BSYNC B0 ;  /* 0x0000000000007941 */ /* 0x000fea0003800000 */
.L_x_2027:
        /* <DEDUP_REMOVED lines=51> */
.L_x_2030:
[----:B------:R-:W-:Y:S05]  /*4ac0*/  BSYNC B0 ;  /* 0x0000000000007941 */ /* 0x000fea0003800000 */
.L_x_2029:
        /* <DEDUP_REMOVED lines=51> */
.L_x_2032:
[----:B------:R-:W-:Y:S05]  /*4e00*/  BSYNC B0 ;  /* 0x0000000000007941 */ /* 0x000fea0003800000 */
.L_x_2031:
        /* <DEDUP_REMOVED lines=50> */
.L_x_2026:
[----:B------:R-:W-:Y:S05]  /*5130*/  BSYNC B1 ;  /* 0x0000000000017941 */ /* 0x000fea0003800000 */
.L_x_2025:
        /* <DEDUP_REMOVED lines=66> */
.L_x_2036:
[----:B------:R-:W-:Y:S05]  /*5560*/  BSYNC B0 ;  /* 0x0000000000007941 */ /* 0x000fea0003800000 */
.L_x_2035:
        /* <DEDUP_REMOVED lines=51> */
.L_x_2038:
[----:B------:R-:W-:Y:S05]  /*58a0*/  BSYNC B0 ;  /* 0x0000000000007941 */ /* 0x000fea0003800000 */
.L_x_2037:
        /* <DEDUP_REMOVED lines=51> */
.L_x_2040:
[----:B------:R-:W-:Y:S05]  /*5be0*/  BSYNC B0 ;  /* 0x0000000000007941 */ /* 0x000fea0003800000 */
.L_x_2039:
        /* <DEDUP_REMOVED lines=50> */
.L_x_2034:
[----:B------:R-:W-:Y:S05]  /*5f10*/  BSYNC B1 ;  /* 0x0000000000017941 */ /* 0x000fea0003800000 */
.L_x_2033:
        /* <DEDUP_REMOVED lines=68> */
.L_x_2044:
[----:B------:R-:W-:Y:S05]  /*6360*/  BSYNC B0 ;  /* 0x0000000000007941 */ /* 0x000fea0003800000 */
.L_x_2043:
        /* <DEDUP_REMOVED lines=51> */
.L_x_2046:
[----:B------:R-:W-:Y:S05]  /*66a0*/  BSYNC B0 ;  /* 0x0000000000007941 */ /* 0x000fea0003800000 */
.L_x_2045:
        /* <DEDUP_REMOVED lines=51> */
.L_x_2048:
[----:B------:R-:W-:Y:S05]  /*69e0*/  BSYNC B0 ;  /* 0x0000000000007941 */ /* 0x000fea0003800000 */
.L_x_2047:
        /* <DEDUP_REMOVED lines=50> */
.L_x_2042:
[----:B------:R-:W-:Y:S05]  /*6d10*/  BSYNC B1 ;  /* 0x0000000000017941 */ /* 0x000fea0003800000 */
.L_x_2041:
[----:B---34-:R-:W3:Y:S02]  /*6d20*/  LD.E R3, desc[UR6][R18.64+0xd0] ;  /* 0x0000d00612037980 */ /* 0x018ee4000c101900 */
[----:B---3--:R-:W-:Y:S05]  /*6d30*/  IMAD.U32 R3, R3, -0x20, RZ ;  /* 0xffffffe003037824 */ /* 0x008fea00078e00ff */
[C---:B------:R-:W-:Y:S02]  /*6d40*/  LEA R20, P1, R3.reuse, R20, 0x1 ;  /* 0x0000001403147211 */ /* 0x040fe400078208ff */
[C---:B------:R-:W-:Y:S02]  /*6d50*/  LEA R60, P0, R3.reuse, R60, 0x1 ;  /* 0x0000003c033c7211 */ /* 0x040fe400078008ff */
[C---:B------:R-:W-:Y:S02]  /*6d60*/  LEA.HI.X.SX32 R21, R3.reuse, R21, 0x1, P1 ;  /* 0x0000001503157211 */ /* 0x040fe400008f0eff */
[----:B------:R-:W-:Y:S01]  /*6d70*/  LEA.HI.X.SX32 R61, R3, R61, 0x1, P0 ;  /* 0x0000003d033d7211 */ /* 0x000fe200000f0eff */
[----:B------:R-:W-:Y:S05]  /*6d80*/  BRA `(.L_x_2049) ;  /* 0x0000006400f87947 */ /* 0x000fea0003800000 */
.L_x_2016:
        /* <DEDUP_REMOVED lines=89> */
.L_x_2055:
[----:B------:R-:W-:Y:S05]  /*7320*/  BSYNC B0 ;  /* 0x0000000000007941 */ /* 0x000fea0003800000 */
.L_x_2054:
[----:B-----5:R2:W-:Y:S02]  /*7330*/  ST.E.128 desc[UR6][R140.64], R44 ;  /* 0x0000002c8c007985 */ /* 0x0205e4000c101d06 */
.L_x_2053:
[----:B------:R-:W-:Y:S05]  /*7340*/  BSYNC B1 ;  /* 0x0000000000017941 */ /* 0x000fea0003800000 */
.L_x_2052:
        /* <DEDUP_REMOVED lines=87> */
.L_x_2059:
[----:B------:R-:W-:Y:S05]  /*78c0*/  BSYNC B0 ;  /* 0x0000000000007941 */ /* 0x000fea0003800000 */
.L_x_2058:
[----:B-----5:R1:W-:Y:S02]  /*78d0*/  ST.E.128 desc[UR6][R140.64+0x80], R44 ;  /* 0x0000802c8c007985 */ /* 0x0203e4000c101d06 */
.L_x_2057:
[----:B------:R-:W-:Y:S05]  /*78e0*/  BSYNC B1 ;  /* 0x0000000000017941 */ /* 0x000fea0003800000 */
.L_x_2056:
        /* <DEDUP_REMOVED lines=87> */
.L_x_2063:
[----:B------:R-:W-:Y:S05]  /*7e60*/  BSYNC B0 ;  /* 0x0000000000007941 */ /* 0x000fea0003800000 */
.L_x_2062:
[----:B-----5:R2:W-:Y:S02]  /*7e70*/  ST.E.128 desc[UR6][R140.64+0x100], R44 ;  /* 0x0001002c8c007985 */ /* 0x0205e4000c101d06 */
.L_x_2061:
[----:B------:R-:W-:Y:S05]  /*7e80*/  BSYNC B1 ;  /* 0x0000000000017941 */ /* 0x000fea0003800000 */
.L_x_2060:
        /* <DEDUP_REMOVED lines=86> */
.L_x_2065:
[----:B------:R-:W-:Y:S05]  /*83f0*/  BSYNC B0 ;  /* 0x0000000000007941 */ /* 0x000fea0003800000 */
.L_x_2064:
[----:B-----5:R2:W-:Y:S02]  /*8400*/  ST.E.128 desc[UR6][R140.64+0x180], R44 ;  /* 0x0001802c8c007985 */ /* 0x0205e4000c101d06 */
.L_x_2051:
[----:B------:R-:W-:Y:S05]  /*8410*/  BSYNC B2 ;  /* 0x0000000000027941 */ /* 0x000fea0003800000 */
.L_x_2050:
        /* <DEDUP_REMOVED lines=45> */
[----:B------:R-:W-:Y:S05]  /*86f0*/  LEA.HI.X R63, R207, R139, R54, 0x1, P0 ;  /* 0x0000008bcf3f7211 */ /* 0x000fea00000f0c36 */
        /* <DEDUP_REMOVED lines=23> */
[C---:B----4-:R-:W-:Y:S01]  /*8870*/  LOP3.LUT R40, R64.reuse, 0xffff0000, RZ, 0xc0, !PT ;  /* 0xffff000040287812 */ /* 0x050fe200078ec0ff */
        /* <DEDUP_REMOVED lines=29> */
.L_x_2071:
[----:B------:R-:W-:Y:S05]  /*8a50*/  BSYNC B0 ;  /* 0x0000000000007941 */ /* 0x000fea0003800000 */
.L_x_2070:
[----:B-----5:R1:W-:Y:S02]  /*8a60*/  ST.E.128 desc[UR6][R210.64], R48 ;  /* 0x00000030d2007985 */ /* 0x0203e4000c101d06 */
.L_x_2069:
[----:B------:R-:W-:Y:S05]  /*8a70*/  BSYNC B1 ;  /* 0x0000000000017941 */ /* 0x000fea0003800000 */
.L_x_2068:
        /* <DEDUP_REMOVED lines=94> */
.L_x_2075:
[----:B------:R-:W-:Y:S05]  /*9060*/  BSYNC B0 ;  /* 0x0000000000007941 */ /* 0x000fea0003800000 */
.L_x_2074:
[----:B-----5:R1:W-:Y:S02]  /*9070*/  ST.E.128 desc[UR6][R210.64], R48 ;  /* 0x00000030d2007985 */ /* 0x0203e4000c101d06 */
.L_x_2073:
[----:B------:R-:W-:Y:S05]  /*9080*/  BSYNC B1 ;  /* 0x0000000000017941 */ /* 0x000fea0003800000 */
.L_x_2072:
        /* <DEDUP_REMOVED lines=94> */
.L_x_2079:
[----:B------:R-:W-:Y:S05]  /*9670*/  BSYNC B0 ;  /* 0x0000000000007941 */ /* 0x000fea0003800000 */
.L_x_2078:
[----:B-----5:R1:W-:Y:S02]  /*9680*/  ST.E.128 desc[UR6][R210.64], R48 ;  /* 0x00000030d2007985 */ /* 0x0203e4000c101d06 */
.L_x_2077:
[----:B------:R-:W-:Y:S05]  /*9690*/  BSYNC B1 ;  /* 0x0000000000017941 */ /* 0x000fea0003800000 */
.L_x_2076:
        /* <DEDUP_REMOVED lines=93> */
.L_x_2081:
[----:B------:R-:W-:Y:S05]  /*9c70*/  BSYNC B0 ;  /* 0x0000000000007941 */ /* 0x000fea0003800000 */
.L_x_2080:
[----:B-----5:R1:W-:Y:S02]  /*9c80*/  ST.E.128 desc[UR6][R210.64], R48 ;  /* 0x00000030d2007985 */ /* 0x0203e4000c101d06 */
.L_x_2067:
[----:B------:R-:W-:Y:S05]  /*9c90*/  BSYNC B2 ;  /* 0x0000000000027941 */ /* 0x000fea0003800000 */
.L_x_2066:
        /* <DEDUP_REMOVED lines=99> */
.L_x_2087:
[----:B------:R-:W-:Y:S05]  /*a2d0*/  BSYNC B0 ;  /* 0x0000000000007941 */ /* 0x000fea0003800000 */
.L_x_2086:
[----:B-----5:R1:W-:Y:S02]  /*a2e0*/  ST.E.128 desc[UR6][R210.64], R48 ;  /* 0x00000030d2007985 */ /* 0x0203e4000c101d06 */
.L_x_2085:
[----:B------:R-:W-:Y:S05]  /*a2f0*/  BSYNC B1 ;  /* 0x0000000000017941 */ /* 0x000fea0003800000 */
.L_x_2084:
        /* <DEDUP_REMOVED lines=94> */
.L_x_2091:
[----:B------:R-:W-:Y:S05]  /*a8e0*/  BSYNC B0 ;  /* 0x0000000000007941 */ /* 0x000fea0003800000 */
.L_x_2090:
[----:B-----5:R1:W-:Y:S02]  /*a8f0*/  ST.E.128 desc[UR6][R210.64], R48 ;  /* 0x00000030d2007985 */ /* 0x0203e4000c101d06 */
.L_x_2089:
[----:B------:R-:W-:Y:S05]  /*a900*/  BSYNC B1 ;  /* 0x0000000000017941 */ /* 0x000fea0003800000 */
.L_x_2088:
        /* <DEDUP_REMOVED lines=94> */
.L_x_2095:
[----:B------:R-:W-:Y:S05]  /*aef0*/  BSYNC B0 ;  /* 0x0000000000007941 */ /* 0x000fea0003800000 */
.L_x_2094:
[----:B-----5:R1:W-:Y:S02]  /*af00*/  ST.E.128 desc[UR6][R210.64], R48 ;  /* 0x00000030d2007985 */ /* 0x0203e4000c101d06 */
.L_x_2093:
[----:B------:R-:W-:Y:S05]  /*af10*/  BSYNC B1 ;  /* 0x0000000000017941 */ /* 0x000fea0003800000 */
.L_x_2092:
        /* <DEDUP_REMOVED lines=93> */
.L_x_2097:
[----:B------:R-:W-:Y:S05]  /*b4f0*/  BSYNC B0 ;  /* 0x0000000000007941 */ /* 0x000fea0003800000 */
.L_x_2096:
[----:B-----5:R1:W-:Y:S02]  /*b500*/  ST.E.128 desc[UR6][R210.64], R48 ;  /* 0x00000030d2007985 */ /* 0x0203e4000c101d06 */
.L_x_2083:
[----:B------:R-:W-:Y:S05]  /*b510*/  BSYNC B2 ;  /* 0x0000000000027941 */ /* 0x000fea0003800000 */
.L_x_2082:
        /* <DEDUP_REMOVED lines=13> */
[----:B---34-:R-:W-:Y:S01]  /*b5f0*/  IMAD R3, R69, 0x60, RZ ;  /* 0x0000006045037824 */ /* 0x018fe200078e02ff */
        /* <DEDUP_REMOVED lines=87> */
.L_x_2103:
[----:B------:R-:W-:Y:S05]  /*bb70*/  BSYNC B0 ;  /* 0x0000000000007941 */ /* 0x000fea0003800000 */
.L_x_2102:
[----:B-----5:R3:W-:Y:S02]  /*bb80*/  ST.E.128 desc[UR6][R206.64], R48 ;  /* 0x00000030ce007985 */ /* 0x0207e4000c101d06 */
.L_x_2101:
[----:B------:R-:W-:Y:S05]  /*bb90*/  BSYNC B1 ;  /* 0x0000000000017941 */ /* 0x000fea0003800000 */
.L_x_2100:
        /* <DEDUP_REMOVED lines=94> */
.L_x_2107:
[----:B------:R-:W-:Y:S05]  /*c180*/  BSYNC B0 ;  /* 0x0000000000007941 */ /* 0x000fea0003800000 */
.L_x_2106:
[----:B-----5:R3:W-:Y:S02]  /*c190*/  ST.E.128 desc[UR6][R206.64], R48 ;  /* 0x00000030ce007985 */ /* 0x0207e4000c101d06 */
.L_x_2105:
[----:B------:R-:W-:Y:S05]  /*c1a0*/  BSYNC B1 ;  /* 0x0000000000017941 */ /* 0x000fea0003800000 */
.L_x_2104:
        /* <DEDUP_REMOVED lines=8> */
[C---:B---3--:R-:W-:Y:S03]  /*c230*/  LEA R206, P0, R86.reuse, R140, 0x1 ;  /* 0x0000008c56ce7211 */ /* 0x048fe600078008ff */
[----:B-1----:R1:W5:Y:S01]  /*c240*/  LD.E.128 R48, desc[UR6][R212.64] ;  /* 0x00000006d4307980 */ /* 0x002362000c101d00 */
        /* <DEDUP_REMOVED lines=84> */
.L_x_2111:
[----:B------:R-:W-:Y:S05]  /*c790*/  BSYNC B0 ;  /* 0x0000000000007941 */ /* 0x000fea0003800000 */
.L_x_2110:
[----:B-----5:R3:W-:Y:S02]  /*c7a0*/  ST.E.128 desc[UR6][R206.64], R48 ;  /* 0x00000030ce007985 */ /* 0x0207e4000c101d06 */
.L_x_2109:
[----:B------:R-:W-:Y:S05]  /*c7b0*/  BSYNC B1 ;  /* 0x0000000000017941 */ /* 0x000fea0003800000 */
.L_x_2108:
[----:B------:R-:W-:Y:S11]  /*c7c0*/  ISETP.GE.AND P0, PT, R10, R133, PT ;  /* 0x000000850a00720c */ /* 0x000ff60003f06270 */
[----:B------:R-:W-:Y:S02]  /*c7d0*/  @!UPT UIADD3 URZ, URZ, URZ, URZ ;  /* 0x0000003f3f3ff290 */ /* 0x000fe4000fffe03f */
[----:B------:R-:W-:Y:S05]  /*c7e0*/  @P0 BRA `(.L_x_2099) ;  /* 0x0000000400700947 */ /* 0x000fea0003800000 */
[----:B---34-:R-:W-:Y:S01]  /*c7f0*/  LEA R2, P0, R126, R134, 0x1 ;  /* 0x000000867e027211 */ /* 0x018fe200078008ff */
        /* <DEDUP_REMOVED lines=89> */
.L_x_2113:
[----:B------:R-:W-:Y:S05]  /*cd90*/  BSYNC B0 ;  /* 0x0000000000007941 */ /* 0x000fea0003800000 */
.L_x_2112:
[----:B-----5:R3:W-:Y:S02]  /*cda0*/  ST.E.128 desc[UR6][R48.64], R24 ;  /* 0x0000001830007985 */ /* 0x0207e4000c101d06 */
.L_x_2099:
[----:B------:R-:W-:Y:S05]  /*cdb0*/  BSYNC B2 ;  /* 0x0000000000027941 */ /* 0x000fea0003800000 */
.L_x_2098:
[----:B-1-34-:R-:W3:Y:S02]  /*cdc0*/  LD.E R3, desc[UR6][R18.64+0xd0] ;  /* 0x0000d00612037980 */ /* 0x01aee4000c101900 */
[----:B---3--:R-:W-:Y:S05]  /*cdd0*/  IMAD.U32 R3, R3, -0x20, RZ ;  /* 0xffffffe003037824 */ /* 0x008fea00078e00ff */
[C---:B------:R-:W-:Y:S02]  /*cde0*/  LEA R138, P1, R3.reuse, R138, 0x1 ;  /* 0x0000008a038a7211 */ /* 0x040fe400078208ff */
[C---:B------:R-:W-:Y:S02]  /*cdf0*/  LEA R136, P0, R3.reuse, R136, 0x1 ;  /* 0x0000008803887211 */ /* 0x040fe400078008ff */
[C---:B------:R-:W-:Y:S02]  /*ce00*/  LEA.HI.X.SX32 R139, R3.reuse, R139, 0x1, P1 ;  /* 0x0000008b038b7211 */ /* 0x040fe400008f0eff */
[----:B------:R-:W-:Y:S01]  /*ce10*/  LEA.HI.X.SX32 R137, R3, R137, 0x1, P0 ;  /* 0x0000008903897211 */ /* 0x000fe200000f0eff */
[----:B------:R-:W-:Y:S05]  /*ce20*/  BRA `(.L_x_2049) ;  /* 0x0000000400d07947 */ /* 0x000fea0003800000 */
.L_x_2015:
[-C--:B------:R-:W-:Y:S01]  /*ce30*/  ISETP.GE.AND P2, PT, R173, R208.reuse, PT ;  /* 0x000000d0ad00720c */ /* 0x080fe20003f46270 */
[----:B------:R-:W-:Y:S01]  /*ce40*/  BSSY B0, `(.L_x_2114) ;  /* 0x0000014000007945 */ /* 0x000fe20003800000 */
[-C--:B------:R-:W-:Y:S02]  /*ce50*/  ISETP.GE.AND P1, PT, R171, R208.reuse, PT ;  /* 0x000000d0ab00720c */ /* 0x080fe40003f26270 */
[C---:B------:R-:W-:Y:S02]  /*ce60*/  ISETP.GE.AND P0, PT, R168.reuse, R208, PT ;  /* 0x000000d0a800720c */ /* 0x040fe40003f06270 */
        /* <DEDUP_REMOVED lines=17> */
.L_x_2115:
[----:B------:R-:W-:Y:S05]  /*cf80*/  BSYNC B0 ;  /* 0x0000000000007941 */ /* 0x000fea0003800000 */
.L_x_2114:
        /* <DEDUP_REMOVED lines=30> */
.L_x_2117:
[----:B------:R-:W-:Y:S05]  /*d170*/  BSYNC B0 ;  /* 0x0000000000007941 */ /* 0x000fea0003800000 */
.L_x_2116:
[----:B------:R-:W-:Y:S04]  /*d180*/  BSSY B0, `(.L_x_2118) ;  /* 0x000001e000007945 */ /* 0x000fe80003800000 */
[----:B------:R-:W-:Y:S05]  /*d190*/  @!P1 BRA `(.L_x_2119) ;  /* 0x0000000000709947 */ /* 0x000fea0003800000 */
[----:B------:R-:W-:Y:S02]  /*d1a0*/  ISETP.NE.AND P4, PT, R174, RZ, PT ;  /* 0x000000ffae00720c */ /* 0x000fe40003f85270 */
[----:B------:R-:W-:Y:S11]  /*d1b0*/  ISETP.NE.AND P3, PT, R172, RZ, PT ;  /* 0x000000ffac00720c */ /* 0x000ff60003f65270 */
[C---:B-1----:R-:W-:Y:S02]  /*d1c0*/  @P4 LEA R22, P1, R116.reuse, R134, 0x1 ;  /* 0x0000008674164211 */ /* 0x042fe400078208ff */
[C---:B---34-:R-:W-:Y:S02]  /*d1d0*/  @P4 LEA R2, P2, R101.reuse, R140, 0x1 ;  /* 0x0000008c65024211 */ /* 0x058fe400078408ff */
[----:B------:R-:W-:Y:S02]  /*d1e0*/  @P4 LEA.HI.X R23, R116, R135, R113, 0x1, P1 ;  /* 0x0000008774174211 */ /* 0x000fe400008f0c71 */
[C---:B------:R-:W-:Y:S02]  /*d1f0*/  @P3 LEA R36, P1, R110.reuse, R134, 0x1 ;  /* 0x000000866e243211 */ /* 0x040fe400078208ff */
        /* <DEDUP_REMOVED lines=22> */
.L_x_2119:
[----:B------:R-:W-:Y:S05]  /*d360*/  BSYNC B0 ;  /* 0x0000000000007941 */ /* 0x000fea0003800000 */
.L_x_2118:
        /* <DEDUP_REMOVED lines=32> */
.L_x_2049:
[----:B------:R-:W-:Y:S05]  /*d570*/  BSYNC B3 ;  /* 0x0000000000037941 */ /* 0x000fea0003800000 */
.L_x_2014:
        /* <DEDUP_REMOVED lines=89> */
.L_x_2121:
        /* <DEDUP_REMOVED lines=8> */
.L_x_2122:
[----:B------:R-:W-:Y:S05]  /*db90*/  BSYNC B0 ;  /* 0x0000000000007941 */ /* 0x000fea0003800000 */
.L_x_2120:
[----:B------:R-:W-:Y:S04]  /*dba0*/  IADD3 R9, R9, -0x1, RZ ;  /* 0xffffffff09097810 */ /* 0x000fe80007ffe0ff */
[----:B------:R-:W-:Y:S11]  /*dbb0*/  ISETP.GT.AND P0, PT, R9, R104, PT ;  /* 0x000000680900720c */ /* 0x000ff60003f04270 */
[----:B------:R-:W-:Y:S02]  /*dbc0*/  @!UPT UIADD3 URZ, URZ, URZ, URZ ;  /* 0x0000003f3f3ff290 */ /* 0x000fe4000fffe03f */
[----:B------:R-:W-:Y:S05]  /*dbd0*/  @P0 BRA `(.L_x_2123) ;  /* 0xffffff5400340947 */ /* 0x000fea000383ffff */
.L_x_2005:
        /* <DEDUP_REMOVED lines=108> */
.L_x_2132:
[----:B------:R-:W-:Y:S05]  /*e2a0*/  BSYNC B0 ;  /* 0x0000000000007941 */ /* 0x000fea0003800000 */
.L_x_2131:
[----:B-----5:R3:W-:Y:S02]  /*e2b0*/  STS.128 [R244], R24 ;  /* 0x00000018f4007388 */ /* 0x0207e40000000c00 */
.L_x_2130:
[----:B------:R-:W-:Y:S05]  /*e2c0*/  BSYNC B1 ;  /* 0x0000000000017941 */ /* 0x000fea0003800000 */
.L_x_2129:
        /* <DEDUP_REMOVED lines=46> */
.L_x_2136:
[----:B------:R-:W-:Y:S05]  /*e5b0*/  BSYNC B0 ;  /* 0x0000000000007941 */ /* 0x000fea0003800000 */
.L_x_2135:
[----:B-----5:R1:W-:Y:S02]  /*e5c0*/  STS.128 [R244+0x2000], R24 ;  /* 0x00200018f4007388 */ /* 0x0203e40000000c00 */
.L_x_2134:
[----:B------:R-:W-:Y:S05]  /*e5d0*/  BSYNC B1 ;  /* 0x0000000000017941 */ /* 0x000fea0003800000 */
.L_x_2133:
        /* <DEDUP_REMOVED lines=46> */
.L_x_2140:
[----:B------:R-:W-:Y:S05]  /*e8c0*/  BSYNC B0 ;  /* 0x0000000000007941 */ /* 0x000fea0003800000 */
.L_x_2139:
[----:B-----5:R3:W-:Y:S02]  /*e8d0*/  STS.128 [R244+0x4000], R24 ;  /* 0x00400018f4007388 */ /* 0x0207e40000000c00 */
.L_x_2138:
[----:B------:R-:W-:Y:S05]  /*e8e0*/  BSYNC B1 ;  /* 0x0000000000017941 */ /* 0x000fea0003800000 */
.L_x_2137:
        /* <DEDUP_REMOVED lines=45> */
.L_x_2142:
[----:B------:R-:W-:Y:S05]  /*ebc0*/  BSYNC B0 ;  /* 0x0000000000007941 */ /* 0x000fea0003800000 */
.L_x_2141:
[----:B-----5:R3:W-:Y:S02]  /*ebd0*/  STS.128 [R244+0x6000], R24 ;  /* 0x00600018f4007388 */ /* 0x0207e40000000c00 */
.L_x_2128:
[----:B------:R-:W-:Y:S05]  /*ebe0*/  BSYNC B2 ;  /* 0x0000000000027941 */ /* 0x000fea0003800000 */
.L_x_2127:
        /* <DEDUP_REMOVED lines=51> */
.L_x_2148:
[----:B------:R-:W-:Y:S05]  /*ef20*/  BSYNC B0 ;  /* 0x0000000000007941 */ /* 0x000fea0003800000 */
.L_x_2147:
[----:B-----5:R3:W-:Y:S02]  /*ef30*/  STS.128 [R244+0x800], R24 ;  /* 0x00080018f4007388 */ /* 0x0207e40000000c00 */
.L_x_2146:
[----:B------:R-:W-:Y:S05]  /*ef40*/  BSYNC B1 ;  /* 0x0000000000017941 */ /* 0x000fea0003800000 */
.L_x_2145:
        /* <DEDUP_REMOVED lines=46> */
.L_x_2152:
[----:B------:R-:W-:Y:S05]  /*f230*/  BSYNC B0 ;  /* 0x0000000000007941 */ /* 0x000fea0003800000 */
.L_x_2151:
[----:B-----5:R3:W-:Y:S02]  /*f240*/  STS.128 [R244+0x2800], R24 ;  /* 0x00280018f4007388 */ /* 0x0207e40000000c00 */
.L_x_2150:
[----:B------:R-:W-:Y:S05]  /*f250*/  BSYNC B1 ;  /* 0x0000000000017941 */ /* 0x000fea0003800000 */
.L_x_2149:
        /* <DEDUP_REMOVED lines=46> */
.L_x_2156:
[----:B------:R-:W-:Y:S05]  /*f540*/  BSYNC B0 ;  /* 0x0000000000007941 */ /* 0x000fea0003800000 */
.L_x_2155:
[----:B-----5:R3:W-:Y:S02]  /*f550*/  STS.128 [R244+0x4800], R24 ;  /* 0x00480018f4007388 */ /* 0x0207e40000000c00 */
.L_x_2154:
[----:B------:R-:W-:Y:S05]  /*f560*/  BSYNC B1 ;  /* 0x0000000000017941 */ /* 0x000fea0003800000 */
.L_x_2153:
        /* <DEDUP_REMOVED lines=45> */
.L_x_2158:
[----:B------:R-:W-:Y:S05]  /*f840*/  BSYNC B0 ;  /* 0x0000000000007941 */ /* 0x000fea0003800000 */
.L_x_2157:
[----:B-----5:R1:W-:Y:S02]  /*f850*/  STS.128 [R244+0x6800], R40 ;  /* 0x00680028f4007388 */ /* 0x0203e40000000c00 */
.L_x_2144:
[----:B------:R-:W-:Y:S05]  /*f860*/  BSYNC B2 ;  /* 0x0000000000027941 */ /* 0x000fea0003800000 */
.L_x_2143:
        /* <DEDUP_REMOVED lines=51> */
.L_x_2164:
[----:B------:R-:W-:Y:S05]  /*fba0*/  BSYNC B0 ;  /* 0x0000000000007941 */ /* 0x000fea0003800000 */
.L_x_2163:
[----:B-----5:R3:W-:Y:S02]  /*fbb0*/  STS.128 [R244+0x1000], R24 ;  /* 0x00100018f4007388 */ /* 0x0207e40000000c00 */
.L_x_2162:
[----:B------:R-:W-:Y:S05]  /*fbc0*/  BSYNC B1 ;  /* 0x0000000000017941 */ /* 0x000fea0003800000 */
.L_x_2161:
        /* <DEDUP_REMOVED lines=46> */
.L_x_2168:
[----:B------:R-:W-:Y:S05]  /*feb0*/  BSYNC B0 ;  /* 0x0000000000007941 */ /* 0x000fea0003800000 */
.L_x_2167:
[----:B-----5:R3:W-:Y:S02]  /*fec0*/  STS.128 [R244+0x3000], R24 ;  /* 0x00300018f4007388 */ /* 0x0207e40000000c00 */
.L_x_2166:
[----:B------:R-:W-:Y:S05]  /*fed0*/  BSYNC B1 ;  /* 0x0000000000017941 */ /* 0x000fea0003800000 */
.L_x_2165:
        /* <DEDUP_REMOVED lines=46> */
.L_x_2172:
[----:B------:R-:W-:Y:S05]  /*101c0*/  BSYNC B0 ;  /* 0x0000000000007941 */ /* 0x000fea0003800000 */
.L_x_2171:
[----:B-----5:R3:W-:Y:S02]  /*101d0*/  STS.128 [R244+0x5000], R24 ;  /* 0x00500018f4007388 */ /* 0x0207e40000000c00 */
.L_x_2170:
[----:B------:R-:W-:Y:S05]  /*101e0*/  BSYNC B1 ;  /* 0x0000000000017941 */ /* 0x000fea0003800000 */
.L_x_2169:
        /* <DEDUP_REMOVED lines=45> */
.L_x_2174:
[----:B------:R-:W-:Y:S05]  /*104c0*/  BSYNC B0 ;  /* 0x0000000000007941 */ /* 0x000fea0003800000 */
.L_x_2173:
[----:B-----5:R1:W-:Y:S02]  /*104d0*/  STS.128 [R244+0x7000], R36 ;  /* 0x00700024f4007388 */ /* 0x0203e40000000c00 */
.L_x_2160:
[----:B------:R-:W-:Y:S05]  /*104e0*/  BSYNC B2 ;  /* 0x0000000000027941 */ /* 0x000fea0003800000 */
.L_x_2159:
        /* <DEDUP_REMOVED lines=52> */
.L_x_2179:
[----:B------:R-:W-:Y:S05]  /*10830*/  BSYNC B0 ;  /* 0x0000000000007941 */ /* 0x000fea0003800000 */
.L_x_2178:
[----:B-----5:R3:W-:Y:S02]  /*10840*/  STS.128 [R244+0x1800], R24 ;  /* 0x00180018f4007388 */ /* 0x0207e40000000c00 */
.L_x_2177:
[----:B------:R-:W-:Y:S05]  /*10850*/  BSYNC B1 ;  /* 0x0000000000017941 */ /* 0x000fea0003800000 */
.L_x_2176:
        /* <DEDUP_REMOVED lines=46> */
.L_x_2183:
[----:B------:R-:W-:Y:S05]  /*10b40*/  BSYNC B0 ;  /* 0x0000000000007941 */ /* 0x000fea0003800000 */
.L_x_2182:
[----:B-----5:R3:W-:Y:S02]  /*10b50*/  STS.128 [R244+0x3800], R24 ;  /* 0x00380018f4007388 */ /* 0x0207e40000000c00 */
.L_x_2181:
[----:B------:R-:W-:Y:S05]  /*10b60*/  BSYNC B1 ;  /* 0x0000000000017941 */ /* 0x000fea0003800000 */
.L_x_2180:
        /* <DEDUP_REMOVED lines=46> */
.L_x_2187:
[----:B------:R-:W-:Y:S05]  /*10e50*/  BSYNC B0 ;  /* 0x0000000000007941 */ /* 0x000fea0003800000 */
.L_x_2186:
[----:B-----5:R3:W-:Y:S02]  /*10e60*/  STS.128 [R244+0x5800], R24 ;  /* 0x00580018f4007388 */ /* 0x0207e40000000c00 */
.L_x_2185:
[----:B------:R-:W-:Y:S05]  /*10e70*/  BSYNC B1 ;  /* 0x0000000000017941 */ /* 0x000fea0003800000 */
.L_x_2184:
        /* <DEDUP_REMOVED lines=45> */
.L_x_2189:
[----:B------:R-:W-:Y:S05]  /*11150*/  BSYNC B0 ;  /* 0x0000000000007941 */ /* 0x000fea0003800000 */
.L_x_2188:
[----:B-----5:R1:W-:Y:S01]  /*11160*/  STS.128 [R244+0x7800], R12 ;  /* 0x0078000cf4007388 */ /* 0x0203e20000000c00 */
[----:B------:R-:W-:Y:S05]  /*11170*/  BRA `(.L_x_2175) ;  /* 0x0000006400247947 */ /* 0x000fea0003800000 */
.L_x_2126:
        /* <DEDUP_REMOVED lines=89> */
.L_x_2195:
[----:B------:R-:W-:Y:S05]  /*11710*/  BSYNC B0 ;  /* 0x0000000000007941 */ /* 0x000fea0003800000 */
.L_x_2194:
[----:B-----5:R3:W-:Y:S02]  /*11720*/  STS.128 [R244], R32 ;  /* 0x00000020f4007388 */ /* 0x0207e40000000c00 */
.L_x_2193:
[----:B------:R-:W-:Y:S05]  /*11730*/  BSYNC B1 ;  /* 0x0000000000017941 */ /* 0x000fea0003800000 */
.L_x_2192:
        /* <DEDUP_REMOVED lines=87> */
.L_x_2199:
[----:B------:R-:W-:Y:S05]  /*11cb0*/  BSYNC B0 ;  /* 0x0000000000007941 */ /* 0x000fea0003800000 */
.L_x_2198:
[----:B-----5:R1:W-:Y:S02]  /*11cc0*/  STS.128 [R244+0x2000], R32 ;  /* 0x00200020f4007388 */ /* 0x0203e40000000c00 */
.L_x_2197:
[----:B------:R-:W-:Y:S05]  /*11cd0*/  BSYNC B1 ;  /* 0x0000000000017941 */ /* 0x000fea0003800000 */
.L_x_2196:
        /* <DEDUP_REMOVED lines=87> */
.L_x_2203:
[----:B------:R-:W-:Y:S05]  /*12250*/  BSYNC B0 ;  /* 0x0000000000007941 */ /* 0x000fea0003800000 */
.L_x_2202:
[----:B-----5:R3:W-:Y:S02]  /*12260*/  STS.128 [R244+0x4000], R32 ;  /* 0x00400020f4007388 */ /* 0x0207e40000000c00 */
.L_x_2201:
[----:B------:R-:W-:Y:S05]  /*12270*/  BSYNC B1 ;  /* 0x0000000000017941 */ /* 0x000fea0003800000 */
.L_x_2200:
        /* <DEDUP_REMOVED lines=86> */
.L_x_2205:
[----:B------:R-:W-:Y:S05]  /*127e0*/  BSYNC B0 ;  /* 0x0000000000007941 */ /* 0x000fea0003800000 */
.L_x_2204:
[----:B-----5:R3:W-:Y:S02]  /*127f0*/  STS.128 [R244+0x6000], R32 ;  /* 0x00600020f4007388 */ /* 0x0207e40000000c00 */
.L_x_2191:
[----:B------:R-:W-:Y:S05]  /*12800*/  BSYNC B2 ;  /* 0x0000000000027941 */ /* 0x000fea0003800000 */
.L_x_2190:
        /* <DEDUP_REMOVED lines=92> */
.L_x_2211:
[----:B------:R-:W-:Y:S05]  /*12dd0*/  BSYNC B0 ;  /* 0x0000000000007941 */ /* 0x000fea0003800000 */
.L_x_2210:
[----:B-----5:R3:W-:Y:S02]  /*12de0*/  STS.128 [R244+0x800], R32 ;  /* 0x00080020f4007388 */ /* 0x0207e40000000c00 */
.L_x_2209:
[----:B------:R-:W-:Y:S05]  /*12df0*/  BSYNC B1 ;  /* 0x0000000000017941 */ /* 0x000fea0003800000 */
.L_x_2208:
        /* <DEDUP_REMOVED lines=87> */
.L_x_2215:
[----:B------:R-:W-:Y:S05]  /*13370*/  BSYNC B0 ;  /* 0x0000000000007941 */ /* 0x000fea0003800000 */
.L_x_2214:
[----:B-----5:R3:W-:Y:S02]  /*13380*/  STS.128 [R244+0x2800], R32 ;  /* 0x00280020f4007388 */ /* 0x0207e40000000c00 */
.L_x_2213:
[----:B------:R-:W-:Y:S05]  /*13390*/  BSYNC B1 ;  /* 0x0000000000017941 */ /* 0x000fea0003800000 */
.L_x_2212:
        /* <DEDUP_REMOVED lines=87> */
.L_x_2219:
[----:B------:R-:W-:Y:S05]  /*13910*/  BSYNC B0 ;  /* 0x0000000000007941 */ /* 0x000fea0003800000 */
.L_x_2218:
[----:B-----5:R3:W-:Y:S02]  /*13920*/  STS.128 [R244+0x4800], R32 ;  /* 0x00480020f4007388 */ /* 0x0207e40000000c00 */
.L_x_2217:
[----:B------:R-:W-:Y:S05]  /*13930*/  BSYNC B1 ;  /* 0x0000000000017941 */ /* 0x000fea0003800000 */
.L_x_2216:
        /* <DEDUP_REMOVED lines=86> */
.L_x_2221:
[----:B------:R-:W-:Y:S05]  /*13ea0*/  BSYNC B0 ;  /* 0x0000000000007941 */ /* 0x000fea0003800000 */
.L_x_2220:
[----:B-----5:R3:W-:Y:S02]  /*13eb0*/  STS.128 [R244+0x6800], R32 ;  /* 0x00680020f4007388 */ /* 0x0207e40000000c00 */
.L_x_2207:
[----:B------:R-:W-:Y:S05]  /*13ec0*/  BSYNC B2 ;  /* 0x0000000000027941 */ /* 0x000fea0003800000 */
.L_x_2206:
        /* <DEDUP_REMOVED lines=92> */
.L_x_2227:
[----:B------:R-:W-:Y:S05]  /*14490*/  BSYNC B0 ;  /* 0x0000000000007941 */ /* 0x000fea0003800000 */
.L_x_2226:
[----:B-----5:R3:W-:Y:S02]  /*144a0*/  STS.128 [R244+0x1000], R32 ;  /* 0x00100020f4007388 */ /* 0x0207e40000000c00 */
.L_x_2225:
[----:B------:R-:W-:Y:S05]  /*144b0*/  BSYNC B1 ;  /* 0x0000000000017941 */ /* 0x000fea0003800000 */
.L_x_2224:
        /* <DEDUP_REMOVED lines=87> */
.L_x_2231:
[----:B------:R-:W-:Y:S05]  /*14a30*/  BSYNC B0 ;  /* 0x0000000000007941 */ /* 0x000fea0003800000 */
.L_x_2230:
[----:B-----5:R3:W-:Y:S02]  /*14a40*/  STS.128 [R244+0x3000], R32 ;  /* 0x00300020f4007388 */ /* 0x0207e40000000c00 */
.L_x_2229:
[----:B------:R-:W-:Y:S05]  /*14a50*/  BSYNC B1 ;  /* 0x0000000000017941 */ /* 0x000fea0003800000 */
.L_x_2228:
        /* <DEDUP_REMOVED lines=87> */
.L_x_2235:
[----:B------:R-:W-:Y:S05]  /*14fd0*/  BSYNC B0 ;  /* 0x0000000000007941 */ /* 0x000fea0003800000 */
.L_x_2234:
[----:B-----5:R3:W-:Y:S02]  /*14fe0*/  STS.128 [R244+0x5000], R32 ;  /* 0x00500020f4007388 */ /* 0x0207e40000000c00 */
.L_x_2233:
[----:B------:R-:W-:Y:S05]  /*14ff0*/  BSYNC B1 ;  /* 0x0000000000017941 */ /* 0x000fea0003800000 */
.L_x_2232:
        /* <DEDUP_REMOVED lines=86> */
.L_x_2237:
[----:B------:R-:W-:Y:S05]  /*15560*/  BSYNC B0 ;  /* 0x0000000000007941 */ /* 0x000fea0003800000 */
.L_x_2236:
[----:B-----5:R1:W-:Y:S02]  /*15570*/  STS.128 [R244+0x7000], R20 ;  /* 0x00700014f4007388 */ /* 0x0203e40000000c00 */
.L_x_2223:
[----:B------:R-:W-:Y:S05]  /*15580*/  BSYNC B2 ;  /* 0x0000000000027941 */ /* 0x000fea0003800000 */
.L_x_2222:
        /* <DEDUP_REMOVED lines=92> */
.L_x_2241:
[----:B------:R-:W-:Y:S05]  /*15b50*/  BSYNC B0 ;  /* 0x0000000000007941 */ /* 0x000fea0003800000 */
.L_x_2240:
[----:B-----5:R1:W-:Y:S02]  /*15b60*/  STS.128 [R244+0x1800], R20 ;  /* 0x00180014f4007388 */ /* 0x0203e40000000c00 */
.L_x_2239:
[----:B------:R-:W-:Y:S05]  /*15b70*/  BSYNC B1 ;  /* 0x0000000000017941 */ /* 0x000fea0003800000 */
.L_x_2238:
        /* <DEDUP_REMOVED lines=90> */
.L_x_2245:
[----:B------:R-:W-:Y:S05]  /*16120*/  BSYNC B0 ;  /* 0x0000000000007941 */ /* 0x000fea0003800000 */
.L_x_2244:
[----:B-----5:R1:W-:Y:S02]  /*16130*/  STS.128 [R244+0x3800], R20 ;  /* 0x00380014f4007388 */ /* 0x0203e40000000c00 */
.L_x_2243:
[----:B------:R-:W-:Y:S05]  /*16140*/  BSYNC B1 ;  /* 0x0000000000017941 */ /* 0x000fea0003800000 */
.L_x_2242:
        /* <DEDUP_REMOVED lines=88> */
.L_x_2249:
[----:B------:R-:W-:Y:S05]  /*166d0*/  BSYNC B0 ;  /* 0x0000000000007941 */ /* 0x000fea0003800000 */
.L_x_2248:
[----:B-----5:R1:W-:Y:S02]  /*166e0*/  STS.128 [R244+0x5800], R20 ;  /* 0x00580014f4007388 */ /* 0x0203e40000000c00 */
.L_x_2247:
[----:B------:R-:W-:Y:S05]  /*166f0*/  BSYNC B1 ;  /* 0x0000000000017941 */ /* 0x000fea0003800000 */
.L_x_2246:
        /* <DEDUP_REMOVED lines=89> */
.L_x_2251:
[----:B------:R-:W-:Y:S05]  /*16c90*/  BSYNC B0 ;  /* 0x0000000000007941 */ /* 0x000fea0003800000 */
.L_x_2250:
[----:B-----5:R1:W-:Y:S01]  /*16ca0*/  STS.128 [R244+0x7800], R20 ;  /* 0x00780014f4007388 */ /* 0x0203e20000000c00 */
[----:B------:R-:W-:Y:S05]  /*16cb0*/  BRA `(.L_x_2175) ;  /* 0x0000000800547947 */ /* 0x000fea0003800000 */
.L_x_2125:
        /* <DEDUP_REMOVED lines=42> */
.L_x_2253:
[----:B------:R-:W-:Y:S05]  /*16f60*/  BSYNC B0 ;  /* 0x0000000000007941 */ /* 0x000fea0003800000 */
.L_x_2252:
        /* <DEDUP_REMOVED lines=35> */
.L_x_2255:
[----:B------:R-:W-:Y:S05]  /*171a0*/  BSYNC B0 ;  /* 0x0000000000007941 */ /* 0x000fea0003800000 */
.L_x_2254:
        /* <DEDUP_REMOVED lines=34> */
.L_x_2257:
[----:B------:R-:W-:Y:S05]  /*173d0*/  BSYNC B0 ;  /* 0x0000000000007941 */ /* 0x000fea0003800000 */
.L_x_2256:
        /* <DEDUP_REMOVED lines=35> */
.L_x_2175:
[----:B------:R-:W-:Y:S05]  /*17610*/  BSYNC B3 ;  /* 0x0000000000037941 */ /* 0x000fea0003800000 */
.L_x_2124:
[----:B------:R-:W-:Y:S01]  /*17620*/  VIADD R53, R165, 0xffffffff ;  /* 0xffffffffa5357836 */ /* 0x000fe20000000000 */
[----:B------:R-:W-:Y:S01]  /*17630*/  BSSY B0, `(.L_x_2258) ;  /* 0x0000028000007945 */ /* 0x000fe20003800000 */
[----:B------:R-:W-:Y:S02]  /*17640*/  LOP3.LUT R245, R77, 0xff, RZ, 0xc0, !PT ;  /* 0x000000ff4df57812 */ /* 0x000fe400078ec0ff */
[----:B------:R-:W-:-:S04]  /*17650*/  IMAD.SHL.U32 R17, R53, 0x40, RZ ;  /* 0x0000004035117824 */ /* 0x000fc800078e00ff */
        /* <DEDUP_REMOVED lines=9> */
[----:B-1-3--:R-:W-:Y:S01]  /*176f0*/  @P1 IMAD.MOV.U32 R12, RZ, RZ, R236 ;  /* 0x000000ffff0c1224 */ /* 0x00afe200078e00ec */
[-C--:B------:R-:W-:Y:S01]  /*17700*/  @P2 MOV R10, R236.reuse ;  /* 0x000000ec000a2202 */ /* 0x080fe20000000f00 */
        /* <DEDUP_REMOVED lines=26> */
.L_x_2259:
[----:B------:R-:W-:Y:S05]  /*178b0*/  BSYNC B0 ;  /* 0x0000000000007941 */ /* 0x000fea0003800000 */
.L_x_2258:
[----:B------:R-:W-:Y:S04]  /*178c0*/  BSSY B0, `(.L_x_2260) ;  /* 0x0000025000007945 */ /* 0x000fe80003800000 */
[----:B------:R-:W-:Y:S05]  /*178d0*/  @P5 BRA `(.L_x_2261) ;  /* 0x00000000008c5947 */ /* 0x000fea0003800000 */
[C---:B------:R-:W-:Y:S02]  /*178e0*/  LOP3.LUT R2, R245.reuse, 0x1, RZ, 0xc0, !PT ;  /* 0x00000001f5027812 */ /* 0x040fe400078ec0ff */
[C---:B------:R-:W-:Y:S02]  /*178f0*/  LOP3.LUT P5, RZ, R245.reuse, 0x2, RZ, 0xc0, !PT ;  /* 0x00000002f5ff7812 */ /* 0x040fe400078ac0ff */
[----:B------:R-:W-:Y:S02]  /*17900*/  ISETP.NE.U32.AND P6, PT, R2, 0x1, PT ;  /* 0x000000010200780c */ /* 0x000fe40003fc5070 */
[----:B------:R-:W-:Y:S02]  /*17910*/  LOP3.LUT P3, RZ, R245, 0x4, RZ, 0xc0, !PT ;  /* 0x00000004f5ff7812 */ /* 0x000fe4000786c0ff */
[----:B------:R-:W-:-:S05]  /*17920*/  IADD3 R7, P1, R232, R178, RZ ;  /* 0x000000b2e8077210 */ /* 0x000fca0007f3e0ff */
[----:B-12---:R-:W-:Y:S02]  /*17930*/  IMAD.X R5, R233, 0x1, R177, P1 ;  /* 0x00000001e9057824 */ /* 0x006fe400008e06b1 */
[C---:B---3--:R-:W-:Y:S02]  /*17940*/  @P5 LEA R12, P1, R7.reuse, R180, 0x1 ;  /* 0x000000b4070c5211 */ /* 0x048fe400078208ff */
        /* <DEDUP_REMOVED lines=28> */
.L_x_2261:
[----:B------:R-:W-:Y:S05]  /*17b10*/  BSYNC B0 ;  /* 0x0000000000007941 */ /* 0x000fea0003800000 */
.L_x_2260:
        /* <DEDUP_REMOVED lines=8> */
[----:B-12-4-:R-:W-:-:S02]  /*17ba0*/  SHF.L.U64.HI R4, R68, 0x5, R69 ;  /* 0x0000000544047819 */ /* 0x016fc40000010245 */
[----:B------:R-:W-:-:S05]  /*17bb0*/  LEA R5, P1, R68, R178, 0x5 ;  /* 0x000000b244057211 */ /* 0x000fca00078228ff */
[----:B---3--:R-:W-:-:S04]  /*17bc0*/  @!P6 LEA R10, P3, R2, R236, 0x1 ;  /* 0x000000ec020ae211 */ /* 0x008fc800078608ff */
        /* <DEDUP_REMOVED lines=28> */
.L_x_2263:
[----:B------:R-:W-:Y:S05]  /*17d90*/  BSYNC B0 ;  /* 0x0000000000007941 */ /* 0x000fea0003800000 */
.L_x_2262:
        /* <DEDUP_REMOVED lines=8> */
[----:B-1234-:R-:W-:-:S08]  /*17e20*/  IMAD.WIDE.U32 R10, R68, 0x30, R176 ;  /* 0x00000030440a7825 */ /* 0x01efd000078e00b0 */
[CC--:B-----5:R-:W-:Y:S02]  /*17e30*/  @P2 LEA R20, P4, R10.reuse, R180.reuse, 0x1 ;  /* 0x000000b40a142211 */ /* 0x0e0fe400078808ff */
[----:B------:R-:W-:Y:S02]  /*17e40*/  @!P3 IMAD.MOV.U32 R4, RZ, RZ, R236 ;  /* 0x000000ffff04b224 */ /* 0x000fe400078e00ec */
[----:B------:R-:W-:Y:S01]  /*17e50*/  @!P3 IMAD.MOV.U32 R5, RZ, RZ, R235 ;  /* 0x000000ffff05b224 */ /* 0x000fe200078e00eb */
[----:B------:R-:W-:Y:S01]  /*17e60*/  @P1 LEA R14, P0, R10, R180, 0x1 ;  /* 0x000000b40a0e1211 */ /* 0x000fe200078008ff */
[----:B------:R-:W-:Y:S02]  /*17e70*/  @!P3 IMAD R69, R69, 0x60, RZ ;  /* 0x000000604545b824 */ /* 0x000fe400078e02ff */
[----:B------:R-:W-:-:S04]  /*17e80*/  @!P3 IMAD.WIDE.U32 R12, R68, 0x60, R4 ;  /* 0x00000060440cb825 */ /* 0x000fc800078e0004 */
[----:B------:R-:W-:Y:S02]  /*17e90*/  IMAD.IADD R5, R11, 0x1, R2 ;  /* 0x000000010b057824 */ /* 0x000fe400078e0202 */
[----:B------:R-:W-:-:S03]  /*17ea0*/  @!P3 IMAD.IADD R13, R69, 0x1, R13 ;  /* 0x00000001450db824 */ /* 0x000fc600078e020d */
[CCC-:B------:R-:W-:Y:S02]  /*17eb0*/  @P2 LEA.HI.X R21, R10.reuse, R181.reuse, R5.reuse, 0x1, P4 ;  /* 0x000000b50a152211 */ /* 0x1c0fe400020f0c05 */
[----:B------:R-:W-:Y:S01]  /*17ec0*/  @P1 LEA.HI.X R15, R10, R181, R5, 0x1, P0 ;  /* 0x000000b50a0f1211 */ /* 0x000fe200000f0c05 */
[----:B------:R-:W-:Y:S01]  /*17ed0*/  @!PT LDS RZ, [RZ] ;  /* 0x00000000fffff984 */ /* 0x000fe20000000800 */
[----:B------:R-:W-:Y:S01]  /*17ee0*/  @!PT LDS RZ, [RZ] ;  /* 0x00000000fffff984 */ /* 0x000fe20000000800 */
[----:B------:R-:W-:Y:S01]  /*17ef0*/  @!PT LDS RZ, [RZ] ;  /* 0x00000000fffff984 */ /* 0x000fe20000000800 */
[----:B------:R1:W-:Y:S01]  /*17f00*/  @!P3 LDGSTS.E.BYPASS.LTC128B.128 [R244+0x9800], desc[UR6][R12.64] ;  /* 0x098000000cf4bfae */ /* 0x0003e2000b901d46 */
[----:B------:R-:W-:-:S03]  /*17f10*/  LOP3.LUT P0, RZ, R245, 0x8, RZ, 0xc0, !PT ;  /* 0x00000008f5ff7812 */ /* 0x000fc6000780c0ff */
        /* <DEDUP_REMOVED lines=19> */
.L_x_2266:
[----:B------:R2:W-:Y:S02]  /*18050*/  STS.128 [R244+0xf800], RZ ;  /* 0x00f800fff4007388 */ /* 0x0005e40000000c00 */
.L_x_2265:
[----:B------:R-:W-:Y:S05]  /*18060*/  BSYNC B0 ;  /* 0x0000000000007941 */ /* 0x000fea0003800000 */
.L_x_2264:
        /* <DEDUP_REMOVED lines=40> */
.L_x_2268:
[----:B------:R-:W-:Y:S05]  /*182f0*/  BSYNC B0 ;  /* 0x0000000000007941 */ /* 0x000fea0003800000 */
.L_x_2267:
        /* <DEDUP_REMOVED lines=14> */
[----:B-----5:R-:W-:Y:S02]  /*183e0*/  @P5 LEA.HI.X R9, R5, R191, R3, 0x1, P1 ;  /* 0x000000bf05095211 */ /* 0x020fe400008f0c03 */
        /* <DEDUP_REMOVED lines=26> */
.L_x_2270:
[----:B------:R-:W-:Y:S05]  /*18590*/  BSYNC B0 ;  /* 0x0000000000007941 */ /* 0x000fea0003800000 */
.L_x_2269:
        /* <DEDUP_REMOVED lines=23> */
[C---:B-----5:R-:W-:Y:S01]  /*18710*/  @P5 LEA.HI.X R9, R3.reuse, R191, R0, 0x1, P1 ;  /* 0x000000bf03095211 */ /* 0x060fe200008f0c00 */
        /* <DEDUP_REMOVED lines=19> */
.L_x_2272:
[----:B------:R-:W-:Y:S05]  /*18850*/  BSYNC B0 ;  /* 0x0000000000007941 */ /* 0x000fea0003800000 */
.L_x_2271:
        /* <DEDUP_REMOVED lines=19> */
[C---:B------:R-:W-:Y:S02]  /*18990*/  @P1 LEA R6, P0, R184.reuse, R190, 0x1 ;  /* 0x000000beb8061211 */ /* 0x040fe400078008ff */
[----:B------:R-:W-:Y:S01]  /*189a0*/  @!P3 IMAD R71, R71, 0x60, RZ ;  /* 0x000000604747b824 */ /* 0x000fe200078e02ff */
[CCC-:B-----5:R-:W-:Y:S02]  /*189b0*/  @P2 LEA.HI.X R9, R184.reuse, R191.reuse, R3.reuse, 0x1, P4 ;  /* 0x000000bfb8092211 */ /* 0x1e0fe400020f0c03 */
        /* <DEDUP_REMOVED lines=26> */
.L_x_2275:
[----:B------:R2:W-:Y:S02]  /*18b60*/  STS.128 [R244+0x17800], RZ ;  /* 0x017800fff4007388 */ /* 0x0005e40000000c00 */
.L_x_2274:
[----:B------:R-:W-:Y:S05]  /*18b70*/  BSYNC B0 ;  /* 0x0000000000007941 */ /* 0x000fea0003800000 */
.L_x_2273:
        /* <DEDUP_REMOVED lines=16> */
[----:B--234-:R-:W-:Y:S01]  /*18c80*/  LDSM.16.M88.4 R12, [R223] ;  /* 0x00000000df0c783b */ /* 0x01cfe20000000200 */
[----:B------:R-:W-:Y:S01]  /*18c90*/  IMAD R220, R56, 0x2, R223 ;  /* 0x0000000238dc7824 */ /* 0x000fe200078e02df */
[----:B------:R-:W-:Y:S02]  /*18ca0*/  LEA R224, R224, UR4, 0x1 ;  /* 0x00000004e0e07c11 */ /* 0x000fe4000f8e08ff */
[----:B------:R-:W-:Y:S02]  /*18cb0*/  LDSM.16.M88.4 R96, [R221] ;  /* 0x00000000dd60783b */ /* 0x000fe40000000200 */
[C---:B------:R-:W-:Y:S01]  /*18cc0*/  IADD3 R0, R224.reuse, 0x8000, RZ ;  /* 0x00008000e0007810 */ /* 0x040fe20007ffe0ff */
[C---:B------:R-:W-:Y:S01]  /*18cd0*/  VIADD R222, R224.reuse, 0x8020 ;  /* 0x00008020e0de7836 */ /* 0x040fe20000000000 */
[----:B-----5:R-:W2:Y:S01]  /*18ce0*/  LDSM.16.M88.4 R20, [R224+0x8000] ;  /* 0x00800000e014783b */ /* 0x020ea20000000200 */
        /* <DEDUP_REMOVED lines=12> */
[C---:B--2---:R-:W-:Y:S03]  /*18db0*/  HMMA.16816.F32.BF16 R4, R36.reuse, R20, RZ ;  /* 0x000000142404723c */ /* 0x044fe600000418ff */
        /* <DEDUP_REMOVED lines=168> */
[-C--:B------:R-:W-:Y:S01]  /*19840*/  FMUL.FTZ R2, R4, R0.reuse ;  /* 0x0000000004027220 */ /* 0x080fe20000410000 */
[-C--:B------:R-:W-:Y:S01]  /*19850*/  FMUL.FTZ R3, R5, R0.reuse ;  /* 0x0000000005037220 */ /* 0x080fe20000410000 */
[-C--:B------:R-:W-:Y:S01]  /*19860*/  FMUL.FTZ R16, R6, R0.reuse ;  /* 0x0000000006107220 */ /* 0x080fe20000410000 */
[-C--:B------:R-:W-:Y:S01]  /*19870*/  FMUL.FTZ R48, R7, R0.reuse ;  /* 0x0000000007307220 */ /* 0x080fe20000410000 */
[----:B------:R-:W-:Y:S01]  /*19880*/  HMMA.16816.F32.BF16 R84, R76, R70, R84 ;  /* 0x000000464c54723c */ /* 0x000fe20000041854 */
[----:B------:R-:W4:Y:S05]  /*19890*/  LDSM.16.M88.4 R4, [R224+0xf800] ;  /* 0x00f80000e004783b */ /* 0x000f2a0000000200 */
[----:B--2---:R-:W-:Y:S06]  /*198a0*/  HMMA.16816.F32.BF16 R64, R40, R100, R64 ;  /* 0x000000642840723c */ /* 0x004fec0000041840 */
[----:B------:R-:W-:Y:S06]  /*198b0*/  HMMA.16816.F32.BF16 R32, R28, R24, R32 ;  /* 0x000000181c20723c */ /* 0x000fec0000041820 */
[----:B-1----:R-:W-:Y:S01]  /*198c0*/  HMMA.16816.F32.BF16 R80, R76, R36, R80 ;  /* 0x000000244c50723c */ /* 0x002fe20000041850 */
[----:B------:R-:W-:-:S05]  /*198d0*/  FMUL.FTZ R49, R20, R0 ;  /* 0x0000000014317220 */ /* 0x000fca0000410000 */
[----:B------:R-:W-:Y:S01]  /*198e0*/  HMMA.16816.F32.BF16 R84, R60, R50, R84 ;  /* 0x000000323c54723c */ /* 0x000fe20000041854 */
[----:B------:R-:W-:-:S05]  /*198f0*/  FMUL.FTZ R36, R22, R0 ;  /* 0x0000000016247220 */ /* 0x000fca0000410000 */
[----:B---3--:R-:W-:Y:S01]  /*19900*/  HMMA.16816.F32.BF16 R64, R28, R8, R64 ;  /* 0x000000081c40723c */ /* 0x008fe20000041840 */
[----:B------:R-:W-:-:S05]  /*19910*/  FMUL.FTZ R50, R21, R0 ;  /* 0x0000000015327220 */ /* 0x000fca0000410000 */
[----:B----4-:R-:W-:Y:S01]  /*19920*/  HMMA.16816.F32.BF16 R32, R12, R88, R32 ;  /* 0x000000580c20723c */ /* 0x010fe20000041820 */
[-C--:B------:R-:W-:Y:S02]  /*19930*/  FMUL.FTZ R8, R23, R0.reuse ;  /* 0x0000000017087220 */ /* 0x080fe40000410000 */
[----:B------:R-:W1:Y:S03]  /*19940*/  LDSM.16.M88.4 R20, [R222+0x7800] ;  /* 0x00780000de14783b */ /* 0x000e660000000200 */
[----:B------:R-:W-:Y:S06]  /*19950*/  HMMA.16816.F32.BF16 R96, R76, R38, R96 ;  /* 0x000000264c60723c */ /* 0x000fec0000041860 */
[----:B------:R-:W-:Y:S06]  /*19960*/  HMMA.16816.F32.BF16 R80, R60, R4, R80 ;  /* 0x000000043c50723c */ /* 0x000fec0000041850 */
[----:B------:R-:W-:Y:S06]  /*19970*/  HMMA.16816.F32.BF16 R84, R40, R102, R84 ;  /* 0x000000662854723c */ /* 0x000fec0000041854 */
[-C--:B------:R-:W-:Y:S01]  /*19980*/  FMUL.FTZ R9, R32, R0.reuse ;  /* 0x0000000020097220 */ /* 0x080fe20000410000 */
[-C--:B------:R-:W-:Y:S01]  /*19990*/  FMUL.FTZ R37, R33, R0.reuse ;  /* 0x0000000021257220 */ /* 0x080fe20000410000 */
[-C--:B------:R-:W-:Y:S01]  /*199a0*/  FMUL.FTZ R51, R34, R0.reuse ;  /* 0x0000000022337220 */ /* 0x080fe20000410000 */
[----:B------:R-:W-:-:S02]  /*199b0*/  FMUL.FTZ R38, R35, R0 ;  /* 0x0000000023267220 */ /* 0x000fc40000410000 */
[----:B------:R-:W2:Y:S01]  /*199c0*/  LDSM.16.M88.4 R32, [R219+0xf800] ;  /* 0x00f80000db20783b */ /* 0x000ea20000000200 */
[----:B------:R-:W-:Y:S03]  /*199d0*/  HMMA.16816.F32.BF16 R96, R60, R6, R96 ;  /* 0x000000063c60723c */ /* 0x000fe60000041860 */
[----:B------:R-:W-:Y:S03]  /*199e0*/  LDSM.16.M88.4 R4, [R215+0x7800] ;  /* 0x00780000d704783b */ /* 0x000fe60000000200 */
[----:B------:R-:W-:Y:S01]  /*199f0*/  HMMA.16816.F32.BF16 R44, R28, R26, R44 ;  /* 0x0000001a1c2c723c */ /* 0x000fe2000004182c */
[----:B------:R-:W3:Y:S05]  /*19a00*/  LDSM.16.M88.4 R24, [R215+0x7000] ;  /* 0x00700000d718783b */ /* 0x000eea0000000200 */
[----:B-1----:R-:W-:Y:S06]  /*19a10*/  HMMA.16816.F32.BF16 R80, R40, R20, R80 ;  /* 0x000000142850723c */ /* 0x002fec0000041850 */
[----:B------:R-:W-:Y:S01]  /*19a20*/  HMMA.16816.F32.BF16 R84, R28, R10, R84 ;  /* 0x0000000a1c54723c */ /* 0x000fe20000041854 */
[----:B------:R-:W1:Y:S01]  /*19a30*/  MUFU.TANH R3, R3 ;  /* 0x0000000300037308 */ /* 0x000e620000002400 */
[----:B------:R-:W-:Y:S01]  /*19a40*/  ISETP.GT.AND P5, PT, R53, R234, PT ;  /* 0x000000ea3500720c */ /* 0x000fe20003fa4270 */
[----:B------:R-:W-:-:S04]  /*19a50*/  DEPBAR.LE SB0, 0x0 ;  /* 0x000080000000791a */ /* 0x000fc80000000000 */
[----:B------:R-:W-:Y:S07]  /*19a60*/  HMMA.16816.F32.BF16 R96, R40, R22, R96 ;  /* 0x000000162860723c */ /* 0x000fee0000041860 */
[----:B------:R-:W-:Y:S01]  /*19a70*/  IMAD.SHL.U32 R22, R57, 0x2, RZ ;  /* 0x0000000239167824 */ /* 0x000fe200078e00ff */
[----:B------:R-:W-:Y:S06]  /*19a80*/  HMMA.16816.F32.BF16 R44, R12, R90, R44 ;  /* 0x0000005a0c2c723c */ /* 0x000fec000004182c */
[----:B--2---:R-:W-:Y:S01]  /*19a90*/  HMMA.16816.F32.BF16 R80, R28, R32, R80 ;  /* 0x000000201c50723c */ /* 0x004fe20000041850 */
[----:B------:R-:W-:Y:S01]  /*19aa0*/  LOP3.LUT R22, R22, 0x6, RZ, 0xc0, !PT ;  /* 0x0000000616167812 */ /* 0x000fe200078ec0ff */
[----:B------:R-:W-:Y:S05]  /*19ab0*/  MUFU.TANH R49, R49 ;  /* 0x0000003100317308 */ /* 0x000fea0000002400 */
[----:B------:R-:W-:Y:S01]  /*19ac0*/  IMAD.IADD R33, R17, 0x1, R22 ;  /* 0x0000000111217824 */ /* 0x000fe200078e0216 */
[----:B---3--:R-:W-:Y:S02]  /*19ad0*/  HMMA.16816.F32.BF16 R64, R12, R24, R64 ;  /* 0x000000180c40723c */ /* 0x008fe40000041840 */
[----:B------:R-:W2:Y:S01]  /*19ae0*/  MUFU.TANH R36, R36 ;  /* 0x0000002400247308 */ /* 0x000ea20000002400 */
[----:B------:R-:W-:-:S03]  /*19af0*/  VIADD R23, R33, 0x1 ;  /* 0x0000000121177836 */ /* 0x000fc60000000000 */
[----:B------:R-:W-:Y:S06]  /*19b00*/  HMMA.16816.F32.BF16 R84, R12, R26, R84 ;  /* 0x0000001a0c54723c */ /* 0x000fec0000041854 */
[----:B------:R-:W-:Y:S01]  /*19b10*/  HMMA.16816.F32.BF16 R24, R28, R34, R96 ;  /* 0x000000221c18723c */ /* 0x000fe20000041860 */
[----:B------:R-:W-:Y:S01]  /*19b20*/  MUFU.TANH R50, R50 ;  /* 0x0000003200327308 */ /* 0x000fe20000002400 */
[----:B------:R-:W-:Y:S02]  /*19b30*/  ISETP.GE.AND P2, PT, R23, R72, PT ;  /* 0x000000481700720c */ /* 0x000fe40003f46270 */
[----:B------:R-:W-:-:S05]  /*19b40*/  IADD3 R11, R33, 0x8, RZ ;  /* 0x00000008210b7810 */ /* 0x000fca0007ffe0ff */
[----:B------:R-:W3:Y:S01]  /*19b50*/  MUFU.TANH R8, R8 ;  /* 0x0000000800087308 */ /* 0x000ee20000002400 */
[----:B-1----:R-:W-:Y:S01]  /*19b60*/  FSEL R53, R3, -INF , !P2 ;  /* 0xff80000003357808 */ /* 0x002fe20005000000 */
[----:B------:R-:W-:Y:S01]  /*19b70*/  HMMA.16816.F32.BF16 R80, R12, R4, R80 ;  /* 0x000000040c50723c */ /* 0x000fe20000041850 */
[----:B------:R-:W-:Y:S01]  /*19b80*/  ISETP.GE.AND P1, PT, R11, R72, PT ;  /* 0x000000480b00720c */ /* 0x000fe20003f26270 */
[----:B------:R-:W-:-:S04]  /*19b90*/  VIADD R3, R33, 0x20 ;  /* 0x0000002021037836 */ /* 0x000fc80000000000 */
[----:B------:R-:W-:Y:S01]  /*19ba0*/  MUFU.TANH R9, R9 ;  /* 0x0000000900097308 */ /* 0x000fe20000002400 */
[----:B------:R-:W-:Y:S02]  /*19bb0*/  VIADD R5, R33, 0x9 ;  /* 0x0000000921057836 */ /* 0x000fe40000000000 */
[----:B------:R-:W-:-:S05]  /*19bc0*/  FMUL.FTZ R39, R44, R0 ;  /* 0x000000002c277220 */ /* 0x000fca0000410000 */
[----:B------:R-:W1:Y:S01]  /*19bd0*/  MUFU.TANH R51, R51 ;  /* 0x0000003300337308 */ /* 0x000e620000002400 */
[----:B------:R-:W-:Y:S01]  /*19be0*/  FMUL.FTZ R20, R46, R0 ;  /* 0x000000002e147220 */ /* 0x000fe20000410000 */
[----:B--2---:R-:W-:Y:S02]  /*19bf0*/  FSEL R41, R36, -INF , !P1 ;  /* 0xff80000024297808 */ /* 0x004fe40004800000 */
[----:B------:R-:W-:-:S04]  /*19c00*/  FSEL R49, R49, -INF , !P1 ;  /* 0xff80000031317808 */ /* 0x000fc80004800000 */
[----:B------:R-:W-:Y:S01]  /*19c10*/  MUFU.TANH R2, R2 ;  /* 0x0000000200027308 */ /* 0x000fe20000002400 */
[-C--:B------:R-:W-:Y:S01]  /*19c20*/  ISETP.GE.AND P1, PT, R3, R72.reuse, PT ;  /* 0x000000480300720c */ /* 0x080fe20003f26270 */
[----:B------:R-:W-:Y:S01]  /*19c30*/  VIADD R11, R33, 0x10 ;  /* 0x00000010210b7836 */ /* 0x000fe20000000000 */
[----:B------:R-:W-:Y:S01]  /*19c40*/  ISETP.GE.AND P0, PT, R5, R72, PT ;  /* 0x000000480500720c */ /* 0x000fe20003f06270 */
[----:B------:R-:W-:-:S04]  /*19c50*/  VIADD R3, R33, 0x21 ;  /* 0x0000002121037836 */ /* 0x000fc80000000000 */
[----:B------:R-:W2:Y:S01]  /*19c60*/  MUFU.TANH R16, R16 ;  /* 0x0000001000107308 */ /* 0x000ea20000002400 */
[-C--:B------:R-:W-:Y:S01]  /*19c70*/  FMUL.FTZ R21, R47, R0.reuse ;  /* 0x000000002f157220 */ /* 0x080fe20000410000 */
[----:B------:R-:W-:-:S06]  /*19c80*/  FMUL.FTZ R10, R45, R0 ;  /* 0x000000002d0a7220 */ /* 0x000fcc0000410000 */
[----:B------:R-:W-:Y:S01]  /*19c90*/  MUFU.TANH R37, R37 ;  /* 0x0000002500257308 */ /* 0x000fe20000002400 */
[----:B------:R-:W-:Y:S01]  /*19ca0*/  VIADD R5, R33, 0x11 ;  /* 0x0000001121057836 */ /* 0x000fe20000000000 */
[----:B---3--:R-:W-:-:S06]  /*19cb0*/  FSEL R43, R8, -INF , !P0 ;  /* 0xff800000082b7808 */ /* 0x008fcc0004000000 */
[----:B------:R-:W3:Y:S01]  /*19cc0*/  MUFU.TANH R38, R38 ;  /* 0x0000002600267308 */ /* 0x000ee20000002400 */
[----:B------:R-:W-:Y:S02]  /*19cd0*/  FSEL R59, R50, -INF , !P0 ;  /* 0xff800000323b7808 */ /* 0x000fe40004000000 */
[-C--:B------:R-:W-:Y:S02]  /*19ce0*/  ISETP.GE.AND P6, PT, R11, R72.reuse, PT ;  /* 0x000000480b00720c */ /* 0x080fe40003fc6270 */
[----:B------:R-:W-:-:S03]  /*19cf0*/  ISETP.GE.AND P0, PT, R3, R72, PT ;  /* 0x000000480300720c */ /* 0x000fc60003f06270 */
[----:B------:R-:W4:Y:S01]  /*19d00*/  MUFU.TANH R48, R48 ;  /* 0x0000003000307308 */ /* 0x000f220000002400 */
[C---:B------:R-:W-:Y:S01]  /*19d10*/  IADD3 R3, R33.reuse, 0x28, RZ ;  /* 0x0000002821037810 */ /* 0x040fe20007ffe0ff */
[----:B------:R-:W-:Y:S01]  /*19d20*/  HMMA.16816.F32.BF16 R24, R12, R6, R24 ;  /* 0x000000060c18723c */ /* 0x000fe20000041818 */
[----:B------:R-:W-:-:S05]  /*19d30*/  ISETP.GE.AND P3, PT, R33, R72, PT ;  /* 0x000000482100720c */ /* 0x000fca0003f66270 */
[----:B------:R-:W-:Y:S01]  /*19d40*/  MUFU.TANH R39, R39 ;  /* 0x0000002700277308 */ /* 0x000fe20000002400 */
[----:B------:R-:W-:Y:S02]  /*19d50*/  ISETP.GE.AND P4, PT, R5, R72, PT ;  /* 0x000000480500720c */ /* 0x000fe40003f86270 */
[----:B-1----:R-:W-:-:S05]  /*19d60*/  FSEL R15, R51, -INF , !P6 ;  /* 0xff800000330f7808 */ /* 0x002fca0007000000 */
[----:B------:R-:W1:Y:S01]  /*19d70*/  MUFU.TANH R20, R20 ;  /* 0x0000001400147308 */ /* 0x000e620000002400 */
[----:B------:R-:W-:Y:S02]  /*19d80*/  FSEL R23, R9, -INF , !P6 ;  /* 0xff80000009177808 */ /* 0x000fe40007000000 */
[----:B------:R-:W-:Y:S02]  /*19d90*/  IADD3 R5, R33, 0x18, RZ ;  /* 0x0000001821057810 */ /* 0x000fe40007ffe0ff */
[----:B------:R-:W-:Y:S01]  /*19da0*/  ISETP.GE.AND P6, PT, R3, R72, PT ;  /* 0x000000480300720c */ /* 0x000fe20003fc6270 */
[----:B------:R-:W-:Y:S02]  /*19db0*/  VIADD R3, R33, 0x29 ;  /* 0x0000002921037836 */ /* 0x000fe40000000000 */
[----:B------:R-:W1:Y:S01]  /*19dc0*/  MUFU.TANH R21, R21 ;  /* 0x0000001500157308 */ /* 0x000e620000002400 */
[-C--:B------:R-:W-:Y:S01]  /*19dd0*/  FMUL.FTZ R65, R65, R0.reuse ;  /* 0x0000000041417220 */ /* 0x080fe20000410000 */
[----:B------:R-:W-:Y:S01]  /*19de0*/  FMUL.FTZ R67, R67, R0 ;  /* 0x0000000043437220 */ /* 0x000fe20000410000 */
[----:B--2---:R-:W-:-:S02]  /*19df0*/  FSEL R47, R16, -INF , !P3 ;  /* 0xff800000102f7808 */ /* 0x004fc40005800000 */
[----:B------:R-:W-:-:S03]  /*19e00*/  FSEL R57, R2, -INF , !P3 ;  /* 0xff80000002397808 */ /* 0x000fc60005800000 */
[----:B------:R-:W2:Y:S01]  /*19e10*/  MUFU.TANH R10, R10 ;  /* 0x0000000a000a7308 */ /* 0x000ea20000002400 */
[-C--:B------:R-:W-:Y:S01]  /*19e20*/  ISETP.GE.AND P3, PT, R5, R72.reuse, PT ;  /* 0x000000480500720c */ /* 0x080fe20003f66270 */
[----:B------:R-:W-:Y:S01]  /*19e30*/  VIADD R5, R33, 0x19 ;  /* 0x0000001921057836 */ /* 0x000fe20000000000 */
[----:B---3--:R-:W-:Y:S02]  /*19e40*/  FSEL R11, R38, -INF , !P4 ;  /* 0xff800000260b7808 */ /* 0x008fe40006000000 */
[----:B------:R-:W-:Y:S02]  /*19e50*/  FSEL R7, R37, -INF , !P4 ;  /* 0xff80000025077808 */ /* 0x000fe40006000000 */
[----:B------:R-:W-:Y:S01]  /*19e60*/  ISETP.GE.AND P4, PT, R3, R72, PT ;  /* 0x000000480300720c */ /* 0x000fe20003f86270 */
[----:B------:R-:W-:Y:S01]  /*19e70*/  MUFU.TANH R183, R65 ;  /* 0x0000004100b77308 */ /* 0x000fe20000002400 */
[----:B------:R-:W-:Y:S01]  /*19e80*/  VIADD R3, R33, 0x30 ;  /* 0x0000003021037836 */ /* 0x000fe20000000000 */
[----:B----4-:R-:W-:-:S02]  /*19e90*/  FSEL R45, R48, -INF , !P2 ;  /* 0xff800000302d7808 */ /* 0x010fc40005000000 */
[----:B------:R-:W-:-:S04]  /*19ea0*/  ISETP.GE.AND P2, PT, R5, R72, PT ;  /* 0x000000480500720c */ /* 0x000fc80003f46270 */
[----:B------:R-:W3:Y:S01]  /*19eb0*/  MUFU.TANH R187, R67 ;  /* 0x0000004300bb7308 */ /* 0x000ee20000002400 */
[----:B-1----:R-:W-:Y:S02]  /*19ec0*/  FSEL R9, R20, -INF , !P3 ;  /* 0xff80000014097808 */ /* 0x002fe40005800000 */
[----:B------:R-:W-:Y:S02]  /*19ed0*/  FSEL R5, R39, -INF , !P3 ;  /* 0xff80000027057808 */ /* 0x000fe40005800000 */
[----:B------:R-:W-:Y:S01]  /*19ee0*/  ISETP.GE.AND P3, PT, R3, R72, PT ;  /* 0x000000480300720c */ /* 0x000fe20003f66270 */
[----:B------:R-:W-:Y:S01]  /*19ef0*/  VIADD R3, R33, 0x31 ;  /* 0x0000003121037836 */ /* 0x000fe20000000000 */
[----:B------:R-:W-:Y:S01]  /*19f00*/  FSEL R13, R21, -INF , !P2 ;  /* 0xff800000150d7808 */ /* 0x000fe20005000000 */
[-C--:B------:R-:W-:Y:S01]  /*19f10*/  FMUL.FTZ R64, R64, R0.reuse ;  /* 0x0000000040407220 */ /* 0x080fe20000410000 */
[----:B------:R-:W-:Y:S01]  /*19f20*/  FMUL.FTZ R66, R66, R0 ;  /* 0x0000000042427220 */ /* 0x000fe20000410000 */
[----:B--2---:R-:W-:-:S02]  /*19f30*/  FSEL R21, R10, -INF , !P2 ;  /* 0xff8000000a157808 */ /* 0x004fc40005000000 */
[----:B------:R-:W-:Y:S01]  /*19f40*/  ISETP.GE.AND P2, PT, R3, R72, PT ;  /* 0x000000480300720c */ /* 0x000fe20003f46270 */
[-C--:B------:R-:W-:Y:S01]  /*19f50*/  FMUL.FTZ R31, R86, R0.reuse ;  /* 0x00000000561f7220 */ /* 0x080fe20000410000 */
[----:B------:R-:W-:Y:S01]  /*19f60*/  IADD3 R3, R33, 0x38, RZ ;  /* 0x0000003821037810 */ /* 0x000fe20007ffe0ff */
[-C--:B------:R-:W-:Y:S01]  /*19f70*/  FMUL.FTZ R29, R87, R0.reuse ;  /* 0x00000000571d7220 */ /* 0x080fe20000410000 */
[-C--:B------:R-:W-:Y:S01]  /*19f80*/  FMUL.FTZ R35, R82, R0.reuse ;  /* 0x0000000052237220 */ /* 0x080fe20000410000 */
[-C--:B------:R-:W-:Y:S01]  /*19f90*/  FMUL.FTZ R34, R83, R0.reuse ;  /* 0x0000000053227220 */ /* 0x080fe20000410000 */
[----:B------:R-:W-:Y:S01]  /*19fa0*/  VIADD R33, R33, 0x39 ;  /* 0x0000003921217836 */ /* 0x000fe20000000000 */
[----:B------:R-:W-:Y:S01]  /*19fb0*/  MUFU.TANH R199, R64 ;  /* 0x0000004000c77308 */ /* 0x000fe20000002400 */
[-C--:B------:R-:W-:Y:S01]  /*19fc0*/  FMUL.FTZ R84, R84, R0.reuse ;  /* 0x0000000054547220 */ /* 0x080fe20000410000 */
[-C--:B------:R-:W-:Y:S01]  /*19fd0*/  FMUL.FTZ R85, R85, R0.reuse ;  /* 0x0000000055557220 */ /* 0x080fe20000410000 */
[-C--:B------:R-:W-:Y:S01]  /*19fe0*/  FMUL.FTZ R80, R80, R0.reuse ;  /* 0x0000000050507220 */ /* 0x080fe20000410000 */
[-C--:B------:R-:W-:Y:S01]  /*19ff0*/  FMUL.FTZ R81, R81, R0.reuse ;  /* 0x0000000051517220 */ /* 0x080fe20000410000 */
[-C--:B------:R-:W-:Y:S01]  /*1a000*/  FMUL.FTZ R24, R24, R0.reuse ;  /* 0x0000000018187220 */ /* 0x080fe20000410000 */
[-C--:B------:R-:W-:Y:S01]  /*1a010*/  FMUL.FTZ R26, R26, R0.reuse ;  /* 0x000000001a1a7220 */ /* 0x080fe20000410000 */
[-C--:B------:R-:W-:Y:S01]  /*1a020*/  FMUL.FTZ R25, R25, R0.reuse ;  /* 0x0000000019197220 */ /* 0x080fe20000410000 */
[----:B------:R-:W1:Y:S01]  /*1a030*/  MUFU.TANH R191, R66 ;  /* 0x0000004200bf7308 */ /* 0x000e620000002400 */
[----:B------:R-:W-:Y:S01]  /*1a040*/  FMUL.FTZ R27, R27, R0 ;  /* 0x000000001b1b7220 */ /* 0x000fe20000410000 */
[----:B---3--:R-:W-:-:S02]  /*1a050*/  FSEL R187, R187, -INF , !P0 ;  /* 0xff800000bbbb7808 */ /* 0x008fc40004000000 */
[----:B------:R-:W-:Y:S02]  /*1a060*/  FSEL R183, R183, -INF , !P0 ;  /* 0xff800000b7b77808 */ /* 0x000fe40004000000 */
[----:B------:R-:W-:Y:S02]  /*1a070*/  ISETP.GE.AND P0, PT, R33, R72, PT ;  /* 0x000000482100720c */ /* 0x000fe40003f06270 */
[----:B------:R-:W-:Y:S08]  /*1a080*/  MUFU.TANH R197, R84 ;  /* 0x0000005400c57308 */ /* 0x000ff00000002400 */
[----:B------:R-:W-:Y:S08]  /*1a090*/  MUFU.TANH R185, R85 ;  /* 0x0000005500b97308 */ /* 0x000ff00000002400 */
[----:B------:R-:W2:Y:S08]  /*1a0a0*/  MUFU.TANH R31, R31 ;  /* 0x0000001f001f7308 */ /* 0x000eb00000002400 */
[----:B------:R-:W3:Y:S08]  /*1a0b0*/  MUFU.TANH R29, R29 ;  /* 0x0000001d001d7308 */ /* 0x000ef00000002400 */
[----:B------:R-:W-:Y:S08]  /*1a0c0*/  MUFU.TANH R195, R80 ;  /* 0x0000005000c37308 */ /* 0x000ff00000002400 */
[----:B------:R-:W-:Y:S08]  /*1a0d0*/  MUFU.TANH R196, R81 ;  /* 0x0000005100c47308 */ /* 0x000ff00000002400 */
[----:B------:R-:W4:Y:S08]  /*1a0e0*/  MUFU.TANH R35, R35 ;  /* 0x0000002300237308 */ /* 0x000f300000002400 */
[----:B------:R-:W4:Y:S08]  /*1a0f0*/  MUFU.TANH R34, R34 ;  /* 0x0000002200227308 */ /* 0x000f300000002400 */
[----:B------:R-:W-:Y:S08]  /*1a100*/  MUFU.TANH R194, R24 ;  /* 0x0000001800c27308 */ /* 0x000ff00000002400 */
[----:B------:R-:W4:Y:S08]  /*1a110*/  MUFU.TANH R33, R26 ;  /* 0x0000001a00217308 */ /* 0x000f300000002400 */
[----:B------:R-:W4:Y:S08]  /*1a120*/  MUFU.TANH R32, R27 ;  /* 0x0000001b00207308 */ /* 0x000f300000002400 */
[----:B------:R-:W4:Y:S01]  /*1a130*/  MUFU.TANH R192, R25 ;  /* 0x0000001900c07308 */ /* 0x000f220000002400 */
[----:B-1----:R-:W-:-:S02]  /*1a140*/  FSEL R191, R191, -INF , !P1 ;  /* 0xff800000bfbf7808 */ /* 0x002fc40004800000 */
        /* <DEDUP_REMOVED lines=12> */
[----:B--2---:R-:W-:Y:S01]  /*1a210*/  FSEL R31, R31, -INF , !P6 ;  /* 0xff8000001f1f7808 */ /* 0x004fe20007000000 */
[C---:B------:R-:W-:Y:S01]  /*1a220*/  VIADD R210, R222.reuse, 0x4000 ;  /* 0x00004000ded27836 */ /* 0x040fe20000000000 */
[----:B------:R-:W-:Y:S01]  /*1a230*/  FSEL R197, R197, -INF , !P6 ;  /* 0xff800000c5c57808 */ /* 0x000fe20007000000 */
[C---:B------:R-:W-:Y:S01]  /*1a240*/  VIADD R209, R222.reuse, 0x4800 ;  /* 0x00004800ded17836 */ /* 0x040fe20000000000 */
[----:B---3--:R-:W-:Y:S01]  /*1a250*/  FSEL R29, R29, -INF , !P4 ;  /* 0xff8000001d1d7808 */ /* 0x008fe20006000000 */
        /* <DEDUP_REMOVED lines=79> */
.L_x_2279:
[----:B------:R-:W2:Y:S02]  /*1a750*/  LD.E R3, desc[UR6][R18.64+0x38] ;  /* 0x0000380612037980 */ /* 0x000ea4000c101900 */
[----:B--2---:R-:W-:-:S04]  /*1a760*/  LEA R3, -R3, RZ, 0x6 ;  /* 0x000000ff03037211 */ /* 0x004fc800078e31ff */
[----:B------:R-:W-:Y:S02]  /*1a770*/  SHF.R.S32.HI R0, RZ, 0x1f, R3 ;  /* 0x0000001fff007819 */ /* 0x000fe40000011403 */
.L_x_2280:
[----:B------:R-:W-:Y:S05]  /*1a780*/  BSYNC B0 ;  /* 0x0000000000007941 */ /* 0x000fea0003800000 */
.L_x_2278:
        /* <DEDUP_REMOVED lines=127> */
.L_x_2277:
[----:B------:R-:W-:Y:S05]  /*1af80*/  BSYNC B1 ;  /* 0x0000000000017941 */ /* 0x000fea0003800000 */
.L_x_2276:
        /* <DEDUP_REMOVED lines=356> */
.L_x_2290:
        /* <DEDUP_REMOVED lines=80> */
.L_x_2283:
[----:B--2---:R-:W-:Y:S02]  /*1cad0*/  R2UR UR4, R170 ;  /* 0x00000000aa0472ca */ /* 0x004fe400000e0000 */
[----:B------:R-:W-:Y:S11]  /*1cae0*/  R2UR UR5, R171 ;  /* 0x00000000ab0572ca */ /* 0x000ff600000e0000 */
[----:B------:R-:W-:Y:S02]  /*1caf0*/  @!UPT UIADD3 URZ, URZ, URZ, URZ ;  /* 0x0000003f3f3ff290 */ /* 0x000fe4000fffe03f */
[----:B-1----:R-:W2:Y:S02]  /*1cb00*/  LD.E R8, desc[UR4][R2.64+0x40] ;  /* 0x0000400402087980 */ /* 0x002ea4000c101900 */
[----:B--2---:R-:W-:Y:S05]  /*1cb10*/  IMAD.U32 R8, R8, -0x40, RZ ;  /* 0xffffffc008087824 */ /* 0x004fea00078e00ff */
[----:B------:R-:W-:Y:S02]  /*1cb20*/  SHF.R.S32.HI R6, RZ, 0x1f, R8 ;  /* 0x0000001fff067819 */ /* 0x000fe40000011408 */
.L_x_2284:
[----:B------:R-:W-:Y:S05]  /*1cb30*/  BSYNC B0 ;  /* 0x0000000000007941 */ /* 0x000fea0003800000 */
.L_x_2282:
[----:B------:R1:W-:Y:S01]  /*1cb40*/  STL.64 [R1], R36 ;  /* 0x0000002401007387 */ /* 0x0003e20000100a00 */
[C---:B------:R-:W-:Y:S01]  /*1cb50*/  LOP3.LUT P6, RZ, R245.reuse, 0x1, RZ, 0xc0, !PT ;  /* 0x00000001f5ff7812 */ /* 0x040fe200078cc0ff */
[----:B------:R-:W-:Y:S01]  /*1cb60*/  BSSY B1, `(.L_x_2285) ;  /* 0x0000282000017945 */ /* 0x000fe20003800000 */
[C---:B------:R-:W-:Y:S02]  /*1cb70*/  LOP3.LUT P5, RZ, R245.reuse, 0x2, RZ, 0xc0, !PT ;  /* 0x00000002f5ff7812 */ /* 0x040fe400078ac0ff */
[C---:B------:R-:W-:Y:S02]  /*1cb80*/  LOP3.LUT P4, RZ, R245.reuse, 0x4, RZ, 0xc0, !PT ;  /* 0x00000004f5ff7812 */ /* 0x040fe4000788c0ff */
[----:B------:R-:W-:Y:S02]  /*1cb90*/  LOP3.LUT P3, RZ, R245, 0x8, RZ, 0xc0, !PT ;  /* 0x00000008f5ff7812 */ /* 0x000fe4000786c0ff */
[----:B------:R-:W-:Y:S05]  /*1cba0*/  IADD3 R7, P0, R8, R230, RZ ;  /* 0x000000e608077210 */ /* 0x000fea0007f1e0ff */
[C---:B------:R-:W-:Y:S02]  /*1cbb0*/  @P6 R2UR UR4, R170.reuse ;  /* 0x00000000aa0462ca */ /* 0x040fe400000e0000 */
[-C--:B------:R-:W-:Y:S02]  /*1cbc0*/  @P5 LEA R12, P2, R7, R188.reuse, 0x1 ;  /* 0x000000bc070c5211 */ /* 0x080fe400078408ff */
[C---:B------:R-:W-:Y:S02]  /*1cbd0*/  @P6 R2UR UR5, R171.reuse ;  /* 0x00000000ab0562ca */ /* 0x040fe400000e0000 */
[C---:B------:R-:W-:Y:S02]  /*1cbe0*/  @P5 R2UR UR10, R170.reuse ;  /* 0x00000000aa0a52ca */ /* 0x040fe400000e0000 */
[C---:B------:R-:W-:Y:S02]  /*1cbf0*/  @P5 R2UR UR11, R171.reuse ;  /* 0x00000000ab0b52ca */ /* 0x040fe400000e0000 */
[----:B------:R-:W-:Y:S02]  /*1cc00*/  @P3 R2UR UR14, R170 ;  /* 0x00000000aa0e32ca */ /* 0x000fe400000e0000 */
[----:B------:R-:W-:Y:S02]  /*1cc10*/  @P3 R2UR UR15, R171 ;  /* 0x00000000ab0f32ca */ /* 0x000fe400000e0000 */
[-C--:B-1----:R-:W-:Y:S02]  /*1cc20*/  LEA R36, P1, R8, R188.reuse, 0x1 ;  /* 0x000000bc08247211 */ /* 0x082fe400078208ff */
[----:B------:R-:W-:Y:S02]  /*1cc30*/  @P6 R2UR UR12, R170 ;  /* 0x00000000aa0c62ca */ /* 0x000fe400000e0000 */
[-C--:B------:R-:W-:Y:S01]  /*1cc40*/  LEA.HI.X R37, R8, R189.reuse, R6, 0x1, P1 ;  /* 0x000000bd08257211 */ /* 0x080fe200008f0c06 */
[--C-:B------:R-:W-:Y:S01]  /*1cc50*/  IMAD.X R6, R6, 0x1, R231.reuse, P0 ;  /* 0x0000000106067824 */ /* 0x100fe200000e06e7 */
        /* <DEDUP_REMOVED lines=9> */
[C---:B------:R-:W-:Y:S02]  /*1ccf0*/  @P3 LEA R8, P0, R7.reuse, R188, 0x1 ;  /* 0x000000bc07083211 */ /* 0x040fe400078008ff */
[C---:B------:R-:W-:Y:S02]  /*1cd00*/  IADD3 R5, P2, R7.reuse, R230, RZ ;  /* 0x000000e607057210 */ /* 0x040fe40007f5e0ff */
[CCC-:B------:R-:W-:Y:S02]  /*1cd10*/  @P4 LEA.HI.X R11, R7.reuse, R189.reuse, R6.reuse, 0x1, P1 ;  /* 0x000000bd070b4211 */ /* 0x1c0fe400008f0c06 */
[-C--:B------:R-:W-:Y:S01]  /*1cd20*/  @P3 LEA.HI.X R9, R7, R189.reuse, R6, 0x1, P0 ;  /* 0x000000bd07093211 */ /* 0x080fe200000f0c06 */
[--C-:B------:R-:W-:Y:S01]  /*1cd30*/  IMAD.X R6, R6, 0x1, R231.reuse, P2 ;  /* 0x0000000106067824 */ /* 0x100fe200010e06e7 */
[CC--:B------:R-:W-:Y:S02]  /*1cd40*/  @P6 LEA R22, P0, R5.reuse, R188.reuse, 0x1 ;  /* 0x000000bc05166211 */ /* 0x0c0fe400078008ff */
[CC--:B------:R-:W-:Y:S02]  /*1cd50*/  @P5 LEA R20, P2, R5.reuse, R188.reuse, 0x1 ;  /* 0x000000bc05145211 */ /* 0x0c0fe400078408ff */
[CCC-:B------:R-:W-:Y:S02]  /*1cd60*/  @P6 LEA.HI.X R23, R5.reuse, R189.reuse, R6.reuse, 0x1, P0 ;  /* 0x000000bd05176211 */ /* 0x1c0fe400000f0c06 */
[CCC-:B------:R-:W-:Y:S02]  /*1cd70*/  @P5 LEA.HI.X R21, R5.reuse, R189.reuse, R6.reuse, 0x1, P2 ;  /* 0x000000bd05155211 */ /* 0x1c0fe400010f0c06 */
[CC--:B------:R-:W-:Y:S02]  /*1cd80*/  @P4 LEA R18, P1, R5.reuse, R188.reuse, 0x1 ;  /* 0x000000bc05124211 */ /* 0x0c0fe400078208ff */
[C---:B------:R-:W-:Y:S02]  /*1cd90*/  @P3 LEA R16, P0, R5.reuse, R188, 0x1 ;  /* 0x000000bc05103211 */ /* 0x040fe400078008ff */
[C---:B------:R-:W-:Y:S02]  /*1cda0*/  IADD3 R4, P2, R5.reuse, R230, RZ ;  /* 0x000000e605047210 */ /* 0x040fe40007f5e0ff */
[CCC-:B------:R-:W-:Y:S02]  /*1cdb0*/  @P4 LEA.HI.X R19, R5.reuse, R189.reuse, R6.reuse, 0x1, P1 ;  /* 0x000000bd05134211 */ /* 0x1c0fe400008f0c06 */
[-C--:B------:R-:W-:Y:S01]  /*1cdc0*/  @P3 LEA.HI.X R17, R5, R189.reuse, R6, 0x1, P0 ;  /* 0x000000bd05113211 */ /* 0x080fe200000f0c06 */
[----:B------:R-:W-:Y:S01]  /*1cdd0*/  IMAD.X R6, R6, 0x1, R231, P2 ;  /* 0x0000000106067824 */ /* 0x000fe200010e06e7 */
[CC--:B------:R-:W-:Y:S01]  /*1cde0*/  @P6 LEA R24, P0, R4.reuse, R188.reuse, 0x1 ;  /* 0x000000bc04186211 */ /* 0x0c0fe200078008ff */
[--C-:B------:R-:W-:Y:S01]  /*1cdf0*/  @P5 IMAD.MOV.U32 R5, RZ, RZ, R37.reuse ;  /* 0x000000ffff055224 */ /* 0x100fe200078e0025 */
[CC--:B------:R-:W-:Y:S02]  /*1ce00*/  @P5 LEA R30, P2, R4.reuse, R188.reuse, 0x1 ;  /* 0x000000bc041e5211 */ /* 0x0c0fe400078408ff */
[CC--:B------:R-:W-:Y:S02]  /*1ce10*/  @P4 LEA R28, P1, R4.reuse, R188.reuse, 0x1 ;  /* 0x000000bc041c4211 */ /* 0x0c0fe400078208ff */
[CCC-:B------:R-:W-:Y:S02]  /*1ce20*/  @P6 LEA.HI.X R25, R4.reuse, R189.reuse, R6.reuse, 0x1, P0 ;  /* 0x000000bd04196211 */ /* 0x1c0fe400000f0c06 */
[C---:B------:R-:W-:Y:S02]  /*1ce30*/  @P3 LEA R188, P0, R4.reuse, R188, 0x1 ;  /* 0x000000bc04bc3211 */ /* 0x040fe400078008ff */
[CCC-:B------:R-:W-:Y:S02]  /*1ce40*/  @P5 LEA.HI.X R31, R4.reuse, R189.reuse, R6.reuse, 0x1, P2 ;  /* 0x000000bd041f5211 */ /* 0x1c0fe400010f0c06 */
[CCC-:B------:R-:W-:Y:S02]  /*1ce50*/  @P4 LEA.HI.X R29, R4.reuse, R189.reuse, R6.reuse, 0x1, P1 ;  /* 0x000000bd041d4211 */ /* 0x1c0fe400008f0c06 */
[----:B------:R-:W-:Y:S01]  /*1ce60*/  @P3 LEA.HI.X R189, R4, R189, R6, 0x1, P0 ;  /* 0x000000bd04bd3211 */ /* 0x000fe200000f0c06 */
[--C-:B------:R-:W-:Y:S01]  /*1ce70*/  @P5 IMAD.MOV.U32 R4, RZ, RZ, R36.reuse ;  /* 0x000000ffff045224 */ /* 0x100fe200078e0024 */
[C---:B------:R-:W-:Y:S02]  /*1ce80*/  @P4 R2UR UR4, R170.reuse ;  /* 0x00000000aa0442ca */ /* 0x040fe400000e0000 */
[C---:B------:R-:W-:Y:S02]  /*1ce90*/  @P4 R2UR UR5, R171.reuse ;  /* 0x00000000ab0542ca */ /* 0x040fe400000e0000 */
[----:B------:R-:W-:Y:S01]  /*1cea0*/  @!PT LDS RZ, [RZ] ;  /* 0x00000000fffff984 */ /* 0x000fe20000000800 */
[----:B------:R-:W-:Y:S01]  /*1ceb0*/  @!PT LDS RZ, [RZ] ;  /* 0x00000000fffff984 */ /* 0x000fe20000000800 */
[----:B------:R-:W-:Y:S01]  /*1cec0*/  @!PT LDS RZ, [RZ] ;  /* 0x00000000fffff984 */ /* 0x000fe20000000800 */
[----:B------:R1:W-:Y:S01]  /*1ced0*/  @P5 LDGSTS.E.BYPASS.LTC128B.128 [R244+0x12000], desc[UR10][R4.64+0x80] ;  /* 0x1200008004f45fae */ /* 0x0003e2000b901d4a */
[C---:B------:R-:W-:Y:S02]  /*1cee0*/  @P6 R2UR UR13, R171.reuse ;  /* 0x00000000ab0d62ca */ /* 0x040fe400000e0000 */
[C---:B------:R-:W-:Y:S01]  /*1cef0*/  @P3 R2UR UR16, R170.reuse ;  /* 0x00000000aa1032ca */ /* 0x040fe200000e0000 */
[----:B------:R-:W-:Y:S01]  /*1cf00*/  @!P5 STS.128 [R244+0x12000], RZ ;  /* 0x012000fff400d388 */ /* 0x000fe20000000c00 */
[----:B------:R-:W-:Y:S02]  /*1cf10*/  @P3 R2UR UR17, R171 ;  /* 0x00000000ab1132ca */ /* 0x000fe400000e0000 */
[----:B------:R-:W-:Y:S01]  /*1cf20*/  ISETP.GT.AND P0, PT, R247, R234, PT ;  /* 0x000000eaf700720c */ /* 0x000fe20003f04270 */
[--C-:B-1----:R-:W-:Y:S02]  /*1cf30*/  @P4 IMAD.MOV.U32 R4, RZ, RZ, R36.reuse ;  /* 0x000000ffff044224 */ /* 0x102fe400078e0024 */
[--C-:B------:R-:W-:Y:S05]  /*1cf40*/  @P4 IMAD.MOV.U32 R5, RZ, RZ, R37.reuse ;  /* 0x000000ffff054224 */ /* 0x100fea00078e0025 */
[----:B------:R-:W-:Y:S01]  /*1cf50*/  @!PT LDS RZ, [RZ] ;  /* 0x00000000fffff984 */ /* 0x000fe20000000800 */
[----:B------:R-:W-:Y:S01]  /*1cf60*/  @!PT LDS RZ, [RZ] ;  /* 0x00000000fffff984 */ /* 0x000fe20000000800 */
[----:B------:R-:W-:Y:S01]  /*1cf70*/  @!PT LDS RZ, [RZ] ;  /* 0x00000000fffff984 */ /* 0x000fe20000000800 */
[----:B------:R1:W-:Y:S04]  /*1cf80*/  @P4 LDGSTS.E.BYPASS.LTC128B.128 [R244+0x14000], desc[UR4][R4.64+0x100] ;  /* 0x1400010004f44fae */ /* 0x0003e8000b901d44 */
[----:B------:R-:W-:Y:S01]  /*1cf90*/  @!P4 STS.128 [R244+0x14000], RZ ;  /* 0x014000fff400c388 */ /* 0x000fe20000000c00 */
[--C-:B-1----:R-:W-:Y:S02]  /*1cfa0*/  @P3 IMAD.MOV.U32 R4, RZ, RZ, R36.reuse ;  /* 0x000000ffff043224 */ /* 0x102fe400078e0024 */
[--C-:B------:R-:W-:Y:S05]  /*1cfb0*/  @P3 IMAD.MOV.U32 R5, RZ, RZ, R37.reuse ;  /* 0x000000ffff053224 */ /* 0x100fea00078e0025 */
        /* <DEDUP_REMOVED lines=24> */
[C---:B------:R-:W-:Y:S02]  /*1d140*/  @P6 R2UR UR14, R170.reuse ;  /* 0x00000000aa0e62ca */ /* 0x040fe400000e0000 */
[C---:B------:R-:W-:Y:S01]  /*1d150*/  @P6 R2UR UR15, R171.reuse ;  /* 0x00000000ab0f62ca */ /* 0x040fe200000e0000 */
[----:B------:R-:W-:Y:S04]  /*1d160*/  @!P3 STS.128 [R244+0x16800], RZ ;  /* 0x016800fff400b388 */ /* 0x000fe80000000c00 */
        /* <DEDUP_REMOVED lines=52> */
[----:B------:R-:W3:Y:S04]  /*1d4b0*/  LDSM.16.M88.4 R164, [R224+0x9800] ;  /* 0x00980000e0a4783b */ /* 0x000ee80000000200 */
[----:B------:R-:W0:Y:S04]  /*1d4c0*/  LDGDEPBAR ;  /* 0x00000000000079af */ /* 0x000e280000000000 */
[----:B------:R-:W-:Y:S04]  /*1d4d0*/  LDSM.16.M88.4 R172, [R223] ;  /* 0x00000000dfac783b */ /* 0x000fe80000000200 */
[----:B------:R-:W3:Y:S04]  /*1d4e0*/  LDSM.16.M88.4 R176, [R222] ;  /* 0x00000000deb0783b */ /* 0x000ee80000000200 */
[----:B------:R-:W3:Y:S04]  /*1d4f0*/  LDSM.16.M88.4 R180, [R218] ;  /* 0x00000000dab4783b */ /* 0x000ee80000000200 */
[----:B------:R-:W3:Y:S04]  /*1d500*/  LDSM.16.M88.4 R184, [R217] ;  /* 0x00000000d9b8783b */ /* 0x000ee80000000200 */
        /* <DEDUP_REMOVED lines=11> */
[C---:B------:R-:W-:Y:S06]  /*1d5c0*/  HMMA.16816.F32.BF16 R28, R32.reuse, R164, RZ ;  /* 0x000000a4201c723c */ /* 0x040fec00000418ff */
[----:B------:R-:W-:Y:S01]  /*1d5d0*/  HMMA.16816.F32.BF16 R32, R32, R166, RZ ;  /* 0x000000a62020723c */ /* 0x000fe200000418ff */
        /* <DEDUP_REMOVED lines=8> */
[C---:B------:R-:W-:Y:S01]  /*1d660*/  HMMA.16816.F32.BF16 R24, R172.reuse, R186, R24 ;  /* 0x000000baac18723c */ /* 0x040fe20000041818 */
[----:B------:R-:W3:Y:S05]  /*1d670*/  LDSM.16.M88.4 R184, [R220] ;  /* 0x00000000dcb8783b */ /* 0x000eea0000000200 */
        /* <DEDUP_REMOVED lines=10> */
[C---:B------:R-:W-:Y:S06]  /*1d720*/  HMMA.16816.F32.BF16 R20, R192.reuse, R176, R20 ;  /* 0x000000b0c014723c */ /* 0x040fec0000041814 */
[C---:B------:R-:W-:Y:S01]  /*1d730*/  HMMA.16816.F32.BF16 R24, R192.reuse, R178, R24 ;  /* 0x000000b2c018723c */ /* 0x040fe20000041818 */
[----:B------:R-:W3:Y:S05]  /*1d740*/  LDSM.16.M88.4 R176, [R224+0xa000] ;  /* 0x00a00000e0b0783b */ /* 0x000eea0000000200 */
[C---:B------:R-:W-:Y:S06]  /*1d750*/  HMMA.16816.F32.BF16 R28, R192.reuse, R180, R28 ;  /* 0x000000b4c01c723c */ /* 0x040fec000004181c */
[----:B------:R-:W-:Y:S01]  /*1d760*/  HMMA.16816.F32.BF16 R32, R192, R182, R32 ;  /* 0x000000b6c020723c */ /* 0x000fe20000041820 */
[----:B------:R-:W3:Y:S04]  /*1d770*/  LDSM.16.M88.4 R180, [R224+0xa800] ;  /* 0x00a80000e0b4783b */ /* 0x000ee80000000200 */
[----:B------:R-:W3:Y:S01]  /*1d780*/  LDSM.16.M88.4 R192, [R224+0xb000] ;  /* 0x00b00000e0c0783b */ /* 0x000ee20000000200 */
[C---:B------:R-:W-:Y:S06]  /*1d790*/  HMMA.16816.F32.BF16 R4, R184.reuse, R200, R4 ;  /* 0x000000c8b804723c */ /* 0x040fec0000041804 */
[C---:B------:R-:W-:Y:S01]  /*1d7a0*/  HMMA.16816.F32.BF16 R8, R184.reuse, R202, R8 ;  /* 0x000000cab808723c */ /* 0x040fe20000041808 */
[----:B------:R-:W3:Y:S05]  /*1d7b0*/  LDSM.16.M88.4 R200, [R224+0xb800] ;  /* 0x00b80000e0c8783b */ /* 0x000eea0000000200 */
        /* <DEDUP_REMOVED lines=13> */
[C---:B------:R-:W-:Y:S06]  /*1d890*/  HMMA.16816.F32.BF16 R12, R164.reuse, R180, R12 ;  /* 0x000000b4a40c723c */ /* 0x040fec000004180c */
        /* <DEDUP_REMOVED lines=22> */
[C---:B------:R-:W-:Y:S06]  /*1da00*/  HMMA.16816.F32.BF16 R4, R180.reuse, R192, R4 ;  /* 0x000000c0b404723c */ /* 0x040fec0000041804 */
[C---:B------:R-:W-:Y:S01]  /*1da10*/  HMMA.16816.F32.BF16 R8, R180.reuse, R194, R8 ;  /* 0x000000c2b408723c */ /* 0x040fe20000041808 */
[----:B------:R-:W2:Y:S05]  /*1da20*/  LDSM.16.M88.4 R192, [R215+0x3800] ;  /* 0x00380000d7c0783b */ /* 0x000eaa0000000200 */
        /* <DEDUP_REMOVED lines=19> */
[C---:B------:R-:W-:Y:S06]  /*1db60*/  HMMA.16816.F32.BF16 R28, R196.reuse, R192, R28 ;  /* 0x000000c0c41c723c */ /* 0x040fec000004181c */
        /* <DEDUP_REMOVED lines=11> */
[----:B------:R-:W1:Y:S05]  /*1dc20*/  LDSM.16.M88.4 R188, [R219+0xc000] ;  /* 0x00c00000dbbc783b */ /* 0x000e6a0000000200 */
        /* <DEDUP_REMOVED lines=17> */
[C---:B------:R-:W-:Y:S06]  /*1dd40*/  HMMA.16816.F32.BF16 R4, R184.reuse, R188, R4 ;  /* 0x000000bcb804723c */ /* 0x040fec0000041804 */
        /* <DEDUP_REMOVED lines=24> */
[----:B------:R-:W4:Y:S01]  /*1ded0*/  LDSM.16.M88.4 R180, [R204] ;  /* 0x00000000ccb4783b */ /* 0x000f220000000200 */
[C---:B------:R-:W-:Y:S06]  /*1dee0*/  HMMA.16816.F32.BF16 R4, R188.reuse, R196, R4 ;  /* 0x000000c4bc04723c */ /* 0x040fec0000041804 */
[C---:B------:R-:W-:Y:S01]  /*1def0*/  HMMA.16816.F32.BF16 R8, R188.reuse, R198, R8 ;  /* 0x000000c6bc08723c */ /* 0x040fe20000041808 */
[----:B------:R-:W4:Y:S05]  /*1df00*/  LDSM.16.M88.4 R196, [R168] ;  /* 0x00000000a8c4783b */ /* 0x000f2a0000000200 */
        /* <DEDUP_REMOVED lines=21> */
[----:B------:R-:W4:Y:S05]  /*1e060*/  LDSM.16.M88.4 R164, [R215+0x6800] ;  /* 0x00680000d7a4783b */ /* 0x000f2a0000000200 */
        /* <DEDUP_REMOVED lines=10> */
[C---:B------:R-:W-:Y:S06]  /*1e110*/  HMMA.16816.F32.BF16 R12, R188.reuse, R164, R12 ;  /* 0x000000a4bc0c723c */ /* 0x040fec000004180c */
[C---:B------:R-:W-:Y:S06]  /*1e120*/  HMMA.16816.F32.BF16 R16, R188.reuse, R166, R16 ;  /* 0x000000a6bc10723c */ /* 0x040fec0000041810 */
[-C--:B------:R-:W-:Y:S01]  /*1e130*/  FMUL.FTZ R181, R4, R246.reuse ;  /* 0x000000f604b57220 */ /* 0x080fe20000410000 */
[-C--:B------:R-:W-:Y:S01]  /*1e140*/  FMUL.FTZ R194, R5, R246.reuse ;  /* 0x000000f605c27220 */ /* 0x080fe20000410000 */
[-C--:B------:R-:W-:Y:S03]  /*1e150*/  FMUL.FTZ R192, R6, R246.reuse ;  /* 0x000000f606c07220 */ /* 0x080fe60000410000 */
[-C--:B------:R-:W-:Y:S01]  /*1e160*/  FMUL.FTZ R203, R7, R246.reuse ;  /* 0x000000f607cb7220 */ /* 0x080fe20000410000 */
[----:B------:R-:W1:Y:S01]  /*1e170*/  MUFU.TANH R181, R181 ;  /* 0x000000b500b57308 */ /* 0x000e620000002400 */
[-C--:B------:R-:W-:Y:S01]  /*1e180*/  FMUL.FTZ R8, R8, R246.reuse ;  /* 0x000000f608087220 */ /* 0x080fe20000410000 */
[-C--:B------:R-:W-:Y:S01]  /*1e190*/  FMUL.FTZ R9, R9, R246.reuse ;  /* 0x000000f609097220 */ /* 0x080fe20000410000 */
[-C--:B------:R-:W-:Y:S01]  /*1e1a0*/  FMUL.FTZ R10, R10, R246.reuse ;  /* 0x000000f60a0a7220 */ /* 0x080fe20000410000 */
[-C--:B------:R-:W-:Y:S01]  /*1e1b0*/  FMUL.FTZ R11, R11, R246.reuse ;  /* 0x000000f60b0b7220 */ /* 0x080fe20000410000 */
[----:B------:R-:W2:Y:S01]  /*1e1c0*/  LDSM.16.M88.4 R4, [R215+0x7000] ;  /* 0x00700000d704783b */ /* 0x000ea20000000200 */
        /* <DEDUP_REMOVED lines=13> */
[C---:B--2---:R-:W-:Y:S09]  /*1e2a0*/  HMMA.16816.F32.BF16 R20, R188.reuse, R4, R20 ;  /* 0x00000004bc14723c */ /* 0x044ff20000041814 */
[----:B------:R-:W2:Y:S01]  /*1e2b0*/  MUFU.TANH R192, R192 ;  /* 0x000000c000c07308 */ /* 0x000ea20000002400 */
[----:B---3--:R-:W3:Y:S01]  /*1e2c0*/  LDSM.16.M88.4 R8, [R215+0x7800] ;  /* 0x00780000d708783b */ /* 0x008ee20000000200 */
[C---:B------:R-:W-:Y:S01]  /*1e2d0*/  HMMA.16816.F32.BF16 R24, R188.reuse, R6, R24 ;  /* 0x00000006bc18723c */ /* 0x040fe20000041818 */
[----:B------:R-:W-:Y:S07]  /*1e2e0*/  DEPBAR.LE SB0, 0x0 ;  /* 0x000080000000791a */ /* 0x000fee0000000000 */
[----:B------:R-:W1:Y:S01]  /*1e2f0*/  MUFU.TANH R203, R203 ;  /* 0x000000cb00cb7308 */ /* 0x000e620000002400 */
[----:B------:R-:W-:Y:S09]  /*1e300*/  BAR.SYNC.DEFER_BLOCKING 0x0 ;  /* 0x0000000000007b1d */ /* 0x000ff20000010000 */
[----:B------:R1:W1:Y:S01]  /*1e310*/  MUFU.TANH R196, R12 ;  /* 0x0000000c00c47308 */ /* 0x0002620000002400 */
[-C--:B------:R-:W-:Y:S01]  /*1e320*/  FMUL.FTZ R20, R20, R246.reuse ;  /* 0x000000f614147220 */ /* 0x080fe20000410000 */
[-C--:B------:R-:W-:Y:S01]  /*1e330*/  FMUL.FTZ R21, R21, R246.reuse ;  /* 0x000000f615157220 */ /* 0x080fe20000410000 */
[-C--:B------:R-:W-:Y:S07]  /*1e340*/  FMUL.FTZ R22, R22, R246.reuse ;  /* 0x000000f616167220 */ /* 0x080fee0000410000 */
[----:B------:R1:W1:Y:S01]  /*1e350*/  MUFU.TANH R175, R13 ;  /* 0x0000000d00af7308 */ /* 0x0002620000002400 */
[-C--:B------:R-:W-:Y:S01]  /*1e360*/  FMUL.FTZ R23, R23, R246.reuse ;  /* 0x000000f617177220 */ /* 0x080fe20000410000 */
[-C--:B------:R-:W-:Y:S01]  /*1e370*/  FMUL.FTZ R24, R24, R246.reuse ;  /* 0x000000f618187220 */ /* 0x080fe20000410000 */
[-C--:B------:R-:W-:Y:S01]  /*1e380*/  FMUL.FTZ R25, R25, R246.reuse ;  /* 0x000000f619197220 */ /* 0x080fe20000410000 */
[-C--:B------:R-:W-:Y:S01]  /*1e390*/  FMUL.FTZ R26, R26, R246.reuse ;  /* 0x000000f61a1a7220 */ /* 0x080fe20000410000 */
[-C--:B------:R-:W-:Y:S05]  /*1e3a0*/  FMUL.FTZ R27, R27, R246.reuse ;  /* 0x000000f61b1b7220 */ /* 0x080fea0000410000 */
[----:B------:R1:W1:Y:S10]  /*1e3b0*/  MUFU.TANH R173, R14 ;  /* 0x0000000e00ad7308 */ /* 0x0002740000002400 */
[----:B------:R1:W1:Y:S01]  /*1e3c0*/  MUFU.TANH R198, R15 ;  /* 0x0000000f00c67308 */ /* 0x0002620000002400 */
[C---:B---3--:R-:W-:Y:S06]  /*1e3d0*/  HMMA.16816.F32.BF16 R28, R188.reuse, R8, R28 ;  /* 0x00000008bc1c723c */ /* 0x048fec000004181c */
[----:B------:R-:W-:Y:S03]  /*1e3e0*/  HMMA.16816.F32.BF16 R32, R188, R10, R32 ;  /* 0x0000000abc20723c */ /* 0x000fe60000041820 */
[----:B------:R3:W1:Y:S04]  /*1e3f0*/  MUFU.TANH R200, R16 ;  /* 0x0000001000c87308 */ /* 0x0006680000002400 */
[----:B------:R-:W-:Y:S06]  /*1e400*/  IMAD.MOV.U32 R188, RZ, RZ, R36 ;  /* 0x000000ffffbc7224 */ /* 0x000fec00078e0024 */
[----:B------:R3:W1:Y:S01]  /*1e410*/  MUFU.TANH R202, R17 ;  /* 0x0000001100ca7308 */ /* 0x0006620000002400 */
[----:B------:R-:W-:Y:S02]  /*1e420*/  IMAD.MOV.U32 R189, RZ, RZ, R37 ;  /* 0x000000ffffbd7224 */ /* 0x000fe400078e0025 */
[----:B------:R3:W5:Y:S07]  /*1e430*/  LDL.LU.64 R36, [R1] ;  /* 0x0000000001247983 */ /* 0x00076e0000300a00 */
        /* <DEDUP_REMOVED lines=26> */
[----:B--2-4-:R-:W-:Y:S05]  /*1e5e0*/  @!P0 BRA `(.L_x_2286) ;  /* 0x0000000c00648947 */ /* 0x014fea0003800000 */
        /* <DEDUP_REMOVED lines=52> */
[----:B------:R-:W4:Y:S01]  /*1e930*/  LD.E.64 R8, desc[UR4][R2.64+0x38] ;  /* 0x0000380402087980 */ /* 0x000f22000c101b00 */
[----:B------:R-:W-:Y:S01]  /*1e940*/  @!P1 IMAD.MOV R11, RZ, RZ, -R11 ;  /* 0x000000ffff0b9224 */ /* 0x000fe200078e0a0b */
[CC--:B---3--:R-:W-:Y:S04]  /*1e950*/  LEA R18, P1, R7.reuse, R242.reuse, 0x2 ;  /* 0x000000f207127211 */ /* 0x0c8fe800078210ff */
[----:B------:R-:W-:Y:S02]  /*1e960*/  SEL R11, R4, R11, !P2 ;  /* 0x0000000b040b7207 */ /* 0x000fe40005000000 */
[----:B------:R-:W-:Y:S02]  /*1e970*/  LEA.HI.X.SX32 R19, R7, R243, 0x2, P1 ;  /* 0x000000f307137211 */ /* 0x000fe400008f16ff */
[C---:B------:R-:W-:Y:S02]  /*1e980*/  LEA R16, P0, R11.reuse, R242, 0x2 ;  /* 0x000000f20b107211 */ /* 0x040fe400078010ff */
[C---:B------:R-:W-:Y:S01]  /*1e990*/  IADD3 R7, R11.reuse, -R7, RZ ;  /* 0x800000070b077210 */ /* 0x040fe20007ffe0ff */
[----:B------:R-:W3:Y:S01]  /*1e9a0*/  LD.E R4, desc[UR12][R18.64] ;  /* 0x0000000c12047980 */ /* 0x000ee2000c101900 */
[----:B------:R-:W-:Y:S03]  /*1e9b0*/  LEA.HI.X.SX32 R17, R11, R243, 0x2, P0 ;  /* 0x000000f30b117211 */ /* 0x000fe600000f16ff */
[----:B------:R-:W-:Y:S02]  /*1e9c0*/  IMAD R12, R12, R7, -0x40 ;  /* 0xffffffc00c0c7424 */ /* 0x000fe400078e0207 */
[----:B------:R-:W3:Y:S03]  /*1e9d0*/  LD.E R5, desc[UR14][R16.64] ;  /* 0x0000000e10057980 */ /* 0x000ee6000c101900 */
[----:B------:R-:W-:Y:S01]  /*1e9e0*/  SHF.R.S32.HI R7, RZ, 0x1f, R12 ;  /* 0x0000001fff077819 */ /* 0x000fe2000001140c */
[-C--:B----4-:R-:W-:Y:S02]  /*1e9f0*/  IMAD R6, R9, R12.reuse, RZ ;  /* 0x0000000c09067224 */ /* 0x090fe400078e02ff */
[C---:B------:R-:W-:Y:S04]  /*1ea00*/  IMAD.WIDE.U32 R12, R8.reuse, R12, RZ ;  /* 0x0000000c080c7225 */ /* 0x040fe800078e00ff */
[----:B------:R-:W-:Y:S04]  /*1ea10*/  IMAD R6, R8, R7, R6 ;  /* 0x0000000708067224 */ /* 0x000fe800078e0206 */
[----:B------:R-:W-:Y:S02]  /*1ea20*/  IMAD.IADD R13, R13, 0x1, R6 ;  /* 0x000000010d0d7824 */ /* 0x000fe400078e0206 */
[----:B---3--:R-:W-:Y:S04]  /*1ea30*/  IMAD.IADD R5, R4, 0x1, -R5 ;  /* 0x0000000104057824 */ /* 0x008fe800078e0a05 */
[----:B--2---:R-:W-:Y:S01]  /*1ea40*/  IMAD R7, R15, R5, RZ ;  /* 0x000000050f077224 */ /* 0x004fe200078e02ff */
[----:B------:R-:W-:Y:S01]  /*1ea50*/  SHF.R.S32.HI R4, RZ, 0x1f, R5 ;  /* 0x0000001fff047819 */ /* 0x000fe20000011405 */
[----:B------:R-:W-:Y:S04]  /*1ea60*/  IMAD.WIDE.U32 R12, R5, R14, R12 ;  /* 0x0000000e050c7225 */ /* 0x000fe800078e000c */
[----:B------:R-:W-:Y:S04]  /*1ea70*/  IMAD R7, R14, R4, R7 ;  /* 0x000000040e077224 */ /* 0x000fe800078e0207 */
[----:B------:R-:W-:Y:S01]  /*1ea80*/  IMAD.IADD R6, R13, 0x1, R7 ;  /* 0x000000010d067824 */ /* 0x000fe200078e0207 */
[----:B------:R-:W-:Y:S05]  /*1ea90*/  BRA `(.L_x_2289) ;  /* 0x0000000000187947 */ /* 0x000fea0003800000 */
.L_x_2288:
[----:B------:R-:W-:Y:S02]  /*1eaa0*/  R2UR UR4, R170 ;  /* 0x00000000aa0472ca */ /* 0x000fe400000e0000 */
[----:B------:R-:W-:Y:S11]  /*1eab0*/  R2UR UR5, R171 ;  /* 0x00000000ab0572ca */ /* 0x000ff600000e0000 */
[----:B------:R-:W-:Y:S02]  /*1eac0*/  @!UPT UIADD3 URZ, URZ, URZ, URZ ;  /* 0x0000003f3f3ff290 */ /* 0x000fe4000fffe03f */
[----:B-1----:R-:W2:Y:S02]  /*1ead0*/  LD.E R12, desc[UR4][R2.64+0x38] ;  /* 0x00003804020c7980 */ /* 0x002ea4000c101900 */
[----:B--2---:R-:W-:Y:S05]  /*1eae0*/  IMAD.U32 R12, R12, -0x40, RZ ;  /* 0xffffffc00c0c7824 */ /* 0x004fea00078e00ff */
[----:B------:R-:W-:Y:S02]  /*1eaf0*/  SHF.R.S32.HI R6, RZ, 0x1f, R12 ;  /* 0x0000001fff067819 */ /* 0x000fe4000001140c */
.L_x_2289:
[----:B------:R-:W-:Y:S05]  /*1eb00*/  BSYNC B0 ;  /* 0x0000000000007941 */ /* 0x000fea0003800000 */
.L_x_2287:
[----:B------:R-:W-:Y:S02]  /*1eb10*/  @P6 R2UR UR4, R170 ;  /* 0x00000000aa0462ca */ /* 0x000fe400000e0000 */
[C---:B------:R-:W-:Y:S02]  /*1eb20*/  @P6 R2UR UR5, R171.reuse ;  /* 0x00000000ab0562ca */ /* 0x040fe400000e0000 */
[----:B---3--:R-:W-:Y:S02]  /*1eb30*/  LEA R16, P1, R12, R236, 0x1 ;  /* 0x000000ec0c107211 */ /* 0x008fe400078208ff */
        /* <DEDUP_REMOVED lines=132> */
.L_x_2286:
[----:B------:R-:W-:Y:S05]  /*1f380*/  BSYNC B1 ;  /* 0x0000000000017941 */ /* 0x000fea0003800000 */
.L_x_2285:
[----:B------:R-:W-:Y:S01]  /*1f390*/  R2UR UR4, R170 ;  /* 0x00000000aa0472ca */ /* 0x000fe200000e0000 */
[----:B-12---:R-:W-:Y:S01]  /*1f3a0*/  LDSM.16.MT88.4 R12, [R229+0x10000] ;  /* 0x01000000e50c783b */ /* 0x006fe20000004200 */
[----:B------:R-:W-:Y:S02]  /*1f3b0*/  R2UR UR5, R171 ;  /* 0x00000000ab0572ca */ /* 0x000fe400000e0000 */
[----:B------:R-:W-:Y:S02]  /*1f3c0*/  FMNMX.FTZ R5, R181, R169, !PT ;  /* 0x000000a9b5057209 */ /* 0x000fe40007810000 */
[----:B------:R-:W-:Y:S02]  /*1f3d0*/  FMNMX.FTZ R4, R192, R0, !PT ;  /* 0x00000000c0047209 */ /* 0x000fe40007810000 */
[----:B------:R-:W-:Y:S01]  /*1f3e0*/  FMNMX.FTZ R6, R194, R5, !PT ;  /* 0x00000005c2067209 */ /* 0x000fe20007810000 */
[----:B---3--:R-:W-:Y:S01]  /*1f3f0*/  LDSM.16.MT88.4 R20, [R228+0x10000] ;  /* 0x01000000e414783b */ /* 0x008fe20000004200 */
        /* <DEDUP_REMOVED lines=11> */
[----:B------:R-:W-:Y:S04]  /*1f4b0*/  FMNMX.FTZ R5, R200, R5, !PT ;  /* 0x00000005c8057209 */ /* 0x000fe80007810000 */
[----:B------:R-:W-:Y:S04]  /*1f4c0*/  FMNMX.FTZ R5, R202, R5, !PT ;  /* 0x00000005ca057209 */ /* 0x000fe80007810000 */
        /* <DEDUP_REMOVED lines=78> */
[C---:B-----5:R-:W-:Y:S01]  /*1f9b0*/  FMUL.FTZ R36, R2.reuse, R36 ;  /* 0x0000002402247220 */ /* 0x060fe20000410000 */
        /* <DEDUP_REMOVED lines=17> */
[----:B------:R-:W1:Y:S03]  /*1fad0*/  LDSM.16.MT88.4 R132, [R227+0x12000] ;  /* 0x01200000e384783b */ /* 0x000e660000004200 */
        /* <DEDUP_REMOVED lines=45> */
[----:B------:R-:W-:Y:S01]  /*1fdb0*/  ISETP.GT.AND P0, PT, R247, R234, PT ;  /* 0x000000eaf700720c */ /* 0x000fe20003f04270 */
        /* <DEDUP_REMOVED lines=54> */
[C---:B------:R-:W-:Y:S05]  /*20120*/  HMMA.16816.F32.BF16 R52, R160.reuse, R132, R52 ;  /* 0x00000084a034723c */ /* 0x040fea0000041834 */
        /* <DEDUP_REMOVED lines=32> */
[----:B------:R-:W4:Y:S02]  /*20330*/  LDSM.16.MT88.4 R132, [R229+0x16000] ;  /* 0x01600000e584783b */ /* 0x000f240000004200 */
        /* <DEDUP_REMOVED lines=18> */
[-C--:B------:R-:W-:Y:S01]  /*20460*/  FFMA.FTZ R252, R252, R166.reuse, -R187 ;  /* 0x000000a6fcfc7223 */ /* 0x080fe200000108bb */
[C---:B------:R-:W-:Y:S01]  /*20470*/  HMMA.16816.F32.BF16 R96, R160.reuse, R142, R96 ;  /* 0x0000008ea060723c */ /* 0x040fe20000041860 */
[----:B------:R-:W1:Y:S04]  /*20480*/  LDSM.16.MT88.4 R140, [R227+0x16000] ;  /* 0x01600000e38c783b */ /* 0x000e680000004200 */
[-CC-:B------:R-:W-:Y:S01]  /*20490*/  FFMA.FTZ R250, R250, R166.reuse, -R181.reuse ;  /* 0x000000a6fafa7223 */ /* 0x180fe200000108b5 */
[-CC-:B------:R-:W-:Y:S01]  /*204a0*/  FFMA.FTZ R248, R248, R166.reuse, -R181.reuse ;  /* 0x000000a6f8f87223 */ /* 0x180fe200000108b5 */
[-C--:B------:R-:W-:Y:S01]  /*204b0*/  FFMA.FTZ R182, R182, R166.reuse, -R181 ;  /* 0x000000a6b6b67223 */ /* 0x080fe200000108b5 */
[-CC-:B------:R-:W-:Y:S01]  /*204c0*/  FFMA.FTZ R186, R186, R166.reuse, -R187.reuse ;  /* 0x000000a6baba7223 */ /* 0x180fe200000108bb */
[----:B------:R-:W-:Y:S01]  /*204d0*/  MUFU.EX2 R252, R252 ;  /* 0x000000fc00fc7308 */ /* 0x000fe20000000800 */
[C---:B----4-:R-:W-:Y:S03]  /*204e0*/  HMMA.16816.F32.BF16 R100, R160.reuse, R132, R100 ;  /* 0x00000084a064723c */ /* 0x050fe60000041864 */
[-C--:B------:R-:W-:Y:S01]  /*204f0*/  FFMA.FTZ R184, R184, R166.reuse, -R187 ;  /* 0x000000a6b8b87223 */ /* 0x080fe200000108bb */
[-CC-:B------:R-:W-:Y:S01]  /*20500*/  FFMA.FTZ R180, R180, R166.reuse, -R181.reuse ;  /* 0x000000a6b4b47223 */ /* 0x180fe200000108b5 */
[-CC-:B------:R-:W-:Y:S01]  /*20510*/  FFMA.FTZ R167, R167, R166.reuse, -R181.reuse ;  /* 0x000000a6a7a77223 */ /* 0x180fe200000108b5 */
[C---:B------:R-:W-:Y:S01]  /*20520*/  HMMA.16816.F32.BF16 R104, R160.reuse, R134, R104 ;  /* 0x00000086a068723c */ /* 0x040fe20000041868 */
[----:B------:R-:W4:Y:S02]  /*20530*/  LDSM.16.MT88.4 R132, [R226+0x16000] ;  /* 0x01600000e284783b */ /* 0x000f240000004200 */
[----:B------:R-:W-:Y:S02]  /*20540*/  MUFU.EX2 R238, R182 ;  /* 0x000000b600ee7308 */ /* 0x000fe40000000800 */
[----:B------:R-:W-:Y:S01]  /*20550*/  FFMA.FTZ R181, R165, R166, -R181 ;  /* 0x000000a6a5b57223 */ /* 0x000fe200000108b5 */
[C---:B--2---:R-:W-:Y:S07]  /*20560*/  HMMA.16816.F32.BF16 R108, R160.reuse, R136, R108 ;  /* 0x00000088a06c723c */ /* 0x044fee000004186c */
[----:B------:R-:W-:Y:S01]  /*20570*/  MUFU.EX2 R182, R180 ;  /* 0x000000b400b67308 */ /* 0x000fe20000000800 */
[----:B------:R-:W-:Y:S01]  /*20580*/  FFMA.FTZ R195, R0, R249, R195 ;  /* 0x000000f900c37223 */ /* 0x000fe200000100c3 */
[C---:B------:R-:W-:Y:S03]  /*20590*/  HMMA.16816.F32.BF16 R112, R160.reuse, R138, R112 ;  /* 0x0000008aa070723c */ /* 0x040fe60000041870 */
[----:B------:R-:W-:Y:S05]  /*205a0*/  F2FP.BF16.F32.PACK_AB R136, R196, R199 ;  /* 0x000000c7c488723e */ /* 0x000fea00000010ff */
        /* <DEDUP_REMOVED lines=16> */
[C---:B----4-:R-:W-:Y:S04]  /*206b0*/  HMMA.16816.F32.BF16 R124, R160.reuse, R132, R124 ;  /* 0x00000084a07c723c */ /* 0x050fe8000004187c */
        /* <DEDUP_REMOVED lines=8> */
[----:B------:R-:W-:Y:S07]  /*20740*/  LDSM.16.MT88.4 R160, [R229+0x14800] ;  /* 0x01480000e5a0783b */ /* 0x000fee0000004200 */
[----:B------:R-:W-:Y:S01]  /*20750*/  MUFU.EX2 R167, R167 ;  /* 0x000000a700a77308 */ /* 0x000fe20000000800 */
[C---:B------:R-:W-:Y:S01]  /*20760*/  HMMA.16816.F32.BF16 R8, R136.reuse, R146, R8 ;  /* 0x000000928808723c */ /* 0x040fe20000041808 */
[----:B------:R-:W3:Y:S05]  /*20770*/  LDSM.16.MT88.4 R144, [R228+0x12800] ;  /* 0x01280000e490783b */ /* 0x000eea0000004200 */
        /* <DEDUP_REMOVED lines=8> */
[----:B------:R-:W4:Y:S04]  /*20800*/  LDSM.16.MT88.4 R152, [R227+0x14800] ;  /* 0x01480000e398783b */ /* 0x000f280000004200 */
[----:B------:R-:W-:Y:S01]  /*20810*/  FADD.FTZ R203, R203, R200 ;  /* 0x000000c8cbcb7221 */ /* 0x000fe20000010000 */
[C---:B-1----:R-:W-:Y:S06]  /*20820*/  HMMA.16816.F32.BF16 R28, R136.reuse, R140, R28 ;  /* 0x0000008c881c723c */ /* 0x042fec000004181c */
[C---:B------:R-:W-:Y:S01]  /*20830*/  HMMA.16816.F32.BF16 R32, R136.reuse, R142, R32 ;  /* 0x0000008e8820723c */ /* 0x040fe20000041820 */
[----:B------:R-:W-:Y:S05]  /*20840*/  LDSM.16.MT88.4 R140, [R229+0x16800] ;  /* 0x01680000e58c783b */ /* 0x000fea0000004200 */
        /* <DEDUP_REMOVED lines=19> */
[----:B------:R-:W-:Y:S01]  /*20980*/  MUFU.EX2 R184, R177 ;  /* 0x000000b100b87308 */ /* 0x000fe20000000800 */
[C---:B------:R-:W-:Y:S01]  /*20990*/  HMMA.16816.F32.BF16 R80, R136.reuse, R174, R80 ;  /* 0x000000ae8850723c */ /* 0x040fe20000041850 */
[----:B------:R-:W-:Y:S05]  /*209a0*/  LDSM.16.MT88.4 R172, [R226+0x11000] ;  /* 0x01100000e2ac783b */ /* 0x000fea0000004200 */
[C---:B------:R-:W-:Y:S03]  /*209b0*/  HMMA.16816.F32.BF16 R84, R136.reuse, R152, R84 ;  /* 0x000000988854723c */ /* 0x040fe60000041854 */
[----:B------:R-:W-:Y:S01]  /*209c0*/  MUFU.EX2 R166, R181 ;  /* 0x000000b500a67308 */ /* 0x000fe20000000800 */
[----:B----4-:R-:W-:Y:S01]  /*209d0*/  LDSM.16.MT88.4 R156, [R229+0x11000] ;  /* 0x01100000e59c783b */ /* 0x010fe20000004200 */
[----:B-1----:R-:W-:Y:S01]  /*209e0*/  FADD.FTZ R203, R170, R203 ;  /* 0x000000cbaacb7221 */ /* 0x002fe20000010000 */
[C---:B------:R-:W-:Y:S06]  /*209f0*/  HMMA.16816.F32.BF16 R88, R136.reuse, R154, R88 ;  /* 0x0000009a8858723c */ /* 0x040fec0000041858 */
[----:B------:R-:W1:Y:S01]  /*20a00*/  LDSM.16.MT88.4 R152, [R226+0x16800] ;  /* 0x01680000e298783b */ /* 0x000e620000004200 */
[C---:B------:R-:W-:Y:S06]  /*20a10*/  HMMA.16816.F32.BF16 R92, R136.reuse, R132, R92 ;  /* 0x00000084885c723c */ /* 0x040fec000004185c */
[C---:B------:R-:W-:Y:S05]  /*20a20*/  HMMA.16816.F32.BF16 R96, R136.reuse, R134, R96 ;  /* 0x000000868860723c */ /* 0x040fea0000041860 */
[----:B------:R-:W-:Y:S01]  /*20a30*/  F2FP.BF16.F32.PACK_AB R132, R252, R170 ;  /* 0x000000aafc84723e */ /* 0x000fe200000010ff */
[C---:B------:R-:W-:Y:S05]  /*20a40*/  HMMA.16816.F32.BF16 R100, R136.reuse, R140, R100 ;  /* 0x0000008c8864723c */ /* 0x040fea0000041864 */
[----:B------:R-:W-:Y:S01]  /*20a50*/  F2FP.BF16.F32.PACK_AB R135, R182, R238 ;  /* 0x000000eeb687723e */ /* 0x000fe200000010ff */
[C---:B------:R-:W-:Y:S01]  /*20a60*/  HMMA.16816.F32.BF16 R104, R136.reuse, R142, R104 ;  /* 0x0000008e8868723c */ /* 0x040fe20000041868 */
[----:B------:R-:W4:Y:S04]  /*20a70*/  LDSM.16.MT88.4 R140, [R227+0x11000] ;  /* 0x01100000e38c783b */ /* 0x000f280000004200 */
[----:B------:R-:W-:Y:S01]  /*20a80*/  F2FP.BF16.F32.PACK_AB R133, R248, R250 ;  /* 0x000000faf885723e */ /* 0x000fe200000010ff */
[C---:B--2---:R-:W-:Y:S05]  /*20a90*/  HMMA.16816.F32.BF16 R108, R136.reuse, R144, R108 ;  /* 0x00000090886c723c */ /* 0x044fea000004186c */
[----:B------:R-:W-:Y:S01]  /*20aa0*/  F2FP.BF16.F32.PACK_AB R134, R237, R171 ;  /* 0x000000abed86723e */ /* 0x000fe200000010ff */
[C---:B------:R-:W-:Y:S01]  /*20ab0*/  HMMA.16816.F32.BF16 R112, R136.reuse, R146, R112 ;  /* 0x000000928870723c */ /* 0x040fe20000041870 */
[----:B------:R-:W2:Y:S04]  /*20ac0*/  LDSM.16.MT88.4 R144, [R229+0x13000] ;  /* 0x01300000e590783b */ /* 0x000ea80000004200 */
        /* <DEDUP_REMOVED lines=20> */
[----:B------:R-:W4:Y:S05]  /*20c10*/  LDSM.16.MT88.4 R172, [R226+0x15000] ;  /* 0x01500000e2ac783b */ /* 0x000f2a0000004200 */
[C---:B--2---:R-:W-:Y:S06]  /*20c20*/  HMMA.16816.F32.BF16 R36, R132.reuse, R144, R36 ;  /* 0x000000908424723c */ /* 0x044fec0000041824 */
        /* <DEDUP_REMOVED lines=10> */
[----:B------:R-:W2:Y:S04]  /*20cd0*/  MUFU.EX2 R155, R187 ;  /* 0x000000bb009b7308 */ /* 0x000ea80000000800 */
[----:B------:R-:W-:Y:S01]  /*20ce0*/  MOV R153, R238 ;  /* 0x000000ee00997202 */ /* 0x000fe20000000f00 */
[C---:B----4-:R-:W-:Y:S05]  /*20cf0*/  HMMA.16816.F32.BF16 R68, R132.reuse, R140, R68 ;  /* 0x0000008c8444723c */ /* 0x050fea0000041844 */
[----:B------:R-:W-:Y:S01]  /*20d00*/  MUFU.EX2 R238, R183 ;  /* 0x000000b700ee7308 */ /* 0x000fe20000000800 */
[----:B------:R-:W-:Y:S01]  /*20d10*/  MOV R152, R237 ;  /* 0x000000ed00987202 */ /* 0x000fe20000000f00 */
[C---:B------:R-:W-:Y:S01]  /*20d20*/  HMMA.16816.F32.BF16 R72, R132.reuse, R142, R72 ;  /* 0x0000008e8448723c */ /* 0x040fe20000041848 */
[----:B------:R-:W3:Y:S07]  /*20d30*/  LDSM.16.MT88.4 R140, [R228+0x17000] ;  /* 0x01700000e48c783b */ /* 0x000eee0000004200 */
[----:B------:R4:W1:Y:S01]  /*20d40*/  MUFU.EX2 R237, R178 ;  /* 0x000000b200ed7308 */ /* 0x0008620000000800 */
[C---:B------:R-:W-:Y:S03]  /*20d50*/  HMMA.16816.F32.BF16 R76, R132.reuse, R156, R76 ;  /* 0x0000009c844c723c */ /* 0x040fe6000004184c */
[----:B--2---:R-:W-:Y:S03]  /*20d60*/  MOV R165, R155 ;  /* 0x0000009b00a57202 */ /* 0x004fe60000000f00 */
[C---:B------:R-:W-:Y:S01]  /*20d70*/  HMMA.16816.F32.BF16 R80, R132.reuse, R158, R80 ;  /* 0x0000009e8450723c */ /* 0x040fe20000041850 */
[----:B------:R-:W2:Y:S05]  /*20d80*/  LDSM.16.MT88.4 R156, [R229+0x11800] ;  /* 0x01180000e59c783b */ /* 0x000eaa0000004200 */
[C---:B------:R-:W-:Y:S03]  /*20d90*/  HMMA.16816.F32.BF16 R84, R132.reuse, R160, R84 ;  /* 0x000000a08454723c */ /* 0x040fe60000041854 */
[----:B----4-:R-:W-:Y:S03]  /*20da0*/  LDSM.16.MT88.4 R176, [R226+0x11800] ;  /* 0x01180000e2b0783b */ /* 0x010fe60000004200 */
[C---:B------:R-:W-:Y:S06]  /*20db0*/  HMMA.16816.F32.BF16 R88, R132.reuse, R162, R88 ;  /* 0x000000a28458723c */ /* 0x040fec0000041858 */
[C---:B------:R-:W-:Y:S06]  /*20dc0*/  HMMA.16816.F32.BF16 R92, R132.reuse, R172, R92 ;  /* 0x000000ac845c723c */ /* 0x040fec000004185c */
[C---:B------:R-:W-:Y:S05]  /*20dd0*/  HMMA.16816.F32.BF16 R96, R132.reuse, R174, R96 ;  /* 0x000000ae8460723c */ /* 0x040fea0000041860 */
[----:B-1----:R-:W-:Y:S01]  /*20de0*/  F2FP.BF16.F32.PACK_AB R173, R186, R237 ;  /* 0x000000edbaad723e */ /* 0x002fe200000010ff */
[C---:B------:R-:W-:Y:S05]  /*20df0*/  HMMA.16816.F32.BF16 R100, R132.reuse, R136, R100 ;  /* 0x000000888464723c */ /* 0x040fea0000041864 */
[----:B------:R-:W-:Y:S01]  /*20e00*/  F2FP.BF16.F32.PACK_AB R174, R165, R184 ;  /* 0x000000b8a5ae723e */ /* 0x000fe200000010ff */
[C---:B------:R-:W-:Y:S01]  /*20e10*/  HMMA.16816.F32.BF16 R104, R132.reuse, R138, R104 ;  /* 0x0000008a8468723c */ /* 0x040fe20000041868 */
[----:B------:R-:W1:Y:S04]  /*20e20*/  LDSM.16.MT88.4 R136, [R228+0x11800] ;  /* 0x01180000e488783b */ /* 0x000e680000004200 */
[----:B------:R-:W-:Y:S01]  /*20e30*/  F2FP.BF16.F32.PACK_AB R175, R166, R167 ;  /* 0x000000a7a6af723e */ /* 0x000fe200000010ff */
[C---:B---3--:R-:W-:Y:S06]  /*20e40*/  HMMA.16816.F32.BF16 R108, R132.reuse, R140, R108 ;  /* 0x0000008c846c723c */ /* 0x048fec000004186c */
[C---:B------:R-:W-:Y:S01]  /*20e50*/  HMMA.16816.F32.BF16 R112, R132.reuse, R142, R112 ;  /* 0x0000008e8470723c */ /* 0x040fe20000041870 */
[----:B------:R-:W3:Y:S05]  /*20e60*/  LDSM.16.MT88.4 R140, [R227+0x11800] ;  /* 0x01180000e38c783b */ /* 0x000eea0000004200 */
[C---:B------:R-:W-:Y:S06]  /*20e70*/  HMMA.16816.F32.BF16 R116, R132.reuse, R144, R116 ;  /* 0x000000908474723c */ /* 0x040fec0000041874 */
[C---:B------:R-:W-:Y:S05]  /*20e80*/  HMMA.16816.F32.BF16 R120, R132.reuse, R146, R120 ;  /* 0x000000928478723c */ /* 0x040fea0000041878 */
[----:B------:R-:W-:Y:S01]  /*20e90*/  MOV R144, R180 ;  /* 0x000000b400907202 */ /* 0x000fe20000000f00 */
[C---:B------:R-:W-:Y:S05]  /*20ea0*/  HMMA.16816.F32.BF16 R124, R132.reuse, R148, R124 ;  /* 0x00000094847c723c */ /* 0x040fea000004187c */
[----:B------:R-:W-:Y:S01]  /*20eb0*/  F2FP.BF16.F32.PACK_AB R172, R238, R144 ;  /* 0x00000090eeac723e */ /* 0x000fe200000010ff */
[----:B------:R-:W-:Y:S05]  /*20ec0*/  HMMA.16816.F32.BF16 R128, R132, R150, R128 ;  /* 0x000000968480723c */ /* 0x000fea0000041880 */
[----:B------:R-:W-:Y:S01]  /*20ed0*/  MOV R145, R182 ;  /* 0x000000b600917202 */ /* 0x000fe20000000f00 */
[C---:B--2---:R-:W-:Y:S01]  /*20ee0*/  HMMA.16816.F32.BF16 R160, R172.reuse, R156, R4 ;  /* 0x0000009caca0723c */ /* 0x044fe20000041804 */
[----:B------:R-:W2:Y:S04]  /*20ef0*/  LDSM.16.MT88.4 R180, [R229+0x13800] ;  /* 0x01380000e5b4783b */ /* 0x000ea80000004200 */
        /* <DEDUP_REMOVED lines=12> */
[C---:B---3--:R-:W-:Y:S03]  /*20fc0*/  HMMA.16816.F32.BF16 R144, R172.reuse, R140, R20 ;  /* 0x0000008cac90723c */ /* 0x048fe60000041814 */
[----:B------:R-:W3:Y:S03]  /*20fd0*/  LDSM.16.MT88.4 R12, [R229+0x15800] ;  /* 0x01580000e50c783b */ /* 0x000ee60000004200 */
[C---:B------:R-:W-:Y:S05]  /*20fe0*/  HMMA.16816.F32.BF16 R140, R172.reuse, R142, R24 ;  /* 0x0000008eac8c723c */ /* 0x040fea0000041818 */
[----:B------:R-:W4:Y:S02]  /*20ff0*/  LDSM.16.MT88.4 R16, [R228+0x15800] ;  /* 0x01580000e410783b */ /* 0x000f240000004200 */
[----:B------:R-:W-:Y:S04]  /*21000*/  MOV R26, R136 ;  /* 0x00000088001a7202 */ /* 0x000fe80000000f00 */
[----:B------:R-:W-:Y:S02]  /*21010*/  MOV R27, R137 ;  /* 0x00000089001b7202 */ /* 0x000fe40000000f00 */
[C---:B------:R-:W-:Y:S01]  /*21020*/  HMMA.16816.F32.BF16 R136, R172.reuse, R176, R28 ;  /* 0x000000b0ac88723c */ /* 0x040fe2000004181c */
[----:B------:R-:W4:Y:S06]  /*21030*/  LDSM.16.MT88.4 R20, [R227+0x15800] ;  /* 0x01580000e314783b */ /* 0x000f2c0000004200 */
[----:B------:R-:W-:Y:S04]  /*21040*/  MOV R30, R132 ;  /* 0x00000084001e7202 */ /* 0x000fe80000000f00 */
[----:B------:R-:W-:Y:S02]  /*21050*/  MOV R31, R133 ;  /* 0x00000085001f7202 */ /* 0x000fe40000000f00 */
[----:B------:R-:W-:Y:S02]  /*21060*/  MOV R177, R134 ;  /* 0x0000008600b17202 */ /* 0x000fe40000000f00 */
[----:B------:R-:W-:Y:S02]  /*21070*/  MOV R176, R135 ;  /* 0x0000008700b07202 */ /* 0x000fe40000000f00 */
[C---:B------:R-:W-:Y:S03]  /*21080*/  HMMA.16816.F32.BF16 R132, R172.reuse, R178, R32 ;  /* 0x000000b2ac84723c */ /* 0x040fe60000041820 */
[----:B------:R-:W-:Y:S02]  /*21090*/  MOV R28, R26 ;  /* 0x0000001a001c7202 */ /* 0x000fe40000000f00 */
[----:B------:R-:W-:Y:S01]  /*210a0*/  MOV R29, R27 ;  /* 0x0000001b001d7202 */ /* 0x000fe20000000f00 */
[C---:B--2---:R-:W-:Y:S01]  /*210b0*/  HMMA.16816.F32.BF16 R36, R172.reuse, R180, R36 ;  /* 0x000000b4ac24723c */ /* 0x044fe20000041824 */
[----:B------:R-:W2:Y:S04]  /*210c0*/  LDSM.16.MT88.4 R24, [R226+0x15800] ;  /* 0x01580000e218783b */ /* 0x000ea80000004200 */
        /* <DEDUP_REMOVED lines=14> */
[----:B------:R-:W1:Y:S05]  /*211b0*/  S2R R237, SR_CTAID.X ;  /* 0x0000000000ed7919 */ /* 0x000e6a0000002500 */
[C---:B------:R-:W-:Y:S01]  /*211c0*/  HMMA.16816.F32.BF16 R64, R172.reuse, R10, R64 ;  /* 0x0000000aac40723c */ /* 0x040fe20000041840 */
[----:B------:R-:W1:Y:S04]  /*211d0*/  LDSM.16.MT88.4 R8, [R227+0x17800] ;  /* 0x01780000e308783b */ /* 0x000e680000004200 */
[----:B------:R-:W-:Y:S01]  /*211e0*/  MOV R35, R238 ;  /* 0x000000ee00237202 */ /* 0x000fe20000000f00 */
[C---:B---3--:R-:W-:Y:S01]  /*211f0*/  HMMA.16816.F32.BF16 R68, R172.reuse, R12, R68 ;  /* 0x0000000cac44723c */ /* 0x048fe20000041844 */
[----:B------:R-:W-:Y:S04]  /*21200*/  MOV R238, 0x1f0 ;  /* 0x000001f000ee7802 */ /* 0x000fe80000000f00 */
[----:B------:R-:W-:Y:S01]  /*21210*/  FADD.FTZ R2, R33, R2 ;  /* 0x0000000221027221 */ /* 0x000fe20000010000 */
[C---:B------:R-:W-:Y:S01]  /*21220*/  HMMA.16816.F32.BF16 R72, R172.reuse, R14, R72 ;  /* 0x0000000eac48723c */ /* 0x040fe20000041848 */
[----:B------:R-:W3:Y:S04]  /*21230*/  LDSM.16.MT88.4 R12, [R226+0x17800] ;  /* 0x01780000e20c783b */ /* 0x000ee80000004200 */
[----:B------:R-:W-:Y:S01]  /*21240*/  FADD.FTZ R2, R35, R2 ;  /* 0x0000000223027221 */ /* 0x000fe20000010000 */
[C---:B----4-:R-:W-:Y:S05]  /*21250*/  HMMA.16816.F32.BF16 R76, R172.reuse, R16, R76 ;  /* 0x00000010ac4c723c */ /* 0x050fea000004184c */
[----:B------:R-:W-:Y:S01]  /*21260*/  FADD.FTZ R2, R177, R2 ;  /* 0x00000002b1027221 */ /* 0x000fe20000010000 */
[C---:B------:R-:W-:Y:S05]  /*21270*/  HMMA.16816.F32.BF16 R80, R172.reuse, R18, R80 ;  /* 0x00000012ac50723c */ /* 0x040fea0000041850 */
[----:B------:R-:W-:Y:S01]  /*21280*/  FADD.FTZ R251, R165, R2 ;  /* 0x00000002a5fb7221 */ /* 0x000fe20000010000 */
[C---:B------:R-:W-:Y:S06]  /*21290*/  HMMA.16816.F32.BF16 R84, R172.reuse, R20, R84 ;  /* 0x00000014ac54723c */ /* 0x040fec0000041854 */
[C---:B------:R-:W-:Y:S06]  /*212a0*/  HMMA.16816.F32.BF16 R88, R172.reuse, R22, R88 ;  /* 0x00000016ac58723c */ /* 0x040fec0000041858 */
[C---:B--2---:R-:W-:Y:S06]  /*212b0*/  HMMA.16816.F32.BF16 R92, R172.reuse, R24, R92 ;  /* 0x00000018ac5c723c */ /* 0x044fec000004185c */
[C---:B------:R-:W-:Y:S06]  /*212c0*/  HMMA.16816.F32.BF16 R96, R172.reuse, R26, R96 ;  /* 0x0000001aac60723c */ /* 0x040fec0000041860 */
[C---:B-1----:R-:W-:Y:S06]  /*212d0*/  HMMA.16816.F32.BF16 R100, R172.reuse, R28, R100 ;  /* 0x0000001cac64723c */ /* 0x042fec0000041864 */
[C---:B------:R-:W-:Y:S06]  /*212e0*/  HMMA.16816.F32.BF16 R104, R172.reuse, R30, R104 ;  /* 0x0000001eac68723c */ /* 0x040fec0000041868 */
[C---:B------:R-:W-:Y:S06]  /*212f0*/  HMMA.16816.F32.BF16 R108, R172.reuse, R4, R108 ;  /* 0x00000004ac6c723c */ /* 0x040fec000004186c */
[C---:B------:R-:W-:Y:S05]  /*21300*/  HMMA.16816.F32.BF16 R112, R172.reuse, R6, R112 ;  /* 0x00000006ac70723c */ /* 0x040fea0000041870 */
[----:B------:R-:W-:Y:S01]  /*21310*/  FADD.FTZ R5, R202, R201 ;  /* 0x000000c9ca057221 */ /* 0x000fe20000010000 */
[C---:B------:R-:W-:Y:S05]  /*21320*/  HMMA.16816.F32.BF16 R116, R172.reuse, R8, R116 ;  /* 0x00000008ac74723c */ /* 0x040fea0000041874 */
[----:B------:R-:W-:Y:S01]  /*21330*/  FADD.FTZ R5, R246, R5 ;  /* 0x00000005f6057221 */ /* 0x000fe20000010000 */
[C---:B------:R-:W-:Y:S05]  /*21340*/  HMMA.16816.F32.BF16 R120, R172.reuse, R10, R120 ;  /* 0x0000000aac78723c */ /* 0x040fea0000041878 */
[----:B------:R-:W-:Y:S01]  /*21350*/  FADD.FTZ R5, R250, R5 ;  /* 0x00000005fa057221 */ /* 0x000fe20000010000 */
[C---:B---3--:R-:W-:Y:S05]  /*21360*/  HMMA.16816.F32.BF16 R124, R172.reuse, R12, R124 ;  /* 0x0000000cac7c723c */ /* 0x048fea000004187c */
[----:B------:R-:W-:Y:S01]  /*21370*/  FADD.FTZ R0, R248, R5 ;  /* 0x00000005f8007221 */ /* 0x000fe20000010000 */
[----:B------:R-:W-:Y:S05]  /*21380*/  HMMA.16816.F32.BF16 R128, R172, R14, R128 ;  /* 0x0000000eac80723c */ /* 0x000fea0000041880 */
[----:B------:R-:W-:Y:S06]  /*21390*/  FADD.FTZ R0, R178, R0 ;  /* 0x00000000b2007221 */ /* 0x000fec0000010000 */
[----:B------:R-:W-:Y:S04]  /*213a0*/  FADD.FTZ R0, R32, R0 ;  /* 0x0000000020007221 */ /* 0x000fe80000010000 */
[----:B------:R-:W-:Y:S04]  /*213b0*/  FADD.FTZ R0, R34, R0 ;  /* 0x0000000022007221 */ /* 0x000fe80000010000 */
[----:B------:R-:W-:Y:S04]  /*213c0*/  FADD.FTZ R0, R176, R0 ;  /* 0x00000000b0007221 */ /* 0x000fe80000010000 */
[----:B------:R-:W-:Y:S01]  /*213d0*/  FADD.FTZ R167, R167, R0 ;  /* 0x00000000a7a77221 */ /* 0x000fe20000010000 */
[----:B------:R-:W-:Y:S03]  /*213e0*/  IADD3 R0, R247, -0x1, RZ ;  /* 0xfffffffff7007810 */ /* 0x000fe60007ffe0ff */
[----:B------:R-:W-:Y:S01]  /*213f0*/  FADD.FTZ R249, R166, R167 ;  /* 0x000000a7a6f97221 */ /* 0x000fe20000010000 */
[----:B------:R-:W-:Y:S02]  /*21400*/  MOV R247, R0 ;  /* 0x0000000000f77202 */ /* 0x000fe40000000f00 */
[----:B------:R-:W-:Y:S01]  /*21410*/  MOV R0, R3 ;  /* 0x0000000300007202 */ /* 0x000fe20000000f00 */
[----:B------:R-:W-:Y:S06]  /*21420*/  @P0 BRA `(.L_x_2290) ;  /* 0xffffffb000680947 */ /* 0x000fec000383ffff */
.L_x_2281:
        /* <DEDUP_REMOVED lines=18> */
.L_x_2312:
        /* <DEDUP_REMOVED lines=237> */
[----:B------:R4:W-:Y:S04]  /*22420*/  STS.64 [R21+0xc800], R126 ;  /* 0x00c8007e15007388 */ /* 0x0009e80000000a00 */
[----:B------:R-:W-:Y:S04]  /*22430*/  STS.64 [R19+0xc000], R128 ;  /* 0x00c0008013007388 */ /* 0x000fe80000000a00 */
[----:B------:R4:W-:Y:S04]  /*22440*/  STS.64 [R19+0xc800], R130 ;  /* 0x00c8008213007388 */ /* 0x0009e80000000a00 */
[----:B-1----:R-:W4:Y:S04]  /*22450*/  LD.E.64 R16, desc[UR12][R6.64+0xb0] ;  /* 0x0000b00c06107980 */ /* 0x002f28000c101b00 */
[----:B--2---:R-:W2:Y:S01]  /*22460*/  LD.E R18, desc[UR10][R6.64+0x60] ;  /* 0x0000600a06127980 */ /* 0x004ea2000c101900 */
[----:B------:R-:W1:Y:S08]  /*22470*/  @P3 MUFU.LG2 R8, R8 ;  /* 0x0000000800083308 */ /* 0x000e700000000c00 */
[----:B------:R-:W4:Y:S01]  /*22480*/  @P4 MUFU.LG2 R9, R9 ;  /* 0x0000000900094308 */ /* 0x000f220000000c00 */
[----:B------:R-:W-:Y:S01]  /*22490*/  MOV R144, 0xff800000 ;  /* 0xff80000000907802 */ /* 0x000fe20000000f00 */
[----:B------:R2:W5:Y:S01]  /*224a0*/  LD.E.64 R146, desc[UR10][R6.64+0x78] ;  /* 0x0000780a06927980 */ /* 0x000562000c101b00 */
[----:B---3--:R-:W-:-:S02]  /*224b0*/  LEA.HI R11, R13, R12, RZ, 0x4 ;  /* 0x0000000c0d0b7211 */ /* 0x008fc400078f20ff */
[----:B------:R-:W-:Y:S02]  /*224c0*/  LOP3.LUT R15, R15, 0xffffffe0, RZ, 0xc0, !PT ;  /* 0xffffffe00f0f7812 */ /* 0x000fe400078ec0ff */
[----:B------:R-:W-:Y:S01]  /*224d0*/  LOP3.LUT R11, R11, 0xfffffff0, RZ, 0xc0, !PT ;  /* 0xfffffff00b0b7812 */ /* 0x000fe200078ec0ff */
[----:B-1----:R-:W-:Y:S01]  /*224e0*/  @P3 FMUL.FTZ R8, R8, 0.69314718246459960938 ;  /* 0x3f31721808083820 */ /* 0x002fe20000410000 */
[-C--:B------:R-:W-:Y:S02]  /*224f0*/  IADD3 R15, -R15, R12.reuse, RZ ;  /* 0x0000000c0f0f7210 */ /* 0x080fe40007ffe1ff */
[----:B------:R-:W-:Y:S01]  /*22500*/  MOV R13, 0xff800000 ;  /* 0xff800000000d7802 */ /* 0x000fe20000000f00 */
[----:B-----5:R-:W-:Y:S01]  /*22510*/  @P3 FFMA.FTZ R144, R2, R3, R8 ;  /* 0x0000000302903223 */ /* 0x020fe20000010008 */
[----:B------:R-:W-:Y:S02]  /*22520*/  SHF.R.S32.HI R3, RZ, 0x1f, R14 ;  /* 0x0000001fff037819 */ /* 0x000fe4000001140e */
[----:B------:R-:W-:Y:S01]  /*22530*/  IADD3 R10, -R11, R12, RZ ;  /* 0x0000000c0b0a7210 */ /* 0x000fe20007ffe1ff */
[----:B----4-:R-:W-:Y:S01]  /*22540*/  @P4 FMUL.FTZ R21, R9, 0.69314718246459960938 ;  /* 0x3f31721809154820 */ /* 0x010fe20000410000 */
[----:B------:R-:W-:Y:S01]  /*22550*/  LEA.HI R3, R3, R14, RZ, 0x2 ;  /* 0x0000000e03037211 */ /* 0x000fe200078f10ff */
[----:B------:R1:W5:Y:S01]  /*22560*/  LD.E R11, desc[UR12][R6.64+0xcc] ;  /* 0x0000cc0c060b7980 */ /* 0x000362000c101900 */
[----:B------:R-:W-:Y:S01]  /*22570*/  SHF.L.U32 R19, R0, 0x6, RZ ;  /* 0x0000000600137819 */ /* 0x000fe200000006ff */
[----:B------:R-:W-:Y:S01]  /*22580*/  @P4 FFMA.FTZ R13, R2, R164, R21 ;  /* 0x000000a4020d4223 */ /* 0x000fe20000010015 */
[----:B------:R-:W-:-:S02]  /*22590*/  LOP3.LUT R3, R3, 0xffffffc, RZ, 0xc0, !PT ;  /* 0x0ffffffc03037812 */ /* 0x000fc400078ec0ff */
[----:B------:R-:W-:Y:S02]  /*225a0*/  SHF.R.S32.HI R2, RZ, 0x1f, R15 ;  /* 0x0000001fff027819 */ /* 0x000fe4000001140f */
[----:B------:R-:W-:Y:S02]  /*225b0*/  LEA.HI R9, R10, R10, RZ, 0x1 ;  /* 0x0000000a0a097211 */ /* 0x000fe400078f08ff */
[----:B------:R-:W-:Y:S02]  /*225c0*/  IADD3 R3, -R3, R14, RZ ;  /* 0x0000000e03037210 */ /* 0x000fe40007ffe1ff */
[----:B------:R-:W-:Y:S02]  /*225d0*/  LEA.HI R2, R2, R15, RZ, 0x2 ;  /* 0x0000000f02027211 */ /* 0x000fe400078f10ff */
[----:B------:R-:W-:Y:S02]  /*225e0*/  LOP3.LUT P0, RZ, R15, 0x3, RZ, 0xc0, !PT ;  /* 0x000000030fff7812 */ /* 0x000fe4000780c0ff */
[----:B------:R1:W5:Y:S01]  /*225f0*/  LD.E.64 R14, desc[UR10][R6.64+0xa8] ;  /* 0x0000a80a060e7980 */ /* 0x000362000c101b00 */
[----:B------:R-:W-:-:S02]  /*22600*/  LOP3.LUT R19, R19, 0x1c0, RZ, 0xc0, !PT ;  /* 0x000001c013137812 */ /* 0x000fc400078ec0ff */
[C---:B------:R-:W-:Y:S02]  /*22610*/  SHF.L.U32 R20, R9.reuse, 0x2, RZ ;  /* 0x0000000209147819 */ /* 0x040fe400000006ff */
[----:B------:R-:W-:Y:S02]  /*22620*/  LOP3.LUT R9, R9, 0xffffffe, RZ, 0xc0, !PT ;  /* 0x0ffffffe09097812 */ /* 0x000fe400078ec0ff */
        /* <DEDUP_REMOVED lines=62> */
.L_x_2293:
[----:B------:R-:W-:Y:S05]  /*22a10*/  BSYNC B0 ;  /* 0x0000000000007941 */ /* 0x000fea0003800000 */
.L_x_2292:
        /* <DEDUP_REMOVED lines=50> */
.L_x_2295:
[----:B------:R-:W-:Y:S05]  /*22d40*/  BSYNC B0 ;  /* 0x0000000000007941 */ /* 0x000fea0003800000 */
.L_x_2294:
        /* <DEDUP_REMOVED lines=21> */
.L_x_2297:
[----:B------:R-:W-:Y:S05]  /*22ea0*/  BSYNC B0 ;  /* 0x0000000000007941 */ /* 0x000fea0003800000 */
.L_x_2296:
        /* <DEDUP_REMOVED lines=20> */
.L_x_2299:
[----:B------:R-:W-:Y:S05]  /*22ff0*/  BSYNC B0 ;  /* 0x0000000000007941 */ /* 0x000fea0003800000 */
.L_x_2298:
        /* <DEDUP_REMOVED lines=20> */
.L_x_2301:
[----:B------:R-:W-:Y:S05]  /*23140*/  BSYNC B0 ;  /* 0x0000000000007941 */ /* 0x000fea0003800000 */
.L_x_2300:
        /* <DEDUP_REMOVED lines=20> */
.L_x_2303:
[----:B------:R-:W-:Y:S05]  /*23290*/  BSYNC B0 ;  /* 0x0000000000007941 */ /* 0x000fea0003800000 */
.L_x_2302:
        /* <DEDUP_REMOVED lines=20> */
.L_x_2305:
[----:B------:R-:W-:Y:S05]  /*233e0*/  BSYNC B0 ;  /* 0x0000000000007941 */ /* 0x000fea0003800000 */
.L_x_2304:
        /* <DEDUP_REMOVED lines=20> */
.L_x_2307:
[----:B------:R-:W-:Y:S05]  /*23530*/  BSYNC B0 ;  /* 0x0000000000007941 */ /* 0x000fea0003800000 */
.L_x_2306:
[----:B------:R-:W-:-:S04]  /*23540*/  MOV R239, 0x0 ;  /* 0x0000000000ef7802 */ /* 0x000fc80000000f00 */
[----:B-12345:R-:W-:Y:S05]  /*23550*/  @P4 RET.REL.NODEC R238 `(_ZN5flash24flash_fwd_splitkv_kernelI23Flash_fwd_kernel_traitsILi256ELi64ELi64ELi4ELb0ELb0EN7cutlass10bfloat16_tE19Flash_kernel_traitsILi256ELi64ELi64ELi4ES3_EELb0ELb0ELb0ELb0ELb0ELb1ELb1ELb1EEEvNS_16Flash_fwd_paramsE) ;  /* 0xfffffdc8eea84950 */ /* 0x03efea0003c3ffff */
        /* <DEDUP_REMOVED lines=16> */
[----:B-1----:R-:W-:Y:S05]  /*23660*/  @P0 RET.REL.NODEC R238 `(_ZN5flash24flash_fwd_splitkv_kernelI23Flash_fwd_kernel_traitsILi256ELi64ELi64ELi4ELb0ELb0EN7cutlass10bfloat16_tE19Flash_kernel_traitsILi256ELi64ELi64ELi4ES3_EELb0ELb0ELb0ELb0ELb0ELb1ELb1ELb1EEEvNS_16Flash_fwd_paramsE) ;  /* 0xfffffdc8ee640950 */ /* 0x002fea0003c3ffff */
[----:B------:R-:W-:Y:S01]  /*23670*/  R2UR UR4, R4 ;  /* 0x00000000040472ca */ /* 0x000fe200000e0000 */
[----:B------:R-:W-:Y:S01]  /*23680*/  IMAD.MOV.U32 R239, RZ, RZ, 0x0 ;  /* 0x00000000ffef7424 */ /* 0x000fe200078e00ff */
[----:B------:R-:W-:-:S13]  /*23690*/  R2UR UR5, R5 ;  /* 0x00000000050572ca */ /* 0x000fda00000e0000 */
[----:B------:R1:W-:Y:S02]  /*236a0*/  ST.E.128 desc[UR4][R14.64+0xe300], R16 ;  /* 0x00e300100e007985 */ /* 0x0003e4000c101d04 */
[----:B-1----:R-:W-:Y:S05]  /*236b0*/  RET.REL.NODEC R238 `(_ZN5flash24flash_fwd_splitkv_kernelI23Flash_fwd_kernel_traitsILi256ELi64ELi64ELi4ELb0ELb0EN7cutlass10bfloat16_tE19Flash_kernel_traitsILi256ELi64ELi64ELi4ES3_EELb0ELb0ELb0ELb0ELb0ELb1ELb1ELb1EEEvNS_16Flash_fwd_paramsE) ;  /* 0xfffffdc8ee507950 */ /* 0x002fea0003c3ffff */
.L_x_2291:
[----:B------:R-:W-:Y:S01]  /*236c0*/  MOV R11, 0x2 ;  /* 0x00000002000b7802 */ /* 0x000fe20000000f00 */
[----:B------:R-:W-:Y:S01]  /*236d0*/  IMAD.MOV.U32 R8, RZ, RZ, 0x1f ;  /* 0x0000001fff087424 */ /* 0x000fe200078e00ff */
[----:B------:R-:W-:-:S07]  /*236e0*/  MOV R10, 0xffffffff ;  /* 0xffffffff000a7802 */ /* 0x000fce0000000f00 */
[----:B-1---5:R-:W-:Y:S05]  /*236f0*/  WARPSYNC.COLLECTIVE R10, `(.L_x_2308) ;  /* 0x000000000a087348 */ /* 0x022fea0003c00000 */
[----:B------:R2:W3:Y:S02]  /*23700*/  SHFL.BFLY P0, R14, R251, R11, R8 ;  /* 0x0c00000bfb0e7389 */ /* 0x0004e40000000008 */
[----:B-123-5:R-:W-:Y:S01]  /*23710*/  ENDCOLLECTIVE ;  /* 0x000000000000791b */ /* 0x02efe20003800000 */
.L_x_2308:
[----:B------:R-:W-:Y:S02]  /*23720*/  IMAD.MOV.U32 R12, RZ, RZ, R14 ;  /* 0x000000ffff0c7224 */ /* 0x000fe400078e000e */
[----:B------:R-:W-:Y:S02]  /*23730*/  IMAD.MOV.U32 R11, RZ, RZ, 0x1 ;  /* 0x00000001ff0b7424 */ /* 0x000fe400078e00ff */
[----:B------:R-:W-:-:S05]  /*23740*/  FADD.FTZ R12, R12, R251 ;  /* 0x000000fb0c0c7221 */ /* 0x000fca0000010000 */
[----:B------:R-:W-:-:S07]  /*23750*/  MOV R251, R12 ;  /* 0x0000000c00fb7202 */ /* 0x000fce0000000f00 */
[----:B------:R-:W-:Y:S05]  /*23760*/  WARPSYNC.COLLECTIVE R10, `(.L_x_2309) ;  /* 0x000000000a087348 */ /* 0x000fea0003c00000 */
[----:B------:R1:W2:Y:S02]  /*23770*/  SHFL.BFLY P0, R14, R251, R11, R8 ;  /* 0x0c00000bfb0e7389 */ /* 0x0002a40000000008 */
[----:B-12---:R-:W-:Y:S01]  /*23780*/  ENDCOLLECTIVE ;  /* 0x000000000000791b */ /* 0x006fe20003800000 */
.L_x_2309:
[----:B------:R-:W-:Y:S01]  /*23790*/  MOV R251, R249 ;  /* 0x000000f900fb7202 */ /* 0x000fe20000000f00 */
[----:B------:R-:W-:Y:S01]  /*237a0*/  IMAD.MOV.U32 R11, RZ, RZ, 0x2 ;  /* 0x00000002ff0b7424 */ /* 0x000fe200078e00ff */
[----:B------:R-:W-:-:S07]  /*237b0*/  MOV R9, R14 ;  /* 0x0000000e00097202 */ /* 0x000fce0000000f00 */
[----:B------:R-:W-:Y:S05]  /*237c0*/  WARPSYNC.COLLECTIVE R10, `(.L_x_2310) ;  /* 0x000000000a087348 */ /* 0x000fea0003c00000 */
[----:B------:R1:W2:Y:S02]  /*237d0*/  SHFL.BFLY P0, R14, R251, R11, R8 ;  /* 0x0c00000bfb0e7389 */ /* 0x0002a40000000008 */
[----:B-12---:R-:W-:Y:S01]  /*237e0*/  ENDCOLLECTIVE ;  /* 0x000000000000791b */ /* 0x006fe20003800000 */
.L_x_2310:
[----:B------:R-:W-:Y:S01]  /*237f0*/  FADD.FTZ R9, R12, R9 ;  /* 0x000000090c097221 */ /* 0x000fe20000010000 */
[----:B------:R-:W-:Y:S01]  /*23800*/  FADD.FTZ R13, R14, R249 ;  /* 0x000000f90e0d7221 */ /* 0x000fe20000010000 */
[----:B------:R-:W-:-:S04]  /*23810*/  MOV R11, 0x1 ;  /* 0x00000001000b7802 */ /* 0x000fc80000000f00 */
[----:B------:R-:W-:-:S07]  /*23820*/  MOV R251, R13 ;  /* 0x0000000d00fb7202 */ /* 0x000fce0000000f00 */
[----:B------:R-:W-:Y:S05]  /*23830*/  WARPSYNC.COLLECTIVE R10, `(.L_x_2311) ;  /* 0x000000000a087348 */ /* 0x000fea0003c00000 */
[----:B------:R1:W2:Y:S02]  /*23840*/  SHFL.BFLY P0, R14, R251, R11, R8 ;  /* 0x0c00000bfb0e7389 */ /* 0x0002a40000000008 */
[----:B-12---:R-:W-:Y:S01]  /*23850*/  ENDCOLLECTIVE ;  /* 0x000000000000791b */ /* 0x006fe20003800000 */
.L_x_2311:
[----:B------:R-:W-:Y:S05]  /*23860*/  BRA `(.L_x_2312) ;  /* 0xffffffdc00387947 */ /* 0x000fea000383ffff */
.L_x_2313:
        /* <DEDUP_REMOVED lines=9> */
.L_x_9003:


//--------------------- .text._ZN5flash24flash_fwd_splitkv_kernelI23Flash_fwd_kernel_traitsILi256ELi64ELi64ELi4ELb0ELb0EN7cutlass10bfloat16_tE19Flash_kernel_traitsILi256ELi64ELi64ELi4ES3_EELb0ELb1ELb0ELb0ELb0ELb0ELb0ELb0EEEvNS_16Flash_fwd_paramsE --------------------------
	.section	.text._ZN5flash24flash_fwd_splitkv_kernelI23Flash_fwd_kernel_traitsILi256ELi64ELi64ELi4ELb0ELb0EN7cutlass10bfloat16_tE19Flash_kernel_traitsILi256ELi64ELi64ELi4ES3_EELb0ELb1ELb0ELb0ELb0ELb0ELb0ELb0EEEvNS_16Flash_fwd_paramsE,"ax",@progbits
	.align	128
        .global         _ZN5flash24flash_fwd_splitkv_kernelI23Flash_fwd_kernel_traitsILi256ELi64ELi64ELi4ELb0ELb0EN7cutlass10bfloat16_tE19Flash_kernel_traitsILi256ELi64ELi64ELi4ES3_EELb0ELb1ELb0ELb0ELb0ELb0ELb0ELb0EEEvNS_16Flash_fwd_paramsE
        .type           _ZN5flash24flash_fwd_splitkv_kernelI23Flash_fwd_kernel_traitsILi256ELi64ELi64ELi4ELb0ELb0EN7cutlass10bfloat16_tE19Flash_kernel_traitsILi256ELi64ELi64ELi4ES3_EELb0ELb1ELb0ELb0ELb0ELb0ELb0ELb0EEEvNS_16Flash_fwd_paramsE,@function
        .size           _ZN5flash24flash_fwd_splitkv_kernelI23Flash_fwd_kernel_traitsILi256ELi64ELi64ELi4ELb0ELb0EN7cutlass10bfloat16_tE19Flash_kernel_traitsILi256ELi64ELi64ELi4ES3_EELb0ELb1ELb0ELb0ELb0ELb0ELb0ELb0EEEvNS_16Flash_fwd_paramsE,(.L_x_9046 - _ZN5flash24flash_fwd_splitkv_kernelI23Flash_fwd_kernel_traitsILi256ELi64ELi64ELi4ELb0ELb0EN7cutlass10bfloat16_tE19Flash_kernel_traitsILi256ELi64ELi64ELi4ES3_EELb0ELb1ELb0ELb0ELb0ELb0ELb0ELb0EEEvNS_16Flash_fwd_paramsE)
        .other          _ZN5flash24flash_fwd_splitkv_kernelI23Flash_fwd_kernel_traitsILi256ELi64ELi64ELi4ELb0ELb0EN7cutlass10bfloat16_tE19Flash_kernel_traitsILi256ELi64ELi64ELi4ES3_EELb0ELb1ELb0ELb0ELb0ELb0ELb0ELb0EEEvNS_16Flash_fwd_paramsE,@"STO_CUDA_ENTRY STV_DEFAULT"
_ZN5flash24flash_fwd_splitkv_kernelI23Flash_fwd_kernel_traitsILi256ELi64ELi64ELi4ELb0ELb0EN7cutlass10bfloat16_tE19Flash_kernel_traitsILi256ELi64ELi64ELi4ES3_EELb0ELb1ELb0ELb0ELb0ELb0ELb0ELb0EEEvNS_16Flash_fwd_paramsE:
.text._ZN5flash24flash_fwd_splitkv_kernelI23Flash_fwd_kernel_traitsILi256ELi64ELi64ELi4ELb0ELb0EN7cutlass10bfloat16_tE19Flash_kernel_traitsILi256ELi64ELi64ELi4ES3_EELb0ELb1ELb0ELb0ELb0ELb0ELb0ELb0EEEvNS_16Flash_fwd_paramsE:
[----:B------:R-:W1:Y:S08]  /*0000*/  LDC R1, c[0x0][0x28] ;  /* 0x00000a00ff017b82 */ /* 0x000e700000000800 */
[----:B------:R-:W2:Y:S01]  /*0010*/  S2UR UR14, SR_CTAID.Y ;  /* 0x00000000000e79c3 */ /* 0x000ea20000002600 */
[----:B------:R-:W-:Y:S01]  /*0020*/  ULDC.64 UR6, c[0x0][0x2f0] ;  /* 0x0000bc0000067ab9 */ /* 0x000fe20000000a00 */
[----:B------:R-:W-:Y:S01]  /*0030*/  ULDC.64 UR4, c[0x0][0x300] ;  /* 0x0000c00000047ab9 */ /* 0x000fe20000000a00 */
[----:B------:R-:W-:Y:S01]  /*0040*/  UISETP.NE.U32.AND UP2, UPT, UR6, URZ, UPT ;  /* 0x0000003f0600728c */ /* 0x000fe2000bf45070 */
[----:B-1----:R-:W-:Y:S01]  /*0050*/  VIADD R1, R1, 0xfffffff8 ;  /* 0xfffffff801017836 */ /* 0x002fe20000000000 */
[----:B------:R-:W-:-:S02]  /*0060*/  UISETP.NE.U32.AND UP1, UPT, UR4, URZ, UPT ;  /* 0x0000003f0400728c */ /* 0x000fc4000bf25070 */
[----:B------:R-:W-:Y:S02]  /*0070*/  UISETP.NE.AND.EX UP2, UPT, UR7, URZ, UPT, UP2 ;  /* 0x0000003f0700728c */ /* 0x000fe4000bf45320 */
[----:B------:R-:W-:Y:S01]  /*0080*/  UISETP.NE.AND.EX UP1, UPT, UR5, URZ, UPT, UP1 ;  /* 0x0000003f0500728c */ /* 0x000fe2000bf25310 */
[----:B------:R-:W-:Y:S01]  /*0090*/  ULDC.64 UR8, c[0x0][0x2f0] ;  /* 0x0000bc0000087ab9 */ /* 0x000fe20000000a00 */
[----:B------:R-:W-:Y:S02]  /*00a0*/  ULDC.64 UR26, c[0x0][0x208] ;  /* 0x00008200001a7ab9 */ /* 0x000fe40000000a00 */
[----:B------:R-:W-:Y:S01]  /*00b0*/  PLOP3.LUT P2, PT, PT, PT, UP2, 0x80, 0x0 ;  /* 0x000000000000781c */ /* 0x000fe20003f4f028 */
[----:B------:R-:W-:Y:S01]  /*00c0*/  ULDC.U8 UR6, c[0x0][0x3c2] ;  /* 0x0000f08000067ab9 */ /* 0x000fe20000000000 */
[----:B------:R-:W-:Y:S01]  /*00d0*/  PLOP3.LUT P0, PT, PT, PT, UP1, 0x80, 0x0 ;  /* 0x000000000000781c */ /* 0x000fe20003f0f018 */
[----:B------:R-:W-:Y:S01]  /*00e0*/  ULDC.64 UR4, c[0x0][0x2f8] ;  /* 0x0000be0000047ab9 */ /* 0x000fe20000000a00 */
[----:B------:R-:W-:-:S02]  /*00f0*/  UISETP.NE.AND UP3, UPT, UR6, URZ, UPT ;  /* 0x0000003f0600728c */ /* 0x000fc4000bf65270 */
[----:B------:R-:W-:Y:S01]  /*0100*/  UISETP.EQ.U32.AND UP0, UPT, UR4, URZ, UPT ;  /* 0x0000003f0400728c */ /* 0x000fe2000bf02070 */
[----:B------:R-:W-:-:S03]  /*0110*/  ULDC.64 UR6, c[0x0][0x2f8] ;  /* 0x0000be0000067ab9 */ /* 0x000fc60000000a00 */
[----:B------:R-:W-:Y:S02]  /*0120*/  UISETP.EQ.OR.EX UP0, UPT, UR5, URZ, !UP3, UP0 ;  /* 0x0000003f0500728c */ /* 0x000fe4000df02700 */
[----:B--2---:R-:W-:-:S06]  /*0130*/  UIMAD.WIDE UR8, UR14, 0x4, UR8 ;  /* 0x000000040e0878a5 */ /* 0x004fcc000f8e0208 */
[----:B------:R-:W-:Y:S02]  /*0140*/  IMAD.U32 R2, RZ, RZ, UR8 ;  /* 0x00000008ff027e24 */ /* 0x000fe4000f8e00ff */
[----:B------:R-:W-:Y:S01]  /*0150*/  IMAD.U32 R3, RZ, RZ, UR9 ;  /* 0x00000009ff037e24 */ /* 0x000fe2000f8e00ff */
[----:B------:R-:W-:Y:S02]  /*0160*/  @UP1 ULDC.64 UR8, c[0x0][0x300] ;  /* 0x0000c00000081ab9 */ /* 0x000fe40000000a00 */
[----:B------:R-:W-:Y:S02]  /*0170*/  @UP1 UIMAD.WIDE UR8, UR14, 0x4, UR8 ;  /* 0x000000040e0818a5 */ /* 0x000fe4000f8e0208 */
[----:B------:R-:W2:Y:S04]  /*0180*/  @P2 LDG.E R4, desc[UR26][R2.64] ;  /* 0x0000001a02042981 */ /* 0x000ea8000c1e1900 */
[----:B------:R1:W3:Y:S01]  /*0190*/  @P2 LDG.E R0, desc[UR26][R2.64+0x4] ;  /* 0x0000041a02002981 */ /* 0x0002e2000c1e1900 */
[----:B------:R-:W-:Y:S01]  /*01a0*/  PLOP3.LUT P1, PT, PT, PT, UP0, 0x80, 0x0 ;  /* 0x000000000000781c */ /* 0x000fe20003f2f008 */
[----:B------:R-:W-:-:S06]  /*01b0*/  UIMAD.WIDE UR6, UR14, 0x4, UR6 ;  /* 0x000000040e0678a5 */ /* 0x000fcc000f8e0206 */
[----:B------:R-:W-:Y:S02]  /*01c0*/  IMAD.U32 R6, RZ, RZ, UR6 ;  /* 0x00000006ff067e24 */ /* 0x000fe4000f8e00ff */
[----:B------:R-:W-:Y:S02]  /*01d0*/  IMAD.U32 R7, RZ, RZ, UR7 ;  /* 0x00000007ff077e24 */ /* 0x000fe4000f8e00ff */
[----:B-1----:R-:W-:Y:S02]  /*01e0*/  IMAD.U32 R2, RZ, RZ, UR8 ;  /* 0x00000008ff027e24 */ /* 0x002fe4000f8e00ff */
[----:B------:R-:W-:-:S05]  /*01f0*/  IMAD.U32 R3, RZ, RZ, UR9 ;  /* 0x00000009ff037e24 */ /* 0x000fca000f8e00ff */
[----:B------:R-:W4:Y:S04]  /*0200*/  @P0 LDG.E R2, desc[UR26][R2.64] ;  /* 0x0000001a02020981 */ /* 0x000f28000c1e1900 */
[----:B------:R-:W5:Y:S01]  /*0210*/  @!P1 LDG.E R3, desc[UR26][R6.64] ;  /* 0x0000001a06039981 */ /* 0x000f62000c1e1900 */
[----:B------:R-:W-:Y:S01]  /*0220*/  UMOV UR13, 0xffffffff ;  /* 0xffffffff000d7882 */ /* 0x000fe20000000000 */
[----:B------:R-:W-:Y:S01]  /*0230*/  UMOV UR25, URZ ;  /* 0x0000003f00197c82 */ /* 0x000fe20008000000 */
[----:B------:R-:W-:Y:S01]  /*0240*/  UMOV UR28, 0xffffffff ;  /* 0xffffffff001c7882 */ /* 0x000fe20000000000 */
[----:B------:R-:W1:Y:S08]  /*0250*/  S2UR UR21, SR_CTAID.X ;  /* 0x00000000001579c3 */ /* 0x000e700000002500 */
[----:B------:R-:W1:Y:S01]  /*0260*/  S2UR UR16, SR_CTAID.Z ;  /* 0x00000000001079c3 */ /* 0x000e620000002700 */
[----:B--2---:R-:W-:-:S02]  /*0270*/  @P2 R2UR UR13, R4 ;  /* 0x00000000040d22ca */ /* 0x004fc400000e0000 */
[----:B---3--:R-:W-:-:S13]  /*0280*/  @P2 R2UR UR15, R0 ;  /* 0x00000000000f22ca */ /* 0x008fda00000e0000 */
[----:B------:R-:W-:-:S07]  /*0290*/  @UP2 UIADD3 UR15, UR15, -UR13, URZ ;  /* 0x8000000d0f0f2290 */ /* 0x000fce000fffe03f */
[----:B------:R-:W-:Y:S01]  /*02a0*/  @!UP2 ULDC UR15, c[0x0][0x2c4] ;  /* 0x0000b100000faab9 */ /* 0x000fe20000000800 */
[----:B----4-:R-:W-:Y:S02]  /*02b0*/  @P0 R2UR UR25, R2 ;  /* 0x00000000021902ca */ /* 0x010fe400000e0000 */
[----:B------:R-:W-:-:S04]  /*02c0*/  ISETP.NE.U32.AND P0, PT, RZ, UR4, PT ;  /* 0x00000004ff007c0c */ /* 0x000fc8000bf05070 */
[----:B------:R-:W-:Y:S02]  /*02d0*/  ISETP.NE.AND.EX P0, PT, RZ, UR5, PT, P0 ;  /* 0x00000005ff007c0c */ /* 0x000fe4000bf05300 */
[----:B-----5:R-:W-:-:S11]  /*02e0*/  @!P1 R2UR UR28, R3 ;  /* 0x00000000031c92ca */ /* 0x020fd600000e0000 */
[----:B-1----:R-:W-:Y:S05]  /*02f0*/  @!P0 BRA `(.L_x_2314) ;  /* 0x00000000001c8947 */ /* 0x002fea0003800000 */
[----:B------:R-:W-:-:S13]  /*0300*/  PLOP3.LUT P0, PT, PT, PT, UP3, 0x80, 0x0 ;  /* 0x000000000000781c */ /* 0x000fda0003f0f038 */
[----:B------:R-:W2:Y:S04]  /*0310*/  @P0 LDG.E R0, desc[UR26][R6.64+0x4] ;  /* 0x0000041a06000981 */ /* 0x000ea8000c1e1900 */
[----:B------:R-:W3:Y:S01]  /*0320*/  @!P0 LDG.E R6, desc[UR26][R6.64] ;  /* 0x0000001a06068981 */ /* 0x000ee2000c1e1900 */
[----:B--2---:R-:W-:-:S13]  /*0330*/  @P0 R2UR UR6, R0 ;  /* 0x00000000000602ca */ /* 0x004fda00000e0000 */
[----:B------:R-:W-:-:S07]  /*0340*/  @UP3 UIADD3 UR6, UR6, -UR28, URZ ;  /* 0x8000001c06063290 */ /* 0x000fce000fffe03f */
[----:B---3--:R-:W-:Y:S01]  /*0350*/  @!P0 R2UR UR6, R6 ;  /* 0x00000000060682ca */ /* 0x008fe200000e0000 */
[----:B------:R-:W-:-:S14]  /*0360*/  BRA `(.L_x_2315) ;  /* 0x0000000000047947 */ /* 0x000fdc0003800000 */
.L_x_2314:
[----:B------:R-:W-:Y:S01]  /*0370*/  ULDC UR6, c[0x0][0x2c8] ;  /* 0x0000b20000067ab9 */ /* 0x000fe20000000800 */
.L_x_2315:
        /* <DEDUP_REMOVED lines=12> */
[----:B------:R-:W-:-:S04]  /*0440*/  @!UP2 UISETP.NE.U32.AND UP0, UPT, UR4, URZ, UPT ;  /* 0x0000003f0400a28c */ /* 0x000fc8000bf05070 */
[----:B------:R-:W-:-:S03]  /*0450*/  @!UP2 UISETP.NE.AND.EX UP0, UPT, UR5, URZ, UPT, UP0 ;  /* 0x0000003f0500a28c */ /* 0x000fc6000bf05300 */
[----:B------:R-:W-:Y:S02]  /*0460*/  @!UP2 ULDC UR5, c[0x0][0x2cc] ;  /* 0x0000b3000005aab9 */ /* 0x000fe40000000800 */
[----:B------:R-:W-:Y:S01]  /*0470*/  @!UP2 USEL UR5, UR5, URZ, UP0 ;  /* 0x0000003f0505a287 */ /* 0x000fe20008000000 */
[----:B--2---:R-:W-:Y:S02]  /*0480*/  @P0 R2UR UR24, R0 ;  /* 0x00000000001802ca */ /* 0x004fe400000e0000 */
[----:B------:R-:W-:-:S11]  /*0490*/  PLOP3.LUT P0, PT, PT, PT, UP1, 0x80, 0x0 ;  /* 0x000000000000781c */ /* 0x000fd60003f0f018 */
[----:B------:R-:W-:Y:S02]  /*04a0*/  @UP2 UIADD3 UR24, UR24, -UR25, URZ ;  /* 0x8000001918182290 */ /* 0x000fe4000fffe03f */
[----:B------:R-:W-:Y:S10]  /*04b0*/  @!P0 EXIT ;  /* 0x000000000000894d */ /* 0x000ff40003800000 */
[----:B------:R-:W-:Y:S01]  /*04c0*/  UIADD3 UR4, -UR15, 0x7f, UR21 ;  /* 0x0000007f0f047890 */ /* 0x000fe2000fffe115 */
[----:B------:R-:W1:Y:S01]  /*04d0*/  S2R R5, SR_TID.X ;  /* 0x0000000000057919 */ /* 0x000e620000002100 */
[----:B------:R-:W-:Y:S01]  /*04e0*/  @!UP2 UIADD3 UR24, UR5, UR6, -UR25 ;  /* 0x000000060518a290 */ /* 0x000fe2000fffe819 */
[----:B------:R-:W-:Y:S01]  /*04f0*/  ULDC UR19, c[0x0][0x398] ;  /* 0x0000e60000137ab9 */ /* 0x000fe20000000800 */
[----:B------:R-:W-:Y:S02]  /*0500*/  ULDC UR9, c[0x0][0x2c8] ;  /* 0x0000b20000097ab9 */ /* 0x000fe40000000800 */
[----:B------:R-:W-:Y:S02]  /*0510*/  UIADD3 UR6, UR4, UR19, UR24 ;  /* 0x0000001304067290 */ /* 0x000fe4000fffe018 */
[----:B------:R-:W-:Y:S02]  /*0520*/  UIADD3 UR8, UR24, 0x3f, URZ ;  /* 0x0000003f18087890 */ /* 0x000fe4000fffe03f */
[----:B------:R-:W-:-:S02]  /*0530*/  USHF.R.S32.HI UR5, URZ, 0x1f, UR6 ;  /* 0x0000001f3f057899 */ /* 0x000fc40008011406 */
[----:B------:R-:W-:Y:S02]  /*0540*/  USHF.R.S32.HI UR7, URZ, 0x1f, UR8 ;  /* 0x0000001f3f077899 */ /* 0x000fe40008011408 */
[----:B------:R-:W-:Y:S02]  /*0550*/  UIADD3 UR9, UR9, 0x3f, URZ ;  /* 0x0000003f09097890 */ /* 0x000fe4000fffe03f */
[----:B------:R-:W-:Y:S02]  /*0560*/  ULEA.HI UR5, UR5, UR6, URZ, 0x6 ;  /* 0x0000000605057291 */ /* 0x000fe4000f8f303f */
[----:B------:R-:W-:Y:S02]  /*0570*/  ULEA.HI UR7, UR7, UR8, URZ, 0x6 ;  /* 0x0000000807077291 */ /* 0x000fe4000f8f303f */
[----:B------:R-:W-:Y:S02]  /*0580*/  USHF.R.S32.HI UR4, URZ, 0x1f, UR9 ;  /* 0x0000001f3f047899 */ /* 0x000fe40008011409 */
[----:B------:R-:W-:-:S02]  /*0590*/  UIADD3 UR6, UR24, UR21, -UR15 ;  /* 0x0000001518067290 */ /* 0x000fc4000fffe80f */
[----:B------:R-:W-:Y:S02]  /*05a0*/  USHF.R.S32.HI UR5, URZ, 0x6, UR5 ;  /* 0x000000063f057899 */ /* 0x000fe40008011405 */
[----:B------:R-:W-:Y:S02]  /*05b0*/  USHF.R.S32.HI UR7, URZ, 0x6, UR7 ;  /* 0x000000063f077899 */ /* 0x000fe40008011407 */
[----:B------:R-:W-:Y:S01]  /*05c0*/  ULEA.HI UR4, UR4, UR9, URZ, 0x6 ;  /* 0x0000000904047291 */ /* 0x000fe2000f8f303f */
[----:B------:R-:W-:Y:S01]  /*05d0*/  ULDC UR20, c[0x0][0x394] ;  /* 0x0000e50000147ab9 */ /* 0x000fe20000000800 */
[----:B------:R-:W-:Y:S01]  /*05e0*/  IMAD.U32 R2, RZ, RZ, UR5 ;  /* 0x00000005ff027e24 */ /* 0x000fe2000f8e00ff */
[----:B------:R-:W-:Y:S01]  /*05f0*/  UIADD3 UR6, UR6, -UR20, URZ ;  /* 0x8000001406067290 */ /* 0x000fe2000fffe03f */
[----:B------:R-:W-:Y:S01]  /*0600*/  IMAD.U32 R0, RZ, RZ, UR7 ;  /* 0x00000007ff007e24 */ /* 0x000fe2000f8e00ff */
[----:B------:R-:W-:Y:S02]  /*0610*/  USHF.R.S32.HI UR4, URZ, 0x6, UR4 ;  /* 0x000000063f047899 */ /* 0x000fe40008011404 */
[----:B------:R-:W-:-:S04]  /*0620*/  USHF.R.S32.HI UR5, URZ, 0x1f, UR6 ;  /* 0x0000001f3f057899 */ /* 0x000fc80008011406 */
[----:B------:R-:W-:Y:S01]  /*0630*/  VIMNMX3 R0, R0, UR4, R2, PT ;  /* 0x0000000400007c0f */ /* 0x000fe2000b800102 */
[----:B------:R-:W-:-:S03]  /*0640*/  ULEA.HI UR5, UR5, UR6, URZ, 0x6 ;  /* 0x0000000605057291 */ /* 0x000fc6000f8f303f */
[----:B------:R-:W-:Y:S01]  /*0650*/  R2UR UR18, R0 ;  /* 0x00000000001272ca */ /* 0x000fe200000e0000 */
[----:B------:R-:W-:-:S04]  /*0660*/  USHF.R.S32.HI UR12, URZ, 0x6, UR5 ;  /* 0x000000063f0c7899 */ /* 0x000fc80008011405 */
[----:B------:R-:W-:-:S04]  /*0670*/  UISETP.LT.AND UP0, UPT, URZ, UR12, UPT ;  /* 0x0000000c3f00728c */ /* 0x000fc8000bf01270 */
[----:B------:R-:W-:-:S04]  /*0680*/  USEL UR12, URZ, UR12, !UP0 ;  /* 0x0000000c3f0c7287 */ /* 0x000fc8000c000000 */
[----:B------:R-:W-:-:S06]  /*0690*/  UISETP.GE.AND UP0, UPT, UR12, UR18, UPT ;  /* 0x000000120c00728c */ /* 0x000fcc000bf06270 */
[----:B------:R-:W-:-:S13]  /*06a0*/  PLOP3.LUT P0, PT, PT, PT, UP0, 0x80, 0x0 ;  /* 0x000000000000781c */ /* 0x000fda0003f0f008 */
[----:B-1----:R-:W-:Y:S05]  /*06b0*/  @!P0 BRA `(.L_x_2316) ;  /* 0x0000000800788947 */ /* 0x002fea0003800000 */
[----:B------:R-:W-:Y:S01]  /*06c0*/  SHF.R.S32.HI R10, RZ, 0x1f, R5 ;  /* 0x0000001fff0a7819 */ /* 0x000fe20000011405 */
[----:B------:R-:W-:Y:S01]  /*06d0*/  UISETP.NE.AND UP0, UPT, UR13, -0x1, UPT ;  /* 0xffffffff0d00788c */ /* 0x000fe2000bf05270 */
[----:B------:R-:W-:Y:S01]  /*06e0*/  BSSY B0, `(.L_x_2317) ;  /* 0x0000040000007945 */ /* 0x000fe20003800000 */
[----:B------:R-:W-:Y:S01]  /*06f0*/  USHF.R.S32.HI UR8, URZ, 0x1f, UR21 ;  /* 0x0000001f3f087899 */ /* 0x000fe20008011415 */
[----:B------:R-:W-:Y:S01]  /*0700*/  LEA.HI R10, R10, R5, RZ, 0x3 ;  /* 0x000000050a0a7211 */ /* 0x000fe200078f18ff */
[----:B------:R-:W-:Y:S01]  /*0710*/  ULDC.64 UR6, c[0x0][0x298] ;  /* 0x0000a60000067ab9 */ /* 0x000fe20000000a00 */
[----:B------:R-:W-:Y:S02]  /*0720*/  UIADD3 UR15, -UR21, UR15, URZ ;  /* 0x0000000f150f7290 */ /* 0x000fe4000fffe13f */
[----:B------:R-:W-:Y:S01]  /*0730*/  LOP3.LUT R0, R10, 0xfffffff8, RZ, 0xc0, !PT ;  /* 0xfffffff80a007812 */ /* 0x000fe200078ec0ff */
[----:B------:R-:W-:Y:S01]  /*0740*/  UIMAD UR8, UR8, UR6, URZ ;  /* 0x00000006080872a4 */ /* 0x000fe2000f8e023f */
[----:B------:R-:W-:-:S02]  /*0750*/  SHF.R.S32.HI R10, RZ, 0x3, R10 ;  /* 0x00000003ff0a7819 */ /* 0x000fc4000001140a */
[----:B------:R-:W-:Y:S01]  /*0760*/  @!UP0 USHF.R.S32.HI UR9, URZ, 0x1f, UR14 ;  /* 0x0000001f3f098899 */ /* 0x000fe2000801140e */
[----:B------:R-:W-:Y:S01]  /*0770*/  IMAD.IADD R5, R5, 0x1, -R0 ;  /* 0x0000000105057824 */ /* 0x000fe200078e0a00 */
[----:B------:R-:W-:Y:S01]  /*0780*/  @!UP0 ULDC.64 UR4, c[0x0][0x290] ;  /* 0x0000a40000048ab9 */ /* 0x000fe20000000a00 */
[----:B------:R-:W-:Y:S01]  /*0790*/  @UP0 UIMAD.WIDE.U32 UR10, UR13, UR6, URZ ;  /* 0x000000060d0a02a5 */ /* 0x000fe2000f8e003f */
[----:B------:R-:W-:Y:S01]  /*07a0*/  IMAD.U32 R0, RZ, RZ, UR6 ;  /* 0x00000006ff007e24 */ /* 0x000fe2000f8e00ff */
[----:B------:R-:W-:Y:S01]  /*07b0*/  @!UP0 UIMAD UR9, UR9, UR4, URZ ;  /* 0x00000004090982a4 */ /* 0x000fe2000f8e023f */
[C---:B------:R-:W-:Y:S01]  /*07c0*/  IMAD.SHL.U32 R18, R5.reuse, 0x8, RZ ;  /* 0x0000000805127824 */ /* 0x040fe200078e00ff */
[----:B------:R-:W-:Y:S01]  /*07d0*/  @!UP0 UIMAD.WIDE.U32 UR18, UR14, UR4, URZ ;  /* 0x000000040e1282a5 */ /* 0x000fe2000f8e003f */
[C---:B------:R-:W-:Y:S01]  /*07e0*/  ISETP.GE.AND P1, PT, R10.reuse, UR15, PT ;  /* 0x0000000f0a007c0c */ /* 0x040fe2000bf26270 */
[----:B------:R-:W-:Y:S01]  /*07f0*/  UIMAD UR8, UR21, UR7, UR8 ;  /* 0x00000007150872a4 */ /* 0x000fe2000f8e0208 */
[----:B------:R-:W-:Y:S01]  /*0800*/  IADD3 R6, R10, 0x10, RZ ;  /* 0x000000100a067810 */ /* 0x000fe20007ffe0ff */
[----:B------:R-:W-:Y:S01]  /*0810*/  @!UP0 UIMAD UR5, UR14, UR5, UR9 ;  /* 0x000000050e0582a4 */ /* 0x000fe2000f8e0209 */
[--C-:B------:R-:W-:Y:S01]  /*0820*/  SHF.R.S32.HI R19, RZ, 0x1f, R18.reuse ;  /* 0x0000001fff137819 */ /* 0x100fe20000011412 */
[----:B------:R-:W-:Y:S01]  /*0830*/  @UP0 UIMAD UR13, UR13, UR7, UR11 ;  /* 0x000000070d0d02a4 */ /* 0x000fe2000f8e020b */
[----:B------:R-:W-:Y:S01]  /*0840*/  ISETP.NE.AND P6, PT, R5, RZ, PT ;  /* 0x000000ff0500720c */ /* 0x000fe20003fc5270 */
[----:B------:R-:W-:Y:S01]  /*0850*/  @!UP0 UMOV UR10, UR18 ;  /* 0x00000012000a8c82 */ /* 0x000fe20008000000 */
[----:B------:R-:W-:Y:S01]  /*0860*/  @!UP0 UIADD3 UR13, UR19, UR5, URZ ;  /* 0x00000005130d8290 */ /* 0x000fe2000fffe03f */
[----:B------:R-:W-:Y:S01]  /*0870*/  IMAD.WIDE.U32 R2, R0, UR21, R18 ;  /* 0x0000001500027c25 */ /* 0x000fe2000f8e0012 */
[----:B------:R-:W-:Y:S01]  /*0880*/  IADD3 R7, R18, 0xc0, RZ ;  /* 0x000000c012077810 */ /* 0x000fe20007ffe0ff */
[----:B------:R-:W-:-:S02]  /*0890*/  ULDC.64 UR4, c[0x0][0x2a0] ;  /* 0x0000a80000047ab9 */ /* 0x000fc40000000a00 */
[----:B------:R-:W-:Y:S01]  /*08a0*/  IMAD.U32 R0, RZ, RZ, UR8 ;  /* 0x00000008ff007e24 */ /* 0x000fe2000f8e00ff */
[----:B------:R-:W-:Y:S01]  /*08b0*/  USHF.R.S32.HI UR8, URZ, 0x1f, UR16 ;  /* 0x0000001f3f087899 */ /* 0x000fe20008011410 */
[----:B------:R-:W-:Y:S01]  /*08c0*/  IADD3 R2, P0, R2, UR10, RZ ;  /* 0x0000000a02027c10 */ /* 0x000fe2000ff1e0ff */
[----:B------:R-:W-:Y:S02]  /*08d0*/  IMAD.U32 R12, RZ, RZ, UR4 ;  /* 0x00000004ff0c7e24 */ /* 0x000fe4000f8e00ff */
[----:B------:R-:W-:Y:S01]  /*08e0*/  UIMAD UR8, UR8, UR4, URZ ;  /* 0x00000004080872a4 */ /* 0x000fe2000f8e023f */
[----:B------:R-:W-:Y:S01]  /*08f0*/  IADD3.X R3, R3, UR13, R0, P0, !PT ;  /* 0x0000000d03037c10 */ /* 0x000fe200087fe400 */
[----:B------:R-:W-:Y:S01]  /*0900*/  VIADD R5, R10, 0x20 ;  /* 0x000000200a057836 */ /* 0x000fe20000000000 */
[----:B------:R-:W-:Y:S01]  /*0910*/  ULDC UR4, c[0x0][0x270] ;  /* 0x00009c0000047ab9 */ /* 0x000fe20000000800 */
[----:B------:R-:W-:Y:S01]  /*0920*/  UIMAD UR5, UR16, UR5, UR8 ;  /* 0x00000005100572a4 */ /* 0x000fe2000f8e0208 */
[----:B------:R-:W-:Y:S01]  /*0930*/  ISETP.GE.AND P0, PT, R6, UR15, PT ;  /* 0x0000000f06007c0c */ /* 0x000fe2000bf06270 */
[----:B------:R-:W-:Y:S01]  /*0940*/  IMAD.WIDE.U32 R12, R12, UR16, R2 ;  /* 0x000000100c0c7c25 */ /* 0x000fe2000f8e0002 */
[----:B------:R-:W-:Y:S01]  /*0950*/  UIMAD UR14, UR14, UR4, UR16 ;  /* 0x000000040e0e72a4 */ /* 0x000fe2000f8e0210 */
[----:B------:R-:W-:-:S02]  /*0960*/  SHF.R.S32.HI R3, RZ, 0x1f, R10 ;  /* 0x0000001fff037819 */ /* 0x000fc4000001140a */
[----:B------:R-:W-:Y:S01]  /*0970*/  ULDC UR4, c[0x0][0x2c4] ;  /* 0x0000b10000047ab9 */ /* 0x000fe20000000800 */
[----:B------:R-:W-:Y:S01]  /*0980*/  VIADD R17, R13, UR5 ;  /* 0x000000050d117c36 */ /* 0x000fe20008000000 */
[----:B------:R-:W-:Y:S01]  /*0990*/  UIMAD UR21, UR14, UR4, UR21 ;  /* 0x000000040e1572a4 */ /* 0x000fe2000f8e0215 */
[C---:B------:R-:W-:Y:S02]  /*09a0*/  VIADD R9, R18.reuse, 0x40 ;  /* 0x0000004012097836 */ /* 0x040fe40000000000 */
[----:B------:R-:W-:Y:S01]  /*09b0*/  VIADD R8, R18, 0x80 ;  /* 0x0000008012087836 */ /* 0x000fe20000000000 */
[----:B------:R-:W-:Y:S08]  /*09c0*/  @P1 BRA `(.L_x_2318) ;  /* 0x0000000000441947 */ /* 0x000ff00003800000 */
        /* <DEDUP_REMOVED lines=17> */
.L_x_2318:
[----:B------:R-:W-:Y:S05]  /*0ae0*/  BSYNC B0 ;  /* 0x0000000000007941 */ /* 0x000fea0003800000 */
.L_x_2317:
        /* <DEDUP_REMOVED lines=24> */
.L_x_2320:
[----:B------:R-:W-:Y:S05]  /*0c70*/  BSYNC B0 ;  /* 0x0000000000007941 */ /* 0x000fea0003800000 */
.L_x_2319:
        /* <DEDUP_REMOVED lines=23> */
.L_x_2322:
[----:B------:R-:W-:Y:S05]  /*0df0*/  BSYNC B0 ;  /* 0x0000000000007941 */ /* 0x000fea0003800000 */
.L_x_2321:
        /* <DEDUP_REMOVED lines=22> */
.L_x_2324:
[----:B------:R-:W-:Y:S05]  /*0f60*/  BSYNC B0 ;  /* 0x0000000000007941 */ /* 0x000fea0003800000 */
.L_x_2323:
[C---:B------:R-:W-:Y:S01]  /*0f70*/  ISETP.GE.OR P2, PT, R10.reuse, UR15, P6 ;  /* 0x0000000f0a007c0c */ /* 0x040fe2000b746670 */
[----:B------:R-:W-:Y:S01]  /*0f80*/  IMAD.U32 R0, RZ, RZ, UR21 ;  /* 0x00000015ff007e24 */ /* 0x000fe2000f8e00ff */
[----:B------:R-:W-:Y:S01]  /*0f90*/  ISETP.GE.OR P1, PT, R5, UR15, P6 ;  /* 0x0000000f05007c0c */ /* 0x000fe2000b726670 */
[----:B------:R-:W-:Y:S01]  /*0fa0*/  ULDC.64 UR4, c[0x0][0x2b0] ;  /* 0x0000ac0000047ab9 */ /* 0x000fe20000000a00 */
[----:B------:R-:W-:Y:S01]  /*0fb0*/  IADD3 R10, P0, R10, UR21, RZ ;  /* 0x000000150a0a7c10 */ /* 0x000fe2000ff1e0ff */
[----:B------:R-:W-:Y:S01]  /*0fc0*/  @!P5 IMAD.MOV.U32 R2, RZ, RZ, 0x7f800000 ;  /* 0x7f800000ff02d424 */ /* 0x000fe200078e00ff */
[----:B------:R-:W-:Y:S02]  /*0fd0*/  ISETP.GE.OR P6, PT, R4, UR15, P6 ;  /* 0x0000000f04007c0c */ /* 0x000fe4000b7c6670 */
[----:B------:R-:W-:Y:S02]  /*0fe0*/  LEA.HI.X.SX32 R3, R0, R3, 0x1, P0 ;  /* 0x0000000300037211 */ /* 0x000fe400000f0eff */
        /* <DEDUP_REMOVED lines=11> */
.L_x_2316:
[----:B------:R-:W-:Y:S01]  /*10a0*/  ULDC.64 UR4, c[0x0][0x368] ;  /* 0x0000da0000047ab9 */ /* 0x000fe20000000a00 */
[----:B------:R-:W-:Y:S01]  /*10b0*/  ULDC.64 UR6, c[0x0][0x370] ;  /* 0x0000dc0000067ab9 */ /* 0x000fe20000000a00 */
[----:B------:R-:W-:-:S04]  /*10c0*/  UISETP.NE.U32.AND UP0, UPT, UR4, URZ, UPT ;  /* 0x0000003f0400728c */ /* 0x000fc8000bf05070 */
[----:B------:R-:W-:-:S06]  /*10d0*/  UISETP.NE.AND.EX UP0, UPT, UR5, URZ, UPT, UP0 ;  /* 0x0000003f0500728c */ /* 0x000fcc000bf05300 */
[----:B------:R-:W-:-:S05]  /*10e0*/  PLOP3.LUT P0, PT, PT, PT, UP0, 0x80, 0x0 ;  /* 0x000000000000781c */ /* 0x000fca0003f0f008 */
[----:B------:R-:W-:Y:S02]  /*10f0*/  @UP0 ULDC.64 UR4, c[0x0][0x368] ;  /* 0x0000da0000040ab9 */ /* 0x000fe40000000a00 */
[----:B------:R-:W-:-:S06]  /*1100*/  @UP0 UIMAD.WIDE UR4, UR14, 0x4, UR4 ;  /* 0x000000040e0408a5 */ /* 0x000fcc000f8e0204 */
[----:B------:R-:W-:Y:S02]  /*1110*/  IMAD.U32 R2, RZ, RZ, UR4 ;  /* 0x00000004ff027e24 */ /* 0x000fe4000f8e00ff */
[----:B------:R-:W-:-:S05]  /*1120*/  IMAD.U32 R3, RZ, RZ, UR5 ;  /* 0x00000005ff037e24 */ /* 0x000fca000f8e00ff */
[----:B------:R-:W2:Y:S01]  /*1130*/  @P0 LDG.E R2, desc[UR26][R2.64] ;  /* 0x0000001a02020981 */ /* 0x000ea2000c1e1900 */
[----:B------:R-:W-:Y:S01]  /*1140*/  ISETP.NE.U32.AND P1, PT, RZ, UR6, PT ;  /* 0x00000006ff007c0c */ /* 0x000fe2000bf25070 */
[----:B------:R-:W-:Y:S01]  /*1150*/  UMOV UR17, UR14 ;  /* 0x0000000e00117c82 */ /* 0x000fe20008000000 */
[----:B------:R-:W-:Y:S01]  /*1160*/  UMOV UR22, URZ ;  /* 0x0000003f00167c82 */ /* 0x000fe20008000000 */
[----:B------:R-:W-:Y:S01]  /*1170*/  UMOV UR23, URZ ;  /* 0x0000003f00177c82 */ /* 0x000fe20008000000 */
[----:B------:R-:W-:Y:S01]  /*1180*/  ISETP.NE.AND.EX P1, PT, RZ, UR7, PT, P1 ;  /* 0x00000007ff007c0c */ /* 0x000fe2000bf25310 */
[----:B------:R-:W-:Y:S01]  /*1190*/  UPLOP3.LUT UP6, UPT, UPT, UPT, UPT, 0x40, 0x0 ;  /* 0x000000000000789c */ /* 0x000fe20003fce870 */
[----:B--2---:R-:W-:-:S11]  /*11a0*/  @P0 R2UR UR17, R2 ;  /* 0x00000000021102ca */ /* 0x004fd600000e0000 */
[----:B------:R-:W-:Y:S05]  /*11b0*/  @!P1 BRA `(.L_x_2325) ;  /* 0x00000000002c9947 */ /* 0x000fea0003800000 */
[----:B------:R-:W-:Y:S01]  /*11c0*/  USHF.R.S32.HI UR8, URZ, 0x1f, UR14 ;  /* 0x0000001f3f087899 */ /* 0x000fe2000801140e */
[----:B------:R-:W-:-:S03]  /*11d0*/  ULDC.64 UR4, c[0x0][0x378] ;  /* 0x0000de0000047ab9 */ /* 0x000fc60000000a00 */
[----:B------:R-:W-:Y:S02]  /*11e0*/  UIMAD UR8, UR8, UR4, URZ ;  /* 0x00000004080872a4 */ /* 0x000fe4000f8e023f */
[----:B------:R-:W-:Y:S02]  /*11f0*/  UIMAD.WIDE.U32 UR10, UR14, UR4, URZ ;  /* 0x000000040e0a72a5 */ /* 0x000fe4000f8e003f */
[----:B------:R-:W-:Y:S02]  /*1200*/  UIMAD UR4, UR14, UR5, UR8 ;  /* 0x000000050e0472a4 */ /* 0x000fe4000f8e0208 */
[----:B------:R-:W-:Y:S02]  /*1210*/  ULEA UR22, UP0, UR10, UR6, 0x2 ;  /* 0x000000060a167291 */ /* 0x000fe4000f80103f */
[----:B------:R-:W-:Y:S02]  /*1220*/  UIADD3 UR4, UR11, UR4, URZ ;  /* 0x000000040b047290 */ /* 0x000fe4000fffe03f */
[----:B------:R-:W-:-:S02]  /*1230*/  UISETP.NE.U32.AND UP6, UPT, UR22, URZ, UPT ;  /* 0x0000003f1600728c */ /* 0x000fc4000bfc5070 */
[----:B------:R-:W-:-:S04]  /*1240*/  USHF.L.U64.HI UR4, UR10, 0x2, UR4 ;  /* 0x000000020a047899 */ /* 0x000fc80008010204 */
[----:B------:R-:W-:-:S04]  /*1250*/  UIADD3.X UR23, UR4, UR7, URZ, UP0, !UPT ;  /* 0x0000000704177290 */ /* 0x000fc800087fe43f */
[----:B------:R-:W-:-:S11]  /*1260*/  UISETP.NE.AND.EX UP6, UPT, UR23, URZ, UPT, UP6 ;  /* 0x0000003f1700728c */ /* 0x000fd6000bfc5360 */
.L_x_2325:
[----:B------:R-:W-:-:S13]  /*1270*/  PLOP3.LUT P0, PT, PT, PT, UP6, 0x40, 0x0 ;  /* 0x000000000000781c */ /* 0x000fda0003f0e868 */
[----:B------:R-:W-:Y:S05]  /*1280*/  @P0 BRA `(.L_x_2326) ;  /* 0x0000000400780947 */ /* 0x000fea0003800000 */
[----:B------:R-:W-:Y:S01]  /*1290*/  ULDC UR10, c[0x0][0x380] ;  /* 0x0000e000000a7ab9 */ /* 0x000fe20000000800 */
[----:B------:R-:W-:Y:S01]  /*12a0*/  ULEA UR9, UR18, 0xffffffc0, 0x6 ;  /* 0xffffffc012097891 */ /* 0x000fe2000f8e303f */
[----:B------:R-:W-:Y:S01]  /*12b0*/  IMAD.U32 R0, RZ, RZ, UR10 ;  /* 0x0000000aff007e24 */ /* 0x000fe2000f8e00ff */
[----:B------:R-:W-:Y:S01]  /*12c0*/  UMOV UR28, URZ ;  /* 0x0000003f001c7c82 */ /* 0x000fe20008000000 */
[----:B------:R-:W1:Y:S03]  /*12d0*/  LDC R4, c[0x0][0x278] ;  /* 0x00009e00ff047b82 */ /* 0x000e660000000800 */
[----:B------:R-:W-:-:S04]  /*12e0*/  IABS R0, R0 ;  /* 0x0000000000007213 */ /* 0x000fc80000000000 */
[----:B------:R-:W-:-:S13]  /*12f0*/  R2UR UR6, R0 ;  /* 0x00000000000672ca */ /* 0x000fda00000e0000 */
[----:B------:R-:W2:Y:S08]  /*1300*/  I2F.RP R0, UR6 ;  /* 0x0000000600007d06 */ /* 0x000eb00008209400 */
[----:B--2---:R-:W2:Y:S02]  /*1310*/  MUFU.RCP R0, R0 ;  /* 0x0000000000007308 */ /* 0x004ea40000001000 */
[----:B--2---:R-:W-:-:S06]  /*1320*/  VIADD R0, R0, 0xffffffe ;  /* 0x0ffffffe00007836 */ /* 0x004fcc0000000000 */
[----:B------:R-:W2:Y:S02]  /*1330*/  F2I.FTZ.U32.TRUNC.NTZ R0, R0 ;  /* 0x0000000000007305 */ /* 0x000ea4000021f000 */
[----:B--2---:R-:W-:Y:S02]  /*1340*/  R2UR UR29, R0 ;  /* 0x00000000001d72ca */ /* 0x004fe400000e0000 */
[----:B------:R-:W-:-:S04]  /*1350*/  MOV R0, UR9 ;  /* 0x0000000900007c02 */ /* 0x000fc80008000f00 */
[----:B------:R-:W-:-:S04]  /*1360*/  IABS R0, R0 ;  /* 0x0000000000007213 */ /* 0x000fc80000000000 */
[----:B------:R-:W-:-:S03]  /*1370*/  R2UR UR5, R0 ;  /* 0x00000000000572ca */ /* 0x000fc600000e0000 */
[----:B------:R-:W-:-:S04]  /*1380*/  UIADD3 UR4, URZ, -UR29, URZ ;  /* 0x8000001d3f047290 */ /* 0x000fc8000fffe03f */
[----:B------:R-:W-:-:S04]  /*1390*/  UIMAD UR4, UR4, UR6, URZ ;  /* 0x00000006040472a4 */ /* 0x000fc8000f8e023f */
[----:B------:R-:W-:-:S07]  /*13a0*/  UIMAD.WIDE.U32 UR28, UR29, UR4, UR28 ;  /* 0x000000041d1c72a5 */ /* 0x000fce000f8e001c */
[----:B------:R-:W-:Y:S02]  /*13b0*/  UMOV UR7, UR29 ;  /* 0x0000001d00077c82 */ /* 0x000fe40008000000 */
[----:B------:R-:W-:-:S07]  /*13c0*/  UIMAD.WIDE.U32 UR28, UR7, UR5, URZ ;  /* 0x00000005071c72a5 */ /* 0x000fce000f8e003f */
[----:B------:R-:W-:Y:S02]  /*13d0*/  UMOV UR8, UR29 ;  /* 0x0000001d00087c82 */ /* 0x000fe40008000000 */
[----:B------:R-:W-:-:S04]  /*13e0*/  UIADD3 UR4, -UR8, URZ, URZ ;  /* 0x0000003f08047290 */ /* 0x000fc8000fffe13f */
[----:B------:R-:W-:-:S04]  /*13f0*/  UIMAD UR4, UR6, UR4, UR5 ;  /* 0x00000004060472a4 */ /* 0x000fc8000f8e0205 */
[----:B------:R-:W-:-:S11]  /*1400*/  UISETP.GT.U32.AND UP0, UPT, UR6, UR4, UPT ;  /* 0x000000040600728c */ /* 0x000fd6000bf04070 */
[----:B------:R-:W-:Y:S02]  /*1410*/  @!UP0 UIADD3 UR4, UR4, -UR6, URZ ;  /* 0x8000000604048290 */ /* 0x000fe4000fffe03f */
[----:B------:R-:W-:Y:S02]  /*1420*/  @!UP0 UIADD3 UR8, UR8, 0x1, URZ ;  /* 0x0000000108088890 */ /* 0x000fe4000fffe03f */
[----:B------:R-:W-:Y:S02]  /*1430*/  UISETP.GE.U32.AND UP1, UPT, UR4, UR6, UPT ;  /* 0x000000060400728c */ /* 0x000fe4000bf26070 */
[----:B------:R-:W-:-:S04]  /*1440*/  ULOP3.LUT UR4, UR9, UR10, URZ, 0x3c, !UPT ;  /* 0x0000000a09047292 */ /* 0x000fc8000f8e3c3f */
[----:B------:R-:W-:-:S05]  /*1450*/  UISETP.GE.AND UP0, UPT, UR4, URZ, UPT ;  /* 0x0000003f0400728c */ /* 0x000fca000bf06270 */
[----:B------:R-:W-:Y:S02]  /*1460*/  @UP1 UIADD3 UR8, UR8, 0x1, URZ ;  /* 0x0000000108081890 */ /* 0x000fe4000fffe03f */
[----:B------:R-:W-:-:S04]  /*1470*/  UISETP.NE.AND UP1, UPT, UR10, URZ, UPT ;  /* 0x0000003f0a00728c */ /* 0x000fc8000bf25270 */
[----:B------:R-:W-:-:S07]  /*1480*/  @!UP0 UIADD3 UR8, -UR8, URZ, URZ ;  /* 0x0000003f08088290 */ /* 0x000fce000fffe13f */
[----:B------:R-:W-:-:S04]  /*1490*/  @!UP1 ULOP3.LUT UR8, URZ, UR10, URZ, 0x33, !UPT ;  /* 0x0000000a3f089292 */ /* 0x000fc8000f8e333f */
[----:B------:R-:W-:-:S06]  /*14a0*/  UIMAD.WIDE UR4, UR8, 0x4, UR22 ;  /* 0x00000004080478a5 */ /* 0x000fcc000f8e0216 */
[----:B------:R-:W-:Y:S02]  /*14b0*/  IMAD.U32 R2, RZ, RZ, UR4 ;  /* 0x00000004ff027e24 */ /* 0x000fe4000f8e00ff */
[----:B------:R-:W-:Y:S01]  /*14c0*/  IMAD.U32 R3, RZ, RZ, UR5 ;  /* 0x00000005ff037e24 */ /* 0x000fe2000f8e00ff */
[----:B-1----:R-:W-:Y:S01]  /*14d0*/  IABS R6, R4 ;  /* 0x0000000400067213 */ /* 0x002fe20000000000 */
[----:B------:R-:W1:Y:S01]  /*14e0*/  S2R R0, SR_CTAID.Z ;  /* 0x0000000000007919 */ /* 0x000e620000002700 */
[----:B------:R-:W-:Y:S01]  /*14f0*/  UIADD3 UR8, -UR8, URZ, URZ ;  /* 0x0000003f08087290 */ /* 0x000fe2000fffe13f */
[----:B------:R-:W-:Y:S01]  /*1500*/  ULDC.64 UR4, c[0x0][0x230] ;  /* 0x00008c0000047ab9 */ /* 0x000fe20000000a00 */
[----:B------:R2:W3:Y:S01]  /*1510*/  LDG.E R2, desc[UR26][R2.64] ;  /* 0x0000001a02027981 */ /* 0x0004e2000c1e1900 */
[----:B------:R-:W4:Y:S01]  /*1520*/  I2F.RP R8, R6 ;  /* 0x0000000600087306 */ /* 0x000f220000209400 */
[----:B------:R-:W-:-:S04]  /*1530*/  UIMAD UR9, UR10, UR8, UR9 ;  /* 0x000000080a0972a4 */ /* 0x000fc8000f8e0209 */
[----:B------:R-:W-:-:S03]  /*1540*/  USHF.R.S32.HI UR8, URZ, 0x1f, UR9 ;  /* 0x0000001f3f087899 */ /* 0x000fc60008011409 */
[----:B----4-:R-:W4:Y:S01]  /*1550*/  MUFU.RCP R8, R8 ;  /* 0x0000000800087308 */ /* 0x010f220000001000 */
[----:B-1----:R-:W-:Y:S02]  /*1560*/  IABS R0, R0 ;  /* 0x0000000000007213 */ /* 0x002fe40000000000 */
[----:B----4-:R-:W-:-:S05]  /*1570*/  IADD3 R8, R8, 0xffffffe, RZ ;  /* 0x0ffffffe08087810 */ /* 0x010fca0007ffe0ff */
[----:B------:R-:W2:Y:S02]  /*1580*/  F2I.FTZ.U32.TRUNC.NTZ R9, R8 ;  /* 0x0000000800097305 */ /* 0x000ea4000021f000 */
[----:B--2---:R-:W-:Y:S02]  /*1590*/  IMAD.MOV R3, RZ, RZ, -R9 ;  /* 0x000000ffff037224 */ /* 0x004fe400078e0a09 */
        /* <DEDUP_REMOVED lines=12> */
[----:B------:R-:W-:-:S04]  /*1660*/  LOP3.LUT R0, R4, UR16, RZ, 0x3c, !PT ;  /* 0x0000001004007c12 */ /* 0x000fc8000f8e3cff */
[----:B------:R-:W-:-:S07]  /*1670*/  ISETP.GE.AND P0, PT, R0, RZ, PT ;  /* 0x000000ff0000720c */ /* 0x000fce0003f06270 */
[----:B------:R-:W-:-:S06]  /*1680*/  @P2 VIADD R7, R7, 0x1 ;  /* 0x0000000107072836 */ /* 0x000fcc0000000000 */
[----:B------:R-:W-:Y:S01]  /*1690*/  @!P0 IMAD.MOV R7, RZ, RZ, -R7 ;  /* 0x000000ffff078224 */ /* 0x000fe200078e0a07 */
[----:B------:R-:W-:-:S04]  /*16a0*/  @!P1 LOP3.LUT R7, RZ, R4, RZ, 0x33, !PT ;  /* 0x00000004ff079212 */ /* 0x000fc800078e33ff */
[----:B------:R-:W-:Y:S02]  /*16b0*/  SHF.R.S32.HI R12, RZ, 0x1f, R7 ;  /* 0x0000001fff0c7819 */ /* 0x000fe40000011407 */
[----:B------:R-:W-:Y:S02]  /*16c0*/  MOV R18, R7 ;  /* 0x0000000700127202 */ /* 0x000fe40000000f00 */
[----:B---3--:R-:W-:-:S13]  /*16d0*/  R2UR UR25, R2 ;  /* 0x00000000021972ca */ /* 0x008fda00000e0000 */
[----:B------:R-:W-:Y:S02]  /*16e0*/  USHF.R.S32.HI UR17, URZ, 0x1f, UR25 ;  /* 0x0000001f3f117899 */ /* 0x000fe40008011419 */
[----:B------:R-:W-:Y:S02]  /*16f0*/  UIMAD.WIDE.U32 UR6, UR25, UR4, URZ ;  /* 0x00000004190672a5 */ /* 0x000fe4000f8e003f */
[----:B------:R-:W-:-:S04]  /*1700*/  UIMAD UR11, UR17, UR4, URZ ;  /* 0x00000004110b72a4 */ /* 0x000fc8000f8e023f */
[----:B------:R-:W-:-:S03]  /*1710*/  UIMAD UR5, UR25, UR5, UR11 ;  /* 0x00000005190572a4 */ /* 0x000fc6000f8e020b */
[----:B------:R-:W-:Y:S01]  /*1720*/  ULDC.64 UR10, c[0x0][0x248] ;  /* 0x00009200000a7ab9 */ /* 0x000fe20000000a00 */
[----:B------:R-:W-:Y:S02]  /*1730*/  UIADD3 UR7, UR7, UR5, URZ ;  /* 0x0000000507077290 */ /* 0x000fe4000fffe03f */
[----:B------:R-:W-:Y:S02]  /*1740*/  UIMAD UR28, UR8, UR10, URZ ;  /* 0x0000000a081c72a4 */ /* 0x000fe4000f8e023f */
[----:B------:R-:W-:Y:S02]  /*1750*/  UIMAD.WIDE.U32 UR30, UR9, UR10, UR6 ;  /* 0x0000000a091e72a5 */ /* 0x000fe4000f8e0006 */
[----:B------:R-:W-:Y:S01]  /*1760*/  UIMAD UR28, UR9, UR11, UR28 ;  /* 0x0000000b091c72a4 */ /* 0x000fe2000f8e021c */
[----:B------:R-:W-:Y:S01]  /*1770*/  ULDC.64 UR6, c[0x0][0x260] ;  /* 0x0000980000067ab9 */ /* 0x000fe20000000a00 */
[----:B------:R-:W-:Y:S02]  /*1780*/  ULDC.64 UR4, c[0x0][0x238] ;  /* 0x00008e0000047ab9 */ /* 0x000fe40000000a00 */
[----:B------:R-:W-:Y:S01]  /*1790*/  UIADD3 UR28, UR31, UR28, URZ ;  /* 0x0000001c1f1c7290 */ /* 0x000fe2000fffe03f */
[----:B------:R-:W-:Y:S01]  /*17a0*/  MOV R2, UR30 ;  /* 0x0000001e00027c02 */ /* 0x000fe20008000f00 */
[----:B------:R-:W-:Y:S01]  /*17b0*/  IMAD.U32 R3, RZ, RZ, UR31 ;  /* 0x0000001fff037e24 */ /* 0x000fe2000f8e00ff */
[----:B------:R-:W-:Y:S01]  /*17c0*/  UIMAD UR17, UR17, UR4, URZ ;  /* 0x00000004111172a4 */ /* 0x000fe2000f8e023f */
[----:B------:R-:W-:Y:S01]  /*17d0*/  IMAD R30, R12, UR6, RZ ;  /* 0x000000060c1e7c24 */ /* 0x000fe2000f8e02ff */
[----:B------:R-:W-:Y:S01]  /*17e0*/  UIMAD.WIDE.U32 UR30, UR25, UR4, URZ ;  /* 0x00000004191e72a5 */ /* 0x000fe2000f8e003f */
[----:B------:R-:W-:Y:S01]  /*17f0*/  IMAD.U32 R3, RZ, RZ, UR28 ;  /* 0x0000001cff037e24 */ /* 0x000fe2000f8e00ff */
[----:B------:R-:W-:Y:S01]  /*1800*/  UIMAD UR5, UR25, UR5, UR17 ;  /* 0x00000005190572a4 */ /* 0x000fe2000f8e0211 */
[----:B------:R-:W-:-:S02]  /*1810*/  IMAD R30, R7, UR7, R30 ;  /* 0x00000007071e7c24 */ /* 0x000fc4000f8e021e */
[----:B------:R-:W-:Y:S01]  /*1820*/  IMAD.WIDE.U32 R2, R7, UR6, R2 ;  /* 0x0000000607027c25 */ /* 0x000fe2000f8e0002 */
[----:B------:R-:W-:-:S03]  /*1830*/  UIADD3 UR28, UR31, UR5, URZ ;  /* 0x000000051f1c7290 */ /* 0x000fc6000fffe03f */
[----:B------:R-:W-:Y:S01]  /*1840*/  IMAD.MOV.U32 R32, RZ, RZ, R2 ;  /* 0x000000ffff207224 */ /* 0x000fe200078e0002 */
[----:B------:R-:W-:Y:S01]  /*1850*/  IADD3 R30, R3, R30, RZ ;  /* 0x0000001e031e7210 */ /* 0x000fe20007ffe0ff */
[----:B------:R-:W-:Y:S07]  /*1860*/  BRA `(.L_x_2327) ;  /* 0x0000000400407947 */ /* 0x000fee0003800000 */
.L_x_2326:
        /* <DEDUP_REMOVED lines=21> */
[----:B------:R-:W-:-:S06]  /*19c0*/  IMAD.HI.U32 R2, R11, R2, R10 ;  /* 0x000000020b027227 */ /* 0x000fcc00078e000a */
[----:B------:R-:W-:Y:S02]  /*19d0*/  IMAD.HI.U32 R6, R2, R0, RZ ;  /* 0x0000000002067227 */ /* 0x000fe400078e00ff */
[----:B------:R-:W1:Y:S02]  /*19e0*/  LDC.64 R2, c[0x0][0x260] ;  /* 0x00009800ff027b82 */ /* 0x000e640000000a00 */
        /* <DEDUP_REMOVED lines=22> */
.L_x_2328:
[----:B------:R-:W-:Y:S01]  /*1b50*/  UIMAD UR4, UR8, UR10, URZ ;  /* 0x0000000a080472a4 */ /* 0x000fe2000f8e023f */
[----:B------:R-:W-:Y:S01]  /*1b60*/  @!P2 IADD3 R6, -R6, RZ, RZ ;  /* 0x000000ff0606a210 */ /* 0x000fe20007ffe1ff */
[----:B------:R-:W-:Y:S01]  /*1b70*/  UMOV UR7, UR5 ;  /* 0x0000000500077c82 */ /* 0x000fe20008000000 */
[----:B------:R-:W-:Y:S01]  /*1b80*/  @!P1 LOP3.LUT R6, RZ, R8, RZ, 0x33, !PT ;  /* 0x00000008ff069212 */ /* 0x000fe200078e33ff */
[----:B------:R-:W-:Y:S02]  /*1b90*/  UIMAD.WIDE.U32 UR6, UR10, UR9, UR6 ;  /* 0x000000090a0672a5 */ /* 0x000fe4000f8e0006 */
[----:B------:R-:W-:Y:S01]  /*1ba0*/  UIMAD UR4, UR11, UR9, UR4 ;  /* 0x000000090b0472a4 */ /* 0x000fe2000f8e0204 */
[--C-:B------:R-:W-:Y:S01]  /*1bb0*/  SHF.R.S32.HI R12, RZ, 0x1f, R6.reuse ;  /* 0x0000001fff0c7819 */ /* 0x100fe20000011406 */
[----:B------:R-:W-:Y:S01]  /*1bc0*/  @UP0 UIADD3 UR28, UR25, UR28, URZ ;  /* 0x0000001c191c0290 */ /* 0x000fe2000fffe03f */
[----:B------:R-:W-:Y:S01]  /*1bd0*/  IMAD.MOV.U32 R18, RZ, RZ, R6 ;  /* 0x000000ffff127224 */ /* 0x000fe200078e0006 */
        /* <DEDUP_REMOVED lines=8> */
[----:B------:R-:W-:-:S03]  /*1c60*/  IMAD.WIDE.U32 R8, R6, R2, R8 ;  /* 0x0000000206087225 */ /* 0x000fc600078e0008 */
[----:B------:R-:W-:Y:S01]  /*1c70*/  @UP0 UIMAD UR28, UR28, UR5, UR31 ;  /* 0x000000051c1c02a4 */ /* 0x000fe2000f8e021f */
[----:B------:R-:W-:Y:S01]  /*1c80*/  IMAD.MOV.U32 R32, RZ, RZ, R8 ;  /* 0x000000ffff207224 */ /* 0x000fe200078e0008 */
[----:B------:R-:W-:Y:S01]  /*1c90*/  IADD3 R30, R9, R0, RZ ;  /* 0x00000000091e7210 */ /* 0x000fe20007ffe0ff */
[----:B------:R-:W-:Y:S09]  /*1ca0*/  @P0 BRA `(.L_x_2327) ;  /* 0x0000000000300947 */ /* 0x000ff20003800000 */
        /* <DEDUP_REMOVED lines=12> */
.L_x_2327:
[----:B------:R-:W-:Y:S01]  /*1d70*/  UISETP.NE.AND UP0, UPT, UR13, -0x1, UPT ;  /* 0xffffffff0d00788c */ /* 0x000fe2000bf05270 */
[----:B------:R-:W-:Y:S01]  /*1d80*/  SHF.R.S32.HI R4, RZ, 0x1f, R5 ;  /* 0x0000001fff047819 */ /* 0x000fe20000011405 */
[----:B------:R-:W1:Y:S01]  /*1d90*/  S2R R28, SR_CTAID.X ;  /* 0x00000000001c7919 */ /* 0x000e620000002500 */
[----:B------:R-:W2:Y:S01]  /*1da0*/  S2UR UR25, SR_CgaCtaId ;  /* 0x00000000001979c3 */ /* 0x000ea20000008800 */
[----:B------:R-:W-:Y:S01]  /*1db0*/  ULDC.64 UR6, c[0x0][0x268] ;  /* 0x00009a0000067ab9 */ /* 0x000fe20000000a00 */
[-C--:B------:R-:W-:Y:S01]  /*1dc0*/  LEA.HI R3, R4, R5.reuse, RZ, 0x3 ;  /* 0x0000000504037211 */ /* 0x080fe200078f18ff */
[----:B------:R-:W-:Y:S01]  /*1dd0*/  IMAD R12, R12, UR6, RZ ;  /* 0x000000060c0c7c24 */ /* 0x000fe2000f8e02ff */
[-C--:B------:R-:W-:Y:S01]  /*1de0*/  LEA.HI R22, R4, R5.reuse, RZ, 0x4 ;  /* 0x0000000504167211 */ /* 0x080fe200078f20ff */
[----:B------:R-:W-:Y:S01]  /*1df0*/  BSSY B0, `(.L_x_2329) ;  /* 0x000006f000007945 */ /* 0x000fe20003800000 */
[----:B------:R-:W-:Y:S01]  /*1e00*/  SHF.R.S32.HI R20, RZ, 0x3, R3 ;  /* 0x00000003ff147819 */ /* 0x000fe20000011403 */
[----:B------:R-:W-:Y:S01]  /*1e10*/  IMAD R12, R18, UR7, R12 ;  /* 0x00000007120c7c24 */ /* 0x000fe2000f8e020c */
[----:B------:R-:W-:Y:S01]  /*1e20*/  @UP0 ULDC.64 UR4, c[0x0][0x240] ;  /* 0x0000900000040ab9 */ /* 0x000fe20000000a00 */
[----:B------:R-:W-:Y:S01]  /*1e30*/  LOP3.LUT R3, R3, 0xfffffff8, RZ, 0xc0, !PT ;  /* 0xfffffff803037812 */ /* 0x000fe200078ec0ff */
[----:B------:R-:W-:Y:S01]  /*1e40*/  @UP0 UIMAD.WIDE.U32 UR32, UR13, UR4, URZ ;  /* 0x000000040d2002a5 */ /* 0x000fe2000f8e003f */
[----:B------:R-:W-:Y:S01]  /*1e50*/  LOP3.LUT R2, R22, 0xfffffff0, RZ, 0xc0, !PT ;  /* 0xfffffff016027812 */ /* 0x000fe200078ec0ff */
[----:B------:R-:W-:Y:S01]  /*1e60*/  @!UP0 USHF.R.S32.HI UR29, URZ, 0x1f, UR14 ;  /* 0x0000001f3f1d8899 */ /* 0x000fe2000801140e */
[----:B------:R-:W-:Y:S01]  /*1e70*/  IMAD.SHL.U32 R234, R20, 0x40, RZ ;  /* 0x0000004014ea7824 */ /* 0x000fe200078e00ff */
[----:B------:R-:W-:Y:S01]  /*1e80*/  @UP0 UIMAD UR17, UR13, UR5, UR33 ;  /* 0x000000050d1102a4 */ /* 0x000fe2000f8e0221 */
[C---:B------:R-:W-:Y:S01]  /*1e90*/  IMAD.IADD R3, R5.reuse, 0x1, -R3 ;  /* 0x0000000105037824 */ /* 0x040fe200078e0a03 */
[----:B------:R-:W-:Y:S01]  /*1ea0*/  SHF.R.S32.HI R21, RZ, 0x1f, R20 ;  /* 0x0000001fff157819 */ /* 0x000fe20000011414 */
[----:B------:R-:W-:Y:S01]  /*1eb0*/  @!UP0 ULDC.64 UR4, c[0x0][0x228] ;  /* 0x00008a0000048ab9 */ /* 0x000fe20000000a00 */
[----:B------:R-:W-:Y:S01]  /*1ec0*/  IMAD.IADD R2, R5, 0x1, -R2 ;  /* 0x0000000105027824 */ /* 0x000fe200078e0a02 */
[----:B------:R-:W-:Y:S01]  /*1ed0*/  @!UP0 UIMAD UR29, UR29, UR4, URZ ;  /* 0x000000041d1d82a4 */ /* 0x000fe2000f8e023f */
[----:B------:R-:W-:Y:S01]  /*1ee0*/  IMAD.SHL.U32 R236, R3, 0x8, RZ ;  /* 0x0000000803ec7824 */ /* 0x000fe200078e00ff */
[----:B------:R-:W-:Y:S01]  /*1ef0*/  @!UP0 UIMAD.WIDE.U32 UR34, UR14, UR4, URZ ;  /* 0x000000040e2282a5 */ /* 0x000fe2000f8e003f */
[----:B------:R-:W-:Y:S01]  /*1f00*/  LOP3.LUT R234, R234, 0x1c0, RZ, 0xc0, !PT ;  /* 0x000001c0eaea7812 */ /* 0x000fe200078ec0ff */
[----:B------:R-:W-:Y:S01]  /*1f10*/  @!UP0 UIMAD UR29, UR14, UR5, UR29 ;  /* 0x000000050e1d82a4 */ /* 0x000fe2000f8e021d */
[----:B------:R-:W-:Y:S01]  /*1f20*/  SHF.R.S32.HI R14, RZ, 0x1f, R2 ;  /* 0x0000001fff0e7819 */ /* 0x000fe20000011402 */
[----:B------:R-:W-:Y:S01]  /*1f30*/  USHF.R.S32.HI UR14, URZ, 0x1f, UR16 ;  /* 0x0000001f3f0e7899 */ /* 0x000fe20008011410 */
[--C-:B------:R-:W-:Y:S01]  /*1f40*/  SHF.R.S32.HI R16, RZ, 0x1f, R236.reuse ;  /* 0x0000001fff107819 */ /* 0x100fe200000114ec */
[----:B------:R-:W-:Y:S01]  /*1f50*/  ULDC.64 UR4, c[0x0][0x258] ;  /* 0x0000960000047ab9 */ /* 0x000fe20000000a00 */
[----:B------:R-:W-:Y:S01]  /*1f60*/  IADD3 R8, P1, R236, UR30, RZ ;  /* 0x0000001eec087c10 */ /* 0x000fe2000ff3e0ff */
[----:B------:R-:W-:Y:S01]  /*1f70*/  UIMAD UR14, UR14, UR4, URZ ;  /* 0x000000040e0e72a4 */ /* 0x000fe2000f8e023f */
[----:B------:R-:W-:Y:S01]  /*1f80*/  LOP3.LUT R0, R234, 0x38, R236, 0xf8, !PT ;  /* 0x00000038ea007812 */ /* 0x000fe200078ef8ec */
[----:B------:R-:W-:Y:S01]  /*1f90*/  @!UP0 UIADD3 UR17, UR35, UR29, URZ ;  /* 0x0000001d23118290 */ /* 0x000fe2000fffe03f */
[----:B------:R-:W-:Y:S01]  /*1fa0*/  IADD3.X R9, R16, UR28, RZ, P1, !PT ;  /* 0x0000001c10097c10 */ /* 0x000fe20008ffe4ff */
[----:B------:R-:W-:Y:S01]  /*1fb0*/  UIMAD UR28, UR16, UR5, UR14 ;  /* 0x00000005101c72a4 */ /* 0x000fe2000f8e020e */
[----:B------:R-:W-:Y:S01]  /*1fc0*/  SHF.R.U32.HI R234, RZ, 0x3, R234 ;  /* 0x00000003ffea7819 */ /* 0x000fe200000116ea */
[----:B------:R-:W-:Y:S01]  /*1fd0*/  UIADD3 UR5, -UR21, UR15, URZ ;  /* 0x0000000f15057290 */ /* 0x000fe2000fffe13f */
[----:B------:R-:W-:Y:S01]  /*1fe0*/  LEA.HI R14, R14, R2, RZ, 0x3 ;  /* 0x000000020e0e7211 */ /* 0x000fe200078f18ff */
[----:B------:R-:W-:Y:S01]  /*1ff0*/  @!UP0 UMOV UR32, UR34 ;  /* 0x0000002200208c82 */ /* 0x000fe20008000000 */
[----:B------:R-:W-:Y:S01]  /*2000*/  LOP3.LUT R234, R0, R234, RZ, 0x3c, !PT ;  /* 0x000000ea00ea7212 */ /* 0x000fe200078e3cff */
[----:B------:R-:W-:Y:S01]  /*2010*/  VIADD R15, R20, 0x10 ;  /* 0x00000010140f7836 */ /* 0x000fe20000000000 */
[----:B------:R-:W-:Y:S01]  /*2020*/  LEA.HI R0, R4, R5, RZ, 0x6 ;  /* 0x0000000504007211 */ /* 0x000fe200078f30ff */
[----:B------:R-:W-:Y:S01]  /*2030*/  IMAD.U32 R24, RZ, RZ, UR4 ;  /* 0x00000004ff187e24 */ /* 0x000fe2000f8e00ff */
[----:B------:R-:W-:Y:S01]  /*2040*/  IADD3 R6, P0, R236, UR32, RZ ;  /* 0x00000020ec067c10 */ /* 0x000fe2000ff1e0ff */
[----:B------:R-:W-:Y:S01]  /*2050*/  UIADD3 UR14, UR18, -0x1, URZ ;  /* 0xffffffff120e7890 */ /* 0x000fe2000fffe03f */
[----:B------:R-:W-:Y:S01]  /*2060*/  LOP3.LUT R17, R14, 0xfffffff8, RZ, 0xc0, !PT ;  /* 0xfffffff80e117812 */ /* 0x000fe200078ec0ff */
[----:B------:R-:W-:Y:S01]  /*2070*/  IMAD.SHL.U32 R0, R0, 0x8, RZ ;  /* 0x0000000800007824 */ /* 0x000fe200078e00ff */
[----:B------:R-:W-:Y:S01]  /*2080*/  ISETP.GE.AND P4, PT, R20, UR5, PT ;  /* 0x0000000514007c0c */ /* 0x000fe2000bf86270 */
[----:B------:R-:W-:Y:S01]  /*2090*/  UMOV UR4, 0x400 ;  /* 0x0000040000047882 */ /* 0x000fe20000000000 */
[----:B------:R-:W-:Y:S01]  /*20a0*/  IADD3.X R7, R16, UR17, RZ, P0, !PT ;  /* 0x0000001110077c10 */ /* 0x000fe200087fe4ff */
[----:B------:R-:W-:Y:S01]  /*20b0*/  IMAD.IADD R17, R2, 0x1, -R17 ;  /* 0x0000000102117824 */ /* 0x000fe200078e0a11 */
[----:B------:R-:W-:Y:S01]  /*20c0*/  IADD3 R170, P1, R20, UR9, RZ ;  /* 0x0000000914aa7c10 */ /* 0x000fe2000ff3e0ff */
[----:B------:R-:W-:Y:S01]  /*20d0*/  USHF.L.U32 UR17, UR14, 0x6, URZ ;  /* 0x000000060e117899 */ /* 0x000fe2000800063f */
[----:B------:R-:W-:Y:S01]  /*20e0*/  ISETP.GE.AND P0, PT, R15, UR5, PT ;  /* 0x000000050f007c0c */ /* 0x000fe2000bf06270 */
[----:B------:R-:W-:Y:S01]  /*20f0*/  IMAD.WIDE.U32 R24, R24, UR16, R6 ;  /* 0x0000001018187c25 */ /* 0x000fe2000f8e0006 */
[----:B------:R-:W-:Y:S01]  /*2100*/  IADD3 R32, P3, R236, R32, RZ ;  /* 0x00000020ec207210 */ /* 0x000fe20007f7e0ff */
[----:B--2---:R-:W-:Y:S01]  /*2110*/  ULEA UR4, UR25, UR4, 0x18 ;  /* 0x0000000419047291 */ /* 0x004fe2000f8ec03f */
[----:B------:R-:W-:Y:S01]  /*2120*/  LOP3.LUT R234, R234, 0xfffffe00, R0, 0xf8, !PT ;  /* 0xfffffe00eaea7812 */ /* 0x000fe200078ef800 */
[----:B------:R-:W-:Y:S01]  /*2130*/  IMAD.MOV.U32 R2, RZ, RZ, 0x10 ;  /* 0x00000010ff027424 */ /* 0x000fe200078e00ff */
[----:B------:R-:W-:Y:S01]  /*2140*/  IADD3.X R13, R21, UR8, RZ, P1, !PT ;  /* 0x00000008150d7c10 */ /* 0x000fe20008ffe4ff */
[----:B------:R-:W-:Y:S01]  /*2150*/  IMAD.MOV.U32 R0, RZ, RZ, 0x20 ;  /* 0x00000020ff007424 */ /* 0x000fe200078e00ff */
[----:B------:R-:W-:Y:S01]  /*2160*/  R2P PR, R17, 0x6 ;  /* 0x0000000611007804 */ /* 0x000fe20000000000 */
[----:B------:R-:W-:Y:S01]  /*2170*/  IMAD.WIDE.U32 R18, R18, UR6, R8 ;  /* 0x0000000612127c25 */ /* 0x000fe2000f8e0008 */
[----:B------:R-:W-:Y:S01]  /*2180*/  UIADD3 UR16, -UR17, UR24, URZ ;  /* 0x0000001811107290 */ /* 0x000fe2000fffe13f */
[----:B------:R-:W-:-:S02]  /*2190*/  LEA R234, R234, UR4, 0x1 ;  /* 0x00000004eaea7c11 */ /* 0x000fc4000f8e08ff */
        /* <DEDUP_REMOVED lines=52> */
.L_x_2330:
[----:B------:R-:W-:Y:S05]  /*24e0*/  BSYNC B0 ;  /* 0x0000000000007941 */ /* 0x000fea0003800000 */
.L_x_2329:
[----:B------:R-:W-:Y:S01]  /*24f0*/  IMAD.X R33, R16, 0x1, R30, P3 ;  /* 0x0000000110217824 */ /* 0x000fe200018e061e */
[----:B------:R-:W-:Y:S01]  /*2500*/  ISETP.GE.AND P1, PT, R15, UR16, PT ;  /* 0x000000100f007c0c */ /* 0x000fe2000bf26270 */
[----:B------:R-:W-:Y:S01]  /*2510*/  IMAD R165, R21, UR10, RZ ;  /* 0x0000000a15a57c24 */ /* 0x000fe2000f8e02ff */
[----:B------:R-:W-:Y:S01]  /*2520*/  ISETP.GE.AND P4, PT, R15, UR16, PT ;  /* 0x000000100f007c0c */ /* 0x000fe2000bf86270 */
[C---:B------:R-:W-:Y:S01]  /*2530*/  VIADD R16, R20.reuse, 0x20 ;  /* 0x0000002014107836 */ /* 0x040fe20000000000 */
[C---:B------:R-:W-:Y:S01]  /*2540*/  IADD3 R15, R20.reuse, 0x30, RZ ;  /* 0x00000030140f7810 */ /* 0x040fe20007ffe0ff */
[C---:B------:R-:W-:Y:S01]  /*2550*/  IMAD.WIDE.U32 R32, R20.reuse, UR10, R32 ;  /* 0x0000000a14207c25 */ /* 0x040fe2000f8e0020 */
[----:B------:R-:W-:Y:S01]  /*2560*/  SHF.R.S32.HI R23, RZ, 0x4, R22 ;  /* 0x00000004ff177819 */ /* 0x000fe20000011416 */
[----:B------:R-:W-:Y:S01]  /*2570*/  BSSY B0, `(.L_x_2331) ;  /* 0x0000038000007945 */ /* 0x000fe20003800000 */
[C---:B------:R-:W-:Y:S01]  /*2580*/  ISETP.GE.AND P6, PT, R20.reuse, UR16, PT ;  /* 0x0000001014007c0c */ /* 0x040fe2000bfc6270 */
[----:B------:R-:W-:Y:S01]  /*2590*/  IMAD R165, R20, UR11, R165 ;  /* 0x0000000b14a57c24 */ /* 0x000fe2000f8e02a5 */
[----:B------:R-:W-:-:S02]  /*25a0*/  ISETP.GE.AND P2, PT, R16, UR5, PT ;  /* 0x0000000510007c0c */ /* 0x000fc4000bf46270 */
[----:B------:R-:W-:Y:S01]  /*25b0*/  ISETP.GE.AND P5, PT, R15, UR5, PT ;  /* 0x000000050f007c0c */ /* 0x000fe2000bfa6270 */
[----:B------:R-:W-:Y:S01]  /*25c0*/  IMAD.IADD R165, R33, 0x1, R165 ;  /* 0x0000000121a57824 */ /* 0x000fe200078e02a5 */
[----:B------:R-:W-:Y:S02]  /*25d0*/  MOV R200, R32 ;  /* 0x0000002000c87202 */ /* 0x000fe40000000f00 */
[----:B------:R-:W-:Y:S01]  /*25e0*/  LEA.HI R22, R22, R23, RZ, 0x1 ;  /* 0x0000001716167211 */ /* 0x000fe200078f08ff */
[----:B------:R-:W-:Y:S08]  /*25f0*/  @P0 BRA `(.L_x_2332) ;  /* 0x0000000000bc0947 */ /* 0x000ff00003800000 */
[----:B------:R-:W-:Y:S01]  /*2600*/  ULDC UR8, c[0x0][0x2d0] ;  /* 0x0000b40000087ab9 */ /* 0x000fe20000000800 */
[----:B--2---:R-:W-:Y:S01]  /*2610*/  IADD3 R9, P0, R28, 0x10, RZ ;  /* 0x000000101c097810 */ /* 0x004fe20007f1e0ff */
[----:B------:R-:W-:Y:S01]  /*2620*/  ULDC.64 UR6, c[0x0][0x240] ;  /* 0x0000900000067ab9 */ /* 0x000fe20000000a00 */
[----:B------:R-:W-:Y:S01]  /*2630*/  ISETP.GE.AND P3, PT, R236, UR8, PT ;  /* 0x00000008ec007c0c */ /* 0x000fe2000bf66270 */
[----:B------:R-:W-:Y:S02]  /*2640*/  IMAD.MOV.U32 R10, RZ, RZ, R24 ;  /* 0x000000ffff0a7224 */ /* 0x000fe400078e0018 */
[----:B------:R-:W-:Y:S02]  /*2650*/  IMAD.X R8, RZ, RZ, R29, P0 ;  /* 0x000000ffff087224 */ /* 0x000fe400000e061d */
[----:B------:R-:W-:Y:S02]  /*2660*/  IMAD.MOV.U32 R11, RZ, RZ, R27 ;  /* 0x000000ffff0b7224 */ /* 0x000fe400078e001b */
[----:B------:R-:W-:-:S02]  /*2670*/  IMAD R8, R8, UR6, RZ ;  /* 0x0000000608087c24 */ /* 0x000fc4000f8e02ff */
[----:B------:R-:W-:-:S04]  /*2680*/  IMAD.WIDE.U32 R10, R9, UR6, R10 ;  /* 0x00000006090a7c25 */ /* 0x000fc8000f8e000a */
[----:B-1----:R-:W1:Y:S01]  /*2690*/  @!P3 LDC.64 R6, c[0x0][0x210] ;  /* 0x00008400ff06bb82 */ /* 0x002e620000000a00 */
        /* <DEDUP_REMOVED lines=37> */
.L_x_2332:
[----:B------:R-:W-:Y:S05]  /*28f0*/  BSYNC B0 ;  /* 0x0000000000007941 */ /* 0x000fea0003800000 */
.L_x_2331:
[----:B------:R-:W-:Y:S04]  /*2900*/  BSSY B0, `(.L_x_2333) ;  /* 0x0000031000007945 */ /* 0x000fe80003800000 */
[----:B------:R-:W-:Y:S05]  /*2910*/  @P2 BRA `(.L_x_2334) ;  /* 0x0000000000bc2947 */ /* 0x000fea0003800000 */
[----:B------:R-:W-:Y:S01]  /*2920*/  ULDC UR8, c[0x0][0x2d0] ;  /* 0x0000b40000087ab9 */ /* 0x000fe20000000800 */
[----:B--2---:R-:W-:Y:S01]  /*2930*/  IADD3 R9, P2, R28, 0x20, RZ ;  /* 0x000000201c097810 */ /* 0x004fe20007f5e0ff */
[----:B------:R-:W-:Y:S01]  /*2940*/  ULDC.64 UR6, c[0x0][0x240] ;  /* 0x0000900000067ab9 */ /* 0x000fe20000000a00 */
[----:B------:R-:W-:Y:S01]  /*2950*/  ISETP.GE.AND P0, PT, R236, UR8, PT ;  /* 0x00000008ec007c0c */ /* 0x000fe2000bf06270 */
[----:B---3--:R-:W-:Y:S01]  /*2960*/  IMAD.MOV.U32 R30, RZ, RZ, R24 ;  /* 0x000000ffff1e7224 */ /* 0x008fe200078e0018 */
[----:B------:R-:W-:Y:S01]  /*2970*/  ISETP.GE.AND P3, PT, R233, UR8, PT ;  /* 0x00000008e9007c0c */ /* 0x000fe2000bf66270 */
[----:B------:R-:W-:Y:S02]  /*2980*/  IMAD.X R8, RZ, RZ, R29, P2 ;  /* 0x000000ffff087224 */ /* 0x000fe400010e061d */
[----:B------:R-:W-:Y:S02]  /*2990*/  IMAD.MOV.U32 R31, RZ, RZ, R27 ;  /* 0x000000ffff1f7224 */ /* 0x000fe400078e001b */
[----:B------:R-:W-:-:S02]  /*29a0*/  IMAD R8, R8, UR6, RZ ;  /* 0x0000000608087c24 */ /* 0x000fc4000f8e02ff */
[----:B------:R-:W-:-:S04]  /*29b0*/  IMAD.WIDE.U32 R30, R9, UR6, R30 ;  /* 0x00000006091e7c25 */ /* 0x000fc8000f8e001e */
[----:B-1--4-:R-:W1:Y:S01]  /*29c0*/  @!P0 LDC.64 R6, c[0x0][0x210] ;  /* 0x00008400ff068b82 */ /* 0x012e620000000a00 */
[----:B------:R-:W-:Y:S01]  /*29d0*/  IMAD R8, R9, UR7, R8 ;  /* 0x0000000709087c24 */ /* 0x000fe2000f8e0208 */
[----:B------:R2:W-:Y:S03]  /*29e0*/  @P0 STS.128 [R234+0x1000], RZ ;  /* 0x001000ffea000388 */ /* 0x0005e60000000c00 */
[----:B------:R-:W-:-:S03]  /*29f0*/  IMAD.IADD R10, R31, 0x1, R8 ;  /* 0x000000011f0a7824 */ /* 0x000fc600078e0208 */
        /* <DEDUP_REMOVED lines=33> */
.L_x_2334:
[----:B------:R-:W-:Y:S05]  /*2c10*/  BSYNC B0 ;  /* 0x0000000000007941 */ /* 0x000fea0003800000 */
.L_x_2333:
        /* <DEDUP_REMOVED lines=13> */
[----:B--2---:R-:W2:Y:S01]  /*2cf0*/  @!P2 LDC.64 R10, c[0x0][0x210] ;  /* 0x00008400ff0aab82 */ /* 0x004ea20000000a00 */
[----:B------:R-:W-:Y:S01]  /*2d00*/  IMAD R26, R25, UR7, R26 ;  /* 0x00000007191a7c24 */ /* 0x000fe2000f8e021a */
[----:B------:R2:W-:Y:S03]  /*2d10*/  @P2 STS.128 [R234+0x1800], RZ ;  /* 0x001800ffea002388 */ /* 0x0005e60000000c00 */
[----:B------:R-:W-:-:S03]  /*2d20*/  IMAD.IADD R26, R29, 0x1, R26 ;  /* 0x000000011d1a7824 */ /* 0x000fc600078e021a */
[----:B------:R-:W5:Y:S08]  /*2d30*/  @!P5 LDC.64 R8, c[0x0][0x210] ;  /* 0x00008400ff08db82 */ /* 0x000f700000000a00 */
[----:B-1-34-:R-:W1:Y:S01]  /*2d40*/  @!P3 LDC.64 R6, c[0x0][0x210] ;  /* 0x00008400ff06bb82 */ /* 0x01ae620000000a00 */
[----:B--2---:R-:W-:-:S04]  /*2d50*/  @!P2 LEA R10, P0, R28, R10, 0x1 ;  /* 0x0000000a1c0aa211 */ /* 0x004fc800078008ff */
[C---:B------:R-:W-:Y:S02]  /*2d60*/  @!P2 LEA.HI.X R11, R28.reuse, R11, R26, 0x1, P0 ;  /* 0x0000000b1c0ba211 */ /* 0x040fe400000f0c1a */
[----:B-----5:R-:W-:-:S03]  /*2d70*/  @!P5 LEA R8, P0, R28, R8, 0x1 ;  /* 0x000000081c08d211 */ /* 0x020fc600078008ff */
        /* <DEDUP_REMOVED lines=27> */
.L_x_2336:
[----:B------:R-:W-:Y:S05]  /*2f30*/  BSYNC B0 ;  /* 0x0000000000007941 */ /* 0x000fea0003800000 */
.L_x_2335:
[----:B------:R-:W-:Y:S04]  /*2f40*/  BSSY B0, `(.L_x_2337) ;  /* 0x0000028000007945 */ /* 0x000fe80003800000 */
[----:B------:R-:W-:Y:S05]  /*2f50*/  @P6 BRA `(.L_x_2338) ;  /* 0x0000000000986947 */ /* 0x000fea0003800000 */
[----:B------:R-:W-:Y:S02]  /*2f60*/  ULDC UR6, c[0x0][0x2d0] ;  /* 0x0000b40000067ab9 */ /* 0x000fe40000000800 */
[----:B------:R-:W-:Y:S02]  /*2f70*/  ISETP.GE.AND P5, PT, R233, UR6, PT ;  /* 0x00000006e9007c0c */ /* 0x000fe4000bfa6270 */
[----:B------:R-:W-:Y:S02]  /*2f80*/  ISETP.GE.AND P6, PT, R236, UR6, PT ;  /* 0x00000006ec007c0c */ /* 0x000fe4000bfc6270 */
[----:B------:R-:W-:-:S09]  /*2f90*/  ISETP.GE.AND P3, PT, R232, UR6, PT ;  /* 0x00000006e8007c0c */ /* 0x000fd2000bf66270 */
[----:B--2---:R-:W2:Y:S02]  /*2fa0*/  @!P5 LDC.64 R8, c[0x0][0x218] ;  /* 0x00008600ff08db82 */ /* 0x004ea40000000a00 */
[----:B------:R2:W-:Y:S06]  /*2fb0*/  @P6 STS.128 [R234+0x8000], RZ ;  /* 0x008000ffea006388 */ /* 0x0005ec0000000c00 */
[----:B------:R-:W5:Y:S08]  /*2fc0*/  @!P6 LDC.64 R10, c[0x0][0x218] ;  /* 0x00008600ff0aeb82 */ /* 0x000f700000000a00 */
[----:B-1-34-:R-:W1:Y:S01]  /*2fd0*/  @!P3 LDC.64 R6, c[0x0][0x218] ;  /* 0x00008600ff06bb82 */ /* 0x01ae620000000a00 */
        /* <DEDUP_REMOVED lines=24> */
[----:B-1----:R-:W-:-:S04]  /*3160*/  LEA R6, P0, R200, UR6, 0x1 ;  /* 0x00000006c8067c11 */ /* 0x002fc8000f8008ff */
[----:B------:R-:W-:-:S05]  /*3170*/  LEA.HI.X R7, R200, UR7, R165, 0x1, P0 ;  /* 0x00000007c8077c11 */ /* 0x000fca00080f0ca5 */
[----:B------:R-:W-:Y:S01]  /*3180*/  @!PT LDS RZ, [RZ] ;  /* 0x00000000fffff984 */ /* 0x000fe20000000800 */
[----:B------:R-:W-:Y:S01]  /*3190*/  @!PT LDS RZ, [RZ] ;  /* 0x00000000fffff984 */ /* 0x000fe20000000800 */
[----:B------:R-:W-:Y:S01]  /*31a0*/  @!PT LDS RZ, [RZ] ;  /* 0x00000000fffff984 */ /* 0x000fe20000000800 */
[----:B------:R1:W-:Y:S04]  /*31b0*/  LDGSTS.E.BYPASS.LTC128B.128 [R234+0xe000], desc[UR26][R6.64+0x180] ;  /* 0x0e00018006ea7fae */ /* 0x0003e8000b901d5a */
.L_x_2338:
[----:B------:R-:W-:Y:S05]  /*31c0*/  BSYNC B0 ;  /* 0x0000000000007941 */ /* 0x000fea0003800000 */
.L_x_2337:
[C---:B------:R-:W-:Y:S01]  /*31d0*/  ISETP.GE.AND P0, PT, R20.reuse, UR16, PT ;  /* 0x0000001014007c0c */ /* 0x040fe2000bf06270 */
[----:B------:R-:W-:Y:S01]  /*31e0*/  IMAD.SHL.U32 R21, R20, 0x8, RZ ;  /* 0x0000000814157824 */ /* 0x000fe200078e00ff */
[----:B------:R-:W-:Y:S01]  /*31f0*/  LOP3.LUT R22, R22, 0xfffffffe, RZ, 0xc0, !PT ;  /* 0xfffffffe16167812 */ /* 0x000fe200078ec0ff */
[----:B------:R-:W-:Y:S01]  /*3200*/  IMAD.SHL.U32 R20, R3, 0x40, RZ ;  /* 0x0000004003147824 */ /* 0x000fe200078e00ff */
[----:B------:R-:W-:Y:S01]  /*3210*/  USHF.L.U64.HI UR25, UR10, 0x4, UR11 ;  /* 0x000000040a197899 */ /* 0x000fe2000801020b */
[----:B------:R-:W-:Y:S01]  /*3220*/  BSSY B0, `(.L_x_2339) ;  /* 0x0000032000007945 */ /* 0x000fe20003800000 */
[----:B------:R-:W-:Y:S01]  /*3230*/  USHF.L.U32 UR28, UR10, 0x4, URZ ;  /* 0x000000040a1c7899 */ /* 0x000fe2000800063f */
[----:B------:R-:W-:Y:S01]  /*3240*/  ISETP.GE.AND P5, PT, R16, UR16, PT ;  /* 0x0000001010007c0c */ /* 0x000fe2000bfa6270 */
[----:B------:R-:W-:Y:S01]  /*3250*/  IMAD.IADD R23, R23, 0x1, -R22 ;  /* 0x0000000117177824 */ /* 0x000fe200078e0a16 */
[----:B------:R-:W-:Y:S01]  /*3260*/  LOP3.LUT R20, R20, 0x1c0, RZ, 0xc0, !PT ;  /* 0x000001c014147812 */ /* 0x000fe200078ec0ff */
[----:B------:R-:W-:Y:S01]  /*3270*/  IMAD.SHL.U32 R17, R17, 0x40, RZ ;  /* 0x0000004011117824 */ /* 0x000fe200078e00ff */
[----:B------:R-:W-:-:S02]  /*3280*/  ISETP.GE.AND P6, PT, R15, UR16, PT ;  /* 0x000000100f007c0c */ /* 0x000fc4000bfc6270 */
[----:B------:R-:W-:Y:S02]  /*3290*/  LOP3.LUT R21, R20, 0x8, R21, 0xf8, !PT ;  /* 0x0000000814157812 */ /* 0x000fe400078ef815 */
[----:B------:R-:W-:Y:S01]  /*32a0*/  SHF.R.U32.HI R20, RZ, 0x3, R20 ;  /* 0x00000003ff147819 */ /* 0x000fe20000011614 */
[----:B------:R-:W-:Y:S08]  /*32b0*/  @P1 BRA `(.L_x_2340) ;  /* 0x0000000000a01947 */ /* 0x000ff00003800000 */
[----:B------:R-:W-:Y:S01]  /*32c0*/  ULDC UR6, c[0x0][0x2d0] ;  /* 0x0000b40000067ab9 */ /* 0x000fe20000000800 */
[----:B-12---:R-:W-:Y:S02]  /*32d0*/  IADD3 R11, P2, R200, UR28, RZ ;  /* 0x0000001cc80b7c10 */ /* 0x006fe4000ff5e0ff */
[----:B------:R-:W-:Y:S02]  /*32e0*/  ISETP.GE.AND P1, PT, R236, UR6, PT ;  /* 0x00000006ec007c0c */ /* 0x000fe4000bf26270 */
[----:B------:R-:W-:Y:S02]  /*32f0*/  IADD3.X R10, R165, UR25, RZ, P2, !PT ;  /* 0x00000019a50a7c10 */ /* 0x000fe400097fe4ff */
[----:B------:R-:W-:-:S09]  /*3300*/  ISETP.GE.AND P3, PT, R233, UR6, PT ;  /* 0x00000006e9007c0c */ /* 0x000fd2000bf66270 */
[----:B---34-:R-:W1:Y:S01]  /*3310*/  @!P1 LDC.64 R6, c[0x0][0x218] ;  /* 0x00008600ff069b82 */ /* 0x018e620000000a00 */
        /* <DEDUP_REMOVED lines=34> */
.L_x_2340:
[----:B------:R-:W-:Y:S05]  /*3540*/  BSYNC B0 ;  /* 0x0000000000007941 */ /* 0x000fea0003800000 */
.L_x_2339:
[----:B------:R-:W-:Y:S04]  /*3550*/  BSSY B0, `(.L_x_2341) ;  /* 0x000002d000007945 */ /* 0x000fe80003800000 */
[----:B------:R-:W-:Y:S05]  /*3560*/  @P5 BRA `(.L_x_2342) ;  /* 0x0000000000ac5947 */ /* 0x000fea0003800000 */
[----:B------:R-:W-:Y:S01]  /*3570*/  ULDC UR6, c[0x0][0x2d0] ;  /* 0x0000b40000067ab9 */ /* 0x000fe20000000800 */
[----:B--2---:R-:W-:Y:S01]  /*3580*/  IMAD.U32 R25, RZ, RZ, UR10 ;  /* 0x0000000aff197e24 */ /* 0x004fe2000f8e00ff */
[----:B------:R-:W-:Y:S01]  /*3590*/  ISETP.GE.AND P2, PT, R236, UR6, PT ;  /* 0x00000006ec007c0c */ /* 0x000fe2000bf46270 */
[----:B------:R-:W-:Y:S01]  /*35a0*/  IMAD.U32 R24, RZ, RZ, UR10 ;  /* 0x0000000aff187e24 */ /* 0x000fe2000f8e00ff */
[----:B------:R-:W-:Y:S01]  /*35b0*/  ISETP.GE.AND P5, PT, R233, UR6, PT ;  /* 0x00000006e9007c0c */ /* 0x000fe2000bfa6270 */
[----:B------:R-:W-:Y:S01]  /*35c0*/  IMAD.U32 R22, RZ, RZ, UR11 ;  /* 0x0000000bff167e24 */ /* 0x000fe2000f8e00ff */
[----:B------:R-:W-:Y:S02]  /*35d0*/  ISETP.GE.AND P3, PT, R232, UR6, PT ;  /* 0x00000006e8007c0c */ /* 0x000fe4000bf66270 */
[----:B------:R-:W-:-:S04]  /*35e0*/  LEA R25, P1, R25, R200, 0x5 ;  /* 0x000000c819197211 */ /* 0x000fc800078228ff */
[----:B------:R-:W-:-:S03]  /*35f0*/  LEA.HI.X R22, R24, R165, R22, 0x5, P1 ;  /* 0x000000a518167211 */ /* 0x000fc600008f2c16 */
[----:B-1----:R-:W1:Y:S01]  /*3600*/  @!P2 LDC.64 R10, c[0x0][0x218] ;  /* 0x00008600ff0aab82 */ /* 0x002e620000000a00 */
[----:B------:R2:W-:Y:S07]  /*3610*/  @P2 STS.128 [R234+0x9000], RZ ;  /* 0x009000ffea002388 */ /* 0x0005ee0000000c00 */
[----:B------:R-:W5:Y:S08]  /*3620*/  @!P5 LDC.64 R8, c[0x0][0x218] ;  /* 0x00008600ff08db82 */ /* 0x000f700000000a00 */
[----:B---34-:R-:W3:Y:S01]  /*3630*/  @!P3 LDC.64 R6, c[0x0][0x218] ;  /* 0x00008600ff06bb82 */ /* 0x018ee20000000a00 */
[----:B-1----:R-:W-:-:S04]  /*3640*/  @!P2 LEA R10, P1, R25, R10, 0x1 ;  /* 0x0000000a190aa211 */ /* 0x002fc800078208ff */
        /* <DEDUP_REMOVED lines=9> */
[C---:B---3--:R-:W-:Y:S01]  /*36e0*/  @!P3 LEA R6, P2, R25.reuse, R6, 0x1 ;  /* 0x000000061906b211 */ /* 0x048fe200078408ff */
        /* <DEDUP_REMOVED lines=19> */
.L_x_2342:
[----:B------:R-:W-:Y:S05]  /*3820*/  BSYNC B0 ;  /* 0x0000000000007941 */ /* 0x000fea0003800000 */
.L_x_2341:
[----:B------:R-:W-:Y:S04]  /*3830*/  BSSY B0, `(.L_x_2343) ;  /* 0x000002e000007945 */ /* 0x000fe80003800000 */
[----:B------:R-:W-:Y:S05]  /*3840*/  @P6 BRA `(.L_x_2344) ;  /* 0x0000000000b06947 */ /* 0x000fea0003800000 */
[----:B------:R-:W-:Y:S01]  /*3850*/  ULDC UR6, c[0x0][0x2d0] ;  /* 0x0000b40000067ab9 */ /* 0x000fe20000000800 */
[----:B------:R-:W-:Y:S01]  /*3860*/  IMAD.U32 R22, RZ, RZ, UR10 ;  /* 0x0000000aff167e24 */ /* 0x000fe2000f8e00ff */
[----:B------:R-:W-:Y:S01]  /*3870*/  ISETP.GE.AND P5, PT, R233, UR6, PT ;  /* 0x00000006e9007c0c */ /* 0x000fe2000bfa6270 */
[----:B--2---:R-:W-:Y:S01]  /*3880*/  IMAD.MOV.U32 R24, RZ, RZ, R200 ;  /* 0x000000ffff187224 */ /* 0x004fe200078e00c8 */
[----:B------:R-:W-:Y:S01]  /*3890*/  ISETP.GE.AND P6, PT, R236, UR6, PT ;  /* 0x00000006ec007c0c */ /* 0x000fe2000bfc6270 */
[----:B------:R-:W-:Y:S01]  /*38a0*/  IMAD.MOV.U32 R25, RZ, RZ, R165 ;  /* 0x000000ffff197224 */ /* 0x000fe200078e00a5 */
[----:B------:R-:W-:Y:S01]  /*38b0*/  ISETP.GE.AND P3, PT, R232, UR6, PT ;  /* 0x00000006e8007c0c */ /* 0x000fe2000bf66270 */
[----:B------:R-:W-:Y:S01]  /*38c0*/  UIMAD UR7, UR11, 0x30, URZ ;  /* 0x000000300b0778a4 */ /* 0x000fe2000f8e023f */
[----:B------:R-:W-:-:S05]  /*38d0*/  IMAD.WIDE.U32 R24, R22, 0x30, R24 ;  /* 0x0000003016187825 */ /* 0x000fca00078e0018 */
[----:B------:R-:W-:Y:S02]  /*38e0*/  VIADD R22, R25, UR7 ;  /* 0x0000000719167c36 */ /* 0x000fe40008000000 */
[----:B-1----:R-:W1:Y:S02]  /*38f0*/  @!P5 LDC.64 R8, c[0x0][0x218] ;  /* 0x00008600ff08db82 */ /* 0x002e640000000a00 */
[----:B------:R2:W-:Y:S06]  /*3900*/  @P6 STS.128 [R234+0x9800], RZ ;  /* 0x009800ffea006388 */ /* 0x0005ec0000000c00 */
[----:B------:R-:W5:Y:S08]  /*3910*/  @!P6 LDC.64 R10, c[0x0][0x218] ;  /* 0x00008600ff0aeb82 */ /* 0x000f700000000a00 */
[----:B---34-:R-:W3:Y:S01]  /*3920*/  @!P3 LDC.64 R6, c[0x0][0x218] ;  /* 0x00008600ff06bb82 */ /* 0x018ee20000000a00 */
[----:B-1----:R-:W-:-:S04]  /*3930*/  @!P5 LEA R8, P1, R24, R8, 0x1 ;  /* 0x000000081808d211 */ /* 0x002fc800078208ff */
[C---:B------:R-:W-:Y:S02]  /*3940*/  @!P5 LEA.HI.X R9, R24.reuse, R9, R22, 0x1, P1 ;  /* 0x000000091809d211 */ /* 0x040fe400008f0c16 */
[----:B------:R-:W-:Y:S02]  /*3950*/  ISETP.GE.AND P1, PT, R231, UR6, PT ;  /* 0x00000006e7007c0c */ /* 0x000fe4000bf26270 */
        /* <DEDUP_REMOVED lines=27> */
.L_x_2344:
[----:B------:R-:W-:Y:S05]  /*3b10*/  BSYNC B0 ;  /* 0x0000000000007941 */ /* 0x000fea0003800000 */
.L_x_2343:
[----:B------:R-:W0:Y:S01]  /*3b20*/  LDGDEPBAR ;  /* 0x00000000000079af */ /* 0x000e220000000000 */
[----:B-1234-:R-:W-:Y:S01]  /*3b30*/  IMAD.SHL.U32 R6, R23, 0x8, RZ ;  /* 0x0000000817067824 */ /* 0x01efe200078e00ff */
[----:B------:R-:W-:Y:S01]  /*3b40*/  LOP3.LUT R17, R17, 0x1c0, RZ, 0xc0, !PT ;  /* 0x000001c011117812 */ /* 0x000fe200078ec0ff */
[----:B------:R-:W-:Y:S01]  /*3b50*/  ULDC.64 UR6, c[0x0][0x250] ;  /* 0x0000940000067ab9 */ /* 0x000fe20000000a00 */
[----:B------:R-:W-:Y:S01]  /*3b60*/  IMAD.SHL.U32 R14, R14, 0x40, RZ ;  /* 0x000000400e0e7824 */ /* 0x000fe200078e00ff */
[----:B------:R-:W-:Y:S01]  /*3b70*/  LEA.HI R7, R4, R5, RZ, 0x5 ;  /* 0x0000000504077211 */ /* 0x000fe200078f28ff */
[----:B------:R-:W-:Y:S01]  /*3b80*/  IMAD R13, R13, UR6, RZ ;  /* 0x000000060d0d7c24 */ /* 0x000fe2000f8e02ff */
[----:B------:R-:W-:Y:S01]  /*3b90*/  LOP3.LUT R6, R17, 0x8, R6, 0xf8, !PT ;  /* 0x0000000811067812 */ /* 0x000fe200078ef806 */
[----:B------:R-:W-:Y:S01]  /*3ba0*/  IMAD.IADD R19, R19, 0x1, R12 ;  /* 0x0000000113137824 */ /* 0x000fe200078e020c */
[----:B------:R-:W-:Y:S01]  /*3bb0*/  SHF.R.U32.HI R17, RZ, 0x3, R17 ;  /* 0x00000003ff117819 */ /* 0x000fe20000011611 */
[C---:B------:R-:W-:Y:S01]  /*3bc0*/  IMAD R168, R170.reuse, UR7, R13 ;  /* 0x00000007aaa87c24 */ /* 0x040fe2000f8e020d */
[----:B------:R-:W-:Y:S01]  /*3bd0*/  LOP3.LUT R20, R21, R20, RZ, 0x3c, !PT ;  /* 0x0000001415147212 */ /* 0x000fe200078e3cff */
[----:B------:R-:W-:Y:S01]  /*3be0*/  IMAD.WIDE.U32 R170, R170, UR6, R18 ;  /* 0x00000006aaaa7c25 */ /* 0x000fe2000f8e0012 */
[----:B------:R-:W-:Y:S01]  /*3bf0*/  LOP3.LUT R6, R6, R17, RZ, 0x3c, !PT ;  /* 0x0000001106067212 */ /* 0x000fe200078e3cff */
[----:B------:R-:W-:Y:S01]  /*3c00*/  ULDC.64 UR8, c[0x0][0x220] ;  /* 0x0000880000087ab9 */ /* 0x000fe20000000a00 */
[----:B------:R-:W-:Y:S01]  /*3c10*/  USHF.L.U64.HI UR29, UR6, 0x4, UR7 ;  /* 0x00000004061d7899 */ /* 0x000fe20008010207 */
[----:B------:R-:W-:Y:S01]  /*3c20*/  IMAD R229, R23, 0x200, R20 ;  /* 0x0000020017e57824 */ /* 0x000fe200078e0214 */
[----:B------:R-:W-:Y:S01]  /*3c30*/  LOP3.LUT R4, R6, 0xfffffe00, R14, 0xf8, !PT ;  /* 0xfffffe0006047812 */ /* 0x000fe200078ef80e */
[----:B------:R-:W-:Y:S01]  /*3c40*/  IMAD.IADD R168, R171, 0x1, R168 ;  /* 0x00000001aba87824 */ /* 0x000fe200078e02a8 */
[----:B------:R-:W-:Y:S01]  /*3c50*/  SHF.R.S32.HI R6, RZ, 0x5, R7 ;  /* 0x00000005ff067819 */ /* 0x000fe20000011407 */
[----:B------:R-:W-:Y:S01]  /*3c60*/  USHF.L.U32 UR30, UR6, 0x4, URZ ;  /* 0x00000004061e7899 */ /* 0x000fe2000800063f */
[----:B------:R-:W-:Y:S01]  /*3c70*/  LEA R166, P1, R170, UR8, 0x1 ;  /* 0x00000008aaa67c11 */ /* 0x000fe2000f8208ff */
[----:B------:R-:W-:Y:S01]  /*3c80*/  BSSY B0, `(.L_x_2345) ;  /* 0x0000030000007945 */ /* 0x000fe20003800000 */
[----:B------:R-:W-:Y:S01]  /*3c90*/  ISETP.GE.AND P5, PT, R16, UR16, PT ;  /* 0x0000001010007c0c */ /* 0x000fe2000bfa6270 */
[----:B------:R-:W-:-:S04]  /*3ca0*/  DEPBAR.LE SB0, 0x0 ;  /* 0x000080000000791a */ /* 0x000fc80000000000 */
[----:B------:R-:W-:Y:S01]  /*3cb0*/  BAR.SYNC.DEFER_BLOCKING 0x0 ;  /* 0x0000000000007b1d */ /* 0x000fe20000010000 */
[----:B------:R-:W-:Y:S01]  /*3cc0*/  IMAD R230, R6, 0x400, R4 ;  /* 0x0000040006e67824 */ /* 0x000fe200078e0204 */
[----:B------:R-:W-:Y:S02]  /*3cd0*/  ISETP.GE.AND P6, PT, R15, UR16, PT ;  /* 0x000000100f007c0c */ /* 0x000fe4000bfc6270 */
[----:B------:R-:W-:Y:S02]  /*3ce0*/  LEA R229, R229, UR4, 0x1 ;  /* 0x00000004e5e57c11 */ /* 0x000fe4000f8e08ff */
[----:B------:R-:W-:Y:S02]  /*3cf0*/  LEA.HI.X R167, R170, UR9, R168, 0x1, P1 ;  /* 0x00000009aaa77c11 */ /* 0x000fe400088f0ca8 */
[----:B------:R-:W-:Y:S01]  /*3d00*/  LEA R230, R230, UR4, 0x1 ;  /* 0x00000004e6e67c11 */ /* 0x000fe2000f8e08ff */
        /* <DEDUP_REMOVED lines=10> */
[--C-:B------:R-:W-:Y:S01]  /*3db0*/  @!P3 IMAD.MOV.U32 R8, RZ, RZ, R166.reuse ;  /* 0x000000ffff08b224 */ /* 0x100fe200078e00a6 */
[----:B------:R2:W-:Y:S01]  /*3dc0*/  @P3 STS.128 [R234+0x10000], RZ ;  /* 0x010000ffea003388 */ /* 0x0005e20000000c00 */
[----:B------:R-:W-:Y:S01]  /*3dd0*/  @!P3 IMAD.MOV.U32 R9, RZ, RZ, R167 ;  /* 0x000000ffff09b224 */ /* 0x000fe200078e00a7 */
[----:B------:R-:W-:Y:S01]  /*3de0*/  @!P2 MOV R11, R167 ;  /* 0x000000a7000ba202 */ /* 0x000fe20000000f00 */
[----:B------:R-:W-:-:S03]  /*3df0*/  @!P2 IMAD.MOV.U32 R10, RZ, RZ, R166 ;  /* 0x000000ffff0aa224 */ /* 0x000fc600078e00a6 */
        /* <DEDUP_REMOVED lines=10> */
[----:B---3--:R-:W-:Y:S01]  /*3ea0*/  @!P1 IMAD.MOV.U32 R8, RZ, RZ, R166 ;  /* 0x000000ffff089224 */ /* 0x008fe200078e00a6 */
[----:B------:R-:W-:-:S05]  /*3eb0*/  @!P1 MOV R9, R167 ;  /* 0x000000a700099202 */ /* 0x000fca0000000f00 */
[----:B------:R-:W-:Y:S01]  /*3ec0*/  @!PT LDS RZ, [RZ] ;  /* 0x00000000fffff984 */ /* 0x000fe20000000800 */
[----:B------:R-:W-:Y:S01]  /*3ed0*/  @!PT LDS RZ, [RZ] ;  /* 0x00000000fffff984 */ /* 0x000fe20000000800 */
[----:B------:R-:W-:Y:S01]  /*3ee0*/  @!PT LDS RZ, [RZ] ;  /* 0x00000000fffff984 */ /* 0x000fe20000000800 */
[----:B------:R2:W-:Y:S04]  /*3ef0*/  @!P1 LDGSTS.E.BYPASS.LTC128B.128 [R234+0x14000], desc[UR26][R8.64+0x100] ;  /* 0x1400010008ea9fae */ /* 0x0005e8000b901d5a */
[----:B------:R2:W-:Y:S01]  /*3f00*/  @P0 STS.128 [R234+0x16000], RZ ;  /* 0x016000ffea000388 */ /* 0x0005e20000000c00 */
[----:B------:R-:W-:Y:S05]  /*3f10*/  @P0 BRA `(.L_x_2346) ;  /* 0x0000000000180947 */ /* 0x000fea0003800000 */
[----:B--2---:R-:W-:Y:S02]  /*3f20*/  MOV R8, R166 ;  /* 0x000000a600087202 */ /* 0x004fe40000000f00 */
[----:B------:R-:W-:-:S05]  /*3f30*/  MOV R9, R167 ;  /* 0x000000a700097202 */ /* 0x000fca0000000f00 */
[----:B------:R-:W-:Y:S01]  /*3f40*/  @!PT LDS RZ, [RZ] ;  /* 0x00000000fffff984 */ /* 0x000fe20000000800 */
[----:B------:R-:W-:Y:S01]  /*3f50*/  @!PT LDS RZ, [RZ] ;  /* 0x00000000fffff984 */ /* 0x000fe20000000800 */
[----:B------:R-:W-:Y:S01]  /*3f60*/  @!PT LDS RZ, [RZ] ;  /* 0x00000000fffff984 */ /* 0x000fe20000000800 */
[----:B------:R3:W-:Y:S02]  /*3f70*/  LDGSTS.E.BYPASS.LTC128B.128 [R234+0x16000], desc[UR26][R8.64+0x180] ;  /* 0x1600018008ea7fae */ /* 0x0007e4000b901d5a */
.L_x_2346:
[----:B------:R-:W-:Y:S05]  /*3f80*/  BSYNC B0 ;  /* 0x0000000000007941 */ /* 0x000fea0003800000 */
.L_x_2345:
[----:B------:R4:W-:Y:S01]  /*3f90*/  @P4 STS.128 [R234+0x10800], RZ ;  /* 0x010800ffea004388 */ /* 0x0009e20000000c00 */
[----:B------:R-:W-:Y:S03]  /*3fa0*/  BSSY B0, `(.L_x_2347) ;  /* 0x0000030000007945 */ /* 0x000fe60003800000 */
[----:B------:R4:W-:Y:S04]  /*3fb0*/  @P4 STS.128 [R234+0x12800], RZ ;  /* 0x012800ffea004388 */ /* 0x0009e80000000c00 */
        /* <DEDUP_REMOVED lines=8> */
[----:B---3--:R-:W-:Y:S01]  /*4040*/  IMAD.U32 R9, RZ, RZ, UR30 ;  /* 0x0000001eff097e24 */ /* 0x008fe2000f8e00ff */
[----:B------:R-:W-:Y:S01]  /*4050*/  ISETP.GE.AND P2, PT, R232, UR31, PT ;  /* 0x0000001fe8007c0c */ /* 0x000fe2000bf46270 */
[----:B------:R-:W-:Y:S02]  /*4060*/  IMAD.U32 R8, RZ, RZ, UR29 ;  /* 0x0000001dff087e24 */ /* 0x000fe4000f8e00ff */
[----:B------:R-:W-:Y:S02]  /*4070*/  IMAD.U32 R12, RZ, RZ, UR30 ;  /* 0x0000001eff0c7e24 */ /* 0x000fe4000f8e00ff */
[----:B------:R-:W-:-:S04]  /*4080*/  IMAD.U32 R11, RZ, RZ, UR29 ;  /* 0x0000001dff0b7e24 */ /* 0x000fc8000f8e00ff */
[-C--:B------:R-:W-:Y:S02]  /*4090*/  @!P3 LEA R16, P0, R10, R166.reuse, 0x1 ;  /* 0x000000a60a10b211 */ /* 0x080fe400078008ff */
[-C--:B------:R-:W-:Y:S01]  /*40a0*/  @!P4 LEA R14, P1, R14, R166.reuse, 0x1 ;  /* 0x000000a60e0ec211 */ /* 0x080fe200078208ff */
[----:B------:R2:W-:Y:S01]  /*40b0*/  @P4 STS.128 [R234+0x10800], RZ ;  /* 0x010800ffea004388 */ /* 0x0005e20000000c00 */
[-C--:B------:R-:W-:Y:S02]  /*40c0*/  @!P3 LEA.HI.X R17, R9, R167.reuse, R8, 0x1, P0 ;  /* 0x000000a70911b211 */ /* 0x080fe400000f0c08 */
[----:B------:R-:W-:Y:S02]  /*40d0*/  ISETP.GE.AND P0, PT, R231, UR31, PT ;  /* 0x0000001fe7007c0c */ /* 0x000fe4000bf06270 */
[----:B------:R-:W-:Y:S02]  /*40e0*/  @!P4 LEA.HI.X R15, R12, R167, R11, 0x1, P1 ;  /* 0x000000a70c0fc211 */ /* 0x000fe400008f0c0b */
[----:B------:R-:W-:-:S03]  /*40f0*/  @!P2 LEA R10, P1, R10, R166, 0x1 ;  /* 0x000000a60a0aa211 */ /* 0x000fc600078208ff */
        /* <DEDUP_REMOVED lines=17> */
[----:B--2---:R-:W-:Y:S01]  /*4210*/  IMAD.U32 R10, RZ, RZ, UR30 ;  /* 0x0000001eff0a7e24 */ /* 0x004fe2000f8e00ff */
[----:B------:R-:W-:Y:S01]  /*4220*/  MOV R9, UR30 ;  /* 0x0000001e00097c02 */ /* 0x000fe20008000f00 */
[----:B------:R-:W-:-:S03]  /*4230*/  IMAD.U32 R8, RZ, RZ, UR29 ;  /* 0x0000001dff087e24 */ /* 0x000fc6000f8e00ff */
[----:B------:R-:W-:-:S04]  /*4240*/  LEA R10, P0, R10, R166, 0x1 ;  /* 0x000000a60a0a7211 */ /* 0x000fc800078008ff */
[----:B------:R-:W-:-:S05]  /*4250*/  LEA.HI.X R11, R9, R167, R8, 0x1, P0 ;  /* 0x000000a7090b7211 */ /* 0x000fca00000f0c08 */
[----:B------:R-:W-:Y:S01]  /*4260*/  @!PT LDS RZ, [RZ] ;  /* 0x00000000fffff984 */ /* 0x000fe20000000800 */
[----:B------:R-:W-:Y:S01]  /*4270*/  @!PT LDS RZ, [RZ] ;  /* 0x00000000fffff984 */ /* 0x000fe20000000800 */
[----:B------:R-:W-:Y:S01]  /*4280*/  @!PT LDS RZ, [RZ] ;  /* 0x00000000fffff984 */ /* 0x000fe20000000800 */
[----:B------:R2:W-:Y:S04]  /*4290*/  LDGSTS.E.BYPASS.LTC128B.128 [R234+0x16800], desc[UR26][R10.64+0x180] ;  /* 0x168001800aea7fae */ /* 0x0005e8000b901d5a */
.L_x_2348:
[----:B------:R-:W-:Y:S05]  /*42a0*/  BSYNC B0 ;  /* 0x0000000000007941 */ /* 0x000fea0003800000 */
.L_x_2347:
[----:B------:R1:W-:Y:S01]  /*42b0*/  @P5 STS.128 [R234+0x11000], RZ ;  /* 0x011000ffea005388 */ /* 0x0003e20000000c00 */
[----:B------:R-:W-:Y:S03]  /*42c0*/  BSSY B0, `(.L_x_2349) ;  /* 0x000002c000007945 */ /* 0x000fe60003800000 */
[----:B------:R1:W-:Y:S04]  /*42d0*/  @P5 STS.128 [R234+0x13000], RZ ;  /* 0x013000ffea005388 */ /* 0x0003e80000000c00 */
[----:B------:R1:W-:Y:S04]  /*42e0*/  @P5 STS.128 [R234+0x15000], RZ ;  /* 0x015000ffea005388 */ /* 0x0003e80000000c00 */
[----:B------:R1:W-:Y:S01]  /*42f0*/  @P5 STS.128 [R234+0x17000], RZ ;  /* 0x017000ffea005388 */ /* 0x0003e20000000c00 */
[----:B------:R-:W-:Y:S05]  /*4300*/  @P5 BRA `(.L_x_2350) ;  /* 0x00000000009c5947 */ /* 0x000fea0003800000 */
[----:B------:R-:W-:Y:S01]  /*4310*/  ULDC UR31, c[0x0][0x2d0] ;  /* 0x0000b400001f7ab9 */ /* 0x000fe20000000800 */
[----:B--23--:R-:W-:Y:S01]  /*4320*/  IMAD.U32 R8, RZ, RZ, UR6 ;  /* 0x00000006ff087e24 */ /* 0x00cfe2000f8e00ff */
[----:B------:R-:W-:Y:S01]  /*4330*/  ISETP.GE.AND P5, PT, R236, UR31, PT ;  /* 0x0000001fec007c0c */ /* 0x000fe2000bfa6270 */
[----:B------:R-:W-:Y:S01]  /*4340*/  IMAD.U32 R10, RZ, RZ, UR6 ;  /* 0x00000006ff0a7e24 */ /* 0x000fe2000f8e00ff */
[----:B------:R-:W-:Y:S01]  /*4350*/  ISETP.GE.AND P4, PT, R233, UR31, PT ;  /* 0x0000001fe9007c0c */ /* 0x000fe2000bf86270 */
[----:B------:R-:W-:Y:S01]  /*4360*/  IMAD.U32 R9, RZ, RZ, UR7 ;  /* 0x00000007ff097e24 */ /* 0x000fe2000f8e00ff */
[----:B------:R-:W-:Y:S01]  /*4370*/  ISETP.GE.AND P2, PT, R232, UR31, PT ;  /* 0x0000001fe8007c0c */ /* 0x000fe2000bf46270 */
[----:B------:R-:W-:-:S03]  /*4380*/  IMAD.SHL.U32 R8, R8, 0x20, RZ ;  /* 0x0000002008087824 */ /* 0x000fc600078e00ff */
[----:B------:R-:W-:-:S05]  /*4390*/  SHF.L.U64.HI R9, R10, 0x5, R9 ;  /* 0x000000050a097819 */ /* 0x000fca0000010209 */
[CC--:B------:R-:W-:Y:S01]  /*43a0*/  @!P5 LEA R14, P0, R8.reuse, R166.reuse, 0x1 ;  /* 0x000000a6080ed211 */ /* 0x0c0fe200078008ff */
[----:B------:R2:W-:Y:S01]  /*43b0*/  @P5 STS.128 [R234+0x11000], RZ ;  /* 0x011000ffea005388 */ /* 0x0005e20000000c00 */
[CC--:B------:R-:W-:Y:S02]  /*43c0*/  @!P4 LEA R12, P3, R8.reuse, R166.reuse, 0x1 ;  /* 0x000000a6080cc211 */ /* 0x0c0fe400078608ff */
[CCC-:B------:R-:W-:Y:S02]  /*43d0*/  @!P5 LEA.HI.X R15, R8.reuse, R167.reuse, R9.reuse, 0x1, P0 ;  /* 0x000000a7080fd211 */ /* 0x1c0fe400000f0c09 */
[----:B------:R-:W-:Y:S02]  /*43e0*/  ISETP.GE.AND P0, PT, R231, UR31, PT ;  /* 0x0000001fe7007c0c */ /* 0x000fe4000bf06270 */
[C---:B------:R-:W-:Y:S01]  /*43f0*/  @!P2 LEA R10, P1, R8.reuse, R166, 0x1 ;  /* 0x000000a6080aa211 */ /* 0x040fe200078208ff */
[----:B------:R-:W-:Y:S01]  /*4400*/  @!PT LDS RZ, [RZ] ;  /* 0x00000000fffff984 */ /* 0x000fe20000000800 */
[----:B------:R-:W-:Y:S01]  /*4410*/  @!PT LDS RZ, [RZ] ;  /* 0x00000000fffff984 */ /* 0x000fe20000000800 */
[----:B------:R-:W-:Y:S01]  /*4420*/  @!PT LDS RZ, [RZ] ;  /* 0x00000000fffff984 */ /* 0x000fe20000000800 */
[----:B------:R2:W-:Y:S01]  /*4430*/  @!P5 LDGSTS.E.BYPASS.LTC128B.128 [R234+0x11000], desc[UR26][R14.64] ;  /* 0x110000000eeadfae */ /* 0x0005e2000b901d5a */
[----:B------:R-:W-:-:S02]  /*4440*/  @!P4 LEA.HI.X R13, R8, R167, R9, 0x1, P3 ;  /* 0x000000a7080dc211 */ /* 0x000fc400018f0c09 */
[----:B------:R-:W-:Y:S01]  /*4450*/  @!P2 LEA.HI.X R11, R8, R167, R9, 0x1, P1 ;  /* 0x000000a7080ba211 */ /* 0x000fe200008f0c09 */
        /* <DEDUP_REMOVED lines=12> */
[----:B--2---:R-:W-:-:S04]  /*4520*/  LEA R10, P0, R8, R166, 0x1 ;  /* 0x000000a6080a7211 */ /* 0x004fc800078008ff */
[----:B------:R-:W-:-:S05]  /*4530*/  LEA.HI.X R11, R8, R167, R9, 0x1, P0 ;  /* 0x000000a7080b7211 */ /* 0x000fca00000f0c09 */
[----:B------:R-:W-:Y:S01]  /*4540*/  @!PT LDS RZ, [RZ] ;  /* 0x00000000fffff984 */ /* 0x000fe20000000800 */
[----:B------:R-:W-:Y:S01]  /*4550*/  @!PT LDS RZ, [RZ] ;  /* 0x00000000fffff984 */ /* 0x000fe20000000800 */
[----:B------:R-:W-:Y:S01]  /*4560*/  @!PT LDS RZ, [RZ] ;  /* 0x00000000fffff984 */ /* 0x000fe20000000800 */
[----:B------:R2:W-:Y:S04]  /*4570*/  LDGSTS.E.BYPASS.LTC128B.128 [R234+0x17000], desc[UR26][R10.64+0x180] ;  /* 0x170001800aea7fae */ /* 0x0005e8000b901d5a */
.L_x_2350:
[----:B------:R-:W-:Y:S05]  /*4580*/  BSYNC B0 ;  /* 0x0000000000007941 */ /* 0x000fea0003800000 */
.L_x_2349:
        /* <DEDUP_REMOVED lines=8> */
[----:B------:R-:W-:Y:S02]  /*4610*/  ISETP.GE.AND P3, PT, R236, UR32, PT ;  /* 0x00000020ec007c0c */ /* 0x000fe4000bf66270 */
[----:B------:R-:W-:Y:S02]  /*4620*/  ISETP.GE.AND P2, PT, R233, UR32, PT ;  /* 0x00000020e9007c0c */ /* 0x000fe4000bf46270 */
[----:B------:R-:W-:Y:S02]  /*4630*/  ISETP.GE.AND P1, PT, R232, UR32, PT ;  /* 0x00000020e8007c0c */ /* 0x000fe4000bf26270 */
[----:B------:R-:W-:-:S07]  /*4640*/  ISETP.GE.AND P0, PT, R231, UR32, PT ;  /* 0x00000020e7007c0c */ /* 0x000fce000bf06270 */
[-C--:B---3--:R-:W-:Y:S01]  /*4650*/  @!P3 MOV R9, R167.reuse ;  /* 0x000000a70009b202 */ /* 0x088fe20000000f00 */
[--C-:B------:R-:W-:Y:S01]  /*4660*/  @!P3 IMAD.MOV.U32 R8, RZ, RZ, R166.reuse ;  /* 0x000000ffff08b224 */ /* 0x100fe200078e00a6 */
[-C--:B------:R-:W-:Y:S01]  /*4670*/  @!P2 MOV R13, R167.reuse ;  /* 0x000000a7000da202 */ /* 0x080fe20000000f00 */
[----:B------:R-:W-:Y:S01]  /*4680*/  VOTEU.ALL UP2, P3 ;  /* 0x00000000003f7886 */ /* 0x000fe20001840000 */
[----:B------:R-:W-:Y:S01]  /*4690*/  @!P2 IMAD.MOV.U32 R12, RZ, RZ, R166 ;  /* 0x000000ffff0ca224 */ /* 0x000fe200078e00a6 */
[----:B------:R-:W-:Y:S01]  /*46a0*/  VOTEU.ALL UP1, P2 ;  /* 0x00000000003f7886 */ /* 0x000fe20001020000 */
[----:B------:R-:W-:Y:S01]  /*46b0*/  @!P3 IMAD.WIDE.U32 R10, R10, 0x60, R8 ;  /* 0x000000600a0ab825 */ /* 0x000fe200078e0008 */
[----:B------:R-:W-:Y:S01]  /*46c0*/  VOTEU.ALL UP0, P1 ;  /* 0x00000000003f7886 */ /* 0x000fe20000800000 */
[----:B------:R-:W-:Y:S01]  /*46d0*/  MOV R8, UR6 ;  /* 0x0000000600087c02 */ /* 0x000fe20008000f00 */
[----:B------:R-:W-:Y:S01]  /*46e0*/  @!UP2 UIMAD UR33, UR7, 0x60, URZ ;  /* 0x000000600721a8a4 */ /* 0x000fe2000f8e023f */
[----:B------:R-:W-:Y:S01]  /*46f0*/  IMAD.U32 R9, RZ, RZ, UR6 ;  /* 0x00000006ff097e24 */ /* 0x000fe2000f8e00ff */
[----:B------:R-:W-:Y:S01]  /*4700*/  @!UP1 UIMAD UR31, UR7, 0x60, URZ ;  /* 0x00000060071f98a4 */ /* 0x000fe2000f8e023f */
[----:B------:R2:W-:Y:S01]  /*4710*/  @P3 STS.128 [R234+0x11800], RZ ;  /* 0x011800ffea003388 */ /* 0x0005e20000000c00 */
[----:B------:R-:W-:Y:S01]  /*4720*/  @!UP0 UIMAD UR16, UR7, 0x60, URZ ;  /* 0x00000060071088a4 */ /* 0x000fe2000f8e023f */
[----:B------:R-:W-:Y:S01]  /*4730*/  @!P2 IMAD.WIDE.U32 R14, R9, 0x60, R12 ;  /* 0x00000060090ea825 */ /* 0x000fe200078e000c */
[----:B------:R-:W-:-:S03]  /*4740*/  @!P1 MOV R13, R167 ;  /* 0x000000a7000d9202 */ /* 0x000fc60000000f00 */
[----:B------:R-:W-:Y:S01]  /*4750*/  @!P1 IMAD.MOV.U32 R12, RZ, RZ, R166 ;  /* 0x000000ffff0c9224 */ /* 0x000fe200078e00a6 */
[----:B------:R-:W-:Y:S01]  /*4760*/  @!P2 IADD3 R15, R15, UR31, RZ ;  /* 0x0000001f0f0fac10 */ /* 0x000fe2000fffe0ff */
[----:B------:R-:W-:Y:S02]  /*4770*/  @!P3 VIADD R11, R11, UR33 ;  /* 0x000000210b0bbc36 */ /* 0x000fe40008000000 */
[----:B------:R-:W-:-:S03]  /*4780*/  @!P1 IMAD.WIDE.U32 R8, R8, 0x60, R12 ;  /* 0x0000006008089825 */ /* 0x000fc600078e000c */
[----:B------:R-:W-:Y:S01]  /*4790*/  @!PT LDS RZ, [RZ] ;  /* 0x00000000fffff984 */ /* 0x000fe20000000800 */
[----:B------:R-:W-:Y:S01]  /*47a0*/  @!PT LDS RZ, [RZ] ;  /* 0x00000000fffff984 */ /* 0x000fe20000000800 */
[----:B------:R-:W-:Y:S01]  /*47b0*/  @!PT LDS RZ, [RZ] ;  /* 0x00000000fffff984 */ /* 0x000fe20000000800 */
[----:B------:R2:W-:Y:S02]  /*47c0*/  @!P3 LDGSTS.E.BYPASS.LTC128B.128 [R234+0x11800], desc[UR26][R10.64] ;  /* 0x118000000aeabfae */ /* 0x0005e4000b901d5a */
[----:B------:R-:W-:Y:S02]  /*47d0*/  @!P1 IADD3 R9, R9, UR16, RZ ;  /* 0x0000001009099c10 */ /* 0x000fe4000fffe0ff */
        /* <DEDUP_REMOVED lines=12> */
[----:B--2---:R-:W-:Y:S01]  /*48a0*/  MOV R8, UR6 ;  /* 0x0000000600087c02 */ /* 0x004fe20008000f00 */
[----:B------:R-:W-:Y:S01]  /*48b0*/  UIMAD UR16, UR7, 0x60, URZ ;  /* 0x00000060071078a4 */ /* 0x000fe2000f8e023f */
[----:B------:R-:W-:Y:S02]  /*48c0*/  MOV R10, R166 ;  /* 0x000000a6000a7202 */ /* 0x000fe40000000f00 */
[----:B------:R-:W-:-:S03]  /*48d0*/  MOV R11, R167 ;  /* 0x000000a7000b7202 */ /* 0x000fc60000000f00 */
[----:B------:R-:W-:-:S05]  /*48e0*/  IMAD.WIDE.U32 R8, R8, 0x60, R10 ;  /* 0x0000006008087825 */ /* 0x000fca00078e000a */
[----:B------:R-:W-:-:S05]  /*48f0*/  IADD3 R9, R9, UR16, RZ ;  /* 0x0000001009097c10 */ /* 0x000fca000fffe0ff */
[----:B------:R-:W-:Y:S01]  /*4900*/  @!PT LDS RZ, [RZ] ;  /* 0x00000000fffff984 */ /* 0x000fe20000000800 */
[----:B------:R-:W-:Y:S01]  /*4910*/  @!PT LDS RZ, [RZ] ;  /* 0x00000000fffff984 */ /* 0x000fe20000000800 */
[----:B------:R-:W-:Y:S01]  /*4920*/  @!PT LDS RZ, [RZ] ;  /* 0x00000000fffff984 */ /* 0x000fe20000000800 */
[----:B------:R2:W-:Y:S02]  /*4930*/  LDGSTS.E.BYPASS.LTC128B.128 [R234+0x17800], desc[UR26][R8.64+0x180] ;  /* 0x1780018008ea7fae */ /* 0x0005e4000b901d5a */
.L_x_2352:
[----:B------:R-:W-:Y:S05]  /*4940*/  BSYNC B0 ;  /* 0x0000000000007941 */ /* 0x000fea0003800000 */
.L_x_2351:
[----:B--2---:R-:W-:Y:S01]  /*4950*/  LDSM.16.M88.4 R12, [R230] ;  /* 0x00000000e60c783b */ /* 0x004fe20000000200 */
[----:B------:R-:W-:Y:S01]  /*4960*/  R2P PR, R3, 0x6 ;  /* 0x0000000603007804 */ /* 0x000fe20000000000 */
[----:B------:R-:W-:Y:S01]  /*4970*/  VIADD R3, R229, 0x8000 ;  /* 0x00008000e5037836 */ /* 0x000fe20000000000 */
[----:B------:R-:W-:Y:S01]  /*4980*/  LOP3.LUT R7, R7, 0xffffffe0, RZ, 0xc0, !PT ;  /* 0xffffffe007077812 */ /* 0x000fe200078ec0ff */
[----:B------:R-:W2:Y:S01]  /*4990*/  LDSM.16.M88.4 R40, [R229+0x8000] ;  /* 0x00800000e528783b */ /* 0x000ea20000000200 */
[----:B------:R-:W-:Y:S01]  /*49a0*/  VIADD R227, R229, 0x8020 ;  /* 0x00008020e5e37836 */ /* 0x000fe20000000000 */
[----:B------:R-:W-:Y:S01]  /*49b0*/  UISETP.GT.AND UP0, UPT, UR14, UR12, UPT ;  /* 0x0000000c0e00728c */ /* 0x000fe2000bf04270 */
[--C-:B------:R-:W-:Y:S01]  /*49c0*/  IMAD R228, R2, 0x2, R230.reuse ;  /* 0x0000000202e47824 */ /* 0x100fe200078e02e6 */
[----:B------:R-:W5:Y:S01]  /*49d0*/  LDSM.16.M88.4 R24, [R229+0x9000] ;  /* 0x00900000e518783b */ /* 0x000f620000000200 */
[----:B------:R-:W-:Y:S01]  /*49e0*/  IMAD R226, R0, 0x2, R230 ;  /* 0x0000000200e27824 */ /* 0x000fe200078e02e6 */
[----:B------:R-:W-:Y:S01]  /*49f0*/  LEA R240, R6, UR21, 0x4 ;  /* 0x0000001506f07c11 */ /* 0x000fe2000f8e20ff */
[----:B------:R-:W-:Y:S01]  /*4a00*/  IMAD.IADD R7, R5, 0x1, -R7 ;  /* 0x0000000105077824 */ /* 0x000fe200078e0a07 */
[----:B------:R-:W4:Y:S01]  /*4a10*/  LDSM.16.M88.4 R32, [R229+0x8800] ;  /* 0x00880000e520783b */ /* 0x000f220000000200 */
[----:B------:R-:W-:Y:S01]  /*4a20*/  LEA R225, R0, R228, 0x1 ;  /* 0x000000e400e17211 */ /* 0x000fe200078e08ff */
[----:B------:R-:W-:Y:S01]  /*4a30*/  UIADD3 UR21, UR24, 0x1, -UR15 ;  /* 0x0000000118157890 */ /* 0x000fe2000fffe80f */
[----:B------:R-:W-:Y:S01]  /*4a40*/  @P1 IADD3 R227, R3, -0x20, RZ ;  /* 0xffffffe003e31810 */ /* 0x000fe20007ffe0ff */
[----:B------:R-:W1:Y:S01]  /*4a50*/  LDSM.16.M88.4 R52, [R229+0x9800] ;  /* 0x00980000e534783b */ /* 0x000e620000000200 */
[----:B------:R-:W-:Y:S01]  /*4a60*/  IMAD.MOV.U32 R3, RZ, RZ, 0x40 ;  /* 0x00000040ff037424 */ /* 0x000fe200078e00ff */
[----:B------:R-:W-:Y:S01]  /*4a70*/  PLOP3.LUT P6, PT, PT, PT, UP0, 0x80, 0x0 ;  /* 0x000000000000781c */ /* 0x000fe20003fcf008 */
[----:B------:R-:W-:Y:S01]  /*4a80*/  UIADD3 UR16, UR21, UR19, URZ ;  /* 0x0000001315107290 */ /* 0x000fe2000fffe03f */
[----:B------:R-:W-:Y:S01]  /*4a90*/  LDSM.16.M88.4 R48, [R228] ;  /* 0x00000000e430783b */ /* 0x000fe20000000200 */
[----:B------:R-:W-:Y:S01]  /*4aa0*/  IMAD.U32 R239, RZ, RZ, UR24 ;  /* 0x00000018ffef7e24 */ /* 0x000fe2000f8e00ff */
[----:B------:R-:W-:Y:S01]  /*4ab0*/  SEL R3, R3, 0xffffffc0, !P2 ;  /* 0xffffffc003037807 */ /* 0x000fe20005000000 */
[----:B------:R-:W-:Y:S01]  /*4ac0*/  UIADD3 UR20, UR24, -UR20, -UR15 ;  /* 0x8000001418147290 */ /* 0x000fe2000fffe80f */
[----:B------:R-:W1:Y:S01]  /*4ad0*/  LDSM.16.M88.4 R16, [R227] ;  /* 0x00000000e310783b */ /* 0x000e620000000200 */
[----:B------:R-:W-:Y:S01]  /*4ae0*/  IMAD.U32 R235, RZ, RZ, UR21 ;  /* 0x00000015ffeb7e24 */ /* 0x000fe2000f8e00ff */
[----:B------:R-:W-:Y:S01]  /*4af0*/  IADD3 R218, R227, 0x1000, RZ ;  /* 0x00001000e3da7810 */ /* 0x000fe20007ffe0ff */
[----:B------:R-:W-:Y:S01]  /*4b00*/  IMAD.IADD R223, R229, 0x1, R3 ;  /* 0x00000001e5df7824 */ /* 0x000fe200078e0203 */
[----:B------:R-:W1:Y:S01]  /*4b10*/  LDSM.16.M88.4 R60, [R227+0x1000] ;  /* 0x00100000e33c783b */ /* 0x000e620000000200 */
[----:B------:R-:W-:Y:S01]  /*4b20*/  IMAD.IADD R216, R3, 0x1, R227 ;  /* 0x0000000103d87824 */ /* 0x000fe200078e02e3 */
[----:B------:R-:W-:Y:S01]  /*4b30*/  SHF.R.S32.HI R3, RZ, 0x1f, R7 ;  /* 0x0000001fff037819 */ /* 0x000fe20000011407 */
[----:B------:R-:W-:Y:S01]  /*4b40*/  IMAD.SHL.U32 R241, R5, 0x2, RZ ;  /* 0x0000000205f17824 */ /* 0x000fe200078e00ff */
[----:B------:R-:W1:Y:S01]  /*4b50*/  LDSM.16.M88.4 R64, [R227+0x800] ;  /* 0x00080000e340783b */ /* 0x000e620000000200 */
[----:B------:R-:W-:Y:S01]  /*4b60*/  VIADD R219, R227, 0x800 ;  /* 0x00000800e3db7836 */ /* 0x000fe20000000000 */
[----:B------:R-:W-:Y:S01]  /*4b70*/  LEA.HI R7, R3, R7, RZ, 0x2 ;  /* 0x0000000703077211 */ /* 0x000fe200078f10ff */
[----:B------:R-:W-:Y:S01]  /*4b80*/  VIADD R217, R227, 0x1800 ;  /* 0x00001800e3d97836 */ /* 0x000fe20000000000 */
[----:B------:R-:W1:Y:S01]  /*4b90*/  LDSM.16.M88.4 R56, [R227+0x1800] ;  /* 0x00180000e338783b */ /* 0x000e620000000200 */
[----:B------:R-:W-:Y:S01]  /*4ba0*/  LOP3.LUT R241, R241, 0x6, RZ, 0xc0, !PT ;  /* 0x00000006f1f17812 */ /* 0x000fe200078ec0ff */
[C---:B------:R-:W-:Y:S01]  /*4bb0*/  VIADD R215, R227.reuse, 0x2000 ;  /* 0x00002000e3d77836 */ /* 0x040fe20000000000 */
[----:B------:R-:W-:Y:S01]  /*4bc0*/  SHF.R.S32.HI R7, RZ, 0x2, R7 ;  /* 0x00000002ff077819 */ /* 0x000fe20000011407 */
[----:B------:R-:W-:Y:S01]  /*4bd0*/  LDSM.16.M88.4 R68, [R226] ;  /* 0x00000000e244783b */ /* 0x000fe20000000200 */
[C---:B------:R-:W-:Y:S01]  /*4be0*/  IADD3 R214, R227.reuse, 0x2800, RZ ;  /* 0x00002800e3d67810 */ /* 0x040fe20007ffe0ff */
[C---:B------:R-:W-:Y:S01]  /*4bf0*/  VIADD R213, R227.reuse, 0x3000 ;  /* 0x00003000e3d57836 */ /* 0x040fe20000000000 */
[----:B------:R-:W-:Y:S01]  /*4c00*/  IADD3 R240, R240, R7, RZ ;  /* 0x00000007f0f07210 */ /* 0x000fe20007ffe0ff */
[C---:B--2---:R-:W-:Y:S01]  /*4c10*/  HMMA.16816.F32.BF16 R44, R12.reuse, R40, RZ ;  /* 0x000000280c2c723c */ /* 0x044fe200000418ff */
[----:B---3--:R-:W2:Y:S01]  /*4c20*/  LDSM.16.M88.4 R8, [R223+0x8000] ;  /* 0x00800000df08783b */ /* 0x008ea20000000200 */
[C---:B------:R-:W-:Y:S01]  /*4c30*/  VIADD R212, R227.reuse, 0x3800 ;  /* 0x00003800e3d47836 */ /* 0x040fe20000000000 */
[C---:B------:R-:W-:Y:S01]  /*4c40*/  IADD3 R238, R240.reuse, 0x8, RZ ;  /* 0x00000008f0ee7810 */ /* 0x040fe20007ffe0ff */
[C---:B------:R-:W-:Y:S01]  /*4c50*/  VIADD R210, R227.reuse, 0x4800 ;  /* 0x00004800e3d27836 */ /* 0x040fe20000000000 */
[----:B------:R-:W-:Y:S01]  /*4c60*/  LDSM.16.M88.4 R76, [R223+0x9800] ;  /* 0x00980000df4c783b */ /* 0x000fe20000000200 */
[C---:B------:R-:W-:Y:S01]  /*4c70*/  HMMA.16816.F32.BF16 R40, R12.reuse, R42, RZ ;  /* 0x0000002a0c28723c */ /* 0x040fe200000418ff */
[----:B------:R-:W-:Y:S01]  /*4c80*/  VIADDMNMX R239, R240, UR16, R239, PT ;  /* 0x00000010f0ef7c46 */ /* 0x000fe2000b8001ef */
[C---:B------:R-:W-:Y:S01]  /*4c90*/  VIADD R209, R227.reuse, 0x5000 ;  /* 0x00005000e3d17836 */ /* 0x040fe20000000000 */
[----:B------:R-:W-:Y:S01]  /*4ca0*/  LDSM.16.M88.4 R72, [R216] ;  /* 0x00000000d848783b */ /* 0x000fe20000000200 */
[----:B------:R-:W-:Y:S01]  /*4cb0*/  IADD3 R235, R238, UR19, R235 ;  /* 0x00000013eeeb7c10 */ /* 0x000fe2000fffe0eb */
[C---:B------:R-:W-:Y:S01]  /*4cc0*/  VIADD R207, R227.reuse, 0x6000 ;  /* 0x00006000e3cf7836 */ /* 0x040fe20000000000 */
[C---:B-----5:R-:W-:Y:S01]  /*4cd0*/  HMMA.16816.F32.BF16 R28, R12.reuse, R24, RZ ;  /* 0x000000180c1c723c */ /* 0x060fe200000418ff */
[----:B------:R-:W0:Y:S01]  /*4ce0*/  LDGDEPBAR ;  /* 0x00000000000079af */ /* 0x000e220000000000 */
[----:B------:R-:W-:Y:S01]  /*4cf0*/  VIADDMNMX R240, R240, UR20, RZ, !PT ;  /* 0x00000014f0f07c46 */ /* 0x000fe2000f8001ff */
[C---:B------:R-:W-:Y:S01]  /*4d00*/  VIADD R206, R227.reuse, 0x6800 ;  /* 0x00006800e3ce7836 */ /* 0x040fe20000000000 */
[----:B------:R-:W-:Y:S01]  /*4d10*/  VIADDMNMX R238, R238, UR20, RZ, !PT ;  /* 0x00000014eeee7c46 */ /* 0x000fe2000f8001ff */
[C---:B------:R-:W-:Y:S01]  /*4d20*/  VIADD R204, R227.reuse, 0x7800 ;  /* 0x00007800e3cc7836 */ /* 0x040fe20000000000 */
[----:B------:R-:W-:Y:S01]  /*4d30*/  HMMA.16816.F32.BF16 R24, R12, R26, RZ ;  /* 0x0000001a0c18723c */ /* 0x000fe200000418ff */
[----:B------:R-:W-:-:S02]  /*4d40*/  IADD3 R211, R227, 0x4000, RZ ;  /* 0x00004000e3d37810 */ /* 0x000fc40007ffe0ff */
[C---:B------:R-:W-:Y:S02]  /*4d50*/  IADD3 R208, R227.reuse, 0x5800, RZ ;  /* 0x00005800e3d07810 */ /* 0x040fe40007ffe0ff */
[----:B------:R-:W-:Y:S01]  /*4d60*/  IADD3 R205, R227, 0x7000, RZ ;  /* 0x00007000e3cd7810 */ /* 0x000fe20007ffe0ff */
[----:B----4-:R-:W-:Y:S01]  /*4d70*/  HMMA.16816.F32.BF16 R36, R12, R32, RZ ;  /* 0x000000200c24723c */ /* 0x010fe200000418ff */
[----:B------:R-:W-:-:S05]  /*4d80*/  VIMNMX R235, R235, UR24, PT ;  /* 0x00000018ebeb7c48 */ /* 0x000fca000bfe0100 */
[C---:B------:R-:W-:Y:S06]  /*4d90*/  HMMA.16816.F32.BF16 R32, R12.reuse, R34, RZ ;  /* 0x000000220c20723c */ /* 0x040fec00000418ff */
[C---:B-1----:R-:W-:Y:S06]  /*4da0*/  HMMA.16816.F32.BF16 R20, R12.reuse, R52, RZ ;  /* 0x000000340c14723c */ /* 0x042fec00000418ff */
[----:B------:R-:W-:Y:S01]  /*4db0*/  HMMA.16816.F32.BF16 R12, R12, R54, RZ ;  /* 0x000000360c0c723c */ /* 0x000fe200000418ff */
[----:B------:R-:W1:Y:S05]  /*4dc0*/  LDSM.16.M88.4 R52, [R223+0x8800] ;  /* 0x00880000df34783b */ /* 0x000e6a0000000200 */
[C---:B------:R-:W-:Y:S06]  /*4dd0*/  HMMA.16816.F32.BF16 R44, R48.reuse, R16, R44 ;  /* 0x00000010302c723c */ /* 0x040fec000004182c */
[C---:B------:R-:W-:Y:S01]  /*4de0*/  HMMA.16816.F32.BF16 R40, R48.reuse, R18, R40 ;  /* 0x000000123028723c */ /* 0x040fe20000041828 */
[----:B------:R-:W3:Y:S05]  /*4df0*/  LDSM.16.M88.4 R16, [R223+0x9000] ;  /* 0x00900000df10783b */ /* 0x000eea0000000200 */
[C---:B------:R-:W-:Y:S06]  /*4e00*/  HMMA.16816.F32.BF16 R28, R48.reuse, R60, R28 ;  /* 0x0000003c301c723c */ /* 0x040fec000004181c */
[C---:B------:R-:W-:Y:S01]  /*4e10*/  HMMA.16816.F32.BF16 R24, R48.reuse, R62, R24 ;  /* 0x0000003e3018723c */ /* 0x040fe20000041818 */
[----:B------:R-:W4:Y:S05]  /*4e20*/  LDSM.16.M88.4 R60, [R225] ;  /* 0x00000000e13c783b */ /* 0x000f2a0000000200 */
[C---:B------:R-:W-:Y:S06]  /*4e30*/  HMMA.16816.F32.BF16 R36, R48.reuse, R64, R36 ;  /* 0x000000403024723c */ /* 0x040fec0000041824 */
[C---:B------:R-:W-:Y:S01]  /*4e40*/  HMMA.16816.F32.BF16 R32, R48.reuse, R66, R32 ;  /* 0x000000423020723c */ /* 0x040fe20000041820 */
[----:B------:R-:W-:Y:S05]  /*4e50*/  LDSM.16.M88.4 R64, [R216+0x1800] ;  /* 0x00180000d840783b */ /* 0x000fea0000000200 */
[C---:B------:R-:W-:Y:S06]  /*4e60*/  HMMA.16816.F32.BF16 R20, R48.reuse, R56, R20 ;  /* 0x000000383014723c */ /* 0x040fec0000041814 */
[----:B------:R-:W-:Y:S01]  /*4e70*/  HMMA.16816.F32.BF16 R12, R48, R58, R12 ;  /* 0x0000003a300c723c */ /* 0x000fe2000004180c */
[----:B------:R-:W5:Y:S04]  /*4e80*/  LDSM.16.M88.4 R48, [R216+0x800] ;  /* 0x00080000d830783b */ /* 0x000f680000000200 */
[----:B------:R-:W-:Y:S01]  /*4e90*/  LDSM.16.M88.4 R56, [R229+0xa000] ;  /* 0x00a00000e538783b */ /* 0x000fe20000000200 */
[C---:B--2---:R-:W-:Y:S06]  /*4ea0*/  HMMA.16816.F32.BF16 R44, R68.reuse, R8, R44 ;  /* 0x00000008442c723c */ /* 0x044fec000004182c */
[C---:B------:R-:W-:Y:S01]  /*4eb0*/  HMMA.16816.F32.BF16 R40, R68.reuse, R10, R40 ;  /* 0x0000000a4428723c */ /* 0x040fe20000041828 */
[----:B------:R-:W2:Y:S05]  /*4ec0*/  LDSM.16.M88.4 R8, [R216+0x1000] ;  /* 0x00100000d808783b */ /* 0x000eaa0000000200 */
[C---:B-1----:R-:W-:Y:S06]  /*4ed0*/  HMMA.16816.F32.BF16 R36, R68.reuse, R52, R36 ;  /* 0x000000344424723c */ /* 0x042fec0000041824 */
[C---:B------:R-:W-:Y:S01]  /*4ee0*/  HMMA.16816.F32.BF16 R32, R68.reuse, R54, R32 ;  /* 0x000000364420723c */ /* 0x040fe20000041820 */
[----:B------:R-:W-:Y:S05]  /*4ef0*/  LDSM.16.M88.4 R52, [R229+0xa800] ;  /* 0x00a80000e534783b */ /* 0x000fea0000000200 */
[C---:B---3--:R-:W-:Y:S06]  /*4f00*/  HMMA.16816.F32.BF16 R28, R68.reuse, R16, R28 ;  /* 0x00000010441c723c */ /* 0x048fec000004181c */
[C---:B------:R-:W-:Y:S01]  /*4f10*/  HMMA.16816.F32.BF16 R24, R68.reuse, R18, R24 ;  /* 0x000000124418723c */ /* 0x040fe20000041818 */
[----:B------:R-:W1:Y:S05]  /*4f20*/  LDSM.16.M88.4 R16, [R230+0x2000] ;  /* 0x00200000e610783b */ /* 0x000e6a0000000200 */
        /* <DEDUP_REMOVED lines=9> */
[----:B------:R-:W-:Y:S05]  /*4fc0*/  LDSM.16.M88.4 R48, [R227+0x2000] ;  /* 0x00200000e330783b */ /* 0x000fea0000000200 */
[C---:B--2---:R-:W-:Y:S06]  /*4fd0*/  HMMA.16816.F32.BF16 R28, R60.reuse, R8, R28 ;  /* 0x000000083c1c723c */ /* 0x044fec000004181c */
[C---:B------:R-:W-:Y:S01]  /*4fe0*/  HMMA.16816.F32.BF16 R24, R60.reuse, R10, R24 ;  /* 0x0000000a3c18723c */ /* 0x040fe20000041818 */
[----:B------:R-:W2:Y:S05]  /*4ff0*/  LDSM.16.M88.4 R8, [R228+0x2000] ;  /* 0x00200000e408783b */ /* 0x000eaa0000000200 */
[C---:B------:R-:W-:Y:S06]  /*5000*/  HMMA.16816.F32.BF16 R20, R60.reuse, R64, R20 ;  /* 0x000000403c14723c */ /* 0x040fec0000041814 */
[----:B------:R-:W-:Y:S01]  /*5010*/  HMMA.16816.F32.BF16 R68, R60, R66, R68 ;  /* 0x000000423c44723c */ /* 0x000fe20000041844 */
[----:B------:R-:W5:Y:S04]  /*5020*/  LDSM.16.M88.4 R64, [R227+0x2800] ;  /* 0x00280000e340783b */ /* 0x000f680000000200 */
[----:B------:R-:W5:Y:S01]  /*5030*/  LDSM.16.M88.4 R60, [R227+0x3000] ;  /* 0x00300000e33c783b */ /* 0x000f620000000200 */
[C---:B-1----:R-:W-:Y:S06]  /*5040*/  HMMA.16816.F32.BF16 R44, R16.reuse, R56, R44 ;  /* 0x00000038102c723c */ /* 0x042fec000004182c */
[C---:B------:R-:W-:Y:S01]  /*5050*/  HMMA.16816.F32.BF16 R40, R16.reuse, R58, R40 ;  /* 0x0000003a1028723c */ /* 0x040fe20000041828 */
[----:B------:R-:W1:Y:S05]  /*5060*/  LDSM.16.M88.4 R56, [R227+0x3800] ;  /* 0x00380000e338783b */ /* 0x000e6a0000000200 */
        /* <DEDUP_REMOVED lines=15> */
[----:B------:R-:W-:Y:S05]  /*5160*/  LDSM.16.M88.4 R64, [R216+0x2000] ;  /* 0x00200000d840783b */ /* 0x000fea0000000200 */
[C---:B------:R-:W-:Y:S06]  /*5170*/  HMMA.16816.F32.BF16 R28, R8.reuse, R60, R28 ;  /* 0x0000003c081c723c */ /* 0x040fec000004181c */
[C---:B------:R-:W-:Y:S01]  /*5180*/  HMMA.16816.F32.BF16 R24, R8.reuse, R62, R24 ;  /* 0x0000003e0818723c */ /* 0x040fe20000041818 */
[----:B------:R-:W-:Y:S05]  /*5190*/  LDSM.16.M88.4 R60, [R216+0x2800] ;  /* 0x00280000d83c783b */ /* 0x000fea0000000200 */
[C---:B-1----:R-:W-:Y:S06]  /*51a0*/  HMMA.16816.F32.BF16 R20, R8.reuse, R56, R20 ;  /* 0x000000380814723c */ /* 0x042fec0000041814 */
[----:B------:R-:W-:Y:S01]  /*51b0*/  HMMA.16816.F32.BF16 R68, R8, R58, R68 ;  /* 0x0000003a0844723c */ /* 0x000fe20000041844 */
[----:B------:R-:W1:Y:S04]  /*51c0*/  LDSM.16.M88.4 R8, [R225+0x2000] ;  /* 0x00200000e108783b */ /* 0x000e680000000200 */
[----:B------:R-:W-:Y:S01]  /*51d0*/  LDSM.16.M88.4 R56, [R229+0xc000] ;  /* 0x00c00000e538783b */ /* 0x000fe20000000200 */
[C---:B---3--:R-:W-:Y:S06]  /*51e0*/  HMMA.16816.F32.BF16 R44, R12.reuse, R52, R44 ;  /* 0x000000340c2c723c */ /* 0x048fec000004182c */
[C---:B------:R-:W-:Y:S01]  /*51f0*/  HMMA.16816.F32.BF16 R40, R12.reuse, R54, R40 ;  /* 0x000000360c28723c */ /* 0x040fe20000041828 */
[----:B------:R-:W3:Y:S05]  /*5200*/  LDSM.16.M88.4 R52, [R216+0x3000] ;  /* 0x00300000d834783b */ /* 0x000eea0000000200 */
[C---:B----4-:R-:W-:Y:S06]  /*5210*/  HMMA.16816.F32.BF16 R36, R12.reuse, R16, R36 ;  /* 0x000000100c24723c */ /* 0x050fec0000041824 */
[C---:B------:R-:W-:Y:S01]  /*5220*/  HMMA.16816.F32.BF16 R32, R12.reuse, R18, R32 ;  /* 0x000000120c20723c */ /* 0x040fe20000041820 */
[----:B------:R-:W4:Y:S05]  /*5230*/  LDSM.16.M88.4 R16, [R216+0x3800] ;  /* 0x00380000d810783b */ /* 0x000f2a0000000200 */
        /* <DEDUP_REMOVED lines=13> */
[C---:B---3--:R-:W-:Y:S06]  /*5310*/  HMMA.16816.F32.BF16 R28, R8.reuse, R52, R28 ;  /* 0x00000034081c723c */ /* 0x048fec000004181c */
[C---:B------:R-:W-:Y:S01]  /*5320*/  HMMA.16816.F32.BF16 R24, R8.reuse, R54, R24 ;  /* 0x000000360818723c */ /* 0x040fe20000041818 */
[----:B------:R-:W-:Y:S05]  /*5330*/  LDSM.16.M88.4 R52, [R227+0x4800] ;  /* 0x00480000e334783b */ /* 0x000fea0000000200 */
[C---:B----4-:R-:W-:Y:S06]  /*5340*/  HMMA.16816.F32.BF16 R20, R8.reuse, R16, R20 ;  /* 0x000000100814723c */ /* 0x050fec0000041814 */
[----:B------:R-:W-:Y:S01]  /*5350*/  HMMA.16816.F32.BF16 R68, R8, R18, R68 ;  /* 0x000000120844723c */ /* 0x000fe20000041844 */
[----:B------:R-:W1:Y:S04]  /*5360*/  LDSM.16.M88.4 R16, [R228+0x4000] ;  /* 0x00400000e410783b */ /* 0x000e680000000200 */
[----:B------:R-:W3:Y:S01]  /*5370*/  LDSM.16.M88.4 R8, [R227+0x5000] ;  /* 0x00500000e308783b */ /* 0x000ee20000000200 */
[C---:B------:R-:W-:Y:S06]  /*5380*/  HMMA.16816.F32.BF16 R44, R72.reuse, R56, R44 ;  /* 0x00000038482c723c */ /* 0x040fec000004182c */
[C---:B------:R-:W-:Y:S01]  /*5390*/  HMMA.16816.F32.BF16 R40, R72.reuse, R58, R40 ;  /* 0x0000003a4828723c */ /* 0x040fe20000041828 */
[----:B------:R-:W-:Y:S05]  /*53a0*/  LDSM.16.M88.4 R56, [R226+0x4000] ;  /* 0x00400000e238783b */ /* 0x000fea0000000200 */
[C---:B--2---:R-:W-:Y:S06]  /*53b0*/  HMMA.16816.F32.BF16 R36, R72.reuse, R48, R36 ;  /* 0x000000304824723c */ /* 0x044fec0000041824 */
[C---:B------:R-:W-:Y:S01]  /*53c0*/  HMMA.16816.F32.BF16 R32, R72.reuse, R50, R32 ;  /* 0x000000324820723c */ /* 0x040fe20000041820 */
[----:B------:R-:W-:Y:S05]  /*53d0*/  LDSM.16.M88.4 R48, [R223+0xc000] ;  /* 0x00c00000df30783b */ /* 0x000fea0000000200 */
[C---:B-----5:R-:W-:Y:S06]  /*53e0*/  HMMA.16816.F32.BF16 R28, R72.reuse, R12, R28 ;  /* 0x0000000c481c723c */ /* 0x060fec000004181c */
[C---:B------:R-:W-:Y:S01]  /*53f0*/  HMMA.16816.F32.BF16 R24, R72.reuse, R14, R24 ;  /* 0x0000000e4818723c */ /* 0x040fe20000041818 */
[----:B------:R-:W2:Y:S05]  /*5400*/  LDSM.16.M88.4 R12, [R223+0xc800] ;  /* 0x00c80000df0c783b */ /* 0x000eaa0000000200 */
        /* <DEDUP_REMOVED lines=13> */
[C---:B------:R-:W-:Y:S06]  /*54e0*/  HMMA.16816.F32.BF16 R20, R16.reuse, R64, R20 ;  /* 0x000000401014723c */ /* 0x040fec0000041814 */
[----:B------:R-:W-:Y:S01]  /*54f0*/  HMMA.16816.F32.BF16 R68, R16, R66, R68 ;  /* 0x000000421044723c */ /* 0x000fe20000041844 */
[----:B------:R-:W5:Y:S04]  /*5500*/  LDSM.16.M88.4 R16, [R216+0x5000] ;  /* 0x00500000d810783b */ /* 0x000f680000000200 */
[----:B------:R-:W-:Y:S01]  /*5510*/  LDSM.16.M88.4 R64, [R229+0xe000] ;  /* 0x00e00000e540783b */ /* 0x000fe20000000200 */
[C---:B--2---:R-:W-:Y:S06]  /*5520*/  HMMA.16816.F32.BF16 R36, R56.reuse, R12, R36 ;  /* 0x0000000c3824723c */ /* 0x044fec0000041824 */
[C---:B------:R-:W-:Y:S01]  /*5530*/  HMMA.16816.F32.BF16 R32, R56.reuse, R14, R32 ;  /* 0x0000000e3820723c */ /* 0x040fe20000041820 */
[----:B------:R-:W2:Y:S05]  /*5540*/  LDSM.16.M88.4 R12, [R216+0x5800] ;  /* 0x00580000d80c783b */ /* 0x000eaa0000000200 */
[C---:B------:R-:W-:Y:S06]  /*5550*/  HMMA.16816.F32.BF16 R44, R56.reuse, R48, R44 ;  /* 0x00000030382c723c */ /* 0x040fec000004182c */
[C---:B------:R-:W-:Y:S01]  /*5560*/  HMMA.16816.F32.BF16 R40, R56.reuse, R50, R40 ;  /* 0x000000323828723c */ /* 0x040fe20000041828 */
[----:B------:R-:W-:Y:S05]  /*5570*/  LDSM.16.M88.4 R48, [R230+0x6000] ;  /* 0x00600000e630783b */ /* 0x000fea0000000200 */
[C---:B----4-:R-:W-:Y:S06]  /*5580*/  HMMA.16816.F32.BF16 R28, R56.reuse, R76, R28 ;  /* 0x0000004c381c723c */ /* 0x050fec000004181c */
[C---:B------:R-:W-:Y:S01]  /*5590*/  HMMA.16816.F32.BF16 R24, R56.reuse, R78, R24 ;  /* 0x0000004e3818723c */ /* 0x040fe20000041818 */
[----:B------:R-:W-:Y:S05]  /*55a0*/  LDSM.16.M88.4 R76, [R227+0x7800] ;  /* 0x00780000e34c783b */ /* 0x000fea0000000200 */
[C---:B-1----:R-:W-:Y:S06]  /*55b0*/  HMMA.16816.F32.BF16 R20, R56.reuse, R60, R20 ;  /* 0x0000003c3814723c */ /* 0x042fec0000041814 */
[----:B------:R-:W-:Y:S01]  /*55c0*/  HMMA.16816.F32.BF16 R68, R56, R62, R68 ;  /* 0x0000003e3844723c */ /* 0x000fe20000041844 */
[----:B------:R-:W1:Y:S04]  /*55d0*/  LDSM.16.M88.4 R60, [R229+0xe800] ;  /* 0x00e80000e53c783b */ /* 0x000e680000000200 */
[----:B------:R-:W4:Y:S01]  /*55e0*/  LDSM.16.M88.4 R56, [R229+0xf000] ;  /* 0x00f00000e538783b */ /* 0x000f220000000200 */
[C---:B---3--:R-:W-:Y:S06]  /*55f0*/  HMMA.16816.F32.BF16 R44, R8.reuse, R52, R44 ;  /* 0x00000034082c723c */ /* 0x048fec000004182c */
[C---:B------:R-:W-:Y:S01]  /*5600*/  HMMA.16816.F32.BF16 R40, R8.reuse, R54, R40 ;  /* 0x000000360828723c */ /* 0x040fe20000041828 */
[----:B------:R-:W3:Y:S05]  /*5610*/  LDSM.16.M88.4 R52, [R229+0xf800] ;  /* 0x00f80000e534783b */ /* 0x000eea0000000200 */
[C---:B------:R-:W-:Y:S06]  /*5620*/  HMMA.16816.F32.BF16 R36, R8.reuse, R72, R36 ;  /* 0x000000480824723c */ /* 0x040fec0000041824 */
[C---:B------:R-:W-:Y:S01]  /*5630*/  HMMA.16816.F32.BF16 R32, R8.reuse, R74, R32 ;  /* 0x0000004a0820723c */ /* 0x040fe20000041820 */
[----:B------:R-:W-:Y:S05]  /*5640*/  LDSM.16.M88.4 R72, [R228+0x6000] ;  /* 0x00600000e448783b */ /* 0x000fea0000000200 */
[C---:B-----5:R-:W-:Y:S06]  /*5650*/  HMMA.16816.F32.BF16 R28, R8.reuse, R16, R28 ;  /* 0x00000010081c723c */ /* 0x060fec000004181c */
[C---:B------:R-:W-:Y:S01]  /*5660*/  HMMA.16816.F32.BF16 R24, R8.reuse, R18, R24 ;  /* 0x000000120818723c */ /* 0x040fe20000041818 */
[----:B------:R-:W-:Y:S05]  /*5670*/  LDSM.16.M88.4 R16, [R227+0x6000] ;  /* 0x00600000e310783b */ /* 0x000fea0000000200 */
[C---:B--2---:R-:W-:Y:S06]  /*5680*/  HMMA.16816.F32.BF16 R20, R8.reuse, R12, R20 ;  /* 0x0000000c0814723c */ /* 0x044fec0000041814 */
[----:B------:R-:W-:Y:S01]  /*5690*/  HMMA.16816.F32.BF16 R68, R8, R14, R68 ;  /* 0x0000000e0844723c */ /* 0x000fe20000041844 */
[----:B------:R-:W2:Y:S04]  /*56a0*/  LDSM.16.M88.4 R12, [R227+0x6800] ;  /* 0x00680000e30c783b */ /* 0x000ea80000000200 */
[----:B------:R-:W5:Y:S01]  /*56b0*/  LDSM.16.M88.4 R8, [R227+0x7000] ;  /* 0x00700000e308783b */ /* 0x000f620000000200 */
[C---:B-1----:R-:W-:Y:S06]  /*56c0*/  HMMA.16816.F32.BF16 R36, R48.reuse, R60, R36 ;  /* 0x0000003c3024723c */ /* 0x042fec0000041824 */
[C---:B------:R-:W-:Y:S01]  /*56d0*/  HMMA.16816.F32.BF16 R32, R48.reuse, R62, R32 ;  /* 0x0000003e3020723c */ /* 0x040fe20000041820 */
[----:B------:R-:W-:Y:S05]  /*56e0*/  LDSM.16.M88.4 R60, [R223+0xe000] ;  /* 0x00e00000df3c783b */ /* 0x000fea0000000200 */
[C---:B------:R-:W-:Y:S06]  /*56f0*/  HMMA.16816.F32.BF16 R44, R48.reuse, R64, R44 ;  /* 0x00000040302c723c */ /* 0x040fec000004182c */
[C---:B------:R-:W-:Y:S01]  /*5700*/  HMMA.16816.F32.BF16 R40, R48.reuse, R66, R40 ;  /* 0x000000423028723c */ /* 0x040fe20000041828 */
[----:B------:R-:W-:Y:S05]  /*5710*/  LDSM.16.M88.4 R64, [R226+0x6000] ;  /* 0x00600000e240783b */ /* 0x000fea0000000200 */
[C---:B----4-:R-:W-:Y:S06]  /*5720*/  HMMA.16816.F32.BF16 R28, R48.reuse, R56, R28 ;  /* 0x00000038301c723c */ /* 0x050fec000004181c */
[C---:B------:R-:W-:Y:S01]  /*5730*/  HMMA.16816.F32.BF16 R24, R48.reuse, R58, R24 ;  /* 0x0000003a3018723c */ /* 0x040fe20000041818 */
[----:B------:R-:W1:Y:S05]  /*5740*/  LDSM.16.M88.4 R56, [R223+0xe800] ;  /* 0x00e80000df38783b */ /* 0x000e6a0000000200 */
[C---:B---3--:R-:W-:Y:S06]  /*5750*/  HMMA.16816.F32.BF16 R20, R48.reuse, R52, R20 ;  /* 0x000000343014723c */ /* 0x048fec0000041814 */
[----:B------:R-:W-:Y:S01]  /*5760*/  HMMA.16816.F32.BF16 R68, R48, R54, R68 ;  /* 0x000000363044723c */ /* 0x000fe20000041844 */
[----:B------:R-:W3:Y:S04]  /*5770*/  LDSM.16.M88.4 R52, [R223+0xf000] ;  /* 0x00f00000df34783b */ /* 0x000ee80000000200 */
[----:B------:R-:W4:Y:S01]  /*5780*/  LDSM.16.M88.4 R48, [R223+0xf800] ;  /* 0x00f80000df30783b */ /* 0x000f220000000200 */
[C---:B--2---:R-:W-:Y:S06]  /*5790*/  HMMA.16816.F32.BF16 R36, R72.reuse, R12, R36 ;  /* 0x0000000c4824723c */ /* 0x044fec0000041824 */
[C---:B------:R-:W-:Y:S01]  /*57a0*/  HMMA.16816.F32.BF16 R32, R72.reuse, R14, R32 ;  /* 0x0000000e4820723c */ /* 0x040fe20000041820 */
[----:B------:R-:W-:Y:S05]  /*57b0*/  LDSM.16.M88.4 R12, [R216+0x6000] ;  /* 0x00600000d80c783b */ /* 0x000fea0000000200 */
[C---:B------:R-:W-:Y:S06]  /*57c0*/  HMMA.16816.F32.BF16 R44, R72.reuse, R16, R44 ;  /* 0x00000010482c723c */ /* 0x040fec000004182c */
[C---:B------:R-:W-:Y:S01]  /*57d0*/  HMMA.16816.F32.BF16 R40, R72.reuse, R18, R40 ;  /* 0x000000124828723c */ /* 0x040fe20000041828 */
[----:B------:R-:W2:Y:S05]  /*57e0*/  LDSM.16.M88.4 R16, [R225+0x6000] ;  /* 0x00600000e110783b */ /* 0x000eaa0000000200 */
[C---:B-----5:R-:W-:Y:S06]  /*57f0*/  HMMA.16816.F32.BF16 R28, R72.reuse, R8, R28 ;  /* 0x00000008481c723c */ /* 0x060fec000004181c */
[C---:B------:R-:W-:Y:S01]  /*5800*/  HMMA.16816.F32.BF16 R24, R72.reuse, R10, R24 ;  /* 0x0000000a4818723c */ /* 0x040fe20000041818 */
[----:B------:R-:W5:Y:S05]  /*5810*/  LDSM.16.M88.4 R8, [R216+0x6800] ;  /* 0x00680000d808783b */ /* 0x000f6a0000000200 */
[C---:B------:R-:W-:Y:S06]  /*5820*/  HMMA.16816.F32.BF16 R20, R72.reuse, R76, R20 ;  /* 0x0000004c4814723c */ /* 0x040fec0000041814 */
[----:B------:R-:W-:Y:S01]  /*5830*/  HMMA.16816.F32.BF16 R72, R72, R78, R68 ;  /* 0x0000004e4848723c */ /* 0x000fe20000041844 */
[----:B------:R-:W5:Y:S05]  /*5840*/  LDSM.16.M88.4 R68, [R216+0x7000] ;  /* 0x00700000d844783b */ /* 0x000f6a0000000200 */
[C---:B-1----:R-:W-:Y:S06]  /*5850*/  HMMA.16816.F32.BF16 R36, R64.reuse, R56, R36 ;  /* 0x000000384024723c */ /* 0x042fec0000041824 */
[----:B------:R-:W-:Y:S01]  /*5860*/  HMMA.16816.F32.BF16 R32, R64, R58, R32 ;  /* 0x0000003a4020723c */ /* 0x000fe20000041820 */
[----:B------:R-:W1:Y:S01]  /*5870*/  LDSM.16.M88.4 R56, [R216+0x7800] ;  /* 0x00780000d838783b */ /* 0x000e620000000200 */
[----:B------:R-:W-:-:S04]  /*5880*/  DEPBAR.LE SB0, 0x0 ;  /* 0x000080000000791a */ /* 0x000fc80000000000 */
[C---:B------:R-:W-:Y:S06]  /*5890*/  HMMA.16816.F32.BF16 R44, R64.reuse, R60, R44 ;  /* 0x0000003c402c723c */ /* 0x040fec000004182c */
[C---:B------:R-:W-:Y:S06]  /*58a0*/  HMMA.16816.F32.BF16 R40, R64.reuse, R62, R40 ;  /* 0x0000003e4028723c */ /* 0x040fec0000041828 */
[C---:B---3--:R-:W-:Y:S06]  /*58b0*/  HMMA.16816.F32.BF16 R28, R64.reuse, R52, R28 ;  /* 0x00000034401c723c */ /* 0x048fec000004181c */
[C---:B------:R-:W-:Y:S06]  /*58c0*/  HMMA.16816.F32.BF16 R24, R64.reuse, R54, R24 ;  /* 0x000000364018723c */ /* 0x040fec0000041818 */
[C---:B----4-:R-:W-:Y:S06]  /*58d0*/  HMMA.16816.F32.BF16 R20, R64.reuse, R48, R20 ;  /* 0x000000304014723c */ /* 0x050fec0000041814 */
[----:B------:R-:W-:Y:S06]  /*58e0*/  HMMA.16816.F32.BF16 R72, R64, R50, R72 ;  /* 0x000000324048723c */ /* 0x000fec0000041848 */
[C---:B--2---:R-:W-:Y:S06]  /*58f0*/  HMMA.16816.F32.BF16 R44, R16.reuse, R12, R44 ;  /* 0x0000000c102c723c */ /* 0x044fec000004182c */
[C---:B------:R-:W-:Y:S06]  /*5900*/  HMMA.16816.F32.BF16 R40, R16.reuse, R14, R40 ;  /* 0x0000000e1028723c */ /* 0x040fec0000041828 */
[C---:B-----5:R-:W-:Y:S06]  /*5910*/  HMMA.16816.F32.BF16 R36, R16.reuse, R8, R36 ;  /* 0x000000081024723c */ /* 0x060fec0000041824 */
[C---:B------:R-:W-:Y:S06]  /*5920*/  HMMA.16816.F32.BF16 R32, R16.reuse, R10, R32 ;  /* 0x0000000a1020723c */ /* 0x040fec0000041820 */
[C---:B------:R-:W-:Y:S06]  /*5930*/  HMMA.16816.F32.BF16 R28, R16.reuse, R68, R28 ;  /* 0x00000044101c723c */ /* 0x040fec000004181c */
[C---:B------:R-:W-:Y:S06]  /*5940*/  HMMA.16816.F32.BF16 R24, R16.reuse, R70, R24 ;  /* 0x000000461018723c */ /* 0x040fec0000041818 */
[C---:B-1----:R-:W-:Y:S06]  /*5950*/  HMMA.16816.F32.BF16 R20, R16.reuse, R56, R20 ;  /* 0x000000381014723c */ /* 0x042fec0000041814 */
[----:B------:R-:W-:Y:S01]  /*5960*/  HMMA.16816.F32.BF16 R72, R16, R58, R72 ;  /* 0x0000003a1048723c */ /* 0x000fe20000041848 */
[----:B------:R-:W-:Y:S06]  /*5970*/  BAR.SYNC.DEFER_BLOCKING 0x0 ;  /* 0x0000000000007b1d */ /* 0x000fec0000010000 */
[----:B------:R-:W-:-:S02]  /*5980*/  NOP ;  /* 0x0000000000007918 */ /* 0x000fc40000000000 */
[----:B------:R-:W-:-:S15]  /*5990*/  @!P6 BRA `(.L_x_2353) ;  /* 0x000000100004e947 */ /* 0x000fde0003800000 */
[----:B------:R-:W-:-:S13]  /*59a0*/  PLOP3.LUT P0, PT, PT, PT, UP6, 0x40, 0x0 ;  /* 0x000000000000781c */ /* 0x000fda0003f0e868 */
[----:B------:R-:W-:Y:S05]  /*59b0*/  @P0 BRA `(.L_x_2354) ;  /* 0x0000000400280947 */ /* 0x000fea0003800000 */
[----:B------:R-:W-:Y:S01]  /*59c0*/  ULDC UR19, c[0x0][0x380] ;  /* 0x0000e00000137ab9 */ /* 0x000fe20000000800 */
[----:B------:R-:W-:Y:S01]  /*59d0*/  UIADD3 UR32, UR17, -0x40, URZ ;  /* 0xffffffc011207890 */ /* 0x000fe2000fffe03f */
[----:B------:R-:W-:Y:S01]  /*59e0*/  IMAD.U32 R3, RZ, RZ, UR19 ;  /* 0x00000013ff037e24 */ /* 0x000fe2000f8e00ff */
[----:B------:R-:W-:Y:S01]  /*59f0*/  MOV R5, UR17 ;  /* 0x0000001100057c02 */ /* 0x000fe20008000f00 */
[----:B------:R-:W-:-:S03]  /*5a00*/  UMOV UR34, URZ ;  /* 0x0000003f00227c82 */ /* 0x000fc60008000000 */
[----:B------:R-:W-:Y:S02]  /*5a10*/  IABS R3, R3 ;  /* 0x0000000300037213 */ /* 0x000fe40000000000 */
[----:B------:R-:W-:Y:S02]  /*5a20*/  IABS R5, R5 ;  /* 0x0000000500057213 */ /* 0x000fe40000000000 */
[----:B------:R-:W-:Y:S02]  /*5a30*/  R2UR UR16, R3 ;  /* 0x00000000031072ca */ /* 0x000fe400000e0000 */
[----:B------:R-:W-:-:S11]  /*5a40*/  R2UR UR31, R5 ;  /* 0x00000000051f72ca */ /* 0x000fd600000e0000 */
        /* <DEDUP_REMOVED lines=10> */
[----:B------:R-:W-:-:S04]  /*5af0*/  UIMAD UR20, UR20, UR16, URZ ;  /* 0x00000010141472a4 */ /* 0x000fc8000f8e023f */
[----:B------:R-:W-:-:S04]  /*5b00*/  UIMAD.WIDE.U32 UR36, UR35, UR20, UR34 ;  /* 0x00000014232472a5 */ /* 0x000fc8000f8e0022 */
[----:B------:R-:W-:Y:S02]  /*5b10*/  UIMAD.WIDE.U32 UR34, UR37, UR31, URZ ;  /* 0x0000001f252272a5 */ /* 0x000fe4000f8e003f */
[----:B------:R-:W-:Y:S02]  /*5b20*/  UIMAD.WIDE.U32 UR36, UR37, UR21, URZ ;  /* 0x00000015252472a5 */ /* 0x000fe4000f8e003f */
[----:B------:R-:W-:-:S04]  /*5b30*/  UIADD3 UR24, -UR35, URZ, URZ ;  /* 0x0000003f23187290 */ /* 0x000fc8000fffe13f */
[----:B------:R-:W-:Y:S01]  /*5b40*/  UIMAD UR24, UR16, UR24, UR31 ;  /* 0x00000018101872a4 */ /* 0x000fe2000f8e021f */
[----:B------:R-:W-:Y:S02]  /*5b50*/  UMOV UR33, UR37 ;  /* 0x0000002500217c82 */ /* 0x000fe40008000000 */
[----:B------:R-:W-:Y:S02]  /*5b60*/  UIADD3 UR20, -UR33, URZ, URZ ;  /* 0x0000003f21147290 */ /* 0x000fe4000fffe13f */
[----:B------:R-:W-:Y:S02]  /*5b70*/  UISETP.GT.U32.AND UP2, UPT, UR16, UR24, UPT ;  /* 0x000000181000728c */ /* 0x000fe4000bf44070 */
[----:B------:R-:W-:-:S04]  /*5b80*/  UIMAD UR20, UR16, UR20, UR21 ;  /* 0x00000014101472a4 */ /* 0x000fc8000f8e0215 */
[----:B------:R-:W-:-:S05]  /*5b90*/  UISETP.GT.U32.AND UP0, UPT, UR16, UR20, UPT ;  /* 0x000000141000728c */ /* 0x000fca000bf04070 */
[----:B------:R-:W-:Y:S02]  /*5ba0*/  @!UP2 UIADD3 UR24, UR24, -UR16, URZ ;  /* 0x800000101818a290 */ /* 0x000fe4000fffe03f */
[----:B------:R-:W-:Y:S02]  /*5bb0*/  @!UP2 UIADD3 UR35, UR35, 0x1, URZ ;  /* 0x000000012323a890 */ /* 0x000fe4000fffe03f */
[----:B------:R-:W-:Y:S02]  /*5bc0*/  UISETP.GE.U32.AND UP4, UPT, UR24, UR16, UPT ;  /* 0x000000101800728c */ /* 0x000fe4000bf86070 */
[----:B------:R-:W-:Y:S02]  /*5bd0*/  @!UP0 UIADD3 UR20, UR20, -UR16, URZ ;  /* 0x8000001014148290 */ /* 0x000fe4000fffe03f */
[----:B------:R-:W-:Y:S02]  /*5be0*/  @!UP0 UIADD3 UR33, UR33, 0x1, URZ ;  /* 0x0000000121218890 */ /* 0x000fe4000fffe03f */
[----:B------:R-:W-:-:S02]  /*5bf0*/  UISETP.GE.U32.AND UP3, UPT, UR20, UR16, UPT ;  /* 0x000000101400728c */ /* 0x000fc4000bf66070 */
[----:B------:R-:W-:Y:S02]  /*5c00*/  ULOP3.LUT UR16, UR17, UR19, URZ, 0x3c, !UPT ;  /* 0x0000001311107292 */ /* 0x000fe4000f8e3c3f */
[----:B------:R-:W-:Y:S02]  /*5c10*/  UISETP.GE.AND UP0, UPT, UR32, URZ, UPT ;  /* 0x0000003f2000728c */ /* 0x000fe4000bf06270 */
[----:B------:R-:W-:Y:S02]  /*5c20*/  UISETP.GE.AND UP1, UPT, UR16, URZ, UPT ;  /* 0x0000003f1000728c */ /* 0x000fe4000bf26270 */
[----:B------:R-:W-:Y:S02]  /*5c30*/  @UP4 UIADD3 UR35, UR35, 0x1, URZ ;  /* 0x0000000123234890 */ /* 0x000fe4000fffe03f */
[----:B------:R-:W-:Y:S02]  /*5c40*/  UISETP.NE.AND UP2, UPT, UR19, URZ, UPT ;  /* 0x0000003f1300728c */ /* 0x000fe4000bf45270 */
[----:B------:R-:W-:-:S02]  /*5c50*/  @UP3 UIADD3 UR33, UR33, 0x1, URZ ;  /* 0x0000000121213890 */ /* 0x000fc4000fffe03f */
[----:B------:R-:W-:Y:S02]  /*5c60*/  ULOP3.LUT UR16, URZ, UR19, URZ, 0x33, !UPT ;  /* 0x000000133f107292 */ /* 0x000fe4000f8e333f */
[----:B------:R-:W-:Y:S02]  /*5c70*/  @!UP0 UIADD3 UR33, -UR33, URZ, URZ ;  /* 0x0000003f21218290 */ /* 0x000fe4000fffe13f */
[----:B------:R-:W-:-:S04]  /*5c80*/  @!UP1 UIADD3 UR35, -UR35, URZ, URZ ;  /* 0x0000003f23239290 */ /* 0x000fc8000fffe13f */
[----:B------:R-:W-:Y:S02]  /*5c90*/  USEL UR35, UR16, UR35, !UP2 ;  /* 0x0000002310237287 */ /* 0x000fe4000d000000 */
[----:B------:R-:W-:Y:S02]  /*5ca0*/  USEL UR16, UR16, UR33, !UP2 ;  /* 0x0000002110107287 */ /* 0x000fe4000d000000 */
[----:B------:R-:W-:Y:S02]  /*5cb0*/  UIMAD.WIDE UR20, UR35, 0x4, UR22 ;  /* 0x00000004231478a5 */ /* 0x000fe4000f8e0216 */
[----:B------:R-:W-:-:S04]  /*5cc0*/  UIMAD.WIDE UR32, UR16, 0x4, UR22 ;  /* 0x00000004102078a5 */ /* 0x000fc8000f8e0216 */
[----:B------:R-:W-:Y:S01]  /*5cd0*/  IMAD.U32 R8, RZ, RZ, UR20 ;  /* 0x00000014ff087e24 */ /* 0x000fe2000f8e00ff */
[----:B------:R-:W-:Y:S01]  /*5ce0*/  MOV R9, UR21 ;  /* 0x0000001500097c02 */ /* 0x000fe20008000f00 */
[----:B------:R-:W-:Y:S01]  /*5cf0*/  IMAD.U32 R6, RZ, RZ, UR32 ;  /* 0x00000020ff067e24 */ /* 0x000fe2000f8e00ff */
[----:B------:R-:W-:Y:S01]  /*5d00*/  MOV R7, UR33 ;  /* 0x0000002100077c02 */ /* 0x000fe20008000f00 */
[----:B------:R-:W-:Y:S02]  /*5d10*/  UIADD3 UR16, UR35, -UR16, URZ ;  /* 0x8000001023107290 */ /* 0x000fe4000fffe03f */
[----:B------:R-:W2:Y:S01]  /*5d20*/  LDG.E R3, desc[UR26][R8.64] ;  /* 0x0000001a08037981 */ /* 0x000ea2000c1e1900 */
[----:B------:R-:W-:-:S03]  /*5d30*/  ULDC.64 UR20, c[0x0][0x230] ;  /* 0x00008c0000147ab9 */ /* 0x000fc60000000a00 */
[----:B------:R1:W2:Y:S01]  /*5d40*/  LDG.E R5, desc[UR26][R6.64] ;  /* 0x0000001a06057981 */ /* 0x0002a2000c1e1900 */
[----:B------:R-:W-:-:S04]  /*5d50*/  UIMAD UR19, UR16, UR19, -0x40 ;  /* 0xffffffc0101374a4 */ /* 0x000fc8000f8e0213 */
[----:B------:R-:W-:Y:S02]  /*5d60*/  USHF.R.S32.HI UR16, URZ, 0x1f, UR19 ;  /* 0x0000001f3f107899 */ /* 0x000fe40008011413 */
[----:B------:R-:W-:Y:S02]  /*5d70*/  UIMAD.WIDE.U32 UR32, UR19, UR10, URZ ;  /* 0x0000000a132072a5 */ /* 0x000fe4000f8e003f */
[----:B------:R-:W-:-:S04]  /*5d80*/  UIMAD UR16, UR16, UR10, URZ ;  /* 0x0000000a101072a4 */ /* 0x000fc8000f8e023f */
[----:B------:R-:W-:-:S04]  /*5d90*/  UIMAD UR16, UR19, UR11, UR16 ;  /* 0x0000000b131072a4 */ /* 0x000fc8000f8e0210 */
[----:B------:R-:W-:Y:S01]  /*5da0*/  UIADD3 UR16, UR33, UR16, URZ ;  /* 0x0000001021107290 */ /* 0x000fe2000fffe03f */
[----:B-1----:R-:W-:Y:S01]  /*5db0*/  IMAD.U32 R7, RZ, RZ, UR33 ;  /* 0x00000021ff077e24 */ /* 0x002fe2000f8e00ff */
[----:B------:R-:W-:-:S04]  /*5dc0*/  MOV R6, UR32 ;  /* 0x0000002000067c02 */ /* 0x000fc80008000f00 */
[----:B------:R-:W-:Y:S01]  /*5dd0*/  MOV R7, UR16 ;  /* 0x0000001000077c02 */ /* 0x000fe20008000f00 */
[----:B--2---:R-:W-:-:S04]  /*5de0*/  IMAD.IADD R5, R5, 0x1, -R3 ;  /* 0x0000000105057824 */ /* 0x004fc800078e0a03 */
[----:B------:R-:W-:Y:S01]  /*5df0*/  IMAD.WIDE.U32 R6, R5, UR20, R6 ;  /* 0x0000001405067c25 */ /* 0x000fe2000f8e0006 */
[----:B------:R-:W-:-:S05]  /*5e00*/  SHF.R.S32.HI R3, RZ, 0x1f, R5 ;  /* 0x0000001fff037819 */ /* 0x000fca0000011405 */
[----:B------:R-:W-:-:S04]  /*5e10*/  IMAD R3, R3, UR20, RZ ;  /* 0x0000001403037c24 */ /* 0x000fc8000f8e02ff */
[----:B------:R-:W-:Y:S01]  /*5e20*/  IMAD R3, R5, UR21, R3 ;  /* 0x0000001505037c24 */ /* 0x000fe2000f8e0203 */
[----:B------:R-:W-:-:S03]  /*5e30*/  MOV R5, R6 ;  /* 0x0000000600057202 */ /* 0x000fc60000000f00 */
[----:B------:R-:W-:Y:S01]  /*5e40*/  IMAD.IADD R3, R7, 0x1, R3 ;  /* 0x0000000107037824 */ /* 0x000fe200078e0203 */
[----:B------:R-:W-:Y:S06]  /*5e50*/  BRA `(.L_x_2355) ;  /* 0x0000000000107947 */ /* 0x000fec0003800000 */
.L_x_2354:
[----:B------:R-:W-:-:S04]  /*5e60*/  ULEA UR16, -UR10, URZ, 0x6 ;  /* 0x0000003f0a107291 */ /* 0x000fc8000f8e313f */
[----:B------:R-:W-:Y:S02]  /*5e70*/  USHF.R.S32.HI UR19, URZ, 0x1f, UR16 ;  /* 0x0000001f3f137899 */ /* 0x000fe40008011410 */
[----:B------:R-:W-:-:S04]  /*5e80*/  MOV R5, UR16 ;  /* 0x0000001000057c02 */ /* 0x000fc80008000f00 */
[----:B------:R-:W-:-:S07]  /*5e90*/  MOV R3, UR19 ;  /* 0x0000001300037c02 */ /* 0x000fce0008000f00 */
.L_x_2355:
[----:B------:R-:W-:Y:S01]  /*5ea0*/  ULDC UR16, c[0x0][0x2d0] ;  /* 0x0000b40000107ab9 */ /* 0x000fe20000000800 */
[----:B------:R-:W-:Y:S01]  /*5eb0*/  BSSY B0, `(.L_x_2356) ;  /* 0x00000ac000007945 */ /* 0x000fe20003800000 */
[----:B------:R-:W-:Y:S02]  /*5ec0*/  ISETP.GE.AND P5, PT, R236, UR16, PT ;  /* 0x00000010ec007c0c */ /* 0x000fe4000bfa6270 */
[----:B------:R-:W-:Y:S02]  /*5ed0*/  ISETP.GE.AND P4, PT, R233, UR16, PT ;  /* 0x00000010e9007c0c */ /* 0x000fe4000bf86270 */
[----:B------:R-:W-:Y:S02]  /*5ee0*/  ISETP.GE.AND P3, PT, R232, UR16, PT ;  /* 0x00000010e8007c0c */ /* 0x000fe4000bf66270 */
[----:B------:R-:W-:-:S07]  /*5ef0*/  ISETP.GE.AND P2, PT, R231, UR16, PT ;  /* 0x00000010e7007c0c */ /* 0x000fce000bf46270 */
[----:B------:R-:W1:Y:S01]  /*5f00*/  @!P5 LDC.64 R10, c[0x0][0x218] ;  /* 0x00008600ff0adb82 */ /* 0x000e620000000a00 */
[-C--:B------:R-:W-:Y:S01]  /*5f10*/  @!P5 IADD3 R16, P0, R5, R200.reuse, RZ ;  /* 0x000000c80510d210 */ /* 0x080fe20007f1e0ff */
[----:B------:R2:W-:Y:S04]  /*5f20*/  @P5 STS.128 [R234+0x8000], RZ ;  /* 0x008000ffea005388 */ /* 0x0005e80000000c00 */
[----:B------:R-:W-:Y:S01]  /*5f30*/  @!P5 IMAD.X R15, R3, 0x1, R165, P0 ;  /* 0x00000001030fd824 */ /* 0x000fe200000e06a5 */
[----:B------:R-:W-:Y:S01]  /*5f40*/  @!P4 IADD3 R14, P0, R5, R200, RZ ;  /* 0x000000c8050ec210 */ /* 0x000fe20007f1e0ff */
[----:B------:R-:W3:Y:S08]  /*5f50*/  @!P4 LDC.64 R8, c[0x0][0x218] ;  /* 0x00008600ff08cb82 */ /* 0x000ef00000000a00 */
[----:B------:R-:W4:Y:S08]  /*5f60*/  @!P3 LDC.64 R6, c[0x0][0x218] ;  /* 0x00008600ff06bb82 */ /* 0x000f300000000a00 */
[----:B------:R-:W5:Y:S01]  /*5f70*/  @!P2 LDC.64 R12, c[0x0][0x218] ;  /* 0x00008600ff0cab82 */ /* 0x000f620000000a00 */
[----:B-1----:R-:W-:-:S04]  /*5f80*/  @!P5 LEA R52, P1, R16, R10, 0x1 ;  /* 0x0000000a1034d211 */ /* 0x002fc800078208ff */
[----:B------:R-:W-:Y:S01]  /*5f90*/  @!P5 LEA.HI.X R53, R16, R11, R15, 0x1, P1 ;  /* 0x0000000b1035d211 */ /* 0x000fe200008f0c0f */
[--C-:B------:R-:W-:Y:S01]  /*5fa0*/  @!P4 IMAD.X R16, R3, 0x1, R165.reuse, P0 ;  /* 0x000000010310c824 */ /* 0x100fe200000e06a5 */
[----:B------:R-:W-:Y:S01]  /*5fb0*/  @!P3 IADD3 R15, P0, R5, R200, RZ ;  /* 0x000000c8050fb210 */ /* 0x000fe20007f1e0ff */
[----:B------:R-:W1:Y:S01]  /*5fc0*/  @!P5 LDC.64 R10, c[0x0][0x218] ;  /* 0x00008600ff0adb82 */ /* 0x000e620000000a00 */
[C---:B---3--:R-:W-:Y:S01]  /*5fd0*/  @!P4 LEA R50, P1, R14.reuse, R8, 0x1 ;  /* 0x000000080e32c211 */ /* 0x048fe200078208ff */
[----:B------:R-:W-:Y:S01]  /*5fe0*/  @!PT LDS RZ, [RZ] ;  /* 0x00000000fffff984 */ /* 0x000fe20000000800 */
[----:B------:R-:W-:Y:S01]  /*5ff0*/  @!PT LDS RZ, [RZ] ;  /* 0x00000000fffff984 */ /* 0x000fe20000000800 */
[----:B------:R-:W-:Y:S01]  /*6000*/  @!PT LDS RZ, [RZ] ;  /* 0x00000000fffff984 */ /* 0x000fe20000000800 */
[----:B------:R3:W-:Y:S03]  /*6010*/  @!P5 LDGSTS.E.BYPASS.LTC128B.128 [R234+0x8000], desc[UR26][R52.64] ;  /* 0x0800000034eadfae */ /* 0x0007e6000b901d5a */
[----:B------:R-:W-:Y:S01]  /*6020*/  @!P4 LEA.HI.X R51, R14, R9, R16, 0x1, P1 ;  /* 0x000000090e33c211 */ /* 0x000fe200008f0c10 */
[--C-:B------:R-:W-:Y:S01]  /*6030*/  @!P3 IMAD.X R16, R3, 0x1, R165.reuse, P0 ;  /* 0x000000010310b824 */ /* 0x100fe200000e06a5 */
[----:B------:R-:W-:Y:S01]  /*6040*/  @!P2 IADD3 R14, P0, R5, R200, RZ ;  /* 0x000000c8050ea210 */ /* 0x000fe20007f1e0ff */
[----:B------:R-:W2:Y:S01]  /*6050*/  @!P4 LDC.64 R8, c[0x0][0x218] ;  /* 0x00008600ff08cb82 */ /* 0x000ea20000000a00 */
[C---:B----4-:R-:W-:Y:S01]  /*6060*/  @!P3 LEA R48, P1, R15.reuse, R6, 0x1 ;  /* 0x000000060f30b211 */ /* 0x050fe200078208ff */
[----:B------:R4:W-:Y:S03]  /*6070*/  @P4 STS.128 [R234+0xa000], RZ ;  /* 0x00a000ffea004388 */ /* 0x0009e60000000c00 */
[----:B------:R-:W-:Y:S01]  /*6080*/  @!P3 LEA.HI.X R49, R15, R7, R16, 0x1, P1 ;  /* 0x000000070f31b211 */ /* 0x000fe200008f0c10 */
[----:B------:R-:W-:Y:S01]  /*6090*/  @!P2 IMAD.X R15, R3, 0x1, R165, P0 ;  /* 0x00000001030fa824 */ /* 0x000fe200000e06a5 */
[----:B------:R-:W-:Y:S01]  /*60a0*/  IADD3 R16, P1, R5, UR28, RZ ;  /* 0x0000001c05107c10 */ /* 0x000fe2000ff3e0ff */
[----:B------:R-:W3:Y:S01]  /*60b0*/  @!P3 LDC.64 R6, c[0x0][0x218] ;  /* 0x00008600ff06bb82 */ /* 0x000ee20000000a00 */
[----:B-----5:R-:W-:Y:S01]  /*60c0*/  @!P2 LEA R18, P0, R14, R12, 0x1 ;  /* 0x0000000c0e12a211 */ /* 0x020fe200078008ff */
[----:B------:R-:W-:Y:S01]  /*60d0*/  @!PT LDS RZ, [RZ] ;  /* 0x00000000fffff984 */ /* 0x000fe20000000800 */
[----:B------:R-:W-:Y:S01]  /*60e0*/  @!PT LDS RZ, [RZ] ;  /* 0x00000000fffff984 */ /* 0x000fe20000000800 */
[----:B------:R-:W-:Y:S01]  /*60f0*/  @!PT LDS RZ, [RZ] ;  /* 0x00000000fffff984 */ /* 0x000fe20000000800 */
[----:B------:R5:W-:Y:S01]  /*6100*/  @!P4 LDGSTS.E.BYPASS.LTC128B.128 [R234+0xa000], desc[UR26][R50.64+0x80] ;  /* 0x0a00008032eacfae */ /* 0x000be2000b901d5a */
[----:B------:R-:W-:-:S02]  /*6110*/  IADD3.X R17, R3, UR25, RZ, P1, !PT ;  /* 0x0000001903117c10 */ /* 0x000fc40008ffe4ff */
[----:B------:R-:W-:Y:S01]  /*6120*/  @!P2 LEA.HI.X R19, R14, R13, R15, 0x1, P0 ;  /* 0x0000000d0e13a211 */ /* 0x000fe200000f0c0f */
[----:B------:R4:W-:Y:S01]  /*6130*/  @P3 STS.128 [R234+0xc000], RZ ;  /* 0x00c000ffea003388 */ /* 0x0009e20000000c00 */
[C---:B------:R-:W-:Y:S01]  /*6140*/  @!P5 IADD3 R15, P0, R16.reuse, R200, RZ ;  /* 0x000000c8100fd210 */ /* 0x040fe20007f1e0ff */
[----:B------:R-:W4:Y:S02]  /*6150*/  @!P2 LDC.64 R12, c[0x0][0x218] ;  /* 0x00008600ff0cab82 */ /* 0x000f240000000a00 */
[----:B------:R-:W-:Y:S01]  /*6160*/  @!PT LDS RZ, [RZ] ;  /* 0x00000000fffff984 */ /* 0x000fe20000000800 */
[----:B------:R-:W-:Y:S01]  /*6170*/  @!PT LDS RZ, [RZ] ;  /* 0x00000000fffff984 */ /* 0x000fe20000000800 */
[----:B------:R-:W-:Y:S01]  /*6180*/  @!PT LDS RZ, [RZ] ;  /* 0x00000000fffff984 */ /* 0x000fe20000000800 */
[----:B------:R5:W-:Y:S01]  /*6190*/  @!P3 LDGSTS.E.BYPASS.LTC128B.128 [R234+0xc000], desc[UR26][R48.64+0x100] ;  /* 0x0c00010030eabfae */ /* 0x000be2000b901d5a */
[----:B-1----:R-:W-:Y:S01]  /*61a0*/  @!P5 LEA R56, P1, R15, R10, 0x1 ;  /* 0x0000000a0f38d211 */ /* 0x002fe200078208ff */
[--C-:B------:R-:W-:Y:S01]  /*61b0*/  @!P5 IMAD.X R14, R17, 0x1, R165.reuse, P0 ;  /* 0x00000001110ed824 */ /* 0x100fe200000e06a5 */
[----:B------:R-:W-:Y:S01]  /*61c0*/  @!P4 IADD3 R10, P0, R16, R200, RZ ;  /* 0x000000c8100ac210 */ /* 0x000fe20007f1e0ff */
[----:B------:R1:W-:Y:S03]  /*61d0*/  @P2 STS.128 [R234+0xe000], RZ ;  /* 0x00e000ffea002388 */ /* 0x0003e60000000c00 */
[----:B------:R-:W-:Y:S01]  /*61e0*/  @!P5 LEA.HI.X R57, R15, R11, R14, 0x1, P1 ;  /* 0x0000000b0f39d211 */ /* 0x000fe200008f0c0e */
[----:B------:R-:W-:Y:S01]  /*61f0*/  @!P4 IMAD.X R11, R17, 0x1, R165, P0 ;  /* 0x00000001110bc824 */ /* 0x000fe200000e06a5 */
[----:B--2---:R-:W-:Y:S01]  /*6200*/  @!P4 LEA R54, P1, R10, R8, 0x1 ;  /* 0x000000080a36c211 */ /* 0x004fe200078208ff */
[----:B------:R-:W-:Y:S01]  /*6210*/  @!PT LDS RZ, [RZ] ;  /* 0x00000000fffff984 */ /* 0x000fe20000000800 */
[----:B------:R-:W-:Y:S01]  /*6220*/  @!PT LDS RZ, [RZ] ;  /* 0x00000000fffff984 */ /* 0x000fe20000000800 */
[----:B------:R-:W-:Y:S01]  /*6230*/  @!PT LDS RZ, [RZ] ;  /* 0x00000000fffff984 */ /* 0x000fe20000000800 */
[----:B------:R2:W-:Y:S01]  /*6240*/  @!P2 LDGSTS.E.BYPASS.LTC128B.128 [R234+0xe000], desc[UR26][R18.64+0x180] ;  /* 0x0e00018012eaafae */ /* 0x0005e2000b901d5a */
[----:B------:R-:W-:-:S02]  /*6250*/  @!P3 IADD3 R8, P0, R16, R200, RZ ;  /* 0x000000c81008b210 */ /* 0x000fc40007f1e0ff */
[----:B------:R-:W-:Y:S01]  /*6260*/  @!P4 LEA.HI.X R55, R10, R9, R11, 0x1, P1 ;  /* 0x000000090a37c211 */ /* 0x000fe200008f0c0b */
[----:B------:R1:W-:Y:S01]  /*6270*/  @P5 STS.128 [R234+0x8800], RZ ;  /* 0x008800ffea005388 */ /* 0x0003e20000000c00 */
[----:B------:R-:W1:Y:S01]  /*6280*/  @!P5 LDC.64 R10, c[0x0][0x218] ;  /* 0x00008600ff0adb82 */ /* 0x000e620000000a00 */
[C---:B------:R-:W-:Y:S01]  /*6290*/  @!P3 IMAD.X R9, R17.reuse, 0x1, R165, P0 ;  /* 0x000000011109b824 */ /* 0x040fe200000e06a5 */
[----:B---3--:R-:W-:Y:S01]  /*62a0*/  @!P3 LEA R14, P1, R8, R6, 0x1 ;  /* 0x00000006080eb211 */ /* 0x008fe200078208ff */
[----:B------:R-:W-:Y:S01]  /*62b0*/  @!PT LDS RZ, [RZ] ;  /* 0x00000000fffff984 */ /* 0x000fe20000000800 */
[----:B------:R-:W-:Y:S01]  /*62c0*/  @!PT LDS RZ, [RZ] ;  /* 0x00000000fffff984 */ /* 0x000fe20000000800 */
[----:B------:R-:W-:Y:S01]  /*62d0*/  @!PT LDS RZ, [RZ] ;  /* 0x00000000fffff984 */ /* 0x000fe20000000800 */
[----:B------:R3:W-:Y:S01]  /*62e0*/  @!P5 LDGSTS.E.BYPASS.LTC128B.128 [R234+0x8800], desc[UR26][R56.64] ;  /* 0x0880000038eadfae */ /* 0x0007e2000b901d5a */
[----:B------:R-:W-:Y:S02]  /*62f0*/  @!P2 IADD3 R52, P0, R16, R200, RZ ;  /* 0x000000c81034a210 */ /* 0x000fe40007f1e0ff */
[----:B------:R-:W-:Y:S01]  /*6300*/  @!P3 LEA.HI.X R15, R8, R7, R9, 0x1, P1 ;  /* 0x00000007080fb211 */ /* 0x000fe200008f0c09 */
[----:B------:R1:W-:Y:S01]  /*6310*/  @P4 STS.128 [R234+0xa800], RZ ;  /* 0x00a800ffea004388 */ /* 0x0003e20000000c00 */
[----:B------:R-:W2:Y:S01]  /*6320*/  @!P4 LDC.64 R8, c[0x0][0x218] ;  /* 0x00008600ff08cb82 */ /* 0x000ea20000000a00 */
[----:B------:R-:W-:Y:S01]  /*6330*/  @!P2 IMAD.X R53, R17, 0x1, R165, P0 ;  /* 0x000000011135a824 */ /* 0x000fe200000e06a5 */
[----:B----4-:R-:W-:Y:S01]  /*6340*/  @!P2 LEA R58, P0, R52, R12, 0x1 ;  /* 0x0000000c343aa211 */ /* 0x010fe200078008ff */
[----:B------:R-:W-:Y:S01]  /*6350*/  @!PT LDS RZ, [RZ] ;  /* 0x00000000fffff984 */ /* 0x000fe20000000800 */
[----:B------:R-:W-:Y:S01]  /*6360*/  @!PT LDS RZ, [RZ] ;  /* 0x00000000fffff984 */ /* 0x000fe20000000800 */
[----:B------:R-:W-:Y:S01]  /*6370*/  @!PT LDS RZ, [RZ] ;  /* 0x00000000fffff984 */ /* 0x000fe20000000800 */
[----:B------:R4:W-:Y:S01]  /*6380*/  @!P4 LDGSTS.E.BYPASS.LTC128B.128 [R234+0xa800], desc[UR26][R54.64+0x80] ;  /* 0x0a80008036eacfae */ /* 0x0009e2000b901d5a */
[----:B------:R-:W-:-:S02]  /*6390*/  IADD3 R16, P1, R16, UR28, RZ ;  /* 0x0000001c10107c10 */ /* 0x000fc4000ff3e0ff */
[----:B------:R-:W-:Y:S01]  /*63a0*/  @!P2 LEA.HI.X R59, R52, R13, R53, 0x1, P0 ;  /* 0x0000000d343ba211 */ /* 0x000fe200000f0c35 */
[----:B------:R1:W-:Y:S01]  /*63b0*/  @P3 STS.128 [R234+0xc800], RZ ;  /* 0x00c800ffea003388 */ /* 0x0003e20000000c00 */
[----:B------:R-:W3:Y:S01]  /*63c0*/  @!P3 LDC.64 R6, c[0x0][0x218] ;  /* 0x00008600ff06bb82 */ /* 0x000ee20000000a00 */
[----:B------:R-:W-:Y:S02]  /*63d0*/  IADD3.X R17, R17, UR25, RZ, P1, !PT ;  /* 0x0000001911117c10 */ /* 0x000fe40008ffe4ff */
[CC--:B-----5:R-:W-:Y:S01]  /*63e0*/  @!P5 IADD3 R50, P0, R16.reuse, R200.reuse, RZ ;  /* 0x000000c81032d210 */ /* 0x0e0fe20007f1e0ff */
[----:B------:R-:W-:Y:S01]  /*63f0*/  @!PT LDS RZ, [RZ] ;  /* 0x00000000fffff984 */ /* 0x000fe20000000800 */
[----:B------:R-:W-:Y:S01]  /*6400*/  @!PT LDS RZ, [RZ] ;  /* 0x00000000fffff984 */ /* 0x000fe20000000800 */
[----:B------:R-:W-:Y:S01]  /*6410*/  @!PT LDS RZ, [RZ] ;  /* 0x00000000fffff984 */ /* 0x000fe20000000800 */
[----:B------:R5:W-:Y:S01]  /*6420*/  @!P3 LDGSTS.E.BYPASS.LTC128B.128 [R234+0xc800], desc[UR26][R14.64+0x100] ;  /* 0x0c8001000eeabfae */ /* 0x000be2000b901d5a */
[----:B------:R-:W-:-:S03]  /*6430*/  @!P4 IADD3 R48, P1, R16, R200, RZ ;  /* 0x000000c81030c210 */ /* 0x000fc60007f3e0ff */
[----:B------:R-:W4:Y:S01]  /*6440*/  @!P2 LDC.64 R12, c[0x0][0x218] ;  /* 0x00008600ff0cab82 */ /* 0x000f220000000a00 */
[C-C-:B------:R-:W-:Y:S01]  /*6450*/  @!P5 IMAD.X R49, R17.reuse, 0x1, R165.reuse, P0 ;  /* 0x000000011131d824 */ /* 0x140fe200000e06a5 */
[C---:B-1----:R-:W-:Y:S01]  /*6460*/  @!P5 LEA R52, P0, R50.reuse, R10, 0x1 ;  /* 0x0000000a3234d211 */ /* 0x042fe200078008ff */
[----:B------:R-:W-:Y:S01]  /*6470*/  @!P4 IMAD.X R10, R17, 0x1, R165, P1 ;  /* 0x00000001110ac824 */ /* 0x000fe200008e06a5 */
[----:B------:R1:W-:Y:S02]  /*6480*/  @P2 STS.128 [R234+0xe800], RZ ;  /* 0x00e800ffea002388 */ /* 0x0003e40000000c00 */
[----:B------:R-:W-:Y:S02]  /*6490*/  @!P5 LEA.HI.X R53, R50, R11, R49, 0x1, P0 ;  /* 0x0000000b3235d211 */ /* 0x000fe400000f0c31 */
        /* <DEDUP_REMOVED lines=8> */
[----:B------:R-:W2:Y:S01]  /*6520*/  @!P5 LDC.64 R10, c[0x0][0x218] ;  /* 0x00008600ff0adb82 */ /* 0x000ea20000000a00 */
        /* <DEDUP_REMOVED lines=9> */
[----:B------:R-:W3:Y:S01]  /*65c0*/  @!P4 LDC.64 R8, c[0x0][0x218] ;  /* 0x00008600ff08cb82 */ /* 0x000ee20000000a00 */
[----:B------:R-:W-:Y:S01]  /*65d0*/  IADD3 R18, P1, R16, UR28, RZ ;  /* 0x0000001c10127c10 */ /* 0x000fe2000ff3e0ff */
[C---:B------:R-:W-:Y:S01]  /*65e0*/  @!P2 IMAD.X R16, R17.reuse, 0x1, R165, P0 ;  /* 0x000000011110a824 */ /* 0x040fe200000e06a5 */
[----:B----4-:R-:W-:Y:S01]  /*65f0*/  @!P2 LEA R54, P0, R48, R12, 0x1 ;  /* 0x0000000c3036a211 */ /* 0x010fe200078008ff */
[----:B------:R-:W-:Y:S01]  /*6600*/  @!PT LDS RZ, [RZ] ;  /* 0x00000000fffff984 */ /* 0x000fe20000000800 */
[----:B------:R-:W-:Y:S01]  /*6610*/  @!PT LDS RZ, [RZ] ;  /* 0x00000000fffff984 */ /* 0x000fe20000000800 */
[----:B------:R-:W-:Y:S01]  /*6620*/  @!PT LDS RZ, [RZ] ;  /* 0x00000000fffff984 */ /* 0x000fe20000000800 */
[----:B------:R1:W-:Y:S01]  /*6630*/  @!P4 LDGSTS.E.BYPASS.LTC128B.128 [R234+0xb000], desc[UR26][R50.64+0x80] ;  /* 0x0b00008032eacfae */ /* 0x0003e2000b901d5a */
[----:B------:R-:W-:-:S02]  /*6640*/  IADD3.X R17, R17, UR25, RZ, P1, !PT ;  /* 0x0000001911117c10 */ /* 0x000fc40008ffe4ff */
[----:B------:R-:W-:Y:S01]  /*6650*/  @!P2 LEA.HI.X R55, R48, R13, R16, 0x1, P0 ;  /* 0x0000000d3037a211 */ /* 0x000fe200000f0c10 */
[----:B------:R-:W4:Y:S01]  /*6660*/  @!P3 LDC.64 R6, c[0x0][0x218] ;  /* 0x00008600ff06bb82 */ /* 0x000f220000000a00 */
[CC--:B------:R-:W-:Y:S01]  /*6670*/  @!P5 IADD3 R12, P0, R18.reuse, R200.reuse, RZ ;  /* 0x000000c8120cd210 */ /* 0x0c0fe20007f1e0ff */
[----:B------:R1:W-:Y:S01]  /*6680*/  @P3 STS.128 [R234+0xd000], RZ ;  /* 0x00d000ffea003388 */ /* 0x0003e20000000c00 */
[----:B------:R-:W-:-:S03]  /*6690*/  @!P4 IADD3 R13, P1, R18, R200, RZ ;  /* 0x000000c8120dc210 */ /* 0x000fc60007f3e0ff */
[----:B-----5:R-:W-:Y:S01]  /*66a0*/  @!P5 IMAD.X R14, R17, 0x1, R165, P0 ;  /* 0x00000001110ed824 */ /* 0x020fe200000e06a5 */
[----:B------:R-:W-:Y:S01]  /*66b0*/  @!PT LDS RZ, [RZ] ;  /* 0x00000000fffff984 */ /* 0x000fe20000000800 */
[----:B------:R-:W-:Y:S01]  /*66c0*/  @!PT LDS RZ, [RZ] ;  /* 0x00000000fffff984 */ /* 0x000fe20000000800 */
[----:B------:R-:W-:Y:S01]  /*66d0*/  @!PT LDS RZ, [RZ] ;  /* 0x00000000fffff984 */ /* 0x000fe20000000800 */
[----:B------:R1:W-:Y:S01]  /*66e0*/  @!P3 LDGSTS.E.BYPASS.LTC128B.128 [R234+0xd000], desc[UR26][R56.64+0x100] ;  /* 0x0d00010038eabfae */ /* 0x0003e2000b901d5a */
[----:B--2---:R-:W-:-:S03]  /*66f0*/  @!P5 LEA R48, P0, R12, R10, 0x1 ;  /* 0x0000000a0c30d211 */ /* 0x004fc600078008ff */
[----:B------:R1:W-:Y:S01]  /*6700*/  @P2 STS.128 [R234+0xf000], RZ ;  /* 0x00f000ffea002388 */ /* 0x0003e20000000c00 */
[----:B------:R-:W-:Y:S01]  /*6710*/  @!P5 LEA.HI.X R49, R12, R11, R14, 0x1, P0 ;  /* 0x0000000b0c31d211 */ /* 0x000fe200000f0c0e */
[----:B------:R-:W-:Y:S01]  /*6720*/  @!P4 IMAD.X R11, R17, 0x1, R165, P1 ;  /* 0x00000001110bc824 */ /* 0x000fe200008e06a5 */
[----:B------:R-:W-:Y:S01]  /*6730*/  @!P3 IADD3 R10, P0, R18, R200, RZ ;  /* 0x000000c8120ab210 */ /* 0x000fe20007f1e0ff */
[----:B------:R-:W-:Y:S01]  /*6740*/  @!PT LDS RZ, [RZ] ;  /* 0x00000000fffff984 */ /* 0x000fe20000000800 */
[----:B------:R-:W-:Y:S01]  /*6750*/  @!PT LDS RZ, [RZ] ;  /* 0x00000000fffff984 */ /* 0x000fe20000000800 */
[----:B------:R-:W-:Y:S01]  /*6760*/  @!PT LDS RZ, [RZ] ;  /* 0x00000000fffff984 */ /* 0x000fe20000000800 */
[----:B------:R1:W-:Y:S01]  /*6770*/  @!P2 LDGSTS.E.BYPASS.LTC128B.128 [R234+0xf000], desc[UR26][R54.64+0x180] ;  /* 0x0f00018036eaafae */ /* 0x0003e2000b901d5a */
[----:B---3--:R-:W-:-:S03]  /*6780*/  @!P4 LEA R12, P1, R13, R8, 0x1 ;  /* 0x000000080d0cc211 */ /* 0x008fc600078208ff */
[----:B------:R-:W-:Y:S01]  /*6790*/  @!P3 IMAD.X R8, R17, 0x1, R165, P0 ;  /* 0x000000011108b824 */ /* 0x000fe200000e06a5 */
[----:B------:R-:W-:Y:S01]  /*67a0*/  @!P4 LEA.HI.X R13, R13, R9, R11, 0x1, P1 ;  /* 0x000000090d0dc211 */ /* 0x000fe200008f0c0b */
[----:B------:R1:W-:Y:S01]  /*67b0*/  @P5 STS.128 [R234+0x9800], RZ ;  /* 0x009800ffea005388 */ /* 0x0003e20000000c00 */
[----:B----4-:R-:W-:-:S03]  /*67c0*/  @!P3 LEA R6, P0, R10, R6, 0x1 ;  /* 0x000000060a06b211 */ /* 0x010fc600078008ff */
        /* <DEDUP_REMOVED lines=26> */
.L_x_2357:
[----:B------:R-:W-:Y:S05]  /*6970*/  BSYNC B0 ;  /* 0x0000000000007941 */ /* 0x000fea0003800000 */
.L_x_2356:
[----:B------:R-:W0:Y:S01]  /*6980*/  LDGDEPBAR ;  /* 0x00000000000079af */ /* 0x000e220000000000 */
[----:B------:R-:W-:-:S04]  /*6990*/  IADD3 R200, P0, R5, R200, RZ ;  /* 0x000000c805c87210 */ /* 0x000fc80007f1e0ff */
[----:B------:R-:W-:-:S09]  /*69a0*/  IADD3.X R165, R3, R165, RZ, P0, !PT ;  /* 0x000000a503a57210 */ /* 0x000fd200007fe4ff */
.L_x_2353:
[----:B------:R-:W-:Y:S01]  /*69b0*/  VIADD R3, R241, UR17 ;  /* 0x00000011f1037c36 */ /* 0x000fe20008000000 */
[----:B------:R-:W-:Y:S01]  /*69c0*/  LEA R224, R4, UR4, 0x1 ;  /* 0x0000000404e07c11 */ /* 0x000fe2000f8e08ff */
[----:B------:R-:W-:Y:S01]  /*69d0*/  ULDC UR20, c[0x0][0x2ec] ;  /* 0x0000bb0000147ab9 */ /* 0x000fe20000000800 */
[----:B------:R-:W-:Y:S01]  /*69e0*/  ULDC.64 UR16, c[0x0][0x218] ;  /* 0x0000860000107ab9 */ /* 0x000fe20000000a00 */
[C---:B-12---:R-:W-:Y:S01]  /*69f0*/  VIADD R6, R3.reuse, 0x1 ;  /* 0x0000000103067836 */ /* 0x046fe20000000000 */
[C---:B------:R-:W-:Y:S01]  /*6a00*/  ISETP.GE.AND P4, PT, R3.reuse, R239, PT ;  /* 0x000000ef0300720c */ /* 0x040fe20003f86270 */
[C---:B------:R-:W-:Y:S01]  /*6a10*/  VIADD R5, R3.reuse, 0x8 ;  /* 0x0000000803057836 */ /* 0x040fe20000000000 */
[C---:B------:R-:W-:Y:S01]  /*6a20*/  ISETP.GE.AND P1, PT, R3.reuse, R235, PT ;  /* 0x000000eb0300720c */ /* 0x040fe20003f26270 */
[C---:B------:R-:W-:Y:S01]  /*6a30*/  VIADD R8, R3.reuse, 0x19 ;  /* 0x0000001903087836 */ /* 0x040fe20000000000 */
[C---:B------:R-:W-:Y:S01]  /*6a40*/  ISETP.GE.AND P3, PT, R6.reuse, R239, PT ;  /* 0x000000ef0600720c */ /* 0x040fe20003f66270 */
[C---:B------:R-:W-:Y:S01]  /*6a50*/  VIADD R14, R3.reuse, 0x21 ;  /* 0x00000021030e7836 */ /* 0x040fe20000000000 */
[C---:B------:R-:W-:Y:S01]  /*6a60*/  ISETP.GE.AND P0, PT, R6.reuse, R235, PT ;  /* 0x000000eb0600720c */ /* 0x040fe20003f06270 */
[C---:B------:R-:W-:Y:S01]  /*6a70*/  VIADD R15, R3.reuse, 0x30 ;  /* 0x00000030030f7836 */ /* 0x040fe20000000000 */
[C---:B------:R-:W-:Y:S01]  /*6a80*/  ISETP.LT.OR P3, PT, R6.reuse, R240, P3 ;  /* 0x000000f00600720c */ /* 0x040fe20001f61670 */
[C---:B------:R-:W-:Y:S01]  /*6a90*/  VIADD R13, R3.reuse, 0x28 ;  /* 0x00000028030d7836 */ /* 0x040fe20000000000 */
[----:B------:R-:W-:Y:S01]  /*6aa0*/  ISETP.LT.OR P0, PT, R6, R238, P0 ;  /* 0x000000ee0600720c */ /* 0x000fe20000701670 */
[----:B------:R-:W-:Y:S01]  /*6ab0*/  VIADD R6, R3, 0x9 ;  /* 0x0000000903067836 */ /* 0x000fe20000000000 */
[----:B------:R-:W-:Y:S01]  /*6ac0*/  FSEL R45, R45, -INF , !P3 ;  /* 0xff8000002d2d7808 */ /* 0x000fe20005800000 */
[----:B------:R-:W-:Y:S01]  /*6ad0*/  IMAD R222, R2, 0x2, R224 ;  /* 0x0000000202de7824 */ /* 0x000fe200078e02e0 */
[----:B------:R-:W-:Y:S01]  /*6ae0*/  FSEL R47, R47, -INF , !P0 ;  /* 0xff8000002f2f7808 */ /* 0x000fe20004000000 */
[----:B------:R-:W-:Y:S01]  /*6af0*/  LDSM.16.MT88.4 R156, [R224+0x10000] ;  /* 0x01000000e09c783b */ /* 0x000fe20000004200 */
[----:B------:R-:W-:Y:S01]  /*6b00*/  ISETP.GE.AND P3, PT, R6, R239, PT ;  /* 0x000000ef0600720c */ /* 0x000fe20003f66270 */
[----:B------:R-:W-:Y:S01]  /*6b10*/  IMAD R220, R0, 0x2, R222 ;  /* 0x0000000200dc7824 */ /* 0x000fe200078e02de */
[C---:B------:R-:W-:Y:S01]  /*6b20*/  ISETP.GE.AND P0, PT, R6.reuse, R235, PT ;  /* 0x000000eb0600720c */ /* 0x040fe20003f06270 */
[----:B------:R-:W-:Y:S01]  /*6b30*/  LDSM.16.MT88.4 R48, [R222+0x12000] ;  /* 0x01200000de30783b */ /* 0x000fe20000004200 */
[----:B------:R-:W-:Y:S01]  /*6b40*/  ISETP.LT.OR P3, PT, R6, R240, P3 ;  /* 0x000000f00600720c */ /* 0x000fe20001f61670 */
[----:B------:R-:W-:Y:S01]  /*6b50*/  IMAD R221, R0, 0x2, R224 ;  /* 0x0000000200dd7824 */ /* 0x000fe200078e02e0 */
[----:B------:R-:W-:Y:S01]  /*6b60*/  ISETP.LT.OR P0, PT, R6, R238, P0 ;  /* 0x000000ee0600720c */ /* 0x000fe20000701670 */
[----:B------:R-:W-:Y:S01]  /*6b70*/  VIADD R6, R3, 0x11 ;  /* 0x0000001103067836 */ /* 0x000fe20000000000 */
[----:B------:R-:W-:Y:S01]  /*6b80*/  FSEL R41, R41, -INF , !P3 ;  /* 0xff80000029297808 */ /* 0x000fe20005800000 */
[----:B------:R-:W-:Y:S01]  /*6b90*/  LDSM.16.MT88.4 R132, [R220+0x10000] ;  /* 0x01000000dc84783b */ /* 0x000fe20000004200 */
[----:B------:R-:W-:-:S02]  /*6ba0*/  FSEL R43, R43, -INF , !P0 ;  /* 0xff8000002b2b7808 */ /* 0x000fc40004000000 */
[C---:B------:R-:W-:Y:S01]  /*6bb0*/  ISETP.GE.AND P3, PT, R6.reuse, R239, PT ;  /* 0x000000ef0600720c */ /* 0x040fe20003f66270 */
[----:B------:R-:W-:Y:S01]  /*6bc0*/  LDSM.16.MT88.4 R148, [R222+0x10000] ;  /* 0x01000000de94783b */ /* 0x000fe20000004200 */
[C---:B------:R-:W-:Y:S02]  /*6bd0*/  ISETP.GE.AND P0, PT, R6.reuse, R235, PT ;  /* 0x000000eb0600720c */ /* 0x040fe40003f06270 */
[C---:B------:R-:W-:Y:S01]  /*6be0*/  ISETP.GE.AND P5, PT, R5.reuse, R239, PT ;  /* 0x000000ef0500720c */ /* 0x040fe20003fa6270 */
[----:B------:R-:W-:Y:S01]  /*6bf0*/  LDSM.16.MT88.4 R140, [R221+0x10000] ;  /* 0x01000000dd8c783b */ /* 0x000fe20000004200 */
[----:B------:R-:W-:Y:S02]  /*6c00*/  ISETP.GE.AND P2, PT, R5, R235, PT ;  /* 0x000000eb0500720c */ /* 0x000fe40003f46270 */
[C---:B------:R-:W-:Y:S01]  /*6c10*/  ISETP.LT.OR P3, PT, R6.reuse, R240, P3 ;  /* 0x000000f00600720c */ /* 0x040fe20001f61670 */
[----:B------:R-:W-:Y:S01]  /*6c20*/  LDSM.16.MT88.4 R56, [R221+0x12000] ;  /* 0x01200000dd38783b */ /* 0x000fe20000004200 */
[----:B------:R-:W-:-:S02]  /*6c30*/  ISETP.LT.OR P0, PT, R6, R238, P0 ;  /* 0x000000ee0600720c */ /* 0x000fc40000701670 */
[C---:B------:R-:W-:Y:S01]  /*6c40*/  ISETP.LT.OR P5, PT, R5.reuse, R240, P5 ;  /* 0x000000f00500720c */ /* 0x040fe20002fa1670 */
[----:B------:R-:W-:Y:S01]  /*6c50*/  LDSM.16.MT88.4 R64, [R220+0x12000] ;  /* 0x01200000dc40783b */ /* 0x000fe20000004200 */
[----:B------:R-:W-:Y:S01]  /*6c60*/  ISETP.LT.OR P2, PT, R5, R238, P2 ;  /* 0x000000ee0500720c */ /* 0x000fe20001741670 */
[----:B------:R-:W-:Y:S01]  /*6c70*/  VIADD R5, R3, 0x10 ;  /* 0x0000001003057836 */ /* 0x000fe20000000000 */
[----:B------:R-:W-:Y:S01]  /*6c80*/  FSEL R6, R37, -INF , !P3 ;  /* 0xff80000025067808 */ /* 0x000fe20005800000 */
[----:B------:R-:W-:Y:S01]  /*6c90*/  LDSM.16.MT88.4 R80, [R222+0x14000] ;  /* 0x01400000de50783b */ /* 0x000fe20000004200 */
[----:B------:R-:W-:Y:S02]  /*6ca0*/  FSEL R10, R39, -INF , !P0 ;  /* 0xff800000270a7808 */ /* 0x000fe40004000000 */
[C---:B------:R-:W-:Y:S01]  /*6cb0*/  ISETP.LT.OR P4, PT, R3.reuse, R240, P4 ;  /* 0x000000f00300720c */ /* 0x040fe20002781670 */
[----:B------:R-:W-:Y:S01]  /*6cc0*/  LDSM.16.MT88.4 R88, [R221+0x14000] ;  /* 0x01400000dd58783b */ /* 0x000fe20000004200 */
[----:B------:R-:W-:-:S02]  /*6cd0*/  ISETP.LT.OR P1, PT, R3, R238, P1 ;  /* 0x000000ee0300720c */ /* 0x000fc40000f21670 */
[C---:B------:R-:W-:Y:S01]  /*6ce0*/  ISETP.GE.AND P3, PT, R8.reuse, R239, PT ;  /* 0x000000ef0800720c */ /* 0x040fe20003f66270 */
[----:B------:R-:W-:Y:S01]  /*6cf0*/  LDSM.16.MT88.4 R96, [R220+0x14000] ;  /* 0x01400000dc60783b */ /* 0x000fe20000004200 */
[----:B------:R-:W-:Y:S02]  /*6d00*/  ISETP.GE.AND P0, PT, R8, R235, PT ;  /* 0x000000eb0800720c */ /* 0x000fe40003f06270 */
        /* <DEDUP_REMOVED lines=9> */
[----:B------:R-:W-:Y:S02]  /*6da0*/  FSEL R12, R33, -INF , !P3 ;  /* 0xff800000210c7808 */ /* 0x000fe40005800000 */
[----:B------:R-:W-:Y:S02]  /*6db0*/  FSEL R8, R35, -INF , !P0 ;  /* 0xff80000023087808 */ /* 0x000fe40004000000 */
[C---:B------:R-:W-:Y:S02]  /*6dc0*/  ISETP.LT.OR P4, PT, R5.reuse, R240, P4 ;  /* 0x000000f00500720c */ /* 0x040fe40002781670 */
[----:B------:R-:W-:Y:S01]  /*6dd0*/  ISETP.LT.OR P1, PT, R5, R238, P1 ;  /* 0x000000ee0500720c */ /* 0x000fe20000f21670 */
[----:B------:R-:W-:Y:S01]  /*6de0*/  VIADD R5, R3, 0x18 ;  /* 0x0000001803057836 */ /* 0x000fe20000000000 */
[----:B------:R-:W-:-:S02]  /*6df0*/  ISETP.GE.AND P3, PT, R14, R239, PT ;  /* 0x000000ef0e00720c */ /* 0x000fc40003f66270 */
[C---:B------:R-:W-:Y:S02]  /*6e00*/  ISETP.GE.AND P0, PT, R14.reuse, R235, PT ;  /* 0x000000eb0e00720c */ /* 0x040fe40003f06270 */
[C---:B------:R-:W-:Y:S02]  /*6e10*/  ISETP.LT.OR P3, PT, R14.reuse, R240, P3 ;  /* 0x000000f00e00720c */ /* 0x040fe40001f61670 */
[----:B------:R-:W-:Y:S02]  /*6e20*/  ISETP.LT.OR P0, PT, R14, R238, P0 ;  /* 0x000000ee0e00720c */ /* 0x000fe40000701670 */
[----:B------:R-:W-:Y:S02]  /*6e30*/  FSEL R40, R40, -INF , !P5 ;  /* 0xff80000028287808 */ /* 0x000fe40006800000 */
[----:B------:R-:W-:Y:S02]  /*6e40*/  FSEL R42, R42, -INF , !P2 ;  /* 0xff8000002a2a7808 */ /* 0x000fe40005000000 */
[----:B------:R-:W-:-:S02]  /*6e50*/  FMNMX.FTZ R14, R44, R45, !PT ;  /* 0x0000002d2c0e7209 */ /* 0x000fc40007810000 */
[C---:B------:R-:W-:Y:S02]  /*6e60*/  ISETP.GE.AND P5, PT, R5.reuse, R239, PT ;  /* 0x000000ef0500720c */ /* 0x040fe40003fa6270 */
[C---:B------:R-:W-:Y:S02]  /*6e70*/  ISETP.GE.AND P2, PT, R5.reuse, R235, PT ;  /* 0x000000eb0500720c */ /* 0x040fe40003f46270 */
[----:B------:R-:W-:Y:S02]  /*6e80*/  FMNMX.FTZ R14, R40, R14, !PT ;  /* 0x0000000e280e7209 */ /* 0x000fe40007810000 */
[C---:B------:R-:W-:Y:S02]  /*6e90*/  ISETP.LT.OR P5, PT, R5.reuse, R240, P5 ;  /* 0x000000f00500720c */ /* 0x040fe40002fa1670 */
[----:B------:R-:W-:Y:S01]  /*6ea0*/  ISETP.LT.OR P2, PT, R5, R238, P2 ;  /* 0x000000ee0500720c */ /* 0x000fe20001741670 */
[----:B------:R-:W-:Y:S01]  /*6eb0*/  VIADD R5, R3, 0x20 ;  /* 0x0000002003057836 */ /* 0x000fe20000000000 */
[----:B------:R-:W-:-:S02]  /*6ec0*/  FSEL R7, R36, -INF , !P4 ;  /* 0xff80000024077808 */ /* 0x000fc40006000000 */
[----:B------:R-:W-:Y:S02]  /*6ed0*/  FMNMX.FTZ R14, R41, R14, !PT ;  /* 0x0000000e290e7209 */ /* 0x000fe40007810000 */
[----:B------:R-:W-:Y:S02]  /*6ee0*/  FSEL R11, R38, -INF , !P1 ;  /* 0xff800000260b7808 */ /* 0x000fe40004800000 */
[C---:B------:R-:W-:Y:S02]  /*6ef0*/  ISETP.GE.AND P4, PT, R5.reuse, R239, PT ;  /* 0x000000ef0500720c */ /* 0x040fe40003f86270 */
[----:B------:R-:W-:Y:S02]  /*6f00*/  ISETP.GE.AND P1, PT, R5, R235, PT ;  /* 0x000000eb0500720c */ /* 0x000fe40003f26270 */
[----:B------:R-:W-:Y:S02]  /*6f10*/  FSEL R186, R29, -INF , !P3 ;  /* 0xff8000001dba7808 */ /* 0x000fe40005800000 */
[----:B------:R-:W-:-:S02]  /*6f20*/  FSEL R190, R31, -INF , !P0 ;  /* 0xff8000001fbe7808 */ /* 0x000fc40004000000 */
[C---:B------:R-:W-:Y:S02]  /*6f30*/  ISETP.GE.AND P3, PT, R15.reuse, R239, PT ;  /* 0x000000ef0f00720c */ /* 0x040fe40003f66270 */
[----:B------:R-:W-:Y:S02]  /*6f40*/  ISETP.GE.AND P0, PT, R15, R235, PT ;  /* 0x000000eb0f00720c */ /* 0x000fe40003f06270 */
[----:B------:R-:W-:Y:S01]  /*6f50*/  FMNMX.FTZ R16, R7, R14, !PT ;  /* 0x0000000e07107209 */ /* 0x000fe20007810000 */
[----:B------:R-:W-:Y:S01]  /*6f60*/  VIADD R14, R3, 0x31 ;  /* 0x00000031030e7836 */ /* 0x000fe20000000000 */
[C---:B------:R-:W-:Y:S02]  /*6f70*/  ISETP.LT.OR P4, PT, R5.reuse, R240, P4 ;  /* 0x000000f00500720c */ /* 0x040fe40002781670 */
[----:B------:R-:W-:Y:S02]  /*6f80*/  ISETP.LT.OR P1, PT, R5, R238, P1 ;  /* 0x000000ee0500720c */ /* 0x000fe40000f21670 */
[----:B------:R-:W-:-:S02]  /*6f90*/  FSEL R5, R32, -INF , !P5 ;  /* 0xff80000020057808 */ /* 0x000fc40006800000 */
[C---:B------:R-:W-:Y:S02]  /*6fa0*/  ISETP.LT.OR P3, PT, R15.reuse, R240, P3 ;  /* 0x000000f00f00720c */ /* 0x040fe40001f61670 */
[----:B------:R-:W-:Y:S02]  /*6fb0*/  FMNMX.FTZ R16, R6, R16, !PT ;  /* 0x0000001006107209 */ /* 0x000fe40007810000 */
[----:B------:R-:W-:Y:S02]  /*6fc0*/  ISETP.LT.OR P0, PT, R15, R238, P0 ;  /* 0x000000ee0f00720c */ /* 0x000fe40000701670 */
[----:B------:R-:W-:Y:S02]  /*6fd0*/  FSEL R9, R34, -INF , !P2 ;  /* 0xff80000022097808 */ /* 0x000fe40005000000 */
[----:B------:R-:W-:Y:S02]  /*6fe0*/  FMNMX.FTZ R15, R46, R47, !PT ;  /* 0x0000002f2e0f7209 */ /* 0x000fe40007810000 */
[----:B------:R-:W-:-:S02]  /*6ff0*/  ISETP.GE.AND P5, PT, R13, R239, PT ;  /* 0x000000ef0d00720c */ /* 0x000fc40003fa6270 */
[----:B------:R-:W-:Y:S02]  /*7000*/  ISETP.GE.AND P2, PT, R13, R235, PT ;  /* 0x000000eb0d00720c */ /* 0x000fe40003f46270 */
[----:B------:R-:W-:Y:S02]  /*7010*/  FMNMX.FTZ R16, R5, R16, !PT ;  /* 0x0000001005107209 */ /* 0x000fe40007810000 */
[----:B------:R-:W-:Y:S02]  /*7020*/  FMNMX.FTZ R15, R42, R15, !PT ;  /* 0x0000000f2a0f7209 */ /* 0x000fe40007810000 */
[C---:B------:R-:W-:Y:S02]  /*7030*/  ISETP.LT.OR P5, PT, R13.reuse, R240, P5 ;  /* 0x000000f00d00720c */ /* 0x040fe40002fa1670 */
[----:B------:R-:W-:Y:S01]  /*7040*/  ISETP.LT.OR P2, PT, R13, R238, P2 ;  /* 0x000000ee0d00720c */ /* 0x000fe20001741670 */
[----:B------:R-:W-:Y:S01]  /*7050*/  VIADD R13, R3, 0x29 ;  /* 0x00000029030d7836 */ /* 0x000fe20000000000 */
[----:B------:R-:W-:-:S02]  /*7060*/  FSEL R185, R28, -INF , !P4 ;  /* 0xff8000001cb97808 */ /* 0x000fc40006000000 */
[----:B------:R-:W-:Y:S02]  /*7070*/  FMNMX.FTZ R16, R12, R16, !PT ;  /* 0x000000100c107209 */ /* 0x000fe40007810000 */
[----:B------:R-:W-:Y:S02]  /*7080*/  FMNMX.FTZ R15, R43, R15, !PT ;  /* 0x0000000f2b0f7209 */ /* 0x000fe40007810000 */
[----:B------:R-:W-:Y:S02]  /*7090*/  ISETP.GE.AND P4, PT, R13, R239, PT ;  /* 0x000000ef0d00720c */ /* 0x000fe40003f86270 */
[----:B------:R-:W-:Y:S02]  /*70a0*/  FMNMX.FTZ R16, R185, R16, !PT ;  /* 0x00000010b9107209 */ /* 0x000fe40007810000 */
[----:B------:R-:W-:Y:S02]  /*70b0*/  FSEL R189, R30, -INF , !P1 ;  /* 0xff8000001ebd7808 */ /* 0x000fe40004800000 */
[----:B------:R-:W-:Y:S01]  /*70c0*/  FMNMX.FTZ R15, R11, R15, !PT ;  /* 0x0000000f0b0f7209 */ /* 0x000fe20007810000 */
[----:B------:R-:W-:Y:S01]  /*70d0*/  LDSM.16.MT88.4 R28, [R222+0x10800] ;  /* 0x01080000de1c783b */ /* 0x000fe20000004200 */
[----:B------:R-:W-:-:S02]  /*70e0*/  ISETP.GE.AND P1, PT, R13, R235, PT ;  /* 0x000000eb0d00720c */ /* 0x000fc40003f26270 */
[C---:B------:R-:W-:Y:S02]  /*70f0*/  ISETP.LT.OR P4, PT, R13.reuse, R240, P4 ;  /* 0x000000f00d00720c */ /* 0x040fe40002781670 */
[----:B------:R-:W-:Y:S02]  /*7100*/  FSEL R187, R24, -INF , !P5 ;  /* 0xff80000018bb7808 */ /* 0x000fe40006800000 */
[----:B------:R-:W-:Y:S02]  /*7110*/  FMNMX.FTZ R16, R186, R16, !PT ;  /* 0x00000010ba107209 */ /* 0x000fe40007810000 */
[----:B------:R-:W-:Y:S02]  /*7120*/  FMNMX.FTZ R15, R10, R15, !PT ;  /* 0x0000000f0a0f7209 */ /* 0x000fe40007810000 */
[----:B------:R-:W-:Y:S01]  /*7130*/  ISETP.LT.OR P1, PT, R13, R238, P1 ;  /* 0x000000ee0d00720c */ /* 0x000fe20000f21670 */
[C---:B------:R-:W-:Y:S01]  /*7140*/  VIADD R13, R3.reuse, 0x38 ;  /* 0x00000038030d7836 */ /* 0x040fe20000000000 */
[----:B------:R-:W-:Y:S01]  /*7150*/  ISETP.GE.AND P5, PT, R14, R239, PT ;  /* 0x000000ef0e00720c */ /* 0x000fe20003fa6270 */
[----:B------:R-:W-:Y:S01]  /*7160*/  VIADD R3, R3, 0x39 ;  /* 0x0000003903037836 */ /* 0x000fe20000000000 */
[----:B------:R-:W-:-:S02]  /*7170*/  FSEL R188, R25, -INF , !P4 ;  /* 0xff80000019bc7808 */ /* 0x000fc40006000000 */
[----:B------:R-:W-:Y:S02]  /*7180*/  FMNMX.FTZ R16, R187, R16, !PT ;  /* 0x00000010bb107209 */ /* 0x000fe40007810000 */
[----:B------:R-:W-:Y:S02]  /*7190*/  FMNMX.FTZ R15, R9, R15, !PT ;  /* 0x0000000f090f7209 */ /* 0x000fe40007810000 */
[----:B------:R-:W-:Y:S02]  /*71a0*/  ISETP.GE.AND P4, PT, R13, R239, PT ;  /* 0x000000ef0d00720c */ /* 0x000fe40003f86270 */
[----:B------:R-:W-:Y:S02]  /*71b0*/  FSEL R198, R20, -INF , !P3 ;  /* 0xff80000014c67808 */ /* 0x000fe40005800000 */
[----:B------:R-:W-:Y:S02]  /*71c0*/  ISETP.LT.OR P5, PT, R14, R240, P5 ;  /* 0x000000f00e00720c */ /* 0x000fe40002fa1670 */
[----:B------:R-:W-:-:S02]  /*71d0*/  FMNMX.FTZ R16, R188, R16, !PT ;  /* 0x00000010bc107209 */ /* 0x000fc40007810000 */
[----:B------:R-:W-:Y:S02]  /*71e0*/  FMNMX.FTZ R15, R8, R15, !PT ;  /* 0x0000000f080f7209 */ /* 0x000fe40007810000 */
[----:B------:R-:W-:Y:S02]  /*71f0*/  ISETP.LT.OR P4, PT, R13, R240, P4 ;  /* 0x000000f00d00720c */ /* 0x000fe40002781670 */
[----:B------:R-:W-:Y:S02]  /*7200*/  FSEL R197, R21, -INF , !P5 ;  /* 0xff80000015c57808 */ /* 0x000fe40006800000 */
[----:B------:R-:W-:Y:S02]  /*7210*/  FMNMX.FTZ R16, R198, R16, !PT ;  /* 0x00000010c6107209 */ /* 0x000fe40007810000 */
[----:B------:R-:W-:Y:S02]  /*7220*/  FMNMX.FTZ R15, R189, R15, !PT ;  /* 0x0000000fbd0f7209 */ /* 0x000fe40007810000 */
[----:B------:R-:W-:-:S02]  /*7230*/  FSEL R35, R72, -INF , !P4 ;  /* 0xff80000048237808 */ /* 0x000fc40006000000 */
[----:B------:R-:W-:Y:S02]  /*7240*/  FMNMX.FTZ R16, R197, R16, !PT ;  /* 0x00000010c5107209 */ /* 0x000fe40007810000 */
[----:B------:R-:W-:Y:S02]  /*7250*/  FSEL R191, R26, -INF , !P2 ;  /* 0xff8000001abf7808 */ /* 0x000fe40005000000 */
[----:B------:R-:W-:Y:S02]  /*7260*/  FMNMX.FTZ R15, R190, R15, !PT ;  /* 0x0000000fbe0f7209 */ /* 0x000fe40007810000 */
[----:B------:R-:W-:Y:S02]  /*7270*/  FMNMX.FTZ R17, R35, R16, !PT ;  /* 0x0000001023117209 */ /* 0x000fe40007810000 */
[----:B------:R-:W-:Y:S02]  /*7280*/  ISETP.GE.AND P2, PT, R14, R235, PT ;  /* 0x000000eb0e00720c */ /* 0x000fe40003f46270 */
[----:B------:R-:W-:-:S02]  /*7290*/  FSEL R195, R27, -INF , !P1 ;  /* 0xff8000001bc37808 */ /* 0x000fc40004800000 */
[----:B------:R-:W-:Y:S01]  /*72a0*/  FMNMX.FTZ R16, R191, R15, !PT ;  /* 0x0000000fbf107209 */ /* 0x000fe20007810000 */
[----:B------:R-:W-:Y:S01]  /*72b0*/  LDSM.16.MT88.4 R24, [R221+0x10800] ;  /* 0x01080000dd18783b */ /* 0x000fe20000004200 */
[----:B------:R-:W-:Y:S02]  /*72c0*/  ISETP.GE.AND P3, PT, R3, R239, PT ;  /* 0x000000ef0300720c */ /* 0x000fe40003f66270 */
[----:B------:R-:W-:Y:S02]  /*72d0*/  ISETP.LT.OR P2, PT, R14, R238, P2 ;  /* 0x000000ee0e00720c */ /* 0x000fe40001741670 */
[----:B------:R-:W-:Y:S02]  /*72e0*/  ISETP.GE.AND P1, PT, R13, R235, PT ;  /* 0x000000eb0d00720c */ /* 0x000fe40003f26270 */
[----:B------:R-:W-:Y:S02]  /*72f0*/  FSEL R32, R22, -INF , !P0 ;  /* 0xff80000016207808 */ /* 0x000fe40004000000 */
[----:B------:R-:W-:-:S02]  /*7300*/  FMNMX.FTZ R14, R195, R16, !PT ;  /* 0x00000010c30e7209 */ /* 0x000fc40007810000 */
[----:B------:R-:W-:Y:S02]  /*7310*/  ISETP.LT.OR P3, PT, R3, R240, P3 ;  /* 0x000000f00300720c */ /* 0x000fe40001f61670 */
[----:B------:R-:W-:Y:S02]  /*7320*/  ISETP.LT.OR P1, PT, R13, R238, P1 ;  /* 0x000000ee0d00720c */ /* 0x000fe40000f21670 */
[----:B------:R-:W-:Y:S02]  /*7330*/  ISETP.GE.AND P0, PT, R3, R235, PT ;  /* 0x000000eb0300720c */ /* 0x000fe40003f06270 */
[----:B------:R-:W-:Y:S02]  /*7340*/  FSEL R196, R23, -INF , !P2 ;  /* 0xff80000017c47808 */ /* 0x000fe40005000000 */
[----:B------:R-:W-:Y:S01]  /*7350*/  FMNMX.FTZ R14, R32, R14, !PT ;  /* 0x0000000e200e7209 */ /* 0x000fe20007810000 */
[----:B------:R-:W-:Y:S01]  /*7360*/  LDSM.16.MT88.4 R20, [R224+0x12800] ;  /* 0x01280000e014783b */ /* 0x000fe20000004200 */
[----:B------:R-:W-:-:S02]  /*7370*/  FSEL R34, R73, -INF , !P3 ;  /* 0xff80000049227808 */ /* 0x000fc40005800000 */
[----:B------:R-:W-:Y:S02]  /*7380*/  ISETP.LT.OR P0, PT, R3, R238, P0 ;  /* 0x000000ee0300720c */ /* 0x000fe40000701670 */
[----:B------:R-:W-:Y:S02]  /*7390*/  FSEL R194, R74, -INF , !P1 ;  /* 0xff8000004ac27808 */ /* 0x000fe40004800000 */
[----:B------:R-:W-:Y:S02]  /*73a0*/  FMNMX.FTZ R14, R196, R14, !PT ;  /* 0x0000000ec40e7209 */ /* 0x000fe40007810000 */
[----:B------:R-:W-:Y:S02]  /*73b0*/  FMNMX.FTZ R15, R34, R17, !PT ;  /* 0x00000011220f7209 */ /* 0x000fe40007810000 */
[----:B------:R-:W-:Y:S01]  /*73c0*/  FSEL R193, R75, -INF , !P0 ;  /* 0xff8000004bc17808 */ /* 0x000fe20004000000 */
[----:B------:R-:W-:Y:S01]  /*73d0*/  LDSM.16.MT88.4 R16, [R224+0x10800] ;  /* 0x01080000e010783b */ /* 0x000fe20000004200 */
[----:B------:R-:W-:-:S03]  /*73e0*/  FMNMX.FTZ R14, R194, R14, !PT ;  /* 0x0000000ec20e7209 */ /* 0x000fc60007810000 */
[----:B------:R-:W1:Y:S01]  /*73f0*/  SHFL.BFLY PT, R13, R15, 0x2, 0x1f ;  /* 0x0c401f000f0d7f89 */ /* 0x000e6200000e0000 */
[----:B------:R-:W-:-:S03]  /*7400*/  FMNMX.FTZ R14, R193, R14, !PT ;  /* 0x0000000ec10e7209 */ /* 0x000fc60007810000 */
[----:B------:R-:W-:Y:S04]  /*7410*/  LDSM.16.MT88.4 R72, [R224+0x14000] ;  /* 0x01400000e048783b */ /* 0x000fe80000004200 */
[----:B------:R-:W2:Y:S01]  /*7420*/  SHFL.BFLY PT, R3, R14, 0x2, 0x1f ;  /* 0x0c401f000e037f89 */ /* 0x000ea200000e0000 */
[----:B-1----:R-:W-:-:S05]  /*7430*/  FMNMX.FTZ R15, R15, R13, !PT ;  /* 0x0000000d0f0f7209 */ /* 0x002fca0007810000 */
[----:B------:R-:W1:Y:S01]  /*7440*/  SHFL.BFLY PT, R164, R15, 0x1, 0x1f ;  /* 0x0c201f000fa47f89 */ /* 0x000e6200000e0000 */
[----:B--2---:R-:W-:-:S05]  /*7450*/  FMNMX.FTZ R13, R14, R3, !PT ;  /* 0x000000030e0d7209 */ /* 0x004fca0007810000 */
[----:B------:R-:W2:Y:S01]  /*7460*/  SHFL.BFLY PT, R3, R13, 0x1, 0x1f ;  /* 0x0c201f000d037f89 */ /* 0x000ea200000e0000 */
[----:B-1----:R-:W-:-:S04]  /*7470*/  FMNMX.FTZ R164, R15, R164, !PT ;  /* 0x000000a40fa47209 */ /* 0x002fc80007810000 */
[C---:B------:R-:W-:Y:S01]  /*7480*/  FSETP.NEU.FTZ.AND P0, PT, R164.reuse, -INF , PT ;  /* 0xff800000a400780b */ /* 0x040fe20003f1d000 */
[----:B------:R-:W-:Y:S01]  /*7490*/  FMUL.FTZ R33, R164, UR20 ;  /* 0x00000014a4217c20 */ /* 0x000fe20008410000 */
[----:B--2---:R-:W-:-:S04]  /*74a0*/  FMNMX.FTZ R3, R13, R3, !PT ;  /* 0x000000030d037209 */ /* 0x004fc80007810000 */
[----:B------:R-:W-:Y:S02]  /*74b0*/  FSEL R33, R33, RZ, P0 ;  /* 0x000000ff21217208 */ /* 0x000fe40000000000 */
[C---:B------:R-:W-:Y:S01]  /*74c0*/  FSETP.NEU.FTZ.AND P0, PT, R3.reuse, -INF , PT ;  /* 0xff8000000300780b */ /* 0x040fe20003f1d000 */
[----:B------:R-:W-:Y:S02]  /*74d0*/  FMUL.FTZ R192, R3, UR20 ;  /* 0x0000001403c07c20 */ /* 0x000fe40008410000 */
[--C-:B------:R-:W-:Y:S01]  /*74e0*/  FFMA.FTZ R182, R44, UR20, -R33.reuse ;  /* 0x000000142cb67c23 */ /* 0x100fe20008010821 */
[--C-:B------:R-:W-:Y:S01]  /*74f0*/  FFMA.FTZ R181, R45, UR20, -R33.reuse ;  /* 0x000000142db57c23 */ /* 0x100fe20008010821 */
        /* <DEDUP_REMOVED lines=11> */
[----:B------:R-:W1:Y:S01]  /*75b0*/  LDSM.16.MT88.4 R40, [R224+0x12000] ;  /* 0x01200000e028783b */ /* 0x000e620000004200 */
[--C-:B------:R-:W-:Y:S01]  /*75c0*/  FFMA.FTZ R2, R12, UR20, -R33.reuse ;  /* 0x000000140c027c23 */ /* 0x100fe20008010821 */
[--C-:B------:R-:W-:Y:S01]  /*75d0*/  FFMA.FTZ R174, R11, UR20, -R192.reuse ;  /* 0x000000140bae7c23 */ /* 0x100fe200080108c0 */
[--C-:B------:R-:W-:Y:S01]  /*75e0*/  FFMA.FTZ R172, R10, UR20, -R192.reuse ;  /* 0x000000140aac7c23 */ /* 0x100fe200080108c0 */
[----:B------:R-:W2:Y:S01]  /*75f0*/  LDSM.16.MT88.4 R4, [R220+0x16000] ;  /* 0x01600000dc04783b */ /* 0x000ea20000004200 */
[--C-:B------:R-:W-:Y:S01]  /*7600*/  FFMA.FTZ R169, R9, UR20, -R192.reuse ;  /* 0x0000001409a97c23 */ /* 0x100fe200080108c0 */
[--C-:B------:R-:W-:Y:S01]  /*7610*/  FFMA.FTZ R0, R8, UR20, -R192.reuse ;  /* 0x0000001408007c23 */ /* 0x100fe200080108c0 */
[----:B------:R-:W3:Y:S01]  /*7620*/  MUFU.EX2 R181, R181 ;  /* 0x000000b500b57308 */ /* 0x000ee20000000800 */
[----:B------:R-:W4:Y:S01]  /*7630*/  LDSM.16.MT88.4 R12, [R220+0x10800] ;  /* 0x01080000dc0c783b */ /* 0x000f220000004200 */
[--C-:B------:R-:W-:Y:S01]  /*7640*/  FFMA.FTZ R185, R185, UR20, -R33.reuse ;  /* 0x00000014b9b97c23 */ /* 0x100fe20008010821 */
[--C-:B------:R-:W-:Y:S01]  /*7650*/  FFMA.FTZ R186, R186, UR20, -R33.reuse ;  /* 0x00000014baba7c23 */ /* 0x100fe20008010821 */
[--C-:B------:R-:W-:Y:S01]  /*7660*/  FFMA.FTZ R187, R187, UR20, -R33.reuse ;  /* 0x00000014bbbb7c23 */ /* 0x100fe20008010821 */
[----:B------:R-:W5:Y:S01]  /*7670*/  LDSM.16.MT88.4 R8, [R222+0x12800] ;  /* 0x01280000de08783b */ /* 0x000f620000004200 */
[--C-:B------:R-:W-:Y:S01]  /*7680*/  FFMA.FTZ R188, R188, UR20, -R33.reuse ;  /* 0x00000014bcbc7c23 */ /* 0x100fe20008010821 */
[--C-:B------:R-:W-:Y:S01]  /*7690*/  FFMA.FTZ R189, R189, UR20, -R192.reuse ;  /* 0x00000014bdbd7c23 */ /* 0x100fe200080108c0 */
[----:B------:R-:W-:Y:S01]  /*76a0*/  MUFU.EX2 R180, R180 ;  /* 0x000000b400b47308 */ /* 0x000fe20000000800 */
[--C-:B------:R-:W-:Y:S01]  /*76b0*/  FFMA.FTZ R190, R190, UR20, -R192.reuse ;  /* 0x00000014bebe7c23 */ /* 0x100fe200080108c0 */
[--C-:B------:R-:W-:Y:S01]  /*76c0*/  FFMA.FTZ R191, R191, UR20, -R192.reuse ;  /* 0x00000014bfbf7c23 */ /* 0x100fe200080108c0 */
[--C-:B------:R-:W-:Y:S01]  /*76d0*/  FFMA.FTZ R195, R195, UR20, -R192.reuse ;  /* 0x00000014c3c37c23 */ /* 0x100fe200080108c0 */
[--C-:B------:R-:W-:Y:S01]  /*76e0*/  FFMA.FTZ R198, R198, UR20, -R33.reuse ;  /* 0x00000014c6c67c23 */ /* 0x100fe20008010821 */
[--C-:B------:R-:W-:Y:S01]  /*76f0*/  FFMA.FTZ R197, R197, UR20, -R33.reuse ;  /* 0x00000014c5c57c23 */ /* 0x100fe20008010821 */
[--C-:B------:R-:W-:Y:S01]  /*7700*/  FFMA.FTZ R199, R35, UR20, -R33.reuse ;  /* 0x0000001423c77c23 */ /* 0x100fe20008010821 */
[----:B------:R-:W-:Y:S01]  /*7710*/  FFMA.FTZ R247, R34, UR20, -R33 ;  /* 0x0000001422f77c23 */ /* 0x000fe20008010821 */
[----:B------:R-:W1:Y:S01]  /*7720*/  MUFU.EX2 R177, R177 ;  /* 0x000000b100b17308 */ /* 0x000e620000000800 */
[----:B---3--:R-:W-:Y:S01]  /*7730*/  F2FP.BF16.F32.PACK_AB R128, R181, R182 ;  /* 0x000000b6b580723e */ /* 0x008fe200000010ff */
[--C-:B------:R-:W-:Y:S01]  /*7740*/  FFMA.FTZ R201, R32, UR20, -R192.reuse ;  /* 0x0000001420c97c23 */ /* 0x100fe200080108c0 */
[--C-:B------:R-:W-:Y:S01]  /*7750*/  FFMA.FTZ R196, R196, UR20, -R192.reuse ;  /* 0x00000014c4c47c23 */ /* 0x100fe200080108c0 */
[--C-:B------:R-:W-:Y:S01]  /*7760*/  FFMA.FTZ R194, R194, UR20, -R192.reuse ;  /* 0x00000014c2c27c23 */ /* 0x100fe200080108c0 */
[----:B------:R-:W-:Y:S01]  /*7770*/  FFMA.FTZ R246, R193, UR20, -R192 ;  /* 0x00000014c1f67c23 */ /* 0x000fe200080108c0 */
[----:B------:R-:W-:Y:S01]  /*7780*/  FADD.FTZ R181, R182, R181 ;  /* 0x000000b5b6b57221 */ /* 0x000fe20000010000 */
[----:B------:R-:W-:Y:S01]  /*7790*/  LDSM.16.MT88.4 R32, [R224+0x11800] ;  /* 0x01180000e020783b */ /* 0x000fe20000004200 */
[----:B------:R-:W-:Y:S01]  /*77a0*/  MUFU.EX2 R183, R183 ;  /* 0x000000b700b77308 */ /* 0x000fe20000000800 */
[----:B------:R-:W-:-:S04]  /*77b0*/  LEA R245, P0, R200, UR16, 0x1 ;  /* 0x00000010c8f57c11 */ /* 0x000fc8000f8008ff */
[----:B------:R-:W-:-:S03]  /*77c0*/  LEA.HI.X R244, R200, UR17, R165, 0x1, P0 ;  /* 0x00000011c8f47c11 */ /* 0x000fc600080f0ca5 */
[----:B------:R-:W3:Y:S01]  /*77d0*/  MUFU.EX2 R184, R184 ;  /* 0x000000b800b87308 */ /* 0x000ee20000000800 */
[----:B-1----:R-:W-:Y:S01]  /*77e0*/  F2FP.BF16.F32.PACK_AB R130, R177, R180 ;  /* 0x000000b4b182723e */ /* 0x002fe200000010ff */
[----:B------:R-:W-:-:S04]  /*77f0*/  FADD.FTZ R180, R180, R181 ;  /* 0x000000b5b4b47221 */ /* 0x000fc80000010000 */
[----:B------:R-:W-:Y:S02]  /*7800*/  FADD.FTZ R180, R177, R180 ;  /* 0x000000b4b1b47221 */ /* 0x000fe40000010000 */
[----:B------:R-:W1:Y:S08]  /*7810*/  MUFU.EX2 R179, R179 ;  /* 0x000000b300b37308 */ /* 0x000e700000000800 */
[----:B------:R-:W2:Y:S01]  /*7820*/  MUFU.EX2 R178, R178 ;  /* 0x000000b200b27308 */ /* 0x000ea20000000800 */
[----:B---3--:R-:W-:Y:S01]  /*7830*/  F2FP.BF16.F32.PACK_AB R129, R184, R183 ;  /* 0x000000b7b881723e */ /* 0x008fe200000010ff */
[----:B------:R-:W-:-:S06]  /*7840*/  FADD.FTZ R183, R183, R184 ;  /* 0x000000b8b7b77221 */ /* 0x000fcc0000010000 */
[----:B------:R-:W3:Y:S01]  /*7850*/  MUFU.EX2 R176, R176 ;  /* 0x000000b000b07308 */ /* 0x000ee20000000800 */
[----:B-1----:R-:W-:-:S07]  /*7860*/  FADD.FTZ R183, R179, R183 ;  /* 0x000000b7b3b77221 */ /* 0x002fce0000010000 */
[----:B------:R-:W-:Y:S01]  /*7870*/  MUFU.EX2 R175, R175 ;  /* 0x000000af00af7308 */ /* 0x000fe20000000800 */
[C---:B--2---:R-:W-:Y:S01]  /*7880*/  F2FP.BF16.F32.PACK_AB R131, R178.reuse, R179 ;  /* 0x000000b3b283723e */ /* 0x044fe200000010ff */
[----:B------:R-:W-:-:S06]  /*7890*/  FADD.FTZ R178, R178, R183 ;  /* 0x000000b7b2b27221 */ /* 0x000fcc0000010000 */
[----:B------:R-:W-:Y:S01]  /*78a0*/  HMMA.16816.F32.BF16 R160, R128, R156, RZ ;  /* 0x0000009c80a0723c */ /* 0x000fe200000418ff */
[----:B------:R-:W-:Y:S01]  /*78b0*/  MUFU.EX2 R173, R173 ;  /* 0x000000ad00ad7308 */ /* 0x000fe20000000800 */
[----:B---3--:R-:W-:-:S04]  /*78c0*/  FADD.FTZ R180, R176, R180 ;  /* 0x000000b4b0b47221 */ /* 0x008fc80000010000 */
[C---:B------:R-:W-:Y:S03]  /*78d0*/  HMMA.16816.F32.BF16 R136, R128.reuse, R132, RZ ;  /* 0x000000848088723c */ /* 0x040fe600000418ff */
[----:B------:R-:W-:Y:S03]  /*78e0*/  MUFU.EX2 R2, R2 ;  /* 0x0000000200027308 */ /* 0x000fe60000000800 */
[C---:B------:R-:W-:Y:S05]  /*78f0*/  HMMA.16816.F32.BF16 R44, R128.reuse, R48, RZ ;  /* 0x00000030802c723c */ /* 0x040fea00000418ff */
[----:B------:R-:W1:Y:S01]  /*7900*/  MUFU.EX2 R174, R174 ;  /* 0x000000ae00ae7308 */ /* 0x000e620000000800 */
[C---:B------:R-:W-:Y:S06]  /*7910*/  HMMA.16816.F32.BF16 R156, R128.reuse, R158, RZ ;  /* 0x0000009e809c723c */ /* 0x040fec00000418ff */
[C---:B------:R-:W-:Y:S01]  /*7920*/  HMMA.16816.F32.BF16 R132, R128.reuse, R134, RZ ;  /* 0x000000868084723c */ /* 0x040fe200000418ff */
[----:B------:R-:W2:Y:S05]  /*7930*/  MUFU.EX2 R172, R172 ;  /* 0x000000ac00ac7308 */ /* 0x000eaa0000000800 */
[----:B------:R-:W-:Y:S03]  /*7940*/  HMMA.16816.F32.BF16 R48, R128, R50, RZ ;  /* 0x000000328030723c */ /* 0x000fe600000418ff */
[----:B------:R-:W-:Y:S01]  /*7950*/  MUFU.EX2 R169, R169 ;  /* 0x000000a900a97308 */ /* 0x000fe20000000800 */
[----:B-1----:R-:W-:-:S02]  /*7960*/  FADD.FTZ R178, R174, R178 ;  /* 0x000000b2aeb27221 */ /* 0x002fc40000010000 */
[C---:B------:R-:W-:Y:S05]  /*7970*/  HMMA.16816.F32.BF16 R152, R128.reuse, R148, RZ ;  /* 0x000000948098723c */ /* 0x040fea00000418ff */
[----:B------:R-:W1:Y:S01]  /*7980*/  MUFU.EX2 R0, R0 ;  /* 0x0000000000007308 */ /* 0x000e620000000800 */
[----:B------:R-:W-:Y:S01]  /*7990*/  HMMA.16816.F32.BF16 R144, R128, R140, RZ ;  /* 0x0000008c8090723c */ /* 0x000fe200000418ff */
[----:B--2---:R-:W-:-:S05]  /*79a0*/  FADD.FTZ R178, R172, R178 ;  /* 0x000000b2acb27221 */ /* 0x004fca0000010000 */
        /* <DEDUP_REMOVED lines=10> */
[----:B------:R-:W2:Y:S03]  /*7a50*/  MUFU.EX2 R189, R189 ;  /* 0x000000bd00bd7308 */ /* 0x000ea60000000800 */
[C---:B------:R-:W-:Y:S05]  /*7a60*/  HMMA.16816.F32.BF16 R92, R128.reuse, R96, RZ ;  /* 0x00000060805c723c */ /* 0x040fea00000418ff */
[----:B------:R-:W3:Y:S01]  /*7a70*/  MUFU.EX2 R190, R190 ;  /* 0x000000be00be7308 */ /* 0x000ee20000000800 */
[C---:B------:R-:W-:Y:S06]  /*7a80*/  HMMA.16816.F32.BF16 R100, R128.reuse, R104, RZ ;  /* 0x000000688064723c */ /* 0x040fec00000418ff */
[C---:B------:R-:W-:Y:S01]  /*7a90*/  HMMA.16816.F32.BF16 R108, R128.reuse, R112, RZ ;  /* 0x00000070806c723c */ /* 0x040fe200000418ff */
[----:B------:R-:W-:Y:S05]  /*7aa0*/  MUFU.EX2 R191, R191 ;  /* 0x000000bf00bf7308 */ /* 0x000fea0000000800 */
[C---:B------:R-:W-:Y:S03]  /*7ab0*/  HMMA.16816.F32.BF16 R116, R128.reuse, R120, RZ ;  /* 0x000000788074723c */ /* 0x040fe600000418ff */
[----:B------:R-:W3:Y:S03]  /*7ac0*/  MUFU.EX2 R195, R195 ;  /* 0x000000c300c37308 */ /* 0x000ee60000000800 */
[C---:B------:R-:W-:Y:S05]  /*7ad0*/  HMMA.16816.F32.BF16 R148, R128.reuse, R150, RZ ;  /* 0x000000968094723c */ /* 0x040fea00000418ff */
[----:B------:R-:W3:Y:S01]  /*7ae0*/  MUFU.EX2 R198, R198 ;  /* 0x000000c600c67308 */ /* 0x000ee20000000800 */
        /* <DEDUP_REMOVED lines=9> */
[----:B------:R-:W3:Y:S05]  /*7b80*/  MUFU.EX2 R201, R201 ;  /* 0x000000c900c97308 */ /* 0x000eea0000000800 */
[C---:B------:R-:W-:Y:S03]  /*7b90*/  HMMA.16816.F32.BF16 R88, R128.reuse, R90, RZ ;  /* 0x0000005a8058723c */ /* 0x040fe600000418ff */
[----:B------:R-:W3:Y:S03]  /*7ba0*/  MUFU.EX2 R196, R196 ;  /* 0x000000c400c47308 */ /* 0x000ee60000000800 */
[C---:B------:R-:W-:Y:S05]  /*7bb0*/  HMMA.16816.F32.BF16 R96, R128.reuse, R98, RZ ;  /* 0x000000628060723c */ /* 0x040fea00000418ff */
[----:B------:R-:W3:Y:S01]  /*7bc0*/  MUFU.EX2 R194, R194 ;  /* 0x000000c200c27308 */ /* 0x000ee20000000800 */
[C---:B------:R-:W-:Y:S06]  /*7bd0*/  HMMA.16816.F32.BF16 R104, R128.reuse, R106, RZ ;  /* 0x0000006a8068723c */ /* 0x040fec00000418ff */
[C---:B------:R-:W-:Y:S01]  /*7be0*/  HMMA.16816.F32.BF16 R112, R128.reuse, R114, RZ ;  /* 0x000000728070723c */ /* 0x040fe200000418ff */
[----:B------:R-:W3:Y:S05]  /*7bf0*/  MUFU.EX2 R246, R246 ;  /* 0x000000f600f67308 */ /* 0x000eea0000000800 */
[C---:B------:R-:W-:Y:S06]  /*7c00*/  HMMA.16816.F32.BF16 R120, R128.reuse, R122, RZ ;  /* 0x0000007a8078723c */ /* 0x040fec00000418ff */
[C---:B------:R-:W-:Y:S06]  /*7c10*/  HMMA.16816.F32.BF16 R124, R128.reuse, R4, RZ ;  /* 0x00000004807c723c */ /* 0x040fec00000418ff */
[----:B------:R-:W-:Y:S01]  /*7c20*/  HMMA.16816.F32.BF16 R128, R128, R6, RZ ;  /* 0x000000068080723c */ /* 0x000fe200000418ff */
[C---:B------:R-:W-:Y:S01]  /*7c30*/  F2FP.BF16.F32.PACK_AB R4, R175.reuse, R176 ;  /* 0x000000b0af04723e */ /* 0x040fe200000010ff */
[----:B------:R-:W-:Y:S01]  /*7c40*/  FADD.FTZ R175, R175, R180 ;  /* 0x000000b4afaf7221 */ /* 0x000fe20000010000 */
[----:B------:R-:W-:-:S03]  /*7c50*/  F2FP.BF16.F32.PACK_AB R5, R172, R174 ;  /* 0x000000aeac05723e */ /* 0x000fc600000010ff */
[----:B------:R-:W-:Y:S01]  /*7c60*/  FADD.FTZ R175, R173, R175 ;  /* 0x000000afadaf7221 */ /* 0x000fe20000010000 */
[----:B------:R-:W-:Y:S02]  /*7c70*/  F2FP.BF16.F32.PACK_AB R6, R2, R173 ;  /* 0x000000ad0206723e */ /* 0x000fe400000010ff */
[----:B-1----:R-:W-:Y:S01]  /*7c80*/  F2FP.BF16.F32.PACK_AB R7, R0, R169 ;  /* 0x000000a90007723e */ /* 0x002fe200000010ff */
[----:B------:R-:W-:Y:S01]  /*7c90*/  FADD.FTZ R169, R169, R178 ;  /* 0x000000b2a9a97221 */ /* 0x000fe20000010000 */
[----:B------:R-:W-:-:S03]  /*7ca0*/  FADD.FTZ R175, R2, R175 ;  /* 0x000000af02af7221 */ /* 0x000fc60000010000 */
[----:B------:R-:W-:Y:S02]  /*7cb0*/  FADD.FTZ R169, R0, R169 ;  /* 0x000000a900a97221 */ /* 0x000fe40000010000 */
[----:B------:R-:W-:Y:S02]  /*7cc0*/  HMMA.16816.F32.BF16 R160, R4, R16, R160 ;  /* 0x0000001004a0723c */ /* 0x000fe400000418a0 */
[----:B--2---:R-:W-:-:S04]  /*7cd0*/  FADD.FTZ R169, R189, R169 ;  /* 0x000000a9bda97221 */ /* 0x004fc80000010000 */
[C---:B------:R-:W-:Y:S01]  /*7ce0*/  HMMA.16816.F32.BF16 R156, R4.reuse, R18, R156 ;  /* 0x00000012049c723c */ /* 0x040fe2000004189c */
[----:B------:R-:W1:Y:S05]  /*7cf0*/  LDSM.16.MT88.4 R16, [R221+0x12800] ;  /* 0x01280000dd10783b */ /* 0x000e6a0000004200 */
[C---:B----4-:R-:W-:Y:S06]  /*7d00*/  HMMA.16816.F32.BF16 R136, R4.reuse, R12, R136 ;  /* 0x0000000c0488723c */ /* 0x050fec0000041888 */
[C---:B------:R-:W-:Y:S01]  /*7d10*/  HMMA.16816.F32.BF16 R132, R4.reuse, R14, R132 ;  /* 0x0000000e0484723c */ /* 0x040fe20000041884 */
[----:B------:R-:W2:Y:S05]  /*7d20*/  LDSM.16.MT88.4 R12, [R224+0x14800] ;  /* 0x01480000e00c783b */ /* 0x000eaa0000004200 */
[C---:B-----5:R-:W-:Y:S06]  /*7d30*/  HMMA.16816.F32.BF16 R44, R4.reuse, R8, R44 ;  /* 0x00000008042c723c */ /* 0x060fec000004182c */
[C---:B------:R-:W-:Y:S01]  /*7d40*/  HMMA.16816.F32.BF16 R48, R4.reuse, R10, R48 ;  /* 0x0000000a0430723c */ /* 0x040fe20000041830 */
[----:B------:R-:W4:Y:S05]  /*7d50*/  LDSM.16.MT88.4 R8, [R221+0x14800] ;  /* 0x01480000dd08783b */ /* 0x000f2a0000004200 */
        /* <DEDUP_REMOVED lines=9> */
[C---:B----4-:R-:W-:Y:S06]  /*7df0*/  HMMA.16816.F32.BF16 R84, R4.reuse, R8, R84 ;  /* 0x000000080454723c */ /* 0x050fec0000041854 */
[C---:B------:R-:W-:Y:S01]  /*7e00*/  HMMA.16816.F32.BF16 R88, R4.reuse, R10, R88 ;  /* 0x0000000a0458723c */ /* 0x040fe20000041858 */
[----:B------:R-:W4:Y:S05]  /*7e10*/  LDSM.16.MT88.4 R8, [R221+0x16800] ;  /* 0x01680000dd08783b */ /* 0x000f2a0000004200 */
[C---:B------:R-:W-:Y:S06]  /*7e20*/  HMMA.16816.F32.BF16 R152, R4.reuse, R28, R152 ;  /* 0x0000001c0498723c */ /* 0x040fec0000041898 */
[C---:B------:R-:W-:Y:S01]  /*7e30*/  HMMA.16816.F32.BF16 R148, R4.reuse, R30, R148 ;  /* 0x0000001e0494723c */ /* 0x040fe20000041894 */
[----:B------:R-:W3:Y:S05]  /*7e40*/  LDSM.16.MT88.4 R28, [R220+0x12800] ;  /* 0x01280000dc1c783b */ /* 0x000eea0000004200 */
[C---:B------:R-:W-:Y:S06]  /*7e50*/  HMMA.16816.F32.BF16 R36, R4.reuse, R20, R36 ;  /* 0x000000140424723c */ /* 0x040fec0000041824 */
[C---:B------:R-:W-:Y:S01]  /*7e60*/  HMMA.16816.F32.BF16 R40, R4.reuse, R22, R40 ;  /* 0x000000160428723c */ /* 0x040fe20000041828 */
[----:B------:R-:W3:Y:S05]  /*7e70*/  LDSM.16.MT88.4 R20, [R220+0x14800] ;  /* 0x01480000dc14783b */ /* 0x000eea0000004200 */
        /* <DEDUP_REMOVED lines=14> */
[----:B------:R-:W-:Y:S05]  /*7f60*/  LDSM.16.MT88.4 R28, [R222+0x11000] ;  /* 0x01100000de1c783b */ /* 0x000fea0000004200 */
[C---:B------:R-:W-:Y:S06]  /*7f70*/  HMMA.16816.F32.BF16 R92, R4.reuse, R20, R92 ;  /* 0x00000014045c723c */ /* 0x040fec000004185c */
[C---:B------:R-:W-:Y:S01]  /*7f80*/  HMMA.16816.F32.BF16 R96, R4.reuse, R22, R96 ;  /* 0x000000160460723c */ /* 0x040fe20000041860 */
[----:B------:R-:W3:Y:S05]  /*7f90*/  LDSM.16.MT88.4 R20, [R224+0x11000] ;  /* 0x01100000e014783b */ /* 0x000eea0000004200 */
[C---:B-----5:R-:W-:Y:S06]  /*7fa0*/  HMMA.16816.F32.BF16 R124, R4.reuse, R24, R124 ;  /* 0x00000018047c723c */ /* 0x060fec000004187c */
[----:B------:R-:W-:Y:S01]  /*7fb0*/  HMMA.16816.F32.BF16 R128, R4, R26, R128 ;  /* 0x0000001a0480723c */ /* 0x000fe20000041880 */
[----:B------:R-:W-:Y:S06]  /*7fc0*/  LDSM.16.MT88.4 R24, [R222+0x13000] ;  /* 0x01300000de18783b */ /* 0x000fec0000004200 */
[----:B------:R-:W-:Y:S01]  /*7fd0*/  F2FP.BF16.F32.PACK_AB R4, R186, R185 ;  /* 0x000000b9ba04723e */ /* 0x000fe200000010ff */
[----:B------:R-:W-:Y:S01]  /*7fe0*/  FADD.FTZ R185, R185, R175 ;  /* 0x000000afb9b97221 */ /* 0x000fe20000010000 */
[----:B------:R-:W-:-:S02]  /*7ff0*/  F2FP.BF16.F32.PACK_AB R6, R188, R187 ;  /* 0x000000bbbc06723e */ /* 0x000fc400000010ff */
[----:B------:R-:W-:Y:S01]  /*8000*/  F2FP.BF16.F32.PACK_AB R5, R190, R189 ;  /* 0x000000bdbe05723e */ /* 0x000fe200000010ff */
[----:B------:R-:W-:Y:S01]  /*8010*/  FADD.FTZ R185, R186, R185 ;  /* 0x000000b9bab97221 */ /* 0x000fe20000010000 */
[----:B------:R-:W-:Y:S01]  /*8020*/  F2FP.BF16.F32.PACK_AB R7, R195, R191 ;  /* 0x000000bfc307723e */ /* 0x000fe200000010ff */
[----:B------:R-:W-:Y:S02]  /*8030*/  FADD.FTZ R190, R190, R169 ;  /* 0x000000a9bebe7221 */ /* 0x000fe40000010000 */
[----:B------:R-:W-:Y:S02]  /*8040*/  FADD.FTZ R185, R187, R185 ;  /* 0x000000b9bbb97221 */ /* 0x000fe40000010000 */
[----:B------:R-:W-:Y:S02]  /*8050*/  FADD.FTZ R190, R191, R190 ;  /* 0x000000bebfbe7221 */ /* 0x000fe40000010000 */
[----:B-1----:R-:W-:Y:S01]  /*8060*/  HMMA.16816.F32.BF16 R144, R4, R16, R144 ;  /* 0x000000100490723c */ /* 0x002fe20000041890 */
[----:B------:R-:W-:Y:S01]  /*8070*/  FADD.FTZ R188, R188, R185 ;  /* 0x000000b9bcbc7221 */ /* 0x000fe20000010000 */
[----:B------:R-:W-:-:S03]  /*8080*/  FADD.FTZ R190, R195, R190 ;  /* 0x000000bec3be7221 */ /* 0x000fc60000010000 */
[----:B------:R-:W-:Y:S01]  /*8090*/  FADD.FTZ R188, R198, R188 ;  /* 0x000000bcc6bc7221 */ /* 0x000fe20000010000 */
[----:B------:R-:W-:Y:S01]  /*80a0*/  HMMA.16816.F32.BF16 R140, R4, R18, R140 ;  /* 0x00000012048c723c */ /* 0x000fe2000004188c */
[----:B------:R-:W1:Y:S01]  /*80b0*/  LDSM.16.MT88.4 R16, [R224+0x15000] ;  /* 0x01500000e010783b */ /* 0x000e620000004200 */
[----:B------:R-:W-:Y:S01]  /*80c0*/  FADD.FTZ R190, R201, R190 ;  /* 0x000000bec9be7221 */ /* 0x000fe20000010000 */
[----:B------:R-:W-:-:S03]  /*80d0*/  FADD.FTZ R188, R197, R188 ;  /* 0x000000bcc5bc7221 */ /* 0x000fc60000010000 */
[----:B--2---:R-:W-:Y:S01]  /*80e0*/  HMMA.16816.F32.BF16 R136, R4, R12, R136 ;  /* 0x0000000c0488723c */ /* 0x004fe20000041888 */
[----:B------:R-:W-:Y:S01]  /*80f0*/  FADD.FTZ R190, R196, R190 ;  /* 0x000000bec4be7221 */ /* 0x000fe20000010000 */
[----:B------:R-:W-:-:S03]  /*8100*/  FADD.FTZ R188, R199, R188 ;  /* 0x000000bcc7bc7221 */ /* 0x000fc60000010000 */
[----:B------:R-:W-:Y:S01]  /*8110*/  FADD.FTZ R190, R194, R190 ;  /* 0x000000bec2be7221 */ /* 0x000fe20000010000 */
        /* <DEDUP_REMOVED lines=19> */
[----:B------:R-:W5:Y:S05]  /*8250*/  LDSM.16.MT88.4 R28, [R220+0x13000] ;  /* 0x01300000dc1c783b */ /* 0x000f6a0000004200 */
[C---:B------:R-:W-:Y:S06]  /*8260*/  HMMA.16816.F32.BF16 R44, R4.reuse, R24, R44 ;  /* 0x00000018042c723c */ /* 0x040fec000004182c */
[C---:B------:R-:W-:Y:S01]  /*8270*/  HMMA.16816.F32.BF16 R48, R4.reuse, R26, R48 ;  /* 0x0000001a0430723c */ /* 0x040fe20000041830 */
[----:B------:R-:W5:Y:S05]  /*8280*/  LDSM.16.MT88.4 R24, [R220+0x15000] ;  /* 0x01500000dc18783b */ /* 0x000f6a0000004200 */
        /* <DEDUP_REMOVED lines=12> */
[C---:B-----5:R-:W-:Y:S06]  /*8350*/  HMMA.16816.F32.BF16 R60, R4.reuse, R28, R60 ;  /* 0x0000001c043c723c */ /* 0x060fec000004183c */
[C---:B------:R-:W-:Y:S01]  /*8360*/  HMMA.16816.F32.BF16 R64, R4.reuse, R30, R64 ;  /* 0x0000001e0440723c */ /* 0x040fe20000041840 */
[----:B------:R-:W5:Y:S05]  /*8370*/  LDSM.16.MT88.4 R28, [R221+0x11800] ;  /* 0x01180000dd1c783b */ /* 0x000f6a0000004200 */
[C---:B------:R-:W-:Y:S06]  /*8380*/  HMMA.16816.F32.BF16 R92, R4.reuse, R24, R92 ;  /* 0x00000018045c723c */ /* 0x040fec000004185c */
[C---:B------:R-:W-:Y:S01]  /*8390*/  HMMA.16816.F32.BF16 R96, R4.reuse, R26, R96 ;  /* 0x0000001a0460723c */ /* 0x040fe20000041860 */
[----:B------:R-:W5:Y:S05]  /*83a0*/  LDSM.16.MT88.4 R24, [R220+0x11800] ;  /* 0x01180000dc18783b */ /* 0x000f6a0000004200 */
[C---:B---3--:R-:W-:Y:S06]  /*83b0*/  HMMA.16816.F32.BF16 R100, R4.reuse, R20, R100 ;  /* 0x000000140464723c */ /* 0x048fec0000041864 */
[----:B------:R-:W-:Y:S01]  /*83c0*/  HMMA.16816.F32.BF16 R104, R4, R22, R104 ;  /* 0x000000160468723c */ /* 0x000fe20000041868 */
[----:B------:R-:W3:Y:S06]  /*83d0*/  LDSM.16.MT88.4 R20, [R221+0x13800] ;  /* 0x01380000dd14783b */ /* 0x000eec0000004200 */
[----:B------:R-:W-:-:S02]  /*83e0*/  F2FP.BF16.F32.PACK_AB R4, R197, R198 ;  /* 0x000000c6c504723e */ /* 0x000fc400000010ff */
[C---:B------:R-:W-:Y:S01]  /*83f0*/  F2FP.BF16.F32.PACK_AB R6, R247.reuse, R199 ;  /* 0x000000c7f706723e */ /* 0x040fe200000010ff */
[----:B------:R-:W-:Y:S01]  /*8400*/  FADD.FTZ R247, R247, R188 ;  /* 0x000000bcf7f77221 */ /* 0x000fe20000010000 */
[----:B------:R-:W-:Y:S02]  /*8410*/  F2FP.BF16.F32.PACK_AB R5, R196, R201 ;  /* 0x000000c9c405723e */ /* 0x000fe400000010ff */
[C---:B------:R-:W-:Y:S01]  /*8420*/  F2FP.BF16.F32.PACK_AB R7, R246.reuse, R194 ;  /* 0x000000c2f607723e */ /* 0x040fe200000010ff */
[----:B------:R-:W-:-:S06]  /*8430*/  FADD.FTZ R246, R246, R190 ;  /* 0x000000bef6f67221 */ /* 0x000fcc0000010000 */
        /* <DEDUP_REMOVED lines=28> */
[C---:B------:R-:W-:Y:S06]  /*8600*/  HMMA.16816.F32.BF16 R156, R4.reuse, R34, R156 ;  /* 0x00000022049c723c */ /* 0x040fec000004189c */
[C---:B-----5:R-:W-:Y:S06]  /*8610*/  HMMA.16816.F32.BF16 R76, R4.reuse, R28, R76 ;  /* 0x0000001c044c723c */ /* 0x060fec000004184c */
[C---:B------:R-:W-:Y:S06]  /*8620*/  HMMA.16816.F32.BF16 R80, R4.reuse, R30, R80 ;  /* 0x0000001e0450723c */ /* 0x040fec0000041850 */
[C---:B------:R-:W-:Y:S06]  /*8630*/  HMMA.16816.F32.BF16 R84, R4.reuse, R24, R84 ;  /* 0x000000180454723c */ /* 0x040fec0000041854 */
[C---:B------:R-:W-:Y:S06]  /*8640*/  HMMA.16816.F32.BF16 R88, R4.reuse, R26, R88 ;  /* 0x0000001a0458723c */ /* 0x040fec0000041858 */
[C---:B---3--:R-:W-:Y:S06]  /*8650*/  HMMA.16816.F32.BF16 R100, R4.reuse, R20, R100 ;  /* 0x000000140464723c */ /* 0x048fec0000041864 */
[C---:B------:R-:W-:Y:S06]  /*8660*/  HMMA.16816.F32.BF16 R104, R4.reuse, R22, R104 ;  /* 0x000000160468723c */ /* 0x040fec0000041868 */
[C---:B-1----:R-:W-:Y:S06]  /*8670*/  HMMA.16816.F32.BF16 R108, R4.reuse, R16, R108 ;  /* 0x00000010046c723c */ /* 0x042fec000004186c */
[C---:B------:R-:W-:Y:S06]  /*8680*/  HMMA.16816.F32.BF16 R112, R4.reuse, R18, R112 ;  /* 0x000000120470723c */ /* 0x040fec0000041870 */
[C---:B--2---:R-:W-:Y:S06]  /*8690*/  HMMA.16816.F32.BF16 R116, R4.reuse, R12, R116 ;  /* 0x0000000c0474723c */ /* 0x044fec0000041874 */
[C---:B------:R-:W-:Y:S06]  /*86a0*/  HMMA.16816.F32.BF16 R120, R4.reuse, R14, R120 ;  /* 0x0000000e0478723c */ /* 0x040fec0000041878 */
[C---:B----4-:R-:W-:Y:S06]  /*86b0*/  HMMA.16816.F32.BF16 R124, R4.reuse, R8, R124 ;  /* 0x00000008047c723c */ /* 0x050fec000004187c */
[----:B------:R-:W-:Y:S01]  /*86c0*/  HMMA.16816.F32.BF16 R128, R4, R10, R128 ;  /* 0x0000000a0480723c */ /* 0x000fe20000041880 */
[----:B------:R-:W-:-:S08]  /*86d0*/  NOP ;  /* 0x0000000000007918 */ /* 0x000fd00000000000 */
[----:B------:R-:W-:-:S15]  /*86e0*/  @!P6 BRA `(.L_x_2358) ;  /* 0x000000500018e947 */ /* 0x000fde0003800000 */
[----:B------:R-:W-:Y:S01]  /*86f0*/  PLOP3.LUT P0, PT, PT, PT, UP6, 0x40, 0x0 ;  /* 0x000000000000781c */ /* 0x000fe20003f0e868 */
[----:B------:R-:W-:-:S04]  /*8700*/  DEPBAR.LE SB0, 0x0 ;  /* 0x000080000000791a */ /* 0x000fc80000000000 */
[----:B------:R-:W-:Y:S01]  /*8710*/  UIADD3 UR14, UR18, -0x2, URZ ;  /* 0xfffffffe120e7890 */ /* 0x000fe2000fffe03f */
[----:B------:R-:W-:Y:S07]  /*8720*/  BAR.SYNC.DEFER_BLOCKING 0x0 ;  /* 0x0000000000007b1d */ /* 0x000fee0000010000 */
[----:B------:R-:W-:Y:S05]  /*8730*/  @P0 BRA `(.L_x_2359) ;  /* 0x00000004002c0947 */ /* 0x000fea0003800000 */
[----:B------:R-:W-:Y:S01]  /*8740*/  ULDC UR18, c[0x0][0x380] ;  /* 0x0000e00000127ab9 */ /* 0x000fe20000000800 */
[----:B------:R-:W-:Y:S01]  /*8750*/  USHF.L.U32 UR19, UR14, 0x6, URZ ;  /* 0x000000060e137899 */ /* 0x000fe2000800063f */
[----:B------:R-:W-:Y:S01]  /*8760*/  IMAD.U32 R0, RZ, RZ, UR18 ;  /* 0x00000012ff007e24 */ /* 0x000fe2000f8e00ff */
[----:B------:R-:W-:Y:S02]  /*8770*/  UMOV UR36, URZ ;  /* 0x0000003f00247c82 */ /* 0x000fe40008000000 */
[----:B------:R-:W-:Y:S02]  /*8780*/  UIADD3 UR34, UR19, 0x40, URZ ;  /* 0x0000004013227890 */ /* 0x000fe4000fffe03f */
[----:B------:R-:W-:-:S04]  /*8790*/  IABS R0, R0 ;  /* 0x0000000000007213 */ /* 0x000fc80000000000 */
[----:B------:R-:W-:Y:S02]  /*87a0*/  R2UR UR4, R0 ;  /* 0x00000000000472ca */ /* 0x000fe400000e0000 */
[----:B------:R-:W-:Y:S01]  /*87b0*/  MOV R2, UR34 ;  /* 0x0000002200027c02 */ /* 0x000fe20008000f00 */
[----:B------:R-:W-:-:S03]  /*87c0*/  ULOP3.LUT UR34, UR34, UR18, URZ, 0x3c, !UPT ;  /* 0x0000001222227292 */ /* 0x000fc6000f8e3c3f */
[----:B------:R-:W-:-:S04]  /*87d0*/  IABS R2, R2 ;  /* 0x0000000200027213 */ /* 0x000fc80000000000 */
[----:B------:R-:W-:-:S03]  /*87e0*/  R2UR UR32, R2 ;  /* 0x00000000022072ca */ /* 0x000fc600000e0000 */
[----:B------:R-:W1:Y:S08]  /*87f0*/  I2F.RP R0, UR4 ;  /* 0x0000000400007d06 */ /* 0x000e700008209400 */
[----:B-1----:R-:W1:Y:S02]  /*8800*/  MUFU.RCP R0, R0 ;  /* 0x0000000000007308 */ /* 0x002e640000001000 */
[----:B-1----:R-:W-:-:S06]  /*8810*/  VIADD R0, R0, 0xffffffe ;  /* 0x0ffffffe00007836 */ /* 0x002fcc0000000000 */
[----:B------:R-:W1:Y:S02]  /*8820*/  F2I.FTZ.U32.TRUNC.NTZ R0, R0 ;  /* 0x0000000000007305 */ /* 0x000e64000021f000 */
[----:B-1----:R-:W-:Y:S01]  /*8830*/  R2UR UR37, R0 ;  /* 0x00000000002572ca */ /* 0x002fe200000e0000 */
[----:B------:R-:W-:Y:S01]  /*8840*/  IMAD.U32 R0, RZ, RZ, UR19 ;  /* 0x00000013ff007e24 */ /* 0x000fe2000f8e00ff */
[----:B------:R-:W-:-:S04]  /*8850*/  ULOP3.LUT UR19, UR19, UR18, URZ, 0x3c, !UPT ;  /* 0x0000001213137292 */ /* 0x000fc8000f8e3c3f */
[----:B------:R-:W-:Y:S01]  /*8860*/  IABS R0, R0 ;  /* 0x0000000000007213 */ /* 0x000fe20000000000 */
[----:B------:R-:W-:-:S03]  /*8870*/  UISETP.GE.AND UP0, UPT, UR19, URZ, UPT ;  /* 0x0000003f1300728c */ /* 0x000fc6000bf06270 */
[----:B------:R-:W-:-:S03]  /*8880*/  R2UR UR24, R0 ;  /* 0x00000000001872ca */ /* 0x000fc600000e0000 */
[----:B------:R-:W-:-:S04]  /*8890*/  UIADD3 UR21, URZ, -UR37, URZ ;  /* 0x800000253f157290 */ /* 0x000fc8000fffe03f */
[----:B------:R-:W-:-:S04]  /*88a0*/  UIMAD UR21, UR21, UR4, URZ ;  /* 0x00000004151572a4 */ /* 0x000fc8000f8e023f */
[----:B------:R-:W-:-:S04]  /*88b0*/  UIMAD.WIDE.U32 UR36, UR37, UR21, UR36 ;  /* 0x00000015252472a5 */ /* 0x000fc8000f8e0024 */
[----:B------:R-:W-:Y:S02]  /*88c0*/  UIMAD.WIDE.U32 UR38, UR37, UR32, URZ ;  /* 0x00000020252672a5 */ /* 0x000fe4000f8e003f */
[----:B------:R-:W-:-:S05]  /*88d0*/  UIMAD.WIDE.U32 UR36, UR37, UR24, URZ ;  /* 0x00000018252472a5 */ /* 0x000fca000f8e003f */
[----:B------:R-:W-:Y:S02]  /*88e0*/  UMOV UR35, UR39 ;  /* 0x0000002700237c82 */ /* 0x000fe40008000000 */
[----:B------:R-:W-:Y:S01]  /*88f0*/  UMOV UR33, UR37 ;  /* 0x0000002500217c82 */ /* 0x000fe20008000000 */
[----:B------:R-:W-:Y:S02]  /*8900*/  UIADD3 UR31, -UR35, URZ, URZ ;  /* 0x0000003f231f7290 */ /* 0x000fe4000fffe13f */
[----:B------:R-:W-:Y:S02]  /*8910*/  UIADD3 UR21, -UR33, URZ, URZ ;  /* 0x0000003f21157290 */ /* 0x000fe4000fffe13f */
[----:B------:R-:W-:Y:S02]  /*8920*/  UIMAD UR31, UR4, UR31, UR32 ;  /* 0x0000001f041f72a4 */ /* 0x000fe4000f8e0220 */
[----:B------:R-:W-:Y:S02]  /*8930*/  UIMAD UR21, UR4, UR21, UR24 ;  /* 0x00000015041572a4 */ /* 0x000fe4000f8e0218 */
[----:B------:R-:W-:-:S02]  /*8940*/  UISETP.GT.U32.AND UP2, UPT, UR4, UR31, UPT ;  /* 0x0000001f0400728c */ /* 0x000fc4000bf44070 */
[----:B------:R-:W-:-:S09]  /*8950*/  UISETP.GT.U32.AND UP1, UPT, UR4, UR21, UPT ;  /* 0x000000150400728c */ /* 0x000fd2000bf24070 */
[----:B------:R-:W-:Y:S02]  /*8960*/  @!UP2 UIADD3 UR31, UR31, -UR4, URZ ;  /* 0x800000041f1fa290 */ /* 0x000fe4000fffe03f */
[----:B------:R-:W-:Y:S02]  /*8970*/  @!UP1 UIADD3 UR21, UR21, -UR4, URZ ;  /* 0x8000000415159290 */ /* 0x000fe4000fffe03f */
[----:B------:R-:W-:Y:S02]  /*8980*/  UISETP.GE.U32.AND UP4, UPT, UR31, UR4, UPT ;  /* 0x000000041f00728c */ /* 0x000fe4000bf86070 */
[----:B------:R-:W-:Y:S02]  /*8990*/  UISETP.GE.U32.AND UP3, UPT, UR21, UR4, UPT ;  /* 0x000000041500728c */ /* 0x000fe4000bf66070 */
[----:B------:R-:W-:Y:S02]  /*89a0*/  @!UP1 UIADD3 UR33, UR33, 0x1, URZ ;  /* 0x0000000121219890 */ /* 0x000fe4000fffe03f */
[----:B------:R-:W-:-:S02]  /*89b0*/  UISETP.GE.AND UP1, UPT, UR34, URZ, UPT ;  /* 0x0000003f2200728c */ /* 0x000fc4000bf26270 */
[----:B------:R-:W-:Y:S02]  /*89c0*/  @!UP2 UIADD3 UR35, UR35, 0x1, URZ ;  /* 0x000000012323a890 */ /* 0x000fe4000fffe03f */
[----:B------:R-:W-:Y:S02]  /*89d0*/  UISETP.NE.AND UP2, UPT, UR18, URZ, UPT ;  /* 0x0000003f1200728c */ /* 0x000fe4000bf45270 */
[----:B------:R-:W-:Y:S02]  /*89e0*/  @UP4 UIADD3 UR35, UR35, 0x1, URZ ;  /* 0x0000000123234890 */ /* 0x000fe4000fffe03f */
[----:B------:R-:W-:Y:S02]  /*89f0*/  @UP3 UIADD3 UR33, UR33, 0x1, URZ ;  /* 0x0000000121213890 */ /* 0x000fe4000fffe03f */
[----:B------:R-:W-:Y:S02]  /*8a00*/  ULOP3.LUT UR4, URZ, UR18, URZ, 0x33, !UPT ;  /* 0x000000123f047292 */ /* 0x000fe4000f8e333f */
[----:B------:R-:W-:-:S02]  /*8a10*/  @!UP1 UIADD3 UR35, -UR35, URZ, URZ ;  /* 0x0000003f23239290 */ /* 0x000fc4000fffe13f */
[----:B------:R-:W-:Y:S02]  /*8a20*/  @!UP0 UIADD3 UR33, -UR33, URZ, URZ ;  /* 0x0000003f21218290 */ /* 0x000fe4000fffe13f */
[----:B------:R-:W-:Y:S02]  /*8a30*/  USEL UR35, UR4, UR35, !UP2 ;  /* 0x0000002304237287 */ /* 0x000fe4000d000000 */
[----:B------:R-:W-:Y:S02]  /*8a40*/  USEL UR4, UR4, UR33, !UP2 ;  /* 0x0000002104047287 */ /* 0x000fe4000d000000 */
[----:B------:R-:W-:Y:S02]  /*8a50*/  UIMAD.WIDE UR32, UR35, 0x4, UR22 ;  /* 0x00000004232078a5 */ /* 0x000fe4000f8e0216 */
[----:B------:R-:W-:-:S04]  /*8a60*/  UIMAD.WIDE UR36, UR4, 0x4, UR22 ;  /* 0x00000004042478a5 */ /* 0x000fc8000f8e0216 */
[----:B------:R-:W-:Y:S01]  /*8a70*/  IMAD.U32 R6, RZ, RZ, UR32 ;  /* 0x00000020ff067e24 */ /* 0x000fe2000f8e00ff */
[----:B------:R-:W-:Y:S01]  /*8a80*/  MOV R7, UR33 ;  /* 0x0000002100077c02 */ /* 0x000fe20008000f00 */
[----:B------:R-:W-:Y:S02]  /*8a90*/  IMAD.U32 R4, RZ, RZ, UR36 ;  /* 0x00000024ff047e24 */ /* 0x000fe4000f8e00ff */
[----:B------:R-:W-:Y:S02]  /*8aa0*/  IMAD.U32 R5, RZ, RZ, UR37 ;  /* 0x00000025ff057e24 */ /* 0x000fe4000f8e00ff */
[----:B------:R-:W2:Y:S04]  /*8ab0*/  LDG.E R0, desc[UR26][R6.64] ;  /* 0x0000001a06007981 */ /* 0x000ea8000c1e1900 */
[----:B------:R1:W2:Y:S01]  /*8ac0*/  LDG.E R2, desc[UR26][R4.64] ;  /* 0x0000001a04027981 */ /* 0x0002a2000c1e1900 */
[----:B------:R-:W-:-:S04]  /*8ad0*/  UIADD3 UR4, UR35, -UR4, URZ ;  /* 0x8000000423047290 */ /* 0x000fc8000fffe03f */
[----:B------:R-:W-:-:S04]  /*8ae0*/  UIMAD UR18, UR4, UR18, -0x40 ;  /* 0xffffffc0041274a4 */ /* 0x000fc8000f8e0212 */
[----:B------:R-:W-:Y:S02]  /*8af0*/  USHF.R.S32.HI UR4, URZ, 0x1f, UR18 ;  /* 0x0000001f3f047899 */ /* 0x000fe40008011412 */
[----:B------:R-:W-:Y:S02]  /*8b00*/  UIMAD.WIDE.U32 UR32, UR18, UR6, URZ ;  /* 0x00000006122072a5 */ /* 0x000fe4000f8e003f */
[----:B------:R-:W-:-:S04]  /*8b10*/  UIMAD UR4, UR4, UR6, URZ ;  /* 0x00000006040472a4 */ /* 0x000fc8000f8e023f */
[----:B------:R-:W-:-:S03]  /*8b20*/  UIMAD UR4, UR18, UR7, UR4 ;  /* 0x00000007120472a4 */ /* 0x000fc6000f8e0204 */
[----:B------:R-:W-:Y:S01]  /*8b30*/  ULDC.64 UR18, c[0x0][0x238] ;  /* 0x00008e0000127ab9 */ /* 0x000fe20000000a00 */
[----:B------:R-:W-:Y:S01]  /*8b40*/  UIADD3 UR4, UR33, UR4, URZ ;  /* 0x0000000421047290 */ /* 0x000fe2000fffe03f */
[----:B-1----:R-:W-:Y:S01]  /*8b50*/  MOV R5, UR33 ;  /* 0x0000002100057c02 */ /* 0x002fe20008000f00 */
[----:B------:R-:W-:-:S04]  /*8b60*/  IMAD.U32 R4, RZ, RZ, UR32 ;  /* 0x00000020ff047e24 */ /* 0x000fc8000f8e00ff */
[----:B------:R-:W-:Y:S01]  /*8b70*/  IMAD.U32 R5, RZ, RZ, UR4 ;  /* 0x00000004ff057e24 */ /* 0x000fe2000f8e00ff */
[----:B--2---:R-:W-:-:S04]  /*8b80*/  IADD3 R2, -R0, R2, RZ ;  /* 0x0000000200027210 */ /* 0x004fc80007ffe1ff */
[----:B------:R-:W-:Y:S01]  /*8b90*/  SHF.R.S32.HI R0, RZ, 0x1f, R2 ;  /* 0x0000001fff007819 */ /* 0x000fe20000011402 */
[----:B------:R-:W-:-:S04]  /*8ba0*/  IMAD.WIDE.U32 R4, R2, UR18, R4 ;  /* 0x0000001202047c25 */ /* 0x000fc8000f8e0004 */
[----:B------:R-:W-:-:S04]  /*8bb0*/  IMAD R0, R0, UR18, RZ ;  /* 0x0000001200007c24 */ /* 0x000fc8000f8e02ff */
[----:B------:R-:W-:-:S05]  /*8bc0*/  IMAD R0, R2, UR19, R0 ;  /* 0x0000001302007c24 */ /* 0x000fca000f8e0200 */
[----:B------:R-:W-:Y:S01]  /*8bd0*/  IADD3 R0, R5, R0, RZ ;  /* 0x0000000005007210 */ /* 0x000fe20007ffe0ff */
[----:B------:R-:W-:Y:S06]  /*8be0*/  BRA `(.L_x_2360) ;  /* 0x0000000000107947 */ /* 0x000fec0003800000 */
.L_x_2359:
[----:B------:R-:W-:-:S04]  /*8bf0*/  ULEA UR4, -UR6, URZ, 0x6 ;  /* 0x0000003f06047291 */ /* 0x000fc8000f8e313f */
[----:B------:R-:W-:Y:S02]  /*8c00*/  USHF.R.S32.HI UR7, URZ, 0x1f, UR4 ;  /* 0x0000001f3f077899 */ /* 0x000fe40008011404 */
[----:B------:R-:W-:-:S04]  /*8c10*/  MOV R4, UR4 ;  /* 0x0000000400047c02 */ /* 0x000fc80008000f00 */
[----:B------:R-:W-:-:S07]  /*8c20*/  MOV R0, UR7 ;  /* 0x0000000700007c02 */ /* 0x000fce0008000f00 */
.L_x_2360:
[----:B------:R-:W-:Y:S01]  /*8c30*/  ULDC UR4, c[0x0][0x2d0] ;  /* 0x0000b40000047ab9 */ /* 0x000fe20000000800 */
[----:B------:R-:W-:Y:S01]  /*8c40*/  LEA R202, P5, R4, R166, 0x1 ;  /* 0x000000a604ca7211 */ /* 0x000fe200078a08ff */
[----:B------:R-:W-:Y:S01]  /*8c50*/  UISETP.GT.AND UP0, UPT, UR14, UR12, UPT ;  /* 0x0000000c0e00728c */ /* 0x000fe2000bf04270 */
[----:B------:R-:W-:Y:S02]  /*8c60*/  ISETP.GE.AND P4, PT, R233, UR4, PT ;  /* 0x00000004e9007c0c */ /* 0x000fe4000bf86270 */
[----:B------:R-:W-:Y:S02]  /*8c70*/  ISETP.GE.AND P3, PT, R232, UR4, PT ;  /* 0x00000004e8007c0c */ /* 0x000fe4000bf66270 */
[----:B------:R-:W-:Y:S02]  /*8c80*/  ISETP.GE.AND P2, PT, R231, UR4, PT ;  /* 0x00000004e7007c0c */ /* 0x000fe4000bf46270 */
[----:B------:R-:W-:Y:S02]  /*8c90*/  LEA.HI.X R203, R4, R167, R0, 0x1, P5 ;  /* 0x000000a704cb7211 */ /* 0x000fe400028f0c00 */
[----:B------:R-:W-:-:S05]  /*8ca0*/  ISETP.GE.AND P5, PT, R236, UR4, PT ;  /* 0x00000004ec007c0c */ /* 0x000fca000bfa6270 */
[CC--:B------:R-:W-:Y:S02]  /*8cb0*/  @!P4 IADD3 R7, P0, R4.reuse, R170.reuse, RZ ;  /* 0x000000aa0407c210 */ /* 0x0c0fe40007f1e0ff */
[----:B------:R-:W-:-:S03]  /*8cc0*/  @!P3 IADD3 R6, P1, R4, R170, RZ ;  /* 0x000000aa0406b210 */ /* 0x000fc60007f3e0ff */
[C-C-:B------:R-:W-:Y:S01]  /*8cd0*/  @!P4 IMAD.X R5, R0.reuse, 0x1, R168.reuse, P0 ;  /* 0x000000010005c824 */ /* 0x140fe200000e06a8 */
[C---:B------:R-:W-:Y:S01]  /*8ce0*/  @!P4 LEA R26, P0, R7.reuse, UR8, 0x1 ;  /* 0x00000008071acc11 */ /* 0x040fe2000f8008ff */
[----:B------:R-:W-:Y:S01]  /*8cf0*/  @!P3 IMAD.X R2, R0, 0x1, R168, P1 ;  /* 0x000000010002b824 */ /* 0x000fe200008e06a8 */
[----:B------:R-:W-:Y:S01]  /*8d00*/  @!P3 LEA R16, P1, R6, UR8, 0x1 ;  /* 0x000000080610bc11 */ /* 0x000fe2000f8208ff */
[----:B------:R-:W-:Y:S01]  /*8d10*/  @P5 STS.128 [R234+0x10000], RZ ;  /* 0x010000ffea005388 */ /* 0x000fe20000000c00 */
[----:B------:R-:W-:Y:S02]  /*8d20*/  @!P4 LEA.HI.X R27, R7, UR9, R5, 0x1, P0 ;  /* 0x00000009071bcc11 */ /* 0x000fe400080f0c05 */
[----:B------:R-:W-:Y:S01]  /*8d30*/  @!P2 IADD3 R5, P0, R4, R170, RZ ;  /* 0x000000aa0405a210 */ /* 0x000fe20007f1e0ff */
[----:B------:R-:W-:Y:S01]  /*8d40*/  @!PT LDS RZ, [RZ] ;  /* 0x00000000fffff984 */ /* 0x000fe20000000800 */
[----:B------:R-:W-:Y:S01]  /*8d50*/  @!PT LDS RZ, [RZ] ;  /* 0x00000000fffff984 */ /* 0x000fe20000000800 */
[----:B------:R-:W-:Y:S01]  /*8d60*/  @!PT LDS RZ, [RZ] ;  /* 0x00000000fffff984 */ /* 0x000fe20000000800 */
[----:B------:R-:W-:Y:S01]  /*8d70*/  @!P5 LDGSTS.E.BYPASS.LTC128B.128 [R234+0x10000], desc[UR26][R202.64] ;  /* 0x10000000caeadfae */ /* 0x000fe2000b901d5a */
[----:B------:R-:W-:Y:S02]  /*8d80*/  @!P3 LEA.HI.X R17, R6, UR9, R2, 0x1, P1 ;  /* 0x000000090611bc11 */ /* 0x000fe400088f0c02 */
[----:B------:R-:W-:Y:S01]  /*8d90*/  IADD3 R2, P1, R4, UR30, RZ ;  /* 0x0000001e04027c10 */ /* 0x000fe2000ff3e0ff */
[C---:B------:R-:W-:Y:S01]  /*8da0*/  @!P2 IMAD.X R4, R0.reuse, 0x1, R168, P0 ;  /* 0x000000010004a824 */ /* 0x040fe200000e06a8 */
[----:B------:R-:W-:Y:S01]  /*8db0*/  @!P2 LEA R14, P0, R5, UR8, 0x1 ;  /* 0x00000008050eac11 */ /* 0x000fe2000f8008ff */
[----:B------:R-:W-:Y:S01]  /*8dc0*/  @P4 STS.128 [R234+0x12000], RZ ;  /* 0x012000ffea004388 */ /* 0x000fe20000000c00 */
[----:B------:R-:W-:-:S02]  /*8dd0*/  IADD3.X R0, R0, UR29, RZ, P1, !PT ;  /* 0x0000001d00007c10 */ /* 0x000fc40008ffe4ff */
[----:B------:R-:W-:Y:S01]  /*8de0*/  @!P2 LEA.HI.X R15, R5, UR9, R4, 0x1, P0 ;  /* 0x00000009050fac11 */ /* 0x000fe200080f0c04 */
[----:B------:R-:W-:Y:S01]  /*8df0*/  @!PT LDS RZ, [RZ] ;  /* 0x00000000fffff984 */ /* 0x000fe20000000800 */
[----:B------:R-:W-:Y:S01]  /*8e00*/  @!PT LDS RZ, [RZ] ;  /* 0x00000000fffff984 */ /* 0x000fe20000000800 */
[----:B------:R-:W-:Y:S01]  /*8e10*/  @!PT LDS RZ, [RZ] ;  /* 0x00000000fffff984 */ /* 0x000fe20000000800 */
[----:B------:R-:W-:Y:S01]  /*8e20*/  @!P4 LDGSTS.E.BYPASS.LTC128B.128 [R234+0x12000], desc[UR26][R26.64+0x80] ;  /* 0x120000801aeacfae */ /* 0x000fe2000b901d5a */
[CC--:B------:R-:W-:Y:S02]  /*8e30*/  @!P4 IADD3 R7, P1, R2.reuse, R170.reuse, RZ ;  /* 0x000000aa0207c210 */ /* 0x0c0fe40007f3e0ff */
[C---:B------:R-:W-:Y:S01]  /*8e40*/  @!P3 IADD3 R5, P0, R2.reuse, R170, RZ ;  /* 0x000000aa0205b210 */ /* 0x040fe20007f1e0ff */
[----:B------:R-:W-:Y:S01]  /*8e50*/  @P3 STS.128 [R234+0x14000], RZ ;  /* 0x014000ffea003388 */ /* 0x000fe20000000c00 */
[----:B------:R-:W-:Y:S01]  /*8e60*/  @!P5 LEA R24, P6, R2, R166, 0x1 ;  /* 0x000000a60218d211 */ /* 0x000fe200078c08ff */
[C-C-:B------:R-:W-:Y:S01]  /*8e70*/  @!P4 IMAD.X R6, R0.reuse, 0x1, R168.reuse, P1 ;  /* 0x000000010006c824 */ /* 0x140fe200008e06a8 */
[----:B------:R-:W-:Y:S01]  /*8e80*/  @!P4 LEA R22, P1, R7, UR8, 0x1 ;  /* 0x000000080716cc11 */ /* 0x000fe2000f8208ff */
[----:B------:R-:W-:Y:S01]  /*8e90*/  @!P3 IMAD.X R4, R0, 0x1, R168, P0 ;  /* 0x000000010004b824 */ /* 0x000fe200000e06a8 */
[----:B------:R-:W-:Y:S01]  /*8ea0*/  @!P3 LEA R12, P0, R5, UR8, 0x1 ;  /* 0x00000008050cbc11 */ /* 0x000fe2000f8008ff */
[----:B------:R-:W-:Y:S01]  /*8eb0*/  @!PT LDS RZ, [RZ] ;  /* 0x00000000fffff984 */ /* 0x000fe20000000800 */
[----:B------:R-:W-:Y:S01]  /*8ec0*/  @!PT LDS RZ, [RZ] ;  /* 0x00000000fffff984 */ /* 0x000fe20000000800 */
[----:B------:R-:W-:Y:S01]  /*8ed0*/  @!PT LDS RZ, [RZ] ;  /* 0x00000000fffff984 */ /* 0x000fe20000000800 */
[----:B------:R-:W-:Y:S01]  /*8ee0*/  @!P3 LDGSTS.E.BYPASS.LTC128B.128 [R234+0x14000], desc[UR26][R16.64+0x100] ;  /* 0x1400010010eabfae */ /* 0x000fe2000b901d5a */
[----:B------:R-:W-:-:S02]  /*8ef0*/  @!P4 LEA.HI.X R23, R7, UR9, R6, 0x1, P1 ;  /* 0x000000090717cc11 */ /* 0x000fc400088f0c06 */
[----:B------:R-:W-:Y:S01]  /*8f00*/  @!P3 LEA.HI.X R13, R5, UR9, R4, 0x1, P0 ;  /* 0x00000009050dbc11 */ /* 0x000fe200080f0c04 */
[----:B------:R-:W-:Y:S01]  /*8f10*/  @P2 STS.128 [R234+0x16000], RZ ;  /* 0x016000ffea002388 */ /* 0x000fe20000000c00 */
[C---:B------:R-:W-:Y:S02]  /*8f20*/  IADD3 R6, P1, R2.reuse, UR30, RZ ;  /* 0x0000001e02067c10 */ /* 0x040fe4000ff3e0ff */
[-C--:B------:R-:W-:Y:S01]  /*8f30*/  @!P2 IADD3 R4, P0, R2, R170.reuse, RZ ;  /* 0x000000aa0204a210 */ /* 0x080fe20007f1e0ff */
[----:B------:R-:W-:Y:S01]  /*8f40*/  @!PT LDS RZ, [RZ] ;  /* 0x00000000fffff984 */ /* 0x000fe20000000800 */
[----:B------:R-:W-:Y:S01]  /*8f50*/  @!PT LDS RZ, [RZ] ;  /* 0x00000000fffff984 */ /* 0x000fe20000000800 */
[----:B------:R-:W-:Y:S01]  /*8f60*/  @!PT LDS RZ, [RZ] ;  /* 0x00000000fffff984 */ /* 0x000fe20000000800 */
[----:B------:R-:W-:Y:S01]  /*8f70*/  @!P2 LDGSTS.E.BYPASS.LTC128B.128 [R234+0x16000], desc[UR26][R14.64+0x180] ;  /* 0x160001800eeaafae */ /* 0x000fe2000b901d5a */
[----:B------:R-:W-:Y:S02]  /*8f80*/  IADD3.X R5, R0, UR29, RZ, P1, !PT ;  /* 0x0000001d00057c10 */ /* 0x000fe40008ffe4ff */
[----:B------:R-:W-:Y:S01]  /*8f90*/  @!P5 LEA.HI.X R25, R2, R167, R0, 0x1, P6 ;  /* 0x000000a70219d211 */ /* 0x000fe200030f0c00 */
[----:B------:R-:W-:Y:S01]  /*8fa0*/  @!P2 IMAD.X R0, R0, 0x1, R168, P0 ;  /* 0x000000010000a824 */ /* 0x000fe200000e06a8 */
[----:B------:R-:W-:Y:S01]  /*8fb0*/  @!P2 LEA R10, P0, R4, UR8, 0x1 ;  /* 0x00000008040aac11 */ /* 0x000fe2000f8008ff */
[----:B------:R-:W-:Y:S01]  /*8fc0*/  @P5 STS.128 [R234+0x10800], RZ ;  /* 0x010800ffea005388 */ /* 0x000fe20000000c00 */
[----:B------:R-:W-:-:S02]  /*8fd0*/  @!P4 IADD3 R2, P1, R6, R170, RZ ;  /* 0x000000aa0602c210 */ /* 0x000fc40007f3e0ff */
[----:B------:R-:W-:Y:S01]  /*8fe0*/  @!P2 LEA.HI.X R11, R4, UR9, R0, 0x1, P0 ;  /* 0x00000009040bac11 */ /* 0x000fe200080f0c00 */
[----:B------:R-:W-:Y:S01]  /*8ff0*/  @!PT LDS RZ, [RZ] ;  /* 0x00000000fffff984 */ /* 0x000fe20000000800 */
[----:B------:R-:W-:Y:S01]  /*9000*/  @!PT LDS RZ, [RZ] ;  /* 0x00000000fffff984 */ /* 0x000fe20000000800 */
[----:B------:R-:W-:Y:S01]  /*9010*/  @!PT LDS RZ, [RZ] ;  /* 0x00000000fffff984 */ /* 0x000fe20000000800 */
[----:B------:R1:W-:Y:S01]  /*9020*/  @!P5 LDGSTS.E.BYPASS.LTC128B.128 [R234+0x10800], desc[UR26][R24.64] ;  /* 0x1080000018eadfae */ /* 0x0003e2000b901d5a */
[----:B------:R-:W-:Y:S01]  /*9030*/  @!P3 IADD3 R4, P0, R6, R170, RZ ;  /* 0x000000aa0604b210 */ /* 0x000fe20007f1e0ff */
[C---:B------:R-:W-:Y:S01]  /*9040*/  @!P4 IMAD.X R0, R5.reuse, 0x1, R168, P1 ;  /* 0x000000010500c824 */ /* 0x040fe200008e06a8 */
[----:B------:R-:W-:Y:S01]  /*9050*/  @!P4 LEA R18, P1, R2, UR8, 0x1 ;  /* 0x000000080212cc11 */ /* 0x000fe2000f8208ff */
[----:B------:R-:W-:Y:S01]  /*9060*/  @P4 STS.128 [R234+0x12800], RZ ;  /* 0x012800ffea004388 */ /* 0x000fe20000000c00 */
[----:B------:R-:W-:Y:S02]  /*9070*/  @!P5 LEA R20, P6, R6, R166, 0x1 ;  /* 0x000000a60614d211 */ /* 0x000fe400078c08ff */
[----:B------:R-:W-:Y:S01]  /*9080*/  @!P4 LEA.HI.X R19, R2, UR9, R0, 0x1, P1 ;  /* 0x000000090213cc11 */ /* 0x000fe200088f0c00 */
[----:B------:R-:W-:Y:S01]  /*9090*/  @!P3 IMAD.X R2, R5, 0x1, R168, P0 ;  /* 0x000000010502b824 */ /* 0x000fe200000e06a8 */
[----:B------:R-:W-:Y:S01]  /*90a0*/  @!P3 LEA R8, P0, R4, UR8, 0x1 ;  /* 0x000000080408bc11 */ /* 0x000fe2000f8008ff */
[----:B------:R-:W-:Y:S01]  /*90b0*/  @!PT LDS RZ, [RZ] ;  /* 0x00000000fffff984 */ /* 0x000fe20000000800 */
[----:B------:R-:W-:Y:S01]  /*90c0*/  @!PT LDS RZ, [RZ] ;  /* 0x00000000fffff984 */ /* 0x000fe20000000800 */
[----:B------:R-:W-:Y:S01]  /*90d0*/  @!PT LDS RZ, [RZ] ;  /* 0x00000000fffff984 */ /* 0x000fe20000000800 */
[----:B------:R-:W-:Y:S01]  /*90e0*/  @!P4 LDGSTS.E.BYPASS.LTC128B.128 [R234+0x12800], desc[UR26][R22.64+0x80] ;  /* 0x1280008016eacfae */ /* 0x000fe2000b901d5a */
[----:B------:R-:W-:-:S02]  /*90f0*/  @!P2 IADD3 R0, P1, R6, R170, RZ ;  /* 0x000000aa0600a210 */ /* 0x000fc40007f3e0ff */
[----:B------:R-:W-:Y:S01]  /*9100*/  @!P3 LEA.HI.X R9, R4, UR9, R2, 0x1, P0 ;  /* 0x000000090409bc11 */ /* 0x000fe200080f0c02 */
[----:B------:R-:W-:Y:S01]  /*9110*/  @P3 STS.128 [R234+0x14800], RZ ;  /* 0x014800ffea003388 */ /* 0x000fe20000000c00 */
[C---:B------:R-:W-:Y:S01]  /*9120*/  @!P5 LEA.HI.X R21, R6.reuse, R167, R5, 0x1, P6 ;  /* 0x000000a70615d211 */ /* 0x040fe200030f0c05 */
[C---:B------:R-:W-:Y:S01]  /*9130*/  @!P2 IMAD.X R2, R5.reuse, 0x1, R168, P1 ;  /* 0x000000010502a824 */ /* 0x040fe200008e06a8 */
[----:B------:R-:W-:Y:S01]  /*9140*/  IADD3 R6, P0, R6, UR30, RZ ;  /* 0x0000001e06067c10 */ /* 0x000fe2000ff1e0ff */
[----:B------:R-:W-:Y:S01]  /*9150*/  @!PT LDS RZ, [RZ] ;  /* 0x00000000fffff984 */ /* 0x000fe20000000800 */
[----:B------:R-:W-:Y:S01]  /*9160*/  @!PT LDS RZ, [RZ] ;  /* 0x00000000fffff984 */ /* 0x000fe20000000800 */
[----:B------:R-:W-:Y:S01]  /*9170*/  @!PT LDS RZ, [RZ] ;  /* 0x00000000fffff984 */ /* 0x000fe20000000800 */
[----:B------:R-:W-:Y:S01]  /*9180*/  @!P3 LDGSTS.E.BYPASS.LTC128B.128 [R234+0x14800], desc[UR26][R12.64+0x100] ;  /* 0x148001000ceabfae */ /* 0x000fe2000b901d5a */
[----:B------:R-:W-:Y:S02]  /*9190*/  @!P2 LEA R28, P1, R0, UR8, 0x1 ;  /* 0x00000008001cac11 */ /* 0x000fe4000f8208ff */
[----:B------:R-:W-:Y:S01]  /*91a0*/  IADD3.X R5, R5, UR29, RZ, P0, !PT ;  /* 0x0000001d05057c10 */ /* 0x000fe200087fe4ff */
[----:B------:R-:W-:Y:S01]  /*91b0*/  @P2 STS.128 [R234+0x16800], RZ ;  /* 0x016800ffea002388 */ /* 0x000fe20000000c00 */
[----:B------:R-:W-:-:S02]  /*91c0*/  @!P5 LEA R30, P0, R6, R166, 0x1 ;  /* 0x000000a6061ed211 */ /* 0x000fc400078008ff */
[----:B------:R-:W-:Y:S01]  /*91d0*/  @!P2 LEA.HI.X R29, R0, UR9, R2, 0x1, P1 ;  /* 0x00000009001dac11 */ /* 0x000fe200088f0c02 */
[----:B------:R-:W-:Y:S01]  /*91e0*/  @!PT LDS RZ, [RZ] ;  /* 0x00000000fffff984 */ /* 0x000fe20000000800 */
[----:B------:R-:W-:Y:S01]  /*91f0*/  @!PT LDS RZ, [RZ] ;  /* 0x00000000fffff984 */ /* 0x000fe20000000800 */
[----:B------:R-:W-:Y:S01]  /*9200*/  @!PT LDS RZ, [RZ] ;  /* 0x00000000fffff984 */ /* 0x000fe20000000800 */
[----:B------:R-:W-:Y:S01]  /*9210*/  @!P2 LDGSTS.E.BYPASS.LTC128B.128 [R234+0x16800], desc[UR26][R10.64+0x180] ;  /* 0x168001800aeaafae */ /* 0x000fe2000b901d5a */
[CC--:B------:R-:W-:Y:S02]  /*9220*/  @!P4 IADD3 R2, P6, R6.reuse, R170.reuse, RZ ;  /* 0x000000aa0602c210 */ /* 0x0c0fe40007fde0ff */
[CC--:B------:R-:W-:Y:S01]  /*9230*/  @!P3 IADD3 R0, P1, R6.reuse, R170.reuse, RZ ;  /* 0x000000aa0600b210 */ /* 0x0c0fe20007f3e0ff */
[----:B------:R-:W-:Y:S01]  /*9240*/  @P5 STS.128 [R234+0x11000], RZ ;  /* 0x011000ffea005388 */ /* 0x000fe20000000c00 */
[C---:B------:R-:W-:Y:S01]  /*9250*/  @!P5 LEA.HI.X R31, R6.reuse, R167, R5, 0x1, P0 ;  /* 0x000000a7061fd211 */ /* 0x040fe200000f0c05 */
[C-C-:B------:R-:W-:Y:S01]  /*9260*/  @!P4 IMAD.X R7, R5.reuse, 0x1, R168.reuse, P6 ;  /* 0x000000010507c824 */ /* 0x140fe200030e06a8 */
[----:B------:R-:W-:Y:S01]  /*9270*/  @!P2 IADD3 R6, P0, R6, R170, RZ ;  /* 0x000000aa0606a210 */ /* 0x000fe20007f1e0ff */
[----:B------:R-:W-:Y:S01]  /*9280*/  @!PT LDS RZ, [RZ] ;  /* 0x00000000fffff984 */ /* 0x000fe20000000800 */
[----:B------:R-:W-:Y:S01]  /*9290*/  @!PT LDS RZ, [RZ] ;  /* 0x00000000fffff984 */ /* 0x000fe20000000800 */
[----:B------:R-:W-:Y:S01]  /*92a0*/  @!PT LDS RZ, [RZ] ;  /* 0x00000000fffff984 */ /* 0x000fe20000000800 */
[----:B------:R-:W-:Y:S01]  /*92b0*/  @!P5 LDGSTS.E.BYPASS.LTC128B.128 [R234+0x11000], desc[UR26][R20.64] ;  /* 0x1100000014eadfae */ /* 0x000fe2000b901d5a */
[----:B------:R-:W-:Y:S01]  /*92c0*/  @!P4 LEA R32, P6, R2, UR8, 0x1 ;  /* 0x000000080220cc11 */ /* 0x000fe2000f8c08ff */
[C-C-:B------:R-:W-:Y:S01]  /*92d0*/  @!P3 IMAD.X R4, R5.reuse, 0x1, R168.reuse, P1 ;  /* 0x000000010504b824 */ /* 0x140fe200008e06a8 */
[----:B------:R-:W-:Y:S01]  /*92e0*/  @!P3 LEA R166, P1, R0, UR8, 0x1 ;  /* 0x0000000800a6bc11 */ /* 0x000fe2000f8208ff */
[----:B------:R-:W-:Y:S01]  /*92f0*/  @P4 STS.128 [R234+0x13000], RZ ;  /* 0x013000ffea004388 */ /* 0x000fe20000000c00 */
[----:B------:R-:W-:Y:S01]  /*9300*/  @!P2 IMAD.X R5, R5, 0x1, R168, P0 ;  /* 0x000000010505a824 */ /* 0x000fe200000e06a8 */
[----:B------:R-:W-:-:S02]  /*9310*/  @!P4 LEA.HI.X R33, R2, UR9, R7, 0x1, P6 ;  /* 0x000000090221cc11 */ /* 0x000fc4000b0f0c07 */
[----:B------:R-:W-:Y:S01]  /*9320*/  @!PT LDS RZ, [RZ] ;  /* 0x00000000fffff984 */ /* 0x000fe20000000800 */
[----:B------:R-:W-:Y:S01]  /*9330*/  @!PT LDS RZ, [RZ] ;  /* 0x00000000fffff984 */ /* 0x000fe20000000800 */
[----:B------:R-:W-:Y:S01]  /*9340*/  @!PT LDS RZ, [RZ] ;  /* 0x00000000fffff984 */ /* 0x000fe20000000800 */
[----:B------:R2:W-:Y:S01]  /*9350*/  @!P4 LDGSTS.E.BYPASS.LTC128B.128 [R234+0x13000], desc[UR26][R18.64+0x80] ;  /* 0x1300008012eacfae */ /* 0x0005e2000b901d5a */
[----:B------:R-:W-:Y:S02]  /*9360*/  @!P2 LEA R34, P0, R6, UR8, 0x1 ;  /* 0x000000080622ac11 */ /* 0x000fe4000f8008ff */
[----:B------:R-:W-:Y:S01]  /*9370*/  @!P3 LEA.HI.X R167, R0, UR9, R4, 0x1, P1 ;  /* 0x0000000900a7bc11 */ /* 0x000fe200088f0c04 */
[----:B------:R-:W-:Y:S01]  /*9380*/  @P3 STS.128 [R234+0x15000], RZ ;  /* 0x015000ffea003388 */ /* 0x000fe20000000c00 */
[----:B------:R-:W-:Y:S01]  /*9390*/  @!P2 LEA.HI.X R35, R6, UR9, R5, 0x1, P0 ;  /* 0x000000090623ac11 */ /* 0x000fe200080f0c05 */
[----:B------:R-:W-:Y:S02]  /*93a0*/  IMAD.U32 R0, RZ, RZ, UR14 ;  /* 0x0000000eff007e24 */ /* 0x000fe4000f8e00ff */
[----:B------:R-:W-:Y:S01]  /*93b0*/  @!PT LDS RZ, [RZ] ;  /* 0x00000000fffff984 */ /* 0x000fe20000000800 */
[----:B------:R-:W-:Y:S01]  /*93c0*/  @!PT LDS RZ, [RZ] ;  /* 0x00000000fffff984 */ /* 0x000fe20000000800 */
[----:B------:R-:W-:Y:S01]  /*93d0*/  @!PT LDS RZ, [RZ] ;  /* 0x00000000fffff984 */ /* 0x000fe20000000800 */
[----:B------:R3:W-:Y:S02]  /*93e0*/  @!P3 LDGSTS.E.BYPASS.LTC128B.128 [R234+0x15000], desc[UR26][R8.64+0x100] ;  /* 0x1500010008eabfae */ /* 0x0007e4000b901d5a */
[----:B------:R-:W-:-:S02]  /*93f0*/  IMAD R0, R0, 0x40, R241 ;  /* 0x0000004000007824 */ /* 0x000fc400078e02f1 */
[----:B------:R-:W-:Y:S03]  /*9400*/  @P2 STS.128 [R234+0x17000], RZ ;  /* 0x017000ffea002388 */ /* 0x000fe60000000c00 */
[C---:B------:R-:W-:Y:S01]  /*9410*/  ISETP.GE.AND P6, PT, R0.reuse, R239, PT ;  /* 0x000000ef0000720c */ /* 0x040fe20003fc6270 */
[----:B------:R-:W-:Y:S01]  /*9420*/  @!PT LDS RZ, [RZ] ;  /* 0x00000000fffff984 */ /* 0x000fe20000000800 */
[----:B------:R-:W-:Y:S01]  /*9430*/  @!PT LDS RZ, [RZ] ;  /* 0x00000000fffff984 */ /* 0x000fe20000000800 */
[----:B------:R-:W-:Y:S01]  /*9440*/  @!PT LDS RZ, [RZ] ;  /* 0x00000000fffff984 */ /* 0x000fe20000000800 */
[----:B------:R-:W-:Y:S03]  /*9450*/  @!P2 LDGSTS.E.BYPASS.LTC128B.128 [R234+0x17000], desc[UR26][R28.64+0x180] ;  /* 0x170001801ceaafae */ /* 0x000fe6000b901d5a */
[C---:B------:R-:W-:Y:S01]  /*9460*/  ISETP.LT.OR P6, PT, R0.reuse, R240, P6 ;  /* 0x000000f00000720c */ /* 0x040fe200037c1670 */
        /* <DEDUP_REMOVED lines=21> */
[----:B-1----:R-:W1:Y:S04]  /*95c0*/  LDSM.16.M88.4 R24, [R229+0x8800] ;  /* 0x00880000e518783b */ /* 0x002e680000000200 */
[----:B--2---:R-:W2:Y:S04]  /*95d0*/  LDSM.16.M88.4 R16, [R229+0x9000] ;  /* 0x00900000e510783b */ /* 0x004ea80000000200 */
[----:B---3--:R-:W-:Y:S01]  /*95e0*/  LDSM.16.M88.4 R8, [R229+0x9800] ;  /* 0x00980000e508783b */ /* 0x008fe20000000200 */
[----:B----4-:R-:W-:-:S03]  /*95f0*/  VIADD R166, R0, 0x1 ;  /* 0x0000000100a67836 */ /* 0x010fc60000000000 */
[----:B------:R-:W-:Y:S01]  /*9600*/  LDSM.16.M88.4 R4, [R228] ;  /* 0x00000000e404783b */ /* 0x000fe20000000200 */
[----:B------:R-:W-:-:S03]  /*9610*/  VIADD R167, R0, 0x8 ;  /* 0x0000000800a77836 */ /* 0x000fc60000000000 */
[----:B------:R-:W-:Y:S01]  /*9620*/  LDSM.16.M88.4 R172, [R219] ;  /* 0x00000000dbac783b */ /* 0x000fe20000000200 */
[C---:B------:R-:W-:Y:S02]  /*9630*/  ISETP.GE.AND P1, PT, R166.reuse, R239, PT ;  /* 0x000000efa600720c */ /* 0x040fe40003f26270 */
[C---:B------:R-:W-:Y:S01]  /*9640*/  ISETP.GE.AND P0, PT, R166.reuse, R235, PT ;  /* 0x000000eba600720c */ /* 0x040fe20003f06270 */
[----:B-----5:R-:W3:Y:S01]  /*9650*/  LDSM.16.M88.4 R32, [R229+0x8000] ;  /* 0x00800000e520783b */ /* 0x020ee20000000200 */
[C---:B------:R-:W-:Y:S02]  /*9660*/  ISETP.LT.OR P1, PT, R166.reuse, R240, P1 ;  /* 0x000000f0a600720c */ /* 0x040fe40000f21670 */
[----:B------:R-:W-:Y:S01]  /*9670*/  ISETP.LT.OR P0, PT, R166, R238, P0 ;  /* 0x000000eea600720c */ /* 0x000fe20000701670 */
[----:B------:R-:W4:Y:S01]  /*9680*/  LDSM.16.M88.4 R184, [R227] ;  /* 0x00000000e3b8783b */ /* 0x000f220000000200 */
[----:B------:R-:W-:-:S03]  /*9690*/  VIADD R166, R0, 0x9 ;  /* 0x0000000900a67836 */ /* 0x000fc60000000000 */
[----:B------:R-:W5:Y:S04]  /*96a0*/  LDSM.16.M88.4 R180, [R218] ;  /* 0x00000000dab4783b */ /* 0x000f680000000200 */
[----:B------:R-:W5:Y:S04]  /*96b0*/  LDSM.16.M88.4 R176, [R217] ;  /* 0x00000000d9b0783b */ /* 0x000f680000000200 */
[----:B------:R-:W-:Y:S01]  /*96c0*/  LDSM.16.M88.4 R196, [R223+0x8000] ;  /* 0x00800000dfc4783b */ /* 0x000fe20000000200 */
[C---:B-1----:R-:W-:Y:S03]  /*96d0*/  HMMA.16816.F32.BF16 R28, R188.reuse, R24, RZ ;  /* 0x00000018bc1c723c */ /* 0x042fe600000418ff */
[----:B------:R-:W-:Y:S04]  /*96e0*/  LDSM.16.M88.4 R192, [R223+0x9000] ;  /* 0x00900000dfc0783b */ /* 0x000fe80000000200 */
[----:B------:R-:W0:Y:S01]  /*96f0*/  LDGDEPBAR ;  /* 0x00000000000079af */ /* 0x000e220000000000 */
[C---:B------:R-:W-:Y:S06]  /*9700*/  HMMA.16816.F32.BF16 R24, R188.reuse, R26, RZ ;  /* 0x0000001abc18723c */ /* 0x040fec00000418ff */
[C---:B--2---:R-:W-:Y:S06]  /*9710*/  HMMA.16816.F32.BF16 R20, R188.reuse, R16, RZ ;  /* 0x00000010bc14723c */ /* 0x044fec00000418ff */
[C---:B------:R-:W-:Y:S06]  /*9720*/  HMMA.16816.F32.BF16 R16, R188.reuse, R18, RZ ;  /* 0x00000012bc10723c */ /* 0x040fec00000418ff */
[C---:B---3--:R-:W-:Y:S06]  /*9730*/  HMMA.16816.F32.BF16 R168, R188.reuse, R32, RZ ;  /* 0x00000020bca8723c */ /* 0x048fec00000418ff */
[C---:B------:R-:W-:Y:S06]  /*9740*/  HMMA.16816.F32.BF16 R32, R188.reuse, R34, RZ ;  /* 0x00000022bc20723c */ /* 0x040fec00000418ff */
[C---:B------:R-:W-:Y:S06]  /*9750*/  HMMA.16816.F32.BF16 R12, R188.reuse, R8, RZ ;  /* 0x00000008bc0c723c */ /* 0x040fec00000418ff */
[----:B------:R-:W-:Y:S01]  /*9760*/  HMMA.16816.F32.BF16 R188, R188, R10, RZ ;  /* 0x0000000abcbc723c */ /* 0x000fe200000418ff */
[----:B------:R-:W1:Y:S05]  /*9770*/  LDSM.16.M88.4 R8, [R226] ;  /* 0x00000000e208783b */ /* 0x000e6a0000000200 */
[C---:B------:R-:W-:Y:S06]  /*9780*/  HMMA.16816.F32.BF16 R28, R4.reuse, R172, R28 ;  /* 0x000000ac041c723c */ /* 0x040fec000004181c */
[C---:B------:R-:W-:Y:S01]  /*9790*/  HMMA.16816.F32.BF16 R24, R4.reuse, R174, R24 ;  /* 0x000000ae0418723c */ /* 0x040fe20000041818 */
[----:B------:R-:W2:Y:S05]  /*97a0*/  LDSM.16.M88.4 R172, [R223+0x8800] ;  /* 0x00880000dfac783b */ /* 0x000eaa0000000200 */
[C---:B----4-:R-:W-:Y:S06]  /*97b0*/  HMMA.16816.F32.BF16 R168, R4.reuse, R184, R168 ;  /* 0x000000b804a8723c */ /* 0x050fec00000418a8 */
[C---:B------:R-:W-:Y:S01]  /*97c0*/  HMMA.16816.F32.BF16 R32, R4.reuse, R186, R32 ;  /* 0x000000ba0420723c */ /* 0x040fe20000041820 */
[----:B------:R-:W-:Y:S05]  /*97d0*/  LDSM.16.M88.4 R184, [R225] ;  /* 0x00000000e1b8783b */ /* 0x000fea0000000200 */
[C---:B-----5:R-:W-:Y:S06]  /*97e0*/  HMMA.16816.F32.BF16 R20, R4.reuse, R180, R20 ;  /* 0x000000b40414723c */ /* 0x060fec0000041814 */
[C---:B------:R-:W-:Y:S01]  /*97f0*/  HMMA.16816.F32.BF16 R16, R4.reuse, R182, R16 ;  /* 0x000000b60410723c */ /* 0x040fe20000041810 */
[----:B------:R-:W3:Y:S05]  /*9800*/  LDSM.16.M88.4 R180, [R223+0x9800] ;  /* 0x00980000dfb4783b */ /* 0x000eea0000000200 */
[C---:B------:R-:W-:Y:S06]  /*9810*/  HMMA.16816.F32.BF16 R12, R4.reuse, R176, R12 ;  /* 0x000000b0040c723c */ /* 0x040fec000004180c */
[----:B------:R-:W-:Y:S01]  /*9820*/  HMMA.16816.F32.BF16 R188, R4, R178, R188 ;  /* 0x000000b204bc723c */ /* 0x000fe200000418bc */
[----:B------:R-:W4:Y:S04]  /*9830*/  LDSM.16.M88.4 R4, [R216] ;  /* 0x00000000d804783b */ /* 0x000f280000000200 */
[----:B------:R-:W5:Y:S01]  /*9840*/  LDSM.16.M88.4 R176, [R216+0x800] ;  /* 0x00080000d8b0783b */ /* 0x000f620000000200 */
        /* <DEDUP_REMOVED lines=9> */
[C---:B---3--:R-:W-:Y:S06]  /*98e0*/  HMMA.16816.F32.BF16 R12, R8.reuse, R180, R12 ;  /* 0x000000b4080c723c */ /* 0x048fec000004180c */
[----:B------:R-:W-:Y:S01]  /*98f0*/  HMMA.16816.F32.BF16 R188, R8, R182, R188 ;  /* 0x000000b608bc723c */ /* 0x000fe200000418bc */
[----:B------:R-:W-:Y:S04]  /*9900*/  LDSM.16.M88.4 R8, [R230+0x2000] ;  /* 0x00200000e608783b */ /* 0x000fe80000000200 */
[----:B------:R-:W-:Y:S01]  /*9910*/  LDSM.16.M88.4 R180, [R229+0xa800] ;  /* 0x00a80000e5b4783b */ /* 0x000fe20000000200 */
[C---:B----4-:R-:W-:Y:S06]  /*9920*/  HMMA.16816.F32.BF16 R168, R184.reuse, R4, R168 ;  /* 0x00000004b8a8723c */ /* 0x050fec00000418a8 */
[C---:B------:R-:W-:Y:S01]  /*9930*/  HMMA.16816.F32.BF16 R32, R184.reuse, R6, R32 ;  /* 0x00000006b820723c */ /* 0x040fe20000041820 */
[----:B------:R-:W3:Y:S05]  /*9940*/  LDSM.16.M88.4 R4, [R229+0xa000] ;  /* 0x00a00000e504783b */ /* 0x000eea0000000200 */
[C---:B-----5:R-:W-:Y:S06]  /*9950*/  HMMA.16816.F32.BF16 R28, R184.reuse, R176, R28 ;  /* 0x000000b0b81c723c */ /* 0x060fec000004181c */
[C---:B------:R-:W-:Y:S01]  /*9960*/  HMMA.16816.F32.BF16 R24, R184.reuse, R178, R24 ;  /* 0x000000b2b818723c */ /* 0x040fe20000041818 */
[----:B------:R-:W4:Y:S05]  /*9970*/  LDSM.16.M88.4 R176, [R229+0xb000] ;  /* 0x00b00000e5b0783b */ /* 0x000f2a0000000200 */
[C---:B-1----:R-:W-:Y:S06]  /*9980*/  HMMA.16816.F32.BF16 R20, R184.reuse, R172, R20 ;  /* 0x000000acb814723c */ /* 0x042fec0000041814 */
[C---:B------:R-:W-:Y:S01]  /*9990*/  HMMA.16816.F32.BF16 R16, R184.reuse, R174, R16 ;  /* 0x000000aeb810723c */ /* 0x040fe20000041810 */
[----:B------:R-:W1:Y:S05]  /*99a0*/  LDSM.16.M88.4 R172, [R229+0xb800] ;  /* 0x00b80000e5ac783b */ /* 0x000e6a0000000200 */
[C---:B--2---:R-:W-:Y:S06]  /*99b0*/  HMMA.16816.F32.BF16 R12, R184.reuse, R192, R12 ;  /* 0x000000c0b80c723c */ /* 0x044fec000004180c */
[----:B------:R-:W-:Y:S01]  /*99c0*/  HMMA.16816.F32.BF16 R188, R184, R194, R188 ;  /* 0x000000c2b8bc723c */ /* 0x000fe200000418bc */
[----:B------:R-:W-:Y:S04]  /*99d0*/  LDSM.16.M88.4 R192, [R215] ;  /* 0x00000000d7c0783b */ /* 0x000fe80000000200 */
[----:B------:R-:W-:Y:S01]  /*99e0*/  LDSM.16.M88.4 R184, [R214] ;  /* 0x00000000d6b8783b */ /* 0x000fe20000000200 */
[C---:B---3--:R-:W-:Y:S06]  /*99f0*/  HMMA.16816.F32.BF16 R168, R8.reuse, R4, R168 ;  /* 0x0000000408a8723c */ /* 0x048fec00000418a8 */
[C---:B------:R-:W-:Y:S01]  /*9a00*/  HMMA.16816.F32.BF16 R32, R8.reuse, R6, R32 ;  /* 0x000000060820723c */ /* 0x040fe20000041820 */
[----:B------:R-:W2:Y:S05]  /*9a10*/  LDSM.16.M88.4 R4, [R228+0x2000] ;  /* 0x00200000e404783b */ /* 0x000eaa0000000200 */
[C---:B------:R-:W-:Y:S06]  /*9a20*/  HMMA.16816.F32.BF16 R28, R8.reuse, R180, R28 ;  /* 0x000000b4081c723c */ /* 0x040fec000004181c */
[C---:B------:R-:W-:Y:S01]  /*9a30*/  HMMA.16816.F32.BF16 R24, R8.reuse, R182, R24 ;  /* 0x000000b60818723c */ /* 0x040fe20000041818 */
[----:B------:R-:W3:Y:S05]  /*9a40*/  LDSM.16.M88.4 R180, [R213] ;  /* 0x00000000d5b4783b */ /* 0x000eea0000000200 */
[C---:B----4-:R-:W-:Y:S06]  /*9a50*/  HMMA.16816.F32.BF16 R20, R8.reuse, R176, R20 ;  /* 0x000000b00814723c */ /* 0x050fec0000041814 */
[C---:B------:R-:W-:Y:S01]  /*9a60*/  HMMA.16816.F32.BF16 R16, R8.reuse, R178, R16 ;  /* 0x000000b20810723c */ /* 0x040fe20000041810 */
[----:B------:R-:W4:Y:S05]  /*9a70*/  LDSM.16.M88.4 R176, [R212] ;  /* 0x00000000d4b0783b */ /* 0x000f2a0000000200 */
[C---:B-1----:R-:W-:Y:S06]  /*9a80*/  HMMA.16816.F32.BF16 R12, R8.reuse, R172, R12 ;  /* 0x000000ac080c723c */ /* 0x042fec000004180c */
[----:B------:R-:W-:Y:S01]  /*9a90*/  HMMA.16816.F32.BF16 R188, R8, R174, R188 ;  /* 0x000000ae08bc723c */ /* 0x000fe200000418bc */
[----:B------:R-:W-:Y:S04]  /*9aa0*/  LDSM.16.M88.4 R8, [R226+0x2000] ;  /* 0x00200000e208783b */ /* 0x000fe80000000200 */
[----:B------:R-:W1:Y:S01]  /*9ab0*/  LDSM.16.M88.4 R172, [R223+0xa000] ;  /* 0x00a00000dfac783b */ /* 0x000e620000000200 */
[C---:B--2---:R-:W-:Y:S06]  /*9ac0*/  HMMA.16816.F32.BF16 R168, R4.reuse, R192, R168 ;  /* 0x000000c004a8723c */ /* 0x044fec00000418a8 */
[C---:B------:R-:W-:Y:S01]  /*9ad0*/  HMMA.16816.F32.BF16 R32, R4.reuse, R194, R32 ;  /* 0x000000c20420723c */ /* 0x040fe20000041820 */
[----:B------:R-:W2:Y:S05]  /*9ae0*/  LDSM.16.M88.4 R192, [R223+0xa800] ;  /* 0x00a80000dfc0783b */ /* 0x000eaa0000000200 */
[C---:B------:R-:W-:Y:S06]  /*9af0*/  HMMA.16816.F32.BF16 R28, R4.reuse, R184, R28 ;  /* 0x000000b8041c723c */ /* 0x040fec000004181c */
[C---:B------:R-:W-:Y:S01]  /*9b00*/  HMMA.16816.F32.BF16 R24, R4.reuse, R186, R24 ;  /* 0x000000ba0418723c */ /* 0x040fe20000041818 */
[----:B------:R-:W5:Y:S05]  /*9b10*/  LDSM.16.M88.4 R184, [R223+0xb000] ;  /* 0x00b00000dfb8783b */ /* 0x000f6a0000000200 */
[C---:B---3--:R-:W-:Y:S06]  /*9b20*/  HMMA.16816.F32.BF16 R20, R4.reuse, R180, R20 ;  /* 0x000000b40414723c */ /* 0x048fec0000041814 */
[C---:B------:R-:W-:Y:S01]  /*9b30*/  HMMA.16816.F32.BF16 R16, R4.reuse, R182, R16 ;  /* 0x000000b60410723c */ /* 0x040fe20000041810 */
[----:B------:R-:W3:Y:S05]  /*9b40*/  LDSM.16.M88.4 R180, [R223+0xb800] ;  /* 0x00b80000dfb4783b */ /* 0x000eea0000000200 */
[C---:B----4-:R-:W-:Y:S06]  /*9b50*/  HMMA.16816.F32.BF16 R12, R4.reuse, R176, R12 ;  /* 0x000000b0040c723c */ /* 0x050fec000004180c */
[----:B------:R-:W-:Y:S01]  /*9b60*/  HMMA.16816.F32.BF16 R188, R4, R178, R188 ;  /* 0x000000b204bc723c */ /* 0x000fe200000418bc */
[----:B------:R-:W-:Y:S04]  /*9b70*/  LDSM.16.M88.4 R4, [R225+0x2000] ;  /* 0x00200000e104783b */ /* 0x000fe80000000200 */
[----:B------:R-:W4:Y:S01]  /*9b80*/  LDSM.16.M88.4 R176, [R216+0x2000] ;  /* 0x00200000d8b0783b */ /* 0x000f220000000200 */
[C---:B-1----:R-:W-:Y:S06]  /*9b90*/  HMMA.16816.F32.BF16 R168, R8.reuse, R172, R168 ;  /* 0x000000ac08a8723c */ /* 0x042fec00000418a8 */
[C---:B------:R-:W-:Y:S01]  /*9ba0*/  HMMA.16816.F32.BF16 R32, R8.reuse, R174, R32 ;  /* 0x000000ae0820723c */ /* 0x040fe20000041820 */
[----:B------:R-:W1:Y:S05]  /*9bb0*/  LDSM.16.M88.4 R172, [R216+0x2800] ;  /* 0x00280000d8ac783b */ /* 0x000e6a0000000200 */
[C---:B--2---:R-:W-:Y:S06]  /*9bc0*/  HMMA.16816.F32.BF16 R28, R8.reuse, R192, R28 ;  /* 0x000000c0081c723c */ /* 0x044fec000004181c */
[C---:B------:R-:W-:Y:S01]  /*9bd0*/  HMMA.16816.F32.BF16 R24, R8.reuse, R194, R24 ;  /* 0x000000c20818723c */ /* 0x040fe20000041818 */
[----:B------:R-:W2:Y:S05]  /*9be0*/  LDSM.16.M88.4 R192, [R216+0x3000] ;  /* 0x00300000d8c0783b */ /* 0x000eaa0000000200 */
[C---:B-----5:R-:W-:Y:S06]  /*9bf0*/  HMMA.16816.F32.BF16 R20, R8.reuse, R184, R20 ;  /* 0x000000b80814723c */ /* 0x060fec0000041814 */
[C---:B------:R-:W-:Y:S01]  /*9c00*/  HMMA.16816.F32.BF16 R16, R8.reuse, R186, R16 ;  /* 0x000000ba0810723c */ /* 0x040fe20000041810 */
[----:B------:R-:W5:Y:S05]  /*9c10*/  LDSM.16.M88.4 R184, [R216+0x3800] ;  /* 0x00380000d8b8783b */ /* 0x000f6a0000000200 */
[C---:B---3--:R-:W-:Y:S06]  /*9c20*/  HMMA.16816.F32.BF16 R12, R8.reuse, R180, R12 ;  /* 0x000000b4080c723c */ /* 0x048fec000004180c */
[----:B------:R-:W-:Y:S01]  /*9c30*/  HMMA.16816.F32.BF16 R188, R8, R182, R188 ;  /* 0x000000b608bc723c */ /* 0x000fe200000418bc */
[----:B------:R-:W-:Y:S04]  /*9c40*/  LDSM.16.M88.4 R8, [R230+0x4000] ;  /* 0x00400000e608783b */ /* 0x000fe80000000200 */
[----:B------:R-:W3:Y:S01]  /*9c50*/  LDSM.16.M88.4 R180, [R229+0xc000] ;  /* 0x00c00000e5b4783b */ /* 0x000ee20000000200 */
[C---:B----4-:R-:W-:Y:S06]  /*9c60*/  HMMA.16816.F32.BF16 R168, R4.reuse, R176, R168 ;  /* 0x000000b004a8723c */ /* 0x050fec00000418a8 */
[C---:B------:R-:W-:Y:S01]  /*9c70*/  HMMA.16816.F32.BF16 R32, R4.reuse, R178, R32 ;  /* 0x000000b20420723c */ /* 0x040fe20000041820 */
[----:B------:R-:W4:Y:S05]  /*9c80*/  LDSM.16.M88.4 R176, [R229+0xc800] ;  /* 0x00c80000e5b0783b */ /* 0x000f2a0000000200 */
[C---:B-1----:R-:W-:Y:S06]  /*9c90*/  HMMA.16816.F32.BF16 R28, R4.reuse, R172, R28 ;  /* 0x000000ac041c723c */ /* 0x042fec000004181c */
[C---:B------:R-:W-:Y:S01]  /*9ca0*/  HMMA.16816.F32.BF16 R24, R4.reuse, R174, R24 ;  /* 0x000000ae0418723c */ /* 0x040fe20000041818 */
[----:B------:R-:W1:Y:S05]  /*9cb0*/  LDSM.16.M88.4 R172, [R229+0xd000] ;  /* 0x00d00000e5ac783b */ /* 0x000e6a0000000200 */
[C---:B--2---:R-:W-:Y:S06]  /*9cc0*/  HMMA.16816.F32.BF16 R20, R4.reuse, R192, R20 ;  /* 0x000000c00414723c */ /* 0x044fec0000041814 */
[C---:B------:R-:W-:Y:S01]  /*9cd0*/  HMMA.16816.F32.BF16 R16, R4.reuse, R194, R16 ;  /* 0x000000c20410723c */ /* 0x040fe20000041810 */
[----:B------:R-:W2:Y:S05]  /*9ce0*/  LDSM.16.M88.4 R192, [R229+0xd800] ;  /* 0x00d80000e5c0783b */ /* 0x000eaa0000000200 */
[C---:B-----5:R-:W-:Y:S06]  /*9cf0*/  HMMA.16816.F32.BF16 R12, R4.reuse, R184, R12 ;  /* 0x000000b8040c723c */ /* 0x060fec000004180c */
[----:B------:R-:W-:Y:S01]  /*9d00*/  HMMA.16816.F32.BF16 R188, R4, R186, R188 ;  /* 0x000000ba04bc723c */ /* 0x000fe200000418bc */
[----:B------:R-:W-:Y:S04]  /*9d10*/  LDSM.16.M88.4 R4, [R228+0x4000] ;  /* 0x00400000e404783b */ /* 0x000fe80000000200 */
[----:B------:R-:W5:Y:S01]  /*9d20*/  LDSM.16.M88.4 R184, [R211] ;  /* 0x00000000d3b8783b */ /* 0x000f620000000200 */
[C---:B---3--:R-:W-:Y:S06]  /*9d30*/  HMMA.16816.F32.BF16 R168, R8.reuse, R180, R168 ;  /* 0x000000b408a8723c */ /* 0x048fec00000418a8 */
[C---:B------:R-:W-:Y:S01]  /*9d40*/  HMMA.16816.F32.BF16 R32, R8.reuse, R182, R32 ;  /* 0x000000b60820723c */ /* 0x040fe20000041820 */
[----:B------:R-:W3:Y:S05]  /*9d50*/  LDSM.16.M88.4 R180, [R210] ;  /* 0x00000000d2b4783b */ /* 0x000eea0000000200 */
[C---:B----4-:R-:W-:Y:S06]  /*9d60*/  HMMA.16816.F32.BF16 R28, R8.reuse, R176, R28 ;  /* 0x000000b0081c723c */ /* 0x050fec000004181c */
[C---:B------:R-:W-:Y:S01]  /*9d70*/  HMMA.16816.F32.BF16 R24, R8.reuse, R178, R24 ;  /* 0x000000b20818723c */ /* 0x040fe20000041818 */
[----:B------:R-:W4:Y:S05]  /*9d80*/  LDSM.16.M88.4 R176, [R209] ;  /* 0x00000000d1b0783b */ /* 0x000f2a0000000200 */
[C---:B-1----:R-:W-:Y:S06]  /*9d90*/  HMMA.16816.F32.BF16 R20, R8.reuse, R172, R20 ;  /* 0x000000ac0814723c */ /* 0x042fec0000041814 */
[C---:B------:R-:W-:Y:S01]  /*9da0*/  HMMA.16816.F32.BF16 R16, R8.reuse, R174, R16 ;  /* 0x000000ae0810723c */ /* 0x040fe20000041810 */
[----:B------:R-:W1:Y:S05]  /*9db0*/  LDSM.16.M88.4 R172, [R208] ;  /* 0x00000000d0ac783b */ /* 0x000e6a0000000200 */
[C---:B--2---:R-:W-:Y:S06]  /*9dc0*/  HMMA.16816.F32.BF16 R12, R8.reuse, R192, R12 ;  /* 0x000000c0080c723c */ /* 0x044fec000004180c */
[----:B------:R-:W-:Y:S01]  /*9dd0*/  HMMA.16816.F32.BF16 R188, R8, R194, R188 ;  /* 0x000000c208bc723c */ /* 0x000fe200000418bc */
[----:B------:R-:W2:Y:S04]  /*9de0*/  LDSM.16.M88.4 R8, [R226+0x4000] ;  /* 0x00400000e208783b */ /* 0x000ea80000000200 */
[----:B------:R-:W2:Y:S01]  /*9df0*/  LDSM.16.M88.4 R192, [R223+0xc800] ;  /* 0x00c80000dfc0783b */ /* 0x000ea20000000200 */
[C---:B-----5:R-:W-:Y:S06]  /*9e00*/  HMMA.16816.F32.BF16 R168, R4.reuse, R184, R168 ;  /* 0x000000b804a8723c */ /* 0x060fec00000418a8 */
[C---:B------:R-:W-:Y:S01]  /*9e10*/  HMMA.16816.F32.BF16 R32, R4.reuse, R186, R32 ;  /* 0x000000ba0420723c */ /* 0x040fe20000041820 */
[----:B------:R-:W5:Y:S05]  /*9e20*/  LDSM.16.M88.4 R184, [R223+0xd000] ;  /* 0x00d00000dfb8783b */ /* 0x000f6a0000000200 */
[C---:B---3--:R-:W-:Y:S06]  /*9e30*/  HMMA.16816.F32.BF16 R28, R4.reuse, R180, R28 ;  /* 0x000000b4041c723c */ /* 0x048fec000004181c */
[C---:B------:R-:W-:Y:S01]  /*9e40*/  HMMA.16816.F32.BF16 R24, R4.reuse, R182, R24 ;  /* 0x000000b60418723c */ /* 0x040fe20000041818 */
[----:B------:R-:W-:Y:S05]  /*9e50*/  LDSM.16.M88.4 R180, [R216+0x4800] ;  /* 0x00480000d8b4783b */ /* 0x000fea0000000200 */
[C---:B----4-:R-:W-:Y:S06]  /*9e60*/  HMMA.16816.F32.BF16 R20, R4.reuse, R176, R20 ;  /* 0x000000b00414723c */ /* 0x050fec0000041814 */
[C---:B------:R-:W-:Y:S01]  /*9e70*/  HMMA.16816.F32.BF16 R16, R4.reuse, R178, R16 ;  /* 0x000000b20410723c */ /* 0x040fe20000041810 */
[----:B------:R-:W3:Y:S05]  /*9e80*/  LDSM.16.M88.4 R176, [R223+0xd800] ;  /* 0x00d80000dfb0783b */ /* 0x000eea0000000200 */
        /* <DEDUP_REMOVED lines=9> */
[----:B------:R-:W4:Y:S05]  /*9f20*/  LDSM.16.M88.4 R192, [R216+0x5800] ;  /* 0x00580000d8c0783b */ /* 0x000f2a0000000200 */
[C---:B-----5:R-:W-:Y:S06]  /*9f30*/  HMMA.16816.F32.BF16 R20, R8.reuse, R184, R20 ;  /* 0x000000b80814723c */ /* 0x060fec0000041814 */
[C---:B------:R-:W-:Y:S01]  /*9f40*/  HMMA.16816.F32.BF16 R16, R8.reuse, R186, R16 ;  /* 0x000000ba0810723c */ /* 0x040fe20000041810 */
[----:B------:R-:W-:Y:S05]  /*9f50*/  LDSM.16.M88.4 R184, [R229+0xf000] ;  /* 0x00f00000e5b8783b */ /* 0x000fea0000000200 */
[C---:B---3--:R-:W-:Y:S06]  /*9f60*/  HMMA.16816.F32.BF16 R12, R8.reuse, R176, R12 ;  /* 0x000000b0080c723c */ /* 0x048fec000004180c */
[----:B------:R-:W-:Y:S01]  /*9f70*/  HMMA.16816.F32.BF16 R188, R8, R178, R188 ;  /* 0x000000b208bc723c */ /* 0x000fe200000418bc */
[----:B------:R-:W-:Y:S04]  /*9f80*/  LDSM.16.M88.4 R176, [R230+0x6000] ;  /* 0x00600000e6b0783b */ /* 0x000fe80000000200 */
[----:B------:R-:W3:Y:S01]  /*9f90*/  LDSM.16.M88.4 R8, [R229+0xe000] ;  /* 0x00e00000e508783b */ /* 0x000ee20000000200 */
[C---:B-1----:R-:W-:Y:S06]  /*9fa0*/  HMMA.16816.F32.BF16 R168, R172.reuse, R4, R168 ;  /* 0x00000004aca8723c */ /* 0x042fec00000418a8 */
[C---:B------:R-:W-:Y:S01]  /*9fb0*/  HMMA.16816.F32.BF16 R32, R172.reuse, R6, R32 ;  /* 0x00000006ac20723c */ /* 0x040fe20000041820 */
[----:B------:R-:W1:Y:S05]  /*9fc0*/  LDSM.16.M88.4 R4, [R229+0xe800] ;  /* 0x00e80000e504783b */ /* 0x000e6a0000000200 */
[C---:B------:R-:W-:Y:S06]  /*9fd0*/  HMMA.16816.F32.BF16 R28, R172.reuse, R180, R28 ;  /* 0x000000b4ac1c723c */ /* 0x040fec000004181c */
[C---:B------:R-:W-:Y:S01]  /*9fe0*/  HMMA.16816.F32.BF16 R24, R172.reuse, R182, R24 ;  /* 0x000000b6ac18723c */ /* 0x040fe20000041818 */
[----:B------:R-:W5:Y:S05]  /*9ff0*/  LDSM.16.M88.4 R180, [R229+0xf800] ;  /* 0x00f80000e5b4783b */ /* 0x000f6a0000000200 */
[C---:B--2---:R-:W-:Y:S06]  /*a000*/  HMMA.16816.F32.BF16 R20, R172.reuse, R196, R20 ;  /* 0x000000c4ac14723c */ /* 0x044fec0000041814 */
[C---:B------:R-:W-:Y:S01]  /*a010*/  HMMA.16816.F32.BF16 R16, R172.reuse, R198, R16 ;  /* 0x000000c6ac10723c */ /* 0x040fe20000041810 */
[----:B------:R-:W-:Y:S05]  /*a020*/  LDSM.16.M88.4 R196, [R204] ;  /* 0x00000000ccc4783b */ /* 0x000fea0000000200 */
[C---:B----4-:R-:W-:Y:S06]  /*a030*/  HMMA.16816.F32.BF16 R12, R172.reuse, R192, R12 ;  /* 0x000000c0ac0c723c */ /* 0x050fec000004180c */
[----:B------:R-:W-:Y:S01]  /*a040*/  HMMA.16816.F32.BF16 R188, R172, R194, R188 ;  /* 0x000000c2acbc723c */ /* 0x000fe200000418bc */
[----:B------:R-:W-:Y:S04]  /*a050*/  LDSM.16.M88.4 R192, [R228+0x6000] ;  /* 0x00600000e4c0783b */ /* 0x000fe80000000200 */
[----:B------:R-:W2:Y:S01]  /*a060*/  LDSM.16.M88.4 R172, [R207] ;  /* 0x00000000cfac783b */ /* 0x000ea20000000200 */
[C---:B---3--:R-:W-:Y:S06]  /*a070*/  HMMA.16816.F32.BF16 R168, R176.reuse, R8, R168 ;  /* 0x00000008b0a8723c */ /* 0x048fec00000418a8 */
[C---:B------:R-:W-:Y:S01]  /*a080*/  HMMA.16816.F32.BF16 R32, R176.reuse, R10, R32 ;  /* 0x0000000ab020723c */ /* 0x040fe20000041820 */
[----:B------:R-:W3:Y:S05]  /*a090*/  LDSM.16.M88.4 R8, [R206] ;  /* 0x00000000ce08783b */ /* 0x000eea0000000200 */
[C---:B-1----:R-:W-:Y:S06]  /*a0a0*/  HMMA.16816.F32.BF16 R28, R176.reuse, R4, R28 ;  /* 0x00000004b01c723c */ /* 0x042fec000004181c */
[C---:B------:R-:W-:Y:S01]  /*a0b0*/  HMMA.16816.F32.BF16 R24, R176.reuse, R6, R24 ;  /* 0x00000006b018723c */ /* 0x040fe20000041818 */
[----:B------:R-:W1:Y:S05]  /*a0c0*/  LDSM.16.M88.4 R4, [R205] ;  /* 0x00000000cd04783b */ /* 0x000e6a0000000200 */
[C---:B------:R-:W-:Y:S06]  /*a0d0*/  HMMA.16816.F32.BF16 R20, R176.reuse, R184, R20 ;  /* 0x000000b8b014723c */ /* 0x040fec0000041814 */
[C---:B------:R-:W-:Y:S01]  /*a0e0*/  HMMA.16816.F32.BF16 R16, R176.reuse, R186, R16 ;  /* 0x000000bab010723c */ /* 0x040fe20000041810 */
[----:B------:R-:W-:Y:S05]  /*a0f0*/  LDSM.16.M88.4 R184, [R226+0x6000] ;  /* 0x00600000e2b8783b */ /* 0x000fea0000000200 */
[C---:B-----5:R-:W-:Y:S06]  /*a100*/  HMMA.16816.F32.BF16 R12, R176.reuse, R180, R12 ;  /* 0x000000b4b00c723c */ /* 0x060fec000004180c */
[----:B------:R-:W-:Y:S01]  /*a110*/  HMMA.16816.F32.BF16 R188, R176, R182, R188 ;  /* 0x000000b6b0bc723c */ /* 0x000fe200000418bc */
[----:B------:R-:W4:Y:S04]  /*a120*/  LDSM.16.M88.4 R180, [R223+0xe000] ;  /* 0x00e00000dfb4783b */ /* 0x000f280000000200 */
[----:B------:R-:W5:Y:S01]  /*a130*/  LDSM.16.M88.4 R176, [R223+0xe800] ;  /* 0x00e80000dfb0783b */ /* 0x000f620000000200 */
[C---:B--2---:R-:W-:Y:S06]  /*a140*/  HMMA.16816.F32.BF16 R168, R192.reuse, R172, R168 ;  /* 0x000000acc0a8723c */ /* 0x044fec00000418a8 */
[C---:B---3--:R-:W-:Y:S06]  /*a150*/  HMMA.16816.F32.BF16 R28, R192.reuse, R8, R28 ;  /* 0x00000008c01c723c */ /* 0x048fec000004181c */
[C---:B------:R-:W-:Y:S01]  /*a160*/  HMMA.16816.F32.BF16 R24, R192.reuse, R10, R24 ;  /* 0x0000000ac018723c */ /* 0x040fe20000041818 */
[----:B------:R-:W-:Y:S05]  /*a170*/  LDSM.16.M88.4 R8, [R225+0x6000] ;  /* 0x00600000e108783b */ /* 0x000fea0000000200 */
[C---:B-1----:R-:W-:Y:S06]  /*a180*/  HMMA.16816.F32.BF16 R20, R192.reuse, R4, R20 ;  /* 0x00000004c014723c */ /* 0x042fec0000041814 */
[C---:B------:R-:W-:Y:S01]  /*a190*/  HMMA.16816.F32.BF16 R16, R192.reuse, R6, R16 ;  /* 0x00000006c010723c */ /* 0x040fe20000041810 */
[----:B------:R-:W1:Y:S05]  /*a1a0*/  LDSM.16.M88.4 R4, [R216+0x6000] ;  /* 0x00600000d804783b */ /* 0x000e6a0000000200 */
[----:B------:R-:W-:Y:S01]  /*a1b0*/  HMMA.16816.F32.BF16 R32, R192, R174, R32 ;  /* 0x000000aec020723c */ /* 0x000fe20000041820 */
[----:B------:R-:W2:Y:S05]  /*a1c0*/  LDSM.16.M88.4 R172, [R223+0xf000] ;  /* 0x00f00000dfac783b */ /* 0x000eaa0000000200 */
[C---:B----4-:R-:W-:Y:S06]  /*a1d0*/  HMMA.16816.F32.BF16 R168, R184.reuse, R180, R168 ;  /* 0x000000b4b8a8723c */ /* 0x050fec00000418a8 */
[----:B-----5:R-:W-:Y:S06]  /*a1e0*/  HMMA.16816.F32.BF16 R28, R184, R176, R28 ;  /* 0x000000b0b81c723c */ /* 0x020fec000004181c */
[----:B------:R-:W-:Y:S06]  /*a1f0*/  HMMA.16816.F32.BF16 R12, R192, R196, R12 ;  /* 0x000000c4c00c723c */ /* 0x000fec000004180c */
[----:B------:R-:W-:Y:S01]  /*a200*/  HMMA.16816.F32.BF16 R32, R184, R182, R32 ;  /* 0x000000b6b820723c */ /* 0x000fe20000041820 */
[----:B------:R-:W3:Y:S05]  /*a210*/  LDSM.16.M88.4 R180, [R216+0x6800] ;  /* 0x00680000d8b4783b */ /* 0x000eea0000000200 */
[----:B------:R-:W-:Y:S01]  /*a220*/  HMMA.16816.F32.BF16 R188, R192, R198, R188 ;  /* 0x000000c6c0bc723c */ /* 0x000fe200000418bc */
[----:B------:R-:W4:Y:S05]  /*a230*/  LDSM.16.M88.4 R192, [R223+0xf800] ;  /* 0x00f80000dfc0783b */ /* 0x000f2a0000000200 */
[----:B-1----:R-:W-:Y:S06]  /*a240*/  HMMA.16816.F32.BF16 R168, R8, R4, R168 ;  /* 0x0000000408a8723c */ /* 0x002fec00000418a8 */
[----:B------:R-:W-:Y:S06]  /*a250*/  HMMA.16816.F32.BF16 R24, R184, R178, R24 ;  /* 0x000000b2b818723c */ /* 0x000fec0000041818 */
[----:B------:R-:W-:Y:S01]  /*a260*/  HMMA.16816.F32.BF16 R32, R8, R6, R32 ;  /* 0x000000060820723c */ /* 0x000fe20000041820 */
[----:B------:R-:W1:Y:S05]  /*a270*/  LDSM.16.M88.4 R4, [R216+0x7000] ;  /* 0x00700000d804783b */ /* 0x000e6a0000000200 */
[C---:B--2---:R-:W-:Y:S06]  /*a280*/  HMMA.16816.F32.BF16 R20, R184.reuse, R172, R20 ;  /* 0x000000acb814723c */ /* 0x044fec0000041814 */
[----:B------:R-:W-:Y:S01]  /*a290*/  FSEL R2, R168, -INF , !P6 ;  /* 0xff800000a8027808 */ /* 0x000fe20007000000 */
[----:B------:R-:W-:Y:S01]  /*a2a0*/  HMMA.16816.F32.BF16 R16, R184, R174, R16 ;  /* 0x000000aeb810723c */ /* 0x000fe20000041810 */
[----:B------:R-:W-:-:S02]  /*a2b0*/  ISETP.GE.AND P6, PT, R0, R235, PT ;  /* 0x000000eb0000720c */ /* 0x000fc40003fc6270 */
[----:B------:R-:W-:Y:S02]  /*a2c0*/  FSEL R178, R169, -INF , !P1 ;  /* 0xff800000a9b27808 */ /* 0x000fe40004800000 */
[-C--:B------:R-:W-:Y:S01]  /*a2d0*/  ISETP.LT.OR P6, PT, R0, R238.reuse, P6 ;  /* 0x000000ee0000720c */ /* 0x080fe200037c1670 */
[C---:B---3--:R-:W-:Y:S01]  /*a2e0*/  HMMA.16816.F32.BF16 R28, R8.reuse, R180, R28 ;  /* 0x000000b4081c723c */ /* 0x048fe2000004181c */
[C---:B------:R-:W-:Y:S02]  /*a2f0*/  ISETP.GE.AND P1, PT, R167.reuse, R235, PT ;  /* 0x000000eba700720c */ /* 0x040fe40003f26270 */
[----:B------:R-:W-:Y:S02]  /*a300*/  FSEL R174, R170, -INF , !P6 ;  /* 0xff800000aaae7808 */ /* 0x000fe40007000000 */
[C---:B------:R-:W-:Y:S01]  /*a310*/  ISETP.GE.AND P6, PT, R167.reuse, R239, PT ;  /* 0x000000efa700720c */ /* 0x040fe20003fc6270 */
[----:B------:R-:W-:Y:S01]  /*a320*/  HMMA.16816.F32.BF16 R24, R8, R182, R24 ;  /* 0x000000b60818723c */ /* 0x000fe20000041818 */
[----:B------:R-:W-:-:S02]  /*a330*/  ISETP.LT.OR P1, PT, R167, R238, P1 ;  /* 0x000000eea700720c */ /* 0x000fc40000f21670 */
[----:B------:R-:W-:Y:S01]  /*a340*/  ISETP.LT.OR P6, PT, R167, R240, P6 ;  /* 0x000000f0a700720c */ /* 0x000fe200037c1670 */
[----:B------:R-:W-:Y:S01]  /*a350*/  VIADD R167, R0, 0x10 ;  /* 0x0000001000a77836 */ /* 0x000fe20000000000 */
[----:B------:R-:W-:Y:S01]  /*a360*/  FSEL R198, R171, -INF , !P0 ;  /* 0xff800000abc67808 */ /* 0x000fe20004000000 */
[C---:B----4-:R-:W-:Y:S01]  /*a370*/  HMMA.16816.F32.BF16 R12, R184.reuse, R192, R12 ;  /* 0x000000c0b80c723c */ /* 0x050fe2000004180c */
[----:B------:R-:W-:Y:S01]  /*a380*/  ISETP.GE.AND P0, PT, R166, R239, PT ;  /* 0x000000efa600720c */ /* 0x000fe20003f06270 */
[----:B------:R-:W2:Y:S01]  /*a390*/  LDSM.16.M88.4 R168, [R216+0x7800] ;  /* 0x00780000d8a8783b */ /* 0x000ea20000000200 */
[----:B------:R-:W-:Y:S01]  /*a3a0*/  FSEL R242, R32, -INF , !P6 ;  /* 0xff80000020f27808 */ /* 0x000fe20007000000 */
[----:B------:R-:W-:Y:S01]  /*a3b0*/  VIADD R32, R0, 0x11 ;  /* 0x0000001100207836 */ /* 0x000fe20000000000 */
[----:B------:R-:W-:Y:S01]  /*a3c0*/  FSEL R199, R34, -INF , !P1 ;  /* 0xff80000022c77808 */ /* 0x000fe20004800000 */
[----:B------:R-:W-:Y:S01]  /*a3d0*/  HMMA.16816.F32.BF16 R188, R184, R194, R188 ;  /* 0x000000c2b8bc723c */ /* 0x000fe200000418bc */
[----:B------:R-:W-:Y:S01]  /*a3e0*/  ISETP.GE.AND P6, PT, R166, R235, PT ;  /* 0x000000eba600720c */ /* 0x000fe20003fc6270 */
[----:B------:R-:W-:-:S04]  /*a3f0*/  DEPBAR.LE SB0, 0x0 ;  /* 0x000080000000791a */ /* 0x000fc80000000000 */
[----:B------:R-:W-:Y:S01]  /*a400*/  BAR.SYNC.DEFER_BLOCKING 0x0 ;  /* 0x0000000000007b1d */ /* 0x000fe20000010000 */
[C---:B------:R-:W-:Y:S01]  /*a410*/  ISETP.GE.AND P1, PT, R167.reuse, R239, PT ;  /* 0x000000efa700720c */ /* 0x040fe20003f26270 */
[C---:B-1----:R-:W-:Y:S01]  /*a420*/  HMMA.16816.F32.BF16 R20, R8.reuse, R4, R20 ;  /* 0x000000040814723c */ /* 0x042fe20000041814 */
[C---:B------:R-:W-:Y:S02]  /*a430*/  ISETP.LT.OR P0, PT, R166.reuse, R240, P0 ;  /* 0x000000f0a600720c */ /* 0x040fe40000701670 */
[----:B------:R-:W-:Y:S01]  /*a440*/  ISETP.LT.OR P6, PT, R166, R238, P6 ;  /* 0x000000eea600720c */ /* 0x000fe200037c1670 */
[----:B------:R-:W-:Y:S01]  /*a450*/  IMAD.MOV.U32 R166, RZ, RZ, R202 ;  /* 0x000000ffffa67224 */ /* 0x000fe200078e00ca */
[----:B------:R-:W-:Y:S01]  /*a460*/  ISETP.LT.OR P1, PT, R167, R240, P1 ;  /* 0x000000f0a700720c */ /* 0x000fe20000f21670 */
[----:B------:R-:W-:Y:S01]  /*a470*/  HMMA.16816.F32.BF16 R16, R8, R6, R16 ;  /* 0x000000060810723c */ /* 0x000fe20000041810 */
[----:B------:R-:W-:Y:S01]  /*a480*/  FSEL R201, R33, -INF , !P0 ;  /* 0xff80000021c97808 */ /* 0x000fe20004000000 */
[C---:B------:R-:W-:Y:S01]  /*a490*/  VIADD R33, R0.reuse, 0x18 ;  /* 0x0000001800217836 */ /* 0x040fe20000000000 */
[----:B------:R-:W-:Y:S01]  /*a4a0*/  ISETP.GE.AND P0, PT, R167, R235, PT ;  /* 0x000000eba700720c */ /* 0x000fe20003f06270 */
[C---:B------:R-:W-:Y:S01]  /*a4b0*/  VIADD R4, R0.reuse, 0x19 ;  /* 0x0000001900047836 */ /* 0x040fe20000000000 */
[----:B------:R-:W-:Y:S01]  /*a4c0*/  FSEL R184, R35, -INF , !P6 ;  /* 0xff80000023b87808 */ /* 0x000fe20007000000 */
[----:B------:R-:W-:Y:S01]  /*a4d0*/  VIADD R5, R0, 0x20 ;  /* 0x0000002000057836 */ /* 0x000fe20000000000 */
[----:B------:R-:W-:Y:S01]  /*a4e0*/  FSEL R28, R28, -INF , !P1 ;  /* 0xff8000001c1c7808 */ /* 0x000fe20004800000 */
[----:B------:R-:W-:Y:S01]  /*a4f0*/  VIADD R6, R0, 0x28 ;  /* 0x0000002800067836 */ /* 0x000fe20000000000 */
[----:B------:R-:W-:-:S02]  /*a500*/  ISETP.GE.AND P6, PT, R32, R239, PT ;  /* 0x000000ef2000720c */ /* 0x000fc40003fc6270 */
[C---:B------:R-:W-:Y:S02]  /*a510*/  ISETP.GE.AND P1, PT, R32.reuse, R235, PT ;  /* 0x000000eb2000720c */ /* 0x040fe40003f26270 */
[----:B------:R-:W-:Y:S01]  /*a520*/  ISETP.LT.OR P0, PT, R167, R238, P0 ;  /* 0x000000eea700720c */ /* 0x000fe20000701670 */
[----:B------:R-:W-:Y:S01]  /*a530*/  IMAD.MOV.U32 R167, RZ, RZ, R203 ;  /* 0x000000ffffa77224 */ /* 0x000fe200078e00cb */
[C---:B------:R-:W-:Y:S02]  /*a540*/  ISETP.LT.OR P6, PT, R32.reuse, R240, P6 ;  /* 0x000000f02000720c */ /* 0x040fe400037c1670 */
[----:B------:R-:W-:Y:S02]  /*a550*/  ISETP.LT.OR P1, PT, R32, R238, P1 ;  /* 0x000000ee2000720c */ /* 0x000fe40000f21670 */
[----:B------:R-:W-:Y:S02]  /*a560*/  FSEL R30, R30, -INF , !P0 ;  /* 0xff8000001e1e7808 */ /* 0x000fe40004000000 */
[----:B------:R-:W-:Y:S01]  /*a570*/  ISETP.GE.AND P0, PT, R33, R239, PT ;  /* 0x000000ef2100720c */ /* 0x000fe20003f06270 */
[----:B--2---:R-:W-:Y:S01]  /*a580*/  HMMA.16816.F32.BF16 R12, R8, R168, R12 ;  /* 0x000000a8080c723c */ /* 0x004fe2000004180c */
[----:B------:R-:W-:-:S02]  /*a590*/  FSEL R29, R29, -INF , !P6 ;  /* 0xff8000001d1d7808 */ /* 0x000fc40007000000 */
[----:B------:R-:W-:Y:S02]  /*a5a0*/  FSEL R31, R31, -INF , !P1 ;  /* 0xff8000001f1f7808 */ /* 0x000fe40004800000 */
[C---:B------:R-:W-:Y:S01]  /*a5b0*/  ISETP.GE.AND P6, PT, R33.reuse, R235, PT ;  /* 0x000000eb2100720c */ /* 0x040fe20003fc6270 */
[----:B------:R-:W-:Y:S01]  /*a5c0*/  HMMA.16816.F32.BF16 R188, R8, R170, R188 ;  /* 0x000000aa08bc723c */ /* 0x000fe200000418bc */
[C---:B------:R-:W-:Y:S02]  /*a5d0*/  ISETP.GE.AND P1, PT, R4.reuse, R239, PT ;  /* 0x000000ef0400720c */ /* 0x040fe40003f26270 */
[C---:B------:R-:W-:Y:S02]  /*a5e0*/  ISETP.LT.OR P0, PT, R33.reuse, R240, P0 ;  /* 0x000000f02100720c */ /* 0x040fe40000701670 */
[----:B------:R-:W-:Y:S02]  /*a5f0*/  ISETP.LT.OR P6, PT, R33, R238, P6 ;  /* 0x000000ee2100720c */ /* 0x000fe400037c1670 */
[----:B------:R-:W-:-:S02]  /*a600*/  ISETP.LT.OR P1, PT, R4, R240, P1 ;  /* 0x000000f00400720c */ /* 0x000fc40000f21670 */
[----:B------:R-:W-:Y:S02]  /*a610*/  FSEL R24, R24, -INF , !P0 ;  /* 0xff80000018187808 */ /* 0x000fe40004000000 */
[----:B------:R-:W-:Y:S02]  /*a620*/  ISETP.GE.AND P0, PT, R4, R235, PT ;  /* 0x000000eb0400720c */ /* 0x000fe40003f06270 */
[----:B------:R-:W-:Y:S02]  /*a630*/  FSEL R26, R26, -INF , !P6 ;  /* 0xff8000001a1a7808 */ /* 0x000fe40007000000 */
[----:B------:R-:W-:Y:S02]  /*a640*/  FSEL R25, R25, -INF , !P1 ;  /* 0xff80000019197808 */ /* 0x000fe40004800000 */
[C---:B------:R-:W-:Y:S02]  /*a650*/  ISETP.GE.AND P6, PT, R5.reuse, R239, PT ;  /* 0x000000ef0500720c */ /* 0x040fe40003fc6270 */
[----:B------:R-:W-:-:S02]  /*a660*/  ISETP.GE.AND P1, PT, R5, R235, PT ;  /* 0x000000eb0500720c */ /* 0x000fc40003f26270 */
[----:B------:R-:W-:Y:S01]  /*a670*/  ISETP.LT.OR P0, PT, R4, R238, P0 ;  /* 0x000000ee0400720c */ /* 0x000fe20000701670 */
[C---:B------:R-:W-:Y:S01]  /*a680*/  VIADD R4, R0.reuse, 0x21 ;  /* 0x0000002100047836 */ /* 0x040fe20000000000 */
[C---:B------:R-:W-:Y:S02]  /*a690*/  ISETP.LT.OR P6, PT, R5.reuse, R240, P6 ;  /* 0x000000f00500720c */ /* 0x040fe400037c1670 */
[----:B------:R-:W-:Y:S01]  /*a6a0*/  ISETP.LT.OR P1, PT, R5, R238, P1 ;  /* 0x000000ee0500720c */ /* 0x000fe20000f21670 */
[----:B------:R-:W-:Y:S01]  /*a6b0*/  VIADD R5, R0, 0x29 ;  /* 0x0000002900057836 */ /* 0x000fe20000000000 */
[----:B------:R-:W-:Y:S02]  /*a6c0*/  FSEL R197, R27, -INF , !P0 ;  /* 0xff8000001bc57808 */ /* 0x000fe40004000000 */
[----:B------:R-:W-:Y:S02]  /*a6d0*/  FSEL R196, R20, -INF , !P6 ;  /* 0xff80000014c47808 */ /* 0x000fe40007000000 */
[----:B------:R-:W-:-:S02]  /*a6e0*/  FSEL R192, R22, -INF , !P1 ;  /* 0xff80000016c07808 */ /* 0x000fc40004800000 */
[C---:B------:R-:W-:Y:S02]  /*a6f0*/  ISETP.GE.AND P0, PT, R4.reuse, R239, PT ;  /* 0x000000ef0400720c */ /* 0x040fe40003f06270 */
[----:B------:R-:W-:Y:S02]  /*a700*/  ISETP.GE.AND P6, PT, R4, R235, PT ;  /* 0x000000eb0400720c */ /* 0x000fe40003fc6270 */
[----:B------:R-:W-:Y:S02]  /*a710*/  ISETP.GE.AND P1, PT, R6, R239, PT ;  /* 0x000000ef0600720c */ /* 0x000fe40003f26270 */
[C---:B------:R-:W-:Y:S02]  /*a720*/  ISETP.LT.OR P0, PT, R4.reuse, R240, P0 ;  /* 0x000000f00400720c */ /* 0x040fe40000701670 */
[----:B------:R-:W-:Y:S01]  /*a730*/  ISETP.LT.OR P6, PT, R4, R238, P6 ;  /* 0x000000ee0400720c */ /* 0x000fe200037c1670 */
[----:B------:R-:W-:Y:S01]  /*a740*/  VIADD R4, R0, 0x30 ;  /* 0x0000003000047836 */ /* 0x000fe20000000000 */
[----:B------:R-:W-:-:S02]  /*a750*/  ISETP.LT.OR P1, PT, R6, R240, P1 ;  /* 0x000000f00600720c */ /* 0x000fc40000f21670 */
[----:B------:R-:W-:Y:S02]  /*a760*/  FSEL R194, R21, -INF , !P0 ;  /* 0xff80000015c27808 */ /* 0x000fe40004000000 */
[----:B------:R-:W-:Y:S02]  /*a770*/  FSEL R35, R23, -INF , !P6 ;  /* 0xff80000017237808 */ /* 0x000fe40007000000 */
[----:B------:R-:W-:Y:S02]  /*a780*/  FSEL R193, R16, -INF , !P1 ;  /* 0xff80000010c17808 */ /* 0x000fe40004800000 */
[----:B------:R-:W-:Y:S02]  /*a790*/  ISETP.GE.AND P0, PT, R6, R235, PT ;  /* 0x000000eb0600720c */ /* 0x000fe40003f06270 */
[C---:B------:R-:W-:Y:S02]  /*a7a0*/  ISETP.GE.AND P6, PT, R5.reuse, R239, PT ;  /* 0x000000ef0500720c */ /* 0x040fe40003fc6270 */
[----:B------:R-:W-:-:S02]  /*a7b0*/  ISETP.GE.AND P1, PT, R5, R235, PT ;  /* 0x000000eb0500720c */ /* 0x000fc40003f26270 */
[----:B------:R-:W-:Y:S02]  /*a7c0*/  ISETP.LT.OR P0, PT, R6, R238, P0 ;  /* 0x000000ee0600720c */ /* 0x000fe40000701670 */
[C---:B------:R-:W-:Y:S02]  /*a7d0*/  ISETP.LT.OR P6, PT, R5.reuse, R240, P6 ;  /* 0x000000f00500720c */ /* 0x040fe400037c1670 */
[----:B------:R-:W-:Y:S01]  /*a7e0*/  ISETP.LT.OR P1, PT, R5, R238, P1 ;  /* 0x000000ee0500720c */ /* 0x000fe20000f21670 */
[----:B------:R-:W-:Y:S01]  /*a7f0*/  VIADD R5, R0, 0x31 ;  /* 0x0000003100057836 */ /* 0x000fe20000000000 */
[----:B------:R-:W-:Y:S02]  /*a800*/  FSEL R34, R18, -INF , !P0 ;  /* 0xff80000012227808 */ /* 0x000fe40004000000 */
[----:B------:R-:W-:Y:S02]  /*a810*/  FSEL R33, R19, -INF , !P1 ;  /* 0xff80000013217808 */ /* 0x000fe40004800000 */
[----:B------:R-:W-:-:S02]  /*a820*/  ISETP.GE.AND P0, PT, R4, R239, PT ;  /* 0x000000ef0400720c */ /* 0x000fc40003f06270 */
[----:B------:R-:W-:Y:S02]  /*a830*/  FSEL R195, R17, -INF , !P6 ;  /* 0xff80000011c37808 */ /* 0x000fe40007000000 */
[C---:B------:R-:W-:Y:S02]  /*a840*/  ISETP.GE.AND P1, PT, R4.reuse, R235, PT ;  /* 0x000000eb0400720c */ /* 0x040fe40003f26270 */
[C---:B------:R-:W-:Y:S02]  /*a850*/  ISETP.GE.AND P6, PT, R5.reuse, R239, PT ;  /* 0x000000ef0500720c */ /* 0x040fe40003fc6270 */
[C---:B------:R-:W-:Y:S02]  /*a860*/  ISETP.LT.OR P0, PT, R4.reuse, R240, P0 ;  /* 0x000000f00400720c */ /* 0x040fe40000701670 */
[----:B------:R-:W-:Y:S01]  /*a870*/  ISETP.LT.OR P1, PT, R4, R238, P1 ;  /* 0x000000ee0400720c */ /* 0x000fe20000f21670 */
[C---:B------:R-:W-:Y:S01]  /*a880*/  VIADD R4, R0.reuse, 0x38 ;  /* 0x0000003800047836 */ /* 0x040fe20000000000 */
[----:B------:R-:W-:Y:S01]  /*a890*/  ISETP.LT.OR P6, PT, R5, R240, P6 ;  /* 0x000000f00500720c */ /* 0x000fe200037c1670 */
[----:B------:R-:W-:Y:S01]  /*a8a0*/  VIADD R0, R0, 0x39 ;  /* 0x0000003900007836 */ /* 0x000fe20000000000 */
[----:B------:R-:W-:-:S02]  /*a8b0*/  FSEL R32, R12, -INF , !P0 ;  /* 0xff8000000c207808 */ /* 0x000fc40004000000 */
[----:B------:R-:W-:Y:S02]  /*a8c0*/  FSEL R182, R13, -INF , !P6 ;  /* 0xff8000000db67808 */ /* 0x000fe40007000000 */
[CC--:B------:R-:W-:Y:S02]  /*a8d0*/  ISETP.GE.AND P6, PT, R4.reuse, R235.reuse, PT ;  /* 0x000000eb0400720c */ /* 0x0c0fe40003fc6270 */
[C---:B------:R-:W-:Y:S02]  /*a8e0*/  ISETP.GE.AND P0, PT, R5.reuse, R235, PT ;  /* 0x000000eb0500720c */ /* 0x040fe40003f06270 */
[-C--:B------:R-:W-:Y:S02]  /*a8f0*/  ISETP.LT.OR P6, PT, R4, R238.reuse, P6 ;  /* 0x000000ee0400720c */ /* 0x080fe400037c1670 */
[----:B------:R-:W-:Y:S02]  /*a900*/  ISETP.LT.OR P0, PT, R5, R238, P0 ;  /* 0x000000ee0500720c */ /* 0x000fe40000701670 */
[----:B------:R-:W-:-:S02]  /*a910*/  FSEL R179, R14, -INF , !P1 ;  /* 0xff8000000eb37808 */ /* 0x000fc40004800000 */
[-C--:B------:R-:W-:Y:S02]  /*a920*/  ISETP.GE.AND P1, PT, R4, R239.reuse, PT ;  /* 0x000000ef0400720c */ /* 0x080fe40003f26270 */
[----:B------:R-:W-:Y:S02]  /*a930*/  FSEL R176, R190, -INF , !P6 ;  /* 0xff800000beb07808 */ /* 0x000fe40007000000 */
[----:B------:R-:W-:Y:S02]  /*a940*/  PLOP3.LUT P6, PT, PT, PT, UP0, 0x80, 0x0 ;  /* 0x000000000000781c */ /* 0x000fe40003fcf008 */
[----:B------:R-:W-:Y:S02]  /*a950*/  FSEL R177, R15, -INF , !P0 ;  /* 0xff8000000fb17808 */ /* 0x000fe40004000000 */
[----:B------:R-:W-:Y:S02]  /*a960*/  ISETP.LT.OR P0, PT, R4, R240, P1 ;  /* 0x000000f00400720c */ /* 0x000fe40000f01670 */
[----:B------:R-:W-:-:S02]  /*a970*/  ISETP.GE.AND P1, PT, R0, R239, PT ;  /* 0x000000ef0000720c */ /* 0x000fc40003f26270 */
[----:B------:R-:W-:Y:S02]  /*a980*/  FSEL R181, R188, -INF , !P0 ;  /* 0xff800000bcb57808 */ /* 0x000fe40004000000 */
[C---:B------:R-:W-:Y:S02]  /*a990*/  ISETP.GE.AND P0, PT, R0.reuse, R235, PT ;  /* 0x000000eb0000720c */ /* 0x040fe40003f06270 */
[C---:B------:R-:W-:Y:S02]  /*a9a0*/  ISETP.LT.OR P1, PT, R0.reuse, R240, P1 ;  /* 0x000000f00000720c */ /* 0x040fe40000f21670 */
[----:B------:R-:W-:Y:S02]  /*a9b0*/  ISETP.LT.OR P0, PT, R0, R238, P0 ;  /* 0x000000ee0000720c */ /* 0x000fe40000701670 */
[----:B------:R-:W-:Y:S02]  /*a9c0*/  FSEL R180, R189, -INF , !P1 ;  /* 0xff800000bdb47808 */ /* 0x000fe40004800000 */
[----:B------:R-:W-:Y:S01]  /*a9d0*/  FSEL R175, R191, -INF , !P0 ;  /* 0xff800000bfaf7808 */ /* 0x000fe20004000000 */
[----:B------:R-:W-:Y:S08]  /*a9e0*/  @!P6 BRA `(.L_x_2361) ;  /* 0x0000000c00b4e947 */ /* 0x000ff00003800000 */
[----:B------:R-:W-:-:S13]  /*a9f0*/  PLOP3.LUT P0, PT, PT, PT, UP6, 0x40, 0x0 ;  /* 0x000000000000781c */ /* 0x000fda0003f0e868 */
[----:B------:R-:W-:Y:S05]  /*aa00*/  @P0 BRA `(.L_x_2362) ;  /* 0x0000000400240947 */ /* 0x000fea0003800000 */
[----:B------:R-:W-:Y:S01]  /*aa10*/  ULDC UR7, c[0x0][0x380] ;  /* 0x0000e00000077ab9 */ /* 0x000fe20000000800 */
[----:B------:R-:W-:Y:S01]  /*aa20*/  USHF.L.U32 UR8, UR14, 0x6, URZ ;  /* 0x000000060e087899 */ /* 0x000fe2000800063f */
[----:B------:R-:W-:Y:S01]  /*aa30*/  IMAD.U32 R0, RZ, RZ, UR7 ;  /* 0x00000007ff007e24 */ /* 0x000fe2000f8e00ff */
[----:B------:R-:W-:Y:S02]  /*aa40*/  UMOV UR32, URZ ;  /* 0x0000003f00207c82 */ /* 0x000fe40008000000 */
[----:B------:R-:W-:Y:S02]  /*aa50*/  UIADD3 UR24, UR8, -0x40, URZ ;  /* 0xffffffc008187890 */ /* 0x000fe4000fffe03f */
[----:B------:R-:W-:Y:S01]  /*aa60*/  IABS R0, R0 ;  /* 0x0000000000007213 */ /* 0x000fe20000000000 */
[----:B------:R-:W-:Y:S01]  /*aa70*/  IMAD.U32 R4, RZ, RZ, UR8 ;  /* 0x00000008ff047e24 */ /* 0x000fe2000f8e00ff */
[----:B------:R-:W-:Y:S02]  /*aa80*/  ULOP3.LUT UR8, UR8, UR7, URZ, 0x3c, !UPT ;  /* 0x0000000708087292 */ /* 0x000fe4000f8e3c3f */
[----:B------:R-:W-:-:S02]  /*aa90*/  R2UR UR4, R0 ;  /* 0x00000000000472ca */ /* 0x000fc400000e0000 */
[----:B------:R-:W-:Y:S01]  /*aaa0*/  IABS R4, R4 ;  /* 0x0000000400047213 */ /* 0x000fe20000000000 */
[----:B------:R-:W-:-:S03]  /*aab0*/  UISETP.GE.AND UP1, UPT, UR8, URZ, UPT ;  /* 0x0000003f0800728c */ /* 0x000fc6000bf26270 */
[----:B------:R-:W-:-:S07]  /*aac0*/  R2UR UR21, R4 ;  /* 0x00000000041572ca */ /* 0x000fce00000e0000 */
        /* <DEDUP_REMOVED lines=27> */
[----:B------:R-:W-:Y:S02]  /*ac80*/  UISETP.GE.AND UP0, UPT, UR24, URZ, UPT ;  /* 0x0000003f1800728c */ /* 0x000fe4000bf06270 */
[----:B------:R-:W-:Y:S02]  /*ac90*/  UISETP.NE.AND UP2, UPT, UR7, URZ, UPT ;  /* 0x0000003f0700728c */ /* 0x000fe4000bf45270 */
[----:B------:R-:W-:Y:S02]  /*aca0*/  @UP4 UIADD3 UR33, UR33, 0x1, URZ ;  /* 0x0000000121214890 */ /* 0x000fe4000fffe03f */
[----:B------:R-:W-:Y:S02]  /*acb0*/  ULOP3.LUT UR4, URZ, UR7, URZ, 0x33, !UPT ;  /* 0x000000073f047292 */ /* 0x000fe4000f8e333f */
[----:B------:R-:W-:Y:S02]  /*acc0*/  @!UP1 UIADD3 UR33, -UR33, URZ, URZ ;  /* 0x0000003f21219290 */ /* 0x000fe4000fffe13f */
[----:B------:R-:W-:-:S02]  /*acd0*/  @UP3 UIADD3 UR31, UR31, 0x1, URZ ;  /* 0x000000011f1f3890 */ /* 0x000fc4000fffe03f */
[----:B------:R-:W-:Y:S02]  /*ace0*/  USEL UR33, UR4, UR33, !UP2 ;  /* 0x0000002104217287 */ /* 0x000fe4000d000000 */
[----:B------:R-:W-:Y:S02]  /*acf0*/  @!UP0 UIADD3 UR31, -UR31, URZ, URZ ;  /* 0x0000003f1f1f8290 */ /* 0x000fe4000fffe13f */
[----:B------:R-:W-:Y:S02]  /*ad00*/  UIMAD.WIDE UR8, UR33, 0x4, UR22 ;  /* 0x00000004210878a5 */ /* 0x000fe4000f8e0216 */
[----:B------:R-:W-:-:S04]  /*ad10*/  USEL UR4, UR4, UR31, !UP2 ;  /* 0x0000001f04047287 */ /* 0x000fc8000d000000 */
[----:B------:R-:W-:Y:S01]  /*ad20*/  UIMAD.WIDE UR18, UR4, 0x4, UR22 ;  /* 0x00000004041278a5 */ /* 0x000fe2000f8e0216 */
[----:B------:R-:W-:Y:S02]  /*ad30*/  IMAD.U32 R4, RZ, RZ, UR8 ;  /* 0x00000008ff047e24 */ /* 0x000fe4000f8e00ff */
[----:B------:R-:W-:-:S03]  /*ad40*/  IMAD.U32 R5, RZ, RZ, UR9 ;  /* 0x00000009ff057e24 */ /* 0x000fc6000f8e00ff */
[----:B------:R-:W-:Y:S02]  /*ad50*/  IMAD.U32 R6, RZ, RZ, UR18 ;  /* 0x00000012ff067e24 */ /* 0x000fe4000f8e00ff */
[----:B------:R-:W-:Y:S01]  /*ad60*/  IMAD.U32 R7, RZ, RZ, UR19 ;  /* 0x00000013ff077e24 */ /* 0x000fe2000f8e00ff */
[----:B------:R-:W2:Y:S04]  /*ad70*/  LDG.E R4, desc[UR26][R4.64] ;  /* 0x0000001a04047981 */ /* 0x000ea8000c1e1900 */
[----:B------:R-:W3:Y:S01]  /*ad80*/  LDG.E R0, desc[UR26][R6.64] ;  /* 0x0000001a06007981 */ /* 0x000ee2000c1e1900 */
[----:B------:R-:W-:-:S04]  /*ad90*/  UIADD3 UR4, UR33, -UR4, URZ ;  /* 0x8000000421047290 */ /* 0x000fc8000fffe03f */
[----:B------:R-:W-:-:S04]  /*ada0*/  UIMAD UR7, UR4, UR7, -0x40 ;  /* 0xffffffc0040774a4 */ /* 0x000fc8000f8e0207 */
[----:B------:R-:W-:Y:S02]  /*adb0*/  USHF.R.S32.HI UR4, URZ, 0x1f, UR7 ;  /* 0x0000001f3f047899 */ /* 0x000fe40008011407 */
[----:B------:R-:W-:Y:S02]  /*adc0*/  UIMAD.WIDE.U32 UR18, UR7, UR10, URZ ;  /* 0x0000000a071272a5 */ /* 0x000fe4000f8e003f */
[----:B------:R-:W-:-:S04]  /*add0*/  UIMAD UR4, UR4, UR10, URZ ;  /* 0x0000000a040472a4 */ /* 0x000fc8000f8e023f */
[----:B------:R-:W-:-:S04]  /*ade0*/  UIMAD UR4, UR7, UR11, UR4 ;  /* 0x0000000b070472a4 */ /* 0x000fc8000f8e0204 */
[----:B------:R-:W-:Y:S01]  /*adf0*/  UIADD3 UR19, UR19, UR4, URZ ;  /* 0x0000000413137290 */ /* 0x000fe2000fffe03f */
[----:B--2---:R-:W-:Y:S02]  /*ae00*/  R2UR UR9, R4 ;  /* 0x00000000040972ca */ /* 0x004fe400000e0000 */
[----:B---3--:R-:W-:-:S13]  /*ae10*/  R2UR UR8, R0 ;  /* 0x00000000000872ca */ /* 0x008fda00000e0000 */
[----:B------:R-:W-:-:S03]  /*ae20*/  UIADD3 UR7, -UR9, UR8, URZ ;  /* 0x0000000809077290 */ /* 0x000fc6000fffe13f */
[----:B------:R-:W-:Y:S01]  /*ae30*/  ULDC.64 UR8, c[0x0][0x230] ;  /* 0x00008c0000087ab9 */ /* 0x000fe20000000a00 */
[----:B------:R-:W-:Y:S02]  /*ae40*/  USHF.R.S32.HI UR4, URZ, 0x1f, UR7 ;  /* 0x0000001f3f047899 */ /* 0x000fe40008011407 */
[----:B------:R-:W-:Y:S02]  /*ae50*/  UIMAD.WIDE.U32 UR18, UR7, UR8, UR18 ;  /* 0x00000008071272a5 */ /* 0x000fe4000f8e0012 */
[----:B------:R-:W-:-:S04]  /*ae60*/  UIMAD UR4, UR4, UR8, URZ ;  /* 0x00000008040472a4 */ /* 0x000fc8000f8e023f */
[----:B------:R-:W-:-:S04]  /*ae70*/  UIMAD UR4, UR7, UR9, UR4 ;  /* 0x00000009070472a4 */ /* 0x000fc8000f8e0204 */
[----:B------:R-:W-:Y:S01]  /*ae80*/  UIADD3 UR8, UR19, UR4, URZ ;  /* 0x0000000413087290 */ /* 0x000fe2000fffe03f */
[----:B------:R-:W-:Y:S11]  /*ae90*/  BRA `(.L_x_2363) ;  /* 0x0000000000087947 */ /* 0x000ff60003800000 */
.L_x_2362:
[----:B------:R-:W-:-:S04]  /*aea0*/  ULEA UR18, -UR10, URZ, 0x6 ;  /* 0x0000003f0a127291 */ /* 0x000fc8000f8e313f */
[----:B------:R-:W-:-:S12]  /*aeb0*/  USHF.R.S32.HI UR8, URZ, 0x1f, UR18 ;  /* 0x0000001f3f087899 */ /* 0x000fd80008011412 */
.L_x_2363:
[C---:B------:R-:W-:Y:S01]  /*aec0*/  @!P4 IADD3 R6, P1, R200.reuse, UR18, RZ ;  /* 0x00000012c806cc10 */ /* 0x040fe2000ff3e0ff */
[----:B------:R-:W-:Y:S01]  /*aed0*/  UIADD3 UR7, UP1, UP0, UR28, UR18, UR28 ;  /* 0x000000121c077290 */ /* 0x000fe2000f83e01c */
[----:B------:R-:W-:Y:S01]  /*aee0*/  @!P3 IADD3 R4, P0, R200, UR18, RZ ;  /* 0x00000012c804bc10 */ /* 0x000fe2000ff1e0ff */
[----:B------:R1:W-:Y:S01]  /*aef0*/  @P5 STS.128 [R234+0x8000], RZ ;  /* 0x008000ffea005388 */ /* 0x0003e20000000c00 */
[C---:B------:R-:W-:Y:S01]  /*af00*/  @!P4 IADD3.X R5, R165.reuse, UR8, RZ, P1, !PT ;  /* 0x00000008a505cc10 */ /* 0x040fe20008ffe4ff */
[----:B------:R-:W-:Y:S01]  /*af10*/  UIADD3.X UR4, UR25, UR8, UR25, UP1, UP0 ;  /* 0x0000000819047290 */ /* 0x000fe20008fe0419 */
[C---:B------:R-:W-:Y:S01]  /*af20*/  @!P4 LEA R170, P1, R6.reuse, UR16, 0x1 ;  /* 0x0000001006aacc11 */ /* 0x040fe2000f8208ff */
[----:B------:R-:W-:Y:S01]  /*af30*/  BSSY B0, `(.L_x_2364) ;  /* 0x0000093000007945 */ /* 0x000fe20003800000 */
[----:B------:R-:W-:Y:S01]  /*af40*/  @!P3 IADD3.X R0, R165, UR8, RZ, P0, !PT ;  /* 0x00000008a500bc10 */ /* 0x000fe200087fe4ff */
[----:B------:R-:W-:Y:S01]  /*af50*/  VOTEU.ALL UP0, P5 ;  /* 0x00000000003f7886 */ /* 0x000fe20002800000 */
[----:B------:R-:W-:Y:S01]  /*af60*/  @!P4 LEA.HI.X R171, R6, UR17, R5, 0x1, P1 ;  /* 0x0000001106abcc11 */ /* 0x000fe200088f0c05 */
[----:B------:R-:W-:Y:S01]  /*af70*/  IMAD.U32 R5, RZ, RZ, UR18 ;  /* 0x00000012ff057e24 */ /* 0x000fe2000f8e00ff */
[----:B------:R-:W-:-:S02]  /*af80*/  @!P3 LEA R16, P0, R4, UR16, 0x1 ;  /* 0x000000100410bc11 */ /* 0x000fc4000f8008ff */
[----:B------:R-:W-:Y:S02]  /*af90*/  @!UP0 UIADD3 UR11, UP1, UR28, UR18, URZ ;  /* 0x000000121c0b8290 */ /* 0x000fe4000ff3e03f */
[----:B------:R-:W-:Y:S01]  /*afa0*/  @!P3 LEA.HI.X R17, R4, UR17, R0, 0x1, P0 ;  /* 0x000000110411bc11 */ /* 0x000fe200080f0c00 */
[----:B------:R-:W-:Y:S01]  /*afb0*/  IMAD.U32 R4, RZ, RZ, UR8 ;  /* 0x00000008ff047e24 */ /* 0x000fe2000f8e00ff */
[----:B------:R-:W-:Y:S01]  /*afc0*/  @!P2 IADD3 R10, P0, R200, UR18, RZ ;  /* 0x00000012c80aac10 */ /* 0x000fe2000ff1e0ff */
[----:B------:R-:W-:Y:S01]  /*afd0*/  IMAD.U32 R0, RZ, RZ, UR8 ;  /* 0x00000008ff007e24 */ /* 0x000fe2000f8e00ff */
[----:B------:R-:W-:Y:S01]  /*afe0*/  @!P5 LEA R172, P1, R5, R245, 0x1 ;  /* 0x000000f505acd211 */ /* 0x000fe200078208ff */
[----:B------:R-:W-:Y:S01]  /*aff0*/  @!UP0 UIADD3.X UR9, UR25, UR8, URZ, UP1, !UPT ;  /* 0x0000000819098290 */ /* 0x000fe20008ffe43f */
[----:B------:R-:W-:Y:S02]  /*b000*/  @!P2 IADD3.X R6, R165, UR8, RZ, P0, !PT ;  /* 0x00000008a506ac10 */ /* 0x000fe400087fe4ff */
[----:B------:R-:W-:-:S02]  /*b010*/  @!P5 LEA.HI.X R173, R5, R244, R4, 0x1, P1 ;  /* 0x000000f405add211 */ /* 0x000fc400008f0c04 */
[----:B------:R-:W-:-:S03]  /*b020*/  @!P4 IADD3 R9, P1, P0, R200, UR28, R5 ;  /* 0x0000001cc809cc10 */ /* 0x000fc6000f83e005 */
[----:B------:R-:W-:Y:S01]  /*b030*/  @!PT LDS RZ, [RZ] ;  /* 0x00000000fffff984 */ /* 0x000fe20000000800 */
[----:B------:R-:W-:Y:S01]  /*b040*/  @!PT LDS RZ, [RZ] ;  /* 0x00000000fffff984 */ /* 0x000fe20000000800 */
[----:B------:R-:W-:Y:S01]  /*b050*/  @!PT LDS RZ, [RZ] ;  /* 0x00000000fffff984 */ /* 0x000fe20000000800 */
[----:B------:R2:W-:Y:S01]  /*b060*/  @!P5 LDGSTS.E.BYPASS.LTC128B.128 [R234+0x8000], desc[UR26][R172.64] ;  /* 0x08000000aceadfae */ /* 0x0005e2000b901d5a */
[C-C-:B------:R-:W-:Y:S02]  /*b070*/  @!P4 IADD3.X R4, R165.reuse, UR25, R0.reuse, P1, P0 ;  /* 0x00000019a504cc10 */ /* 0x140fe40008fe0400 */
[C-C-:B------:R-:W-:Y:S01]  /*b080*/  @!P3 IADD3 R8, P1, P0, R200.reuse, UR28, R5.reuse ;  /* 0x0000001cc808bc10 */ /* 0x140fe2000f83e005 */
[----:B------:R1:W-:Y:S03]  /*b090*/  @P4 STS.128 [R234+0xa000], RZ ;  /* 0x00a000ffea004388 */ /* 0x0003e60000000c00 */
[----:B------:R-:W-:Y:S01]  /*b0a0*/  @!P3 IADD3.X R7, R165, UR25, R0, P1, P0 ;  /* 0x00000019a507bc10 */ /* 0x000fe20008fe0400 */
[----:B------:R-:W-:Y:S01]  /*b0b0*/  @!PT LDS RZ, [RZ] ;  /* 0x00000000fffff984 */ /* 0x000fe20000000800 */
[----:B------:R-:W-:Y:S01]  /*b0c0*/  @!PT LDS RZ, [RZ] ;  /* 0x00000000fffff984 */ /* 0x000fe20000000800 */
[----:B------:R-:W-:Y:S01]  /*b0d0*/  @!PT LDS RZ, [RZ] ;  /* 0x00000000fffff984 */ /* 0x000fe20000000800 */
[----:B------:R3:W-:Y:S01]  /*b0e0*/  @!P4 LDGSTS.E.BYPASS.LTC128B.128 [R234+0xa000], desc[UR26][R170.64+0x80] ;  /* 0x0a000080aaeacfae */ /* 0x0007e2000b901d5a */
[----:B------:R-:W-:-:S03]  /*b0f0*/  @!P2 IADD3 R5, P1, P0, R200, UR28, R5 ;  /* 0x0000001cc805ac10 */ /* 0x000fc6000f83e005 */
[----:B------:R1:W-:Y:S01]  /*b100*/  @P3 STS.128 [R234+0xc000], RZ ;  /* 0x00c000ffea003388 */ /* 0x0003e20000000c00 */
[----:B------:R-:W-:Y:S02]  /*b110*/  @!P2 IADD3.X R0, R165, UR25, R0, P1, P0 ;  /* 0x00000019a500ac10 */ /* 0x000fe40008fe0400 */
[C---:B------:R-:W-:Y:S01]  /*b120*/  @!P2 LEA R14, P0, R10.reuse, UR16, 0x1 ;  /* 0x000000100a0eac11 */ /* 0x040fe2000f8008ff */
[----:B------:R-:W-:Y:S01]  /*b130*/  @!PT LDS RZ, [RZ] ;  /* 0x00000000fffff984 */ /* 0x000fe20000000800 */
[----:B------:R-:W-:Y:S01]  /*b140*/  @!PT LDS RZ, [RZ] ;  /* 0x00000000fffff984 */ /* 0x000fe20000000800 */
[----:B------:R-:W-:Y:S01]  /*b150*/  @!PT LDS RZ, [RZ] ;  /* 0x00000000fffff984 */ /* 0x000fe20000000800 */
[----:B------:R1:W-:Y:S01]  /*b160*/  @!P3 LDGSTS.E.BYPASS.LTC128B.128 [R234+0xc000], desc[UR26][R16.64+0x100] ;  /* 0x0c00010010eabfae */ /* 0x0003e2000b901d5a */
[C---:B------:R-:W-:Y:S02]  /*b170*/  @!P4 LEA R22, P1, R9.reuse, UR16, 0x1 ;  /* 0x000000100916cc11 */ /* 0x040fe4000f8208ff */
[----:B------:R-:W-:Y:S01]  /*b180*/  @!P2 LEA.HI.X R15, R10, UR17, R6, 0x1, P0 ;  /* 0x000000110a0fac11 */ /* 0x000fe200080f0c06 */
[----:B------:R-:W-:Y:S01]  /*b190*/  IMAD.U32 R6, RZ, RZ, UR7 ;  /* 0x00000007ff067e24 */ /* 0x000fe2000f8e00ff */
[----:B------:R-:W-:Y:S01]  /*b1a0*/  @!P4 LEA.HI.X R23, R9, UR17, R4, 0x1, P1 ;  /* 0x000000110917cc11 */ /* 0x000fe200088f0c04 */
[----:B------:R-:W-:Y:S01]  /*b1b0*/  IMAD.U32 R4, RZ, RZ, UR4 ;  /* 0x00000004ff047e24 */ /* 0x000fe2000f8e00ff */
[----:B------:R-:W-:Y:S01]  /*b1c0*/  @!P3 LEA R12, P0, R8, UR16, 0x1 ;  /* 0x00000010080cbc11 */ /* 0x000fe2000f8008ff */
[----:B------:R1:W-:Y:S01]  /*b1d0*/  @P2 STS.128 [R234+0xe000], RZ ;  /* 0x00e000ffea002388 */ /* 0x0003e20000000c00 */
[----:B------:R-:W-:-:S02]  /*b1e0*/  @!P5 LEA R20, P1, R6, R245, 0x1 ;  /* 0x000000f50614d211 */ /* 0x000fc400078208ff */
[----:B------:R-:W-:Y:S01]  /*b1f0*/  @!P3 LEA.HI.X R13, R8, UR17, R7, 0x1, P0 ;  /* 0x00000011080dbc11 */ /* 0x000fe200080f0c07 */
[----:B------:R-:W-:Y:S01]  /*b200*/  @!PT LDS RZ, [RZ] ;  /* 0x00000000fffff984 */ /* 0x000fe20000000800 */
[----:B------:R-:W-:Y:S01]  /*b210*/  @!PT LDS RZ, [RZ] ;  /* 0x00000000fffff984 */ /* 0x000fe20000000800 */
[----:B------:R-:W-:Y:S01]  /*b220*/  @!PT LDS RZ, [RZ] ;  /* 0x00000000fffff984 */ /* 0x000fe20000000800 */
[----:B------:R1:W-:Y:S01]  /*b230*/  @!P2 LDGSTS.E.BYPASS.LTC128B.128 [R234+0xe000], desc[UR26][R14.64+0x180] ;  /* 0x0e0001800eeaafae */ /* 0x0003e2000b901d5a */
[C---:B------:R-:W-:Y:S02]  /*b240*/  @!P2 LEA R10, P0, R5.reuse, UR16, 0x1 ;  /* 0x00000010050aac11 */ /* 0x040fe4000f8008ff */
[----:B------:R-:W-:Y:S01]  /*b250*/  @!P5 LEA.HI.X R21, R6, R244, R4, 0x1, P1 ;  /* 0x000000f40615d211 */ /* 0x000fe200008f0c04 */
[----:B------:R1:W-:Y:S01]  /*b260*/  @P5 STS.128 [R234+0x8800], RZ ;  /* 0x008800ffea005388 */ /* 0x0003e20000000c00 */
[----:B------:R-:W-:Y:S02]  /*b270*/  @!P4 IADD3 R4, P1, R200, UR7, RZ ;  /* 0x00000007c804cc10 */ /* 0x000fe4000ff3e0ff */
[----:B------:R-:W-:Y:S02]  /*b280*/  @!P2 LEA.HI.X R11, R5, UR17, R0, 0x1, P0 ;  /* 0x00000011050bac11 */ /* 0x000fe400080f0c00 */
[----:B------:R-:W-:-:S02]  /*b290*/  @!P4 IADD3.X R0, R165, UR4, RZ, P1, !PT ;  /* 0x00000004a500cc10 */ /* 0x000fc40008ffe4ff */
[----:B------:R-:W-:Y:S02]  /*b2a0*/  @!P4 LEA R18, P1, R4, UR16, 0x1 ;  /* 0x000000100412cc11 */ /* 0x000fe4000f8208ff */
[----:B------:R-:W-:Y:S02]  /*b2b0*/  @!P3 IADD3 R6, P0, R200, UR7, RZ ;  /* 0x00000007c806bc10 */ /* 0x000fe4000ff1e0ff */
[----:B------:R-:W-:Y:S01]  /*b2c0*/  @!P4 LEA.HI.X R19, R4, UR17, R0, 0x1, P1 ;  /* 0x000000110413cc11 */ /* 0x000fe200088f0c00 */
[----:B------:R-:W-:Y:S01]  /*b2d0*/  IMAD.U32 R4, RZ, RZ, UR11 ;  /* 0x0000000bff047e24 */ /* 0x000fe2000f8e00ff */
[----:B------:R-:W-:Y:S01]  /*b2e0*/  @!P3 IADD3.X R5, R165, UR4, RZ, P0, !PT ;  /* 0x00000004a505bc10 */ /* 0x000fe200087fe4ff */
[----:B------:R-:W-:Y:S01]  /*b2f0*/  IMAD.U32 R0, RZ, RZ, UR9 ;  /* 0x00000009ff007e24 */ /* 0x000fe2000f8e00ff */
[----:B------:R-:W-:Y:S01]  /*b300*/  @!P3 LEA R8, P0, R6, UR16, 0x1 ;  /* 0x000000100608bc11 */ /* 0x000fe2000f8008ff */
[----:B------:R-:W-:Y:S01]  /*b310*/  UIADD3 UR9, UP0, UR28, UR7, URZ ;  /* 0x000000071c097290 */ /* 0x000fe2000ff1e03f */
[----:B------:R-:W-:-:S02]  /*b320*/  @!P5 LEA R168, P1, R4, R245, 0x1 ;  /* 0x000000f504a8d211 */ /* 0x000fc400078208ff */
[----:B------:R-:W-:Y:S02]  /*b330*/  @!P3 LEA.HI.X R9, R6, UR17, R5, 0x1, P0 ;  /* 0x000000110609bc11 */ /* 0x000fe400080f0c05 */
[----:B------:R-:W-:Y:S01]  /*b340*/  @!P2 IADD3 R6, P0, R200, UR7, RZ ;  /* 0x00000007c806ac10 */ /* 0x000fe2000ff1e0ff */
[----:B------:R-:W-:Y:S01]  /*b350*/  UIADD3.X UR7, UR25, UR4, URZ, UP0, !UPT ;  /* 0x0000000419077290 */ /* 0x000fe200087fe43f */
[----:B------:R-:W-:Y:S01]  /*b360*/  @!P5 LEA.HI.X R169, R4, R244, R0, 0x1, P1 ;  /* 0x000000f404a9d211 */ /* 0x000fe200008f0c00 */
[----:B------:R-:W-:Y:S01]  /*b370*/  IMAD.U32 R4, RZ, RZ, UR9 ;  /* 0x00000009ff047e24 */ /* 0x000fe2000f8e00ff */
[----:B------:R-:W-:Y:S02]  /*b380*/  @!P2 IADD3.X R5, R165, UR4, RZ, P0, !PT ;  /* 0x00000004a505ac10 */ /* 0x000fe400087fe4ff */
[----:B--2---:R-:W-:Y:S01]  /*b390*/  @!P2 LEA R172, P0, R6, UR16, 0x1 ;  /* 0x0000001006acac11 */ /* 0x004fe2000f8008ff */
[----:B------:R-:W-:Y:S01]  /*b3a0*/  IMAD.U32 R0, RZ, RZ, UR7 ;  /* 0x00000007ff007e24 */ /* 0x000fe2000f8e00ff */
[----:B------:R-:W-:Y:S01]  /*b3b0*/  @!P5 LEA R186, P1, R4, R245, 0x1 ;  /* 0x000000f504bad211 */ /* 0x000fe200078208ff */
[----:B------:R-:W-:Y:S01]  /*b3c0*/  @!PT LDS RZ, [RZ] ;  /* 0x00000000fffff984 */ /* 0x000fe20000000800 */
[----:B------:R-:W-:Y:S01]  /*b3d0*/  @!PT LDS RZ, [RZ] ;  /* 0x00000000fffff984 */ /* 0x000fe20000000800 */
[----:B------:R-:W-:Y:S01]  /*b3e0*/  @!PT LDS RZ, [RZ] ;  /* 0x00000000fffff984 */ /* 0x000fe20000000800 */
[----:B------:R1:W-:Y:S01]  /*b3f0*/  @!P5 LDGSTS.E.BYPASS.LTC128B.128 [R234+0x8800], desc[UR26][R168.64] ;  /* 0x08800000a8eadfae */ /* 0x0003e2000b901d5a */
[----:B------:R-:W-:-:S02]  /*b400*/  @!P2 LEA.HI.X R173, R6, UR17, R5, 0x1, P0 ;  /* 0x0000001106adac11 */ /* 0x000fc400080f0c05 */
[----:B------:R-:W-:Y:S01]  /*b410*/  @!P4 IADD3 R5, P0, R200, UR9, RZ ;  /* 0x00000009c805cc10 */ /* 0x000fe2000ff1e0ff */
[----:B------:R1:W-:Y:S01]  /*b420*/  @P4 STS.128 [R234+0xa800], RZ ;  /* 0x00a800ffea004388 */ /* 0x0003e20000000c00 */
[----:B------:R-:W-:Y:S02]  /*b430*/  @!P5 LEA.HI.X R187, R4, R244, R0, 0x1, P1 ;  /* 0x000000f404bbd211 */ /* 0x000fe400008f0c00 */
[----:B------:R-:W-:Y:S01]  /*b440*/  @!P4 IADD3.X R4, R165, UR7, RZ, P0, !PT ;  /* 0x00000007a504cc10 */ /* 0x000fe200087fe4ff */
[----:B------:R-:W-:Y:S01]  /*b450*/  @!PT LDS RZ, [RZ] ;  /* 0x00000000fffff984 */ /* 0x000fe20000000800 */
[----:B------:R-:W-:Y:S01]  /*b460*/  @!PT LDS RZ, [RZ] ;  /* 0x00000000fffff984 */ /* 0x000fe20000000800 */
[----:B------:R-:W-:Y:S01]  /*b470*/  @!PT LDS RZ, [RZ] ;  /* 0x00000000fffff984 */ /* 0x000fe20000000800 */
[----:B------:R1:W-:Y:S01]  /*b480*/  @!P4 LDGSTS.E.BYPASS.LTC128B.128 [R234+0xa800], desc[UR26][R22.64+0x80] ;  /* 0x0a80008016eacfae */ /* 0x0003e2000b901d5a */
[C---:B------:R-:W-:Y:S02]  /*b490*/  @!P4 LEA R6, P1, R5.reuse, UR16, 0x1 ;  /* 0x000000100506cc11 */ /* 0x040fe4000f8208ff */
[----:B------:R-:W-:Y:S01]  /*b4a0*/  @!P3 IADD3 R0, P0, R200, UR9, RZ ;  /* 0x00000009c800bc10 */ /* 0x000fe2000ff1e0ff */
[----:B------:R1:W-:Y:S01]  /*b4b0*/  @P3 STS.128 [R234+0xc800], RZ ;  /* 0x00c800ffea003388 */ /* 0x0003e20000000c00 */
[----:B------:R-:W-:-:S02]  /*b4c0*/  @!P4 LEA.HI.X R7, R5, UR17, R4, 0x1, P1 ;  /* 0x000000110507cc11 */ /* 0x000fc400088f0c04 */
[----:B------:R-:W-:Y:S01]  /*b4d0*/  @!P3 IADD3.X R4, R165, UR7, RZ, P0, !PT ;  /* 0x00000007a504bc10 */ /* 0x000fe200087fe4ff */
[----:B------:R-:W-:Y:S01]  /*b4e0*/  @!PT LDS RZ, [RZ] ;  /* 0x00000000fffff984 */ /* 0x000fe20000000800 */
[----:B------:R-:W-:Y:S01]  /*b4f0*/  @!PT LDS RZ, [RZ] ;  /* 0x00000000fffff984 */ /* 0x000fe20000000800 */
[----:B------:R-:W-:Y:S01]  /*b500*/  @!PT LDS RZ, [RZ] ;  /* 0x00000000fffff984 */ /* 0x000fe20000000800 */
[----:B------:R1:W-:Y:S01]  /*b510*/  @!P3 LDGSTS.E.BYPASS.LTC128B.128 [R234+0xc800], desc[UR26][R12.64+0x100] ;  /* 0x0c8001000ceabfae */ /* 0x0003e2000b901d5a */
[----:B---3--:R-:W-:-:S03]  /*b520*/  @!P3 LEA R170, P0, R0, UR16, 0x1 ;  /* 0x0000001000aabc11 */ /* 0x008fc6000f8008ff */
[----:B------:R1:W-:Y:S01]  /*b530*/  @P2 STS.128 [R234+0xe800], RZ ;  /* 0x00e800ffea002388 */ /* 0x0003e20000000c00 */
[----:B------:R-:W-:-:S03]  /*b540*/  @!P3 LEA.HI.X R171, R0, UR17, R4, 0x1, P0 ;  /* 0x0000001100abbc11 */ /* 0x000fc600080f0c04 */
        /* <DEDUP_REMOVED lines=41> */
[----:B------:R-:W-:-:S04]  /*b7e0*/  IADD3 R200, P0, R200, UR9, RZ ;  /* 0x00000009c8c87c10 */ /* 0x000fc8000ff1e0ff */
[----:B------:R-:W-:Y:S02]  /*b7f0*/  IADD3.X R165, R165, UR7, RZ, P0, !PT ;  /* 0x00000007a5a57c10 */ /* 0x000fe400087fe4ff */
[----:B------:R-:W-:-:S04]  /*b800*/  LEA R4, P0, R200, UR16, 0x1 ;  /* 0x00000010c8047c11 */ /* 0x000fc8000f8008ff */
[----:B------:R-:W-:-:S05]  /*b810*/  LEA.HI.X R5, R200, UR17, R165, 0x1, P0 ;  /* 0x00000011c8057c11 */ /* 0x000fca00080f0ca5 */
[----:B------:R-:W-:Y:S01]  /*b820*/  @!PT LDS RZ, [RZ] ;  /* 0x00000000fffff984 */ /* 0x000fe20000000800 */
[----:B------:R-:W-:Y:S01]  /*b830*/  @!PT LDS RZ, [RZ] ;  /* 0x00000000fffff984 */ /* 0x000fe20000000800 */
[----:B------:R-:W-:Y:S01]  /*b840*/  @!PT LDS RZ, [RZ] ;  /* 0x00000000fffff984 */ /* 0x000fe20000000800 */
[----:B------:R2:W-:Y:S04]  /*b850*/  LDGSTS.E.BYPASS.LTC128B.128 [R234+0xf800], desc[UR26][R4.64+0x180] ;  /* 0x0f80018004ea7fae */ /* 0x0005e8000b901d5a */
.L_x_2365:
[----:B------:R-:W-:Y:S05]  /*b860*/  BSYNC B0 ;  /* 0x0000000000007941 */ /* 0x000fea0003800000 */
.L_x_2364:
[----:B------:R-:W0:Y:S01]  /*b870*/  LDGDEPBAR ;  /* 0x00000000000079af */ /* 0x000e220000000000 */
[----:B--2---:R-:W-:Y:S02]  /*b880*/  IMAD.U32 R4, RZ, RZ, UR18 ;  /* 0x00000012ff047e24 */ /* 0x004fe4000f8e00ff */
[----:B------:R-:W-:-:S03]  /*b890*/  IMAD.U32 R0, RZ, RZ, UR8 ;  /* 0x00000008ff007e24 */ /* 0x000fc6000f8e00ff */
[----:B------:R-:W-:-:S04]  /*b8a0*/  LEA R245, P0, R4, R245, 0x1 ;  /* 0x000000f504f57211 */ /* 0x000fc800078008ff */
[----:B------:R-:W-:-:S09]  /*b8b0*/  LEA.HI.X R244, R4, R244, R0, 0x1, P0 ;  /* 0x000000f404f47211 */ /* 0x000fd200000f0c00 */
.L_x_2361:
[----:B-1----:R-:W-:Y:S01]  /*b8c0*/  FMNMX.FTZ R6, R164, R2, !PT ;  /* 0x00000002a4067209 */ /* 0x002fe20007810000 */
[----:B------:R-:W-:Y:S01]  /*b8d0*/  LDSM.16.MT88.4 R8, [R224+0x10000] ;  /* 0x01000000e008783b */ /* 0x000fe20000004200 */
[----:B------:R-:W-:Y:S02]  /*b8e0*/  FMNMX.FTZ R5, R3, R174, !PT ;  /* 0x000000ae03057209 */ /* 0x000fe40007810000 */
[----:B------:R-:W-:Y:S01]  /*b8f0*/  FMNMX.FTZ R6, R178, R6, !PT ;  /* 0x00000006b2067209 */ /* 0x000fe20007810000 */
[----:B------:R-:W-:Y:S01]  /*b900*/  LDSM.16.MT88.4 R16, [R222+0x10000] ;  /* 0x01000000de10783b */ /* 0x000fe20000004200 */
[----:B------:R-:W-:Y:S02]  /*b910*/  FMNMX.FTZ R5, R198, R5, !PT ;  /* 0x00000005c6057209 */ /* 0x000fe40007810000 */
[----:B------:R-:W-:Y:S01]  /*b920*/  FMNMX.FTZ R6, R242, R6, !PT ;  /* 0x00000006f2067209 */ /* 0x000fe20007810000 */
[----:B------:R-:W-:Y:S01]  /*b930*/  LDSM.16.MT88.4 R12, [R221+0x10000] ;  /* 0x01000000dd0c783b */ /* 0x000fe20000004200 */
[----:B------:R-:W-:-:S02]  /*b940*/  FMNMX.FTZ R5, R199, R5, !PT ;  /* 0x00000005c7057209 */ /* 0x000fc40007810000 */
[----:B------:R-:W-:Y:S01]  /*b950*/  FMNMX.FTZ R6, R201, R6, !PT ;  /* 0x00000006c9067209 */ /* 0x000fe20007810000 */
[----:B------:R-:W-:Y:S01]  /*b960*/  LDSM.16.MT88.4 R20, [R221+0x10800] ;  /* 0x01080000dd14783b */ /* 0x000fe20000004200 */
        /* <DEDUP_REMOVED lines=24> */
[----:B------:R-:W-:-:S03]  /*baf0*/  FMNMX.FTZ R5, R175, R5, !PT ;  /* 0x00000005af057209 */ /* 0x000fc60007810000 */
[----:B------:R-:W1:Y:S04]  /*bb00*/  SHFL.BFLY PT, R4, R6, 0x2, 0x1f ;  /* 0x0c401f0006047f89 */ /* 0x000e6800000e0000 */
[----:B------:R-:W2:Y:S01]  /*bb10*/  SHFL.BFLY PT, R0, R5, 0x2, 0x1f ;  /* 0x0c401f0005007f89 */ /* 0x000ea200000e0000 */
[----:B-1----:R-:W-:Y:S02]  /*bb20*/  FMNMX.FTZ R4, R6, R4, !PT ;  /* 0x0000000406047209 */ /* 0x002fe40007810000 */
[----:B--2---:R-:W-:-:S03]  /*bb30*/  FMNMX.FTZ R0, R5, R0, !PT ;  /* 0x0000000005007209 */ /* 0x004fc60007810000 */
[----:B------:R-:W1:Y:S04]  /*bb40*/  SHFL.BFLY PT, R173, R4, 0x1, 0x1f ;  /* 0x0c201f0004ad7f89 */ /* 0x000e6800000e0000 */
[----:B------:R-:W2:Y:S01]  /*bb50*/  SHFL.BFLY PT, R172, R0, 0x1, 0x1f ;  /* 0x0c201f0000ac7f89 */ /* 0x000ea200000e0000 */
[----:B-1----:R-:W-:-:S04]  /*bb60*/  FMNMX.FTZ R173, R4, R173, !PT ;  /* 0x000000ad04ad7209 */ /* 0x002fc80007810000 */
[C---:B------:R-:W-:Y:S01]  /*bb70*/  FSETP.NEU.FTZ.AND P1, PT, R173.reuse, -INF , PT ;  /* 0xff800000ad00780b */ /* 0x040fe20003f3d000 */
[C---:B------:R-:W-:Y:S01]  /*bb80*/  FMUL.FTZ R183, R173.reuse, UR20 ;  /* 0x00000014adb77c20 */ /* 0x040fe20008410000 */
[----:B--2---:R-:W-:Y:S02]  /*bb90*/  FMNMX.FTZ R172, R0, R172, !PT ;  /* 0x000000ac00ac7209 */ /* 0x004fe40007810000 */
[----:B------:R-:W-:Y:S02]  /*bba0*/  FSEL R4, R173, RZ, P1 ;  /* 0x000000ffad047208 */ /* 0x000fe40000800000 */
[----:B------:R-:W-:Y:S02]  /*bbb0*/  FSEL R183, R183, RZ, P1 ;  /* 0x000000ffb7b77208 */ /* 0x000fe40000800000 */
[----:B------:R-:W-:Y:S01]  /*bbc0*/  FSETP.NEU.FTZ.AND P0, PT, R172, -INF , PT ;  /* 0xff800000ac00780b */ /* 0x000fe20003f1d000 */
[----:B------:R-:W-:Y:S02]  /*bbd0*/  FADD.FTZ R4, R164, -R4 ;  /* 0x80000004a4047221 */ /* 0x000fe40000010000 */
[--C-:B------:R-:W-:Y:S01]  /*bbe0*/  FFMA.FTZ R170, R178, UR20, -R183.reuse ;  /* 0x00000014b2aa7c23 */ /* 0x100fe200080108b7 */
[C---:B------:R-:W-:Y:S01]  /*bbf0*/  FMUL.FTZ R178, R172.reuse, UR20 ;  /* 0x00000014acb27c20 */ /* 0x040fe20008410000 */
[----:B------:R-:W-:Y:S01]  /*bc00*/  FSEL R5, R172, RZ, P0 ;  /* 0x000000ffac057208 */ /* 0x000fe20000000000 */
[--C-:B------:R-:W-:Y:S01]  /*bc10*/  FFMA.FTZ R171, R2, UR20, -R183.reuse ;  /* 0x0000001402ab7c23 */ /* 0x100fe200080108b7 */
[--C-:B------:R-:W-:Y:S01]  /*bc20*/  FFMA.FTZ R169, R242, UR20, -R183.reuse ;  /* 0x00000014f2a97c23 */ /* 0x100fe200080108b7 */
[----:B------:R-:W-:Y:S01]  /*bc30*/  FFMA.FTZ R168, R201, UR20, -R183 ;  /* 0x00000014c9a87c23 */ /* 0x000fe200080108b7 */
[----:B------:R-:W-:Y:S01]  /*bc40*/  FSEL R178, R178, RZ, P0 ;  /* 0x000000ffb2b27208 */ /* 0x000fe20000000000 */
[----:B------:R-:W-:Y:S01]  /*bc50*/  FADD.FTZ R5, R3, -R5 ;  /* 0x8000000503057221 */ /* 0x000fe20000010000 */
[----:B------:R-:W-:Y:S01]  /*bc60*/  FMUL.FTZ R4, R4, UR20 ;  /* 0x0000001404047c20 */ /* 0x000fe20008410000 */
[----:B------:R-:W-:Y:S01]  /*bc70*/  MUFU.EX2 R171, R171 ;  /* 0x000000ab00ab7308 */ /* 0x000fe20000000800 */
[--C-:B------:R-:W-:Y:S01]  /*bc80*/  FFMA.FTZ R185, R29, UR20, -R183.reuse ;  /* 0x000000141db97c23 */ /* 0x100fe200080108b7 */
[--C-:B------:R-:W-:Y:S01]  /*bc90*/  FFMA.FTZ R165, R174, UR20, -R178.reuse ;  /* 0x00000014aea57c23 */ /* 0x100fe200080108b2 */
[--C-:B------:R-:W-:Y:S01]  /*bca0*/  FFMA.FTZ R2, R198, UR20, -R178.reuse ;  /* 0x00000014c6027c23 */ /* 0x100fe200080108b2 */
[--C-:B------:R-:W-:Y:S01]  /*bcb0*/  FFMA.FTZ R0, R199, UR20, -R178.reuse ;  /* 0x00000014c7007c23 */ /* 0x100fe200080108b2 */
[--C-:B------:R-:W-:Y:S01]  /*bcc0*/  FFMA.FTZ R164, R184, UR20, -R178.reuse ;  /* 0x00000014b8a47c23 */ /* 0x100fe200080108b2 */
[----:B------:R-:W-:Y:S01]  /*bcd0*/  FMUL.FTZ R3, R5, UR20 ;  /* 0x0000001405037c20 */ /* 0x000fe20008410000 */
        /* <DEDUP_REMOVED lines=16> */
[--C-:B------:R-:W-:Y:S01]  /*bde0*/  FFMA.FTZ R197, R35, UR20, -R178.reuse ;  /* 0x0000001423c57c23 */ /* 0x100fe200080108b2 */
[----:B------:R-:W1:Y:S01]  /*bdf0*/  MUFU.EX2 R168, R168 ;  /* 0x000000a800a87308 */ /* 0x000e620000000800 */
[--C-:B------:R-:W-:Y:S01]  /*be00*/  FFMA.FTZ R198, R34, UR20, -R178.reuse ;  /* 0x0000001422c67c23 */ /* 0x100fe200080108b2 */
[--C-:B------:R-:W-:Y:S01]  /*be10*/  FFMA.FTZ R199, R33, UR20, -R178.reuse ;  /* 0x0000001421c77c23 */ /* 0x100fe200080108b2 */
[--C-:B------:R-:W-:Y:S01]  /*be20*/  FFMA.FTZ R200, R32, UR20, -R183.reuse ;  /* 0x0000001420c87c23 */ /* 0x100fe200080108b7 */
[----:B------:R-:W-:Y:S01]  /*be30*/  FFMA.FTZ R182, R182, UR20, -R183 ;  /* 0x00000014b6b67c23 */ /* 0x000fe200080108b7 */
[----:B------:R-:W-:Y:S01]  /*be40*/  LDSM.16.MT88.4 R32, [R224+0x17000] ;  /* 0x01700000e020783b */ /* 0x000fe20000004200 */
[--C-:B------:R-:W-:Y:S01]  /*be50*/  FFMA.FTZ R179, R179, UR20, -R178.reuse ;  /* 0x00000014b3b37c23 */ /* 0x100fe200080108b2 */
[--C-:B------:R-:W-:Y:S01]  /*be60*/  FFMA.FTZ R177, R177, UR20, -R178.reuse ;  /* 0x00000014b1b17c23 */ /* 0x100fe200080108b2 */
[----:B------:R-:W-:Y:S01]  /*be70*/  MUFU.EX2 R165, R165 ;  /* 0x000000a500a57308 */ /* 0x000fe20000000800 */
[--C-:B------:R-:W-:Y:S01]  /*be80*/  FFMA.FTZ R176, R176, UR20, -R178.reuse ;  /* 0x00000014b0b07c23 */ /* 0x100fe200080108b2 */
[----:B------:R-:W-:-:S06]  /*be90*/  FFMA.FTZ R175, R175, UR20, -R178 ;  /* 0x00000014afaf7c23 */ /* 0x000fcc00080108b2 */
[----:B------:R-:W2:Y:S01]  /*bea0*/  MUFU.EX2 R2, R2 ;  /* 0x0000000200027308 */ /* 0x000ea20000000800 */
[----:B-1----:R-:W-:-:S07]  /*beb0*/  F2FP.BF16.F32.PACK_AB R6, R168, R169 ;  /* 0x000000a9a806723e */ /* 0x002fce00000010ff */
[----:B------:R-:W-:Y:S08]  /*bec0*/  MUFU.EX2 R0, R0 ;  /* 0x0000000000007308 */ /* 0x000ff00000000800 */
[----:B------:R-:W1:Y:S01]  /*bed0*/  MUFU.EX2 R164, R164 ;  /* 0x000000a400a47308 */ /* 0x000e620000000800 */
[----:B--2---:R-:W-:-:S07]  /*bee0*/  F2FP.BF16.F32.PACK_AB R5, R2, R165 ;  /* 0x000000a50205723e */ /* 0x004fce00000010ff */
[----:B------:R2:W3:Y:S08]  /*bef0*/  MUFU.EX2 R174, R4 ;  /* 0x0000000400ae7308 */ /* 0x0004f00000000800 */
[----:B------:R-:W4:Y:S01]  /*bf00*/  MUFU.EX2 R3, R3 ;  /* 0x0000000300037308 */ /* 0x000f220000000800 */
[----:B-1----:R-:W-:-:S07]  /*bf10*/  F2FP.BF16.F32.PACK_AB R7, R164, R0 ;  /* 0x00000000a407723e */ /* 0x002fce00000010ff */
[----:B------:R-:W1:Y:S01]  /*bf20*/  MUFU.EX2 R184, R184 ;  /* 0x000000b800b87308 */ /* 0x000e620000000800 */
[----:B--2---:R-:W-:Y:S01]  /*bf30*/  F2FP.BF16.F32.PACK_AB R4, R170, R171 ;  /* 0x000000abaa04723e */ /* 0x004fe200000010ff */
[-C--:B---3--:R-:W-:Y:S01]  /*bf40*/  FMUL.FTZ R160, R160, R174.reuse ;  /* 0x000000aea0a07220 */ /* 0x088fe20000410000 */
[-C--:B------:R-:W-:Y:S01]  /*bf50*/  FMUL.FTZ R161, R161, R174.reuse ;  /* 0x000000aea1a17220 */ /* 0x080fe20000410000 */
[-C--:B------:R-:W-:Y:S01]  /*bf60*/  FMUL.FTZ R156, R156, R174.reuse ;  /* 0x000000ae9c9c7220 */ /* 0x080fe20000410000 */
[-C--:B------:R-:W-:Y:S01]  /*bf70*/  FMUL.FTZ R157, R157, R174.reuse ;  /* 0x000000ae9d9d7220 */ /* 0x080fe20000410000 */
[-C--:B------:R-:W-:Y:S01]  /*bf80*/  FMUL.FTZ R152, R152, R174.reuse ;  /* 0x000000ae98987220 */ /* 0x080fe20000410000 */
[-C--:B------:R-:W-:Y:S01]  /*bf90*/  FMUL.FTZ R153, R153, R174.reuse ;  /* 0x000000ae99997220 */ /* 0x080fe20000410000 */
[-C--:B------:R-:W-:Y:S01]  /*bfa0*/  FMUL.FTZ R148, R148, R174.reuse ;  /* 0x000000ae94947220 */ /* 0x080fe20000410000 */
[-C--:B----4-:R-:W-:Y:S01]  /*bfb0*/  FMUL.FTZ R162, R162, R3.reuse ;  /* 0x00000003a2a27220 */ /* 0x090fe20000410000 */
[-C--:B------:R-:W-:Y:S01]  /*bfc0*/  FMUL.FTZ R163, R163, R3.reuse ;  /* 0x00000003a3a37220 */ /* 0x080fe20000410000 */
[-C--:B------:R-:W-:Y:S01]  /*bfd0*/  FMUL.FTZ R158, R158, R3.reuse ;  /* 0x000000039e9e7220 */ /* 0x080fe20000410000 */
[-C--:B------:R-:W-:Y:S01]  /*bfe0*/  FMUL.FTZ R159, R159, R3.reuse ;  /* 0x000000039f9f7220 */ /* 0x080fe20000410000 */
[-C--:B------:R-:W-:Y:S01]  /*bff0*/  FMUL.FTZ R149, R149, R174.reuse ;  /* 0x000000ae95957220 */ /* 0x080fe20000410000 */
[-C--:B------:R-:W-:Y:S01]  /*c000*/  FMUL.FTZ R154, R154, R3.reuse ;  /* 0x000000039a9a7220 */ /* 0x080fe20000410000 */
[-C--:B------:R-:W-:Y:S01]  /*c010*/  FMUL.FTZ R155, R155, R3.reuse ;  /* 0x000000039b9b7220 */ /* 0x080fe20000410000 */
[-C--:B------:R-:W-:Y:S01]  /*c020*/  FMUL.FTZ R150, R150, R3.reuse ;  /* 0x0000000396967220 */ /* 0x080fe20000410000 */
[C---:B------:R-:W-:Y:S01]  /*c030*/  HMMA.16816.F32.BF16 R160, R4.reuse, R8, R160 ;  /* 0x0000000804a0723c */ /* 0x040fe200000418a0 */
[-C--:B------:R-:W-:Y:S01]  /*c040*/  FMUL.FTZ R151, R151, R3.reuse ;  /* 0x0000000397977220 */ /* 0x080fe20000410000 */
[-C--:B------:R-:W-:Y:S01]  /*c050*/  FMUL.FTZ R144, R144, R174.reuse ;  /* 0x000000ae90907220 */ /* 0x080fe20000410000 */
[-C--:B------:R-:W-:Y:S01]  /*c060*/  FMUL.FTZ R145, R145, R174.reuse ;  /* 0x000000ae91917220 */ /* 0x080fe20000410000 */
[-C--:B------:R-:W-:Y:S01]  /*c070*/  FMUL.FTZ R140, R140, R174.reuse ;  /* 0x000000ae8c8c7220 */ /* 0x080fe20000410000 */
[-C--:B------:R-:W-:Y:S01]  /*c080*/  FMUL.FTZ R141, R141, R174.reuse ;  /* 0x000000ae8d8d7220 */ /* 0x080fe20000410000 */
[C---:B------:R-:W-:Y:S01]  /*c090*/  HMMA.16816.F32.BF16 R156, R4.reuse, R10, R156 ;  /* 0x0000000a049c723c */ /* 0x040fe2000004189c */
[----:B------:R-:W2:Y:S01]  /*c0a0*/  LDSM.16.MT88.4 R8, [R220+0x10000] ;  /* 0x01000000dc08783b */ /* 0x000ea20000004200 */
[-C--:B------:R-:W-:Y:S01]  /*c0b0*/  FMUL.FTZ R146, R146, R3.reuse ;  /* 0x0000000392927220 */ /* 0x080fe20000410000 */
        /* <DEDUP_REMOVED lines=18> */
[----:B------:R-:W3:Y:S01]  /*c1e0*/  LDSM.16.MT88.4 R16, [R224+0x12000] ;  /* 0x01200000e010783b */ /* 0x000ee20000004200 */
        /* <DEDUP_REMOVED lines=11> */
[----:B------:R-:W4:Y:S01]  /*c2a0*/  LDSM.16.MT88.4 R12, [R222+0x12000] ;  /* 0x01200000de0c783b */ /* 0x000f220000004200 */
[-C--:B------:R-:W-:Y:S01]  /*c2b0*/  FMUL.FTZ R50, R50, R3.reuse ;  /* 0x0000000332327220 */ /* 0x080fe20000410000 */
[-C--:B------:R-:W-:Y:S01]  /*c2c0*/  FMUL.FTZ R51, R51, R3.reuse ;  /* 0x0000000333337220 */ /* 0x080fe20000410000 */
[-C--:B------:R-:W-:Y:S01]  /*c2d0*/  FMUL.FTZ R52, R52, R174.reuse ;  /* 0x000000ae34347220 */ /* 0x080fe20000410000 */
[-C--:B------:R-:W-:Y:S01]  /*c2e0*/  FMUL.FTZ R53, R53, R174.reuse ;  /* 0x000000ae35357220 */ /* 0x080fe20000410000 */
[-C--:B------:R-:W-:Y:S01]  /*c2f0*/  FMUL.FTZ R56, R56, R174.reuse ;  /* 0x000000ae38387220 */ /* 0x080fe20000410000 */
[-C--:B------:R-:W-:Y:S01]  /*c300*/  FMUL.FTZ R57, R57, R174.reuse ;  /* 0x000000ae39397220 */ /* 0x080fe20000410000 */
[-C--:B------:R-:W-:Y:S01]  /*c310*/  FMUL.FTZ R54, R54, R3.reuse ;  /* 0x0000000336367220 */ /* 0x080fe20000410000 */
[C---:B--2---:R-:W-:Y:S01]  /*c320*/  HMMA.16816.F32.BF16 R136, R4.reuse, R8, R136 ;  /* 0x000000080488723c */ /* 0x044fe20000041888 */
        /* <DEDUP_REMOVED lines=19> */
[C---:B---3--:R-:W-:Y:S01]  /*c460*/  HMMA.16816.F32.BF16 R36, R4.reuse, R16, R36 ;  /* 0x000000100424723c */ /* 0x048fe20000041824 */
        /* <DEDUP_REMOVED lines=11> */
[C---:B----4-:R-:W-:Y:S01]  /*c520*/  HMMA.16816.F32.BF16 R44, R4.reuse, R12, R44 ;  /* 0x0000000c042c723c */ /* 0x050fe2000004182c */
        /* <DEDUP_REMOVED lines=30> */
[----:B------:R-:W-:Y:S01]  /*c710*/  MUFU.EX2 R185, R185 ;  /* 0x000000b900b97308 */ /* 0x000fe20000000800 */
[-C--:B------:R-:W-:Y:S01]  /*c720*/  FMUL.FTZ R108, R108, R174.reuse ;  /* 0x000000ae6c6c7220 */ /* 0x080fe20000410000 */
[-C--:B------:R-:W-:Y:S01]  /*c730*/  FMUL.FTZ R109, R109, R174.reuse ;  /* 0x000000ae6d6d7220 */ /* 0x080fe20000410000 */
[-C--:B------:R-:W-:Y:S01]  /*c740*/  FMUL.FTZ R110, R110, R3.reuse ;  /* 0x000000036e6e7220 */ /* 0x080fe20000410000 */
[C---:B---3--:R-:W-:Y:S01]  /*c750*/  HMMA.16816.F32.BF16 R60, R4.reuse, R16, R60 ;  /* 0x00000010043c723c */ /* 0x048fe2000004183c */
[-C--:B------:R-:W-:Y:S01]  /*c760*/  FMUL.FTZ R111, R111, R3.reuse ;  /* 0x000000036f6f7220 */ /* 0x080fe20000410000 */
[-C--:B------:R-:W-:Y:S01]  /*c770*/  FMUL.FTZ R112, R112, R174.reuse ;  /* 0x000000ae70707220 */ /* 0x080fe20000410000 */
[-C--:B------:R-:W-:Y:S01]  /*c780*/  FMUL.FTZ R113, R113, R174.reuse ;  /* 0x000000ae71717220 */ /* 0x080fe20000410000 */
[----:B------:R-:W-:Y:S01]  /*c790*/  MUFU.EX2 R186, R186 ;  /* 0x000000ba00ba7308 */ /* 0x000fe20000000800 */
        /* <DEDUP_REMOVED lines=8> */
[----:B------:R-:W-:Y:S01]  /*c820*/  MUFU.EX2 R188, R188 ;  /* 0x000000bc00bc7308 */ /* 0x000fe20000000800 */
[-C--:B------:R-:W-:Y:S01]  /*c830*/  FMUL.FTZ R119, R119, R3.reuse ;  /* 0x0000000377777220 */ /* 0x080fe20000410000 */
[-C--:B------:R-:W-:Y:S01]  /*c840*/  FMUL.FTZ R120, R120, R174.reuse ;  /* 0x000000ae78787220 */ /* 0x080fe20000410000 */
[-C--:B------:R-:W-:Y:S01]  /*c850*/  FMUL.FTZ R121, R121, R174.reuse ;  /* 0x000000ae79797220 */ /* 0x080fe20000410000 */
[-C--:B------:R-:W-:Y:S01]  /*c860*/  FMUL.FTZ R122, R122, R3.reuse ;  /* 0x000000037a7a7220 */ /* 0x080fe20000410000 */
[C---:B------:R-:W-:Y:S01]  /*c870*/  HMMA.16816.F32.BF16 R72, R4.reuse, R14, R72 ;  /* 0x0000000e0448723c */ /* 0x040fe20000041848 */
[----:B------:R-:W4:Y:S01]  /*c880*/  LDSM.16.MT88.4 R12, [R220+0x14000] ;  /* 0x01400000dc0c783b */ /* 0x000f220000004200 */
[-C--:B------:R-:W-:Y:S01]  /*c890*/  FMUL.FTZ R123, R123, R3.reuse ;  /* 0x000000037b7b7220 */ /* 0x080fe20000410000 */
[----:B------:R-:W5:Y:S01]  /*c8a0*/  MUFU.EX2 R187, R187 ;  /* 0x000000bb00bb7308 */ /* 0x000f620000000800 */
[-C--:B------:R-:W-:Y:S01]  /*c8b0*/  FMUL.FTZ R124, R124, R174.reuse ;  /* 0x000000ae7c7c7220 */ /* 0x080fe20000410000 */
[-C--:B------:R-:W-:Y:S01]  /*c8c0*/  FMUL.FTZ R125, R125, R174.reuse ;  /* 0x000000ae7d7d7220 */ /* 0x080fe20000410000 */
[-C--:B------:R-:W-:Y:S01]  /*c8d0*/  FMUL.FTZ R126, R126, R3.reuse ;  /* 0x000000037e7e7220 */ /* 0x080fe20000410000 */
[-C--:B------:R-:W-:Y:S01]  /*c8e0*/  FMUL.FTZ R127, R127, R3.reuse ;  /* 0x000000037f7f7220 */ /* 0x080fe20000410000 */
[-C--:B------:R-:W-:Y:S01]  /*c8f0*/  FMUL.FTZ R128, R128, R174.reuse ;  /* 0x000000ae80807220 */ /* 0x080fe20000410000 */
[C---:B--2---:R-:W-:Y:S01]  /*c900*/  HMMA.16816.F32.BF16 R76, R4.reuse, R8, R76 ;  /* 0x00000008044c723c */ /* 0x044fe2000004184c */
[-C--:B------:R-:W-:Y:S01]  /*c910*/  FMUL.FTZ R129, R129, R174.reuse ;  /* 0x000000ae81817220 */ /* 0x080fe20000410000 */
[----:B------:R-:W2:Y:S01]  /*c920*/  MUFU.EX2 R189, R189 ;  /* 0x000000bd00bd7308 */ /* 0x000ea20000000800 */
[-C--:B------:R-:W-:Y:S01]  /*c930*/  FMUL.FTZ R130, R130, R3.reuse ;  /* 0x0000000382827220 */ /* 0x080fe20000410000 */
[-C--:B------:R-:W-:Y:S01]  /*c940*/  FMUL.FTZ R131, R131, R3.reuse ;  /* 0x0000000383837220 */ /* 0x080fe20000410000 */
[----:B------:R-:W-:Y:S01]  /*c950*/  FFMA.FTZ R171, R247, R174, R171 ;  /* 0x000000aef7ab7223 */ /* 0x000fe200000100ab */
[----:B------:R-:W-:Y:S01]  /*c960*/  HMMA.16816.F32.BF16 R80, R4, R10, R80 ;  /* 0x0000000a0450723c */ /* 0x000fe20000041850 */
[----:B------:R-:W2:Y:S01]  /*c970*/  LDSM.16.MT88.4 R8, [R224+0x16000] ;  /* 0x01600000e008783b */ /* 0x000ea20000004200 */
[----:B------:R-:W-:Y:S01]  /*c980*/  FFMA.FTZ R3, R246, R3, R165 ;  /* 0x00000003f6037223 */ /* 0x000fe200000100a5 */
[----:B------:R-:W-:Y:S01]  /*c990*/  FADD.FTZ R171, R170, R171 ;  /* 0x000000abaaab7221 */ /* 0x000fe20000010000 */
[----:B------:R-:W-:Y:S02]  /*c9a0*/  MUFU.EX2 R190, R190 ;  /* 0x000000be00be7308 */ /* 0x000fe40000000800 */
[----:B------:R-:W-:Y:S01]  /*c9b0*/  FADD.FTZ R3, R2, R3 ;  /* 0x0000000302037221 */ /* 0x000fe20000010000 */
[----:B------:R-:W-:-:S03]  /*c9c0*/  FADD.FTZ R171, R169, R171 ;  /* 0x000000aba9ab7221 */ /* 0x000fc60000010000 */
[----:B------:R-:W-:Y:S01]  /*c9d0*/  FADD.FTZ R3, R0, R3 ;  /* 0x0000000300037221 */ /* 0x000fe20000010000 */
[----:B------:R-:W-:Y:S01]  /*c9e0*/  FADD.FTZ R171, R168, R171 ;  /* 0x000000aba8ab7221 */ /* 0x000fe20000010000 */
[----:B------:R-:W2:Y:S01]  /*c9f0*/  MUFU.EX2 R191, R191 ;  /* 0x000000bf00bf7308 */ /* 0x000ea20000000800 */
[C---:B---3--:R-:W-:Y:S01]  /*ca00*/  HMMA.16816.F32.BF16 R84, R4.reuse, R16, R84 ;  /* 0x000000100454723c */ /* 0x048fe20000041854 */
[----:B------:R-:W-:Y:S01]  /*ca10*/  FADD.FTZ R3, R164, R3 ;  /* 0x00000003a4037221 */ /* 0x000fe20000010000 */
[----:B-1----:R-:W-:Y:S01]  /*ca20*/  FADD.FTZ R171, R184, R171 ;  /* 0x000000abb8ab7221 */ /* 0x002fe20000010000 */
[----:B------:R-:W-:Y:S02]  /*ca30*/  MOV R164, R173 ;  /* 0x000000ad00a47202 */ /* 0x000fe40000000f00 */
[----:B-----5:R-:W-:Y:S01]  /*ca40*/  FADD.FTZ R3, R187, R3 ;  /* 0x00000003bb037221 */ /* 0x020fe20000010000 */
[C---:B------:R-:W-:Y:S01]  /*ca50*/  HMMA.16816.F32.BF16 R88, R4.reuse, R18, R88 ;  /* 0x000000120458723c */ /* 0x040fe20000041858 */
[----:B------:R-:W1:Y:S01]  /*ca60*/  LDSM.16.MT88.4 R16, [R222+0x16000] ;  /* 0x01600000de10783b */ /* 0x000e620000004200 */
[----:B------:R-:W3:Y:S04]  /*ca70*/  MUFU.EX2 R196, R196 ;  /* 0x000000c400c47308 */ /* 0x000ee80000000800 */
[C---:B----4-:R-:W-:Y:S04]  /*ca80*/  HMMA.16816.F32.BF16 R92, R4.reuse, R12, R92 ;  /* 0x0000000c045c723c */ /* 0x050fe8000004185c */
[----:B------:R-:W-:Y:S02]  /*ca90*/  MUFU.EX2 R194, R194 ;  /* 0x000000c200c27308 */ /* 0x000fe40000000800 */
[C---:B------:R-:W-:Y:S01]  /*caa0*/  HMMA.16816.F32.BF16 R96, R4.reuse, R14, R96 ;  /* 0x0000000e0460723c */ /* 0x040fe20000041860 */
[----:B------:R-:W4:Y:S05]  /*cab0*/  LDSM.16.MT88.4 R12, [R221+0x16000] ;  /* 0x01600000dd0c783b */ /* 0x000f2a0000004200 */
[----:B------:R-:W-:Y:S01]  /*cac0*/  MUFU.EX2 R193, R193 ;  /* 0x000000c100c17308 */ /* 0x000fe20000000800 */
[C---:B--2---:R-:W-:Y:S07]  /*cad0*/  HMMA.16816.F32.BF16 R100, R4.reuse, R8, R100 ;  /* 0x000000080464723c */ /* 0x044fee0000041864 */
[----:B------:R-:W-:Y:S01]  /*cae0*/  MUFU.EX2 R195, R195 ;  /* 0x000000c300c37308 */ /* 0x000fe20000000800 */
[C---:B------:R-:W-:Y:S01]  /*caf0*/  HMMA.16816.F32.BF16 R104, R4.reuse, R10, R104 ;  /* 0x0000000a0468723c */ /* 0x040fe20000041868 */
[----:B------:R-:W2:Y:S06]  /*cb00*/  LDSM.16.MT88.4 R8, [R220+0x16000] ;  /* 0x01600000dc08783b */ /* 0x000eac0000004200 */
[----:B------:R-:W5:Y:S01]  /*cb10*/  MUFU.EX2 R192, R192 ;  /* 0x000000c000c07308 */ /* 0x000f620000000800 */
[C---:B-1----:R-:W-:Y:S07]  /*cb20*/  HMMA.16816.F32.BF16 R108, R4.reuse, R16, R108 ;  /* 0x00000010046c723c */ /* 0x042fee000004186c */
[----:B------:R-:W1:Y:S01]  /*cb30*/  MUFU.EX2 R197, R197 ;  /* 0x000000c500c57308 */ /* 0x000e620000000800 */
[C---:B------:R-:W-:Y:S01]  /*cb40*/  HMMA.16816.F32.BF16 R112, R4.reuse, R18, R112 ;  /* 0x000000120470723c */ /* 0x040fe20000041870 */
[----:B------:R-:W1:Y:S06]  /*cb50*/  LDSM.16.MT88.4 R16, [R220+0x10800] ;  /* 0x01080000dc10783b */ /* 0x000e6c0000004200 */
[----:B------:R-:W-:Y:S01]  /*cb60*/  MUFU.EX2 R198, R198 ;  /* 0x000000c600c67308 */ /* 0x000fe20000000800 */
[C---:B----4-:R-:W-:Y:S07]  /*cb70*/  HMMA.16816.F32.BF16 R116, R4.reuse, R12, R116 ;  /* 0x0000000c0474723c */ /* 0x050fee0000041874 */
[----:B------:R-:W4:Y:S01]  /*cb80*/  MUFU.EX2 R199, R199 ;  /* 0x000000c700c77308 */ /* 0x000f220000000800 */
[C---:B------:R-:W-:Y:S01]  /*cb90*/  HMMA.16816.F32.BF16 R120, R4.reuse, R14, R120 ;  /* 0x0000000e0478723c */ /* 0x040fe20000041878 */
[----:B------:R-:W-:Y:S06]  /*cba0*/  LDSM.16.MT88.4 R12, [R224+0x12800] ;  /* 0x01280000e00c783b */ /* 0x000fec0000004200 */
[----:B------:R-:W4:Y:S01]  /*cbb0*/  MUFU.EX2 R200, R200 ;  /* 0x000000c800c87308 */ /* 0x000f220000000800 */
[C---:B--2---:R-:W-:Y:S06]  /*cbc0*/  HMMA.16816.F32.BF16 R124, R4.reuse, R8, R124 ;  /* 0x00000008047c723c */ /* 0x044fec000004187c */
[----:B------:R-:W-:Y:S01]  /*cbd0*/  HMMA.16816.F32.BF16 R128, R4, R10, R128 ;  /* 0x0000000a0480723c */ /* 0x000fe20000041880 */
[----:B------:R-:W2:Y:S01]  /*cbe0*/  LDSM.16.MT88.4 R8, [R222+0x12800] ;  /* 0x01280000de08783b */ /* 0x000ea20000004200 */
[----:B------:R-:W-:Y:S05]  /*cbf0*/  MUFU.EX2 R182, R182 ;  /* 0x000000b600b67308 */ /* 0x000fea0000000800 */
[C---:B------:R-:W-:Y:S01]  /*cc00*/  F2FP.BF16.F32.PACK_AB R4, R185.reuse, R184 ;  /* 0x000000b8b904723e */ /* 0x040fe200000010ff */
[----:B------:R-:W-:Y:S01]  /*cc10*/  FADD.FTZ R185, R185, R171 ;  /* 0x000000abb9b97221 */ /* 0x000fe20000010000 */
[C---:B------:R-:W-:Y:S01]  /*cc20*/  F2FP.BF16.F32.PACK_AB R5, R189.reuse, R187 ;  /* 0x000000bbbd05723e */ /* 0x040fe200000010ff */
[----:B------:R-:W4:Y:S01]  /*cc30*/  MUFU.EX2 R179, R179 ;  /* 0x000000b300b37308 */ /* 0x000f220000000800 */
[----:B------:R-:W-:Y:S01]  /*cc40*/  F2FP.BF16.F32.PACK_AB R6, R188, R186 ;  /* 0x000000babc06723e */ /* 0x000fe200000010ff */
[----:B------:R-:W-:Y:S01]  /*cc50*/  FADD.FTZ R189, R189, R3 ;  /* 0x00000003bdbd7221 */ /* 0x000fe20000010000 */
[----:B------:R-:W-:Y:S01]  /*cc60*/  F2FP.BF16.F32.PACK_AB R7, R191, R190 ;  /* 0x000000bebf07723e */ /* 0x000fe200000010ff */
[----:B------:R-:W-:Y:S01]  /*cc70*/  FADD.FTZ R185, R186, R185 ;  /* 0x000000b9bab97221 */ /* 0x000fe20000010000 */
[----:B------:R-:W-:Y:S01]  /*cc80*/  MOV R3, R172 ;  /* 0x000000ac00037202 */ /* 0x000fe20000000f00 */
[----:B------:R-:W-:-:S02]  /*cc90*/  FADD.FTZ R189, R190, R189 ;  /* 0x000000bdbebd7221 */ /* 0x000fc40000010000 */
[----:B------:R-:W4:Y:S01]  /*cca0*/  MUFU.EX2 R177, R177 ;  /* 0x000000b100b17308 */ /* 0x000f220000000800 */
[----:B------:R-:W-:Y:S01]  /*ccb0*/  FADD.FTZ R188, R188, R185 ;  /* 0x000000b9bcbc7221 */ /* 0x000fe20000010000 */
[C---:B------:R-:W-:Y:S01]  /*ccc0*/  HMMA.16816.F32.BF16 R144, R4.reuse, R20, R144 ;  /* 0x000000140490723c */ /* 0x040fe20000041890 */
[----:B------:R-:W-:Y:S02]  /*ccd0*/  FADD.FTZ R191, R191, R189 ;  /* 0x000000bdbfbf7221 */ /* 0x000fe40000010000 */
[----:B---3--:R-:W-:Y:S02]  /*cce0*/  FADD.FTZ R188, R196, R188 ;  /* 0x000000bcc4bc7221 */ /* 0x008fe40000010000 */
[----:B-----5:R-:W-:Y:S01]  /*ccf0*/  FADD.FTZ R191, R192, R191 ;  /* 0x000000bfc0bf7221 */ /* 0x020fe20000010000 */
[C---:B------:R-:W-:Y:S01]  /*cd00*/  HMMA.16816.F32.BF16 R140, R4.reuse, R22, R140 ;  /* 0x00000016048c723c */ /* 0x040fe2000004188c */
[----:B------:R-:W3:Y:S01]  /*cd10*/  LDSM.16.MT88.4 R20, [R220+0x12800] ;  /* 0x01280000dc14783b */ /* 0x000ee20000004200 */
[----:B------:R-:W5:Y:S04]  /*cd20*/  MUFU.EX2 R176, R176 ;  /* 0x000000b000b07308 */ /* 0x000f680000000800 */
[C---:B-1----:R-:W-:Y:S04]  /*cd30*/  HMMA.16816.F32.BF16 R136, R4.reuse, R16, R136 ;  /* 0x000000100488723c */ /* 0x042fe80000041888 */
[----:B------:R-:W1:Y:S02]  /*cd40*/  MUFU.EX2 R175, R175 ;  /* 0x000000af00af7308 */ /* 0x000e640000000800 */
[C---:B------:R-:W-:Y:S01]  /*cd50*/  HMMA.16816.F32.BF16 R132, R4.reuse, R18, R132 ;  /* 0x000000120484723c */ /* 0x040fe20000041884 */
[----:B------:R-:W-:Y:S05]  /*cd60*/  LDSM.16.MT88.4 R16, [R222+0x14800] ;  /* 0x01480000de10783b */ /* 0x000fea0000004200 */
[C---:B--2---:R-:W-:Y:S06]  /*cd70*/  HMMA.16816.F32.BF16 R44, R4.reuse, R8, R44 ;  /* 0x00000008042c723c */ /* 0x044fec000004182c */
[C---:B------:R-:W-:Y:S01]  /*cd80*/  HMMA.16816.F32.BF16 R48, R4.reuse, R10, R48 ;  /* 0x0000000a0430723c */ /* 0x040fe20000041830 */
[----:B------:R-:W2:Y:S05]  /*cd90*/  LDSM.16.MT88.4 R8, [R220+0x14800] ;  /* 0x01480000dc08783b */ /* 0x000eaa0000004200 */
[C---:B------:R-:W-:Y:S06]  /*cda0*/  HMMA.16816.F32.BF16 R36, R4.reuse, R12, R36 ;  /* 0x0000000c0424723c */ /* 0x040fec0000041824 */
[C---:B------:R-:W-:Y:S01]  /*cdb0*/  HMMA.16816.F32.BF16 R40, R4.reuse, R14, R40 ;  /* 0x0000000e0428723c */ /* 0x040fe20000041828 */
[----:B------:R-:W4:Y:S05]  /*cdc0*/  LDSM.16.MT88.4 R12, [R221+0x14800] ;  /* 0x01480000dd0c783b */ /* 0x000f2a0000004200 */
[C---:B---3--:R-:W-:Y:S06]  /*cdd0*/  HMMA.16816.F32.BF16 R60, R4.reuse, R20, R60 ;  /* 0x00000014043c723c */ /* 0x048fec000004183c */
[C---:B------:R-:W-:Y:S01]  /*cde0*/  HMMA.16816.F32.BF16 R64, R4.reuse, R22, R64 ;  /* 0x000000160440723c */ /* 0x040fe20000041840 */
[----:B------:R-:W3:Y:S05]  /*cdf0*/  LDSM.16.MT88.4 R20, [R224+0x16800] ;  /* 0x01680000e014783b */ /* 0x000eea0000004200 */
        /* <DEDUP_REMOVED lines=11> */
[----:B------:R-:W4:Y:S05]  /*ceb0*/  LDSM.16.MT88.4 R12, [R221+0x16800] ;  /* 0x01680000dd0c783b */ /* 0x000f2a0000004200 */
[C---:B---3--:R-:W-:Y:S06]  /*cec0*/  HMMA.16816.F32.BF16 R100, R4.reuse, R20, R100 ;  /* 0x000000140464723c */ /* 0x048fec0000041864 */
[C---:B------:R-:W-:Y:S01]  /*ced0*/  HMMA.16816.F32.BF16 R104, R4.reuse, R22, R104 ;  /* 0x000000160468723c */ /* 0x040fe20000041868 */
[----:B------:R-:W3:Y:S05]  /*cee0*/  LDSM.16.MT88.4 R20, [R224+0x11000] ;  /* 0x01100000e014783b */ /* 0x000eea0000004200 */
[C---:B------:R-:W-:Y:S06]  /*cef0*/  HMMA.16816.F32.BF16 R152, R4.reuse, R24, R152 ;  /* 0x000000180498723c */ /* 0x040fec0000041898 */
[C---:B------:R-:W-:Y:S01]  /*cf00*/  HMMA.16816.F32.BF16 R148, R4.reuse, R26, R148 ;  /* 0x0000001a0494723c */ /* 0x040fe20000041894 */
[----:B------:R-:W3:Y:S05]  /*cf10*/  LDSM.16.MT88.4 R24, [R221+0x12800] ;  /* 0x01280000dd18783b */ /* 0x000eea0000004200 */
[C---:B--2---:R-:W-:Y:S06]  /*cf20*/  HMMA.16816.F32.BF16 R124, R4.reuse, R8, R124 ;  /* 0x00000008047c723c */ /* 0x044fec000004187c */
[----:B------:R-:W-:Y:S01]  /*cf30*/  HMMA.16816.F32.BF16 R128, R4, R10, R128 ;  /* 0x0000000a0480723c */ /* 0x000fe20000041880 */
[C---:B------:R-:W-:Y:S01]  /*cf40*/  F2FP.BF16.F32.PACK_AB R8, R194.reuse, R196 ;  /* 0x000000c4c208723e */ /* 0x040fe200000010ff */
[----:B------:R-:W-:Y:S01]  /*cf50*/  FADD.FTZ R194, R194, R188 ;  /* 0x000000bcc2c27221 */ /* 0x000fe20000010000 */
[C---:B------:R-:W-:Y:S01]  /*cf60*/  F2FP.BF16.F32.PACK_AB R9, R197.reuse, R192 ;  /* 0x000000c0c509723e */ /* 0x040fe200000010ff */
[----:B------:R-:W-:-:S02]  /*cf70*/  FADD.FTZ R197, R197, R191 ;  /* 0x000000bfc5c57221 */ /* 0x000fc40000010000 */
[C---:B------:R-:W-:Y:S01]  /*cf80*/  HMMA.16816.F32.BF16 R68, R4.reuse, R28, R68 ;  /* 0x0000001c0444723c */ /* 0x040fe20000041844 */
[----:B------:R-:W-:Y:S01]  /*cf90*/  F2FP.BF16.F32.PACK_AB R10, R195, R193 ;  /* 0x000000c1c30a723e */ /* 0x000fe200000010ff */
[----:B------:R-:W-:Y:S01]  /*cfa0*/  FADD.FTZ R194, R193, R194 ;  /* 0x000000c2c1c27221 */ /* 0x000fe20000010000 */
[----:B------:R-:W-:Y:S01]  /*cfb0*/  F2FP.BF16.F32.PACK_AB R11, R199, R198 ;  /* 0x000000c6c70b723e */ /* 0x000fe200000010ff */
[----:B------:R-:W-:Y:S02]  /*cfc0*/  FADD.FTZ R197, R198, R197 ;  /* 0x000000c5c6c57221 */ /* 0x000fe40000010000 */
[----:B------:R-:W-:Y:S01]  /*cfd0*/  HMMA.16816.F32.BF16 R72, R4, R30, R72 ;  /* 0x0000001e0448723c */ /* 0x000fe20000041848 */
[----:B------:R-:W2:Y:S01]  /*cfe0*/  LDSM.16.MT88.4 R28, [R222+0x11000] ;  /* 0x01100000de1c783b */ /* 0x000ea20000004200 */
[----:B------:R-:W-:Y:S01]  /*cff0*/  FADD.FTZ R195, R195, R194 ;  /* 0x000000c2c3c37221 */ /* 0x000fe20000010000 */
[----:B------:R-:W-:-:S03]  /*d000*/  FADD.FTZ R199, R199, R197 ;  /* 0x000000c5c7c77221 */ /* 0x000fc60000010000 */
[----:B-----5:R-:W-:Y:S01]  /*d010*/  HMMA.16816.F32.BF16 R108, R4, R16, R108 ;  /* 0x00000010046c723c */ /* 0x020fe2000004186c */
[----:B------:R-:W-:Y:S01]  /*d020*/  FADD.FTZ R195, R200, R195 ;  /* 0x000000c3c8c37221 */ /* 0x000fe20000010000 */
[----:B------:R-:W-:-:S03]  /*d030*/  FADD.FTZ R199, R179, R199 ;  /* 0x000000c7b3c77221 */ /* 0x000fc60000010000 */
[----:B------:R-:W-:Y:S01]  /*d040*/  FADD.FTZ R195, R182, R195 ;  /* 0x000000c3b6c37221 */ /* 0x000fe20000010000 */
[----:B------:R-:W-:Y:S01]  /*d050*/  HMMA.16816.F32.BF16 R112, R4, R18, R112 ;  /* 0x000000120470723c */ /* 0x000fe20000041870 */
[----:B------:R-:W5:Y:S01]  /*d060*/  LDSM.16.MT88.4 R16, [R221+0x11000] ;  /* 0x01100000dd10783b */ /* 0x000f620000004200 */
[----:B------:R-:W-:-:S04]  /*d070*/  FADD.FTZ R199, R177, R199 ;  /* 0x000000c7b1c77221 */ /* 0x000fc80000010000 */
[----:B----4-:R-:W-:Y:S01]  /*d080*/  HMMA.16816.F32.BF16 R116, R4, R12, R116 ;  /* 0x0000000c0474723c */ /* 0x010fe20000041874 */
[----:B------:R-:W-:-:S04]  /*d090*/  FADD.FTZ R199, R176, R199 ;  /* 0x000000c7b0c77221 */ /* 0x000fc80000010000 */
[----:B-1----:R-:W-:Y:S01]  /*d0a0*/  FADD.FTZ R246, R175, R199 ;  /* 0x000000c7aff67221 */ /* 0x002fe20000010000 */
[----:B------:R-:W-:Y:S01]  /*d0b0*/  HMMA.16816.F32.BF16 R120, R4, R14, R120 ;  /* 0x0000000e0478723c */ /* 0x000fe20000041878 */
[----:B------:R-:W1:Y:S05]  /*d0c0*/  LDSM.16.MT88.4 R12, [R220+0x11000] ;  /* 0x01100000dc0c783b */ /* 0x000e6a0000004200 */
[C---:B---3--:R-:W-:Y:S06]  /*d0d0*/  HMMA.16816.F32.BF16 R160, R8.reuse, R20, R160 ;  /* 0x0000001408a0723c */ /* 0x048fec00000418a0 */
[----:B------:R-:W-:Y:S01]  /*d0e0*/  HMMA.16816.F32.BF16 R156, R8, R22, R156 ;  /* 0x00000016089c723c */ /* 0x000fe2000004189c */
[----:B------:R-:W3:Y:S05]  /*d0f0*/  LDSM.16.MT88.4 R20, [R222+0x13000] ;  /* 0x01300000de14783b */ /* 0x000eea0000004200 */
[C---:B------:R-:W-:Y:S06]  /*d100*/  HMMA.16816.F32.BF16 R52, R4.reuse, R24, R52 ;  /* 0x000000180434723c */ /* 0x040fec0000041834 */
[----:B------:R-:W-:Y:S01]  /*d110*/  HMMA.16816.F32.BF16 R56, R4, R26, R56 ;  /* 0x0000001a0438723c */ /* 0x000fe20000041838 */
[----:B------:R-:W4:Y:S04]  /*d120*/  LDSM.16.MT88.4 R4, [R222+0x15000] ;  /* 0x01500000de04783b */ /* 0x000f280000004200 */
[----:B------:R-:W4:Y:S01]  /*d130*/  LDSM.16.MT88.4 R24, [R224+0x13000] ;  /* 0x01300000e018783b */ /* 0x000f220000004200 */
[C---:B--2---:R-:W-:Y:S06]  /*d140*/  HMMA.16816.F32.BF16 R152, R8.reuse, R28, R152 ;  /* 0x0000001c0898723c */ /* 0x044fec0000041898 */
        /* <DEDUP_REMOVED lines=8> */
[C---:B---3--:R-:W-:Y:S06]  /*d1d0*/  HMMA.16816.F32.BF16 R44, R8.reuse, R20, R44 ;  /* 0x00000014082c723c */ /* 0x048fec000004182c */
[C---:B------:R-:W-:Y:S01]  /*d1e0*/  HMMA.16816.F32.BF16 R48, R8.reuse, R22, R48 ;  /* 0x000000160830723c */ /* 0x040fe20000041830 */
[----:B------:R-:W3:Y:S05]  /*d1f0*/  LDSM.16.MT88.4 R20, [R221+0x15000] ;  /* 0x01500000dd14783b */ /* 0x000eea0000004200 */
[C---:B----4-:R-:W-:Y:S06]  /*d200*/  HMMA.16816.F32.BF16 R76, R8.reuse, R4, R76 ;  /* 0x00000004084c723c */ /* 0x050fec000004184c */
[----:B------:R-:W-:Y:S01]  /*d210*/  HMMA.16816.F32.BF16 R80, R8, R6, R80 ;  /* 0x000000060850723c */ /* 0x000fe20000041850 */
[--C-:B------:R-:W-:Y:S01]  /*d220*/  FFMA.FTZ R4, R181, UR20, -R183.reuse ;  /* 0x00000014b5047c23 */ /* 0x100fe200080108b7 */
[----:B------:R-:W-:-:S03]  /*d230*/  FFMA.FTZ R181, R180, UR20, -R183 ;  /* 0x00000014b4b57c23 */ /* 0x000fc600080108b7 */
[----:B------:R4:W5:Y:S01]  /*d240*/  MUFU.EX2 R180, R4 ;  /* 0x0000000400b47308 */ /* 0x0009620000000800 */
[C---:B------:R-:W-:Y:S06]  /*d250*/  HMMA.16816.F32.BF16 R36, R8.reuse, R24, R36 ;  /* 0x000000180824723c */ /* 0x040fec0000041824 */
[C---:B------:R-:W-:Y:S01]  /*d260*/  HMMA.16816.F32.BF16 R40, R8.reuse, R26, R40 ;  /* 0x0000001a0828723c */ /* 0x040fe20000041828 */
[----:B------:R-:W-:Y:S01]  /*d270*/  LDSM.16.MT88.4 R24, [R220+0x15000] ;  /* 0x01500000dc18783b */ /* 0x000fe20000004200 */
[----:B------:R-:W1:Y:S04]  /*d280*/  MUFU.EX2 R181, R181 ;  /* 0x000000b500b57308 */ /* 0x000e680000000800 */
[----:B--2---:R-:W-:Y:S01]  /*d290*/  HMMA.16816.F32.BF16 R52, R8, R28, R52 ;  /* 0x0000001c0834723c */ /* 0x004fe20000041834 */
[----:B----4-:R-:W2:Y:S01]  /*d2a0*/  LDSM.16.MT88.4 R4, [R221+0x17000] ;  /* 0x01700000dd04783b */ /* 0x010ea20000004200 */
[----:B-----5:R-:W-:-:S04]  /*d2b0*/  FADD.FTZ R195, R180, R195 ;  /* 0x000000c3b4c37221 */ /* 0x020fc80000010000 */
[C---:B------:R-:W-:Y:S01]  /*d2c0*/  HMMA.16816.F32.BF16 R56, R8.reuse, R30, R56 ;  /* 0x0000001e0838723c */ /* 0x040fe20000041838 */
[----:B------:R-:W4:Y:S05]  /*d2d0*/  LDSM.16.MT88.4 R28, [R222+0x17000] ;  /* 0x01700000de1c783b */ /* 0x000f2a0000004200 */
[----:B------:R-:W-:Y:S01]  /*d2e0*/  HMMA.16816.F32.BF16 R60, R8, R16, R60 ;  /* 0x00000010083c723c */ /* 0x000fe2000004183c */
[----:B-1----:R-:W-:-:S05]  /*d2f0*/  FADD.FTZ R247, R181, R195 ;  /* 0x000000c3b5f77221 */ /* 0x002fca0000010000 */
[C---:B------:R-:W-:Y:S01]  /*d300*/  HMMA.16816.F32.BF16 R64, R8.reuse, R18, R64 ;  /* 0x000000120840723c */ /* 0x040fe20000041840 */
[----:B------:R-:W1:Y:S05]  /*d310*/  LDSM.16.MT88.4 R16, [R220+0x17000] ;  /* 0x01700000dc10783b */ /* 0x000e6a0000004200 */
[C---:B------:R-:W-:Y:S06]  /*d320*/  HMMA.16816.F32.BF16 R68, R8.reuse, R12, R68 ;  /* 0x0000000c0844723c */ /* 0x040fec0000041844 */
[C---:B------:R-:W-:Y:S01]  /*d330*/  HMMA.16816.F32.BF16 R72, R8.reuse, R14, R72 ;  /* 0x0000000e0848723c */ /* 0x040fe20000041848 */
[----:B------:R-:W5:Y:S05]  /*d340*/  LDSM.16.MT88.4 R12, [R224+0x11800] ;  /* 0x01180000e00c783b */ /* 0x000f6a0000004200 */
[C---:B---3--:R-:W-:Y:S06]  /*d350*/  HMMA.16816.F32.BF16 R84, R8.reuse, R20, R84 ;  /* 0x000000140854723c */ /* 0x048fec0000041854 */
[C---:B------:R-:W-:Y:S01]  /*d360*/  HMMA.16816.F32.BF16 R88, R8.reuse, R22, R88 ;  /* 0x000000160858723c */ /* 0x040fe20000041858 */
[----:B------:R-:W3:Y:S05]  /*d370*/  LDSM.16.MT88.4 R20, [R222+0x11800] ;  /* 0x01180000de14783b */ /* 0x000eea0000004200 */
[C---:B--2---:R-:W-:Y:S06]  /*d380*/  HMMA.16816.F32.BF16 R116, R8.reuse, R4, R116 ;  /* 0x000000040874723c */ /* 0x044fec0000041874 */
[----:B------:R-:W-:Y:S01]  /*d390*/  HMMA.16816.F32.BF16 R120, R8, R6, R120 ;  /* 0x000000060878723c */ /* 0x000fe20000041878 */
[----:B------:R-:W-:-:S02]  /*d3a0*/  F2FP.BF16.F32.PACK_AB R4, R182, R200 ;  /* 0x000000c8b604723e */ /* 0x000fc400000010ff */
[----:B------:R-:W-:-:S03]  /*d3b0*/  F2FP.BF16.F32.PACK_AB R5, R177, R179 ;  /* 0x000000b3b105723e */ /* 0x000fc600000010ff */
[----:B------:R-:W-:Y:S01]  /*d3c0*/  HMMA.16816.F32.BF16 R92, R8, R24, R92 ;  /* 0x00000018085c723c */ /* 0x000fe2000004185c */
[----:B------:R-:W-:Y:S02]  /*d3d0*/  F2FP.BF16.F32.PACK_AB R6, R181, R180 ;  /* 0x000000b4b506723e */ /* 0x000fe400000010ff */
[----:B------:R-:W-:-:S03]  /*d3e0*/  F2FP.BF16.F32.PACK_AB R7, R175, R176 ;  /* 0x000000b0af07723e */ /* 0x000fc600000010ff */
[C---:B------:R-:W-:Y:S01]  /*d3f0*/  HMMA.16816.F32.BF16 R96, R8.reuse, R26, R96 ;  /* 0x0000001a0860723c */ /* 0x040fe20000041860 */
[----:B------:R-:W2:Y:S05]  /*d400*/  LDSM.16.MT88.4 R24, [R221+0x11800] ;  /* 0x01180000dd18783b */ /* 0x000eaa0000004200 */
[C---:B------:R-:W-:Y:S06]  /*d410*/  HMMA.16816.F32.BF16 R100, R8.reuse, R32, R100 ;  /* 0x000000200864723c */ /* 0x040fec0000041864 */
[C---:B------:R-:W-:Y:S01]  /*d420*/  HMMA.16816.F32.BF16 R104, R8.reuse, R34, R104 ;  /* 0x000000220868723c */ /* 0x040fe20000041868 */
[----:B------:R-:W-:Y:S05]  /*d430*/  LDSM.16.MT88.4 R32, [R224+0x13800] ;  /* 0x01380000e020783b */ /* 0x000fea0000004200 */
[C---:B----4-:R-:W-:Y:S06]  /*d440*/  HMMA.16816.F32.BF16 R108, R8.reuse, R28, R108 ;  /* 0x0000001c086c723c */ /* 0x050fec000004186c */
[C---:B------:R-:W-:Y:S01]  /*d450*/  HMMA.16816.F32.BF16 R112, R8.reuse, R30, R112 ;  /* 0x0000001e0870723c */ /* 0x040fe20000041870 */
[----:B------:R-:W4:Y:S05]  /*d460*/  LDSM.16.MT88.4 R28, [R220+0x11800] ;  /* 0x01180000dc1c783b */ /* 0x000f2a0000004200 */
[C---:B-1----:R-:W-:Y:S06]  /*d470*/  HMMA.16816.F32.BF16 R124, R8.reuse, R16, R124 ;  /* 0x00000010087c723c */ /* 0x042fec000004187c */
[----:B------:R-:W-:Y:S01]  /*d480*/  HMMA.16816.F32.BF16 R128, R8, R18, R128 ;  /* 0x000000120880723c */ /* 0x000fe20000041880 */
[----:B------:R-:W1:Y:S04]  /*d490*/  LDSM.16.MT88.4 R16, [R222+0x13800] ;  /* 0x01380000de10783b */ /* 0x000e680000004200 */
[----:B------:R-:W-:Y:S01]  /*d4a0*/  LDSM.16.MT88.4 R8, [R220+0x13800] ;  /* 0x01380000dc08783b */ /* 0x000fe20000004200 */
        /* <DEDUP_REMOVED lines=12> */
[C---:B------:R-:W-:Y:S06]  /*d570*/  HMMA.16816.F32.BF16 R36, R4.reuse, R32, R36 ;  /* 0x000000200424723c */ /* 0x040fec0000041824 */
[C---:B------:R-:W-:Y:S01]  /*d580*/  HMMA.16816.F32.BF16 R40, R4.reuse, R34, R40 ;  /* 0x000000220428723c */ /* 0x040fe20000041828 */
[----:B------:R-:W4:Y:S05]  /*d590*/  LDSM.16.MT88.4 R32, [R222+0x15800] ;  /* 0x01580000de20783b */ /* 0x000f2a0000004200 */
[C---:B-1----:R-:W-:Y:S06]  /*d5a0*/  HMMA.16816.F32.BF16 R44, R4.reuse, R16, R44 ;  /* 0x00000010042c723c */ /* 0x042fec000004182c */
[C---:B------:R-:W-:Y:S01]  /*d5b0*/  HMMA.16816.F32.BF16 R48, R4.reuse, R18, R48 ;  /* 0x000000120430723c */ /* 0x040fe20000041830 */
[----:B------:R-:W1:Y:S05]  /*d5c0*/  LDSM.16.MT88.4 R16, [R224+0x17800] ;  /* 0x01780000e010783b */ /* 0x000e6a0000004200 */
        /* <DEDUP_REMOVED lines=9> */
[C---:B--2---:R-:W-:Y:S06]  /*d660*/  HMMA.16816.F32.BF16 R68, R4.reuse, R24, R68 ;  /* 0x000000180444723c */ /* 0x044fec0000041844 */
[C---:B------:R-:W-:Y:S06]  /*d670*/  HMMA.16816.F32.BF16 R72, R4.reuse, R26, R72 ;  /* 0x0000001a0448723c */ /* 0x040fec0000041848 */
[C---:B----4-:R-:W-:Y:S06]  /*d680*/  HMMA.16816.F32.BF16 R76, R4.reuse, R32, R76 ;  /* 0x00000020044c723c */ /* 0x050fec000004184c */
[C---:B------:R-:W-:Y:S06]  /*d690*/  HMMA.16816.F32.BF16 R80, R4.reuse, R34, R80 ;  /* 0x000000220450723c */ /* 0x040fec0000041850 */
[C---:B------:R-:W-:Y:S06]  /*d6a0*/  HMMA.16816.F32.BF16 R84, R4.reuse, R28, R84 ;  /* 0x0000001c0454723c */ /* 0x040fec0000041854 */
[C---:B------:R-:W-:Y:S06]  /*d6b0*/  HMMA.16816.F32.BF16 R88, R4.reuse, R30, R88 ;  /* 0x0000001e0458723c */ /* 0x040fec0000041858 */
[C---:B-1----:R-:W-:Y:S06]  /*d6c0*/  HMMA.16816.F32.BF16 R100, R4.reuse, R16, R100 ;  /* 0x000000100464723c */ /* 0x042fec0000041864 */
[C---:B------:R-:W-:Y:S06]  /*d6d0*/  HMMA.16816.F32.BF16 R104, R4.reuse, R18, R104 ;  /* 0x000000120468723c */ /* 0x040fec0000041868 */
[C---:B-----5:R-:W-:Y:S06]  /*d6e0*/  HMMA.16816.F32.BF16 R108, R4.reuse, R12, R108 ;  /* 0x0000000c046c723c */ /* 0x060fec000004186c */
[C---:B------:R-:W-:Y:S06]  /*d6f0*/  HMMA.16816.F32.BF16 R112, R4.reuse, R14, R112 ;  /* 0x0000000e0470723c */ /* 0x040fec0000041870 */
[C---:B------:R-:W-:Y:S06]  /*d700*/  HMMA.16816.F32.BF16 R116, R4.reuse, R8, R116 ;  /* 0x000000080474723c */ /* 0x040fec0000041874 */
[C---:B------:R-:W-:Y:S06]  /*d710*/  HMMA.16816.F32.BF16 R120, R4.reuse, R10, R120 ;  /* 0x0000000a0478723c */ /* 0x040fec0000041878 */
[C---:B---3--:R-:W-:Y:S06]  /*d720*/  HMMA.16816.F32.BF16 R124, R4.reuse, R20, R124 ;  /* 0x00000014047c723c */ /* 0x048fec000004187c */
[----:B------:R-:W-:-:S15]  /*d730*/  HMMA.16816.F32.BF16 R128, R4, R22, R128 ;  /* 0x000000160480723c */ /* 0x000fde0000041880 */
[----:B------:R-:W-:-:S09]  /*d740*/  NOP ;  /* 0x0000000000007918 */ /* 0x000fd20000000000 */
.L_x_2358:
[----:B------:R-:W-:Y:S05]  /*d750*/  @!P6 BRA `(.L_x_2366) ;  /* 0x000000500070e947 */ /* 0x000fea0003800000 */
[----:B------:R-:W-:Y:S01]  /*d760*/  ULDC UR18, c[0x0][0x380] ;  /* 0x0000e00000127ab9 */ /* 0x000fe20000000800 */
[----:B------:R-:W-:Y:S01]  /*d770*/  ULEA UR11, -UR6, URZ, 0x6 ;  /* 0x0000003f060b7291 */ /* 0x000fe2000f8e313f */
[----:B------:R-:W-:Y:S01]  /*d780*/  IMAD.U32 R2, RZ, RZ, UR18 ;  /* 0x00000012ff027e24 */ /* 0x000fe2000f8e00ff */
[----:B------:R-:W-:Y:S01]  /*d790*/  UMOV UR8, URZ ;  /* 0x0000003f00087c82 */ /* 0x000fe20008000000 */
[----:B------:R-:W-:Y:S01]  /*d7a0*/  IMAD.U32 R0, RZ, RZ, UR18 ;  /* 0x00000012ff007e24 */ /* 0x000fe2000f8e00ff */
[----:B------:R-:W-:Y:S01]  /*d7b0*/  UMOV UR6, URZ ;  /* 0x0000003f00067c82 */ /* 0x000fe20008000000 */
[----:B------:R-:W-:Y:S01]  /*d7c0*/  ULEA UR33, -UR10, URZ, 0x6 ;  /* 0x0000003f0a217291 */ /* 0x000fe2000f8e313f */
[----:B------:R-:W-:Y:S01]  /*d7d0*/  IABS R2, R2 ;  /* 0x0000000200027213 */ /* 0x000fe20000000000 */
[----:B------:R-:W-:Y:S01]  /*d7e0*/  USHF.R.S32.HI UR10, URZ, 0x1f, UR11 ;  /* 0x0000001f3f0a7899 */ /* 0x000fe2000801140b */
[----:B------:R-:W-:Y:S01]  /*d7f0*/  IABS R0, R0 ;  /* 0x0000000000007213 */ /* 0x000fe20000000000 */
[----:B------:R-:W-:Y:S01]  /*d800*/  IMAD.U32 R243, RZ, RZ, UR11 ;  /* 0x0000000bfff37e24 */ /* 0x000fe2000f8e00ff */
[----:B------:R-:W-:Y:S01]  /*d810*/  R2UR UR17, R2 ;  /* 0x00000000021172ca */ /* 0x000fe200000e0000 */
[----:B------:R-:W-:Y:S01]  /*d820*/  ULDC UR20, c[0x0][0x2d0] ;  /* 0x0000b40000147ab9 */ /* 0x000fe20000000800 */
[----:B------:R-:W-:Y:S01]  /*d830*/  R2UR UR16, R0 ;  /* 0x00000000001072ca */ /* 0x000fe200000e0000 */
[----:B------:R-:W-:Y:S01]  /*d840*/  ULDC UR4, c[0x0][0x2ec] ;  /* 0x0000bb0000047ab9 */ /* 0x000fe20000000800 */
[----:B------:R-:W-:Y:S01]  /*d850*/  MOV R242, UR10 ;  /* 0x0000000a00f27c02 */ /* 0x000fe20008000f00 */
[----:B------:R-:W-:-:S02]  /*d860*/  USHF.R.S32.HI UR32, URZ, 0x1f, UR33 ;  /* 0x0000001f3f207899 */ /* 0x000fc40008011421 */
[----:B------:R-:W-:Y:S02]  /*d870*/  UISETP.NE.AND UP1, UPT, UR18, URZ, UPT ;  /* 0x0000003f1200728c */ /* 0x000fe4000bf25270 */
[----:B------:R-:W-:Y:S02]  /*d880*/  ULOP3.LUT UR24, URZ, UR18, URZ, 0x33, !UPT ;  /* 0x000000123f187292 */ /* 0x000fe4000f8e333f */
[----:B------:R-:W-:Y:S02]  /*d890*/  ULOP3.LUT UR19, URZ, UR18, URZ, 0x33, !UPT ;  /* 0x000000123f137292 */ /* 0x000fe4000f8e333f */
[----:B------:R-:W1:Y:S01]  /*d8a0*/  I2F.RP R2, UR17 ;  /* 0x0000001100027d06 */ /* 0x000e620008209400 */
[----:B------:R-:W-:-:S07]  /*d8b0*/  UISETP.NE.AND UP0, UPT, UR18, URZ, UPT ;  /* 0x0000003f1200728c */ /* 0x000fce000bf05270 */
[----:B------:R-:W2:Y:S08]  /*d8c0*/  I2F.RP R0, UR16 ;  /* 0x0000001000007d06 */ /* 0x000eb00008209400 */
[----:B-1----:R-:W1:Y:S08]  /*d8d0*/  MUFU.RCP R2, R2 ;  /* 0x0000000200027308 */ /* 0x002e700000001000 */
[----:B--2---:R-:W2:Y:S01]  /*d8e0*/  MUFU.RCP R0, R0 ;  /* 0x0000000000007308 */ /* 0x004ea20000001000 */
[----:B-1----:R-:W-:-:S07]  /*d8f0*/  VIADD R2, R2, 0xffffffe ;  /* 0x0ffffffe02027836 */ /* 0x002fce0000000000 */
[----:B------:R-:W1:Y:S01]  /*d900*/  F2I.FTZ.U32.TRUNC.NTZ R2, R2 ;  /* 0x0000000200027305 */ /* 0x000e62000021f000 */
[----:B--2---:R-:W-:-:S07]  /*d910*/  VIADD R0, R0, 0xffffffe ;  /* 0x0ffffffe00007836 */ /* 0x004fce0000000000 */
[----:B------:R-:W2:Y:S01]  /*d920*/  F2I.FTZ.U32.TRUNC.NTZ R0, R0 ;  /* 0x0000000000007305 */ /* 0x000ea2000021f000 */
[----:B-1----:R-:W-:Y:S02]  /*d930*/  R2UR UR9, R2 ;  /* 0x00000000020972ca */ /* 0x002fe400000e0000 */
[----:B------:R-:W-:Y:S02]  /*d940*/  MOV R2, R3 ;  /* 0x0000000300027202 */ /* 0x000fe40000000f00 */
[----:B--2---:R-:W-:Y:S01]  /*d950*/  R2UR UR7, R0 ;  /* 0x00000000000772ca */ /* 0x004fe200000e0000 */
[----:B------:R-:W-:-:S08]  /*d960*/  IMAD.MOV.U32 R0, RZ, RZ, R164 ;  /* 0x000000ffff007224 */ /* 0x000fd000078e00a4 */
[----:B------:R-:W-:-:S04]  /*d970*/  UIADD3 UR36, URZ, -UR9, URZ ;  /* 0x800000093f247290 */ /* 0x000fc8000fffe03f */
[----:B------:R-:W-:Y:S02]  /*d980*/  UIMAD UR36, UR36, UR17, URZ ;  /* 0x00000011242472a4 */ /* 0x000fe4000f8e023f */
[----:B------:R-:W-:Y:S02]  /*d990*/  UIADD3 UR34, URZ, -UR7, URZ ;  /* 0x800000073f227290 */ /* 0x000fe4000fffe03f */
[----:B------:R-:W-:Y:S02]  /*d9a0*/  UIMAD.WIDE.U32 UR36, UR9, UR36, UR8 ;  /* 0x00000024092472a5 */ /* 0x000fe4000f8e0008 */
[----:B------:R-:W-:Y:S01]  /*d9b0*/  UIMAD UR34, UR34, UR16, URZ ;  /* 0x00000010222272a4 */ /* 0x000fe2000f8e023f */
[----:B------:R-:W-:-:S03]  /*d9c0*/  ULDC.64 UR8, c[0x0][0x248] ;  /* 0x0000920000087ab9 */ /* 0x000fc60000000a00 */
[----:B------:R-:W-:Y:S01]  /*d9d0*/  UIMAD.WIDE.U32 UR34, UR7, UR34, UR6 ;  /* 0x00000022072272a5 */ /* 0x000fe2000f8e0006 */
[----:B------:R-:W-:Y:S02]  /*d9e0*/  UMOV UR31, UR37 ;  /* 0x00000025001f7c82 */ /* 0x000fe40008000000 */
[----:B------:R-:W-:Y:S02]  /*d9f0*/  ULDC.64 UR6, c[0x0][0x250] ;  /* 0x0000940000067ab9 */ /* 0x000fe40000000a00 */
[----:B------:R-:W-:Y:S01]  /*da00*/  UMOV UR11, UR6 ;  /* 0x00000006000b7c82 */ /* 0x000fe20008000000 */
[----:B------:R-:W-:Y:S01]  /*da10*/  UMOV UR10, UR7 ;  /* 0x00000007000a7c82 */ /* 0x000fe20008000000 */
[----:B------:R-:W-:-:S05]  /*da20*/  UMOV UR21, UR35 ;  /* 0x0000002300157c82 */ /* 0x000fca0008000000 */
.L_x_2370:
[----:B------:R-:W-:Y:S01]  /*da30*/  PLOP3.LUT P0, PT, PT, PT, UP6, 0x40, 0x0 ;  /* 0x000000000000781c */ /* 0x000fe20003f0e868 */
[----:B------:R-:W-:Y:S04]  /*da40*/  DEPBAR.LE SB0, 0x0 ;  /* 0x000080000000791a */ /* 0x000fe80000000000 */
[----:B------:R-:W-:Y:S01]  /*da50*/  BAR.SYNC.DEFER_BLOCKING 0x0 ;  /* 0x0000000000007b1d */ /* 0x000fe20000010000 */
[----:B------:R-:W-:Y:S01]  /*da60*/  ISETP.GE.AND P6, PT, R236, UR20, PT ;  /* 0x00000014ec007c0c */ /* 0x000fe2000bfc6270 */
[----:B------:R-:W-:Y:S01]  /*da70*/  UIADD3 UR14, UR14, -0x1, URZ ;  /* 0xffffffff0e0e7890 */ /* 0x000fe2000fffe03f */
[----:B------:R-:W-:Y:S01]  /*da80*/  ISETP.GE.AND P5, PT, R233, UR20, PT ;  /* 0x00000014e9007c0c */ /* 0x000fe2000bfa6270 */
[----:B------:R-:W-:Y:S01]  /*da90*/  IMAD.MOV.U32 R7, RZ, RZ, R243 ;  /* 0x000000ffff077224 */ /* 0x000fe200078e00f3 */
[----:B------:R-:W-:Y:S01]  /*daa0*/  ISETP.GE.AND P4, PT, R232, UR20, PT ;  /* 0x00000014e8007c0c */ /* 0x000fe2000bf86270 */
[----:B------:R-:W-:Y:S01]  /*dab0*/  IMAD.MOV.U32 R3, RZ, RZ, R242 ;  /* 0x000000ffff037224 */ /* 0x000fe200078e00f2 */
[----:B------:R-:W-:Y:S01]  /*dac0*/  ISETP.GE.AND P3, PT, R231, UR20, PT ;  /* 0x00000014e7007c0c */ /* 0x000fe2000bf66270 */
[----:B------:R-:W-:Y:S01]  /*dad0*/  UMOV UR35, UR6 ;  /* 0x0000000600237c82 */ /* 0x000fe20008000000 */
[----:B------:R-:W-:Y:S01]  /*dae0*/  UMOV UR34, UR7 ;  /* 0x0000000700227c82 */ /* 0x000fe20008000000 */
[----:B-----5:R-:W-:Y:S10]  /*daf0*/  @P0 BRA `(.L_x_2367) ;  /* 0x0000000400200947 */ /* 0x020ff40003800000 */
[----:B------:R-:W-:Y:S04]  /*db00*/  USHF.L.U32 UR34, UR14, 0x6, URZ ;  /* 0x000000060e227899 */ /* 0x000fe8000800063f */
[----:B------:R-:W-:Y:S02]  /*db10*/  UIADD3 UR40, UR34, 0x40, URZ ;  /* 0x0000004022287890 */ /* 0x000fe4000fffe03f */
[----:B------:R-:W-:Y:S01]  /*db20*/  IMAD.U32 R3, RZ, RZ, UR34 ;  /* 0x00000022ff037e24 */ /* 0x000fe2000f8e00ff */
[----:B------:R-:W-:Y:S03]  /*db30*/  ULOP3.LUT UR34, UR34, UR18, URZ, 0x3c, !UPT ;  /* 0x0000001222227292 */ /* 0x000fe6000f8e3c3f */
[----:B------:R-:W-:Y:S01]  /*db40*/  IMAD.U32 R4, RZ, RZ, UR40 ;  /* 0x00000028ff047e24 */ /* 0x000fe2000f8e00ff */
[----:B------:R-:W-:Y:S01]  /*db50*/  ULOP3.LUT UR40, UR40, UR18, URZ, 0x3c, !UPT ;  /* 0x0000001228287292 */ /* 0x000fe2000f8e3c3f */
[----:B------:R-:W-:Y:S03]  /*db60*/  IABS R3, R3 ;  /* 0x0000000300037213 */ /* 0x000fe60000000000 */
[----:B------:R-:W-:Y:S02]  /*db70*/  IABS R4, R4 ;  /* 0x0000000400047213 */ /* 0x000fe40000000000 */
[----:B------:R-:W-:Y:S02]  /*db80*/  R2UR UR36, R3 ;  /* 0x00000000032472ca */ /* 0x000fe400000e0000 */
[----:B------:R-:W-:Y:S11]  /*db90*/  R2UR UR38, R4 ;  /* 0x00000000042672ca */ /* 0x000ff600000e0000 */
[----:B------:R-:W-:Y:S02]  /*dba0*/  UIMAD.WIDE.U32 UR44, UR31, UR36, URZ ;  /* 0x000000241f2c72a5 */ /* 0x000fe4000f8e003f */
[----:B------:R-:W-:Y:S05]  /*dbb0*/  UIMAD.WIDE.U32 UR42, UR31, UR38, URZ ;  /* 0x000000261f2a72a5 */ /* 0x000fea000f8e003f */
[----:B------:R-:W-:Y:S02]  /*dbc0*/  UMOV UR39, UR45 ;  /* 0x0000002d00277c82 */ /* 0x000fe40008000000 */
[----:B------:R-:W-:Y:S01]  /*dbd0*/  UIADD3 UR35, -UR39, URZ, URZ ;  /* 0x0000003f27237290 */ /* 0x000fe2000fffe13f */
[----:B------:R-:W-:Y:S02]  /*dbe0*/  UMOV UR41, UR43 ;  /* 0x0000002b00297c82 */ /* 0x000fe40008000000 */
[----:B------:R-:W-:Y:S02]  /*dbf0*/  UIADD3 UR37, -UR41, URZ, URZ ;  /* 0x0000003f29257290 */ /* 0x000fe4000fffe13f */
[----:B------:R-:W-:Y:S02]  /*dc00*/  UIMAD UR36, UR17, UR35, UR36 ;  /* 0x00000023112472a4 */ /* 0x000fe4000f8e0224 */
[----:B------:R-:W-:Y:S02]  /*dc10*/  UIMAD UR38, UR17, UR37, UR38 ;  /* 0x00000025112672a4 */ /* 0x000fe4000f8e0226 */
[----:B------:R-:W-:Y:S02]  /*dc20*/  UISETP.GT.U32.AND UP2, UPT, UR17, UR36, UPT ;  /* 0x000000241100728c */ /* 0x000fe4000bf44070 */
[----:B------:R-:W-:Y:S09]  /*dc30*/  UISETP.GT.U32.AND UP3, UPT, UR17, UR38, UPT ;  /* 0x000000261100728c */ /* 0x000ff2000bf64070 */
[----:B------:R-:W-:Y:S02]  /*dc40*/  @!UP2 UIADD3 UR36, UR36, -UR17, URZ ;  /* 0x800000112424a290 */ /* 0x000fe4000fffe03f */
[----:B------:R-:W-:Y:S02]  /*dc50*/  @!UP3 UIADD3 UR38, UR38, -UR17, URZ ;  /* 0x800000112626b290 */ /* 0x000fe4000fffe03f */
[----:B------:R-:W-:Y:S02]  /*dc60*/  UISETP.GE.U32.AND UP4, UPT, UR36, UR17, UPT ;  /* 0x000000112400728c */ /* 0x000fe4000bf86070 */
[----:B------:R-:W-:Y:S02]  /*dc70*/  UISETP.GE.U32.AND UP5, UPT, UR38, UR17, UPT ;  /* 0x000000112600728c */ /* 0x000fe4000bfa6070 */
[----:B------:R-:W-:Y:S02]  /*dc80*/  @!UP2 UIADD3 UR39, UR39, 0x1, URZ ;  /* 0x000000012727a890 */ /* 0x000fe4000fffe03f */
[----:B------:R-:W-:Y:S02]  /*dc90*/  UISETP.GE.AND UP2, UPT, UR34, URZ, UPT ;  /* 0x0000003f2200728c */ /* 0x000fe4000bf46270 */
[----:B------:R-:W-:Y:S02]  /*dca0*/  @!UP3 UIADD3 UR41, UR41, 0x1, URZ ;  /* 0x000000012929b890 */ /* 0x000fe4000fffe03f */
[----:B------:R-:W-:Y:S02]  /*dcb0*/  UISETP.GE.AND UP3, UPT, UR40, URZ, UPT ;  /* 0x0000003f2800728c */ /* 0x000fe4000bf66270 */
[----:B------:R-:W-:Y:S02]  /*dcc0*/  @UP4 UIADD3 UR39, UR39, 0x1, URZ ;  /* 0x0000000127274890 */ /* 0x000fe4000fffe03f */
[----:B------:R-:W-:Y:S03]  /*dcd0*/  @UP5 UIADD3 UR41, UR41, 0x1, URZ ;  /* 0x0000000129295890 */ /* 0x000fe6000fffe03f */
[----:B------:R-:W-:Y:S04]  /*dce0*/  @!UP2 UIADD3 UR39, -UR39, URZ, URZ ;  /* 0x0000003f2727a290 */ /* 0x000fe8000fffe13f */
[----:B------:R-:W-:Y:S02]  /*dcf0*/  @!UP3 UIADD3 UR41, -UR41, URZ, URZ ;  /* 0x0000003f2929b290 */ /* 0x000fe4000fffe13f */
[----:B------:R-:W-:Y:S02]  /*dd00*/  USEL UR39, UR24, UR39, !UP1 ;  /* 0x0000002718277287 */ /* 0x000fe4000c800000 */
[----:B------:R-:W-:Y:S04]  /*dd10*/  USEL UR41, UR24, UR41, !UP1 ;  /* 0x0000002918297287 */ /* 0x000fe8000c800000 */
[----:B------:R-:W-:Y:S01]  /*dd20*/  IMAD.U32 R6, RZ, RZ, UR39 ;  /* 0x00000027ff067e24 */ /* 0x000fe2000f8e00ff */
[----:B------:R-:W-:Y:S01]  /*dd30*/  MOV R5, UR39 ;  /* 0x0000002700057c02 */ /* 0x000fe20008000f00 */
[----:B------:R-:W-:Y:S02]  /*dd40*/  IMAD.U32 R4, RZ, RZ, UR41 ;  /* 0x00000029ff047e24 */ /* 0x000fe4000f8e00ff */
[----:B------:R-:W-:Y:S01]  /*dd50*/  IMAD.U32 R3, RZ, RZ, UR41 ;  /* 0x00000029ff037e24 */ /* 0x000fe2000f8e00ff */
[----:B------:R-:W-:Y:S02]  /*dd60*/  LEA R6, P1, R6, UR22, 0x2 ;  /* 0x0000001606067c11 */ /* 0x000fe4000f8210ff */
[----:B------:R-:W-:Y:S02]  /*dd70*/  LEA R4, P0, R4, UR22, 0x2 ;  /* 0x0000001604047c11 */ /* 0x000fe4000f8010ff */
[----:B------:R-:W-:Y:S02]  /*dd80*/  LEA.HI.X.SX32 R7, R5, UR23, 0x2, P1 ;  /* 0x0000001705077c11 */ /* 0x000fe400088f16ff */
[----:B------:R-:W-:Y:S02]  /*dd90*/  LEA.HI.X.SX32 R5, R3, UR23, 0x2, P0 ;  /* 0x0000001703057c11 */ /* 0x000fe400080f16ff */
[----:B------:R-:W-:Y:S02]  /*dda0*/  R2UR UR36, R6 ;  /* 0x00000000062472ca */ /* 0x000fe400000e0000 */
[----:B------:R-:W-:Y:S02]  /*ddb0*/  R2UR UR37, R7 ;  /* 0x00000000072572ca */ /* 0x000fe400000e0000 */
[----:B------:R-:W-:Y:S02]  /*ddc0*/  R2UR UR34, R4 ;  /* 0x00000000042272ca */ /* 0x000fe400000e0000 */
[----:B------:R-:W-:Y:S07]  /*ddd0*/  R2UR UR35, R5 ;  /* 0x00000000052372ca */ /* 0x000fee00000e0000 */
[----:B------:R-:W-:Y:S01]  /*dde0*/  IMAD.U32 R6, RZ, RZ, UR36 ;  /* 0x00000024ff067e24 */ /* 0x000fe2000f8e00ff */
[----:B------:R-:W-:Y:S01]  /*ddf0*/  UIADD3 UR36, UR41, -UR39, URZ ;  /* 0x8000002729247290 */ /* 0x000fe2000fffe03f */
[----:B------:R-:W-:Y:S02]  /*de00*/  IMAD.U32 R7, RZ, RZ, UR37 ;  /* 0x00000025ff077e24 */ /* 0x000fe4000f8e00ff */
[----:B------:R-:W-:Y:S01]  /*de10*/  MOV R4, UR34 ;  /* 0x0000002200047c02 */ /* 0x000fe20008000f00 */
[----:B------:R-:W-:Y:S01]  /*de20*/  UIMAD UR36, UR36, UR18, -0x40 ;  /* 0xffffffc0242474a4 */ /* 0x000fe2000f8e0212 */
[----:B------:R-:W-:Y:S01]  /*de30*/  IMAD.U32 R5, RZ, RZ, UR35 ;  /* 0x00000023ff057e24 */ /* 0x000fe2000f8e00ff */
[----:B------:R-:W2:Y:S02]  /*de40*/  LDG.E R6, desc[UR26][R6.64] ;  /* 0x0000001a06067981 */ /* 0x000ea4000c1e1900 */
[----:B------:R-:W-:Y:S02]  /*de50*/  USHF.R.S32.HI UR35, URZ, 0x1f, UR36 ;  /* 0x0000001f3f237899 */ /* 0x000fe40008011424 */
[----:B------:R1:W2:Y:S01]  /*de60*/  LDG.E R3, desc[UR26][R4.64] ;  /* 0x0000001a04037981 */ /* 0x0002a2000c1e1900 */
[----:B------:R-:W-:Y:S02]  /*de70*/  UIMAD UR34, UR10, UR36, URZ ;  /* 0x000000240a2272a4 */ /* 0x000fe4000f8e023f */
[----:B------:R-:W-:Y:S02]  /*de80*/  UIMAD.WIDE.U32 UR36, UR11, UR36, URZ ;  /* 0x000000240b2472a5 */ /* 0x000fe4000f8e003f */
[----:B------:R-:W-:Y:S03]  /*de90*/  UIMAD UR34, UR35, UR11, UR34 ;  /* 0x0000000b232272a4 */ /* 0x000fe6000f8e0222 */
[----:B------:R-:W-:Y:S01]  /*dea0*/  UMOV UR35, UR11 ;  /* 0x0000000b00237c82 */ /* 0x000fe20008000000 */
[----:B------:R-:W-:Y:S01]  /*deb0*/  IMAD.U32 R9, RZ, RZ, UR37 ;  /* 0x00000025ff097e24 */ /* 0x000fe2000f8e00ff */
[----:B------:R-:W-:Y:S01]  /*dec0*/  UIADD3 UR34, UR37, UR34, URZ ;  /* 0x0000002225227290 */ /* 0x000fe2000fffe03f */
[----:B------:R-:W-:Y:S05]  /*ded0*/  MOV R8, UR36 ;  /* 0x0000002400087c02 */ /* 0x000fea0008000f00 */
[----:B------:R-:W-:Y:S01]  /*dee0*/  IMAD.U32 R9, RZ, RZ, UR34 ;  /* 0x00000022ff097e24 */ /* 0x000fe2000f8e00ff */
[----:B------:R-:W-:Y:S01]  /*def0*/  UMOV UR34, UR10 ;  /* 0x0000000a00227c82 */ /* 0x000fe20008000000 */
[----:B-1----:R-:W1:Y:S01]  /*df00*/  LDC.64 R4, c[0x0][0x238] ;  /* 0x00008e00ff047b82 */ /* 0x002e620000000a00 */
[----:B--2---:R-:W-:Y:S04]  /*df10*/  IMAD.IADD R6, R6, 0x1, -R3 ;  /* 0x0000000106067824 */ /* 0x004fe800078e0a03 */
[C---:B-1----:R-:W-:Y:S01]  /*df20*/  IMAD.WIDE.U32 R8, R6.reuse, R4, R8 ;  /* 0x0000000406087225 */ /* 0x042fe200078e0008 */
[----:B------:R-:W-:Y:S02]  /*df30*/  SHF.R.S32.HI R3, RZ, 0x1f, R6 ;  /* 0x0000001fff037819 */ /* 0x000fe40000011406 */
[----:B------:R-:W-:Y:S03]  /*df40*/  MOV R7, R8 ;  /* 0x0000000800077202 */ /* 0x000fe60000000f00 */
[----:B------:R-:W-:Y:S04]  /*df50*/  IMAD R3, R3, R4, RZ ;  /* 0x0000000403037224 */ /* 0x000fe800078e02ff */
[----:B------:R-:W-:Y:S04]  /*df60*/  IMAD R3, R6, R5, R3 ;  /* 0x0000000506037224 */ /* 0x000fe800078e0203 */
[----:B------:R-:W-:Y:S07]  /*df70*/  IMAD.IADD R3, R9, 0x1, R3 ;  /* 0x0000000109037824 */ /* 0x000fee00078e0203 */
.L_x_2367:
[CC--:B------:R-:W-:Y:S01]  /*df80*/  LEA R248, P0, R7.reuse, R166.reuse, 0x1 ;  /* 0x000000a607f87211 */ /* 0x0c0fe200078008ff */
[----:B------:R-:W-:Y:S01]  /*df90*/  @P6 STS.128 [R234+0x10000], RZ ;  /* 0x010000ffea006388 */ /* 0x000fe20000000c00 */
[C---:B------:R-:W-:Y:S01]  /*dfa0*/  IADD3 R6, P1, R7.reuse, UR30, RZ ;  /* 0x0000001e07067c10 */ /* 0x040fe2000ff3e0ff */
[----:B------:R-:W-:Y:S01]  /*dfb0*/  UISETP.GT.AND UP2, UPT, UR14, UR12, UPT ;  /* 0x0000000c0e00728c */ /* 0x000fe2000bf44270 */
[-C--:B------:R-:W-:Y:S02]  /*dfc0*/  LEA.HI.X R249, R7, R167.reuse, R3, 0x1, P0 ;  /* 0x000000a707f97211 */ /* 0x080fe400000f0c03 */
[----:B------:R-:W-:Y:S02]  /*dfd0*/  IADD3.X R5, R3, UR29, RZ, P1, !PT ;  /* 0x0000001d03057c10 */ /* 0x000fe40008ffe4ff */
[CC--:B------:R-:W-:Y:S01]  /*dfe0*/  @!P6 LEA R16, P1, R6.reuse, R166.reuse, 0x1 ;  /* 0x000000a60610e211 */ /* 0x0c0fe200078208ff */
[----:B------:R-:W-:Y:S01]  /*dff0*/  @!PT LDS RZ, [RZ] ;  /* 0x00000000fffff984 */ /* 0x000fe20000000800 */
[----:B------:R-:W-:Y:S01]  /*e000*/  @!PT LDS RZ, [RZ] ;  /* 0x00000000fffff984 */ /* 0x000fe20000000800 */
[----:B------:R-:W-:Y:S01]  /*e010*/  @!PT LDS RZ, [RZ] ;  /* 0x00000000fffff984 */ /* 0x000fe20000000800 */
[----:B------:R-:W-:Y:S01]  /*e020*/  @!P6 LDGSTS.E.BYPASS.LTC128B.128 [R234+0x10000], desc[UR26][R248.64] ;  /* 0x10000000f8eaefae */ /* 0x000fe2000b901d5a */
[CC--:B------:R-:W-:Y:S02]  /*e030*/  @!P5 LEA R12, P0, R6.reuse, R166.reuse, 0x1 ;  /* 0x000000a6060cd211 */ /* 0x0c0fe400078008ff */
[CCC-:B------:R-:W-:Y:S01]  /*e040*/  @!P6 LEA.HI.X R17, R6.reuse, R167.reuse, R5.reuse, 0x1, P1 ;  /* 0x000000a70611e211 */ /* 0x1c0fe200008f0c05 */
[----:B------:R-:W-:Y:S01]  /*e050*/  @P5 STS.128 [R234+0x12000], RZ ;  /* 0x012000ffea005388 */ /* 0x000fe20000000c00 */
[C---:B------:R-:W-:Y:S02]  /*e060*/  IADD3 R4, P2, R6.reuse, UR30, RZ ;  /* 0x0000001e06047c10 */ /* 0x040fe4000ff5e0ff */
[CCC-:B------:R-:W-:Y:S01]  /*e070*/  @!P5 LEA.HI.X R13, R6.reuse, R167.reuse, R5.reuse, 0x1, P0 ;  /* 0x000000a7060dd211 */ /* 0x1c0fe200000f0c05 */
[----:B------:R-:W-:Y:S01]  /*e080*/  @!PT LDS RZ, [RZ] ;  /* 0x00000000fffff984 */ /* 0x000fe20000000800 */
[----:B------:R-:W-:Y:S01]  /*e090*/  @!PT LDS RZ, [RZ] ;  /* 0x00000000fffff984 */ /* 0x000fe20000000800 */
[----:B------:R-:W-:Y:S01]  /*e0a0*/  @!PT LDS RZ, [RZ] ;  /* 0x00000000fffff984 */ /* 0x000fe20000000800 */
[----:B------:R-:W-:Y:S01]  /*e0b0*/  @!P5 LDGSTS.E.BYPASS.LTC128B.128 [R234+0x12000], desc[UR26][R248.64+0x80] ;  /* 0x12000080f8eadfae */ /* 0x000fe2000b901d5a */
[----:B------:R-:W-:Y:S02]  /*e0c0*/  IADD3.X R3, R5, UR29, RZ, P2, !PT ;  /* 0x0000001d05037c10 */ /* 0x000fe400097fe4ff */
[CC--:B------:R-:W-:Y:S01]  /*e0d0*/  @!P4 LEA R10, P2, R6.reuse, R166.reuse, 0x1 ;  /* 0x000000a6060ac211 */ /* 0x0c0fe200078408ff */
[----:B------:R-:W-:Y:S01]  /*e0e0*/  @P4 STS.128 [R234+0x14000], RZ ;  /* 0x014000ffea004388 */ /* 0x000fe20000000c00 */
[CC--:B------:R-:W-:Y:S02]  /*e0f0*/  @!P3 LEA R8, P1, R6.reuse, R166.reuse, 0x1 ;  /* 0x000000a60608b211 */ /* 0x0c0fe400078208ff */
[CCC-:B------:R-:W-:Y:S01]  /*e100*/  @!P4 LEA.HI.X R11, R6.reuse, R167.reuse, R5.reuse, 0x1, P2 ;  /* 0x000000a7060bc211 */ /* 0x1c0fe200010f0c05 */
[----:B------:R-:W-:Y:S01]  /*e110*/  @!PT LDS RZ, [RZ] ;  /* 0x00000000fffff984 */ /* 0x000fe20000000800 */
[----:B------:R-:W-:Y:S01]  /*e120*/  @!PT LDS RZ, [RZ] ;  /* 0x00000000fffff984 */ /* 0x000fe20000000800 */
[----:B------:R-:W-:Y:S01]  /*e130*/  @!PT LDS RZ, [RZ] ;  /* 0x00000000fffff984 */ /* 0x000fe20000000800 */
[----:B------:R-:W-:Y:S01]  /*e140*/  @!P4 LDGSTS.E.BYPASS.LTC128B.128 [R234+0x14000], desc[UR26][R248.64+0x100] ;  /* 0x14000100f8eacfae */ /* 0x000fe2000b901d5a */
[-C--:B------:R-:W-:Y:S02]  /*e150*/  @!P3 LEA.HI.X R9, R6, R167.reuse, R5, 0x1, P1 ;  /* 0x000000a70609b211 */ /* 0x080fe400008f0c05 */
        /* <DEDUP_REMOVED lines=8> */
[CCC-:B------:R-:W-:Y:S02]  /*e1e0*/  @!P5 LEA.HI.X R21, R4.reuse, R167.reuse, R3.reuse, 0x1, P2 ;  /* 0x000000a70415d211 */ /* 0x1c0fe400010f0c03 */
        /* <DEDUP_REMOVED lines=8> */
[CC--:B------:R-:W-:Y:S02]  /*e270*/  @!P3 LEA.HI.X R7, R4.reuse, R167.reuse, R3, 0x1, P0 ;  /* 0x000000a70407b211 */ /* 0x0c0fe400000f0c03 */
[----:B------:R-:W-:Y:S01]  /*e280*/  IADD3 R5, P2, R4, UR30, RZ ;  /* 0x0000001e04057c10 */ /* 0x000fe2000ff5e0ff */
[----:B------:R-:W-:Y:S03]  /*e290*/  @P5 STS.128 [R234+0x12800], RZ ;  /* 0x012800ffea005388 */ /* 0x000fe60000000c00 */
[-C--:B------:R-:W-:Y:S01]  /*e2a0*/  @!P6 LEA R26, P0, R5, R166.reuse, 0x1 ;  /* 0x000000a6051ae211 */ /* 0x080fe200078008ff */
[----:B------:R-:W-:Y:S01]  /*e2b0*/  @!PT LDS RZ, [RZ] ;  /* 0x00000000fffff984 */ /* 0x000fe20000000800 */
[----:B------:R-:W-:Y:S01]  /*e2c0*/  @!PT LDS RZ, [RZ] ;  /* 0x00000000fffff984 */ /* 0x000fe20000000800 */
[----:B------:R-:W-:Y:S01]  /*e2d0*/  @!PT LDS RZ, [RZ] ;  /* 0x00000000fffff984 */ /* 0x000fe20000000800 */
[----:B------:R-:W-:Y:S01]  /*e2e0*/  @!P5 LDGSTS.E.BYPASS.LTC128B.128 [R234+0x12800], desc[UR26][R12.64+0x80] ;  /* 0x128000800ceadfae */ /* 0x000fe2000b901d5a */
[----:B------:R-:W-:Y:S02]  /*e2f0*/  IADD3.X R3, R3, UR29, RZ, P2, !PT ;  /* 0x0000001d03037c10 */ /* 0x000fe400097fe4ff */
        /* <DEDUP_REMOVED lines=9> */
[C---:B------:R-:W-:Y:S01]  /*e390*/  @!P3 LEA R4, P0, R5.reuse, R166, 0x1 ;  /* 0x000000a60504b211 */ /* 0x040fe200078008ff */
[----:B------:R-:W-:Y:S01]  /*e3a0*/  @P3 STS.128 [R234+0x16800], RZ ;  /* 0x016800ffea003388 */ /* 0x000fe20000000c00 */
[CCC-:B------:R-:W-:Y:S02]  /*e3b0*/  @!P4 LEA.HI.X R23, R5.reuse, R167.reuse, R3.reuse, 0x1, P1 ;  /* 0x000000a70517c211 */ /* 0x1c0fe400008f0c03 */
[----:B------:R-:W-:Y:S01]  /*e3c0*/  @!P3 LEA.HI.X R5, R5, R167, R3, 0x1, P0 ;  /* 0x000000a70505b211 */ /* 0x000fe200000f0c03 */
[----:B------:R-:W-:Y:S01]  /*e3d0*/  @!PT LDS RZ, [RZ] ;  /* 0x00000000fffff984 */ /* 0x000fe20000000800 */
[----:B------:R-:W-:Y:S01]  /*e3e0*/  @!PT LDS RZ, [RZ] ;  /* 0x00000000fffff984 */ /* 0x000fe20000000800 */
[----:B------:R-:W-:Y:S01]  /*e3f0*/  @!PT LDS RZ, [RZ] ;  /* 0x00000000fffff984 */ /* 0x000fe20000000800 */
[----:B------:R1:W-:Y:S01]  /*e400*/  @!P3 LDGSTS.E.BYPASS.LTC128B.128 [R234+0x16800], desc[UR26][R8.64+0x180] ;  /* 0x1680018008eabfae */ /* 0x0003e2000b901d5a */
[----:B------:R-:W-:Y:S03]  /*e410*/  PLOP3.LUT P0, PT, PT, PT, UP2, 0x80, 0x0 ;  /* 0x000000000000781c */ /* 0x000fe60003f0f028 */
        /* <DEDUP_REMOVED lines=41> */
[----:B-1----:R-:W4:Y:S04]  /*e6b0*/  LDSM.16.M88.4 R8, [R229+0x8000] ;  /* 0x00800000e508783b */ /* 0x002f280000000200 */
[----:B--2---:R-:W1:Y:S04]  /*e6c0*/  LDSM.16.M88.4 R16, [R229+0x8800] ;  /* 0x00880000e510783b */ /* 0x004e680000000200 */
[----:B---3--:R-:W2:Y:S04]  /*e6d0*/  LDSM.16.M88.4 R24, [R229+0x9000] ;  /* 0x00900000e518783b */ /* 0x008ea80000000200 */
[----:B------:R-:W3:Y:S04]  /*e6e0*/  LDSM.16.M88.4 R164, [R229+0x9800] ;  /* 0x00980000e5a4783b */ /* 0x000ee80000000200 */
[----:B------:R-:W0:Y:S04]  /*e6f0*/  LDGDEPBAR ;  /* 0x00000000000079af */ /* 0x000e280000000000 */
[----:B------:R-:W-:Y:S04]  /*e700*/  LDSM.16.M88.4 R168, [R228] ;  /* 0x00000000e4a8783b */ /* 0x000fe80000000200 */
[----:B------:R-:W5:Y:S04]  /*e710*/  LDSM.16.M88.4 R172, [R227] ;  /* 0x00000000e3ac783b */ /* 0x000f680000000200 */
[----:B------:R-:W5:Y:S04]  /*e720*/  LDSM.16.M88.4 R176, [R219] ;  /* 0x00000000dbb0783b */ /* 0x000f680000000200 */
[----:B------:R-:W5:Y:S04]  /*e730*/  LDSM.16.M88.4 R180, [R218] ;  /* 0x00000000dab4783b */ /* 0x000f680000000200 */
[----:B------:R-:W5:Y:S01]  /*e740*/  LDSM.16.M88.4 R184, [R217] ;  /* 0x00000000d9b8783b */ /* 0x000f620000000200 */
[C---:B----4-:R-:W-:Y:S03]  /*e750*/  HMMA.16816.F32.BF16 R4, R32.reuse, R8, RZ ;  /* 0x000000082004723c */ /* 0x050fe600000418ff */
[----:B------:R-:W-:Y:S04]  /*e760*/  LDSM.16.M88.4 R188, [R226] ;  /* 0x00000000e2bc783b */ /* 0x000fe80000000200 */
[----:B------:R-:W4:Y:S01]  /*e770*/  LDSM.16.M88.4 R192, [R223+0x8000] ;  /* 0x00800000dfc0783b */ /* 0x000f220000000200 */
[C---:B------:R-:W-:Y:S03]  /*e780*/  HMMA.16816.F32.BF16 R8, R32.reuse, R10, RZ ;  /* 0x0000000a2008723c */ /* 0x040fe600000418ff */
[----:B------:R-:W4:Y:S03]  /*e790*/  LDSM.16.M88.4 R196, [R223+0x8800] ;  /* 0x00880000dfc4783b */ /* 0x000f260000000200 */
[C---:B-1----:R-:W-:Y:S01]  /*e7a0*/  HMMA.16816.F32.BF16 R12, R32.reuse, R16, RZ ;  /* 0x00000010200c723c */ /* 0x042fe200000418ff */
[----:B------:R-:W-:Y:S05]  /*e7b0*/  LDSM.16.M88.4 R200, [R223+0x9800] ;  /* 0x00980000dfc8783b */ /* 0x000fea0000000200 */
[C---:B------:R-:W-:Y:S06]  /*e7c0*/  HMMA.16816.F32.BF16 R16, R32.reuse, R18, RZ ;  /* 0x000000122010723c */ /* 0x040fec00000418ff */
[C---:B--2---:R-:W-:Y:S06]  /*e7d0*/  HMMA.16816.F32.BF16 R20, R32.reuse, R24, RZ ;  /* 0x000000182014723c */ /* 0x044fec00000418ff */
[C---:B------:R-:W-:Y:S06]  /*e7e0*/  HMMA.16816.F32.BF16 R24, R32.reuse, R26, RZ ;  /* 0x0000001a2018723c */ /* 0x040fec00000418ff */
[C---:B---3--:R-:W-:Y:S06]  /*e7f0*/  HMMA.16816.F32.BF16 R28, R32.reuse, R164, RZ ;  /* 0x000000a4201c723c */ /* 0x048fec00000418ff */
[----:B------:R-:W-:Y:S01]  /*e800*/  HMMA.16816.F32.BF16 R32, R32, R166, RZ ;  /* 0x000000a62020723c */ /* 0x000fe200000418ff */
[----:B------:R-:W1:Y:S05]  /*e810*/  LDSM.16.M88.4 R164, [R223+0x9000] ;  /* 0x00900000dfa4783b */ /* 0x000e6a0000000200 */
[C---:B-----5:R-:W-:Y:S06]  /*e820*/  HMMA.16816.F32.BF16 R4, R168.reuse, R172, R4 ;  /* 0x000000aca804723c */ /* 0x060fec0000041804 */
[C---:B------:R-:W-:Y:S01]  /*e830*/  HMMA.16816.F32.BF16 R8, R168.reuse, R174, R8 ;  /* 0x000000aea808723c */ /* 0x040fe20000041808 */
[----:B------:R-:W-:Y:S05]  /*e840*/  LDSM.16.M88.4 R172, [R225] ;  /* 0x00000000e1ac783b */ /* 0x000fea0000000200 */
[C---:B------:R-:W-:Y:S06]  /*e850*/  HMMA.16816.F32.BF16 R12, R168.reuse, R176, R12 ;  /* 0x000000b0a80c723c */ /* 0x040fec000004180c */
[C---:B------:R-:W-:Y:S01]  /*e860*/  HMMA.16816.F32.BF16 R16, R168.reuse, R178, R16 ;  /* 0x000000b2a810723c */ /* 0x040fe20000041810 */
[----:B------:R-:W2:Y:S05]  /*e870*/  LDSM.16.M88.4 R176, [R216] ;  /* 0x00000000d8b0783b */ /* 0x000eaa0000000200 */
[C---:B------:R-:W-:Y:S06]  /*e880*/  HMMA.16816.F32.BF16 R20, R168.reuse, R180, R20 ;  /* 0x000000b4a814723c */ /* 0x040fec0000041814 */
[C---:B------:R-:W-:Y:S01]  /*e890*/  HMMA.16816.F32.BF16 R24, R168.reuse, R182, R24 ;  /* 0x000000b6a818723c */ /* 0x040fe20000041818 */
[----:B------:R-:W3:Y:S05]  /*e8a0*/  LDSM.16.M88.4 R180, [R216+0x800] ;  /* 0x00080000d8b4783b */ /* 0x000eea0000000200 */
[C---:B------:R-:W-:Y:S06]  /*e8b0*/  HMMA.16816.F32.BF16 R28, R168.reuse, R184, R28 ;  /* 0x000000b8a81c723c */ /* 0x040fec000004181c */
[----:B------:R-:W-:Y:S01]  /*e8c0*/  HMMA.16816.F32.BF16 R32, R168, R186, R32 ;  /* 0x000000baa820723c */ /* 0x000fe20000041820 */
[----:B------:R-:W5:Y:S04]  /*e8d0*/  LDSM.16.M88.4 R168, [R216+0x1000] ;  /* 0x00100000d8a8783b */ /* 0x000f680000000200 */
[----:B------:R-:W5:Y:S01]  /*e8e0*/  LDSM.16.M88.4 R184, [R216+0x1800] ;  /* 0x00180000d8b8783b */ /* 0x000f620000000200 */
[C---:B----4-:R-:W-:Y:S06]  /*e8f0*/  HMMA.16816.F32.BF16 R4, R188.reuse, R192, R4 ;  /* 0x000000c0bc04723c */ /* 0x050fec0000041804 */
[C---:B------:R-:W-:Y:S01]  /*e900*/  HMMA.16816.F32.BF16 R8, R188.reuse, R194, R8 ;  /* 0x000000c2bc08723c */ /* 0x040fe20000041808 */
[----:B------:R-:W-:Y:S05]  /*e910*/  LDSM.16.M88.4 R192, [R229+0xa000] ;  /* 0x00a00000e5c0783b */ /* 0x000fea0000000200 */
[C---:B------:R-:W-:Y:S06]  /*e920*/  HMMA.16816.F32.BF16 R12, R188.reuse, R196, R12 ;  /* 0x000000c4bc0c723c */ /* 0x040fec000004180c */
        /* <DEDUP_REMOVED lines=11> */
[----:B------:R-:W-:Y:S05]  /*e9e0*/  LDSM.16.M88.4 R176, [R215] ;  /* 0x00000000d7b0783b */ /* 0x000fea0000000200 */
[C---:B---3--:R-:W-:Y:S06]  /*e9f0*/  HMMA.16816.F32.BF16 R12, R172.reuse, R180, R12 ;  /* 0x000000b4ac0c723c */ /* 0x048fec000004180c */
[C---:B------:R-:W-:Y:S01]  /*ea00*/  HMMA.16816.F32.BF16 R16, R172.reuse, R182, R16 ;  /* 0x000000b6ac10723c */ /* 0x040fe20000041810 */
[----:B------:R-:W-:Y:S05]  /*ea10*/  LDSM.16.M88.4 R180, [R214] ;  /* 0x00000000d6b4783b */ /* 0x000fea0000000200 */
[C---:B-----5:R-:W-:Y:S06]  /*ea20*/  HMMA.16816.F32.BF16 R20, R172.reuse, R168, R20 ;  /* 0x000000a8ac14723c */ /* 0x060fec0000041814 */
[C---:B------:R-:W-:Y:S01]  /*ea30*/  HMMA.16816.F32.BF16 R24, R172.reuse, R170, R24 ;  /* 0x000000aaac18723c */ /* 0x040fe20000041818 */
[----:B------:R-:W2:Y:S05]  /*ea40*/  LDSM.16.M88.4 R168, [R228+0x2000] ;  /* 0x00200000e4a8783b */ /* 0x000eaa0000000200 */
[C---:B------:R-:W-:Y:S06]  /*ea50*/  HMMA.16816.F32.BF16 R28, R172.reuse, R184, R28 ;  /* 0x000000b8ac1c723c */ /* 0x040fec000004181c */
[----:B------:R-:W-:Y:S01]  /*ea60*/  HMMA.16816.F32.BF16 R32, R172, R186, R32 ;  /* 0x000000baac20723c */ /* 0x000fe20000041820 */
[----:B------:R-:W3:Y:S04]  /*ea70*/  LDSM.16.M88.4 R172, [R213] ;  /* 0x00000000d5ac783b */ /* 0x000ee80000000200 */
[----:B------:R-:W5:Y:S01]  /*ea80*/  LDSM.16.M88.4 R184, [R212] ;  /* 0x00000000d4b8783b */ /* 0x000f620000000200 */
        /* <DEDUP_REMOVED lines=42> */
[C---:B------:R-:W-:Y:S06]  /*ed30*/  HMMA.16816.F32.BF16 R12, R172.reuse, R180, R12 ;  /* 0x000000b4ac0c723c */ /* 0x040fec000004180c */
[C---:B------:R-:W-:Y:S01]  /*ed40*/  HMMA.16816.F32.BF16 R16, R172.reuse, R182, R16 ;  /* 0x000000b6ac10723c */ /* 0x040fe20000041810 */
[----:B------:R-:W-:Y:S05]  /*ed50*/  LDSM.16.M88.4 R180, [R210] ;  /* 0x00000000d2b4783b */ /* 0x000fea0000000200 */
[C---:B---3--:R-:W-:Y:S06]  /*ed60*/  HMMA.16816.F32.BF16 R20, R172.reuse, R168, R20 ;  /* 0x000000a8ac14723c */ /* 0x048fec0000041814 */
[C---:B------:R-:W-:Y:S01]  /*ed70*/  HMMA.16816.F32.BF16 R24, R172.reuse, R170, R24 ;  /* 0x000000aaac18723c */ /* 0x040fe20000041818 */
[----:B------:R-:W2:Y:S05]  /*ed80*/  LDSM.16.M88.4 R168, [R228+0x4000] ;  /* 0x00400000e4a8783b */ /* 0x000eaa0000000200 */
[C---:B-----5:R-:W-:Y:S06]  /*ed90*/  HMMA.16816.F32.BF16 R28, R172.reuse, R184, R28 ;  /* 0x000000b8ac1c723c */ /* 0x060fec000004181c */
        /* <DEDUP_REMOVED lines=81> */
[C---:B-1----:R-:W-:Y:S01]  /*f2b0*/  HMMA.16816.F32.BF16 R4, R188.reuse, R192, R4 ;  /* 0x000000c0bc04723c */ /* 0x042fe20000041804 */
[----:B------:R-:W-:Y:S04]  /*f2c0*/  DEPBAR.LE SB0, 0x0 ;  /* 0x000080000000791a */ /* 0x000fe80000000000 */
[----:B------:R-:W-:Y:S01]  /*f2d0*/  BAR.SYNC.DEFER_BLOCKING 0x0 ;  /* 0x0000000000007b1d */ /* 0x000fe20000010000 */
[C---:B------:R-:W-:Y:S06]  /*f2e0*/  HMMA.16816.F32.BF16 R8, R188.reuse, R194, R8 ;  /* 0x000000c2bc08723c */ /* 0x040fec0000041808 */
[C---:B------:R-:W-:Y:S06]  /*f2f0*/  HMMA.16816.F32.BF16 R12, R188.reuse, R196, R12 ;  /* 0x000000c4bc0c723c */ /* 0x040fec000004180c */
[C---:B------:R-:W-:Y:S06]  /*f300*/  HMMA.16816.F32.BF16 R16, R188.reuse, R198, R16 ;  /* 0x000000c6bc10723c */ /* 0x040fec0000041810 */
[C---:B----4-:R-:W-:Y:S06]  /*f310*/  HMMA.16816.F32.BF16 R20, R188.reuse, R164, R20 ;  /* 0x000000a4bc14723c */ /* 0x050fec0000041814 */
[C---:B------:R-:W-:Y:S06]  /*f320*/  HMMA.16816.F32.BF16 R24, R188.reuse, R166, R24 ;  /* 0x000000a6bc18723c */ /* 0x040fec0000041818 */
[C---:B------:R-:W-:Y:S05]  /*f330*/  HMMA.16816.F32.BF16 R28, R188.reuse, R200, R28 ;  /* 0x000000c8bc1c723c */ /* 0x040fea000004181c */
[----:B------:R-:W-:Y:S01]  /*f340*/  IMAD.MOV.U32 R166, RZ, RZ, R248 ;  /* 0x000000ffffa67224 */ /* 0x000fe200078e00f8 */
[----:B------:R-:W-:Y:S05]  /*f350*/  HMMA.16816.F32.BF16 R32, R188, R202, R32 ;  /* 0x000000cabc20723c */ /* 0x000fea0000041820 */
[----:B------:R-:W-:Y:S01]  /*f360*/  IMAD.MOV.U32 R167, RZ, RZ, R249 ;  /* 0x000000ffffa77224 */ /* 0x000fe200078e00f9 */
[C---:B--2---:R-:W-:Y:S06]  /*f370*/  HMMA.16816.F32.BF16 R4, R172.reuse, R176, R4 ;  /* 0x000000b0ac04723c */ /* 0x044fec0000041804 */
[C---:B------:R-:W-:Y:S06]  /*f380*/  HMMA.16816.F32.BF16 R8, R172.reuse, R178, R8 ;  /* 0x000000b2ac08723c */ /* 0x040fec0000041808 */
[C---:B------:R-:W-:Y:S06]  /*f390*/  HMMA.16816.F32.BF16 R12, R172.reuse, R180, R12 ;  /* 0x000000b4ac0c723c */ /* 0x040fec000004180c */
[C---:B------:R-:W-:Y:S06]  /*f3a0*/  HMMA.16816.F32.BF16 R16, R172.reuse, R182, R16 ;  /* 0x000000b6ac10723c */ /* 0x040fec0000041810 */
[C---:B---3--:R-:W-:Y:S06]  /*f3b0*/  HMMA.16816.F32.BF16 R20, R172.reuse, R168, R20 ;  /* 0x000000a8ac14723c */ /* 0x048fec0000041814 */
[C---:B------:R-:W-:Y:S06]  /*f3c0*/  HMMA.16816.F32.BF16 R24, R172.reuse, R170, R24 ;  /* 0x000000aaac18723c */ /* 0x040fec0000041818 */
[C---:B-----5:R-:W-:Y:S06]  /*f3d0*/  HMMA.16816.F32.BF16 R28, R172.reuse, R184, R28 ;  /* 0x000000b8ac1c723c */ /* 0x060fec000004181c */
[----:B------:R-:W-:Y:S01]  /*f3e0*/  HMMA.16816.F32.BF16 R32, R172, R186, R32 ;  /* 0x000000baac20723c */ /* 0x000fe20000041820 */
[----:B------:R-:W-:Y:S11]  /*f3f0*/  @!UPT UIADD3 URZ, URZ, URZ, URZ ;  /* 0x0000003f3f3ff290 */ /* 0x000ff6000fffe03f */
[----:B------:R-:W-:Y:S01]  /*f400*/  @!UPT UIADD3 URZ, URZ, URZ, URZ ;  /* 0x0000003f3f3ff290 */ /* 0x000fe2000fffe03f */
[----:B------:R-:W-:Y:S11]  /*f410*/  @!P0 BRA `(.L_x_2368) ;  /* 0x0000000c00088947 */ /* 0x000ff60003800000 */
[----:B------:R-:W-:Y:S01]  /*f420*/  ULDC.64 UR10, c[0x0][0x248] ;  /* 0x00009200000a7ab9 */ /* 0x000fe20000000a00 */
[----:B------:R-:W-:Y:S01]  /*f430*/  PLOP3.LUT P0, PT, PT, PT, UP6, 0x40, 0x0 ;  /* 0x000000000000781c */ /* 0x000fe20003f0e868 */
[----:B------:R-:W-:Y:S01]  /*f440*/  IMAD.U32 R169, RZ, RZ, UR33 ;  /* 0x00000021ffa97e24 */ /* 0x000fe2000f8e00ff */
[----:B------:R-:W-:Y:S11]  /*f450*/  MOV R3, UR32 ;  /* 0x0000002000037c02 */ /* 0x000ff60008000f00 */
[----:B------:R-:W-:Y:S05]  /*f460*/  @P0 BRA `(.L_x_2369) ;  /* 0x0000000400200947 */ /* 0x000fea0003800000 */
[----:B------:R-:W-:Y:S04]  /*f470*/  USHF.L.U32 UR10, UR14, 0x6, URZ ;  /* 0x000000060e0a7899 */ /* 0x000fe8000800063f */
[----:B------:R-:W-:Y:S02]  /*f480*/  UIADD3 UR40, UR10, -0x40, URZ ;  /* 0xffffffc00a287890 */ /* 0x000fe4000fffe03f */
        /* <DEDUP_REMOVED lines=23> */
[----:B------:R-:W-:Y:S02]  /*f600*/  @!UP2 UIADD3 UR39, UR39, 0x1, URZ ;  /* 0x000000012727a890 */ /* 0x000fe4000fffe03f */
[----:B------:R-:W-:Y:S02]  /*f610*/  UISETP.GE.AND UP3, UPT, UR10, URZ, UPT ;  /* 0x0000003f0a00728c */ /* 0x000fe4000bf66270 */
[----:B------:R-:W-:Y:S02]  /*f620*/  UISETP.GE.AND UP2, UPT, UR40, URZ, UPT ;  /* 0x0000003f2800728c */ /* 0x000fe4000bf46270 */
[----:B------:R-:W-:Y:S02]  /*f630*/  @UP5 UIADD3 UR41, UR41, 0x1, URZ ;  /* 0x0000000129295890 */ /* 0x000fe4000fffe03f */
[----:B------:R-:W-:Y:S05]  /*f640*/  @UP4 UIADD3 UR39, UR39, 0x1, URZ ;  /* 0x0000000127274890 */ /* 0x000fea000fffe03f */
[----:B------:R-:W-:Y:S02]  /*f650*/  @!UP3 UIADD3 UR41, -UR41, URZ, URZ ;  /* 0x0000003f2929b290 */ /* 0x000fe4000fffe13f */
        /* <DEDUP_REMOVED lines=15> */
[----:B------:R-:W-:Y:S01]  /*f750*/  MOV R168, UR36 ;  /* 0x0000002400a87c02 */ /* 0x000fe20008000f00 */
[----:B------:R-:W-:Y:S01]  /*f760*/  UIADD3 UR36, UR41, -UR39, URZ ;  /* 0x8000002729247290 */ /* 0x000fe2000fffe03f */
[----:B------:R-:W-:Y:S02]  /*f770*/  IMAD.U32 R164, RZ, RZ, UR10 ;  /* 0x0000000affa47e24 */ /* 0x000fe4000f8e00ff */
[----:B------:R-:W-:Y:S01]  /*f780*/  IMAD.U32 R165, RZ, RZ, UR11 ;  /* 0x0000000bffa57e24 */ /* 0x000fe2000f8e00ff */
[----:B------:R-:W-:Y:S01]  /*f790*/  UIMAD UR36, UR36, UR18, -0x40 ;  /* 0xffffffc0242474a4 */ /* 0x000fe2000f8e0212 */
[----:B------:R-:W-:Y:S03]  /*f7a0*/  IMAD.U32 R169, RZ, RZ, UR37 ;  /* 0x00000025ffa97e24 */ /* 0x000fe6000f8e00ff */
[----:B------:R1:W2:Y:S01]  /*f7b0*/  LDG.E R3, desc[UR26][R164.64] ;  /* 0x0000001aa4037981 */ /* 0x0002a2000c1e1900 */
[----:B------:R-:W-:Y:S02]  /*f7c0*/  USHF.R.S32.HI UR11, URZ, 0x1f, UR36 ;  /* 0x0000001f3f0b7899 */ /* 0x000fe40008011424 */
[----:B------:R-:W-:Y:S01]  /*f7d0*/  UIMAD UR10, UR9, UR36, URZ ;  /* 0x00000024090a72a4 */ /* 0x000fe2000f8e023f */
[----:B------:R-:W2:Y:S01]  /*f7e0*/  LDG.E R168, desc[UR26][R168.64] ;  /* 0x0000001aa8a87981 */ /* 0x000ea2000c1e1900 */
        /* <DEDUP_REMOVED lines=16> */
.L_x_2369:
        /* <DEDUP_REMOVED lines=16> */
[CC--:B------:R-:W-:Y:S01]  /*f9f0*/  @!P3 LEA R170, P1, R168.reuse, R245.reuse, 0x1 ;  /* 0x000000f5a8aab211 */ /* 0x0c0fe200078208ff */
[----:B------:R-:W-:Y:S01]  /*fa00*/  @!PT LDS RZ, [RZ] ;  /* 0x00000000fffff984 */ /* 0x000fe20000000800 */
[----:B------:R-:W-:Y:S01]  /*fa10*/  @!PT LDS RZ, [RZ] ;  /* 0x00000000fffff984 */ /* 0x000fe20000000800 */
[----:B------:R-:W-:Y:S01]  /*fa20*/  @!PT LDS RZ, [RZ] ;  /* 0x00000000fffff984 */ /* 0x000fe20000000800 */
[----:B------:R1:W-:Y:S01]  /*fa30*/  @!P5 LDGSTS.E.BYPASS.LTC128B.128 [R234+0xa000], desc[UR26][R180.64+0x80] ;  /* 0x0a000080b4eadfae */ /* 0x0003e2000b901d5a */
[C---:B------:R-:W-:Y:S02]  /*fa40*/  IADD3 R164, P2, R168.reuse, UR28, RZ ;  /* 0x0000001ca8a47c10 */ /* 0x040fe4000ff5e0ff */
[-C--:B------:R-:W-:Y:S01]  /*fa50*/  @!P3 LEA.HI.X R171, R168, R244.reuse, R165, 0x1, P1 ;  /* 0x000000f4a8abb211 */ /* 0x080fe200008f0ca5 */
[----:B------:R1:W-:Y:S01]  /*fa60*/  @P4 STS.128 [R234+0xc000], RZ ;  /* 0x00c000ffea004388 */ /* 0x0003e20000000c00 */
[CC--:B------:R-:W-:Y:S02]  /*fa70*/  @!P6 LEA R176, P0, R164.reuse, R245.reuse, 0x1 ;  /* 0x000000f5a4b0e211 */ /* 0x0c0fe400078008ff */
[-C--:B------:R-:W-:Y:S01]  /*fa80*/  @!P4 LEA R182, P1, R164, R245.reuse, 0x1 ;  /* 0x000000f5a4b6c211 */ /* 0x080fe200078208ff */
[----:B------:R-:W-:Y:S01]  /*fa90*/  @!PT LDS RZ, [RZ] ;  /* 0x00000000fffff984 */ /* 0x000fe20000000800 */
[----:B------:R-:W-:Y:S01]  /*faa0*/  @!PT LDS RZ, [RZ] ;  /* 0x00000000fffff984 */ /* 0x000fe20000000800 */
[----:B------:R-:W-:Y:S01]  /*fab0*/  @!PT LDS RZ, [RZ] ;  /* 0x00000000fffff984 */ /* 0x000fe20000000800 */
[----:B------:R1:W-:Y:S01]  /*fac0*/  @!P4 LDGSTS.E.BYPASS.LTC128B.128 [R234+0xc000], desc[UR26][R180.64+0x100] ;  /* 0x0c000100b4eacfae */ /* 0x0003e2000b901d5a */
[----:B------:R-:W-:Y:S02]  /*fad0*/  IADD3.X R3, R165, UR25, RZ, P2, !PT ;  /* 0x00000019a5037c10 */ /* 0x000fe400097fe4ff */
[-C--:B------:R-:W-:Y:S01]  /*fae0*/  @!P4 LEA R172, P2, R168, R245.reuse, 0x1 ;  /* 0x000000f5a8acc211 */ /* 0x080fe200078408ff */
[----:B------:R1:W-:Y:S01]  /*faf0*/  @P3 STS.128 [R234+0xe000], RZ ;  /* 0x00e000ffea003388 */ /* 0x0003e20000000c00 */
[-C--:B------:R-:W-:Y:S02]  /*fb00*/  @!P6 LEA.HI.X R177, R164, R244.reuse, R3, 0x1, P0 ;  /* 0x000000f4a4b1e211 */ /* 0x080fe400000f0c03 */
[-C--:B------:R-:W-:Y:S01]  /*fb10*/  @!P4 LEA.HI.X R173, R168, R244.reuse, R165, 0x1, P2 ;  /* 0x000000f4a8adc211 */ /* 0x080fe200010f0ca5 */
        /* <DEDUP_REMOVED lines=23> */
[CC--:B------:R-:W-:Y:S01]  /*fc90*/  @!P5 LEA R188, P2, R165.reuse, R245.reuse, 0x1 ;  /* 0x000000f5a5bcd211 */ /* 0x0c0fe200078408ff */
[----:B------:R1:W-:Y:S01]  /*fca0*/  @P4 STS.128 [R234+0xc800], RZ ;  /* 0x00c800ffea004388 */ /* 0x0003e20000000c00 */
[CCC-:B------:R-:W-:Y:S02]  /*fcb0*/  @!P6 LEA.HI.X R191, R165.reuse, R244.reuse, R3.reuse, 0x1, P0 ;  /* 0x000000f4a5bfe211 */ /* 0x1c0fe400000f0c03 */
        /* <DEDUP_REMOVED lines=56> */
.L_x_2368:
[----:B------:R-:W-:Y:S01]  /*10040*/  MOV R3, UR14 ;  /* 0x0000000e00037c02 */ /* 0x000fe20008000f00 */
[----:B------:R-:W-:Y:S01]  /*10050*/  STL [R1], R166 ;  /* 0x000000a601007387 */ /* 0x000fe20000100800 */
[----:B------:R-:W-:Y:S02]  /*10060*/  UISETP.GT.AND UP2, UPT, UR14, UR12, UPT ;  /* 0x0000000c0e00728c */ /* 0x000fe4000bf44270 */
[----:B------:R-:W-:Y:S01]  /*10070*/  LEA R3, R3, R241, 0x6 ;  /* 0x000000f103037211 */ /* 0x000fe200078e30ff */
[----:B------:R-:W-:Y:S01]  /*10080*/  UMOV UR11, UR35 ;  /* 0x00000023000b7c82 */ /* 0x000fe20008000000 */
[----:B------:R-:W-:Y:S02]  /*10090*/  UMOV UR10, UR34 ;  /* 0x00000022000a7c82 */ /* 0x000fe40008000000 */
[C---:B-1----:R-:W-:Y:S02]  /*100a0*/  IADD3 R165, R3.reuse, 0x1, RZ ;  /* 0x0000000103a57810 */ /* 0x042fe40007ffe0ff */
[----:B------:R-:W-:Y:S02]  /*100b0*/  ISETP.GE.AND P6, PT, R3, R240, PT ;  /* 0x000000f00300720c */ /* 0x000fe40003fc6270 */
[----:B------:R-:W-:Y:S02]  /*100c0*/  ISETP.GE.AND P1, PT, R165, R238, PT ;  /* 0x000000eea500720c */ /* 0x000fe40003f26270 */
[----:B------:R-:W-:Y:S02]  /*100d0*/  ISETP.GE.OR P6, PT, R3, R239, !P6 ;  /* 0x000000ef0300720c */ /* 0x000fe400077c6670 */
[----:B------:R-:W-:Y:S02]  /*100e0*/  ISETP.GE.OR P1, PT, R165, R235, !P1 ;  /* 0x000000eba500720c */ /* 0x000fe40004f26670 */
[----:B------:R-:W-:Y:S02]  /*100f0*/  FSEL R168, R4, -INF , !P6 ;  /* 0xff80000004a87808 */ /* 0x000fe40007000000 */
[C---:B------:R-:W-:Y:S02]  /*10100*/  IADD3 R4, R3.reuse, 0x11, RZ ;  /* 0x0000001103047810 */ /* 0x040fe40007ffe0ff */
[----:B------:R-:W-:Y:S02]  /*10110*/  IADD3 R164, R3, 0x8, RZ ;  /* 0x0000000803a47810 */ /* 0x000fe40007ffe0ff */
[----:B------:R-:W-:Y:S02]  /*10120*/  FSEL R7, R7, -INF , !P1 ;  /* 0xff80000007077808 */ /* 0x000fe40004800000 */
[-C--:B------:R-:W-:Y:S02]  /*10130*/  ISETP.GE.AND P0, PT, R165, R240.reuse, PT ;  /* 0x000000f0a500720c */ /* 0x080fe40003f06270 */
[-C--:B------:R-:W-:Y:S02]  /*10140*/  ISETP.GE.AND P1, PT, R4, R240.reuse, PT ;  /* 0x000000f00400720c */ /* 0x080fe40003f26270 */
[C---:B------:R-:W-:Y:S02]  /*10150*/  ISETP.GE.AND P2, PT, R164.reuse, R240, PT ;  /* 0x000000f0a400720c */ /* 0x040fe40003f46270 */
[-C--:B------:R-:W-:Y:S02]  /*10160*/  ISETP.GE.AND P4, PT, R164, R238.reuse, PT ;  /* 0x000000eea400720c */ /* 0x080fe40003f86270 */
[----:B------:R-:W-:Y:S02]  /*10170*/  ISETP.GE.AND P3, PT, R3, R238, PT ;  /* 0x000000ee0300720c */ /* 0x000fe40003f66270 */
[-C--:B------:R-:W-:Y:S02]  /*10180*/  ISETP.GE.OR P0, PT, R165, R239.reuse, !P0 ;  /* 0x000000efa500720c */ /* 0x080fe40004706670 */
[-C--:B------:R-:W-:Y:S02]  /*10190*/  ISETP.GE.OR P1, PT, R4, R239.reuse, !P1 ;  /* 0x000000ef0400720c */ /* 0x080fe40004f26670 */
[C---:B------:R-:W-:Y:S02]  /*101a0*/  IADD3 R165, R3.reuse, 0x9, RZ ;  /* 0x0000000903a57810 */ /* 0x040fe40007ffe0ff */
[C---:B------:R-:W-:Y:S02]  /*101b0*/  ISETP.GE.OR P2, PT, R164.reuse, R239, !P2 ;  /* 0x000000efa400720c */ /* 0x040fe40005746670 */
[-C--:B------:R-:W-:Y:S01]  /*101c0*/  ISETP.GE.OR P4, PT, R164, R235.reuse, !P4 ;  /* 0x000000eba400720c */ /* 0x080fe20006786670 */
[C---:B------:R-:W-:Y:S01]  /*101d0*/  VIADD R164, R3.reuse, 0x10 ;  /* 0x0000001003a47836 */ /* 0x040fe20000000000 */
[----:B------:R-:W-:Y:S02]  /*101e0*/  ISETP.GE.OR P3, PT, R3, R235, !P3 ;  /* 0x000000eb0300720c */ /* 0x000fe40005f66670 */
[----:B------:R-:W-:Y:S02]  /*101f0*/  FSEL R202, R13, -INF , !P1 ;  /* 0xff8000000dca7808 */ /* 0x000fe40004800000 */
[----:B------:R-:W-:Y:S02]  /*10200*/  ISETP.GE.AND P5, PT, R165, R240, PT ;  /* 0x000000f0a500720c */ /* 0x000fe40003fa6270 */
[----:B------:R-:W-:Y:S02]  /*10210*/  FSEL R5, R5, -INF , !P0 ;  /* 0xff80000005057808 */ /* 0x000fe40004000000 */
[----:B------:R-:W-:Y:S02]  /*10220*/  FMNMX.FTZ R13, R168, R0, !PT ;  /* 0x00000000a80d7209 */ /* 0x000fe40007810000 */
[----:B------:R-:W-:Y:S02]  /*10230*/  FSEL R6, R6, -INF , !P3 ;  /* 0xff80000006067808 */ /* 0x000fe40005800000 */
[----:B------:R-:W-:Y:S02]  /*10240*/  FSEL R8, R8, -INF , !P2 ;  /* 0xff80000008087808 */ /* 0x000fe40005000000 */
[C---:B------:R-:W-:Y:S02]  /*10250*/  ISETP.GE.AND P0, PT, R164.reuse, R238, PT ;  /* 0x000000eea400720c */ /* 0x040fe40003f06270 */
[----:B------:R-:W-:Y:S02]  /*10260*/  ISETP.GE.AND P3, PT, R164, R240, PT ;  /* 0x000000f0a400720c */ /* 0x000fe40003f66270 */
[CC--:B------:R-:W-:Y:S02]  /*10270*/  ISETP.GE.AND P6, PT, R165.reuse, R238.reuse, PT ;  /* 0x000000eea500720c */ /* 0x0c0fe40003fc6270 */
[----:B------:R-:W-:Y:S02]  /*10280*/  ISETP.GE.AND P2, PT, R4, R238, PT ;  /* 0x000000ee0400720c */ /* 0x000fe40003f46270 */
[----:B------:R-:W-:Y:S02]  /*10290*/  ISETP.GE.OR P5, PT, R165, R239, !P5 ;  /* 0x000000efa500720c */ /* 0x000fe40006fa6670 */
[----:B------:R-:W-:Y:S02]  /*102a0*/  FMNMX.FTZ R13, R5, R13, !PT ;  /* 0x0000000d050d7209 */ /* 0x000fe40007810000 */
[C---:B------:R-:W-:Y:S02]  /*102b0*/  ISETP.GE.OR P0, PT, R164.reuse, R235, !P0 ;  /* 0x000000eba400720c */ /* 0x040fe40004706670 */
[----:B------:R-:W-:Y:S02]  /*102c0*/  ISETP.GE.OR P3, PT, R164, R239, !P3 ;  /* 0x000000efa400720c */ /* 0x000fe40005f66670 */
[-C--:B------:R-:W-:Y:S02]  /*102d0*/  ISETP.GE.OR P6, PT, R165, R235.reuse, !P6 ;  /* 0x000000eba500720c */ /* 0x080fe400077c6670 */
[----:B------:R-:W-:Y:S02]  /*102e0*/  ISETP.GE.OR P2, PT, R4, R235, !P2 ;  /* 0x000000eb0400720c */ /* 0x000fe40005746670 */
[----:B------:R-:W-:Y:S02]  /*102f0*/  IADD3 R164, R3, 0x18, RZ ;  /* 0x0000001803a47810 */ /* 0x000fe40007ffe0ff */
[----:B------:R-:W-:Y:S02]  /*10300*/  FSEL R9, R9, -INF , !P5 ;  /* 0xff80000009097808 */ /* 0x000fe40006800000 */
[----:B------:R-:W-:Y:S02]  /*10310*/  FMNMX.FTZ R13, R8, R13, !PT ;  /* 0x0000000d080d7209 */ /* 0x000fe40007810000 */
[----:B------:R-:W-:Y:S02]  /*10320*/  IADD3 R4, R3, 0x19, RZ ;  /* 0x0000001903047810 */ /* 0x000fe40007ffe0ff */
[----:B------:R-:W-:Y:S02]  /*10330*/  FSEL R10, R10, -INF , !P4 ;  /* 0xff8000000a0a7808 */ /* 0x000fe40006000000 */
[----:B------:R-:W-:Y:S02]  /*10340*/  FSEL R11, R11, -INF , !P6 ;  /* 0xff8000000b0b7808 */ /* 0x000fe40007000000 */
[C---:B------:R-:W-:Y:S02]  /*10350*/  ISETP.GE.AND P5, PT, R164.reuse, R240, PT ;  /* 0x000000f0a400720c */ /* 0x040fe40003fa6270 */
[----:B------:R-:W-:Y:S02]  /*10360*/  ISETP.GE.AND P4, PT, R164, R238, PT ;  /* 0x000000eea400720c */ /* 0x000fe40003f86270 */
[----:B------:R-:W-:Y:S02]  /*10370*/  FSEL R200, R12, -INF , !P3 ;  /* 0xff8000000cc87808 */ /* 0x000fe40005800000 */
[----:B------:R-:W-:Y:S02]  /*10380*/  FMNMX.FTZ R13, R9, R13, !PT ;  /* 0x0000000d090d7209 */ /* 0x000fe40007810000 */
[C---:B------:R-:W-:Y:S02]  /*10390*/  ISETP.GE.AND P6, PT, R4.reuse, R240, PT ;  /* 0x000000f00400720c */ /* 0x040fe40003fc6270 */
[----:B------:R-:W-:Y:S02]  /*103a0*/  ISETP.GE.AND P3, PT, R4, R238, PT ;  /* 0x000000ee0400720c */ /* 0x000fe40003f66270 */
[----:B------:R-:W-:Y:S02]  /*103b0*/  FSEL R175, R14, -INF , !P0 ;  /* 0xff8000000eaf7808 */ /* 0x000fe40004000000 */
[C---:B------:R-:W-:Y:S02]  /*103c0*/  ISETP.GE.OR P5, PT, R164.reuse, R239, !P5 ;  /* 0x000000efa400720c */ /* 0x040fe40006fa6670 */
[----:B------:R-:W-:Y:S02]  /*103d0*/  ISETP.GE.OR P4, PT, R164, R235, !P4 ;  /* 0x000000eba400720c */ /* 0x000fe40006786670 */
[C---:B------:R-:W-:Y:S02]  /*103e0*/  ISETP.GE.OR P6, PT, R4.reuse, R239, !P6 ;  /* 0x000000ef0400720c */ /* 0x040fe400077c6670 */
[----:B------:R-:W-:Y:S01]  /*103f0*/  ISETP.GE.OR P3, PT, R4, R235, !P3 ;  /* 0x000000eb0400720c */ /* 0x000fe20005f66670 */
[C---:B------:R-:W-:Y:S01]  /*10400*/  VIADD R4, R3.reuse, 0x21 ;  /* 0x0000002103047836 */ /* 0x040fe20000000000 */
[C---:B------:R-:W-:Y:S02]  /*10410*/  IADD3 R164, R3.reuse, 0x20, RZ ;  /* 0x0000002003a47810 */ /* 0x040fe40007ffe0ff */
[----:B------:R-:W-:Y:S02]  /*10420*/  FMNMX.FTZ R14, R200, R13, !PT ;  /* 0x0000000dc80e7209 */ /* 0x000fe40007810000 */
[----:B------:R-:W-:Y:S02]  /*10430*/  FMNMX.FTZ R13, R6, R2, !PT ;  /* 0x00000002060d7209 */ /* 0x000fe40007810000 */
[----:B------:R-:W-:Y:S02]  /*10440*/  IADD3 R12, R3, 0x28, RZ ;  /* 0x00000028030c7810 */ /* 0x000fe40007ffe0ff */
[----:B------:R-:W-:Y:S02]  /*10450*/  FSEL R201, R16, -INF , !P5 ;  /* 0xff80000010c97808 */ /* 0x000fe40006800000 */
[----:B------:R-:W-:Y:S02]  /*10460*/  ISETP.GE.AND P1, PT, R164, R240, PT ;  /* 0x000000f0a400720c */ /* 0x000fe40003f26270 */
[----:B------:R-:W-:Y:S02]  /*10470*/  FMNMX.FTZ R14, R202, R14, !PT ;  /* 0x0000000eca0e7209 */ /* 0x000fe40007810000 */
[----:B------:R-:W-:Y:S02]  /*10480*/  FSEL R173, R15, -INF , !P2 ;  /* 0xff8000000fad7808 */ /* 0x000fe40005000000 */
[----:B------:R-:W-:Y:S02]  /*10490*/  FSEL R203, R17, -INF , !P6 ;  /* 0xff80000011cb7808 */ /* 0x000fe40007000000 */
[----:B------:R-:W-:Y:S02]  /*104a0*/  FSEL R174, R18, -INF , !P4 ;  /* 0xff80000012ae7808 */ /* 0x000fe40006000000 */
[----:B------:R-:W-:Y:S02]  /*104b0*/  FMNMX.FTZ R13, R7, R13, !PT ;  /* 0x0000000d070d7209 */ /* 0x000fe40007810000 */
[----:B------:R-:W-:Y:S02]  /*104c0*/  ISETP.GE.AND P0, PT, R164, R238, PT ;  /* 0x000000eea400720c */ /* 0x000fe40003f06270 */
[C---:B------:R-:W-:Y:S02]  /*104d0*/  ISETP.GE.AND P6, PT, R12.reuse, R240, PT ;  /* 0x000000f00c00720c */ /* 0x040fe40003fc6270 */
[----:B------:R-:W-:Y:S02]  /*104e0*/  ISETP.GE.AND P4, PT, R12, R238, PT ;  /* 0x000000ee0c00720c */ /* 0x000fe40003f86270 */
[C---:B------:R-:W-:Y:S02]  /*104f0*/  ISETP.GE.AND P2, PT, R4.reuse, R240, PT ;  /* 0x000000f00400720c */ /* 0x040fe40003f46270 */
[----:B------:R-:W-:Y:S02]  /*10500*/  ISETP.GE.AND P5, PT, R4, R238, PT ;  /* 0x000000ee0400720c */ /* 0x000fe40003fa6270 */
[----:B------:R-:W-:Y:S02]  /*10510*/  FMNMX.FTZ R14, R201, R14, !PT ;  /* 0x0000000ec90e7209 */ /* 0x000fe40007810000 */
[----:B------:R-:W-:Y:S02]  /*10520*/  ISETP.GE.OR P1, PT, R164, R239, !P1 ;  /* 0x000000efa400720c */ /* 0x000fe40004f26670 */
[----:B------:R-:W-:Y:S02]  /*10530*/  FMNMX.FTZ R13, R10, R13, !PT ;  /* 0x0000000d0a0d7209 */ /* 0x000fe40007810000 */
[C---:B------:R-:W-:Y:S02]  /*10540*/  ISETP.GE.OR P6, PT, R12.reuse, R239, !P6 ;  /* 0x000000ef0c00720c */ /* 0x040fe400077c6670 */
[-C--:B------:R-:W-:Y:S02]  /*10550*/  ISETP.GE.OR P4, PT, R12, R235.reuse, !P4 ;  /* 0x000000eb0c00720c */ /* 0x080fe40006786670 */
[----:B------:R-:W-:Y:S02]  /*10560*/  ISETP.GE.OR P0, PT, R164, R235, !P0 ;  /* 0x000000eba400720c */ /* 0x000fe40004706670 */
[C---:B------:R-:W-:Y:S02]  /*10570*/  ISETP.GE.OR P2, PT, R4.reuse, R239, !P2 ;  /* 0x000000ef0400720c */ /* 0x040fe40005746670 */
[----:B------:R-:W-:Y:S02]  /*10580*/  ISETP.GE.OR P5, PT, R4, R235, !P5 ;  /* 0x000000eb0400720c */ /* 0x000fe40006fa6670 */
[C---:B------:R-:W-:Y:S02]  /*10590*/  IADD3 R12, R3.reuse, 0x30, RZ ;  /* 0x00000030030c7810 */ /* 0x040fe40007ffe0ff */
[----:B------:R-:W-:Y:S02]  /*105a0*/  FSEL R252, R20, -INF , !P1 ;  /* 0xff80000014fc7808 */ /* 0x000fe40004800000 */
[----:B------:R-:W-:Y:S02]  /*105b0*/  IADD3 R4, R3, 0x29, RZ ;  /* 0x0000002903047810 */ /* 0x000fe40007ffe0ff */
[----:B------:R-:W-:Y:S02]  /*105c0*/  FMNMX.FTZ R14, R203, R14, !PT ;  /* 0x0000000ecb0e7209 */ /* 0x000fe40007810000 */
[----:B------:R-:W-:Y:S02]  /*105d0*/  FMNMX.FTZ R13, R11, R13, !PT ;  /* 0x0000000d0b0d7209 */ /* 0x000fe40007810000 */
[----:B------:R-:W-:Y:S02]  /*105e0*/  FSEL R191, R21, -INF , !P2 ;  /* 0xff80000015bf7808 */ /* 0x000fe40005000000 */
[----:B------:R-:W-:Y:S02]  /*105f0*/  FSEL R188, R22, -INF , !P0 ;  /* 0xff80000016bc7808 */ /* 0x000fe40004000000 */
[----:B------:R-:W-:Y:S02]  /*10600*/  FSEL R172, R19, -INF , !P3 ;  /* 0xff80000013ac7808 */ /* 0x000fe40005800000 */
[C---:B------:R-:W-:Y:S01]  /*10610*/  ISETP.GE.AND P2, PT, R12.reuse, R240, PT ;  /* 0x000000f00c00720c */ /* 0x040fe20003f46270 */
[----:B------:R-:W-:Y:S01]  /*10620*/  LDSM.16.MT88.4 R16, [R224+0x10000] ;  /* 0x01000000e010783b */ /* 0x000fe20000004200 */
[----:B------:R-:W-:Y:S02]  /*10630*/  ISETP.GE.AND P0, PT, R12, R238, PT ;  /* 0x000000ee0c00720c */ /* 0x000fe40003f06270 */
[----:B------:R-:W-:Y:S02]  /*10640*/  ISETP.GE.AND P3, PT, R4, R240, PT ;  /* 0x000000f00400720c */ /* 0x000fe40003f66270 */
[----:B------:R-:W-:Y:S02]  /*10650*/  FMNMX.FTZ R14, R252, R14, !PT ;  /* 0x0000000efc0e7209 */ /* 0x000fe40007810000 */
[----:B------:R-:W-:Y:S02]  /*10660*/  FMNMX.FTZ R13, R175, R13, !PT ;  /* 0x0000000daf0d7209 */ /* 0x000fe40007810000 */
[----:B------:R-:W-:Y:S02]  /*10670*/  ISETP.GE.AND P1, PT, R4, R238, PT ;  /* 0x000000ee0400720c */ /* 0x000fe40003f26270 */
[C---:B------:R-:W-:Y:S02]  /*10680*/  ISETP.GE.OR P2, PT, R12.reuse, R239, !P2 ;  /* 0x000000ef0c00720c */ /* 0x040fe40005746670 */
[----:B------:R-:W-:Y:S02]  /*10690*/  ISETP.GE.OR P0, PT, R12, R235, !P0 ;  /* 0x000000eb0c00720c */ /* 0x000fe40004706670 */
[----:B------:R-:W-:Y:S02]  /*106a0*/  FSEL R190, R24, -INF , !P6 ;  /* 0xff80000018be7808 */ /* 0x000fe40007000000 */
[C---:B------:R-:W-:Y:S02]  /*106b0*/  ISETP.GE.OR P3, PT, R4.reuse, R239, !P3 ;  /* 0x000000ef0400720c */ /* 0x040fe40005f66670 */
[----:B------:R-:W-:Y:S02]  /*106c0*/  IADD3 R12, R3, 0x31, RZ ;  /* 0x00000031030c7810 */ /* 0x000fe40007ffe0ff */
[----:B------:R-:W-:Y:S02]  /*106d0*/  FMNMX.FTZ R14, R191, R14, !PT ;  /* 0x0000000ebf0e7209 */ /* 0x000fe40007810000 */
[----:B------:R-:W-:Y:S02]  /*106e0*/  FMNMX.FTZ R13, R173, R13, !PT ;  /* 0x0000000dad0d7209 */ /* 0x000fe40007810000 */
[----:B------:R-:W-:Y:S01]  /*106f0*/  ISETP.GE.OR P1, PT, R4, R235, !P1 ;  /* 0x000000eb0400720c */ /* 0x000fe20004f26670 */
[----:B------:R-:W-:Y:S01]  /*10700*/  VIADD R4, R3, 0x38 ;  /* 0x0000003803047836 */ /* 0x000fe20000000000 */
[----:B------:R-:W-:Y:S02]  /*10710*/  FSEL R187, R23, -INF , !P5 ;  /* 0xff80000017bb7808 */ /* 0x000fe40006800000 */
[----:B------:R-:W-:Y:S02]  /*10720*/  FSEL R189, R25, -INF , !P3 ;  /* 0xff80000019bd7808 */ /* 0x000fe40005800000 */
[----:B------:R-:W-:Y:S02]  /*10730*/  ISETP.GE.AND P5, PT, R12, R240, PT ;  /* 0x000000f00c00720c */ /* 0x000fe40003fa6270 */
[----:B------:R-:W-:Y:S02]  /*10740*/  FMNMX.FTZ R14, R190, R14, !PT ;  /* 0x0000000ebe0e7209 */ /* 0x000fe40007810000 */
[----:B------:R-:W-:Y:S02]  /*10750*/  FMNMX.FTZ R13, R174, R13, !PT ;  /* 0x0000000dae0d7209 */ /* 0x000fe40007810000 */
[----:B------:R-:W-:Y:S02]  /*10760*/  FSEL R184, R28, -INF , !P2 ;  /* 0xff8000001cb87808 */ /* 0x000fe40005000000 */
[----:B------:R-:W-:Y:S02]  /*10770*/  ISETP.GE.AND P6, PT, R4, R240, PT ;  /* 0x000000f00400720c */ /* 0x000fe40003fc6270 */
[----:B------:R-:W-:Y:S02]  /*10780*/  ISETP.GE.OR P5, PT, R12, R239, !P5 ;  /* 0x000000ef0c00720c */ /* 0x000fe40006fa6670 */
[----:B------:R-:W-:Y:S02]  /*10790*/  FMNMX.FTZ R14, R189, R14, !PT ;  /* 0x0000000ebd0e7209 */ /* 0x000fe40007810000 */
[----:B------:R-:W-:Y:S02]  /*107a0*/  FMNMX.FTZ R13, R172, R13, !PT ;  /* 0x0000000dac0d7209 */ /* 0x000fe40007810000 */
[----:B------:R-:W-:Y:S02]  /*107b0*/  ISETP.GE.OR P6, PT, R4, R239, !P6 ;  /* 0x000000ef0400720c */ /* 0x000fe400077c6670 */
[----:B------:R-:W-:Y:S02]  /*107c0*/  FSEL R183, R29, -INF , !P5 ;  /* 0xff8000001db77808 */ /* 0x000fe40006800000 */
[----:B------:R-:W-:Y:S02]  /*107d0*/  FMNMX.FTZ R14, R184, R14, !PT ;  /* 0x0000000eb80e7209 */ /* 0x000fe40007810000 */
[----:B------:R-:W-:Y:S02]  /*107e0*/  FMNMX.FTZ R13, R188, R13, !PT ;  /* 0x0000000dbc0d7209 */ /* 0x000fe40007810000 */
[----:B------:R-:W-:Y:S02]  /*107f0*/  FSEL R181, R32, -INF , !P6 ;  /* 0xff80000020b57808 */ /* 0x000fe40007000000 */
[----:B------:R-:W-:Y:S02]  /*10800*/  FMNMX.FTZ R14, R183, R14, !PT ;  /* 0x0000000eb70e7209 */ /* 0x000fe40007810000 */
[----:B------:R-:W-:Y:S02]  /*10810*/  FSEL R186, R26, -INF , !P4 ;  /* 0xff8000001aba7808 */ /* 0x000fe40006000000 */
[----:B------:R-:W-:Y:S02]  /*10820*/  FMNMX.FTZ R13, R187, R13, !PT ;  /* 0x0000000dbb0d7209 */ /* 0x000fe40007810000 */
[----:B------:R-:W-:Y:S02]  /*10830*/  FSEL R185, R27, -INF , !P1 ;  /* 0xff8000001bb97808 */ /* 0x000fe40004800000 */
[----:B------:R-:W-:Y:S01]  /*10840*/  IADD3 R3, R3, 0x39, RZ ;  /* 0x0000003903037810 */ /* 0x000fe20007ffe0ff */
[----:B------:R-:W-:Y:S01]  /*10850*/  LDSM.16.MT88.4 R24, [R222+0x10000] ;  /* 0x01000000de18783b */ /* 0x000fe20000004200 */
[----:B------:R-:W-:Y:S02]  /*10860*/  FMNMX.FTZ R15, R181, R14, !PT ;  /* 0x0000000eb50f7209 */ /* 0x000fe40007810000 */
[-C--:B------:R-:W-:Y:S02]  /*10870*/  ISETP.GE.AND P1, PT, R4, R238.reuse, PT ;  /* 0x000000ee0400720c */ /* 0x080fe40003f26270 */
[----:B------:R-:W-:Y:S02]  /*10880*/  FMNMX.FTZ R14, R186, R13, !PT ;  /* 0x0000000dba0e7209 */ /* 0x000fe40007810000 */
[----:B------:R-:W-:Y:S02]  /*10890*/  ISETP.GE.AND P2, PT, R12, R238, PT ;  /* 0x000000ee0c00720c */ /* 0x000fe40003f46270 */
[----:B------:R-:W-:Y:S02]  /*108a0*/  ISETP.GE.AND P3, PT, R3, R240, PT ;  /* 0x000000f00300720c */ /* 0x000fe40003f66270 */
[-C--:B------:R-:W-:Y:S02]  /*108b0*/  ISETP.GE.OR P1, PT, R4, R235.reuse, !P1 ;  /* 0x000000eb0400720c */ /* 0x080fe40004f26670 */
[----:B------:R-:W-:Y:S02]  /*108c0*/  FSEL R179, R30, -INF , !P0 ;  /* 0xff8000001eb37808 */ /* 0x000fe40004000000 */
[----:B------:R-:W-:Y:S02]  /*108d0*/  FMNMX.FTZ R4, R185, R14, !PT ;  /* 0x0000000eb9047209 */ /* 0x000fe40007810000 */
[----:B------:R-:W-:Y:S02]  /*108e0*/  ISETP.GE.OR P2, PT, R12, R235, !P2 ;  /* 0x000000eb0c00720c */ /* 0x000fe40005746670 */
[C---:B------:R-:W-:Y:S02]  /*108f0*/  ISETP.GE.OR P3, PT, R3.reuse, R239, !P3 ;  /* 0x000000ef0300720c */ /* 0x040fe40005f66670 */
[----:B------:R-:W-:Y:S02]  /*10900*/  ISETP.GE.AND P0, PT, R3, R238, PT ;  /* 0x000000ee0300720c */ /* 0x000fe40003f06270 */
[----:B------:R-:W-:Y:S02]  /*10910*/  FSEL R178, R31, -INF , !P2 ;  /* 0xff8000001fb27808 */ /* 0x000fe40005000000 */
[----:B------:R-:W-:Y:S02]  /*10920*/  FMNMX.FTZ R4, R179, R4, !PT ;  /* 0x00000004b3047209 */ /* 0x000fe40007810000 */
[----:B------:R-:W-:Y:S02]  /*10930*/  FSEL R180, R33, -INF , !P3 ;  /* 0xff80000021b47808 */ /* 0x000fe40005800000 */
[----:B------:R-:W-:Y:S02]  /*10940*/  ISETP.GE.OR P0, PT, R3, R235, !P0 ;  /* 0x000000eb0300720c */ /* 0x000fe40004706670 */
[----:B------:R-:W-:Y:S02]  /*10950*/  FSEL R176, R34, -INF , !P1 ;  /* 0xff80000022b07808 */ /* 0x000fe40004800000 */
[----:B------:R-:W-:Y:S02]  /*10960*/  FMNMX.FTZ R3, R178, R4, !PT ;  /* 0x00000004b2037209 */ /* 0x000fe40007810000 */
[----:B------:R-:W-:Y:S02]  /*10970*/  FMNMX.FTZ R13, R180, R15, !PT ;  /* 0x0000000fb40d7209 */ /* 0x000fe40007810000 */
[----:B------:R-:W-:Y:S02]  /*10980*/  FSEL R165, R35, -INF , !P0 ;  /* 0xff80000023a57808 */ /* 0x000fe40004000000 */
[----:B------:R-:W-:Y:S01]  /*10990*/  FMNMX.FTZ R3, R176, R3, !PT ;  /* 0x00000003b0037209 */ /* 0x000fe20007810000 */
[----:B------:R-:W1:Y:S03]  /*109a0*/  SHFL.BFLY PT, R12, R13, 0x2, 0x1f ;  /* 0x0c401f000d0c7f89 */ /* 0x000e6600000e0000 */
[----:B------:R-:W-:Y:S05]  /*109b0*/  FMNMX.FTZ R3, R165, R3, !PT ;  /* 0x00000003a5037209 */ /* 0x000fea0007810000 */
[----:B------:R-:W-:Y:S08]  /*109c0*/  LDSM.16.MT88.4 R32, [R221+0x10000] ;  /* 0x01000000dd20783b */ /* 0x000ff00000004200 */
[----:B------:R-:W2:Y:S01]  /*109d0*/  SHFL.BFLY PT, R4, R3, 0x2, 0x1f ;  /* 0x0c401f0003047f89 */ /* 0x000ea200000e0000 */
[----:B-1----:R-:W-:Y:S07]  /*109e0*/  FMNMX.FTZ R12, R13, R12, !PT ;  /* 0x0000000c0d0c7209 */ /* 0x002fee0007810000 */
[----:B------:R-:W1:Y:S01]  /*109f0*/  SHFL.BFLY PT, R164, R12, 0x1, 0x1f ;  /* 0x0c201f000ca47f89 */ /* 0x000e6200000e0000 */
[----:B--2---:R-:W-:Y:S07]  /*10a00*/  FMNMX.FTZ R4, R3, R4, !PT ;  /* 0x0000000403047209 */ /* 0x004fee0007810000 */
[----:B------:R-:W2:Y:S01]  /*10a10*/  SHFL.BFLY PT, R3, R4, 0x1, 0x1f ;  /* 0x0c201f0004037f89 */ /* 0x000ea200000e0000 */
[----:B-1----:R-:W-:Y:S04]  /*10a20*/  FMNMX.FTZ R164, R12, R164, !PT ;  /* 0x000000a40ca47209 */ /* 0x002fe80007810000 */
[C---:B------:R-:W-:Y:S01]  /*10a30*/  FSETP.NEU.FTZ.AND P1, PT, R164.reuse, -INF , PT ;  /* 0xff800000a400780b */ /* 0x040fe20003f3d000 */
[----:B------:R-:W-:Y:S05]  /*10a40*/  FMUL.FTZ R182, R164, UR4 ;  /* 0x00000004a4b67c20 */ /* 0x000fea0008410000 */
[----:B------:R-:W-:Y:S02]  /*10a50*/  FSEL R182, R182, RZ, P1 ;  /* 0x000000ffb6b67208 */ /* 0x000fe40000800000 */
[----:B--2---:R-:W-:Y:S02]  /*10a60*/  FMNMX.FTZ R3, R4, R3, !PT ;  /* 0x0000000304037209 */ /* 0x004fe40007810000 */
[----:B------:R-:W-:Y:S01]  /*10a70*/  FSEL R4, R164, RZ, P1 ;  /* 0x000000ffa4047208 */ /* 0x000fe20000800000 */
[--C-:B------:R-:W-:Y:S01]  /*10a80*/  FFMA.FTZ R198, R168, UR4, -R182.reuse ;  /* 0x00000004a8c67c23 */ /* 0x100fe200080108b6 */
[C---:B------:R-:W-:Y:S01]  /*10a90*/  FSETP.NEU.FTZ.AND P0, PT, R3.reuse, -INF , PT ;  /* 0xff8000000300780b */ /* 0x040fe20003f1d000 */
[----:B------:R-:W-:Y:S01]  /*10aa0*/  FMUL.FTZ R177, R3, UR4 ;  /* 0x0000000403b17c20 */ /* 0x000fe20008410000 */
[----:B------:R-:W-:Y:S01]  /*10ab0*/  FFMA.FTZ R196, R5, UR4, -R182 ;  /* 0x0000000405c47c23 */ /* 0x000fe200080108b6 */
[----:B------:R-:W-:Y:S01]  /*10ac0*/  FADD.FTZ R4, -R4, R0 ;  /* 0x0000000004047221 */ /* 0x000fe20000010100 */
[----:B------:R-:W-:Y:S01]  /*10ad0*/  FSEL R0, R3, RZ, P0 ;  /* 0x000000ff03007208 */ /* 0x000fe20000000000 */
[--C-:B------:R-:W-:Y:S01]  /*10ae0*/  FFMA.FTZ R195, R8, UR4, -R182.reuse ;  /* 0x0000000408c37c23 */ /* 0x100fe200080108b6 */
[----:B------:R-:W-:Y:S01]  /*10af0*/  FSEL R177, R177, RZ, P0 ;  /* 0x000000ffb1b17208 */ /* 0x000fe20000000000 */
[----:B------:R-:W-:Y:S01]  /*10b00*/  FFMA.FTZ R194, R9, UR4, -R182 ;  /* 0x0000000409c27c23 */ /* 0x000fe200080108b6 */
[----:B------:R-:W-:Y:S01]  /*10b10*/  FMUL.FTZ R4, R4, UR4 ;  /* 0x0000000404047c20 */ /* 0x000fe20008410000 */
[----:B------:R-:W-:Y:S01]  /*10b20*/  FADD.FTZ R0, -R0, R2 ;  /* 0x0000000200007221 */ /* 0x000fe20000010100 */
[----:B------:R-:W-:Y:S01]  /*10b30*/  MUFU.EX2 R198, R198 ;  /* 0x000000c600c67308 */ /* 0x000fe20000000800 */
[--C-:B------:R-:W-:Y:S01]  /*10b40*/  FFMA.FTZ R199, R6, UR4, -R177.reuse ;  /* 0x0000000406c77c23 */ /* 0x100fe200080108b1 */
[--C-:B------:R-:W-:Y:S01]  /*10b50*/  FFMA.FTZ R193, R7, UR4, -R177.reuse ;  /* 0x0000000407c17c23 */ /* 0x100fe200080108b1 */
[--C-:B------:R-:W-:Y:S01]  /*10b60*/  FFMA.FTZ R192, R10, UR4, -R177.reuse ;  /* 0x000000040ac07c23 */ /* 0x100fe200080108b1 */
[--C-:B------:R-:W-:Y:S01]  /*10b70*/  FFMA.FTZ R197, R11, UR4, -R177.reuse ;  /* 0x000000040bc57c23 */ /* 0x100fe200080108b1 */
[----:B------:R-:W-:Y:S01]  /*10b80*/  FMUL.FTZ R0, R0, UR4 ;  /* 0x0000000400007c20 */ /* 0x000fe20008410000 */
[--C-:B------:R-:W-:Y:S01]  /*10b90*/  FFMA.FTZ R249, R175, UR4, -R177.reuse ;  /* 0x00000004aff97c23 */ /* 0x100fe200080108b1 */
[--C-:B------:R-:W-:Y:S03]  /*10ba0*/  FFMA.FTZ R248, R173, UR4, -R177.reuse ;  /* 0x00000004adf87c23 */ /* 0x100fe600080108b1 */
[----:B------:R-:W1:Y:S01]  /*10bb0*/  MUFU.EX2 R196, R196 ;  /* 0x000000c400c47308 */ /* 0x000e620000000800 */
[--C-:B------:R-:W-:Y:S01]  /*10bc0*/  FFMA.FTZ R250, R174, UR4, -R177.reuse ;  /* 0x00000004aefa7c23 */ /* 0x100fe200080108b1 */
[--C-:B------:R-:W-:Y:S01]  /*10bd0*/  FFMA.FTZ R251, R172, UR4, -R177.reuse ;  /* 0x00000004acfb7c23 */ /* 0x100fe200080108b1 */
[--C-:B------:R-:W-:Y:S01]  /*10be0*/  FFMA.FTZ R200, R200, UR4, -R182.reuse ;  /* 0x00000004c8c87c23 */ /* 0x100fe200080108b6 */
[--C-:B------:R-:W-:Y:S01]  /*10bf0*/  FFMA.FTZ R203, R203, UR4, -R182.reuse ;  /* 0x00000004cbcb7c23 */ /* 0x100fe200080108b6 */
[----:B------:R-:W-:Y:S01]  /*10c00*/  LDSM.16.MT88.4 R172, [R222+0x14800] ;  /* 0x01480000deac783b */ /* 0x000fe20000004200 */
[--C-:B------:R-:W-:Y:S01]  /*10c10*/  FFMA.FTZ R184, R184, UR4, -R182.reuse ;  /* 0x00000004b8b87c23 */ /* 0x100fe200080108b6 */
[--C-:B------:R-:W-:Y:S03]  /*10c20*/  FFMA.FTZ R183, R183, UR4, -R182.reuse ;  /* 0x00000004b7b77c23 */ /* 0x100fe600080108b6 */
[----:B------:R-:W-:Y:S01]  /*10c30*/  MUFU.EX2 R195, R195 ;  /* 0x000000c300c37308 */ /* 0x000fe20000000800 */
[--C-:B------:R-:W-:Y:S01]  /*10c40*/  FFMA.FTZ R181, R181, UR4, -R182.reuse ;  /* 0x00000004b5b57c23 */ /* 0x100fe200080108b6 */
[--C-:B------:R-:W-:Y:S01]  /*10c50*/  FFMA.FTZ R179, R179, UR4, -R177.reuse ;  /* 0x00000004b3b37c23 */ /* 0x100fe200080108b1 */
[--C-:B------:R-:W-:Y:S01]  /*10c60*/  FFMA.FTZ R178, R178, UR4, -R177.reuse ;  /* 0x00000004b2b27c23 */ /* 0x100fe200080108b1 */
[--C-:B------:R-:W-:Y:S01]  /*10c70*/  FFMA.FTZ R176, R176, UR4, -R177.reuse ;  /* 0x00000004b0b07c23 */ /* 0x100fe200080108b1 */
[--C-:B------:R-:W-:Y:S01]  /*10c80*/  FFMA.FTZ R191, R191, UR4, -R182.reuse ;  /* 0x00000004bfbf7c23 */ /* 0x100fe200080108b6 */
[--C-:B------:R-:W-:Y:S01]  /*10c90*/  FFMA.FTZ R190, R190, UR4, -R182.reuse ;  /* 0x00000004bebe7c23 */ /* 0x100fe200080108b6 */
[--C-:B------:R-:W-:Y:S03]  /*10ca0*/  FFMA.FTZ R188, R188, UR4, -R177.reuse ;  /* 0x00000004bcbc7c23 */ /* 0x100fe600080108b1 */
[----:B------:R-:W2:Y:S01]  /*10cb0*/  MUFU.EX2 R194, R194 ;  /* 0x000000c200c27308 */ /* 0x000ea20000000800 */
[----:B-1----:R-:W-:Y:S01]  /*10cc0*/  F2FP.BF16.F32.PACK_AB R168, R196, R198 ;  /* 0x000000c6c4a8723e */ /* 0x002fe200000010ff */
[--C-:B------:R-:W-:Y:S01]  /*10cd0*/  FFMA.FTZ R189, R189, UR4, -R182.reuse ;  /* 0x00000004bdbd7c23 */ /* 0x100fe200080108b6 */
[--C-:B------:R-:W-:Y:S01]  /*10ce0*/  FFMA.FTZ R187, R187, UR4, -R177.reuse ;  /* 0x00000004bbbb7c23 */ /* 0x100fe200080108b1 */
[--C-:B------:R-:W-:Y:S01]  /*10cf0*/  FFMA.FTZ R185, R185, UR4, -R177.reuse ;  /* 0x00000004b9b97c23 */ /* 0x100fe200080108b1 */
[--C-:B------:R-:W-:Y:S01]  /*10d00*/  FFMA.FTZ R252, R252, UR4, -R182.reuse ;  /* 0x00000004fcfc7c23 */ /* 0x100fe200080108b6 */
[--C-:B------:R-:W-:Y:S01]  /*10d10*/  FFMA.FTZ R186, R186, UR4, -R177.reuse ;  /* 0x00000004baba7c23 */ /* 0x100fe200080108b1 */
[----:B------:R-:W-:Y:S03]  /*10d20*/  FFMA.FTZ R177, R165, UR4, -R177 ;  /* 0x00000004a5b17c23 */ /* 0x000fe600080108b1 */
[----:B------:R-:W-:Y:S01]  /*10d30*/  MUFU.EX2 R199, R199 ;  /* 0x000000c700c77308 */ /* 0x000fe20000000800 */
[----:B------:R-:W-:Y:S09]  /*10d40*/  PLOP3.LUT P0, PT, PT, PT, UP2, 0x80, 0x0 ;  /* 0x000000000000781c */ /* 0x000ff20003f0f028 */
[----:B------:R-:W1:Y:S01]  /*10d50*/  MUFU.EX2 R193, R193 ;  /* 0x000000c100c17308 */ /* 0x000e620000000800 */
[----:B--2---:R-:W-:Y:S09]  /*10d60*/  F2FP.BF16.F32.PACK_AB R170, R194, R195 ;  /* 0x000000c3c2aa723e */ /* 0x004ff200000010ff */
[----:B------:R-:W-:Y:S10]  /*10d70*/  MUFU.EX2 R192, R192 ;  /* 0x000000c000c07308 */ /* 0x000ff40000000800 */
[----:B------:R-:W2:Y:S01]  /*10d80*/  MUFU.EX2 R197, R197 ;  /* 0x000000c500c57308 */ /* 0x000ea20000000800 */
[----:B-1----:R-:W-:Y:S09]  /*10d90*/  F2FP.BF16.F32.PACK_AB R169, R193, R199 ;  /* 0x000000c7c1a9723e */ /* 0x002ff200000010ff */
[----:B------:R-:W1:Y:S10]  /*10da0*/  MUFU.EX2 R2, R4 ;  /* 0x0000000400027308 */ /* 0x000e740000000800 */
[----:B------:R-:W3:Y:S01]  /*10db0*/  MUFU.EX2 R0, R0 ;  /* 0x0000000000007308 */ /* 0x000ee20000000800 */
[----:B--2---:R-:W-:Y:S09]  /*10dc0*/  F2FP.BF16.F32.PACK_AB R171, R197, R192 ;  /* 0x000000c0c5ab723e */ /* 0x004ff200000010ff */
[----:B------:R-:W-:Y:S01]  /*10dd0*/  MUFU.EX2 R200, R200 ;  /* 0x000000c800c87308 */ /* 0x000fe20000000800 */
[C---:B-1----:R-:W-:Y:S01]  /*10de0*/  FMUL.FTZ R4, R2.reuse, R160 ;  /* 0x000000a002047220 */ /* 0x042fe20000410000 */
[C---:B------:R-:W-:Y:S01]  /*10df0*/  FMUL.FTZ R5, R2.reuse, R161 ;  /* 0x000000a102057220 */ /* 0x040fe20000410000 */
[C---:B------:R-:W-:Y:S01]  /*10e00*/  FMUL.FTZ R8, R2.reuse, R156 ;  /* 0x0000009c02087220 */ /* 0x040fe20000410000 */
[C---:B------:R-:W-:Y:S01]  /*10e10*/  FMUL.FTZ R9, R2.reuse, R157 ;  /* 0x0000009d02097220 */ /* 0x040fe20000410000 */
[C---:B------:R-:W-:Y:S01]  /*10e20*/  FMUL.FTZ R12, R2.reuse, R152 ;  /* 0x00000098020c7220 */ /* 0x040fe20000410000 */
[C---:B------:R-:W-:Y:S01]  /*10e30*/  FMUL.FTZ R13, R2.reuse, R153 ;  /* 0x00000099020d7220 */ /* 0x040fe20000410000 */
[C---:B------:R-:W-:Y:S01]  /*10e40*/  FMUL.FTZ R20, R2.reuse, R144 ;  /* 0x0000009002147220 */ /* 0x040fe20000410000 */
[----:B------:R-:W-:Y:S01]  /*10e50*/  FMUL.FTZ R21, R2, R145 ;  /* 0x0000009102157220 */ /* 0x000fe20000410000 */
[C---:B---3--:R-:W-:Y:S01]  /*10e60*/  FMUL.FTZ R6, R0.reuse, R162 ;  /* 0x000000a200067220 */ /* 0x048fe20000410000 */
[C---:B------:R-:W-:Y:S01]  /*10e70*/  FMUL.FTZ R7, R0.reuse, R163 ;  /* 0x000000a300077220 */ /* 0x040fe20000410000 */
[C---:B------:R-:W-:Y:S01]  /*10e80*/  FMUL.FTZ R10, R0.reuse, R158 ;  /* 0x0000009e000a7220 */ /* 0x040fe20000410000 */
[C---:B------:R-:W-:Y:S01]  /*10e90*/  FMUL.FTZ R11, R0.reuse, R159 ;  /* 0x0000009f000b7220 */ /* 0x040fe20000410000 */
[----:B------:R-:W1:Y:S01]  /*10ea0*/  LDSM.16.MT88.4 R160, [R220+0x10000] ;  /* 0x01000000dca0783b */ /* 0x000e620000004200 */
[C---:B------:R-:W-:Y:S01]  /*10eb0*/  FMUL.FTZ R14, R0.reuse, R154 ;  /* 0x0000009a000e7220 */ /* 0x040fe20000410000 */
[C---:B------:R-:W-:Y:S01]  /*10ec0*/  FMUL.FTZ R15, R0.reuse, R155 ;  /* 0x0000009b000f7220 */ /* 0x040fe20000410000 */
[C---:B------:R-:W-:Y:S01]  /*10ed0*/  FMUL.FTZ R22, R0.reuse, R146 ;  /* 0x0000009200167220 */ /* 0x040fe20000410000 */
[C---:B------:R-:W-:Y:S01]  /*10ee0*/  HMMA.16816.F32.BF16 R4, R168.reuse, R16, R4 ;  /* 0x00000010a804723c */ /* 0x040fe20000041804 */
[----:B------:R-:W-:Y:S03]  /*10ef0*/  MUFU.EX2 R186, R186 ;  /* 0x000000ba00ba7308 */ /* 0x000fe60000000800 */
[----:B------:R-:W2:Y:S01]  /*10f00*/  LDSM.16.MT88.4 R152, [R224+0x12000] ;  /* 0x01200000e098783b */ /* 0x000ea20000004200 */
[----:B------:R-:W-:Y:S01]  /*10f10*/  FMUL.FTZ R23, R0, R147 ;  /* 0x0000009300177220 */ /* 0x000fe20000410000 */
[C---:B------:R-:W-:Y:S05]  /*10f20*/  HMMA.16816.F32.BF16 R8, R168.reuse, R18, R8 ;  /* 0x00000012a808723c */ /* 0x040fea0000041808 */
[----:B------:R-:W-:Y:S01]  /*10f30*/  MUFU.EX2 R165, R177 ;  /* 0x000000b100a57308 */ /* 0x000fe20000000800 */
[C---:B------:R-:W-:Y:S01]  /*10f40*/  FMUL.FTZ R16, R2.reuse, R148 ;  /* 0x0000009402107220 */ /* 0x040fe20000410000 */
[C---:B------:R-:W-:Y:S01]  /*10f50*/  HMMA.16816.F32.BF16 R12, R168.reuse, R24, R12 ;  /* 0x00000018a80c723c */ /* 0x040fe2000004180c */
[----:B------:R-:W3:Y:S03]  /*10f60*/  LDSM.16.MT88.4 R144, [R222+0x12000] ;  /* 0x01200000de90783b */ /* 0x000ee60000004200 */
[----:B------:R-:W-:Y:S01]  /*10f70*/  FMUL.FTZ R17, R2, R149 ;  /* 0x0000009502117220 */ /* 0x000fe20000410000 */
[C---:B------:R-:W-:Y:S01]  /*10f80*/  FMUL.FTZ R18, R0.reuse, R150 ;  /* 0x0000009600127220 */ /* 0x040fe20000410000 */
[----:B------:R-:W-:Y:S01]  /*10f90*/  FMUL.FTZ R19, R0, R151 ;  /* 0x0000009700137220 */ /* 0x000fe20000410000 */
[C---:B------:R-:W-:Y:S02]  /*10fa0*/  FMUL.FTZ R24, R2.reuse, R140 ;  /* 0x0000008c02187220 */ /* 0x040fe40000410000 */
[----:B------:R-:W-:Y:S01]  /*10fb0*/  LDSM.16.MT88.4 R148, [R221+0x10800] ;  /* 0x01080000dd94783b */ /* 0x000fe20000004200 */
[----:B------:R-:W4:Y:S01]  /*10fc0*/  MUFU.EX2 R241, R191 ;  /* 0x000000bf00f17308 */ /* 0x000f220000000800 */
[C---:B------:R-:W-:Y:S01]  /*10fd0*/  FMUL.FTZ R25, R2.reuse, R141 ;  /* 0x0000008d02197220 */ /* 0x040fe20000410000 */
[C---:B------:R-:W-:Y:S01]  /*10fe0*/  FMUL.FTZ R28, R2.reuse, R136 ;  /* 0x00000088021c7220 */ /* 0x040fe20000410000 */
[----:B------:R-:W-:Y:S01]  /*10ff0*/  FMUL.FTZ R29, R2, R137 ;  /* 0x00000089021d7220 */ /* 0x000fe20000410000 */
[C---:B------:R-:W-:Y:S03]  /*11000*/  HMMA.16816.F32.BF16 R16, R168.reuse, R26, R16 ;  /* 0x0000001aa810723c */ /* 0x040fe60000041810 */
[----:B------:R-:W-:Y:S01]  /*11010*/  LDSM.16.MT88.4 R156, [R222+0x12800] ;  /* 0x01280000de9c783b */ /* 0x000fe20000004200 */
[C---:B------:R-:W-:Y:S01]  /*11020*/  FMUL.FTZ R30, R0.reuse, R138 ;  /* 0x0000008a001e7220 */ /* 0x040fe20000410000 */
[C---:B------:R-:W-:Y:S01]  /*11030*/  FMUL.FTZ R31, R0.reuse, R139 ;  /* 0x0000008b001f7220 */ /* 0x040fe20000410000 */
[C---:B------:R-:W-:Y:S01]  /*11040*/  HMMA.16816.F32.BF16 R20, R168.reuse, R32, R20 ;  /* 0x00000020a814723c */ /* 0x040fe20000041814 */
[----:B------:R-:W-:Y:S04]  /*11050*/  MUFU.EX2 R203, R203 ;  /* 0x000000cb00cb7308 */ /* 0x000fe80000000800 */
[C---:B------:R-:W-:Y:S01]  /*11060*/  FMUL.FTZ R26, R0.reuse, R142 ;  /* 0x0000008e001a7220 */ /* 0x040fe20000410000 */
[----:B------:R-:W-:Y:S01]  /*11070*/  FMUL.FTZ R27, R0, R143 ;  /* 0x0000008f001b7220 */ /* 0x000fe20000410000 */
[----:B------:R-:W4:Y:S01]  /*11080*/  LDSM.16.MT88.4 R136, [R221+0x12000] ;  /* 0x01200000dd88783b */ /* 0x000f220000004200 */
[C---:B------:R-:W-:Y:S03]  /*11090*/  FMUL.FTZ R32, R2.reuse, R132 ;  /* 0x0000008402207220 */ /* 0x040fe60000410000 */
[----:B------:R-:W-:Y:S01]  /*110a0*/  MUFU.EX2 R191, R188 ;  /* 0x000000bc00bf7308 */ /* 0x000fe20000000800 */
[C---:B------:R-:W-:Y:S01]  /*110b0*/  FMUL.FTZ R33, R2.reuse, R133 ;  /* 0x0000008502217220 */ /* 0x040fe20000410000 */
[C---:B------:R-:W-:Y:S01]  /*110c0*/  FMUL.FTZ R36, R2.reuse, R36 ;  /* 0x0000002402247220 */ /* 0x040fe20000410000 */
[C---:B------:R-:W-:Y:S01]  /*110d0*/  HMMA.16816.F32.BF16 R24, R168.reuse, R34, R24 ;  /* 0x00000022a818723c */ /* 0x040fe20000041818 */
[----:B------:R-:W-:Y:S02]  /*110e0*/  LDSM.16.MT88.4 R140, [R224+0x14000] ;  /* 0x01400000e08c783b */ /* 0x000fe40000004200 */
[----:B------:R-:W-:Y:S04]  /*110f0*/  FMUL.FTZ R37, R2, R37 ;  /* 0x0000002502257220 */ /* 0x000fe80000410000 */
[----:B------:R-:W-:Y:S01]  /*11100*/  MUFU.EX2 R188, R187 ;  /* 0x000000bb00bc7308 */ /* 0x000fe20000000800 */
[C---:B------:R-:W-:Y:S01]  /*11110*/  FMUL.FTZ R38, R0.reuse, R38 ;  /* 0x0000002600267220 */ /* 0x040fe20000410000 */
[C---:B-1----:R-:W-:Y:S03]  /*11120*/  HMMA.16816.F32.BF16 R28, R168.reuse, R160, R28 ;  /* 0x000000a0a81c723c */ /* 0x042fe6000004181c */
[C---:B------:R-:W-:Y:S01]  /*11130*/  FMUL.FTZ R34, R0.reuse, R134 ;  /* 0x0000008600227220 */ /* 0x040fe20000410000 */
[C---:B------:R-:W-:Y:S01]  /*11140*/  FMUL.FTZ R35, R0.reuse, R135 ;  /* 0x0000008700237220 */ /* 0x040fe20000410000 */
[----:B------:R-:W-:Y:S01]  /*11150*/  FMUL.FTZ R39, R0, R39 ;  /* 0x0000002700277220 */ /* 0x000fe20000410000 */
[----:B------:R-:W1:Y:S02]  /*11160*/  LDSM.16.MT88.4 R132, [R220+0x12000] ;  /* 0x01200000dc84783b */ /* 0x000e640000004200 */
[----:B------:R1:W1:Y:S03]  /*11170*/  MUFU.EX2 R166, R190 ;  /* 0x000000be00a67308 */ /* 0x0002660000000800 */
[C---:B------:R-:W-:Y:S01]  /*11180*/  FMUL.FTZ R40, R2.reuse, R40 ;  /* 0x0000002802287220 */ /* 0x040fe20000410000 */
[----:B------:R-:W-:Y:S01]  /*11190*/  FMUL.FTZ R41, R2, R41 ;  /* 0x0000002902297220 */ /* 0x000fe20000410000 */
[C---:B------:R-:W-:Y:S03]  /*111a0*/  HMMA.16816.F32.BF16 R32, R168.reuse, R162, R32 ;  /* 0x000000a2a820723c */ /* 0x040fe60000041820 */
[C---:B------:R-:W-:Y:S01]  /*111b0*/  FMUL.FTZ R42, R0.reuse, R42 ;  /* 0x0000002a002a7220 */ /* 0x040fe20000410000 */
[----:B------:R-:W-:Y:S01]  /*111c0*/  FMUL.FTZ R43, R0, R43 ;  /* 0x0000002b002b7220 */ /* 0x000fe20000410000 */
[----:B------:R-:W-:Y:S01]  /*111d0*/  LDSM.16.MT88.4 R160, [R221+0x12800] ;  /* 0x01280000dda0783b */ /* 0x000fe20000004200 */
[C---:B--2---:R-:W-:Y:S01]  /*111e0*/  HMMA.16816.F32.BF16 R36, R168.reuse, R152, R36 ;  /* 0x00000098a824723c */ /* 0x044fe20000041824 */
[----:B------:R-:W-:Y:S04]  /*111f0*/  MUFU.EX2 R252, R252 ;  /* 0x000000fc00fc7308 */ /* 0x000fe80000000800 */
[C---:B------:R-:W-:Y:S01]  /*11200*/  FMUL.FTZ R44, R2.reuse, R44 ;  /* 0x0000002c022c7220 */ /* 0x040fe20000410000 */
[C---:B------:R-:W-:Y:S01]  /*11210*/  HMMA.16816.F32.BF16 R40, R168.reuse, R154, R40 ;  /* 0x0000009aa828723c */ /* 0x040fe20000041828 */
[----:B------:R-:W-:Y:S04]  /*11220*/  LDSM.16.MT88.4 R152, [R220+0x10800] ;  /* 0x01080000dc98783b */ /* 0x000fe80000004200 */
[----:B------:R-:W-:Y:S01]  /*11230*/  MUFU.EX2 R249, R249 ;  /* 0x000000f900f97308 */ /* 0x000fe20000000800 */
[----:B------:R-:W-:Y:S01]  /*11240*/  FMUL.FTZ R45, R2, R45 ;  /* 0x0000002d022d7220 */ /* 0x000fe20000410000 */
[C---:B------:R-:W-:Y:S01]  /*11250*/  FMUL.FTZ R46, R0.reuse, R46 ;  /* 0x0000002e002e7220 */ /* 0x040fe20000410000 */
[----:B------:R-:W-:Y:S03]  /*11260*/  FMUL.FTZ R47, R0, R47 ;  /* 0x0000002f002f7220 */ /* 0x000fe60000410000 */
[C---:B------:R-:W-:Y:S01]  /*11270*/  FMUL.FTZ R48, R2.reuse, R48 ;  /* 0x0000003002307220 */ /* 0x040fe20000410000 */
[----:B------:R-:W-:Y:S01]  /*11280*/  FMUL.FTZ R49, R2, R49 ;  /* 0x0000003102317220 */ /* 0x000fe20000410000 */
[C---:B------:R-:W-:Y:S01]  /*11290*/  FMUL.FTZ R50, R0.reuse, R50 ;  /* 0x0000003200327220 */ /* 0x040fe20000410000 */
[----:B------:R-:W-:Y:S01]  /*112a0*/  FMUL.FTZ R51, R0, R51 ;  /* 0x0000003300337220 */ /* 0x000fe20000410000 */
[C---:B---3--:R-:W-:Y:S01]  /*112b0*/  HMMA.16816.F32.BF16 R44, R168.reuse, R144, R44 ;  /* 0x00000090a82c723c */ /* 0x048fe2000004182c */
[----:B------:R-:W-:Y:S02]  /*112c0*/  MUFU.EX2 R248, R248 ;  /* 0x000000f800f87308 */ /* 0x000fe40000000800 */
[C---:B------:R-:W-:Y:S01]  /*112d0*/  FMUL.FTZ R52, R2.reuse, R52 ;  /* 0x0000003402347220 */ /* 0x040fe20000410000 */
[----:B------:R-:W-:Y:S01]  /*112e0*/  FMUL.FTZ R53, R2, R53 ;  /* 0x0000003502357220 */ /* 0x000fe20000410000 */
[C---:B------:R-:W-:Y:S01]  /*112f0*/  FMUL.FTZ R54, R0.reuse, R54 ;  /* 0x0000003600367220 */ /* 0x040fe20000410000 */
[C---:B------:R-:W-:Y:S01]  /*11300*/  HMMA.16816.F32.BF16 R48, R168.reuse, R146, R48 ;  /* 0x00000092a830723c */ /* 0x040fe20000041830 */
[----:B------:R-:W2:Y:S04]  /*11310*/  LDSM.16.MT88.4 R144, [R222+0x14000] ;  /* 0x01400000de90783b */ /* 0x000ea80000004200 */
[----:B------:R-:W-:Y:S01]  /*11320*/  MUFU.EX2 R250, R250 ;  /* 0x000000fa00fa7308 */ /* 0x000fe20000000800 */
[----:B------:R-:W-:Y:S01]  /*11330*/  FMUL.FTZ R55, R0, R55 ;  /* 0x0000003700377220 */ /* 0x000fe20000410000 */
[C---:B------:R-:W-:Y:S01]  /*11340*/  FMUL.FTZ R56, R2.reuse, R56 ;  /* 0x0000003802387220 */ /* 0x040fe20000410000 */
[----:B------:R-:W-:Y:S03]  /*11350*/  FMUL.FTZ R57, R2, R57 ;  /* 0x0000003902397220 */ /* 0x000fe60000410000 */
[C---:B------:R-:W-:Y:S01]  /*11360*/  FMUL.FTZ R58, R0.reuse, R58 ;  /* 0x0000003a003a7220 */ /* 0x040fe20000410000 */
[----:B------:R-:W-:Y:S01]  /*11370*/  FMUL.FTZ R59, R0, R59 ;  /* 0x0000003b003b7220 */ /* 0x000fe20000410000 */
[C---:B----4-:R-:W-:Y:S02]  /*11380*/  HMMA.16816.F32.BF16 R52, R168.reuse, R136, R52 ;  /* 0x00000088a834723c */ /* 0x050fe40000041834 */
[----:B------:R-:W-:Y:S01]  /*11390*/  MUFU.EX2 R251, R251 ;  /* 0x000000fb00fb7308 */ /* 0x000fe20000000800 */
[C---:B------:R-:W-:Y:S01]  /*113a0*/  FMUL.FTZ R60, R2.reuse, R60 ;  /* 0x0000003c023c7220 */ /* 0x040fe20000410000 */
[----:B------:R-:W-:Y:S01]  /*113b0*/  FMUL.FTZ R61, R2, R61 ;  /* 0x0000003d023d7220 */ /* 0x000fe20000410000 */
        /* <DEDUP_REMOVED lines=15> */
[C---:B------:R-:W-:Y:S01]  /*114b0*/  FMUL.FTZ R72, R2.reuse, R72 ;  /* 0x0000004802487220 */ /* 0x040fe20000410000 */
[----:B------:R-:W-:Y:S01]  /*114c0*/  FMUL.FTZ R73, R2, R73 ;  /* 0x0000004902497220 */ /* 0x000fe20000410000 */
[C---:B------:R-:W-:Y:S03]  /*114d0*/  FMUL.FTZ R74, R0.reuse, R74 ;  /* 0x0000004a004a7220 */ /* 0x040fe60000410000 */
[----:B------:R-:W-:Y:S01]  /*114e0*/  FMUL.FTZ R75, R0, R75 ;  /* 0x0000004b004b7220 */ /* 0x000fe20000410000 */
[C---:B------:R-:W-:Y:S03]  /*114f0*/  HMMA.16816.F32.BF16 R68, R168.reuse, R140, R68 ;  /* 0x0000008ca844723c */ /* 0x040fe60000041844 */
[C---:B------:R-:W-:Y:S01]  /*11500*/  FMUL.FTZ R76, R2.reuse, R76 ;  /* 0x0000004c024c7220 */ /* 0x040fe20000410000 */
[----:B------:R-:W-:Y:S01]  /*11510*/  FMUL.FTZ R77, R2, R77 ;  /* 0x0000004d024d7220 */ /* 0x000fe20000410000 */
        /* <DEDUP_REMOVED lines=8> */
[C---:B--2---:R-:W-:Y:S03]  /*115a0*/  HMMA.16816.F32.BF16 R76, R168.reuse, R144, R76 ;  /* 0x00000090a84c723c */ /* 0x044fe6000004184c */
[C---:B------:R-:W-:Y:S01]  /*115b0*/  FMUL.FTZ R84, R2.reuse, R84 ;  /* 0x0000005402547220 */ /* 0x040fe20000410000 */
[----:B------:R-:W-:Y:S01]  /*115c0*/  FMUL.FTZ R85, R2, R85 ;  /* 0x0000005502557220 */ /* 0x000fe20000410000 */
[C---:B------:R-:W-:Y:S01]  /*115d0*/  FMUL.FTZ R86, R0.reuse, R86 ;  /* 0x0000005600567220 */ /* 0x040fe20000410000 */
[C---:B------:R-:W-:Y:S05]  /*115e0*/  HMMA.16816.F32.BF16 R80, R168.reuse, R146, R80 ;  /* 0x00000092a850723c */ /* 0x040fea0000041850 */
[----:B------:R-:W-:Y:S01]  /*115f0*/  FMUL.FTZ R87, R0, R87 ;  /* 0x0000005700577220 */ /* 0x000fe20000410000 */
[C---:B------:R-:W-:Y:S01]  /*11600*/  FMUL.FTZ R88, R2.reuse, R88 ;  /* 0x0000005802587220 */ /* 0x040fe20000410000 */
[----:B------:R-:W-:Y:S01]  /*11610*/  FMUL.FTZ R89, R2, R89 ;  /* 0x0000005902597220 */ /* 0x000fe20000410000 */
[C---:B------:R-:W-:Y:S03]  /*11620*/  FMUL.FTZ R90, R0.reuse, R90 ;  /* 0x0000005a005a7220 */ /* 0x040fe60000410000 */
[----:B------:R-:W-:Y:S01]  /*11630*/  FMUL.FTZ R91, R0, R91 ;  /* 0x0000005b005b7220 */ /* 0x000fe20000410000 */
[C---:B---3--:R-:W-:Y:S03]  /*11640*/  HMMA.16816.F32.BF16 R84, R168.reuse, R136, R84 ;  /* 0x00000088a854723c */ /* 0x048fe60000041854 */
[--C-:B------:R-:W-:Y:S01]  /*11650*/  FFMA.FTZ R144, R202, UR4, -R182.reuse ;  /* 0x00000004ca907c23 */ /* 0x100fe200080108b6 */
[----:B------:R-:W-:Y:S01]  /*11660*/  MOV R190, R241 ;  /* 0x000000f100be7202 */ /* 0x000fe20000000f00 */
[C---:B------:R-:W-:Y:S01]  /*11670*/  FMUL.FTZ R92, R2.reuse, R92 ;  /* 0x0000005c025c7220 */ /* 0x040fe20000410000 */
[C---:B------:R-:W-:Y:S01]  /*11680*/  HMMA.16816.F32.BF16 R88, R168.reuse, R138, R88 ;  /* 0x0000008aa858723c */ /* 0x040fe20000041858 */
[----:B------:R-:W2:Y:S01]  /*11690*/  LDSM.16.MT88.4 R136, [R222+0x16000] ;  /* 0x01600000de88783b */ /* 0x000ea20000004200 */
[----:B------:R-:W-:Y:S03]  /*116a0*/  MUFU.EX2 R241, R185 ;  /* 0x000000b900f17308 */ /* 0x000fe60000000800 */
[----:B------:R-:W-:Y:S01]  /*116b0*/  FMUL.FTZ R93, R2, R93 ;  /* 0x0000005d025d7220 */ /* 0x000fe20000410000 */
[C---:B------:R-:W-:Y:S01]  /*116c0*/  FMUL.FTZ R94, R0.reuse, R94 ;  /* 0x0000005e005e7220 */ /* 0x040fe20000410000 */
[----:B------:R-:W-:Y:S01]  /*116d0*/  FMUL.FTZ R95, R0, R95 ;  /* 0x0000005f005f7220 */ /* 0x000fe20000410000 */
[C---:B------:R-:W-:Y:S03]  /*116e0*/  FMUL.FTZ R96, R2.reuse, R96 ;  /* 0x0000006002607220 */ /* 0x040fe60000410000 */
        /* <DEDUP_REMOVED lines=14> */
[C---:B----4-:R-:W-:Y:S03]  /*117d0*/  HMMA.16816.F32.BF16 R100, R168.reuse, R140, R100 ;  /* 0x0000008ca864723c */ /* 0x050fe60000041864 */
        /* <DEDUP_REMOVED lines=10> */
[C---:B--2---:R-:W-:Y:S03]  /*11880*/  HMMA.16816.F32.BF16 R108, R168.reuse, R136, R108 ;  /* 0x00000088a86c723c */ /* 0x044fe6000004186c */
[--C-:B------:R-:W-:Y:S01]  /*11890*/  FFMA.FTZ R202, R201, UR4, -R182.reuse ;  /* 0x00000004c9ca7c23 */ /* 0x100fe200080108b6 */
[----:B------:R-:W-:Y:S01]  /*118a0*/  MOV R187, R166 ;  /* 0x000000a600bb7202 */ /* 0x000fe20000000f00 */
[----:B------:R2:W4:Y:S01]  /*118b0*/  MUFU.EX2 R201, R144 ;  /* 0x0000009000c97308 */ /* 0x0005220000000800 */
[C---:B------:R-:W-:Y:S01]  /*118c0*/  HMMA.16816.F32.BF16 R112, R168.reuse, R138, R112 ;  /* 0x0000008aa870723c */ /* 0x040fe20000041870 */
[----:B------:R-:W4:Y:S04]  /*118d0*/  LDSM.16.MT88.4 R136, [R224+0x10800] ;  /* 0x01080000e088783b */ /* 0x000f280000004200 */
[C---:B------:R-:W-:Y:S01]  /*118e0*/  FMUL.FTZ R116, R2.reuse, R116 ;  /* 0x0000007402747220 */ /* 0x040fe20000410000 */
[----:B------:R-:W-:Y:S01]  /*118f0*/  FMUL.FTZ R117, R2, R117 ;  /* 0x0000007502757220 */ /* 0x000fe20000410000 */
[C---:B------:R-:W-:Y:S01]  /*11900*/  FMUL.FTZ R118, R0.reuse, R118 ;  /* 0x0000007600767220 */ /* 0x040fe20000410000 */
[----:B------:R-:W-:Y:S01]  /*11910*/  FMUL.FTZ R119, R0, R119 ;  /* 0x0000007700777220 */ /* 0x000fe20000410000 */
[----:B------:R-:W-:Y:S02]  /*11920*/  MUFU.EX2 R166, R184 ;  /* 0x000000b800a67308 */ /* 0x000fe40000000800 */
[C---:B------:R-:W-:Y:S01]  /*11930*/  FMUL.FTZ R120, R2.reuse, R120 ;  /* 0x0000007802787220 */ /* 0x040fe20000410000 */
[----:B------:R-:W-:Y:S01]  /*11940*/  FMUL.FTZ R121, R2, R121 ;  /* 0x0000007902797220 */ /* 0x000fe20000410000 */
[C---:B------:R-:W-:Y:S01]  /*11950*/  FMUL.FTZ R122, R0.reuse, R122 ;  /* 0x0000007a007a7220 */ /* 0x040fe20000410000 */
[----:B------:R-:W-:Y:S01]  /*11960*/  FMUL.FTZ R123, R0, R123 ;  /* 0x0000007b007b7220 */ /* 0x000fe20000410000 */
[C---:B-1----:R-:W-:Y:S01]  /*11970*/  HMMA.16816.F32.BF16 R116, R168.reuse, R132, R116 ;  /* 0x00000084a874723c */ /* 0x042fe20000041874 */
[----:B--2---:R-:W1:Y:S03]  /*11980*/  LDSM.16.MT88.4 R144, [R222+0x10800] ;  /* 0x01080000de90783b */ /* 0x004e660000004200 */
[----:B------:R-:W2:Y:S01]  /*11990*/  MUFU.EX2 R202, R202 ;  /* 0x000000ca00ca7308 */ /* 0x000ea20000000800 */
[C---:B------:R-:W-:Y:S01]  /*119a0*/  FMUL.FTZ R124, R2.reuse, R124 ;  /* 0x0000007c027c7220 */ /* 0x040fe20000410000 */
[----:B------:R-:W-:Y:S01]  /*119b0*/  FMUL.FTZ R125, R2, R125 ;  /* 0x0000007d027d7220 */ /* 0x000fe20000410000 */
[C---:B------:R-:W-:Y:S01]  /*119c0*/  FMUL.FTZ R126, R0.reuse, R126 ;  /* 0x0000007e007e7220 */ /* 0x040fe20000410000 */
[C---:B------:R-:W-:Y:S03]  /*119d0*/  HMMA.16816.F32.BF16 R120, R168.reuse, R134, R120 ;  /* 0x00000086a878723c */ /* 0x040fe60000041878 */
[----:B------:R-:W-:Y:S01]  /*119e0*/  FMUL.FTZ R127, R0, R127 ;  /* 0x0000007f007f7220 */ /* 0x000fe20000410000 */
[C---:B------:R-:W-:Y:S01]  /*119f0*/  FMUL.FTZ R128, R2.reuse, R128 ;  /* 0x0000008002807220 */ /* 0x040fe20000410000 */
[----:B------:R-:W-:Y:S01]  /*11a00*/  FMUL.FTZ R129, R2, R129 ;  /* 0x0000008102817220 */ /* 0x000fe20000410000 */
[C---:B------:R-:W-:Y:S01]  /*11a10*/  FMUL.FTZ R130, R0.reuse, R130 ;  /* 0x0000008200827220 */ /* 0x040fe20000410000 */
[----:B------:R-:W-:Y:S03]  /*11a20*/  FMUL.FTZ R131, R0, R131 ;  /* 0x0000008300837220 */ /* 0x000fe60000410000 */
[C---:B---3--:R-:W-:Y:S03]  /*11a30*/  HMMA.16816.F32.BF16 R124, R168.reuse, R140, R124 ;  /* 0x0000008ca87c723c */ /* 0x048fe6000004187c */
[----:B----4-:R-:W-:Y:S01]  /*11a40*/  F2FP.BF16.F32.PACK_AB R132, R201, R200 ;  /* 0x000000c8c984723e */ /* 0x010fe200000010ff */
[----:B------:R-:W-:Y:S01]  /*11a50*/  FFMA.FTZ R182, R180, UR4, -R182 ;  /* 0x00000004b4b67c23 */ /* 0x000fe200080108b6 */
[----:B--2---:R-:W-:Y:S01]  /*11a60*/  F2FP.BF16.F32.PACK_AB R134, R203, R202 ;  /* 0x000000cacb86723e */ /* 0x004fe200000010ff */
[----:B------:R-:W-:Y:S01]  /*11a70*/  HMMA.16816.F32.BF16 R128, R168, R142, R128 ;  /* 0x0000008ea880723c */ /* 0x000fe20000041880 */
[----:B------:R-:W2:Y:S04]  /*11a80*/  LDSM.16.MT88.4 R140, [R224+0x12800] ;  /* 0x01280000e08c783b */ /* 0x000ea80000004200 */
[----:B------:R-:W-:Y:S01]  /*11a90*/  F2FP.BF16.F32.PACK_AB R133, R248, R249 ;  /* 0x000000f9f885723e */ /* 0x000fe200000010ff */
[----:B------:R-:W-:Y:S01]  /*11aa0*/  FFMA.FTZ R198, R2, R247, R198 ;  /* 0x000000f702c67223 */ /* 0x000fe200000100c6 */
[----:B------:R-:W-:Y:S01]  /*11ab0*/  F2FP.BF16.F32.PACK_AB R135, R251, R250 ;  /* 0x000000fafb87723e */ /* 0x000fe200000010ff */
[----:B------:R-:W-:Y:S01]  /*11ac0*/  FFMA.FTZ R199, R0, R246, R199 ;  /* 0x000000f600c77223 */ /* 0x000fe200000100c7 */
[----:B------:R-:W-:Y:S02]  /*11ad0*/  LDSM.16.MT88.4 R168, [R224+0x14800] ;  /* 0x01480000e0a8783b */ /* 0x000fe40000004200 */
[----:B------:R-:W-:Y:S01]  /*11ae0*/  FADD.FTZ R198, R196, R198 ;  /* 0x000000c6c4c67221 */ /* 0x000fe20000010000 */
[----:B------:R-:W-:Y:S02]  /*11af0*/  FADD.FTZ R199, R193, R199 ;  /* 0x000000c7c1c77221 */ /* 0x000fe40000010000 */
[C---:B------:R-:W-:Y:S05]  /*11b00*/  HMMA.16816.F32.BF16 R4, R132.reuse, R136, R4 ;  /* 0x000000888404723c */ /* 0x040fea0000041804 */
[----:B------:R-:W-:Y:S01]  /*11b10*/  FADD.FTZ R198, R195, R198 ;  /* 0x000000c6c3c67221 */ /* 0x000fe20000010000 */
[C---:B------:R-:W-:Y:S01]  /*11b20*/  HMMA.16816.F32.BF16 R8, R132.reuse, R138, R8 ;  /* 0x0000008a8408723c */ /* 0x040fe20000041808 */
[----:B------:R-:W3:Y:S04]  /*11b30*/  LDSM.16.MT88.4 R136, [R220+0x12800] ;  /* 0x01280000dc88783b */ /* 0x000ee80000004200 */
        /* <DEDUP_REMOVED lines=14> */
[----:B------:R-:W-:Y:S04]  /*11c20*/  LDSM.16.MT88.4 R152, [R221+0x11000] ;  /* 0x01100000dd98783b */ /* 0x000fe80000004200 */
[----:B------:R-:W-:Y:S01]  /*11c30*/  FADD.FTZ R249, R248, R249 ;  /* 0x000000f9f8f97221 */ /* 0x000fe20000010000 */
[C---:B--2---:R-:W-:Y:S05]  /*11c40*/  HMMA.16816.F32.BF16 R36, R132.reuse, R140, R36 ;  /* 0x0000008c8424723c */ /* 0x044fea0000041824 */
[----:B------:R-:W-:Y:S01]  /*11c50*/  FADD.FTZ R202, R202, R194 ;  /* 0x000000c2caca7221 */ /* 0x000fe20000010000 */
[C---:B------:R-:W-:Y:S01]  /*11c60*/  HMMA.16816.F32.BF16 R40, R132.reuse, R142, R40 ;  /* 0x0000008e8428723c */ /* 0x040fe20000041828 */
[----:B------:R-:W2:Y:S04]  /*11c70*/  LDSM.16.MT88.4 R140, [R224+0x16800] ;  /* 0x01680000e08c783b */ /* 0x000ea80000004200 */
[----:B------:R-:W-:Y:S01]  /*11c80*/  FADD.FTZ R249, R250, R249 ;  /* 0x000000f9faf97221 */ /* 0x000fe20000010000 */
[C---:B------:R-:W-:Y:S01]  /*11c90*/  HMMA.16816.F32.BF16 R44, R132.reuse, R156, R44 ;  /* 0x0000009c842c723c */ /* 0x040fe2000004182c */
[----:B------:R-:W3:Y:S04]  /*11ca0*/  MUFU.EX2 R156, R189 ;  /* 0x000000bd009c7308 */ /* 0x000ee80000000800 */
[----:B------:R-:W-:Y:S01]  /*11cb0*/  FADD.FTZ R202, R203, R202 ;  /* 0x000000cacbca7221 */ /* 0x000fe20000010000 */
[C---:B------:R-:W-:Y:S05]  /*11cc0*/  HMMA.16816.F32.BF16 R48, R132.reuse, R158, R48 ;  /* 0x0000009e8430723c */ /* 0x040fea0000041830 */
[----:B------:R-:W-:Y:S01]  /*11cd0*/  MUFU.EX2 R189, R183 ;  /* 0x000000b700bd7308 */ /* 0x000fe20000000800 */
[----:B------:R-:W-:Y:S01]  /*11ce0*/  FADD.FTZ R251, R251, R249 ;  /* 0x000000f9fbfb7221 */ /* 0x000fe20000010000 */
[C---:B------:R-:W-:Y:S04]  /*11cf0*/  HMMA.16816.F32.BF16 R52, R132.reuse, R160, R52 ;  /* 0x000000a08434723c */ /* 0x040fe80000041834 */
[----:B------:R-:W-:Y:S02]  /*11d00*/  FADD.FTZ R0, R252, R202 ;  /* 0x000000cafc007221 */ /* 0x000fe40000010000 */
[C---:B------:R-:W-:Y:S01]  /*11d10*/  HMMA.16816.F32.BF16 R56, R132.reuse, R162, R56 ;  /* 0x000000a28438723c */ /* 0x040fe20000041838 */
[----:B------:R-:W-:Y:S04]  /*11d20*/  LDSM.16.MT88.4 R160, [R221+0x13000] ;  /* 0x01300000dda0783b */ /* 0x000fe80000004200 */
[----:B---3--:R-:W-:Y:S01]  /*11d30*/  MOV R185, R156 ;  /* 0x0000009c00b97202 */ /* 0x008fe20000000f00 */
[C---:B------:R-:W-:Y:S03]  /*11d40*/  HMMA.16816.F32.BF16 R60, R132.reuse, R136, R60 ;  /* 0x00000088843c723c */ /* 0x040fe6000004183c */
[----:B------:R-:W-:Y:S03]  /*11d50*/  LDSM.16.MT88.4 R156, [R222+0x13000] ;  /* 0x01300000de9c783b */ /* 0x000fe60000004200 */
[C---:B------:R-:W-:Y:S05]  /*11d60*/  HMMA.16816.F32.BF16 R64, R132.reuse, R138, R64 ;  /* 0x0000008a8440723c */ /* 0x040fea0000041840 */
[----:B------:R-:W3:Y:S01]  /*11d70*/  LDSM.16.MT88.4 R136, [R222+0x16800] ;  /* 0x01680000de88783b */ /* 0x000ee20000004200 */
[C---:B------:R-:W-:Y:S06]  /*11d80*/  HMMA.16816.F32.BF16 R68, R132.reuse, R168, R68 ;  /* 0x000000a88444723c */ /* 0x040fec0000041844 */
[C---:B------:R-:W-:Y:S01]  /*11d90*/  HMMA.16816.F32.BF16 R72, R132.reuse, R170, R72 ;  /* 0x000000aa8448723c */ /* 0x040fe20000041848 */
[----:B------:R-:W-:Y:S05]  /*11da0*/  LDSM.16.MT88.4 R168, [R224+0x15000] ;  /* 0x01500000e0a8783b */ /* 0x000fea0000004200 */
        /* <DEDUP_REMOVED lines=9> */
[C---:B--2---:R-:W-:Y:S06]  /*11e40*/  HMMA.16816.F32.BF16 R100, R132.reuse, R140, R100 ;  /* 0x0000008c8464723c */ /* 0x044fec0000041864 */
[C---:B------:R-:W-:Y:S01]  /*11e50*/  HMMA.16816.F32.BF16 R104, R132.reuse, R142, R104 ;  /* 0x0000008e8468723c */ /* 0x040fe20000041868 */
[----:B------:R-:W2:Y:S05]  /*11e60*/  LDSM.16.MT88.4 R140, [R224+0x11000] ;  /* 0x01100000e08c783b */ /* 0x000eaa0000004200 */
[C---:B---3--:R-:W-:Y:S06]  /*11e70*/  HMMA.16816.F32.BF16 R108, R132.reuse, R136, R108 ;  /* 0x00000088846c723c */ /* 0x048fec000004186c */
[C---:B------:R-:W-:Y:S01]  /*11e80*/  HMMA.16816.F32.BF16 R112, R132.reuse, R138, R112 ;  /* 0x0000008a8470723c */ /* 0x040fe20000041870 */
[----:B------:R-:W3:Y:S05]  /*11e90*/  LDSM.16.MT88.4 R136, [R222+0x11000] ;  /* 0x01100000de88783b */ /* 0x000eea0000004200 */
[C---:B-1----:R-:W-:Y:S06]  /*11ea0*/  HMMA.16816.F32.BF16 R116, R132.reuse, R144, R116 ;  /* 0x000000908474723c */ /* 0x042fec0000041874 */
[C---:B------:R-:W-:Y:S01]  /*11eb0*/  HMMA.16816.F32.BF16 R120, R132.reuse, R146, R120 ;  /* 0x000000928478723c */ /* 0x040fe20000041878 */
[----:B------:R-:W1:Y:S05]  /*11ec0*/  LDSM.16.MT88.4 R144, [R220+0x11000] ;  /* 0x01100000dc90783b */ /* 0x000e6a0000004200 */
[C---:B----4-:R-:W-:Y:S06]  /*11ed0*/  HMMA.16816.F32.BF16 R124, R132.reuse, R148, R124 ;  /* 0x00000094847c723c */ /* 0x050fec000004187c */
[----:B------:R-:W-:Y:S01]  /*11ee0*/  HMMA.16816.F32.BF16 R128, R132, R150, R128 ;  /* 0x000000968480723c */ /* 0x000fe20000041880 */
[----:B------:R-:W4:Y:S06]  /*11ef0*/  LDSM.16.MT88.4 R148, [R224+0x13000] ;  /* 0x01300000e094783b */ /* 0x000f2c0000004200 */
[----:B------:R-:W-:Y:S04]  /*11f00*/  F2FP.BF16.F32.PACK_AB R132, R190, R252 ;  /* 0x000000fcbe84723e */ /* 0x000fe800000010ff */
[----:B------:R-:W-:Y:S02]  /*11f10*/  F2FP.BF16.F32.PACK_AB R134, R185, R187 ;  /* 0x000000bbb986723e */ /* 0x000fe400000010ff */
[----:B------:R-:W-:Y:S02]  /*11f20*/  F2FP.BF16.F32.PACK_AB R133, R188, R191 ;  /* 0x000000bfbc85723e */ /* 0x000fe400000010ff */
[-C--:B------:R-:W-:Y:S07]  /*11f30*/  F2FP.BF16.F32.PACK_AB R135, R241, R186.reuse ;  /* 0x000000baf187723e */ /* 0x080fee00000010ff */
        /* <DEDUP_REMOVED lines=8> */
[----:B------:R-:W3:Y:S05]  /*11fc0*/  LDSM.16.MT88.4 R152, [R220+0x15000] ;  /* 0x01500000dc98783b */ /* 0x000eea0000004200 */
[C---:B-1----:R-:W-:Y:S06]  /*11fd0*/  HMMA.16816.F32.BF16 R28, R132.reuse, R144, R28 ;  /* 0x00000090841c723c */ /* 0x042fec000004181c */
[C---:B------:R-:W-:Y:S01]  /*11fe0*/  HMMA.16816.F32.BF16 R32, R132.reuse, R146, R32 ;  /* 0x000000928420723c */ /* 0x040fe20000041820 */
[----:B------:R-:W1:Y:S05]  /*11ff0*/  LDSM.16.MT88.4 R144, [R224+0x17000] ;  /* 0x01700000e090783b */ /* 0x000e6a0000004200 */
[C---:B----4-:R-:W-:Y:S06]  /*12000*/  HMMA.16816.F32.BF16 R36, R132.reuse, R148, R36 ;  /* 0x000000948424723c */ /* 0x050fec0000041824 */
[C---:B------:R-:W-:Y:S01]  /*12010*/  HMMA.16816.F32.BF16 R40, R132.reuse, R150, R40 ;  /* 0x000000968428723c */ /* 0x040fe20000041828 */
[----:B------:R-:W-:Y:S05]  /*12020*/  LDSM.16.MT88.4 R148, [R220+0x17000] ;  /* 0x01700000dc94783b */ /* 0x000fea0000004200 */
[C---:B------:R-:W-:Y:S01]  /*12030*/  HMMA.16816.F32.BF16 R44, R132.reuse, R156, R44 ;  /* 0x0000009c842c723c */ /* 0x040fe2000004182c */
[----:B------:R-:W4:Y:S05]  /*12040*/  MUFU.EX2 R157, R182 ;  /* 0x000000b6009d7308 */ /* 0x000f2a0000000800 */
[C---:B------:R-:W-:Y:S06]  /*12050*/  HMMA.16816.F32.BF16 R48, R132.reuse, R158, R48 ;  /* 0x0000009e8430723c */ /* 0x040fec0000041830 */
[C---:B------:R-:W-:Y:S01]  /*12060*/  HMMA.16816.F32.BF16 R52, R132.reuse, R160, R52 ;  /* 0x000000a08434723c */ /* 0x040fe20000041834 */
[----:B------:R3:W-:Y:S05]  /*12070*/  MUFU.EX2 R161, R181 ;  /* 0x000000b500a17308 */ /* 0x0007ea0000000800 */
[C---:B------:R-:W-:Y:S06]  /*12080*/  HMMA.16816.F32.BF16 R56, R132.reuse, R162, R56 ;  /* 0x000000a28438723c */ /* 0x040fec0000041838 */
[C---:B--2---:R-:W-:Y:S06]  /*12090*/  HMMA.16816.F32.BF16 R60, R132.reuse, R140, R60 ;  /* 0x0000008c843c723c */ /* 0x044fec000004183c */
[C---:B------:R-:W-:Y:S01]  /*120a0*/  HMMA.16816.F32.BF16 R64, R132.reuse, R142, R64 ;  /* 0x0000008e8440723c */ /* 0x040fe20000041840 */
[----:B------:R-:W2:Y:S05]  /*120b0*/  LDSM.16.MT88.4 R140, [R222+0x17000] ;  /* 0x01700000de8c783b */ /* 0x000eaa0000004200 */
[C---:B------:R-:W-:Y:S03]  /*120c0*/  HMMA.16816.F32.BF16 R68, R132.reuse, R168, R68 ;  /* 0x000000a88444723c */ /* 0x040fe60000041844 */
[----:B---3--:R-:W-:Y:S03]  /*120d0*/  LDSM.16.MT88.4 R180, [R224+0x13800] ;  /* 0x01380000e0b4783b */ /* 0x008fe60000004200 */
[C---:B------:R-:W-:Y:S06]  /*120e0*/  HMMA.16816.F32.BF16 R72, R132.reuse, R170, R72 ;  /* 0x000000aa8448723c */ /* 0x040fec0000041848 */
[C---:B------:R-:W-:Y:S06]  /*120f0*/  HMMA.16816.F32.BF16 R76, R132.reuse, R172, R76 ;  /* 0x000000ac844c723c */ /* 0x040fec000004184c */
[C---:B------:R-:W-:Y:S01]  /*12100*/  HMMA.16816.F32.BF16 R80, R132.reuse, R174, R80 ;  /* 0x000000ae8450723c */ /* 0x040fe20000041850 */
[----:B------:R-:W-:Y:S05]  /*12110*/  LDSM.16.MT88.4 R172, [R221+0x11800] ;  /* 0x01180000ddac783b */ /* 0x000fea0000004200 */
[C---:B------:R-:W-:Y:S06]  /*12120*/  HMMA.16816.F32.BF16 R84, R132.reuse, R136, R84 ;  /* 0x000000888454723c */ /* 0x040fec0000041854 */
[C---:B------:R-:W-:Y:S01]  /*12130*/  HMMA.16816.F32.BF16 R88, R132.reuse, R138, R88 ;  /* 0x0000008a8458723c */ /* 0x040fe20000041858 */
[----:B------:R-:W3:Y:S05]  /*12140*/  LDSM.16.MT88.4 R136, [R221+0x17000] ;  /* 0x01700000dd88783b */ /* 0x000eea0000004200 */
[C---:B------:R-:W-:Y:S01]  /*12150*/  HMMA.16816.F32.BF16 R92, R132.reuse, R152, R92 ;  /* 0x00000098845c723c */ /* 0x040fe2000004185c */
[----:B------:R-:W-:Y:S05]  /*12160*/  MUFU.EX2 R152, R179 ;  /* 0x000000b300987308 */ /* 0x000fea0000000800 */
[C---:B------:R-:W-:Y:S06]  /*12170*/  HMMA.16816.F32.BF16 R96, R132.reuse, R154, R96 ;  /* 0x0000009a8460723c */ /* 0x040fec0000041860 */
[C---:B-1----:R-:W-:Y:S01]  /*12180*/  HMMA.16816.F32.BF16 R100, R132.reuse, R144, R100 ;  /* 0x000000908464723c */ /* 0x042fe20000041864 */
[----:B------:R-:W-:Y:S05]  /*12190*/  MUFU.EX2 R144, R178 ;  /* 0x000000b200907308 */ /* 0x000fea0000000800 */
[C---:B------:R-:W-:Y:S05]  /*121a0*/  HMMA.16816.F32.BF16 R104, R132.reuse, R146, R104 ;  /* 0x000000928468723c */ /* 0x040fea0000041868 */
[----:B------:R-:W1:Y:S01]  /*121b0*/  MUFU.EX2 R147, R176 ;  /* 0x000000b000937308 */ /* 0x000e620000000800 */
[----:B------:R-:W-:Y:S01]  /*121c0*/  MOV R145, R186 ;  /* 0x000000ba00917202 */ /* 0x000fe20000000f00 */
[C---:B--2---:R-:W-:Y:S04]  /*121d0*/  HMMA.16816.F32.BF16 R108, R132.reuse, R140, R108 ;  /* 0x0000008c846c723c */ /* 0x044fe8000004186c */
[----:B----4-:R-:W-:Y:S02]  /*121e0*/  IMAD.MOV.U32 R146, RZ, RZ, R157 ;  /* 0x000000ffff927224 */ /* 0x010fe400078e009d */
[C---:B------:R-:W-:Y:S01]  /*121f0*/  HMMA.16816.F32.BF16 R112, R132.reuse, R142, R112 ;  /* 0x0000008e8470723c */ /* 0x040fe20000041870 */
[----:B------:R-:W2:Y:S05]  /*12200*/  LDSM.16.MT88.4 R156, [R224+0x11800] ;  /* 0x01180000e09c783b */ /* 0x000eaa0000004200 */
[C---:B---3--:R-:W-:Y:S03]  /*12210*/  HMMA.16816.F32.BF16 R116, R132.reuse, R136, R116 ;  /* 0x000000888474723c */ /* 0x048fe60000041874 */
[----:B------:R-:W3:Y:S02]  /*12220*/  LDSM.16.MT88.4 R140, [R222+0x11800] ;  /* 0x01180000de8c783b */ /* 0x000ee40000004200 */
[----:B-1----:R-:W-:Y:S01]  /*12230*/  F2FP.BF16.F32.PACK_AB R171, R165, R147 ;  /* 0x00000093a5ab723e */ /* 0x002fe200000010ff */
[C---:B------:R-:W-:Y:S05]  /*12240*/  HMMA.16816.F32.BF16 R120, R132.reuse, R138, R120 ;  /* 0x0000008a8478723c */ /* 0x040fea0000041878 */
[----:B------:R-:W1:Y:S01]  /*12250*/  LDSM.16.MT88.4 R176, [R220+0x11800] ;  /* 0x01180000dcb0783b */ /* 0x000e620000004200 */
[C---:B------:R-:W-:Y:S05]  /*12260*/  HMMA.16816.F32.BF16 R124, R132.reuse, R148, R124 ;  /* 0x00000094847c723c */ /* 0x040fea000004187c */
[----:B------:R-:W-:Y:S01]  /*12270*/  IMAD.MOV.U32 R139, RZ, RZ, R188 ;  /* 0x000000ffff8b7224 */ /* 0x000fe200078e00bc */
[----:B------:R-:W-:Y:S05]  /*12280*/  HMMA.16816.F32.BF16 R128, R132, R150, R128 ;  /* 0x000000968480723c */ /* 0x000fea0000041880 */
[----:B------:R-:W-:Y:S02]  /*12290*/  MOV R136, R161 ;  /* 0x000000a100887202 */ /* 0x000fe40000000f00 */
[----:B------:R-:W-:Y:S04]  /*122a0*/  MOV R134, R189 ;  /* 0x000000bd00867202 */ /* 0x000fe80000000f00 */
[----:B------:R-:W-:Y:S02]  /*122b0*/  MOV R137, R144 ;  /* 0x0000009000897202 */ /* 0x000fe40000000f00 */
[----:B------:R-:W-:Y:S02]  /*122c0*/  MOV R135, R152 ;  /* 0x0000009800877202 */ /* 0x000fe40000000f00 */
[----:B------:R-:W-:Y:S02]  /*122d0*/  F2FP.BF16.F32.PACK_AB R168, R134, R166 ;  /* 0x000000a686a8723e */ /* 0x000fe400000010ff */
[----:B------:R-:W-:Y:S02]  /*122e0*/  F2FP.BF16.F32.PACK_AB R170, R146, R136 ;  /* 0x0000008892aa723e */ /* 0x000fe400000010ff */
[----:B------:R-:W-:Y:S02]  /*122f0*/  F2FP.BF16.F32.PACK_AB R169, R137, R135 ;  /* 0x0000008789a9723e */ /* 0x000fe400000010ff */
[----:B------:R-:W-:Y:S02]  /*12300*/  MOV R144, R185 ;  /* 0x000000b900907202 */ /* 0x000fe40000000f00 */
[----:B------:R-:W-:Y:S02]  /*12310*/  MOV R138, R187 ;  /* 0x000000bb008a7202 */ /* 0x000fe40000000f00 */
[----:B------:R-:W4:Y:S01]  /*12320*/  LDSM.16.MT88.4 R184, [R222+0x13800] ;  /* 0x01380000deb8783b */ /* 0x000f220000004200 */
[C---:B--2---:R-:W-:Y:S05]  /*12330*/  HMMA.16816.F32.BF16 R160, R168.reuse, R156, R4 ;  /* 0x0000009ca8a0723c */ /* 0x044fea0000041804 */
[----:B------:R-:W-:Y:S01]  /*12340*/  MOV R132, R190 ;  /* 0x000000be00847202 */ /* 0x000fe20000000f00 */
[C---:B------:R-:W-:Y:S01]  /*12350*/  HMMA.16816.F32.BF16 R156, R168.reuse, R158, R8 ;  /* 0x0000009ea89c723c */ /* 0x040fe20000041808 */
[----:B------:R-:W-:Y:S04]  /*12360*/  LDSM.16.MT88.4 R4, [R220+0x13800] ;  /* 0x01380000dc04783b */ /* 0x000fe80000004200 */
[----:B------:R-:W-:Y:S01]  /*12370*/  MOV R133, R191 ;  /* 0x000000bf00857202 */ /* 0x000fe20000000f00 */
[C---:B---3--:R-:W-:Y:S03]  /*12380*/  HMMA.16816.F32.BF16 R152, R168.reuse, R140, R12 ;  /* 0x0000008ca898723c */ /* 0x048fe6000004180c */
[----:B------:R-:W2:Y:S03]  /*12390*/  LDSM.16.MT88.4 R188, [R221+0x13800] ;  /* 0x01380000ddbc783b */ /* 0x000ea60000004200 */
[C---:B------:R-:W-:Y:S05]  /*123a0*/  HMMA.16816.F32.BF16 R148, R168.reuse, R142, R16 ;  /* 0x0000008ea894723c */ /* 0x040fea0000041810 */
[----:B------:R-:W-:Y:S01]  /*123b0*/  MOV R140, R146 ;  /* 0x00000092008c7202 */ /* 0x000fe20000000f00 */
[----:B------:R-:W-:Y:S01]  /*123c0*/  IMAD.MOV.U32 R141, RZ, RZ, R147 ;  /* 0x000000ffff8d7224 */ /* 0x000fe200078e0093 */
[----:B------:R-:W-:Y:S01]  /*123d0*/  MOV R18, R144 ;  /* 0x0000009000127202 */ /* 0x000fe20000000f00 */
[----:B------:R-:W3:Y:S03]  /*123e0*/  LDSM.16.MT88.4 R8, [R224+0x15800] ;  /* 0x01580000e008783b */ /* 0x000ee60000004200 */
[----:B------:R-:W-:Y:S02]  /*123f0*/  MOV R19, R145 ;  /* 0x0000009100137202 */ /* 0x000fe40000000f00 */
[C---:B------:R-:W-:Y:S03]  /*12400*/  HMMA.16816.F32.BF16 R144, R168.reuse, R172, R20 ;  /* 0x000000aca890723c */ /* 0x040fe60000041814 */
[----:B------:R-:W3:Y:S04]  /*12410*/  LDSM.16.MT88.4 R12, [R222+0x15800] ;  /* 0x01580000de0c783b */ /* 0x000ee80000004200 */
[----:B------:R-:W-:Y:S01]  /*12420*/  MOV R173, R140 ;  /* 0x0000008c00ad7202 */ /* 0x000fe20000000f00 */
[----:B------:R-:W-:Y:S02]  /*12430*/  IMAD.MOV.U32 R172, RZ, RZ, R141 ;  /* 0x000000ffffac7224 */ /* 0x000fe400078e008d */
[C---:B------:R-:W-:Y:S03]  /*12440*/  HMMA.16816.F32.BF16 R140, R168.reuse, R174, R24 ;  /* 0x000000aea88c723c */ /* 0x040fe60000041818 */
[----:B------:R-:W-:Y:S02]  /*12450*/  MOV R22, R18 ;  /* 0x0000001200167202 */ /* 0x000fe40000000f00 */
[----:B------:R-:W-:Y:S02]  /*12460*/  MOV R23, R19 ;  /* 0x0000001300177202 */ /* 0x000fe40000000f00 */
[----:B------:R-:W-:Y:S01]  /*12470*/  MOV R26, R138 ;  /* 0x0000008a001a7202 */ /* 0x000fe20000000f00 */
[----:B------:R-:W-:Y:S01]  /*12480*/  IMAD.MOV.U32 R174, RZ, RZ, R137 ;  /* 0x000000ffffae7224 */ /* 0x000fe200078e0089 */
[----:B------:R-:W3:Y:S02]  /*12490*/  LDSM.16.MT88.4 R16, [R221+0x15800] ;  /* 0x01580000dd10783b */ /* 0x000ee40000004200 */
[----:B------:R-:W-:Y:S02]  /*124a0*/  MOV R27, R139 ;  /* 0x0000008b001b7202 */ /* 0x000fe40000000f00 */
[----:B------:R-:W-:Y:S02]  /*124b0*/  MOV R175, R136 ;  /* 0x0000008800af7202 */ /* 0x000fe40000000f00 */
[C---:B-1----:R-:W-:Y:S03]  /*124c0*/  HMMA.16816.F32.BF16 R136, R168.reuse, R176, R28 ;  /* 0x000000b0a888723c */ /* 0x042fe6000004181c */
[----:B------:R-:W-:Y:S02]  /*124d0*/  MOV R24, R22 ;  /* 0x0000001600187202 */ /* 0x000fe40000000f00 */
[----:B------:R-:W-:Y:S02]  /*124e0*/  MOV R25, R23 ;  /* 0x0000001700197202 */ /* 0x000fe40000000f00 */
[----:B------:R-:W-:Y:S01]  /*124f0*/  MOV R28, R166 ;  /* 0x000000a6001c7202 */ /* 0x000fe20000000f00 */
[----:B------:R-:W-:Y:S01]  /*12500*/  IMAD.MOV.U32 R177, RZ, RZ, R134 ;  /* 0x000000ffffb17224 */ /* 0x000fe200078e0086 */
[----:B------:R1:W5:Y:S02]  /*12510*/  LDL.LU R166, [R1] ;  /* 0x0000000001a67983 */ /* 0x0003640000300800 */
[----:B------:R-:W-:Y:S02]  /*12520*/  MOV R30, R132 ;  /* 0x00000084001e7202 */ /* 0x000fe40000000f00 */
[----:B------:R-:W-:Y:S01]  /*12530*/  MOV R31, R133 ;  /* 0x00000085001f7202 */ /* 0x000fe20000000f00 */
[----:B------:R-:W1:Y:S01]  /*12540*/  LDSM.16.MT88.4 R20, [R220+0x15800] ;  /* 0x01580000dc14783b */ /* 0x000e620000004200 */
[----:B------:R-:W-:Y:S02]  /*12550*/  MOV R176, R135 ;  /* 0x0000008700b07202 */ /* 0x000fe40000000f00 */
[C---:B------:R-:W-:Y:S03]  /*12560*/  HMMA.16816.F32.BF16 R132, R168.reuse, R178, R32 ;  /* 0x000000b2a884723c */ /* 0x040fe60000041820 */
[----:B------:R-:W-:Y:S02]  /*12570*/  MOV R29, R241 ;  /* 0x000000f1001d7202 */ /* 0x000fe40000000f00 */
[----:B------:R-:W1:Y:S01]  /*12580*/  S2R R241, SR_TID.X ;  /* 0x0000000000f17919 */ /* 0x000e620000002100 */
[C---:B------:R-:W-:Y:S05]  /*12590*/  HMMA.16816.F32.BF16 R36, R168.reuse, R180, R36 ;  /* 0x000000b4a824723c */ /* 0x040fea0000041824 */
[----:B------:R-:W-:Y:S01]  /*125a0*/  MOV R33, R24 ;  /* 0x0000001800217202 */ /* 0x000fe20000000f00 */
[C---:B------:R-:W-:Y:S05]  /*125b0*/  HMMA.16816.F32.BF16 R40, R168.reuse, R182, R40 ;  /* 0x000000b6a828723c */ /* 0x040fea0000041828 */
[----:B------:R-:W-:Y:S01]  /*125c0*/  MOV R32, R25 ;  /* 0x0000001900207202 */ /* 0x000fe20000000f00 */
[C---:B----4-:R-:W-:Y:S05]  /*125d0*/  HMMA.16816.F32.BF16 R44, R168.reuse, R184, R44 ;  /* 0x000000b8a82c723c */ /* 0x050fea000004182c */
[----:B------:R-:W-:Y:S01]  /*125e0*/  IMAD.MOV.U32 R179, RZ, RZ, R26 ;  /* 0x000000ffffb37224 */ /* 0x000fe200078e001a */
[C---:B------:R-:W-:Y:S05]  /*125f0*/  HMMA.16816.F32.BF16 R48, R168.reuse, R186, R48 ;  /* 0x000000baa830723c */ /* 0x040fea0000041830 */
[----:B------:R-:W-:Y:S01]  /*12600*/  MOV R178, R27 ;  /* 0x0000001b00b27202 */ /* 0x000fe20000000f00 */
[C---:B--2---:R-:W-:Y:S01]  /*12610*/  HMMA.16816.F32.BF16 R52, R168.reuse, R188, R52 ;  /* 0x000000bca834723c */ /* 0x044fe20000041834 */
[----:B------:R-:W2:Y:S04]  /*12620*/  LDSM.16.MT88.4 R24, [R224+0x17800] ;  /* 0x01780000e018783b */ /* 0x000ea80000004200 */
[----:B------:R-:W-:Y:S01]  /*12630*/  MOV R35, R28 ;  /* 0x0000001c00237202 */ /* 0x000fe20000000f00 */
[C---:B------:R-:W-:Y:S05]  /*12640*/  HMMA.16816.F32.BF16 R56, R168.reuse, R190, R56 ;  /* 0x000000bea838723c */ /* 0x040fea0000041838 */
[----:B------:R-:W-:Y:S01]  /*12650*/  MOV R34, R29 ;  /* 0x0000001d00227202 */ /* 0x000fe20000000f00 */
[C---:B------:R-:W-:Y:S05]  /*12660*/  HMMA.16816.F32.BF16 R60, R168.reuse, R4, R60 ;  /* 0x00000004a83c723c */ /* 0x040fea000004183c */
[----:B------:R-:W-:Y:S01]  /*12670*/  MOV R181, R30 ;  /* 0x0000001e00b57202 */ /* 0x000fe20000000f00 */
[C---:B------:R-:W-:Y:S01]  /*12680*/  HMMA.16816.F32.BF16 R64, R168.reuse, R6, R64 ;  /* 0x00000006a840723c */ /* 0x040fe20000041840 */
[----:B------:R-:W-:Y:S04]  /*12690*/  LDSM.16.MT88.4 R4, [R221+0x17800] ;  /* 0x01780000dd04783b */ /* 0x000fe80000004200 */
[----:B------:R-:W-:Y:S01]  /*126a0*/  MOV R180, R31 ;  /* 0x0000001f00b47202 */ /* 0x000fe20000000f00 */
[C---:B---3--:R-:W-:Y:S03]  /*126b0*/  HMMA.16816.F32.BF16 R68, R168.reuse, R8, R68 ;  /* 0x00000008a844723c */ /* 0x048fe60000041844 */
[----:B------:R-:W3:Y:S02]  /*126c0*/  LDSM.16.MT88.4 R28, [R222+0x17800] ;  /* 0x01780000de1c783b */ /* 0x000ee40000004200 */
[----:B-1----:R-:W-:Y:S01]  /*126d0*/  SHF.L.U32 R241, R241, 0x1, RZ ;  /* 0x00000001f1f17819 */ /* 0x002fe200000006ff */
[C---:B------:R-:W-:Y:S05]  /*126e0*/  HMMA.16816.F32.BF16 R72, R168.reuse, R10, R72 ;  /* 0x0000000aa848723c */ /* 0x040fea0000041848 */
[----:B------:R-:W1:Y:S01]  /*126f0*/  LDSM.16.MT88.4 R8, [R220+0x17800] ;  /* 0x01780000dc08783b */ /* 0x000e620000004200 */
[C---:B------:R-:W-:Y:S05]  /*12700*/  HMMA.16816.F32.BF16 R76, R168.reuse, R12, R76 ;  /* 0x0000000ca84c723c */ /* 0x040fea000004184c */
[----:B------:R-:W-:Y:S01]  /*12710*/  FADD.FTZ R251, R180, R251 ;  /* 0x000000fbb4fb7221 */ /* 0x000fe20000010000 */
        /* <DEDUP_REMOVED lines=10> */
[C---:B--2---:R-:W-:Y:S05]  /*127c0*/  HMMA.16816.F32.BF16 R100, R168.reuse, R24, R100 ;  /* 0x00000018a864723c */ /* 0x044fea0000041864 */
[----:B------:R-:W-:Y:S01]  /*127d0*/  FADD.FTZ R2, R34, R2 ;  /* 0x0000000222027221 */ /* 0x000fe20000010000 */
[C---:B------:R-:W-:Y:S05]  /*127e0*/  HMMA.16816.F32.BF16 R104, R168.reuse, R26, R104 ;  /* 0x0000001aa868723c */ /* 0x040fea0000041868 */
[----:B------:R-:W-:Y:S01]  /*127f0*/  FADD.FTZ R0, R35, R0 ;  /* 0x0000000023007221 */ /* 0x000fe20000010000 */
[C---:B---3--:R-:W-:Y:S05]  /*12800*/  HMMA.16816.F32.BF16 R108, R168.reuse, R28, R108 ;  /* 0x0000001ca86c723c */ /* 0x048fea000004186c */
[----:B------:R-:W-:Y:S01]  /*12810*/  FADD.FTZ R2, R176, R2 ;  /* 0x00000002b0027221 */ /* 0x000fe20000010000 */
[C---:B------:R-:W-:Y:S05]  /*12820*/  HMMA.16816.F32.BF16 R112, R168.reuse, R30, R112 ;  /* 0x0000001ea870723c */ /* 0x040fea0000041870 */
[----:B------:R-:W-:Y:S01]  /*12830*/  FADD.FTZ R0, R177, R0 ;  /* 0x00000000b1007221 */ /* 0x000fe20000010000 */
[C---:B------:R-:W-:Y:S05]  /*12840*/  HMMA.16816.F32.BF16 R116, R168.reuse, R4, R116 ;  /* 0x00000004a874723c */ /* 0x040fea0000041874 */
[----:B------:R-:W-:Y:S01]  /*12850*/  FADD.FTZ R2, R174, R2 ;  /* 0x00000002ae027221 */ /* 0x000fe20000010000 */
[C---:B------:R-:W-:Y:S05]  /*12860*/  HMMA.16816.F32.BF16 R120, R168.reuse, R6, R120 ;  /* 0x00000006a878723c */ /* 0x040fea0000041878 */
[----:B------:R-:W-:Y:S01]  /*12870*/  FADD.FTZ R0, R175, R0 ;  /* 0x00000000af007221 */ /* 0x000fe20000010000 */
[C---:B-1----:R-:W-:Y:S05]  /*12880*/  HMMA.16816.F32.BF16 R124, R168.reuse, R8, R124 ;  /* 0x00000008a87c723c */ /* 0x042fea000004187c */
[----:B------:R-:W-:Y:S01]  /*12890*/  FADD.FTZ R2, R172, R2 ;  /* 0x00000002ac027221 */ /* 0x000fe20000010000 */
[----:B------:R-:W-:Y:S05]  /*128a0*/  HMMA.16816.F32.BF16 R128, R168, R10, R128 ;  /* 0x0000000aa880723c */ /* 0x000fea0000041880 */
[----:B------:R-:W-:Y:S01]  /*128b0*/  LOP3.LUT R241, R241, 0x6, RZ, 0xc0, !PT ;  /* 0x00000006f1f17812 */ /* 0x000fe200078ec0ff */
[----:B------:R-:W-:Y:S01]  /*128c0*/  FADD.FTZ R247, R173, R0 ;  /* 0x00000000adf77221 */ /* 0x000fe20000010000 */
[----:B------:R-:W-:Y:S01]  /*128d0*/  MOV R0, R164 ;  /* 0x000000a400007202 */ /* 0x000fe20000000f00 */
[----:B------:R-:W-:Y:S03]  /*128e0*/  FADD.FTZ R246, R165, R2 ;  /* 0x00000002a5f67221 */ /* 0x000fe60000010000 */
[----:B------:R-:W-:Y:S01]  /*128f0*/  MOV R2, R3 ;  /* 0x0000000300027202 */ /* 0x000fe20000000f00 */
[----:B------:R-:W-:Y:S01]  /*12900*/  @!UPT UIADD3 URZ, URZ, URZ, URZ ;  /* 0x0000003f3f3ff290 */ /* 0x000fe2000fffe03f */
[----:B------:R-:W-:Y:S11]  /*12910*/  @P0 BRA `(.L_x_2370) ;  /* 0xffffffb000440947 */ /* 0x000ff6000383ffff */
.L_x_2366:
[----:B------:R-:W1:Y:S01]  /*12920*/  SHFL.BFLY PT, R2, R247, 0x2, 0x1f ;  /* 0x0c401f00f7027f89 */ /* 0x000e6200000e0000 */
[----:B------:R-:W2:Y:S01]  /*12930*/  S2UR UR4, SR_CgaCtaId ;  /* 0x00000000000479c3 */ /* 0x000ea20000008800 */
[----:B------:R-:W-:Y:S01]  /*12940*/  MOV R4, 0x3f800000 ;  /* 0x3f80000000047802 */ /* 0x000fe20000000f00 */
[----:B------:R-:W-:Y:S01]  /*12950*/  UMOV UR6, 0x400 ;  /* 0x0000040000067882 */ /* 0x000fe20000000000 */
[----:B------:R-:W3:Y:S01]  /*12960*/  SHFL.BFLY PT, R0, R246, 0x2, 0x1f ;  /* 0x0c401f00f6007f89 */ /* 0x000ee200000e0000 */
[----:B------:R-:W-:Y:S01]  /*12970*/  MOV R5, 0x3f800000 ;  /* 0x3f80000000057802 */ /* 0x000fe20000000f00 */
[----:B------:R-:W-:Y:S01]  /*12980*/  UISETP.NE.AND UP0, UPT, UR13, -0x1, UPT ;  /* 0xffffffff0d00788c */ /* 0x000fe2000bf05270 */
[----:B------:R-:W4:Y:S01]  /*12990*/  S2R R6, SR_TID.X ;  /* 0x0000000000067919 */ /* 0x000f220000002100 */
[----:B-1----:R-:W-:Y:S01]  /*129a0*/  FADD.FTZ R247, R2, R247 ;  /* 0x000000f702f77221 */ /* 0x002fe20000010000 */
[----:B--2---:R-:W-:Y:S01]  /*129b0*/  ULEA UR4, UR4, UR6, 0x18 ;  /* 0x0000000604047291 */ /* 0x004fe2000f8ec03f */
[----:B---3--:R-:W-:-:S03]  /*129c0*/  FADD.FTZ R246, R0, R246 ;  /* 0x000000f600f67221 */ /* 0x008fc60000010000 */
[----:B------:R-:W1:Y:S04]  /*129d0*/  SHFL.BFLY PT, R2, R247, 0x1, 0x1f ;  /* 0x0c201f00f7027f89 */ /* 0x000e6800000e0000 */
[----:B------:R-:W-:Y:S02]  /*129e0*/  @UP0 ULDC.64 UR6, c[0x0][0x298] ;  /* 0x0000a60000060ab9 */ /* 0x000fe40000000a00 */
[----:B------:R-:W-:Y:S01]  /*129f0*/  @UP0 UIMAD.WIDE.U32 UR10, UR13, UR6, URZ ;  /* 0x000000060d0a02a5 */ /* 0x000fe2000f8e003f */
[----:B------:R-:W2:Y:S03]  /*12a00*/  SHFL.BFLY PT, R0, R246, 0x1, 0x1f ;  /* 0x0c201f00f6007f89 */ /* 0x000ea600000e0000 */
[----:B------:R-:W-:Y:S01]  /*12a10*/  @UP0 UIMAD UR8, UR13, UR7, UR11 ;  /* 0x000000070d0802a4 */ /* 0x000fe2000f8e020b */
[----:B----4-:R-:W-:-:S04]  /*12a20*/  SHF.R.S32.HI R7, RZ, 0x1f, R6 ;  /* 0x0000001fff077819 */ /* 0x010fc80000011406 */
[----:B------:R-:W-:-:S04]  /*12a30*/  LEA.HI R8, R7, R6, RZ, 0x2 ;  /* 0x0000000607087211 */ /* 0x000fc800078f10ff */
[--C-:B------:R-:W-:Y:S02]  /*12a40*/  SHF.R.S32.HI R10, RZ, 0x2, R8.reuse ;  /* 0x00000002ff0a7819 */ /* 0x100fe40000011408 */
[----:B------:R-:W-:Y:S02]  /*12a50*/  SHF.R.S32.HI R9, RZ, 0x1f, R8 ;  /* 0x0000001fff097819 */ /* 0x000fe40000011408 */
[----:B------:R-:W-:Y:S01]  /*12a60*/  LOP3.LUT R8, R8, 0x3ffffffc, RZ, 0xc0, !PT ;  /* 0x3ffffffc08087812 */ /* 0x000fe200078ec0ff */
[----:B-1----:R-:W-:Y:S01]  /*12a70*/  FADD.FTZ R2, R247, R2 ;  /* 0x00000002f7027221 */ /* 0x002fe20000010000 */
[----:B------:R-:W-:Y:S02]  /*12a80*/  LEA.HI R9, R9, R10, RZ, 0x3 ;  /* 0x0000000a09097211 */ /* 0x000fe400078f18ff */
[----:B------:R-:W-:Y:S01]  /*12a90*/  IADD3 R8, -R8, R6, RZ ;  /* 0x0000000608087210 */ /* 0x000fe20007ffe1ff */
[----:B--2---:R-:W-:Y:S01]  /*12aa0*/  FADD.FTZ R0, R246, R0 ;  /* 0x00000000f6007221 */ /* 0x004fe20000010000 */
[----:B------:R-:W-:-:S02]  /*12ab0*/  FSETP.NE.FTZ.AND P4, PT, R2, RZ, PT ;  /* 0x000000ff0200720b */ /* 0x000fc40003f95000 */
[----:B------:R-:W-:Y:S02]  /*12ac0*/  LOP3.LUT R9, R9, 0xfffffff8, RZ, 0xc0, !PT ;  /* 0xfffffff809097812 */ /* 0x000fe400078ec0ff */
[----:B------:R-:W-:Y:S02]  /*12ad0*/  FSETP.NE.FTZ.AND P3, PT, R0, RZ, PT ;  /* 0x000000ff0000720b */ /* 0x000fe40003f75000 */
[----:B------:R-:W-:Y:S02]  /*12ae0*/  IADD3 R9, R10, -R9, RZ ;  /* 0x800000090a097210 */ /* 0x000fe40007ffe0ff */
[----:B------:R-:W-:Y:S02]  /*12af0*/  LEA.HI R10, R7, R6, RZ, 0x5 ;  /* 0x00000006070a7211 */ /* 0x000fe400078f28ff */
[----:B------:R-:W-:Y:S02]  /*12b00*/  SHF.L.U32 R12, R9, 0x6, RZ ;  /* 0x00000006090c7819 */ /* 0x000fe400000006ff */
[----:B------:R-:W-:Y:S01]  /*12b10*/  SHF.R.S32.HI R11, RZ, 0x5, R10 ;  /* 0x00000005ff0b7819 */ /* 0x000fe2000001140a */
[----:B------:R-:W1:Y:S01]  /*12b20*/  @P4 MUFU.RCP R4, R2 ;  /* 0x0000000200044308 */ /* 0x000e620000001000 */
[----:B------:R-:W-:-:S02]  /*12b30*/  LOP3.LUT R12, R12, 0x1c0, RZ, 0xc0, !PT ;  /* 0x000001c00c0c7812 */ /* 0x000fc400078ec0ff */
[----:B------:R-:W-:Y:S02]  /*12b40*/  LOP3.LUT R13, R9, 0x1, RZ, 0xc0, !PT ;  /* 0x00000001090d7812 */ /* 0x000fe400078ec0ff */
[----:B------:R-:W-:Y:S02]  /*12b50*/  LEA R8, R11, R8, 0x9 ;  /* 0x000000080b087211 */ /* 0x000fe400078e48ff */
[----:B------:R-:W-:Y:S01]  /*12b60*/  LEA.HI R12, R12, R12, RZ, 0x1d ;  /* 0x0000000c0c0c7211 */ /* 0x000fe200078fe8ff */
[----:B------:R-:W2:Y:S01]  /*12b70*/  @P3 MUFU.RCP R5, R0 ;  /* 0x0000000000053308 */ /* 0x000ea20000001000 */
[----:B------:R-:W-:Y:S02]  /*12b80*/  ISETP.NE.U32.AND P0, PT, R13, 0x1, PT ;  /* 0x000000010d00780c */ /* 0x000fe40003f05070 */
[----:B------:R-:W-:Y:S02]  /*12b90*/  LEA R8, R8, R12, 0x1 ;  /* 0x0000000c08087211 */ /* 0x000fe400078e08ff */
[----:B------:R-:W-:-:S02]  /*12ba0*/  R2P PR, R9, 0x6 ;  /* 0x0000000609007804 */ /* 0x000fc40000000000 */
[----:B------:R-:W-:Y:S01]  /*12bb0*/  LEA R8, R8, UR4, 0x1 ;  /* 0x0000000408087c11 */ /* 0x000fe2000f8e08ff */
[----:B------:R-:W3:Y:S01]  /*12bc0*/  @P4 MUFU.LG2 R2, R2 ;  /* 0x0000000200024308 */ /* 0x000ee20000000c00 */
[----:B------:R-:W-:Y:S01]  /*12bd0*/  MOV R9, 0x20 ;  /* 0x0000002000097802 */ /* 0x000fe20000000f00 */
[C---:B-1----:R-:W-:Y:S01]  /*12be0*/  FMUL.FTZ R160, R4.reuse, R160 ;  /* 0x000000a004a07220 */ /* 0x042fe20000410000 */
[C---:B------:R-:W-:Y:S01]  /*12bf0*/  FMUL.FTZ R161, R4.reuse, R161 ;  /* 0x000000a104a17220 */ /* 0x040fe20000410000 */
[C---:B------:R-:W-:Y:S01]  /*12c00*/  FMUL.FTZ R156, R4.reuse, R156 ;  /* 0x0000009c049c7220 */ /* 0x040fe20000410000 */
[C---:B------:R-:W-:Y:S01]  /*12c10*/  FMUL.FTZ R157, R4.reuse, R157 ;  /* 0x0000009d049d7220 */ /* 0x040fe20000410000 */
[----:B------:R-:W-:Y:S01]  /*12c20*/  MOV R13, 0x40 ;  /* 0x00000040000d7802 */ /* 0x000fe20000000f00 */
[C---:B------:R-:W-:Y:S01]  /*12c30*/  FMUL.FTZ R152, R4.reuse, R152 ;  /* 0x0000009804987220 */ /* 0x040fe20000410000 */
[C---:B------:R-:W-:Y:S01]  /*12c40*/  FMUL.FTZ R153, R4.reuse, R153 ;  /* 0x0000009904997220 */ /* 0x040fe20000410000 */
[C---:B--2---:R-:W-:Y:S01]  /*12c50*/  FMUL.FTZ R163, R5.reuse, R163 ;  /* 0x000000a305a37220 */ /* 0x044fe20000410000 */
[C---:B------:R-:W-:Y:S01]  /*12c60*/  FMUL.FTZ R162, R5.reuse, R162 ;  /* 0x000000a205a27220 */ /* 0x040fe20000410000 */
[C---:B------:R-:W-:Y:S01]  /*12c70*/  FMUL.FTZ R159, R5.reuse, R159 ;  /* 0x0000009f059f7220 */ /* 0x040fe20000410000 */
[C---:B------:R-:W-:Y:S01]  /*12c80*/  FMUL.FTZ R158, R5.reuse, R158 ;  /* 0x0000009e059e7220 */ /* 0x040fe20000410000 */
[C---:B------:R-:W-:Y:S01]  /*12c90*/  FMUL.FTZ R155, R5.reuse, R155 ;  /* 0x0000009b059b7220 */ /* 0x040fe20000410000 */
[C---:B------:R-:W-:Y:S01]  /*12ca0*/  FMUL.FTZ R154, R5.reuse, R154 ;  /* 0x0000009a059a7220 */ /* 0x040fe20000410000 */
[C---:B------:R-:W-:Y:S01]  /*12cb0*/  FMUL.FTZ R148, R4.reuse, R148 ;  /* 0x0000009404947220 */ /* 0x040fe20000410000 */
[----:B------:R-:W-:Y:S01]  /*12cc0*/  FMUL.FTZ R149, R4, R149 ;  /* 0x0000009504957220 */ /* 0x000fe20000410000 */
[C---:B------:R-:W-:Y:S01]  /*12cd0*/  FMUL.FTZ R151, R5.reuse, R151 ;  /* 0x0000009705977220 */ /* 0x040fe20000410000 */
[----:B------:R-:W-:Y:S01]  /*12ce0*/  FMUL.FTZ R150, R5, R150 ;  /* 0x0000009605967220 */ /* 0x000fe20000410000 */
[----:B------:R-:W-:Y:S01]  /*12cf0*/  IADD3 R12, R8, -0x10, RZ ;  /* 0xfffffff0080c7810 */ /* 0x000fe20007ffe0ff */
[C---:B------:R-:W-:Y:S01]  /*12d00*/  FMUL.FTZ R144, R4.reuse, R144 ;  /* 0x0000009004907220 */ /* 0x040fe20000410000 */
[----:B------:R-:W-:Y:S01]  /*12d10*/  SEL R9, R9, 0xffffffe0, !P1 ;  /* 0xffffffe009097807 */ /* 0x000fe20004800000 */
[----:B------:R-:W-:Y:S01]  /*12d20*/  FMUL.FTZ R145, R4, R145 ;  /* 0x0000009104917220 */ /* 0x000fe20000410000 */
[C---:B------:R-:W-:Y:S01]  /*12d30*/  FMUL.FTZ R147, R5.reuse, R147 ;  /* 0x0000009305937220 */ /* 0x040fe20000410000 */
[C---:B------:R-:W-:Y:S01]  /*12d40*/  FMUL.FTZ R146, R5.reuse, R146 ;  /* 0x0000009205927220 */ /* 0x040fe20000410000 */
[----:B------:R-:W-:Y:S01]  /*12d50*/  @P0 IADD3 R12, R8, 0x10, RZ ;  /* 0x00000010080c0810 */ /* 0x000fe20007ffe0ff */
[C---:B------:R-:W-:Y:S01]  /*12d60*/  FMUL.FTZ R140, R4.reuse, R140 ;  /* 0x0000008c048c7220 */ /* 0x040fe20000410000 */
[C---:B------:R-:W-:Y:S01]  /*12d70*/  FMUL.FTZ R141, R4.reuse, R141 ;  /* 0x0000008d048d7220 */ /* 0x040fe20000410000 */
[C---:B------:R-:W-:Y:S01]  /*12d80*/  FMUL.FTZ R143, R5.reuse, R143 ;  /* 0x0000008f058f7220 */ /* 0x040fe20000410000 */
[----:B------:R-:W-:Y:S01]  /*12d90*/  FMUL.FTZ R142, R5, R142 ;  /* 0x0000008e058e7220 */ /* 0x000fe20000410000 */
[----:B------:R-:W-:Y:S01]  /*12da0*/  F2FP.BF16.F32.PACK_AB R160, R161, R160 ;  /* 0x000000a0a1a0723e */ /* 0x000fe200000010ff */
[C---:B------:R-:W-:Y:S01]  /*12db0*/  FMUL.FTZ R136, R4.reuse, R136 ;  /* 0x0000008804887220 */ /* 0x040fe20000410000 */
[----:B------:R-:W-:Y:S01]  /*12dc0*/  F2FP.BF16.F32.PACK_AB R162, R163, R162 ;  /* 0x000000a2a3a2723e */ /* 0x000fe200000010ff */
[C---:B------:R-:W-:Y:S01]  /*12dd0*/  FMUL.FTZ R137, R4.reuse, R137 ;  /* 0x0000008904897220 */ /* 0x040fe20000410000 */
[----:B------:R-:W-:Y:S01]  /*12de0*/  SEL R13, R13, 0xffffffc0, !P2 ;  /* 0xffffffc00d0d7807 */ /* 0x000fe20005000000 */
[C---:B------:R-:W-:Y:S01]  /*12df0*/  FMUL.FTZ R139, R5.reuse, R139 ;  /* 0x0000008b058b7220 */ /* 0x040fe20000410000 */
[----:B------:R-:W-:Y:S01]  /*12e00*/  FMUL.FTZ R138, R5, R138 ;  /* 0x0000008a058a7220 */ /* 0x000fe20000410000 */
[----:B------:R-:W-:Y:S01]  /*12e10*/  F2FP.BF16.F32.PACK_AB R156, R157, R156 ;  /* 0x0000009c9d9c723e */ /* 0x000fe200000010ff */
[C---:B------:R-:W-:Y:S01]  /*12e20*/  FMUL.FTZ R132, R4.reuse, R132 ;  /* 0x0000008404847220 */ /* 0x040fe20000410000 */
[----:B------:R-:W-:Y:S01]  /*12e30*/  F2FP.BF16.F32.PACK_AB R158, R159, R158 ;  /* 0x0000009e9f9e723e */ /* 0x000fe200000010ff */
[C---:B------:R-:W-:Y:S01]  /*12e40*/  FMUL.FTZ R133, R4.reuse, R133 ;  /* 0x0000008504857220 */ /* 0x040fe20000410000 */
[C---:B------:R-:W-:Y:S01]  /*12e50*/  FMUL.FTZ R135, R5.reuse, R135 ;  /* 0x0000008705877220 */ /* 0x040fe20000410000 */
[----:B------:R-:W-:Y:S01]  /*12e60*/  FMUL.FTZ R134, R5, R134 ;  /* 0x0000008605867220 */ /* 0x000fe20000410000 */
[----:B------:R-:W-:Y:S01]  /*12e70*/  F2FP.BF16.F32.PACK_AB R152, R153, R152 ;  /* 0x000000989998723e */ /* 0x000fe200000010ff */
[C---:B------:R-:W-:Y:S01]  /*12e80*/  FMUL.FTZ R36, R4.reuse, R36 ;  /* 0x0000002404247220 */ /* 0x040fe20000410000 */
[----:B------:R-:W-:Y:S01]  /*12e90*/  F2FP.BF16.F32.PACK_AB R154, R155, R154 ;  /* 0x0000009a9b9a723e */ /* 0x000fe200000010ff */
[----:B------:R-:W-:Y:S01]  /*12ea0*/  FMUL.FTZ R37, R4, R37 ;  /* 0x0000002504257220 */ /* 0x000fe20000410000 */
[----:B------:R-:W-:Y:S01]  /*12eb0*/  IADD3 R14, R8, R9, RZ ;  /* 0x00000009080e7210 */ /* 0x000fe20007ffe0ff */
[C---:B------:R-:W-:Y:S01]  /*12ec0*/  FMUL.FTZ R39, R5.reuse, R39 ;  /* 0x0000002705277220 */ /* 0x040fe20000410000 */
[----:B------:R-:W-:Y:S01]  /*12ed0*/  FMUL.FTZ R38, R5, R38 ;  /* 0x0000002605267220 */ /* 0x000fe20000410000 */
[----:B------:R-:W-:Y:S01]  /*12ee0*/  F2FP.BF16.F32.PACK_AB R148, R149, R148 ;  /* 0x000000949594723e */ /* 0x000fe200000010ff */
[C---:B------:R-:W-:Y:S01]  /*12ef0*/  FMUL.FTZ R40, R4.reuse, R40 ;  /* 0x0000002804287220 */ /* 0x040fe20000410000 */
[----:B------:R-:W-:Y:S01]  /*12f00*/  F2FP.BF16.F32.PACK_AB R150, R151, R150 ;  /* 0x000000969796723e */ /* 0x000fe200000010ff */
[C---:B------:R-:W-:Y:S01]  /*12f10*/  FMUL.FTZ R41, R4.reuse, R41 ;  /* 0x0000002904297220 */ /* 0x040fe20000410000 */
[----:B------:R-:W-:Y:S01]  /*12f20*/  IADD3 R9, R9, R12, RZ ;  /* 0x0000000c09097210 */ /* 0x000fe20007ffe0ff */
        /* <DEDUP_REMOVED lines=10> */
[----:B------:R-:W-:Y:S01]  /*12fd0*/  STS [R8], R160 ;  /* 0x000000a008007388 */ /* 0x000fe20000000800 */
[----:B------:R-:W-:Y:S01]  /*12fe0*/  F2FP.BF16.F32.PACK_AB R142, R143, R142 ;  /* 0x0000008e8f8e723e */ /* 0x000fe200000010ff */
[C---:B------:R-:W-:Y:S01]  /*12ff0*/  FMUL.FTZ R48, R4.reuse, R48 ;  /* 0x0000003004307220 */ /* 0x040fe20000410000 */
[----:B------:R-:W-:Y:S01]  /*13000*/  IADD3 R16, R13, R12, RZ ;  /* 0x0000000c0d107210 */ /* 0x000fe20007ffe0ff */
[----:B------:R-:W-:Y:S01]  /*13010*/  STS [R8+0x400], R162 ;  /* 0x000400a208007388 */ /* 0x000fe20000000800 */
[C---:B------:R-:W-:Y:S01]  /*13020*/  FMUL.FTZ R49, R4.reuse, R49 ;  /* 0x0000003104317220 */ /* 0x040fe20000410000 */
[C---:B------:R-:W-:Y:S01]  /*13030*/  FMUL.FTZ R51, R5.reuse, R51 ;  /* 0x0000003305337220 */ /* 0x040fe20000410000 */
[----:B------:R-:W-:Y:S01]  /*13040*/  FMUL.FTZ R50, R5, R50 ;  /* 0x0000003205327220 */ /* 0x000fe20000410000 */
[----:B------:R-:W-:Y:S01]  /*13050*/  F2FP.BF16.F32.PACK_AB R136, R137, R136 ;  /* 0x000000888988723e */ /* 0x000fe200000010ff */
[----:B------:R-:W-:Y:S01]  /*13060*/  STS [R12], R156 ;  /* 0x0000009c0c007388 */ /* 0x000fe20000000800 */
[----:B------:R-:W-:Y:S01]  /*13070*/  F2FP.BF16.F32.PACK_AB R138, R139, R138 ;  /* 0x0000008a8b8a723e */ /* 0x000fe200000010ff */
[----:B------:R-:W-:Y:S01]  /*13080*/  FMUL.FTZ R52, R4, R52 ;  /* 0x0000003404347220 */ /* 0x000fe20000410000 */
        /* <DEDUP_REMOVED lines=18> */
[C---:B------:R-:W-:Y:S01]  /*131b0*/  FMUL.FTZ R61, R4.reuse, R61 ;  /* 0x0000003d043d7220 */ /* 0x040fe20000410000 */
[----:B------:R-:W-:Y:S01]  /*131c0*/  STS [R9+0x400], R150 ;  /* 0x0004009609007388 */ /* 0x000fe20000000800 */
        /* <DEDUP_REMOVED lines=35> */
[----:B------:R-:W-:Y:S01]  /*13400*/  STS [R8+0x2000], R36 ;  /* 0x0020002408007388 */ /* 0x000fe20000000800 */
        /* <DEDUP_REMOVED lines=93> */
[C---:B------:R-:W-:Y:S01]  /*139e0*/  FMUL.FTZ R127, R5.reuse, R127 ;  /* 0x0000007f057f7220 */ /* 0x040fe20000410000 */
[----:B------:R-:W-:Y:S01]  /*139f0*/  FMUL.FTZ R126, R5, R126 ;  /* 0x0000007e057e7220 */ /* 0x000fe20000410000 */
[----:B------:R-:W-:Y:S01]  /*13a00*/  F2FP.BF16.F32.PACK_AB R104, R105, R104 ;  /* 0x000000686968723e */ /* 0x000fe200000010ff */
[----:B------:R-:W-:Y:S01]  /*13a10*/  STS [R15+0x4000], R84 ;  /* 0x004000540f007388 */ /* 0x000fe20000000800 */
[----:B------:R-:W-:Y:S01]  /*13a20*/  F2FP.BF16.F32.PACK_AB R106, R107, R106 ;  /* 0x0000006a6b6a723e */ /* 0x000fe200000010ff */
        /* <DEDUP_REMOVED lines=12> */
[----:B------:R-:W-:Y:S01]  /*13af0*/  ULDC.U8 UR4, c[0x0][0x3d8] ;  /* 0x0000f60000047ab9 */ /* 0x000fe20000000000 */
[----:B------:R-:W-:Y:S01]  /*13b00*/  F2FP.BF16.F32.PACK_AB R120, R121, R120 ;  /* 0x000000787978723e */ /* 0x000fe200000010ff */
[----:B------:R-:W-:Y:S01]  /*13b10*/  STS [R17+0x4000], R92 ;  /* 0x0040005c11007388 */ /* 0x000fe20000000800 */
[----:B------:R-:W-:Y:S01]  /*13b20*/  F2FP.BF16.F32.PACK_AB R122, R123, R122 ;  /* 0x0000007a7b7a723e */ /* 0x000fe200000010ff */
[----:B---3--:R-:W-:Y:S01]  /*13b30*/  @P4 FMUL.FTZ R2, R2, 0.69314718246459960938 ;  /* 0x3f31721802024820 */ /* 0x008fe20000410000 */
[----:B------:R-:W-:Y:S01]  /*13b40*/  F2FP.BF16.F32.PACK_AB R124, R125, R124 ;  /* 0x0000007c7d7c723e */ /* 0x000fe200000010ff */
[----:B------:R-:W-:Y:S01]  /*13b50*/  STS [R17+0x4400], R94 ;  /* 0x0044005e11007388 */ /* 0x000fe20000000800 */
[----:B------:R-:W-:-:S02]  /*13b60*/  F2FP.BF16.F32.PACK_AB R126, R127, R126 ;  /* 0x0000007e7f7e723e */ /* 0x000fc400000010ff */
[----:B------:R-:W-:Y:S01]  /*13b70*/  F2FP.BF16.F32.PACK_AB R4, R4, R128 ;  /* 0x000000800404723e */ /* 0x000fe200000010ff */
[----:B------:R-:W-:Y:S01]  /*13b80*/  STS [R13+0x4000], R96 ;  /* 0x004000600d007388 */ /* 0x000fe20000000800 */
[----:B------:R-:W-:Y:S02]  /*13b90*/  PLOP3.LUT P0, PT, PT, PT, UP0, 0x80, 0x0 ;  /* 0x000000000000781c */ /* 0x000fe40003f0f008 */
[----:B------:R-:W-:Y:S01]  /*13ba0*/  F2FP.BF16.F32.PACK_AB R5, R131, R5 ;  /* 0x000000058305723e */ /* 0x000fe200000010ff */
[----:B------:R-:W-:Y:S01]  /*13bb0*/  STS [R13+0x4400], R98 ;  /* 0x004400620d007388 */ /* 0x000fe20000000800 */
[----:B------:R-:W-:-:S03]  /*13bc0*/  ISETP.NE.AND P1, PT, RZ, UR4, PT ;  /* 0x00000004ff007c0c */ /* 0x000fc6000bf25270 */
[----:B------:R-:W-:Y:S04]  /*13bd0*/  STS [R8+0x6000], R100 ;  /* 0x0060006408007388 */ /* 0x000fe80000000800 */
[----:B------:R1:W-:Y:S04]  /*13be0*/  STS [R8+0x6400], R102 ;  /* 0x0064006608007388 */ /* 0x0003e80000000800 */
[----:B------:R-:W-:Y:S04]  /*13bf0*/  STS [R12+0x6000], R104 ;  /* 0x006000680c007388 */ /* 0x000fe80000000800 */
[----:B------:R-:W-:Y:S04]  /*13c00*/  STS [R12+0x6400], R106 ;  /* 0x0064006a0c007388 */ /* 0x000fe80000000800 */
[----:B------:R-:W-:Y:S04]  /*13c10*/  STS [R14+0x6000], R108 ;  /* 0x0060006c0e007388 */ /* 0x000fe80000000800 */
[----:B------:R-:W-:Y:S04]  /*13c20*/  STS [R14+0x6400], R110 ;  /* 0x0064006e0e007388 */ /* 0x000fe80000000800 */
[----:B------:R-:W-:Y:S04]  /*13c30*/  STS [R9+0x6000], R112 ;  /* 0x0060007009007388 */ /* 0x000fe80000000800 */
[----:B------:R2:W-:Y:S01]  /*13c40*/  STS [R9+0x6400], R114 ;  /* 0x0064007209007388 */ /* 0x0005e20000000800 */
[----:B-1----:R-:W-:-:S03]  /*13c50*/  MOV R8, 0x7f800000 ;  /* 0x7f80000000087802 */ /* 0x002fc60000000f00 */
[----:B------:R-:W-:Y:S04]  /*13c60*/  STS [R15+0x6000], R116 ;  /* 0x006000740f007388 */ /* 0x000fe80000000800 */
[----:B------:R-:W-:Y:S04]  /*13c70*/  STS [R15+0x6400], R118 ;  /* 0x006400760f007388 */ /* 0x000fe80000000800 */
[----:B------:R-:W-:Y:S04]  /*13c80*/  STS [R16+0x6000], R120 ;  /* 0x0060007810007388 */ /* 0x000fe80000000800 */
[----:B------:R-:W-:Y:S04]  /*13c90*/  STS [R16+0x6400], R122 ;  /* 0x0064007a10007388 */ /* 0x000fe80000000800 */
[----:B------:R-:W-:Y:S04]  /*13ca0*/  STS [R17+0x6000], R124 ;  /* 0x0060007c11007388 */ /* 0x000fe80000000800 */
[----:B------:R-:W-:Y:S01]  /*13cb0*/  STS [R17+0x6400], R126 ;  /* 0x0064007e11007388 */ /* 0x000fe20000000800 */
[----:B--2---:R1:W2:Y:S03]  /*13cc0*/  @P3 MUFU.LG2 R9, R0 ;  /* 0x0000000000093308 */ /* 0x0042a60000000c00 */
[----:B------:R3:W-:Y:S04]  /*13cd0*/  STS [R13+0x6000], R4 ;  /* 0x006000040d007388 */ /* 0x0007e80000000800 */
[----:B------:R4:W-:Y:S01]  /*13ce0*/  STS [R13+0x6400], R5 ;  /* 0x006400050d007388 */ /* 0x0009e20000000800 */
[----:B-1----:R-:W1:Y:S01]  /*13cf0*/  @P3 LDC R0, c[0x0][0x2e8] ;  /* 0x0000ba00ff003b82 */ /* 0x002e620000000800 */
[----:B--2---:R-:W-:-:S07]  /*13d00*/  @P3 FMUL.FTZ R9, R9, 0.69314718246459960938 ;  /* 0x3f31721809093820 */ /* 0x004fce0000410000 */
[----:B---3--:R-:W2:Y:S01]  /*13d10*/  @P4 LDC R4, c[0x0][0x2e8] ;  /* 0x0000ba00ff044b82 */ /* 0x008ea20000000800 */
[----:B----4-:R-:W-:Y:S01]  /*13d20*/  MOV R5, 0x7f800000 ;  /* 0x7f80000000057802 */ /* 0x010fe20000000f00 */
[----:B------:R-:W-:Y:S06]  /*13d30*/  @P0 BRA `(.L_x_2371) ;  /* 0x00000000001c0947 */ /* 0x000fec0003800000 */
[----:B------:R-:W3:Y:S01]  /*13d40*/  S2UR UR8, SR_CTAID.Y ;  /* 0x00000000000879c3 */ /* 0x000ee20000002600 */
[----:B------:R-:W-:Y:S01]  /*13d50*/  ULDC.64 UR6, c[0x0][0x290] ;  /* 0x0000a40000067ab9 */ /* 0x000fe20000000a00 */
[----:B---3--:R-:W-:Y:S02]  /*13d60*/  USHF.R.S32.HI UR4, URZ, 0x1f, UR8 ;  /* 0x0000001f3f047899 */ /* 0x008fe40008011408 */
[----:B------:R-:W-:Y:S02]  /*13d70*/  UIMAD.WIDE.U32 UR10, UR8, UR6, URZ ;  /* 0x00000006080a72a5 */ /* 0x000fe4000f8e003f */
[----:B------:R-:W-:-:S04]  /*13d80*/  UIMAD UR4, UR4, UR6, URZ ;  /* 0x00000006040472a4 */ /* 0x000fc8000f8e023f */
[----:B------:R-:W-:-:S04]  /*13d90*/  UIMAD UR4, UR8, UR7, UR4 ;  /* 0x00000007080472a4 */ /* 0x000fc8000f8e0204 */
[----:B------:R-:W-:-:S12]  /*13da0*/  UIADD3 UR8, UR11, UR4, URZ ;  /* 0x000000040b087290 */ /* 0x000fd8000fffe03f */
.L_x_2371:
[----:B--2---:R-:W-:Y:S01]  /*13db0*/  @P4 FFMA.FTZ R5, R164, R4, R2 ;  /* 0x00000004a4054223 */ /* 0x004fe20000010002 */
[----:B-1----:R-:W-:Y:S01]  /*13dc0*/  @P3 FFMA.FTZ R8, R3, R0, R9 ;  /* 0x0000000003083223 */ /* 0x002fe20000010009 */
[----:B------:R-:W-:Y:S06]  /*13dd0*/  @!P1 BRA `(.L_x_2372) ;  /* 0x00000000001c9947 */ /* 0x000fec0003800000 */
[----:B------:R-:W1:Y:S01]  /*13de0*/  S2UR UR7, SR_CTAID.Y ;  /* 0x00000000000779c3 */ /* 0x000e620000002600 */
[----:B------:R-:W-:-:S07]  /*13df0*/  ULDC UR6, c[0x0][0x2c4] ;  /* 0x0000b10000067ab9 */ /* 0x000fce0000000800 */
[----:B------:R-:W2:Y:S01]  /*13e00*/  S2UR UR4, SR_CTAID.Z ;  /* 0x00000000000479c3 */ /* 0x000ea20000002700 */
[----:B-1----:R-:W-:-:S03]  /*13e10*/  @!UP0 UIMAD UR13, UR7, UR6, URZ ;  /* 0x00000006070d82a4 */ /* 0x002fc6000f8e023f */
[----:B------:R-:W-:Y:S02]  /*13e20*/  ULDC UR6, c[0x0][0x2e4] ;  /* 0x0000b90000067ab9 */ /* 0x000fe40000000800 */
[----:B--2---:R-:W-:Y:S01]  /*13e30*/  UIMAD UR13, UR4, UR6, UR13 ;  /* 0x00000006040d72a4 */ /* 0x004fe2000f8e020d */
[----:B------:R-:W-:Y:S05]  /*13e40*/  BRA `(.L_x_2373) ;  /* 0x0000000000187947 */ /* 0x000fea0003800000 */
.L_x_2372:
[----:B------:R-:W-:Y:S01]  /*13e50*/  S2UR UR4, SR_CTAID.Z ;  /* 0x00000000000479c3 */ /* 0x000fe20000002700 */
[----:B------:R-:W-:Y:S01]  /*13e60*/  ULDC UR6, c[0x0][0x270] ;  /* 0x00009c0000067ab9 */ /* 0x000fe20000000800 */
[----:B------:R-:W-:-:S06]  /*13e70*/  ULDC UR13, c[0x0][0x2c4] ;  /* 0x0000b100000d7ab9 */ /* 0x000fcc0000000800 */
[----:B------:R-:W1:Y:S02]  /*13e80*/  S2UR UR7, SR_CTAID.Y ;  /* 0x00000000000779c3 */ /* 0x000e640000002600 */
[----:B-1----:R-:W-:-:S04]  /*13e90*/  UIMAD UR6, UR7, UR6, UR4 ;  /* 0x00000006070672a4 */ /* 0x002fc8000f8e0204 */
[----:B------:R-:W-:Y:S02]  /*13ea0*/  UIMAD UR13, UR6, UR13, URZ ;  /* 0x0000000d060d72a4 */ /* 0x000fe4000f8e023f */
.L_x_2373:
[----:B------:R-:W1:Y:S01]  /*13eb0*/  S2R R4, SR_TID.X ;  /* 0x0000000000047919 */ /* 0x000e620000002100 */
[----:B------:R-:W-:Y:S01]  /*13ec0*/  LOP3.LUT R10, R10, 0xffffffe0, RZ, 0xc0, !PT ;  /* 0xffffffe00a0a7812 */ /* 0x000fe200078ec0ff */
[----:B------:R-:W-:Y:S01]  /*13ed0*/  BSSY B0, `(.L_x_2374) ;  /* 0x000001e000007945 */ /* 0x000fe20003800000 */
[----:B------:R-:W-:Y:S01]  /*13ee0*/  SHF.R.S32.HI R3, RZ, 0x1f, R11 ;  /* 0x0000001fff037819 */ /* 0x000fe2000001140b */
[----:B------:R-:W-:Y:S02]  /*13ef0*/  BAR.SYNC.DEFER_BLOCKING 0x0 ;  /* 0x0000000000007b1d */ /* 0x000fe40000010000 */
[----:B------:R-:W-:Y:S01]  /*13f00*/  IMAD.IADD R10, R6, 0x1, -R10 ;  /* 0x00000001060a7824 */ /* 0x000fe200078e0a0a */
[----:B------:R-:W-:-:S04]  /*13f10*/  LEA.HI R9, R3, R11, RZ, 0x2 ;  /* 0x0000000b03097211 */ /* 0x000fc800078f10ff */
[----:B------:R-:W-:Y:S02]  /*13f20*/  LOP3.LUT P0, RZ, R10, 0x3, RZ, 0xc0, !PT ;  /* 0x000000030aff7812 */ /* 0x000fe4000780c0ff */
[----:B------:R-:W-:-:S05]  /*13f30*/  LOP3.LUT R9, R9, 0xffffffc, RZ, 0xc0, !PT ;  /* 0x0ffffffc09097812 */ /* 0x000fca00078ec0ff */
[----:B------:R-:W-:Y:S01]  /*13f40*/  IMAD.IADD R9, R11, 0x1, -R9 ;  /* 0x000000010b097824 */ /* 0x000fe200078e0a09 */
[----:B-1----:R-:W-:-:S04]  /*13f50*/  SHF.R.S32.HI R0, RZ, 0x1f, R4 ;  /* 0x0000001fff007819 */ /* 0x002fc80000011404 */
[----:B------:R-:W-:-:S04]  /*13f60*/  LEA.HI R2, R0, R4, RZ, 0x5 ;  /* 0x0000000400027211 */ /* 0x000fc800078f28ff */
[----:B------:R-:W-:-:S05]  /*13f70*/  LOP3.LUT R2, R2, 0xffffffe0, RZ, 0xc0, !PT ;  /* 0xffffffe002027812 */ /* 0x000fca00078ec0ff */
[----:B------:R-:W-:-:S05]  /*13f80*/  IMAD.IADD R2, R4, 0x1, -R2 ;  /* 0x0000000104027824 */ /* 0x000fca00078e0a02 */
[----:B------:R-:W-:-:S04]  /*13f90*/  SHF.R.S32.HI R3, RZ, 0x1f, R2 ;  /* 0x0000001fff037819 */ /* 0x000fc80000011402 */
[----:B------:R-:W-:-:S04]  /*13fa0*/  LEA.HI R3, R3, R2, RZ, 0x2 ;  /* 0x0000000203037211 */ /* 0x000fc800078f10ff */
[----:B------:R-:W-:-:S05]  /*13fb0*/  SHF.R.S32.HI R3, RZ, 0x2, R3 ;  /* 0x00000002ff037819 */ /* 0x000fca0000011403 */
[----:B------:R-:W-:Y:S01]  /*13fc0*/  IMAD R9, R9, 0x10, R3 ;  /* 0x0000001009097824 */ /* 0x000fe200078e0203 */
[----:B------:R-:W-:Y:S06]  /*13fd0*/  @P0 BRA `(.L_x_2375) ;  /* 0x0000000000340947 */ /* 0x000fec0003800000 */
[----:B------:R-:W1:Y:S01]  /*13fe0*/  S2UR UR6, SR_CTAID.X ;  /* 0x00000000000679c3 */ /* 0x000e620000002500 */
[C---:B------:R-:W-:Y:S01]  /*13ff0*/  VIADD R3, R9.reuse, 0x8 ;  /* 0x0000000809037836 */ /* 0x040fe20000000000 */
[----:B------:R-:W-:-:S04]  /*14000*/  ISETP.GE.AND P2, PT, R9, UR5, PT ;  /* 0x0000000509007c0c */ /* 0x000fc8000bf46270 */
[----:B------:R-:W-:Y:S01]  /*14010*/  ISETP.GE.AND P1, PT, R3, UR5, PT ;  /* 0x0000000503007c0c */ /* 0x000fe2000bf26270 */
[----:B-1----:R-:W-:-:S04]  /*14020*/  ULEA UR6, UR6, UR13, 0x6 ;  /* 0x0000000d06067291 */ /* 0x002fc8000f8e303f */
        /* <DEDUP_REMOVED lines=8> */
.L_x_2375:
[----:B------:R-:W-:Y:S05]  /*140b0*/  BSYNC B0 ;  /* 0x0000000000007941 */ /* 0x000fea0003800000 */
.L_x_2374:
[----:B------:R-:W2:Y:S01]  /*140c0*/  S2UR UR7, SR_CTAID.X ;  /* 0x00000000000779c3 */ /* 0x000ea20000002500 */
[----:B------:R-:W-:Y:S01]  /*140d0*/  LEA.HI R24, R7, R6, RZ, 0x3 ;  /* 0x0000000607187211 */ /* 0x000fe200078f18ff */
[----:B-1----:R1:W3:Y:S01]  /*140e0*/  LDS.128 R8, [R234+0x1800] ;  /* 0x00180000ea087984 */ /* 0x0022e20000000c00 */
[----:B------:R-:W-:Y:S01]  /*140f0*/  SHF.R.S32.HI R237, RZ, 0x1f, R236 ;  /* 0x0000001fffed7819 */ /* 0x000fe200000114ec */
[----:B------:R-:W-:Y:S01]  /*14100*/  BSSY B0, `(.L_x_2376) ;  /* 0x0000031000007945 */ /* 0x000fe20003800000 */
[----:B------:R-:W-:Y:S01]  /*14110*/  SHF.R.S32.HI R24, RZ, 0x3, R24 ;  /* 0x00000003ff187819 */ /* 0x000fe20000011418 */
[----:B------:R1:W4:Y:S01]  /*14120*/  LDS.128 R20, [R234] ;  /* 0x00000000ea147984 */ /* 0x0003220000000c00 */
[----:B------:R-:W-:Y:S01]  /*14130*/  LEA.HI R0, R0, R4, RZ, 0x3 ;  /* 0x0000000400007211 */ /* 0x000fe200078f18ff */
[----:B------:R-:W1:Y:S02]  /*14140*/  LDC.64 R2, c[0x0][0x298] ;  /* 0x0000a600ff027b82 */ /* 0x000e640000000a00 */
[C---:B------:R-:W-:Y:S01]  /*14150*/  VIADD R4, R24.reuse, 0x10 ;  /* 0x0000001018047836 */ /* 0x040fe20000000000 */
[----:B------:R1:W1:Y:S01]  /*14160*/  LDS.128 R16, [R234+0x2000] ;  /* 0x00200000ea107984 */ /* 0x0002620000000c00 */
[----:B------:R-:W-:Y:S01]  /*14170*/  VIADD R5, R24, 0x20 ;  /* 0x0000002018057836 */ /* 0x000fe20000000000 */
[----:B------:R-:W-:-:S02]  /*14180*/  SHF.R.S32.HI R0, RZ, 0x3, R0 ;  /* 0x00000003ff007819 */ /* 0x000fc40000011400 */
[----:B------:R-:W-:Y:S01]  /*14190*/  ISETP.GE.AND P2, PT, R4, UR5, PT ;  /* 0x0000000504007c0c */ /* 0x000fe2000bf46270 */
[----:B------:R-:W3:Y:S01]  /*141a0*/  LDC.64 R26, c[0x0][0x2a0] ;  /* 0x0000a800ff1a7b82 */ /* 0x000ee20000000a00 */
[----:B------:R-:W-:Y:S01]  /*141b0*/  VIADD R4, R24, 0x30 ;  /* 0x0000003018047836 */ /* 0x000fe20000000000 */
[----:B------:R-:W-:Y:S02]  /*141c0*/  ISETP.GE.AND P1, PT, R5, UR5, PT ;  /* 0x0000000505007c0c */ /* 0x000fe4000bf26270 */
[----:B------:R-:W-:Y:S01]  /*141d0*/  SHF.R.S32.HI R0, RZ, 0x1f, R0 ;  /* 0x0000001fff007819 */ /* 0x000fe20000011400 */
[----:B--2---:R-:W-:-:S04]  /*141e0*/  USHF.L.U32 UR7, UR7, 0x6, URZ ;  /* 0x0000000607077899 */ /* 0x004fc8000800063f */
[----:B------:R-:W-:Y:S02]  /*141f0*/  USHF.R.S32.HI UR6, URZ, 0x1f, UR7 ;  /* 0x0000001f3f067899 */ /* 0x000fe40008011407 */
[----:B-1----:R-:W-:-:S04]  /*14200*/  IMAD.WIDE.U32 R12, R2, UR7, R236 ;  /* 0x00000007020c7c25 */ /* 0x002fc8000f8e00ec */
[----:B------:R-:W-:Y:S01]  /*14210*/  IMAD R6, R2, UR6, RZ ;  /* 0x0000000602067c24 */ /* 0x000fe2000f8e02ff */
[----:B------:R-:W-:Y:S01]  /*14220*/  USHF.R.S32.HI UR6, URZ, 0x1f, UR4 ;  /* 0x0000001f3f067899 */ /* 0x000fe20008011404 */
[----:B------:R-:W-:Y:S02]  /*14230*/  IADD3 R12, P0, R12, UR10, RZ ;  /* 0x0000000a0c0c7c10 */ /* 0x000fe4000ff1e0ff */
[----:B------:R-:W-:Y:S01]  /*14240*/  IMAD R6, R3, UR7, R6 ;  /* 0x0000000703067c24 */ /* 0x000fe2000f8e0206 */
[----:B------:R-:W-:Y:S02]  /*14250*/  UIADD3 UR7, -UR7, UR15, URZ ;  /* 0x0000000f07077290 */ /* 0x000fe4000fffe13f */
[----:B---3--:R-:W-:Y:S02]  /*14260*/  IMAD R28, R26, UR6, RZ ;  /* 0x000000061a1c7c24 */ /* 0x008fe4000f8e02ff */
[----:B------:R-:W-:Y:S02]  /*14270*/  IADD3.X R13, R13, UR8, R6, P0, !PT ;  /* 0x000000080d0d7c10 */ /* 0x000fe400087fe406 */
[----:B------:R-:W-:Y:S01]  /*14280*/  IMAD R28, R27, UR4, R28 ;  /* 0x000000041b1c7c24 */ /* 0x000fe2000f8e021c */
[----:B------:R-:W-:Y:S01]  /*14290*/  ISETP.GE.AND P0, PT, R4, UR5, PT ;  /* 0x0000000504007c0c */ /* 0x000fe2000bf06270 */
[----:B------:R-:W-:Y:S01]  /*142a0*/  IMAD.WIDE.U32 R26, R26, UR4, R12 ;  /* 0x000000041a1a7c25 */ /* 0x000fe2000f8e000c */
[----:B------:R1:W2:Y:S01]  /*142b0*/  LDS.128 R4, [R234+0x6000] ;  /* 0x00600000ea047984 */ /* 0x0002a20000000c00 */
[----:B------:R-:W-:-:S02]  /*142c0*/  ISETP.GE.AND P3, PT, R24, UR7, PT ;  /* 0x0000000718007c0c */ /* 0x000fc4000bf66270 */
[----:B------:R-:W-:Y:S01]  /*142d0*/  IMAD.IADD R29, R28, 0x1, R27 ;  /* 0x000000011c1d7824 */ /* 0x000fe200078e021b */
[----:B------:R1:W3:Y:S10]  /*142e0*/  LDS.128 R12, [R234+0x4000] ;  /* 0x00400000ea0c7984 */ /* 0x0002f40000000c00 */
[----:B----4-:R-:W-:Y:S05]  /*142f0*/  @P3 BRA `(.L_x_2377) ;  /* 0x0000000000443947 */ /* 0x010fea0003800000 */
        /* <DEDUP_REMOVED lines=14> */
[----:B------:R4:W-:Y:S04]  /*143e0*/  @!P5 STG.E.128 desc[UR26][R32.64+0x80], R16 ;  /* 0x000080102000d986 */ /* 0x0009e8000c101d1a */
[----:B---3--:R4:W-:Y:S04]  /*143f0*/  @!P4 STG.E.128 desc[UR26][R32.64+0x100], R12 ;  /* 0x0001000c2000c986 */ /* 0x0089e8000c101d1a */
[----:B--2---:R4:W-:Y:S02]  /*14400*/  @!P3 STG.E.128 desc[UR26][R32.64+0x180], R4 ;  /* 0x000180042000b986 */ /* 0x0049e4000c101d1a */
.L_x_2377:
[----:B------:R-:W-:Y:S05]  /*14410*/  BSYNC B0 ;  /* 0x0000000000007941 */ /* 0x000fea0003800000 */
.L_x_2376:
[----:B----4-:R4:W1:Y:S01]  /*14420*/  LDS.128 R20, [R234+0x800] ;  /* 0x00080000ea147984 */ /* 0x0108620000000c00 */
[----:B------:R-:W-:Y:S03]  /*14430*/  BSSY B0, `(.L_x_2378) ;  /* 0x0000019000007945 */ /* 0x000fe60003800000 */
[----:B------:R4:W1:Y:S04]  /*14440*/  LDS.128 R16, [R234+0x2800] ;  /* 0x00280000ea107984 */ /* 0x0008680000000c00 */
[----:B---3--:R4:W3:Y:S04]  /*14450*/  LDS.128 R12, [R234+0x4800] ;  /* 0x00480000ea0c7984 */ /* 0x0088e80000000c00 */
[----:B--2---:R4:W2:Y:S01]  /*14460*/  LDS.128 R4, [R234+0x6800] ;  /* 0x00680000ea047984 */ /* 0x0048a20000000c00 */
        /* <DEDUP_REMOVED lines=8> */
[-C--:B------:R-:W-:Y:S01]  /*144f0*/  IMAD.WIDE.U32 R32, R30, R2.reuse, R32 ;  /* 0x000000021e207225 */ /* 0x080fe200078e0020 */
[----:B------:R-:W-:Y:S01]  /*14500*/  ISETP.GE.AND P3, PT, R232, UR4, PT ;  /* 0x00000004e8007c0c */ /* 0x000fe2000bf66270 */
[----:B------:R-:W-:Y:S01]  /*14510*/  ULDC.64 UR6, c[0x0][0x280] ;  /* 0x0000a00000067ab9 */ /* 0x000fe20000000a00 */
[----:B------:R-:W-:Y:S01]  /*14520*/  ISETP.GE.AND P2, PT, R231, UR4, PT ;  /* 0x00000004e7007c0c */ /* 0x000fe2000bf46270 */
[----:B------:R-:W-:-:S04]  /*14530*/  IMAD R25, R25, R2, RZ ;  /* 0x0000000219197224 */ /* 0x000fc800078e02ff */
[----:B------:R-:W-:Y:S01]  /*14540*/  IMAD R25, R30, R3, R25 ;  /* 0x000000031e197224 */ /* 0x000fe200078e0219 */
[----:B------:R-:W-:-:S03]  /*14550*/  LEA R30, P6, R32, UR6, 0x1 ;  /* 0x00000006201e7c11 */ /* 0x000fc6000f8c08ff */
[----:B------:R-:W-:-:S05]  /*14560*/  IMAD.IADD R25, R25, 0x1, R33 ;  /* 0x0000000119197824 */ /* 0x000fca00078e0221 */
[----:B------:R-:W-:-:S05]  /*14570*/  LEA.HI.X R31, R32, UR7, R25, 0x1, P6 ;  /* 0x00000007201f7c11 */ /* 0x000fca000b0f0c19 */
[----:B-1----:R1:W-:Y:S04]  /*14580*/  @!P5 STG.E.128 desc[UR26][R30.64], R20 ;  /* 0x000000141e00d986 */ /* 0x0023e8000c101d1a */
[----:B------:R1:W-:Y:S04]  /*14590*/  @!P4 STG.E.128 desc[UR26][R30.64+0x80], R16 ;  /* 0x000080101e00c986 */ /* 0x0003e8000c101d1a */
[----:B---3--:R1:W-:Y:S04]  /*145a0*/  @!P3 STG.E.128 desc[UR26][R30.64+0x100], R12 ;  /* 0x0001000c1e00b986 */ /* 0x0083e8000c101d1a */
[----:B--2---:R1:W-:Y:S02]  /*145b0*/  @!P2 STG.E.128 desc[UR26][R30.64+0x180], R4 ;  /* 0x000180041e00a986 */ /* 0x0043e4000c101d1a */
.L_x_2379:
[----:B------:R-:W-:Y:S05]  /*145c0*/  BSYNC B0 ;  /* 0x0000000000007941 */ /* 0x000fea0003800000 */
.L_x_2378:
[----:B-1----:R1:W1:Y:S01]  /*145d0*/  LDS.128 R20, [R234+0x1000] ;  /* 0x00100000ea147984 */ /* 0x0022620000000c00 */
[----:B------:R-:W-:Y:S03]  /*145e0*/  BSSY B0, `(.L_x_2380) ;  /* 0x0000019000007945 */ /* 0x000fe60003800000 */
[----:B------:R1:W1:Y:S04]  /*145f0*/  LDS.128 R16, [R234+0x3000] ;  /* 0x00300000ea107984 */ /* 0x0002680000000c00 */
[----:B---3--:R3:W1:Y:S04]  /*14600*/  LDS.128 R12, [R234+0x5000] ;  /* 0x00500000ea0c7984 */ /* 0x0086680000000c00 */
        /* <DEDUP_REMOVED lines=20> */
[----:B------:R1:W-:Y:S04]  /*14750*/  @!P2 STG.E.128 desc[UR26][R30.64+0x100], R12 ;  /* 0x0001000c1e00a986 */ /* 0x0003e8000c101d1a */
[----:B--2---:R1:W-:Y:S02]  /*14760*/  @!P1 STG.E.128 desc[UR26][R30.64+0x180], R4 ;  /* 0x000180041e009986 */ /* 0x0043e4000c101d1a */
.L_x_2381:
[----:B------:R-:W-:Y:S05]  /*14770*/  BSYNC B0 ;  /* 0x0000000000007941 */ /* 0x000fea0003800000 */
.L_x_2380:
[----:B-1----:R1:W1:Y:S04]  /*14780*/  LDS.128 R12, [R234+0x3800] ;  /* 0x00380000ea0c7984 */ /* 0x0022680000000c00 */
[----:B--2---:R2:W1:Y:S04]  /*14790*/  LDS.128 R4, [R234+0x5800] ;  /* 0x00580000ea047984 */ /* 0x0044680000000c00 */
        /* <DEDUP_REMOVED lines=18> */
[----:B-1----:R2:W-:Y:S04]  /*148c0*/  @!P2 STG.E.128 desc[UR26][R2.64+0x80], R12 ;  /* 0x0000800c0200a986 */ /* 0x0025e8000c101d1a */
[----:B------:R2:W-:Y:S02]  /*148d0*/  @!P1 STG.E.128 desc[UR26][R2.64+0x100], R4 ;  /* 0x0001000402009986 */ /* 0x0005e4000c101d1a */
[----:B------:R-:W-:Y:S05]  /*148e0*/  @P0 EXIT ;  /* 0x000000000000094d */ /* 0x000fea0003800000 */
[----:B------:R-:W-:Y:S01]  /*148f0*/  STG.E.128 desc[UR26][R2.64+0x180], R16 ;  /* 0x0001801002007986 */ /* 0x000fe2000c101d1a */
[----:B------:R-:W-:Y:S05]  /*14900*/  EXIT ;  /* 0x000000000000794d */ /* 0x000fea0003800000 */
.L_x_2382:
        /* <DEDUP_REMOVED lines=15> */
.L_x_9046:


//--------------------- .text._ZN5flash24flash_fwd_splitkv_kernelI23Flash_fwd_kernel_traitsILi256ELi64ELi64ELi4ELb0ELb0EN7cutlass10bfloat16_tE19Flash_kernel_traitsILi256ELi64ELi64ELi4ES3_EELb0ELb1ELb0ELb0ELb0ELb1ELb0ELb0EEEvNS_16Flash_fwd_paramsE --------------------------
	.section	.text._ZN5flash24flash_fwd_splitkv_kernelI23Flash_fwd_kernel_traitsILi256ELi64ELi64ELi4ELb0ELb0EN7cutlass10bfloat16_tE19Flash_kernel_traitsILi256ELi64ELi64ELi4ES3_EELb0ELb1ELb0ELb0ELb0ELb1ELb0ELb0EEEvNS_16Flash_fwd_paramsE,"ax",@progbits
	.align	128
        .global         _ZN5flash24flash_fwd_splitkv_kernelI23Flash_fwd_kernel_traitsILi256ELi64ELi64ELi4ELb0ELb0EN7cutlass10bfloat16_tE19Flash_kernel_traitsILi256ELi64ELi64ELi4ES3_EELb0ELb1ELb0ELb0ELb0ELb1ELb0ELb0EEEvNS_16Flash_fwd_paramsE
        .type           _ZN5flash24flash_fwd_splitkv_kernelI23Flash_fwd_kernel_traitsILi256ELi64ELi64ELi4ELb0ELb0EN7cutlass10bfloat16_tE19Flash_kernel_traitsILi256ELi64ELi64ELi4ES3_EELb0ELb1ELb0ELb0ELb0ELb1ELb0ELb0EEEvNS_16Flash_fwd_paramsE,@function
        .size           _ZN5flash24flash_fwd_splitkv_kernelI23Flash_fwd_kernel_traitsILi256ELi64ELi64ELi4ELb0ELb0EN7cutlass10bfloat16_tE19Flash_kernel_traitsILi256ELi64ELi64ELi4ES3_EELb0ELb1ELb0ELb0ELb0ELb1ELb0ELb0EEEvNS_16Flash_fwd_paramsE,(.L_x_9047 - _ZN5flash24flash_fwd_splitkv_kernelI23Flash_fwd_kernel_traitsILi256ELi64ELi64ELi4ELb0ELb0EN7cutlass10bfloat16_tE19Flash_kernel_traitsILi256ELi64ELi64ELi4ES3_EELb0ELb1ELb0ELb0ELb0ELb1ELb0ELb0EEEvNS_16Flash_fwd_paramsE)
        .other          _ZN5flash24flash_fwd_splitkv_kernelI23Flash_fwd_kernel_traitsILi256ELi64ELi64ELi4ELb0ELb0EN7cutlass10bfloat16_tE19Flash_kernel_traitsILi256ELi64ELi64ELi4ES3_EELb0ELb1ELb0ELb0ELb0ELb1ELb0ELb0EEEvNS_16Flash_fwd_paramsE,@"STO_CUDA_ENTRY STV_DEFAULT"
_ZN5flash24flash_fwd_splitkv_kernelI23Flash_fwd_kernel_traitsILi256ELi64ELi64ELi4ELb0ELb0EN7cutlass10bfloat16_tE19Flash_kernel_traitsILi256ELi64ELi64ELi4ES3_EELb0ELb1ELb0ELb0ELb0ELb1ELb0ELb0EEEvNS_16Flash_fwd_paramsE:
.text._ZN5flash24flash_fwd_splitkv_kernelI23Flash_fwd_kernel_traitsILi256ELi64ELi64ELi4ELb0ELb0EN7cutlass10bfloat16_tE19Flash_kernel_traitsILi256ELi64ELi64ELi4ES3_EELb0ELb1ELb0ELb0ELb0ELb1ELb0ELb0EEEvNS_16Flash_fwd_paramsE:
[----:B------:R-:W1:Y:S08]  /*0000*/  LDC R1, c[0x0][0x28] ;  /* 0x00000a00ff017b82 */ /* 0x000e700000000800 */
[----:B------:R-:W2:Y:S01]  /*0010*/  S2UR UR14, SR_CTAID.Y ;  /* 0x00000000000e79c3 */ /* 0x000ea20000002600 */
[----:B------:R-:W-:Y:S01]  /*0020*/  ULDC.64 UR4, c[0x0][0x300] ;  /* 0x0000c00000047ab9 */ /* 0x000fe20000000a00 */
[----:B------:R-:W-:Y:S01]  /*0030*/  ULDC.64 UR6, c[0x0][0x2f0] ;  /* 0x0000bc0000067ab9 */ /* 0x000fe20000000a00 */
[----:B------:R-:W-:Y:S01]  /*0040*/  UISETP.NE.U32.AND UP1, UPT, UR4, URZ, UPT ;  /* 0x0000003f0400728c */ /* 0x000fe2000bf25070 */
[----:B-1----:R-:W-:Y:S01]  /*0050*/  VIADD R1, R1, 0xffffff88 ;  /* 0xffffff8801017836 */ /* 0x002fe20000000000 */
[----:B------:R-:W-:-:S02]  /*0060*/  UISETP.NE.U32.AND UP2, UPT, UR6, URZ, UPT ;  /* 0x0000003f0600728c */ /* 0x000fc4000bf45070 */
[----:B------:R-:W-:Y:S01]  /*0070*/  UISETP.NE.AND.EX UP1, UPT, UR5, URZ, UPT, UP1 ;  /* 0x0000003f0500728c */ /* 0x000fe2000bf25310 */
[----:B------:R-:W-:Y:S01]  /*0080*/  ULDC.64 UR8, c[0x0][0x2f0] ;  /* 0x0000bc0000087ab9 */ /* 0x000fe20000000a00 */
[----:B------:R-:W-:Y:S01]  /*0090*/  UISETP.NE.AND.EX UP2, UPT, UR7, URZ, UPT, UP2 ;  /* 0x0000003f0700728c */ /* 0x000fe2000bf45320 */
[----:B------:R-:W-:-:S03]  /*00a0*/  ULDC.U8 UR6, c[0x0][0x3c2] ;  /* 0x0000f08000067ab9 */ /* 0x000fc60000000000 */
[----:B------:R-:W-:Y:S01]  /*00b0*/  PLOP3.LUT P0, PT, PT, PT, UP1, 0x80, 0x0 ;  /* 0x000000000000781c */ /* 0x000fe20003f0f018 */
[----:B------:R-:W-:Y:S01]  /*00c0*/  ULDC.64 UR4, c[0x0][0x2f8] ;  /* 0x0000be0000047ab9 */ /* 0x000fe20000000a00 */
[----:B------:R-:W-:Y:S01]  /*00d0*/  UISETP.NE.AND UP3, UPT, UR6, URZ, UPT ;  /* 0x0000003f0600728c */ /* 0x000fe2000bf65270 */
[----:B------:R-:W-:Y:S01]  /*00e0*/  PLOP3.LUT P2, PT, PT, PT, UP2, 0x80, 0x0 ;  /* 0x000000000000781c */ /* 0x000fe20003f4f028 */
[----:B------:R-:W-:Y:S01]  /*00f0*/  UISETP.EQ.U32.AND UP0, UPT, UR4, URZ, UPT ;  /* 0x0000003f0400728c */ /* 0x000fe2000bf02070 */
[----:B------:R-:W-:Y:S01]  /*0100*/  ULDC.64 UR26, c[0x0][0x208] ;  /* 0x00008200001a7ab9 */ /* 0x000fe20000000a00 */
[----:B------:R-:W-:Y:S02]  /*0110*/  ULDC.64 UR6, c[0x0][0x2f8] ;  /* 0x0000be0000067ab9 */ /* 0x000fe40000000a00 */
[----:B------:R-:W-:Y:S02]  /*0120*/  UISETP.EQ.OR.EX UP0, UPT, UR5, URZ, !UP3, UP0 ;  /* 0x0000003f0500728c */ /* 0x000fe4000df02700 */
[----:B--2---:R-:W-:-:S06]  /*0130*/  UIMAD.WIDE UR8, UR14, 0x4, UR8 ;  /* 0x000000040e0878a5 */ /* 0x004fcc000f8e0208 */
[----:B------:R-:W-:Y:S02]  /*0140*/  IMAD.U32 R2, RZ, RZ, UR8 ;  /* 0x00000008ff027e24 */ /* 0x000fe4000f8e00ff */
[----:B------:R-:W-:Y:S01]  /*0150*/  IMAD.U32 R3, RZ, RZ, UR9 ;  /* 0x00000009ff037e24 */ /* 0x000fe2000f8e00ff */
[----:B------:R-:W-:Y:S02]  /*0160*/  @UP1 ULDC.64 UR8, c[0x0][0x300] ;  /* 0x0000c00000081ab9 */ /* 0x000fe40000000a00 */
[----:B------:R-:W-:Y:S02]  /*0170*/  @UP1 UIMAD.WIDE UR8, UR14, 0x4, UR8 ;  /* 0x000000040e0818a5 */ /* 0x000fe4000f8e0208 */
[----:B------:R-:W2:Y:S04]  /*0180*/  @P2 LDG.E R7, desc[UR26][R2.64] ;  /* 0x0000001a02072981 */ /* 0x000ea8000c1e1900 */
[----:B------:R-:W-:Y:S01]  /*0190*/  IMAD.U32 R4, RZ, RZ, UR8 ;  /* 0x00000008ff047e24 */ /* 0x000fe2000f8e00ff */
[----:B------:R1:W3:Y:S01]  /*01a0*/  @P2 LDG.E R6, desc[UR26][R2.64+0x4] ;  /* 0x0000041a02062981 */ /* 0x0002e2000c1e1900 */
[----:B------:R-:W-:Y:S01]  /*01b0*/  IMAD.U32 R5, RZ, RZ, UR9 ;  /* 0x00000009ff057e24 */ /* 0x000fe2000f8e00ff */
[----:B------:R-:W-:Y:S01]  /*01c0*/  PLOP3.LUT P1, PT, PT, PT, UP0, 0x80, 0x0 ;  /* 0x000000000000781c */ /* 0x000fe20003f2f008 */
[----:B------:R-:W-:-:S03]  /*01d0*/  UIMAD.WIDE UR6, UR14, 0x4, UR6 ;  /* 0x000000040e0678a5 */ /* 0x000fc6000f8e0206 */
[----:B------:R-:W4:Y:S03]  /*01e0*/  @P0 LDG.E R4, desc[UR26][R4.64] ;  /* 0x0000001a04040981 */ /* 0x000f26000c1e1900 */
[----:B-1----:R-:W-:Y:S02]  /*01f0*/  IMAD.U32 R2, RZ, RZ, UR6 ;  /* 0x00000006ff027e24 */ /* 0x002fe4000f8e00ff */
[----:B------:R-:W-:-:S05]  /*0200*/  IMAD.U32 R3, RZ, RZ, UR7 ;  /* 0x00000007ff037e24 */ /* 0x000fca000f8e00ff */
[----:B------:R-:W5:Y:S01]  /*0210*/  @!P1 LDG.E R0, desc[UR26][R2.64] ;  /* 0x0000001a02009981 */ /* 0x000f62000c1e1900 */
[----:B------:R-:W-:Y:S01]  /*0220*/  UMOV UR13, 0xffffffff ;  /* 0xffffffff000d7882 */ /* 0x000fe20000000000 */
[----:B------:R-:W-:Y:S01]  /*0230*/  UMOV UR25, URZ ;  /* 0x0000003f00197c82 */ /* 0x000fe20008000000 */
        /* <DEDUP_REMOVED lines=8> */
[----:B------:R-:W-:-:S07]  /*02c0*/  @UP2 UIADD3 UR15, UR15, -UR13, URZ ;  /* 0x8000000d0f0f2290 */ /* 0x000fce000fffe03f */
[----:B------:R-:W-:Y:S01]  /*02d0*/  @!UP2 ULDC UR15, c[0x0][0x2c4] ;  /* 0x0000b100000faab9 */ /* 0x000fe20000000800 */
[----:B-----5:R-:W-:Y:S01]  /*02e0*/  @!P1 R2UR UR28, R0 ;  /* 0x00000000001c92ca */ /* 0x020fe200000e0000 */
[----:B-1----:R-:W-:-:S14]  /*02f0*/  @!P0 BRA `(.L_x_2383) ;  /* 0x00000000001c8947 */ /* 0x002fdc0003800000 */
[----:B------:R-:W-:-:S13]  /*0300*/  PLOP3.LUT P0, PT, PT, PT, UP3, 0x80, 0x0 ;  /* 0x000000000000781c */ /* 0x000fda0003f0f038 */
[----:B------:R-:W2:Y:S04]  /*0310*/  @P0 LDG.E R0, desc[UR26][R2.64+0x4] ;  /* 0x0000041a02000981 */ /* 0x000ea8000c1e1900 */
[----:B------:R-:W3:Y:S01]  /*0320*/  @!P0 LDG.E R2, desc[UR26][R2.64] ;  /* 0x0000001a02028981 */ /* 0x000ee2000c1e1900 */
[----:B--2---:R-:W-:-:S13]  /*0330*/  @P0 R2UR UR6, R0 ;  /* 0x00000000000602ca */ /* 0x004fda00000e0000 */
[----:B------:R-:W-:-:S07]  /*0340*/  @UP3 UIADD3 UR6, UR6, -UR28, URZ ;  /* 0x8000001c06063290 */ /* 0x000fce000fffe03f */
[----:B---3--:R-:W-:Y:S01]  /*0350*/  @!P0 R2UR UR6, R2 ;  /* 0x00000000020682ca */ /* 0x008fe200000e0000 */
[----:B------:R-:W-:-:S14]  /*0360*/  BRA `(.L_x_2384) ;  /* 0x0000000000047947 */ /* 0x000fdc0003800000 */
.L_x_2383:
[----:B------:R-:W-:-:S05]  /*0370*/  ULDC UR6, c[0x0][0x2c8] ;  /* 0x0000b20000067ab9 */ /* 0x000fca0000000800 */
.L_x_2384:
        /* <DEDUP_REMOVED lines=61> */
[----:B------:R-:W-:-:S03]  /*0750*/  UIMAD UR8, UR8, UR6, URZ ;  /* 0x00000006080872a4 */ /* 0x000fc6000f8e023f */
[----:B------:R-:W-:Y:S01]  /*0760*/  @!UP0 USHF.R.S32.HI UR9, URZ, 0x1f, UR14 ;  /* 0x0000001f3f098899 */ /* 0x000fe2000801140e */
[----:B------:R-:W-:Y:S01]  /*0770*/  IMAD.IADD R0, R114, 0x1, -R0 ;  /* 0x0000000172007824 */ /* 0x000fe200078e0a00 */
[----:B------:R-:W-:Y:S01]  /*0780*/  @!UP0 ULDC.64 UR4, c[0x0][0x290] ;  /* 0x0000a40000048ab9 */ /* 0x000fe20000000a00 */
[----:B------:R-:W-:Y:S02]  /*0790*/  @UP0 UIMAD.WIDE.U32 UR10, UR13, UR6, URZ ;  /* 0x000000060d0a02a5 */ /* 0x000fe4000f8e003f */
[C---:B------:R-:W-:Y:S01]  /*07a0*/  IMAD.SHL.U32 R6, R0.reuse, 0x8, RZ ;  /* 0x0000000800067824 */ /* 0x040fe200078e00ff */
[----:B------:R-:W-:Y:S01]  /*07b0*/  @!UP0 UIMAD UR9, UR9, UR4, URZ ;  /* 0x00000004090982a4 */ /* 0x000fe2000f8e023f */
[----:B------:R-:W-:Y:S01]  /*07c0*/  ISETP.NE.AND P6, PT, R0, RZ, PT ;  /* 0x000000ff0000720c */ /* 0x000fe20003fc5270 */
[----:B------:R-:W-:Y:S01]  /*07d0*/  @!UP0 UIMAD.WIDE.U32 UR18, UR14, UR4, URZ ;  /* 0x000000040e1282a5 */ /* 0x000fe2000f8e003f */
[----:B------:R-:W-:Y:S01]  /*07e0*/  SHF.R.S32.HI R0, RZ, 0x3, R5 ;  /* 0x00000003ff007819 */ /* 0x000fe20000011405 */
[----:B------:R-:W-:Y:S01]  /*07f0*/  UIMAD UR8, UR21, UR7, UR8 ;  /* 0x00000007150872a4 */ /* 0x000fe2000f8e0208 */
[--C-:B------:R-:W-:Y:S01]  /*0800*/  SHF.R.S32.HI R7, RZ, 0x1f, R6.reuse ;  /* 0x0000001fff077819 */ /* 0x100fe20000011406 */
[----:B------:R-:W-:Y:S01]  /*0810*/  @!UP0 UIMAD UR5, UR14, UR5, UR9 ;  /* 0x000000050e0582a4 */ /* 0x000fe2000f8e0209 */
[C---:B------:R-:W-:Y:S01]  /*0820*/  ISETP.GE.AND P1, PT, R0.reuse, UR15, PT ;  /* 0x0000000f00007c0c */ /* 0x040fe2000bf26270 */
[----:B------:R-:W-:Y:S01]  /*0830*/  @UP0 UIMAD UR13, UR13, UR7, UR11 ;  /* 0x000000070d0d02a4 */ /* 0x000fe2000f8e020b */
[----:B------:R-:W-:Y:S01]  /*0840*/  IADD3 R16, R0, 0x10, RZ ;  /* 0x0000001000107810 */ /* 0x000fe20007ffe0ff */
[----:B------:R-:W-:Y:S01]  /*0850*/  IMAD.WIDE.U32 R2, R2, UR21, R6 ;  /* 0x0000001502027c25 */ /* 0x000fe2000f8e0006 */
[----:B------:R-:W-:Y:S01]  /*0860*/  @!UP0 UMOV UR10, UR18 ;  /* 0x00000012000a8c82 */ /* 0x000fe20008000000 */
[----:B------:R-:W-:Y:S01]  /*0870*/  @!UP0 UIADD3 UR13, UR19, UR5, URZ ;  /* 0x00000005130d8290 */ /* 0x000fe2000fffe03f */
[----:B------:R-:W-:Y:S01]  /*0880*/  SHF.R.S32.HI R15, RZ, 0x1f, R0 ;  /* 0x0000001fff0f7819 */ /* 0x000fe20000011400 */
[----:B------:R-:W-:Y:S01]  /*0890*/  IMAD.U32 R4, RZ, RZ, UR8 ;  /* 0x00000008ff047e24 */ /* 0x000fe2000f8e00ff */
[----:B------:R-:W-:Y:S01]  /*08a0*/  USHF.R.S32.HI UR8, URZ, 0x1f, UR16 ;  /* 0x0000001f3f087899 */ /* 0x000fe20008011410 */
[----:B------:R-:W-:Y:S01]  /*08b0*/  IADD3 R2, P0, R2, UR10, RZ ;  /* 0x0000000a02027c10 */ /* 0x000fe2000ff1e0ff */
[----:B------:R-:W-:Y:S01]  /*08c0*/  ULDC.64 UR4, c[0x0][0x2a0] ;  /* 0x0000a80000047ab9 */ /* 0x000fe20000000a00 */
[----:B------:R-:W-:Y:S01]  /*08d0*/  VIADD R17, R0, 0x20 ;  /* 0x0000002000117836 */ /* 0x000fe20000000000 */
[----:B------:R-:W-:Y:S01]  /*08e0*/  UIMAD UR8, UR8, UR4, URZ ;  /* 0x00000004080872a4 */ /* 0x000fe2000f8e023f */
[----:B------:R-:W-:Y:S01]  /*08f0*/  IADD3.X R3, R3, UR13, R4, P0, !PT ;  /* 0x0000000d03037c10 */ /* 0x000fe200087fe404 */
[----:B------:R-:W-:Y:S01]  /*0900*/  IMAD.U32 R10, RZ, RZ, UR4 ;  /* 0x00000004ff0a7e24 */ /* 0x000fe2000f8e00ff */
[----:B------:R-:W-:Y:S01]  /*0910*/  ULDC UR4, c[0x0][0x270] ;  /* 0x00009c0000047ab9 */ /* 0x000fe20000000800 */
[----:B------:R-:W-:Y:S01]  /*0920*/  UIMAD UR5, UR16, UR5, UR8 ;  /* 0x00000005100572a4 */ /* 0x000fe2000f8e0208 */
[----:B------:R-:W-:Y:S01]  /*0930*/  ISETP.GE.AND P0, PT, R16, UR15, PT ;  /* 0x0000000f10007c0c */ /* 0x000fe2000bf06270 */
[----:B------:R-:W-:Y:S01]  /*0940*/  IMAD.WIDE.U32 R10, R10, UR16, R2 ;  /* 0x000000100a0a7c25 */ /* 0x000fe2000f8e0002 */
[----:B------:R-:W-:Y:S01]  /*0950*/  UIMAD UR14, UR14, UR4, UR16 ;  /* 0x000000040e0e72a4 */ /* 0x000fe2000f8e0210 */
[----:B------:R-:W-:-:S02]  /*0960*/  IADD3 R13, R6, 0xc0, RZ ;  /* 0x000000c0060d7810 */ /* 0x000fc40007ffe0ff */
        /* <DEDUP_REMOVED lines=10> */
[----:B------:R-:W-:Y:S01]  /*0a10*/  IMAD R2, R0, UR7, R2 ;  /* 0x0000000700027c24 */ /* 0x000fe2000f8e0202 */
        /* <DEDUP_REMOVED lines=12> */
.L_x_2387:
[----:B------:R-:W-:Y:S05]  /*0ae0*/  BSYNC B0 ;  /* 0x0000000000007941 */ /* 0x000fea0003800000 */
.L_x_2386:
[----:B------:R-:W-:Y:S01]  /*0af0*/  BSSY B0, `(.L_x_2388) ;  /* 0x0000018000007945 */ /* 0x000fe20003800000 */
[----:B------:R-:W-:Y:S02]  /*0b00*/  ISETP.GE.AND P1, PT, R17, UR15, PT ;  /* 0x0000000f11007c0c */ /* 0x000fe4000bf26270 */
[----:B------:R-:W-:Y:S01]  /*0b10*/  IADD3 R18, R0, 0x30, RZ ;  /* 0x0000003000127810 */ /* 0x000fe20007ffe0ff */
[----:B------:R-:W-:Y:S05]  /*0b20*/  @P0 BRA `(.L_x_2389) ;  /* 0x0000000000500947 */ /* 0x000fea0003800000 */
[----:B-1----:R-:W-:Y:S01]  /*0b30*/  IADD3 R2, P0, R0, 0x10, RZ ;  /* 0x0000001000027810 */ /* 0x002fe20007f1e0ff */
        /* <DEDUP_REMOVED lines=10> */
[----:B------:R-:W-:-:S04]  /*0be0*/  IMAD R3, R3, UR6, RZ ;  /* 0x0000000603037c24 */ /* 0x000fc8000f8e02ff */
[----:B------:R-:W-:Y:S01]  /*0bf0*/  IMAD R3, R2, UR7, R3 ;  /* 0x0000000702037c24 */ /* 0x000fe2000f8e0203 */
[----:B------:R-:W-:-:S03]  /*0c00*/  LEA R2, P5, R4, UR4, 0x1 ;  /* 0x0000000404027c11 */ /* 0x000fc6000f8a08ff */
[----:B------:R-:W-:-:S05]  /*0c10*/  IMAD.IADD R3, R5, 0x1, R3 ;  /* 0x0000000105037824 */ /* 0x000fca00078e0203 */
[----:B------:R-:W-:-:S05]  /*0c20*/  LEA.HI.X R3, R4, UR5, R3, 0x1, P5 ;  /* 0x0000000504037c11 */ /* 0x000fca000a8f0c03 */
[----:B------:R2:W-:Y:S04]  /*0c30*/  @!P4 STG.E.128 desc[UR26][R2.64], RZ ;  /* 0x000000ff0200c986 */ /* 0x0005e8000c101d1a */
[----:B------:R2:W-:Y:S04]  /*0c40*/  @!P3 STG.E.128 desc[UR26][R2.64+0x80], RZ ;  /* 0x000080ff0200b986 */ /* 0x0005e8000c101d1a */
[----:B------:R2:W-:Y:S04]  /*0c50*/  @!P2 STG.E.128 desc[UR26][R2.64+0x100], RZ ;  /* 0x000100ff0200a986 */ /* 0x0005e8000c101d1a */
[----:B------:R2:W-:Y:S02]  /*0c60*/  @!P0 STG.E.128 desc[UR26][R2.64+0x180], RZ ;  /* 0x000180ff02008986 */ /* 0x0005e4000c101d1a */
.L_x_2389:
[----:B------:R-:W-:Y:S05]  /*0c70*/  BSYNC B0 ;  /* 0x0000000000007941 */ /* 0x000fea0003800000 */
.L_x_2388:
[----:B------:R-:W-:Y:S01]  /*0c80*/  BSSY B0, `(.L_x_2390) ;  /* 0x0000017000007945 */ /* 0x000fe20003800000 */
[----:B------:R-:W-:-:S03]  /*0c90*/  ISETP.GE.AND P0, PT, R18, UR15, PT ;  /* 0x0000000f12007c0c */ /* 0x000fc6000bf06270 */
[----:B------:R-:W-:Y:S10]  /*0ca0*/  @P1 BRA `(.L_x_2391) ;  /* 0x0000000000501947 */ /* 0x000ff40003800000 */
[----:B-12---:R-:W-:Y:S01]  /*0cb0*/  IADD3 R2, P1, R0, 0x20, RZ ;  /* 0x0000002000027810 */ /* 0x006fe20007f3e0ff */
        /* <DEDUP_REMOVED lines=19> */
.L_x_2391:
[----:B------:R-:W-:Y:S05]  /*0df0*/  BSYNC B0 ;  /* 0x0000000000007941 */ /* 0x000fea0003800000 */
.L_x_2390:
[----:B------:R-:W-:Y:S01]  /*0e00*/  BSSY B0, `(.L_x_2392) ;  /* 0x0000017000007945 */ /* 0x000fe20003800000 */
[----:B------:R-:W-:-:S03]  /*0e10*/  ISETP.GE.OR P5, PT, R16, UR15, P6 ;  /* 0x0000000f10007c0c */ /* 0x000fc6000b7a6670 */
[----:B------:R-:W-:Y:S10]  /*0e20*/  @P0 BRA `(.L_x_2393) ;  /* 0x0000000000500947 */ /* 0x000ff40003800000 */
[----:B------:R-:W-:Y:S01]  /*0e30*/  IADD3 R7, P0, R0, 0x30, RZ ;  /* 0x0000003000077810 */ /* 0x000fe20007f1e0ff */
[----:B-123--:R-:W-:Y:S01]  /*0e40*/  IMAD.MOV.U32 R2, RZ, RZ, R10 ;  /* 0x000000ffff027224 */ /* 0x00efe200078e000a */
        /* <DEDUP_REMOVED lines=18> */
.L_x_2393:
[----:B------:R-:W-:Y:S05]  /*0f70*/  BSYNC B0 ;  /* 0x0000000000007941 */ /* 0x000fea0003800000 */
.L_x_2392:
[C---:B------:R-:W-:Y:S01]  /*0f80*/  ISETP.GE.OR P2, PT, R0.reuse, UR15, P6 ;  /* 0x0000000f00007c0c */ /* 0x040fe2000b746670 */
[----:B-1234-:R-:W-:Y:S01]  /*0f90*/  IMAD.U32 R2, RZ, RZ, UR21 ;  /* 0x00000015ff027e24 */ /* 0x01efe2000f8e00ff */
[----:B------:R-:W-:Y:S01]  /*0fa0*/  ISETP.GE.OR P1, PT, R17, UR15, P6 ;  /* 0x0000000f11007c0c */ /* 0x000fe2000b726670 */
[----:B------:R-:W-:Y:S01]  /*0fb0*/  ULDC.64 UR4, c[0x0][0x2b0] ;  /* 0x0000ac0000047ab9 */ /* 0x000fe20000000a00 */
[----:B------:R-:W-:Y:S01]  /*0fc0*/  IADD3 R0, P0, R0, UR21, RZ ;  /* 0x0000001500007c10 */ /* 0x000fe2000ff1e0ff */
[----:B------:R-:W-:Y:S01]  /*0fd0*/  @!P5 IMAD.MOV.U32 R4, RZ, RZ, 0x7f800000 ;  /* 0x7f800000ff04d424 */ /* 0x000fe200078e00ff */
[----:B------:R-:W-:Y:S02]  /*0fe0*/  ISETP.GE.OR P6, PT, R18, UR15, P6 ;  /* 0x0000000f12007c0c */ /* 0x000fe4000b7c6670 */
[----:B------:R-:W-:Y:S02]  /*0ff0*/  LEA.HI.X.SX32 R3, R2, R15, 0x1, P0 ;  /* 0x0000000f02037211 */ /* 0x000fe400000f0eff */
[----:B------:R-:W-:-:S03]  /*1000*/  LEA R2, P0, R0, UR4, 0x2 ;  /* 0x0000000400027c11 */ /* 0x000fc6000f8010ff */
[----:B------:R-:W-:Y:S01]  /*1010*/  @!P2 IMAD.MOV.U32 R5, RZ, RZ, 0x7f800000 ;  /* 0x7f800000ff05a424 */ /* 0x000fe200078e00ff */
[----:B------:R-:W-:Y:S01]  /*1020*/  LEA.HI.X R3, R0, UR5, R3, 0x2, P0 ;  /* 0x0000000500037c11 */ /* 0x000fe200080f1403 */
[----:B------:R-:W-:-:S04]  /*1030*/  @!P1 IMAD.MOV.U32 R0, RZ, RZ, 0x7f800000 ;  /* 0x7f800000ff009424 */ /* 0x000fc800078e00ff */
[----:B------:R1:W-:Y:S04]  /*1040*/  @!P2 STG.E desc[UR26][R2.64], R5 ;  /* 0x000000050200a986 */ /* 0x0003e8000c10191a */
[----:B------:R1:W-:Y:S04]  /*1050*/  @!P5 STG.E desc[UR26][R2.64+0x40], R4 ;  /* 0x000040040200d986 */ /* 0x0003e8000c10191a */
[----:B------:R1:W-:Y:S01]  /*1060*/  @!P1 STG.E desc[UR26][R2.64+0x80], R0 ;  /* 0x0000800002009986 */ /* 0x0003e2000c10191a */
[----:B------:R-:W-:Y:S05]  /*1070*/  @P6 EXIT ;  /* 0x000000000000694d */ /* 0x000fea0003800000 */
[----:B-1----:R-:W-:-:S05]  /*1080*/  MOV R0, 0x7f800000 ;  /* 0x7f80000000007802 */ /* 0x002fca0000000f00 */
[----:B------:R-:W-:Y:S01]  /*1090*/  STG.E desc[UR26][R2.64+0xc0], R0 ;  /* 0x0000c00002007986 */ /* 0x000fe2000c10191a */
[----:B------:R-:W-:Y:S05]  /*10a0*/  EXIT ;  /* 0x000000000000794d */ /* 0x000fea0003800000 */
.L_x_2385:
        /* <DEDUP_REMOVED lines=29> */
.L_x_2394:
        /* <DEDUP_REMOVED lines=42> */
[----:B------:R2:W3:Y:S02]  /*1520*/  LDG.E R4, desc[UR26][R2.64] ;  /* 0x0000001a02047981 */ /* 0x0004e4000c1e1900 */
[----:B------:R-:W-:-:S04]  /*1530*/  UIMAD UR9, UR10, UR8, UR9 ;  /* 0x000000080a0972a4 */ /* 0x000fc8000f8e0209 */
[----:B------:R-:W-:Y:S01]  /*1540*/  USHF.R.S32.HI UR8, URZ, 0x1f, UR9 ;  /* 0x0000001f3f087899 */ /* 0x000fe20008011409 */
[----:B--2---:R-:W2:Y:S01]  /*1550*/  I2F.RP R2, R5 ;  /* 0x0000000500027306 */ /* 0x004ea20000209400 */
[----:B-1----:R-:W-:-:S07]  /*1560*/  IABS R7, R7 ;  /* 0x0000000700077213 */ /* 0x002fce0000000000 */
[----:B--2---:R-:W1:Y:S02]  /*1570*/  MUFU.RCP R2, R2 ;  /* 0x0000000200027308 */ /* 0x004e640000001000 */
[----:B-1----:R-:W-:-:S06]  /*1580*/  IADD3 R2, R2, 0xffffffe, RZ ;  /* 0x0ffffffe02027810 */ /* 0x002fcc0007ffe0ff */
        /* <DEDUP_REMOVED lines=47> */
.L_x_2395:
        /* <DEDUP_REMOVED lines=12> */
[----:B------:R-:W-:-:S03]  /*1940*/  ISETP.NE.AND P1, PT, R7, RZ, PT ;  /* 0x000000ff0700720c */ /* 0x000fc60003f25270 */
[----:B------:R-:W-:-:S04]  /*1950*/  IMAD.MOV.U32 R6, RZ, RZ, R0 ;  /* 0x000000ffff067224 */ /* 0x000fc800078e0000 */
[----:B------:R-:W1:Y:S01]  /*1960*/  I2F.RP R2, R6 ;  /* 0x0000000600027306 */ /* 0x000e620000209400 */
[----:B--2---:R-:W-:-:S07]  /*1970*/  IABS R4, R4 ;  /* 0x0000000400047213 */ /* 0x004fce0000000000 */
[----:B-1----:R-:W1:Y:S02]  /*1980*/  MUFU.RCP R2, R2 ;  /* 0x0000000200027308 */ /* 0x002e640000001000 */
[----:B-1----:R-:W-:-:S06]  /*1990*/  VIADD R2, R2, 0xffffffe ;  /* 0x0ffffffe02027836 */ /* 0x002fcc0000000000 */
[----:B------:R-:W1:Y:S02]  /*19a0*/  F2I.FTZ.U32.TRUNC.NTZ R3, R2 ;  /* 0x0000000200037305 */ /* 0x000e64000021f000 */
[----:B-1----:R-:W-:Y:S01]  /*19b0*/  IADD3 R0, RZ, -R3, RZ ;  /* 0x80000003ff007210 */ /* 0x002fe20007ffe0ff */
[----:B------:R-:W-:-:S04]  /*19c0*/  IMAD.MOV.U32 R2, RZ, RZ, RZ ;  /* 0x000000ffff027224 */ /* 0x000fc800078e00ff */
[----:B------:R-:W-:-:S04]  /*19d0*/  IMAD R0, R0, R6, RZ ;  /* 0x0000000600007224 */ /* 0x000fc800078e02ff */
[----:B------:R-:W-:Y:S01]  /*19e0*/  IMAD.HI.U32 R0, R3, R0, R2 ;  /* 0x0000000003007227 */ /* 0x000fe200078e0002 */
[----:B------:R-:W-:Y:S02]  /*19f0*/  MOV R3, R4 ;  /* 0x0000000400037202 */ /* 0x000fe40000000f00 */
[----:B------:R-:W1:Y:S03]  /*1a00*/  LDC.64 R4, c[0x0][0x260] ;  /* 0x00009800ff047b82 */ /* 0x000e660000000a00 */
        /* <DEDUP_REMOVED lines=23> */
.L_x_2397:
        /* <DEDUP_REMOVED lines=14> */
[----:B------:R-:W-:Y:S02]  /*1c60*/  @UP0 ULDC.64 UR4, c[0x0][0x250] ;  /* 0x0000940000040ab9 */ /* 0x000fe40000000a00 */
[----:B------:R-:W-:Y:S01]  /*1c70*/  @UP0 UIMAD.WIDE.U32 UR30, UR28, UR4, URZ ;  /* 0x000000041c1e02a5 */ /* 0x000fe2000f8e003f */
[----:B------:R-:W-:-:S03]  /*1c80*/  IMAD.WIDE.U32 R2, R0, R4, R2 ;  /* 0x0000000400027225 */ /* 0x000fc600078e0002 */
[----:B------:R-:W-:Y:S01]  /*1c90*/  @UP0 UIMAD UR28, UR28, UR5, UR31 ;  /* 0x000000051c1c02a4 */ /* 0x000fe2000f8e021f */
[----:B------:R-:W-:Y:S02]  /*1ca0*/  IMAD R4, R0, R5, R6 ;  /* 0x0000000500047224 */ /* 0x000fe400078e0206 */
[----:B------:R-:W-:-:S03]  /*1cb0*/  IMAD.MOV.U32 R18, RZ, RZ, R2 ;  /* 0x000000ffff127224 */ /* 0x000fc600078e0002 */
[----:B------:R-:W-:Y:S01]  /*1cc0*/  IADD3 R23, R3, R4, RZ ;  /* 0x0000000403177210 */ /* 0x000fe20007ffe0ff */
[----:B------:R-:W-:Y:S06]  /*1cd0*/  @P0 BRA `(.L_x_2396) ;  /* 0x0000000000300947 */ /* 0x000fec0003800000 */
        /* <DEDUP_REMOVED lines=12> */
.L_x_2396:
[----:B------:R-:W-:Y:S01]  /*1da0*/  SHF.R.S32.HI R35, RZ, 0x1f, R114 ;  /* 0x0000001fff237819 */ /* 0x000fe20000011472 */
[----:B------:R-:W-:Y:S01]  /*1db0*/  UISETP.NE.AND UP0, UPT, UR13, -0x1, UPT ;  /* 0xffffffff0d00788c */ /* 0x000fe2000bf05270 */
[----:B------:R-:W1:Y:S01]  /*1dc0*/  S2R R8, SR_CTAID.X ;  /* 0x0000000000087919 */ /* 0x000e620000002500 */
[----:B------:R-:W2:Y:S01]  /*1dd0*/  S2UR UR25, SR_CgaCtaId ;  /* 0x00000000001979c3 */ /* 0x000ea20000008800 */
[CC--:B------:R-:W-:Y:S01]  /*1de0*/  LEA.HI R0, R35.reuse, R114.reuse, RZ, 0x3 ;  /* 0x0000007223007211 */ /* 0x0c0fe200078f18ff */
[----:B------:R-:W-:Y:S01]  /*1df0*/  ULDC.64 UR6, c[0x0][0x268] ;  /* 0x00009a0000067ab9 */ /* 0x000fe20000000a00 */
[----:B------:R-:W-:Y:S01]  /*1e00*/  LEA.HI R27, R35, R114, RZ, 0x4 ;  /* 0x00000072231b7211 */ /* 0x000fe200078f20ff */
[----:B------:R-:W-:Y:S01]  /*1e10*/  BSSY B0, `(.L_x_2398) ;  /* 0x0000074000007945 */ /* 0x000fe20003800000 */
[----:B------:R-:W-:Y:S02]  /*1e20*/  SHF.R.S32.HI R2, RZ, 0x3, R0 ;  /* 0x00000003ff027819 */ /* 0x000fe40000011400 */
[----:B------:R-:W-:-:S02]  /*1e30*/  LOP3.LUT R4, R27, 0xfffffff0, RZ, 0xc0, !PT ;  /* 0xfffffff01b047812 */ /* 0x000fc400078ec0ff */
[----:B------:R-:W-:Y:S01]  /*1e40*/  LOP3.LUT R0, R0, 0xfffffff8, RZ, 0xc0, !PT ;  /* 0xfffffff800007812 */ /* 0x000fe200078ec0ff */
[----:B------:R-:W-:Y:S01]  /*1e50*/  IMAD.SHL.U32 R5, R2, 0x40, RZ ;  /* 0x0000004002057824 */ /* 0x000fe200078e00ff */
[----:B------:R-:W-:Y:S01]  /*1e60*/  @UP0 ULDC.64 UR4, c[0x0][0x240] ;  /* 0x0000900000040ab9 */ /* 0x000fe20000000a00 */
[C---:B------:R-:W-:Y:S01]  /*1e70*/  IMAD.IADD R4, R114.reuse, 0x1, -R4 ;  /* 0x0000000172047824 */ /* 0x040fe200078e0a04 */
[----:B------:R-:W-:Y:S01]  /*1e80*/  @UP0 UIMAD.WIDE.U32 UR32, UR13, UR4, URZ ;  /* 0x000000040d2002a5 */ /* 0x000fe2000f8e003f */
[----:B------:R-:W-:Y:S01]  /*1e90*/  IMAD.IADD R31, R114, 0x1, -R0 ;  /* 0x00000001721f7824 */ /* 0x000fe200078e0a00 */
[----:B------:R-:W-:Y:S01]  /*1ea0*/  LOP3.LUT R0, R5, 0x1c0, RZ, 0xc0, !PT ;  /* 0x000001c005007812 */ /* 0x000fe200078ec0ff */
[----:B------:R-:W-:Y:S01]  /*1eb0*/  @!UP0 USHF.R.S32.HI UR29, URZ, 0x1f, UR14 ;  /* 0x0000001f3f1d8899 */ /* 0x000fe2000801140e */
[----:B------:R-:W-:Y:S01]  /*1ec0*/  SHF.R.S32.HI R5, RZ, 0x1f, R4 ;  /* 0x0000001fff057819 */ /* 0x000fe20000011404 */
[----:B------:R-:W-:Y:S01]  /*1ed0*/  IMAD.SHL.U32 R120, R31, 0x8, RZ ;  /* 0x000000081f787824 */ /* 0x000fe200078e00ff */
[----:B------:R-:W-:Y:S01]  /*1ee0*/  SHF.R.U32.HI R6, RZ, 0x3, R0 ;  /* 0x00000003ff067819 */ /* 0x000fe20000011600 */
[----:B------:R-:W-:Y:S01]  /*1ef0*/  @UP0 UIMAD UR17, UR13, UR5, UR33 ;  /* 0x000000050d1102a4 */ /* 0x000fe2000f8e0221 */
[----:B------:R-:W-:Y:S01]  /*1f00*/  LEA.HI R32, R5, R4, RZ, 0x3 ;  /* 0x0000000405207211 */ /* 0x000fe200078f18ff */
[----:B------:R-:W-:Y:S01]  /*1f10*/  VIADD R118, R120, 0x40 ;  /* 0x0000004078767836 */ /* 0x000fe20000000000 */
[----:B------:R-:W-:Y:S01]  /*1f20*/  LOP3.LUT R5, R0, 0x38, R120, 0xf8, !PT ;  /* 0x0000003800057812 */ /* 0x000fe200078ef878 */
[----:B------:R-:W-:Y:S01]  /*1f30*/  @!UP0 ULDC.64 UR4, c[0x0][0x228] ;  /* 0x00008a0000048ab9 */ /* 0x000fe20000000a00 */
[----:B------:R-:W-:Y:S01]  /*1f40*/  LOP3.LUT R0, R32, 0xfffffff8, RZ, 0xc0, !PT ;  /* 0xfffffff820007812 */ /* 0x000fe200078ec0ff */
[----:B------:R-:W-:Y:S01]  /*1f50*/  @!UP0 UIMAD UR29, UR29, UR4, URZ ;  /* 0x000000041d1d82a4 */ /* 0x000fe2000f8e023f */
[----:B------:R-:W-:Y:S01]  /*1f60*/  LOP3.LUT R5, R5, R6, RZ, 0x3c, !PT ;  /* 0x0000000605057212 */ /* 0x000fe200078e3cff */
[----:B------:R-:W-:Y:S01]  /*1f70*/  @!UP0 UIMAD.WIDE.U32 UR34, UR14, UR4, URZ ;  /* 0x000000040e2282a5 */ /* 0x000fe2000f8e003f */
[----:B------:R-:W-:Y:S01]  /*1f80*/  LEA.HI R6, R35, R114, RZ, 0x6 ;  /* 0x0000007223067211 */ /* 0x000fe200078f30ff */
[----:B------:R-:W-:Y:S01]  /*1f90*/  @!UP0 UIMAD UR29, UR14, UR5, UR29 ;  /* 0x000000050e1d82a4 */ /* 0x000fe2000f8e021d */
[----:B------:R-:W-:Y:S01]  /*1fa0*/  IMAD.IADD R26, R4, 0x1, -R0 ;  /* 0x00000001041a7824 */ /* 0x000fe200078e0a00 */
[----:B------:R-:W-:Y:S01]  /*1fb0*/  USHF.R.S32.HI UR14, URZ, 0x1f, UR16 ;  /* 0x0000001f3f0e7899 */ /* 0x000fe20008011410 */
[----:B------:R-:W-:Y:S01]  /*1fc0*/  SHF.R.S32.HI R19, RZ, 0x1f, R120 ;  /* 0x0000001fff137819 */ /* 0x000fe20000011478 */
[----:B------:R-:W-:Y:S01]  /*1fd0*/  IMAD.SHL.U32 R0, R6, 0x8, RZ ;  /* 0x0000000806007824 */ /* 0x000fe200078e00ff */
[----:B------:R-:W-:Y:S01]  /*1fe0*/  ULDC.64 UR4, c[0x0][0x258] ;  /* 0x0000960000047ab9 */ /* 0x000fe20000000a00 */
[C---:B------:R-:W-:Y:S01]  /*1ff0*/  IADD3 R6, P1, R120.reuse, UR30, RZ ;  /* 0x0000001e78067c10 */ /* 0x040fe2000ff3e0ff */
[----:B------:R-:W-:Y:S01]  /*2000*/  @!UP0 UIADD3 UR17, UR35, UR29, URZ ;  /* 0x0000001d23118290 */ /* 0x000fe2000fffe03f */
[C---:B------:R-:W-:Y:S01]  /*2010*/  VIADD R117, R120.reuse, 0x80 ;  /* 0x0000008078757836 */ /* 0x040fe20000000000 */
[----:B------:R-:W-:Y:S01]  /*2020*/  @!UP0 UMOV UR32, UR34 ;  /* 0x0000002200208c82 */ /* 0x000fe20008000000 */
[----:B------:R-:W-:Y:S01]  /*2030*/  UIMAD UR14, UR14, UR4, URZ ;  /* 0x000000040e0e72a4 */ /* 0x000fe2000f8e023f */
[----:B------:R-:W-:Y:S01]  /*2040*/  LOP3.LUT R239, R5, 0xfffffe00, R0, 0xf8, !PT ;  /* 0xfffffe0005ef7812 */ /* 0x000fe200078ef800 */
[C---:B------:R-:W-:Y:S01]  /*2050*/  VIADD R116, R120.reuse, 0xc0 ;  /* 0x000000c078747836 */ /* 0x040fe20000000000 */
[----:B------:R-:W-:Y:S01]  /*2060*/  IADD3 R4, P0, R120, UR32, RZ ;  /* 0x0000002078047c10 */ /* 0x000fe2000ff1e0ff */
[----:B------:R-:W-:Y:S01]  /*2070*/  IMAD R0, R7, UR6, RZ ;  /* 0x0000000607007c24 */ /* 0x000fe2000f8e02ff */
[----:B------:R3:W-:Y:S01]  /*2080*/  STL [R1+0x8], R120 ;  /* 0x0000087801007387 */ /* 0x0007e20000100800 */
[C---:B------:R-:W-:Y:S01]  /*2090*/  IADD3.X R7, R19.reuse, UR28, RZ, P1, !PT ;  /* 0x0000001c13077c10 */ /* 0x040fe20008ffe4ff */
[----:B------:R-:W-:Y:S01]  /*20a0*/  UIMAD UR28, UR16, UR5, UR14 ;  /* 0x00000005101c72a4 */ /* 0x000fe2000f8e020e */
[----:B------:R-:W-:Y:S01]  /*20b0*/  IADD3.X R5, R19, UR17, RZ, P0, !PT ;  /* 0x0000001113057c10 */ /* 0x000fe200087fe4ff */
[----:B------:R3:W-:Y:S01]  /*20c0*/  STL [R1+0x18], R118 ;  /* 0x0000187601007387 */ /* 0x0007e20000100800 */
[----:B------:R-:W-:Y:S01]  /*20d0*/  UIADD3 UR5, -UR21, UR15, URZ ;  /* 0x0000000f15057290 */ /* 0x000fe2000fffe13f */
[----:B------:R-:W-:Y:S01]  /*20e0*/  IMAD.U32 R20, RZ, RZ, UR4 ;  /* 0x00000004ff147e24 */ /* 0x000fe2000f8e00ff */
[----:B------:R-:W-:Y:S01]  /*20f0*/  UIADD3 UR14, UR18, -0x1, URZ ;  /* 0xffffffff120e7890 */ /* 0x000fe2000fffe03f */
[----:B------:R3:W-:Y:S01]  /*2100*/  STL [R1+0x1c], R117 ;  /* 0x00001c7501007387 */ /* 0x0007e20000100800 */
[----:B------:R-:W-:Y:S01]  /*2110*/  SHF.R.S32.HI R3, RZ, 0x1f, R2 ;  /* 0x0000001fff037819 */ /* 0x000fe20000011402 */
[----:B------:R-:W-:Y:S01]  /*2120*/  IMAD.WIDE.U32 R20, R20, UR16, R4 ;  /* 0x0000001014147c25 */ /* 0x000fe2000f8e0004 */
[C---:B------:R-:W-:Y:S01]  /*2130*/  ISETP.GE.AND P4, PT, R2.reuse, UR5, PT ;  /* 0x0000000502007c0c */ /* 0x040fe2000bf86270 */
[----:B------:R3:W-:Y:S01]  /*2140*/  STL [R1+0x20], R116 ;  /* 0x0000207401007387 */ /* 0x0007e20000100800 */
[C---:B------:R-:W-:Y:S01]  /*2150*/  IADD3 R30, P1, R2.reuse, UR9, RZ ;  /* 0x00000009021e7c10 */ /* 0x040fe2000ff3e0ff */
[----:B------:R-:W-:Y:S01]  /*2160*/  VIADD R5, R2, 0x10 ;  /* 0x0000001002057836 */ /* 0x000fe20000000000 */
[----:B------:R-:W-:Y:S01]  /*2170*/  IADD3 R18, P3, R120, R18, RZ ;  /* 0x0000001278127210 */ /* 0x000fe20007f7e0ff */
[----:B------:R-:W-:Y:S01]  /*2180*/  UMOV UR4, 0x400 ;  /* 0x0000040000047882 */ /* 0x000fe20000000000 */
[----:B------:R-:W-:Y:S01]  /*2190*/  USHF.L.U32 UR17, UR14, 0x6, URZ ;  /* 0x000000060e117899 */ /* 0x000fe2000800063f */
[----:B------:R-:W-:Y:S01]  /*21a0*/  IMAD R34, R10, UR7, R0 ;  /* 0x000000070a227c24 */ /* 0x000fe2000f8e0200 */
[----:B------:R-:W-:Y:S01]  /*21b0*/  ISETP.GE.AND P0, PT, R5, UR5, PT ;  /* 0x0000000505007c0c */ /* 0x000fe2000bf06270 */
[----:B--2---:R-:W-:Y:S01]  /*21c0*/  ULEA UR4, UR25, UR4, 0x18 ;  /* 0x0000000419047291 */ /* 0x004fe2000f8ec03f */
[----:B------:R-:W-:Y:S01]  /*21d0*/  IADD3.X R33, R3, UR8, RZ, P1, !PT ;  /* 0x0000000803217c10 */ /* 0x000fe20008ffe4ff */
[----:B------:R-:W-:Y:S01]  /*21e0*/  IMAD.MOV.U32 R4, RZ, RZ, 0x10 ;  /* 0x00000010ff047424 */ /* 0x000fe200078e00ff */
[----:B------:R-:W-:Y:S01]  /*21f0*/  R2P PR, R26, 0x6 ;  /* 0x000000061a007804 */ /* 0x000fe20000000000 */
[----:B------:R-:W-:Y:S01]  /*2200*/  IMAD.MOV.U32 R0, RZ, RZ, 0x20 ;  /* 0x00000020ff007424 */ /* 0x000fe200078e00ff */
[----:B------:R-:W-:Y:S01]  /*2210*/  UIADD3 UR16, -UR17, UR24, URZ ;  /* 0x0000001811107290 */ /* 0x000fe2000fffe13f */
[----:B------:R-:W-:Y:S01]  /*2220*/  IMAD.WIDE.U32 R28, R10, UR6, R6 ;  /* 0x000000060a1c7c25 */ /* 0x000fe2000f8e0006 */
[----:B------:R-:W-:-:S02]  /*2230*/  LEA R239, R239, UR4, 0x1 ;  /* 0x00000004efef7c11 */ /* 0x000fc4000f8e08ff */
[----:B------:R-:W-:Y:S01]  /*2240*/  SEL R4, R4, 0xfffffff0, !P1 ;  /* 0xfffffff004047807 */ /* 0x000fe20004800000 */
[----:B------:R-:W-:Y:S01]  /*2250*/  VIADD R11, R21, UR28 ;  /* 0x0000001c150b7c36 */ /* 0x000fe20008000000 */
[----:B------:R-:W-:Y:S01]  /*2260*/  SEL R0, R0, 0xffffffe0, !P2 ;  /* 0xffffffe000007807 */ /* 0x000fe20005000000 */
[----:B-1----:R-:W-:Y:S01]  /*2270*/  IMAD.WIDE R8, R8, 0x40, R2 ;  /* 0x0000004008087825 */ /* 0x002fe200078e0202 */
        /* <DEDUP_REMOVED lines=13> */
[----:B------:R-:W4:Y:S08]  /*2350*/  @!P6 LDC.64 R16, c[0x0][0x210] ;  /* 0x00008400ff10eb82 */ /* 0x000f300000000a00 */
[----:B------:R-:W5:Y:S01]  /*2360*/  @!P4 LDC.64 R24, c[0x0][0x210] ;  /* 0x00008400ff18cb82 */ /* 0x000f620000000a00 */
[----:B-1----:R-:W-:-:S04]  /*2370*/  @!P5 LEA R14, P2, R6, R14, 0x1 ;  /* 0x0000000e060ed211 */ /* 0x002fc800078408ff */
[----:B------:R-:W-:Y:S02]  /*2380*/  @!P5 LEA.HI.X R15, R6, R15, R22, 0x1, P2 ;  /* 0x0000000f060fd211 */ /* 0x000fe400010f0c16 */
[----:B------:R-:W-:Y:S02]  /*2390*/  ISETP.GE.AND P2, PT, R116, UR8, PT ;  /* 0x0000000874007c0c */ /* 0x000fe4000bf46270 */
[----:B----4-:R-:W-:-:S04]  /*23a0*/  @!P6 LEA R16, P1, R6, R16, 0x1 ;  /* 0x000000100610e211 */ /* 0x010fc800078208ff */
[C---:B------:R-:W-:Y:S02]  /*23b0*/  @!P6 LEA.HI.X R17, R6.reuse, R17, R22, 0x1, P1 ;  /* 0x000000110611e211 */ /* 0x040fe400008f0c16 */
[----:B-----5:R-:W-:-:S03]  /*23c0*/  @!P4 LEA R12, P1, R6, R24, 0x1 ;  /* 0x00000018060cc211 */ /* 0x020fc600078208ff */
        /* <DEDUP_REMOVED lines=24> */
.L_x_2399:
[----:B------:R-:W-:Y:S05]  /*2550*/  BSYNC B0 ;  /* 0x0000000000007941 */ /* 0x000fea0003800000 */
.L_x_2398:
[----:B------:R-:W-:Y:S01]  /*2560*/  ISETP.GE.AND P1, PT, R5, UR16, PT ;  /* 0x0000001005007c0c */ /* 0x000fe2000bf26270 */
[----:B------:R-:W-:Y:S01]  /*2570*/  IMAD.X R19, R19, 0x1, R23, P3 ;  /* 0x0000000113137824 */ /* 0x000fe200018e0617 */
[----:B------:R-:W-:Y:S01]  /*2580*/  ISETP.GE.AND P4, PT, R5, UR16, PT ;  /* 0x0000001005007c0c */ /* 0x000fe2000bf86270 */
[----:B------:R-:W-:Y:S01]  /*2590*/  IMAD R5, R3, UR10, RZ ;  /* 0x0000000a03057c24 */ /* 0x000fe2000f8e02ff */
[C---:B------:R-:W-:Y:S01]  /*25a0*/  IADD3 R23, R2.reuse, 0x30, RZ ;  /* 0x0000003002177810 */ /* 0x040fe20007ffe0ff */
[C---:B------:R-:W-:Y:S01]  /*25b0*/  VIADD R22, R2.reuse, 0x20 ;  /* 0x0000002002167836 */ /* 0x040fe20000000000 */
[----:B------:R-:W-:Y:S01]  /*25c0*/  BSSY B0, `(.L_x_2400) ;  /* 0x000003a000007945 */ /* 0x000fe20003800000 */
[C---:B------:R-:W-:Y:S01]  /*25d0*/  IMAD.WIDE.U32 R6, R2.reuse, UR10, R18 ;  /* 0x0000000a02067c25 */ /* 0x040fe2000f8e0012 */
[----:B------:R-:W-:Y:S02]  /*25e0*/  SHF.R.S32.HI R19, RZ, 0x4, R27 ;  /* 0x00000004ff137819 */ /* 0x000fe4000001141b */
        /* <DEDUP_REMOVED lines=9> */
[----:B------:R-:W-:Y:S01]  /*2680*/  IADD3 R5, P0, R8, 0x10, RZ ;  /* 0x0000001008057810 */ /* 0x000fe20007f1e0ff */
[----:B------:R-:W-:Y:S01]  /*2690*/  ULDC.64 UR6, c[0x0][0x240] ;  /* 0x0000900000067ab9 */ /* 0x000fe20000000a00 */
[----:B------:R-:W-:Y:S01]  /*26a0*/  ISETP.GE.AND P3, PT, R120, UR8, PT ;  /* 0x0000000878007c0c */ /* 0x000fe2000bf66270 */
[----:B------:R-:W-:Y:S02]  /*26b0*/  IMAD.MOV.U32 R7, RZ, RZ, R11 ;  /* 0x000000ffff077224 */ /* 0x000fe400078e000b */
[----:B------:R-:W-:-:S04]  /*26c0*/  IMAD.X R6, RZ, RZ, R9, P0 ;  /* 0x000000ffff067224 */ /* 0x000fc800000e0609 */
[----:B--2---:R-:W-:Y:S02]  /*26d0*/  IMAD R14, R6, UR6, RZ ;  /* 0x00000006060e7c24 */ /* 0x004fe4000f8e02ff */
[----:B------:R-:W-:-:S04]  /*26e0*/  IMAD.MOV.U32 R6, RZ, RZ, R20 ;  /* 0x000000ffff067224 */ /* 0x000fc800078e0014 */
[----:B-1----:R-:W1:Y:S01]  /*26f0*/  @!P3 LDC.64 R12, c[0x0][0x210] ;  /* 0x00008400ff0cbb82 */ /* 0x002e620000000a00 */
[C---:B------:R-:W-:Y:S01]  /*2700*/  IMAD.WIDE.U32 R6, R5.reuse, UR6, R6 ;  /* 0x0000000605067c25 */ /* 0x040fe2000f8e0006 */
[----:B------:R4:W-:Y:S03]  /*2710*/  @P3 STS.128 [R239+0x800], RZ ;  /* 0x000800ffef003388 */ /* 0x0009e60000000c00 */
[----:B------:R-:W-:-:S04]  /*2720*/  IMAD R5, R5, UR7, R14 ;  /* 0x0000000705057c24 */ /* 0x000fc8000f8e020e */
        /* <DEDUP_REMOVED lines=29> */
[----:B----4-:R-:W-:-:S04]  /*2900*/  LEA R12, P0, R6, UR6, 0x1 ;  /* 0x00000006060c7c11 */ /* 0x010fc8000f8008ff */
[----:B------:R-:W-:-:S05]  /*2910*/  LEA.HI.X R13, R6, UR7, R5, 0x1, P0 ;  /* 0x00000007060d7c11 */ /* 0x000fca00080f0c05 */
[----:B------:R-:W-:Y:S01]  /*2920*/  @!PT LDS RZ, [RZ] ;  /* 0x00000000fffff984 */ /* 0x000fe20000000800 */
[----:B------:R-:W-:Y:S01]  /*2930*/  @!PT LDS RZ, [RZ] ;  /* 0x00000000fffff984 */ /* 0x000fe20000000800 */
[----:B------:R-:W-:Y:S01]  /*2940*/  @!PT LDS RZ, [RZ] ;  /* 0x00000000fffff984 */ /* 0x000fe20000000800 */
[----:B------:R1:W-:Y:S04]  /*2950*/  LDGSTS.E.BYPASS.LTC128B.128 [R239+0x6800], desc[UR26][R12.64+0x180] ;  /* 0x068001800cef7fae */ /* 0x0003e8000b901d5a */
.L_x_2401:
[----:B------:R-:W-:Y:S05]  /*2960*/  BSYNC B0 ;  /* 0x0000000000007941 */ /* 0x000fea0003800000 */
.L_x_2400:
        /* <DEDUP_REMOVED lines=8> */
[----:B------:R-:W-:-:S04]  /*29f0*/  IMAD.X R6, RZ, RZ, R9, P2 ;  /* 0x000000ffff067224 */ /* 0x000fc800010e0609 */
[----:B--2---:R-:W-:Y:S02]  /*2a00*/  IMAD R14, R6, UR6, RZ ;  /* 0x00000006060e7c24 */ /* 0x004fe4000f8e02ff */
[----:B------:R-:W-:-:S04]  /*2a10*/  IMAD.MOV.U32 R6, RZ, RZ, R20 ;  /* 0x000000ffff067224 */ /* 0x000fc800078e0014 */
[----:B-1--4-:R-:W1:Y:S01]  /*2a20*/  @!P0 LDC.64 R12, c[0x0][0x210] ;  /* 0x00008400ff0c8b82 */ /* 0x012e620000000a00 */
[C---:B------:R-:W-:Y:S01]  /*2a30*/  IMAD.WIDE.U32 R6, R5.reuse, UR6, R6 ;  /* 0x0000000605067c25 */ /* 0x040fe2000f8e0006 */
[----:B------:R2:W-:Y:S03]  /*2a40*/  @P0 STS.128 [R239+0x1000], RZ ;  /* 0x001000ffef000388 */ /* 0x0005e60000000c00 */
[----:B------:R-:W-:-:S03]  /*2a50*/  IMAD R5, R5, UR7, R14 ;  /* 0x0000000705057c24 */ /* 0x000fc6000f8e020e */
[----:B------:R-:W4:Y:S01]  /*2a60*/  @!P3 LDC.64 R14, c[0x0][0x210] ;  /* 0x00008400ff0ebb82 */ /* 0x000f220000000a00 */
[----:B------:R-:W-:Y:S01]  /*2a70*/  IMAD.IADD R5, R7, 0x1, R5 ;  /* 0x0000000107057824 */ /* 0x000fe200078e0205 */
[----:B-1----:R-:W-:-:S04]  /*2a80*/  @!P0 LEA R12, P2, R6, R12, 0x1 ;  /* 0x0000000c060c8211 */ /* 0x002fc800078408ff */
[----:B------:R-:W-:Y:S02]  /*2a90*/  @!P0 LEA.HI.X R13, R6, R13, R5, 0x1, P2 ;  /* 0x0000000d060d8211 */ /* 0x000fe400010f0c05 */
[----:B------:R-:W-:-:S03]  /*2aa0*/  ISETP.GE.AND P2, PT, R117, UR8, PT ;  /* 0x0000000875007c0c */ /* 0x000fc6000bf46270 */
[----:B------:R-:W-:Y:S01]  /*2ab0*/  @!PT LDS RZ, [RZ] ;  /* 0x00000000fffff984 */ /* 0x000fe20000000800 */
[----:B------:R-:W-:Y:S01]  /*2ac0*/  @!PT LDS RZ, [RZ] ;  /* 0x00000000fffff984 */ /* 0x000fe20000000800 */
[----:B------:R-:W-:Y:S01]  /*2ad0*/  @!PT LDS RZ, [RZ] ;  /* 0x00000000fffff984 */ /* 0x000fe20000000800 */
[----:B------:R1:W-:Y:S01]  /*2ae0*/  @!P0 LDGSTS.E.BYPASS.LTC128B.128 [R239+0x1000], desc[UR26][R12.64] ;  /* 0x010000000cef8fae */ /* 0x0003e2000b901d5a */
[----:B----4-:R-:W-:-:S03]  /*2af0*/  @!P3 LEA R14, P0, R6, R14, 0x1 ;  /* 0x0000000e060eb211 */ /* 0x010fc600078008ff */
        /* <DEDUP_REMOVED lines=24> */
.L_x_2403:
[----:B------:R-:W-:Y:S05]  /*2c80*/  BSYNC B0 ;  /* 0x0000000000007941 */ /* 0x000fea0003800000 */
.L_x_2402:
[----:B------:R-:W-:Y:S04]  /*2c90*/  BSSY B0, `(.L_x_2404) ;  /* 0x0000031000007945 */ /* 0x000fe80003800000 */
[----:B------:R-:W-:Y:S05]  /*2ca0*/  @P5 BRA `(.L_x_2405) ;  /* 0x0000000000bc5947 */ /* 0x000fea0003800000 */
[----:B------:R-:W-:Y:S01]  /*2cb0*/  ULDC UR8, c[0x0][0x2d0] ;  /* 0x0000b40000087ab9 */ /* 0x000fe20000000800 */
[----:B------:R-:W-:Y:S01]  /*2cc0*/  IADD3 R5, P0, R8, 0x30, RZ ;  /* 0x0000003008057810 */ /* 0x000fe20007f1e0ff */
[----:B------:R-:W-:Y:S01]  /*2cd0*/  ULDC.64 UR6, c[0x0][0x240] ;  /* 0x0000900000067ab9 */ /* 0x000fe20000000a00 */
[----:B------:R-:W-:Y:S02]  /*2ce0*/  ISETP.GE.AND P2, PT, R120, UR8, PT ;  /* 0x0000000878007c0c */ /* 0x000fe4000bf46270 */
[----:B------:R-:W-:Y:S01]  /*2cf0*/  ISETP.GE.AND P5, PT, R118, UR8, PT ;  /* 0x0000000876007c0c */ /* 0x000fe2000bfa6270 */
[----:B------:R-:W-:Y:S01]  /*2d00*/  IMAD.X R8, RZ, RZ, R9, P0 ;  /* 0x000000ffff087224 */ /* 0x000fe200000e0609 */
[----:B------:R-:W-:Y:S01]  /*2d10*/  ISETP.GE.AND P3, PT, R117, UR8, PT ;  /* 0x0000000875007c0c */ /* 0x000fe2000bf66270 */
[----:B------:R-:W-:Y:S02]  /*2d20*/  IMAD.MOV.U32 R9, RZ, RZ, R11 ;  /* 0x000000ffff097224 */ /* 0x000fe400078e000b */
[----:B------:R-:W-:-:S02]  /*2d30*/  IMAD R10, R8, UR6, RZ ;  /* 0x00000006080a7c24 */ /* 0x000fc4000f8e02ff */
[----:B------:R-:W-:-:S04]  /*2d40*/  IMAD.MOV.U32 R8, RZ, RZ, R20 ;  /* 0x000000ffff087224 */ /* 0x000fc800078e0014 */
[----:B------:R-:W5:Y:S01]  /*2d50*/  @!P2 LDC.64 R6, c[0x0][0x210] ;  /* 0x00008400ff06ab82 */ /* 0x000f620000000a00 */
[C---:B------:R-:W-:Y:S01]  /*2d60*/  IMAD.WIDE.U32 R8, R5.reuse, UR6, R8 ;  /* 0x0000000605087c25 */ /* 0x040fe2000f8e0008 */
[----:B------:R3:W-:Y:S03]  /*2d70*/  @P2 STS.128 [R239+0x1800], RZ ;  /* 0x001800ffef002388 */ /* 0x0007e60000000c00 */
[----:B------:R-:W-:-:S03]  /*2d80*/  IMAD R5, R5, UR7, R10 ;  /* 0x0000000705057c24 */ /* 0x000fc6000f8e020a */
[----:B--2---:R-:W2:Y:S01]  /*2d90*/  @!P5 LDC.64 R14, c[0x0][0x210] ;  /* 0x00008400ff0edb82 */ /* 0x004ea20000000a00 */
[----:B------:R-:W-:-:S07]  /*2da0*/  IMAD.IADD R5, R9, 0x1, R5 ;  /* 0x0000000109057824 */ /* 0x000fce00078e0205 */
[----:B-1--4-:R-:W1:Y:S01]  /*2db0*/  @!P3 LDC.64 R12, c[0x0][0x210] ;  /* 0x00008400ff0cbb82 */ /* 0x012e620000000a00 */
[----:B-----5:R-:W-:-:S04]  /*2dc0*/  @!P2 LEA R6, P0, R8, R6, 0x1 ;  /* 0x000000060806a211 */ /* 0x020fc800078008ff */
[C---:B------:R-:W-:Y:S02]  /*2dd0*/  @!P2 LEA.HI.X R7, R8.reuse, R7, R5, 0x1, P0 ;  /* 0x000000070807a211 */ /* 0x040fe400000f0c05 */
[----:B--2---:R-:W-:-:S03]  /*2de0*/  @!P5 LEA R10, P0, R8, R14, 0x1 ;  /* 0x0000000e080ad211 */ /* 0x004fc600078008ff */
[----:B------:R-:W-:Y:S01]  /*2df0*/  @!PT LDS RZ, [RZ] ;  /* 0x00000000fffff984 */ /* 0x000fe20000000800 */
[----:B------:R-:W-:Y:S01]  /*2e00*/  @!PT LDS RZ, [RZ] ;  /* 0x00000000fffff984 */ /* 0x000fe20000000800 */
[----:B------:R-:W-:Y:S01]  /*2e10*/  @!PT LDS RZ, [RZ] ;  /* 0x00000000fffff984 */ /* 0x000fe20000000800 */
[----:B------:R1:W-:Y:S01]  /*2e20*/  @!P2 LDGSTS.E.BYPASS.LTC128B.128 [R239+0x1800], desc[UR26][R6.64] ;  /* 0x0180000006efafae */ /* 0x0003e2000b901d5a */
[----:B------:R-:W-:-:S03]  /*2e30*/  @!P5 LEA.HI.X R11, R8, R15, R5, 0x1, P0 ;  /* 0x0000000f080bd211 */ /* 0x000fc600000f0c05 */
[----:B------:R3:W-:Y:S01]  /*2e40*/  @P5 STS.128 [R239+0x3800], RZ ;  /* 0x003800ffef005388 */ /* 0x0007e20000000c00 */
[----:B------:R-:W-:-:S03]  /*2e50*/  ISETP.GE.AND P0, PT, R116, UR8, PT ;  /* 0x0000000874007c0c */ /* 0x000fc6000bf06270 */
[----:B------:R-:W-:Y:S01]  /*2e60*/  @!PT LDS RZ, [RZ] ;  /* 0x00000000fffff984 */ /* 0x000fe20000000800 */
[----:B------:R-:W-:Y:S01]  /*2e70*/  @!PT LDS RZ, [RZ] ;  /* 0x00000000fffff984 */ /* 0x000fe20000000800 */
[----:B------:R-:W-:Y:S01]  /*2e80*/  @!PT LDS RZ, [RZ] ;  /* 0x00000000fffff984 */ /* 0x000fe20000000800 */
[----:B------:R3:W-:Y:S04]  /*2e90*/  @!P5 LDGSTS.E.BYPASS.LTC128B.128 [R239+0x3800], desc[UR26][R10.64+0x80] ;  /* 0x038000800aefdfae */ /* 0x0007e8000b901d5a */
[----:B------:R3:W-:Y:S01]  /*2ea0*/  @P3 STS.128 [R239+0x5800], RZ ;  /* 0x005800ffef003388 */ /* 0x0007e20000000c00 */
[----:B-1----:R-:W-:-:S04]  /*2eb0*/  @!P3 LEA R6, P2, R8, R12, 0x1 ;  /* 0x0000000c0806b211 */ /* 0x002fc800078408ff */
[----:B------:R-:W-:-:S05]  /*2ec0*/  @!P3 LEA.HI.X R7, R8, R13, R5, 0x1, P2 ;  /* 0x0000000d0807b211 */ /* 0x000fca00010f0c05 */
        /* <DEDUP_REMOVED lines=13> */
.L_x_2405:
[----:B------:R-:W-:Y:S05]  /*2fa0*/  BSYNC B0 ;  /* 0x0000000000007941 */ /* 0x000fea0003800000 */
.L_x_2404:
[----:B------:R-:W-:Y:S04]  /*2fb0*/  BSSY B0, `(.L_x_2406) ;  /* 0x0000028000007945 */ /* 0x000fe80003800000 */
[----:B------:R-:W-:Y:S05]  /*2fc0*/  @P6 BRA `(.L_x_2407) ;  /* 0x0000000000986947 */ /* 0x000fea0003800000 */
[----:B------:R-:W-:Y:S02]  /*2fd0*/  ULDC UR6, c[0x0][0x2d0] ;  /* 0x0000b40000067ab9 */ /* 0x000fe40000000800 */
[----:B------:R-:W-:Y:S02]  /*2fe0*/  ISETP.GE.AND P5, PT, R118, UR6, PT ;  /* 0x0000000676007c0c */ /* 0x000fe4000bfa6270 */
[----:B------:R-:W-:Y:S02]  /*2ff0*/  ISETP.GE.AND P6, PT, R120, UR6, PT ;  /* 0x0000000678007c0c */ /* 0x000fe4000bfc6270 */
[----:B------:R-:W-:-:S09]  /*3000*/  ISETP.GE.AND P3, PT, R117, UR6, PT ;  /* 0x0000000675007c0c */ /* 0x000fd2000bf66270 */
[----:B------:R-:W5:Y:S02]  /*3010*/  @!P5 LDC.64 R8, c[0x0][0x218] ;  /* 0x00008600ff08db82 */ /* 0x000f640000000a00 */
[----:B------:R2:W-:Y:S06]  /*3020*/  @P6 STS.128 [R239+0x8000], RZ ;  /* 0x008000ffef006388 */ /* 0x0005ec0000000c00 */
[----:B---3--:R-:W3:Y:S08]  /*3030*/  @!P6 LDC.64 R10, c[0x0][0x218] ;  /* 0x00008600ff0aeb82 */ /* 0x008ef00000000a00 */
[----:B-1----:R-:W1:Y:S01]  /*3040*/  @!P3 LDC.64 R6, c[0x0][0x218] ;  /* 0x00008600ff06bb82 */ /* 0x002e620000000a00 */
[----:B-----5:R-:W-:-:S04]  /*3050*/  @!P5 LEA R8, P0, R133, R8, 0x1 ;  /* 0x000000088508d211 */ /* 0x020fc800078008ff */
[C---:B------:R-:W-:Y:S02]  /*3060*/  @!P5 LEA.HI.X R9, R133.reuse, R9, R134, 0x1, P0 ;  /* 0x000000098509d211 */ /* 0x040fe400000f0c86 */
[----:B------:R-:W-:Y:S02]  /*3070*/  ISETP.GE.AND P0, PT, R116, UR6, PT ;  /* 0x0000000674007c0c */ /* 0x000fe4000bf06270 */
[----:B---3--:R-:W-:-:S04]  /*3080*/  @!P6 LEA R10, P2, R133, R10, 0x1 ;  /* 0x0000000a850ae211 */ /* 0x008fc800078408ff */
        /* <DEDUP_REMOVED lines=26> */
.L_x_2407:
[----:B------:R-:W-:Y:S05]  /*3230*/  BSYNC B0 ;  /* 0x0000000000007941 */ /* 0x000fea0003800000 */
.L_x_2406:
        /* <DEDUP_REMOVED lines=8> */
[----:B-12-4-:R-:W-:Y:S01]  /*32c0*/  IMAD.IADD R12, R19, 0x1, -R5 ;  /* 0x00000001130c7824 */ /* 0x016fe200078e0a05 */
[----:B------:R-:W-:Y:S01]  /*32d0*/  LOP3.LUT R2, R2, 0x1c0, RZ, 0xc0, !PT ;  /* 0x000001c002027812 */ /* 0x000fe200078ec0ff */
[----:B------:R-:W-:Y:S01]  /*32e0*/  IMAD.SHL.U32 R15, R26, 0x40, RZ ;  /* 0x000000401a0f7824 */ /* 0x000fe200078e00ff */
[----:B------:R-:W-:-:S02]  /*32f0*/  ISETP.GE.AND P6, PT, R23, UR16, PT ;  /* 0x0000001017007c0c */ /* 0x000fc4000bfc6270 */
[----:B------:R-:W-:Y:S02]  /*3300*/  LOP3.LUT R14, R2, 0x8, R3, 0xf8, !PT ;  /* 0x00000008020e7812 */ /* 0x000fe400078ef803 */
[----:B------:R-:W-:Y:S01]  /*3310*/  SHF.R.U32.HI R13, RZ, 0x3, R2 ;  /* 0x00000003ff0d7819 */ /* 0x000fe20000011602 */
[----:B------:R-:W-:Y:S08]  /*3320*/  @P1 BRA `(.L_x_2409) ;  /* 0x0000000000a01947 */ /* 0x000ff00003800000 */
[----:B------:R-:W-:Y:S01]  /*3330*/  ULDC UR6, c[0x0][0x2d0] ;  /* 0x0000b40000067ab9 */ /* 0x000fe20000000800 */
[----:B------:R-:W-:Y:S02]  /*3340*/  IADD3 R2, P2, R133, UR28, RZ ;  /* 0x0000001c85027c10 */ /* 0x000fe4000ff5e0ff */
[----:B------:R-:W-:Y:S02]  /*3350*/  ISETP.GE.AND P1, PT, R120, UR6, PT ;  /* 0x0000000678007c0c */ /* 0x000fe4000bf26270 */
[----:B------:R-:W-:Y:S02]  /*3360*/  IADD3.X R3, R134, UR25, RZ, P2, !PT ;  /* 0x0000001986037c10 */ /* 0x000fe400097fe4ff */
[----:B------:R-:W-:-:S09]  /*3370*/  ISETP.GE.AND P3, PT, R118, UR6, PT ;  /* 0x0000000676007c0c */ /* 0x000fd2000bf66270 */
[----:B---3--:R-:W1:Y:S01]  /*3380*/  @!P1 LDC.64 R6, c[0x0][0x218] ;  /* 0x00008600ff069b82 */ /* 0x008e620000000a00 */
        /* <DEDUP_REMOVED lines=34> */
.L_x_2409:
[----:B------:R-:W-:Y:S05]  /*35b0*/  BSYNC B0 ;  /* 0x0000000000007941 */ /* 0x000fea0003800000 */
.L_x_2408:
[----:B------:R-:W-:Y:S04]  /*35c0*/  BSSY B0, `(.L_x_2410) ;  /* 0x000002d000007945 */ /* 0x000fe80003800000 */
[----:B------:R-:W-:Y:S05]  /*35d0*/  @P5 BRA `(.L_x_2411) ;  /* 0x0000000000ac5947 */ /* 0x000fea0003800000 */
[----:B------:R-:W-:Y:S01]  /*35e0*/  ULDC UR6, c[0x0][0x2d0] ;  /* 0x0000b40000067ab9 */ /* 0x000fe20000000800 */
[----:B------:R-:W-:Y:S01]  /*35f0*/  IMAD.U32 R2, RZ, RZ, UR10 ;  /* 0x0000000aff027e24 */ /* 0x000fe2000f8e00ff */
[----:B------:R-:W-:Y:S01]  /*3600*/  ISETP.GE.AND P2, PT, R120, UR6, PT ;  /* 0x0000000678007c0c */ /* 0x000fe2000bf46270 */
[----:B------:R-:W-:Y:S01]  /*3610*/  IMAD.U32 R5, RZ, RZ, UR10 ;  /* 0x0000000aff057e24 */ /* 0x000fe2000f8e00ff */
[----:B------:R-:W-:Y:S01]  /*3620*/  ISETP.GE.AND P5, PT, R118, UR6, PT ;  /* 0x0000000676007c0c */ /* 0x000fe2000bfa6270 */
[----:B------:R-:W-:Y:S01]  /*3630*/  IMAD.U32 R3, RZ, RZ, UR11 ;  /* 0x0000000bff037e24 */ /* 0x000fe2000f8e00ff */
[----:B------:R-:W-:Y:S02]  /*3640*/  ISETP.GE.AND P3, PT, R117, UR6, PT ;  /* 0x0000000675007c0c */ /* 0x000fe4000bf66270 */
[----:B------:R-:W-:-:S04]  /*3650*/  LEA R2, P1, R2, R133, 0x5 ;  /* 0x0000008502027211 */ /* 0x000fc800078228ff */
[----:B------:R-:W-:-:S03]  /*3660*/  LEA.HI.X R3, R5, R134, R3, 0x5, P1 ;  /* 0x0000008605037211 */ /* 0x000fc600008f2c03 */
[----:B-123--:R-:W1:Y:S01]  /*3670*/  @!P2 LDC.64 R6, c[0x0][0x218] ;  /* 0x00008600ff06ab82 */ /* 0x00ee620000000a00 */
[----:B------:R4:W-:Y:S07]  /*3680*/  @P2 STS.128 [R239+0x9000], RZ ;  /* 0x009000ffef002388 */ /* 0x0009ee0000000c00 */
[----:B------:R-:W2:Y:S08]  /*3690*/  @!P5 LDC.64 R8, c[0x0][0x218] ;  /* 0x00008600ff08db82 */ /* 0x000eb00000000a00 */
[----:B------:R-:W3:Y:S01]  /*36a0*/  @!P3 LDC.64 R10, c[0x0][0x218] ;  /* 0x00008600ff0abb82 */ /* 0x000ee20000000a00 */
[----:B-1----:R-:W-:-:S04]  /*36b0*/  @!P2 LEA R6, P1, R2, R6, 0x1 ;  /* 0x000000060206a211 */ /* 0x002fc800078208ff */
        /* <DEDUP_REMOVED lines=14> */
[----:B---3--:R-:W-:-:S04]  /*37a0*/  @!P3 LEA R6, P2, R2, R10, 0x1 ;  /* 0x0000000a0206b211 */ /* 0x008fc800078408ff */
        /* <DEDUP_REMOVED lines=14> */
.L_x_2411:
[----:B------:R-:W-:Y:S05]  /*3890*/  BSYNC B0 ;  /* 0x0000000000007941 */ /* 0x000fea0003800000 */
.L_x_2410:
[----:B------:R-:W-:Y:S04]  /*38a0*/  BSSY B0, `(.L_x_2412) ;  /* 0x000002e000007945 */ /* 0x000fe80003800000 */
[----:B------:R-:W-:Y:S05]  /*38b0*/  @P6 BRA `(.L_x_2413) ;  /* 0x0000000000b06947 */ /* 0x000fea0003800000 */
[----:B------:R-:W-:Y:S01]  /*38c0*/  ULDC UR6, c[0x0][0x2d0] ;  /* 0x0000b40000067ab9 */ /* 0x000fe20000000800 */
[----:B------:R-:W-:Y:S01]  /*38d0*/  IMAD.U32 R5, RZ, RZ, UR10 ;  /* 0x0000000aff057e24 */ /* 0x000fe2000f8e00ff */
        /* <DEDUP_REMOVED lines=8> */
[----:B--2-4-:R-:W2:Y:S02]  /*3960*/  @!P5 LDC.64 R8, c[0x0][0x218] ;  /* 0x00008600ff08db82 */ /* 0x014ea40000000a00 */
[----:B------:R4:W-:Y:S06]  /*3970*/  @P6 STS.128 [R239+0x9800], RZ ;  /* 0x009800ffef006388 */ /* 0x0009ec0000000c00 */
[----:B---3--:R-:W3:Y:S08]  /*3980*/  @!P6 LDC.64 R10, c[0x0][0x218] ;  /* 0x00008600ff0aeb82 */ /* 0x008ef00000000a00 */
[----:B-1----:R-:W1:Y:S01]  /*3990*/  @!P3 LDC.64 R6, c[0x0][0x218] ;  /* 0x00008600ff06bb82 */ /* 0x002e620000000a00 */
[----:B--2---:R-:W-:-:S04]  /*39a0*/  @!P5 LEA R8, P1, R2, R8, 0x1 ;  /* 0x000000080208d211 */ /* 0x004fc800078208ff */
[----:B------:R-:W-:Y:S02]  /*39b0*/  @!P5 LEA.HI.X R9, R2, R9, R5, 0x1, P1 ;  /* 0x000000090209d211 */ /* 0x000fe400008f0c05 */
        /* <DEDUP_REMOVED lines=28> */
.L_x_2413:
[----:B------:R-:W-:Y:S05]  /*3b80*/  BSYNC B0 ;  /* 0x0000000000007941 */ /* 0x000fea0003800000 */
.L_x_2412:
[----:B------:R-:W0:Y:S01]  /*3b90*/  LDGDEPBAR ;  /* 0x00000000000079af */ /* 0x000e220000000000 */
[----:B--2-4-:R-:W-:Y:S01]  /*3ba0*/  IMAD.SHL.U32 R8, R12, 0x8, RZ ;  /* 0x000000080c087824 */ /* 0x014fe200078e00ff */
[----:B------:R-:W-:Y:S01]  /*3bb0*/  LOP3.LUT R3, R15, 0x1c0, RZ, 0xc0, !PT ;  /* 0x000001c00f037812 */ /* 0x000fe200078ec0ff */
[----:B------:R-:W-:Y:S01]  /*3bc0*/  ULDC.64 UR6, c[0x0][0x250] ;  /* 0x0000940000067ab9 */ /* 0x000fe20000000a00 */
[----:B------:R-:W-:Y:S01]  /*3bd0*/  LEA.HI R113, R35, R114, RZ, 0x5 ;  /* 0x0000007223717211 */ /* 0x000fe200078f28ff */
[----:B-1-3--:R-:W-:Y:S01]  /*3be0*/  IMAD.IADD R7, R29, 0x1, R34 ;  /* 0x000000011d077824 */ /* 0x00afe200078e0222 */
[----:B------:R-:W-:Y:S01]  /*3bf0*/  LOP3.LUT R8, R3, 0x8, R8, 0xf8, !PT ;  /* 0x0000000803087812 */ /* 0x000fe200078ef808 */
[----:B------:R-:W-:Y:S01]  /*3c00*/  IMAD.MOV.U32 R6, RZ, RZ, R28 ;  /* 0x000000ffff067224 */ /* 0x000fe200078e001c */
[----:B------:R-:W-:Y:S01]  /*3c10*/  SHF.R.U32.HI R5, RZ, 0x3, R3 ;  /* 0x00000003ff057819 */ /* 0x000fe20000011603 */
[----:B------:R-:W-:Y:S01]  /*3c20*/  IMAD.SHL.U32 R3, R32, 0x40, RZ ;  /* 0x0000004020037824 */ /* 0x000fe200078e00ff */
[----:B------:R-:W-:Y:S01]  /*3c30*/  LOP3.LUT R2, R14, R13, RZ, 0x3c, !PT ;  /* 0x0000000d0e027212 */ /* 0x000fe200078e3cff */
[----:B------:R-:W-:Y:S01]  /*3c40*/  IMAD R9, R33, UR6, RZ ;  /* 0x0000000621097c24 */ /* 0x000fe2000f8e02ff */
[----:B------:R-:W-:Y:S01]  /*3c50*/  LOP3.LUT R5, R8, R5, RZ, 0x3c, !PT ;  /* 0x0000000508057212 */ /* 0x000fe200078e3cff */
[C---:B------:R-:W-:Y:S01]  /*3c60*/  IMAD.WIDE.U32 R168, R30.reuse, UR6, R6 ;  /* 0x000000061ea87c25 */ /* 0x040fe2000f8e0006 */
[----:B------:R-:W-:Y:S01]  /*3c70*/  SHF.R.S32.HI R112, RZ, 0x5, R113 ;  /* 0x00000005ff707819 */ /* 0x000fe20000011471 */
[----:B------:R-:W-:Y:S01]  /*3c80*/  ULDC.64 UR8, c[0x0][0x220] ;  /* 0x0000880000087ab9 */ /* 0x000fe20000000a00 */
[----:B------:R-:W-:Y:S01]  /*3c90*/  LOP3.LUT R5, R5, 0xfffffe00, R3, 0xf8, !PT ;  /* 0xfffffe0005057812 */ /* 0x000fe200078ef803 */
[----:B------:R-:W-:Y:S01]  /*3ca0*/  IMAD R8, R30, UR7, R9 ;  /* 0x000000071e087c24 */ /* 0x000fe2000f8e0209 */
[----:B------:R-:W-:Y:S01]  /*3cb0*/  LEA R184, P1, R168, UR8, 0x1 ;  /* 0x00000008a8b87c11 */ /* 0x000fe2000f8208ff */
[----:B------:R-:W-:Y:S01]  /*3cc0*/  IMAD R2, R12, 0x200, R2 ;  /* 0x000002000c027824 */ /* 0x000fe200078e0202 */
[----:B------:R-:W-:Y:S01]  /*3cd0*/  USHF.L.U64.HI UR29, UR6, 0x4, UR7 ;  /* 0x00000004061d7899 */ /* 0x000fe20008010207 */
[----:B------:R-:W-:Y:S01]  /*3ce0*/  IMAD.IADD R170, R169, 0x1, R8 ;  /* 0x00000001a9aa7824 */ /* 0x000fe200078e0208 */
[----:B------:R-:W-:Y:S01]  /*3cf0*/  USHF.L.U32 UR30, UR6, 0x4, URZ ;  /* 0x00000004061e7899 */ /* 0x000fe2000800063f */
[----:B------:R-:W-:Y:S01]  /*3d00*/  IMAD R3, R112, 0x400, R5 ;  /* 0x0000040070037824 */ /* 0x000fe200078e0205 */
[----:B------:R-:W-:-:S04]  /*3d10*/  DEPBAR.LE SB0, 0x0 ;  /* 0x000080000000791a */ /* 0x000fc80000000000 */
[----:B------:R-:W-:Y:S01]  /*3d20*/  BAR.SYNC.DEFER_BLOCKING 0x0 ;  /* 0x0000000000007b1d */ /* 0x000fe20000010000 */
[----:B------:R-:W-:Y:S02]  /*3d30*/  ISETP.GE.AND P5, PT, R22, UR16, PT ;  /* 0x0000001016007c0c */ /* 0x000fe4000bfa6270 */
[----:B------:R-:W-:Y:S02]  /*3d40*/  ISETP.GE.AND P6, PT, R23, UR16, PT ;  /* 0x0000001017007c0c */ /* 0x000fe4000bfc6270 */
[----:B------:R-:W-:Y:S01]  /*3d50*/  LEA R212, R2, UR4, 0x1 ;  /* 0x0000000402d47c11 */ /* 0x000fe2000f8e08ff */
[----:B------:R-:W-:Y:S01]  /*3d60*/  BSSY B0, `(.L_x_2414) ;  /* 0x000002a000007945 */ /* 0x000fe20003800000 */
        /* <DEDUP_REMOVED lines=41> */
.L_x_2415:
[----:B------:R-:W-:Y:S05]  /*4000*/  BSYNC B0 ;  /* 0x0000000000007941 */ /* 0x000fea0003800000 */
.L_x_2414:
[----:B------:R4:W-:Y:S01]  /*4010*/  @P4 STS.128 [R239+0x10800], RZ ;  /* 0x010800ffef004388 */ /* 0x0009e20000000c00 */
[----:B------:R-:W-:Y:S03]  /*4020*/  BSSY B0, `(.L_x_2416) ;  /* 0x0000031000007945 */ /* 0x000fe60003800000 */
[----:B------:R4:W-:Y:S04]  /*4030*/  @P4 STS.128 [R239+0x12800], RZ ;  /* 0x012800ffef004388 */ /* 0x0009e80000000c00 */
        /* <DEDUP_REMOVED lines=9> */
[----:B------:R-:W-:Y:S01]  /*40d0*/  ISETP.GE.AND P2, PT, R117, UR31, PT ;  /* 0x0000001f75007c0c */ /* 0x000fe2000bf46270 */
[----:B---3--:R-:W-:Y:S02]  /*40e0*/  IMAD.U32 R2, RZ, RZ, UR29 ;  /* 0x0000001dff027e24 */ /* 0x008fe4000f8e00ff */
[----:B------:R-:W-:Y:S02]  /*40f0*/  IMAD.U32 R10, RZ, RZ, UR30 ;  /* 0x0000001eff0a7e24 */ /* 0x000fe4000f8e00ff */
[----:B------:R-:W-:-:S04]  /*4100*/  IMAD.U32 R3, RZ, RZ, UR29 ;  /* 0x0000001dff037e24 */ /* 0x000fc8000f8e00ff */
[-C--:B------:R-:W-:Y:S01]  /*4110*/  @!P4 LEA R8, P1, R8, R184.reuse, 0x1 ;  /* 0x000000b80808c211 */ /* 0x080fe200078208ff */
[----:B------:R2:W-:Y:S01]  /*4120*/  @P4 STS.128 [R239+0x10800], RZ ;  /* 0x010800ffef004388 */ /* 0x0005e20000000c00 */
[-C--:B------:R-:W-:Y:S02]  /*4130*/  @!P3 LEA R6, P0, R6, R184.reuse, 0x1 ;  /* 0x000000b80606b211 */ /* 0x080fe400078008ff */
[-C--:B------:R-:W-:Y:S01]  /*4140*/  @!P4 LEA.HI.X R9, R7, R185.reuse, R2, 0x1, P1 ;  /* 0x000000b90709c211 */ /* 0x080fe200008f0c02 */
[----:B------:R-:W-:Y:S01]  /*4150*/  IMAD.U32 R2, RZ, RZ, UR30 ;  /* 0x0000001eff027e24 */ /* 0x000fe2000f8e00ff */
[----:B------:R-:W-:Y:S02]  /*4160*/  @!P3 LEA.HI.X R7, R10, R185, R3, 0x1, P0 ;  /* 0x000000b90a07b211 */ /* 0x000fe400000f0c03 */
[----:B------:R-:W-:Y:S01]  /*4170*/  ISETP.GE.AND P0, PT, R116, UR31, PT ;  /* 0x0000001f74007c0c */ /* 0x000fe2000bf06270 */
[----:B------:R-:W-:Y:S01]  /*4180*/  @!PT LDS RZ, [RZ] ;  /* 0x00000000fffff984 */ /* 0x000fe20000000800 */
[----:B------:R-:W-:Y:S01]  /*4190*/  @!PT LDS RZ, [RZ] ;  /* 0x00000000fffff984 */ /* 0x000fe20000000800 */
[----:B------:R-:W-:Y:S01]  /*41a0*/  @!PT LDS RZ, [RZ] ;  /* 0x00000000fffff984 */ /* 0x000fe20000000800 */
[----:B------:R2:W-:Y:S01]  /*41b0*/  @!P4 LDGSTS.E.BYPASS.LTC128B.128 [R239+0x10800], desc[UR26][R8.64] ;  /* 0x1080000008efcfae */ /* 0x0005e2000b901d5a */
[----:B------:R-:W-:-:S03]  /*41c0*/  @!P2 LEA R2, P1, R2, R184, 0x1 ;  /* 0x000000b80202a211 */ /* 0x000fc600078208ff */
[----:B------:R2:W-:Y:S01]  /*41d0*/  @P3 STS.128 [R239+0x12800], RZ ;  /* 0x012800ffef003388 */ /* 0x0005e20000000c00 */
        /* <DEDUP_REMOVED lines=21> */
.L_x_2417:
[----:B------:R-:W-:Y:S05]  /*4330*/  BSYNC B0 ;  /* 0x0000000000007941 */ /* 0x000fea0003800000 */
.L_x_2416:
        /* <DEDUP_REMOVED lines=18> */
[-CC-:B------:R-:W-:Y:S02]  /*4460*/  @!P5 LEA.HI.X R11, R2, R185.reuse, R3.reuse, 0x1, P0 ;  /* 0x000000b9020bd211 */ /* 0x180fe400000f0c03 */
        /* <DEDUP_REMOVED lines=26> */
.L_x_2419:
[----:B------:R-:W-:Y:S05]  /*4610*/  BSYNC B0 ;  /* 0x0000000000007941 */ /* 0x000fea0003800000 */
.L_x_2418:
        /* <DEDUP_REMOVED lines=10> */
[----:B------:R-:W-:Y:S02]  /*46c0*/  ISETP.GE.AND P2, PT, R118, UR32, PT ;  /* 0x0000002076007c0c */ /* 0x000fe4000bf46270 */
[----:B------:R-:W-:Y:S02]  /*46d0*/  ISETP.GE.AND P1, PT, R117, UR32, PT ;  /* 0x0000002075007c0c */ /* 0x000fe4000bf26270 */
[----:B------:R-:W-:Y:S02]  /*46e0*/  MOV R10, UR6 ;  /* 0x00000006000a7c02 */ /* 0x000fe40008000f00 */
[----:B------:R-:W-:-:S05]  /*46f0*/  ISETP.GE.AND P0, PT, R116, UR32, PT ;  /* 0x0000002074007c0c */ /* 0x000fca000bf06270 */
[-C--:B---3--:R-:W-:Y:S01]  /*4700*/  @!P3 MOV R3, R185.reuse ;  /* 0x000000b90003b202 */ /* 0x088fe20000000f00 */
[----:B------:R-:W-:Y:S01]  /*4710*/  @!P3 IMAD.MOV.U32 R2, RZ, RZ, R184 ;  /* 0x000000ffff02b224 */ /* 0x000fe200078e00b8 */
[----:B------:R-:W-:Y:S01]  /*4720*/  VOTEU.ALL UP2, P3 ;  /* 0x00000000003f7886 */ /* 0x000fe20001840000 */
[----:B------:R-:W-:Y:S01]  /*4730*/  VOTEU.ALL UP1, P2 ;  /* 0x00000000003f7886 */ /* 0x000fe20001020000 */
[----:B------:R-:W-:Y:S01]  /*4740*/  VOTEU.ALL UP0, P1 ;  /* 0x00000000003f7886 */ /* 0x000fe20000800000 */
[----:B------:R-:W-:Y:S01]  /*4750*/  @!P3 IMAD.WIDE.U32 R8, R8, 0x60, R2 ;  /* 0x000000600808b825 */ /* 0x000fe200078e0002 */
[----:B------:R-:W-:Y:S01]  /*4760*/  @!P2 MOV R3, R185 ;  /* 0x000000b90003a202 */ /* 0x000fe20000000f00 */
[----:B------:R-:W-:Y:S01]  /*4770*/  @!UP2 UIMAD UR33, UR7, 0x60, URZ ;  /* 0x000000600721a8a4 */ /* 0x000fe2000f8e023f */
[----:B------:R2:W-:Y:S01]  /*4780*/  @P3 STS.128 [R239+0x11800], RZ ;  /* 0x011800ffef003388 */ /* 0x0005e20000000c00 */
[----:B------:R-:W-:Y:S01]  /*4790*/  @!P2 IMAD.MOV.U32 R2, RZ, RZ, R184 ;  /* 0x000000ffff02a224 */ /* 0x000fe200078e00b8 */
[----:B------:R-:W-:-:S02]  /*47a0*/  @!UP1 UIMAD UR31, UR7, 0x60, URZ ;  /* 0x00000060071f98a4 */ /* 0x000fc4000f8e023f */
        /* <DEDUP_REMOVED lines=34> */
.L_x_2421:
[----:B------:R-:W-:Y:S05]  /*49d0*/  BSYNC B0 ;  /* 0x0000000000007941 */ /* 0x000fea0003800000 */
.L_x_2420:
[----:B------:R-:W-:Y:S01]  /*49e0*/  LDSM.16.M88.4 R16, [R219] ;  /* 0x00000000db10783b */ /* 0x000fe20000000200 */
[----:B------:R-:W-:Y:S01]  /*49f0*/  R2P PR, R31, 0x6 ;  /* 0x000000061f007804 */ /* 0x000fe20000000000 */
[----:B------:R-:W-:Y:S01]  /*4a00*/  ULDC UR31, c[0x0][0x39c] ;  /* 0x0000e700001f7ab9 */ /* 0x000fe20000000800 */
[C---:B--23--:R-:W-:Y:S01]  /*4a10*/  IADD3 R2, R212.reuse, 0x8000, RZ ;  /* 0x00008000d4027810 */ /* 0x04cfe20007ffe0ff */
[----:B------:R-:W2:Y:S01]  /*4a20*/  LDSM.16.M88.4 R20, [R212+0x8000] ;  /* 0x00800000d414783b */ /* 0x000ea20000000200 */
[----:B------:R-:W-:Y:S01]  /*4a30*/  IADD3 R223, R212, 0x8020, RZ ;  /* 0x00008020d4df7810 */ /* 0x000fe20007ffe0ff */
[----:B------:R-:W-:Y:S01]  /*4a40*/  UISETP.GT.AND UP0, UPT, UR14, UR12, UPT ;  /* 0x0000000c0e00728c */ /* 0x000fe2000bf04270 */
[-C--:B------:R-:W-:Y:S01]  /*4a50*/  LEA R220, R4, R219.reuse, 0x1 ;  /* 0x000000db04dc7211 */ /* 0x080fe200078e08ff */
[----:B------:R-:W3:Y:S01]  /*4a60*/  LDSM.16.M88.4 R28, [R212+0x8800] ;  /* 0x00880000d41c783b */ /* 0x000ee20000000200 */
[C---:B------:R-:W-:Y:S01]  /*4a70*/  LEA R222, R0.reuse, R219, 0x1 ;  /* 0x000000db00de7211 */ /* 0x040fe200078e08ff */
[----:B------:R-:W-:Y:S01]  /*4a80*/  UIADD3 UR20, UR24, -UR20, -UR15 ;  /* 0x8000001418147290 */ /* 0x000fe2000fffe80f */
[----:B------:R-:W-:Y:S01]  /*4a90*/  LEA R221, R0, R220, 0x1 ;  /* 0x000000dc00dd7211 */ /* 0x000fe200078e08ff */
[----:B------:R-:W-:Y:S01]  /*4aa0*/  LDSM.16.M88.4 R12, [R220] ;  /* 0x00000000dc0c783b */ /* 0x000fe20000000200 */
[----:B------:R-:W-:Y:S01]  /*4ab0*/  PLOP3.LUT P6, PT, PT, PT, UP0, 0x80, 0x0 ;  /* 0x000000000000781c */ /* 0x000fe20003fcf008 */
[----:B------:R-:W-:Y:S01]  /*4ac0*/  IMAD.U32 R243, RZ, RZ, UR24 ;  /* 0x00000018fff37e24 */ /* 0x000fe2000f8e00ff */
[----:B------:R-:W-:Y:S01]  /*4ad0*/  @P1 IADD3 R223, R2, -0x20, RZ ;  /* 0xffffffe002df1810 */ /* 0x000fe20007ffe0ff */
[----:B------:R-:W-:Y:S01]  /*4ae0*/  LDSM.16.M88.4 R32, [R212+0x9000] ;  /* 0x00900000d420783b */ /* 0x000fe20000000200 */
[----:B------:R-:W-:-:S02]  /*4af0*/  IMAD.MOV.U32 R2, RZ, RZ, 0x40 ;  /* 0x00000040ff027424 */ /* 0x000fc400078e00ff */
[C---:B------:R-:W-:Y:S01]  /*4b00*/  IADD3 R238, R223.reuse, 0x800, RZ ;  /* 0x00000800dfee7810 */ /* 0x040fe20007ffe0ff */
[----:B------:R-:W5:Y:S01]  /*4b10*/  LDSM.16.M88.4 R36, [R223] ;  /* 0x00000000df24783b */ /* 0x000f620000000200 */
[C---:B------:R-:W-:Y:S01]  /*4b20*/  VIADD R237, R223.reuse, 0x1000 ;  /* 0x00001000dfed7836 */ /* 0x040fe20000000000 */
[----:B------:R-:W-:Y:S01]  /*4b30*/  SEL R2, R2, 0xffffffc0, !P2 ;  /* 0xffffffc002027807 */ /* 0x000fe20005000000 */
[C---:B------:R-:W-:Y:S01]  /*4b40*/  VIADD R233, R223.reuse, 0x3000 ;  /* 0x00003000dfe97836 */ /* 0x040fe20000000000 */
[----:B------:R-:W4:Y:S01]  /*4b50*/  LDSM.16.M88.4 R44, [R212+0x9800] ;  /* 0x00980000d42c783b */ /* 0x000f220000000200 */
[C---:B------:R-:W-:Y:S01]  /*4b60*/  IADD3 R236, R223.reuse, 0x1800, RZ ;  /* 0x00001800dfec7810 */ /* 0x040fe20007ffe0ff */
[C---:B------:R-:W-:Y:S01]  /*4b70*/  VIADD R228, R223.reuse, 0x5800 ;  /* 0x00005800dfe47836 */ /* 0x040fe20000000000 */
[----:B------:R-:W-:Y:S01]  /*4b80*/  IADD3 R218, R212, R2, RZ ;  /* 0x00000002d4da7210 */ /* 0x000fe20007ffe0ff */
[----:B------:R-:W1:Y:S01]  /*4b90*/  LDSM.16.M88.4 R60, [R223+0x800] ;  /* 0x00080000df3c783b */ /* 0x000e620000000200 */
[----:B------:R-:W-:Y:S01]  /*4ba0*/  IMAD.IADD R217, R2, 0x1, R223 ;  /* 0x0000000102d97824 */ /* 0x000fe200078e02df */
[----:B------:R-:W-:-:S02]  /*4bb0*/  IADD3 R235, R223, 0x2000, RZ ;  /* 0x00002000dfeb7810 */ /* 0x000fc40007ffe0ff */
[----:B------:R-:W-:Y:S01]  /*4bc0*/  LDSM.16.M88.4 R8, [R222] ;  /* 0x00000000de08783b */ /* 0x000fe20000000200 */
[C---:B------:R-:W-:Y:S02]  /*4bd0*/  IADD3 R234, R223.reuse, 0x2800, RZ ;  /* 0x00002800dfea7810 */ /* 0x040fe40007ffe0ff */
[C---:B------:R-:W-:Y:S01]  /*4be0*/  IADD3 R232, R223.reuse, 0x3800, RZ ;  /* 0x00003800dfe87810 */ /* 0x040fe20007ffe0ff */
[----:B------:R-:W1:Y:S01]  /*4bf0*/  LDSM.16.M88.4 R76, [R218+0x8000] ;  /* 0x00800000da4c783b */ /* 0x000e620000000200 */
[C---:B------:R-:W-:Y:S02]  /*4c00*/  IADD3 R231, R223.reuse, 0x4000, RZ ;  /* 0x00004000dfe77810 */ /* 0x040fe40007ffe0ff */
[C---:B------:R-:W-:Y:S01]  /*4c10*/  IADD3 R230, R223.reuse, 0x4800, RZ ;  /* 0x00004800dfe67810 */ /* 0x040fe20007ffe0ff */
[----:B------:R-:W1:Y:S01]  /*4c20*/  LDSM.16.M88.4 R68, [R223+0x1000] ;  /* 0x00100000df44783b */ /* 0x000e620000000200 */
[C---:B------:R-:W-:Y:S02]  /*4c30*/  IADD3 R229, R223.reuse, 0x5000, RZ ;  /* 0x00005000dfe57810 */ /* 0x040fe40007ffe0ff */
[C---:B------:R-:W-:Y:S01]  /*4c40*/  IADD3 R227, R223.reuse, 0x6000, RZ ;  /* 0x00006000dfe37810 */ /* 0x040fe20007ffe0ff */
[----:B--2---:R-:W-:Y:S01]  /*4c50*/  HMMA.16816.F32.BF16 R24, R16, R20, RZ ;  /* 0x000000141018723c */ /* 0x004fe200000418ff */
[----:B------:R-:W2:Y:S01]  /*4c60*/  LDSM.16.M88.4 R72, [R223+0x1800] ;  /* 0x00180000df48783b */ /* 0x000ea20000000200 */
[----:B------:R-:W-:-:S02]  /*4c70*/  IADD3 R226, R223, 0x6800, RZ ;  /* 0x00006800dfe27810 */ /* 0x000fc40007ffe0ff */
[C---:B------:R-:W-:Y:S01]  /*4c80*/  IADD3 R225, R223.reuse, 0x7000, RZ ;  /* 0x00007000dfe17810 */ /* 0x040fe20007ffe0ff */
[----:B------:R-:W2:Y:S01]  /*4c90*/  LDSM.16.M88.4 R80, [R218+0x8800] ;  /* 0x00880000da50783b */ /* 0x000ea20000000200 */
[C---:B------:R-:W-:Y:S01]  /*4ca0*/  HMMA.16816.F32.BF16 R40, R16.reuse, R22, RZ ;  /* 0x000000161028723c */ /* 0x040fe200000418ff */
[----:B------:R-:W-:Y:S02]  /*4cb0*/  IADD3 R224, R223, 0x7800, RZ ;  /* 0x00007800dfe07810 */ /* 0x000fe40007ffe0ff */
[----:B------:R-:W-:Y:S03]  /*4cc0*/  LDSM.16.M88.4 R96, [R217] ;  /* 0x00000000d960783b */ /* 0x000fe60000000200 */
[C---:B---3--:R-:W-:Y:S01]  /*4cd0*/  HMMA.16816.F32.BF16 R48, R16.reuse, R28, RZ ;  /* 0x0000001c1030723c */ /* 0x048fe200000418ff */
[----:B------:R-:W-:Y:S04]  /*4ce0*/  LDSM.16.M88.4 R88, [R218+0x9000] ;  /* 0x00900000da58783b */ /* 0x000fe80000000200 */
[----:B------:R-:W-:Y:S01]  /*4cf0*/  LDSM.16.M88.4 R84, [R217+0x800] ;  /* 0x00080000d954783b */ /* 0x000fe20000000200 */
[----:B------:R-:W-:Y:S03]  /*4d00*/  HMMA.16816.F32.BF16 R52, R16, R30, RZ ;  /* 0x0000001e1034723c */ /* 0x000fe600000418ff */
[----:B------:R-:W3:Y:S03]  /*4d10*/  LDSM.16.M88.4 R28, [R221] ;  /* 0x00000000dd1c783b */ /* 0x000ee60000000200 */
[----:B-----5:R-:W-:Y:S01]  /*4d20*/  HMMA.16816.F32.BF16 R24, R12, R36, R24 ;  /* 0x000000240c18723c */ /* 0x020fe20000041818 */
[----:B------:R-:W-:Y:S04]  /*4d30*/  LDSM.16.M88.4 R100, [R212+0xa000] ;  /* 0x00a00000d464783b */ /* 0x000fe80000000200 */
[----:B------:R-:W-:Y:S01]  /*4d40*/  LDSM.16.M88.4 R92, [R217+0x1000] ;  /* 0x00100000d95c783b */ /* 0x000fe20000000200 */
[C---:B------:R-:W-:Y:S03]  /*4d50*/  HMMA.16816.F32.BF16 R56, R16.reuse, R32, RZ ;  /* 0x000000201038723c */ /* 0x040fe600000418ff */
[----:B------:R-:W-:Y:S03]  /*4d60*/  LDSM.16.M88.4 R104, [R212+0xe800] ;  /* 0x00e80000d468783b */ /* 0x000fe60000000200 */
[C---:B------:R-:W-:Y:S01]  /*4d70*/  HMMA.16816.F32.BF16 R20, R16.reuse, R34, RZ ;  /* 0x000000221014723c */ /* 0x040fe200000418ff */
[----:B------:R-:W-:Y:S04]  /*4d80*/  LDSM.16.M88.4 R108, [R218+0xe000] ;  /* 0x00e00000da6c783b */ /* 0x000fe80000000200 */
[----:B------:R-:W0:Y:S01]  /*4d90*/  LDGDEPBAR ;  /* 0x00000000000079af */ /* 0x000e220000000000 */
[C---:B----4-:R-:W-:Y:S06]  /*4da0*/  HMMA.16816.F32.BF16 R64, R16.reuse, R44, RZ ;  /* 0x0000002c1040723c */ /* 0x050fec00000418ff */
[----:B------:R-:W-:Y:S01]  /*4db0*/  HMMA.16816.F32.BF16 R32, R16, R46, RZ ;  /* 0x0000002e1020723c */ /* 0x000fe200000418ff */
[----:B------:R-:W4:Y:S05]  /*4dc0*/  LDSM.16.M88.4 R44, [R218+0x9800] ;  /* 0x00980000da2c783b */ /* 0x000f2a0000000200 */
[C---:B------:R-:W-:Y:S06]  /*4dd0*/  HMMA.16816.F32.BF16 R36, R12.reuse, R38, R40 ;  /* 0x000000260c24723c */ /* 0x040fec0000041828 */
[C---:B-1----:R-:W-:Y:S06]  /*4de0*/  HMMA.16816.F32.BF16 R40, R12.reuse, R60, R48 ;  /* 0x0000003c0c28723c */ /* 0x042fec0000041830 */
[----:B------:R-:W-:Y:S01]  /*4df0*/  HMMA.16816.F32.BF16 R48, R12, R62, R52 ;  /* 0x0000003e0c30723c */ /* 0x000fe20000041834 */
[----:B------:R-:W-:Y:S05]  /*4e00*/  LDSM.16.M88.4 R52, [R217+0x1800] ;  /* 0x00180000d934783b */ /* 0x000fea0000000200 */
[----:B------:R-:W-:Y:S01]  /*4e10*/  HMMA.16816.F32.BF16 R16, R8, R76, R24 ;  /* 0x0000004c0810723c */ /* 0x000fe20000041818 */
[----:B------:R-:W1:Y:S05]  /*4e20*/  LDSM.16.M88.4 R24, [R219+0x2000] ;  /* 0x00200000db18783b */ /* 0x000e6a0000000200 */
[C---:B------:R-:W-:Y:S06]  /*4e30*/  HMMA.16816.F32.BF16 R56, R12.reuse, R68, R56 ;  /* 0x000000440c38723c */ /* 0x040fec0000041838 */
[C---:B------:R-:W-:Y:S01]  /*4e40*/  HMMA.16816.F32.BF16 R20, R12.reuse, R70, R20 ;  /* 0x000000460c14723c */ /* 0x040fe20000041814 */
[----:B------:R-:W-:Y:S05]  /*4e50*/  LDSM.16.M88.4 R68, [R223+0x2800] ;  /* 0x00280000df44783b */ /* 0x000fea0000000200 */
[C---:B--2---:R-:W-:Y:S01]  /*4e60*/  HMMA.16816.F32.BF16 R60, R12.reuse, R72, R64 ;  /* 0x000000480c3c723c */ /* 0x044fe20000041840 */
[----:B------:R-:W2:Y:S05]  /*4e70*/  LDSM.16.M88.4 R64, [R212+0xa800] ;  /* 0x00a80000d440783b */ /* 0x000eaa0000000200 */
[----:B------:R-:W-:Y:S01]  /*4e80*/  HMMA.16816.F32.BF16 R32, R12, R74, R32 ;  /* 0x0000004a0c20723c */ /* 0x000fe20000041820 */
[----:B------:R-:W-:Y:S05]  /*4e90*/  LDSM.16.M88.4 R72, [R212+0xb000] ;  /* 0x00b00000d448783b */ /* 0x000fea0000000200 */
[C---:B------:R-:W-:Y:S01]  /*4ea0*/  HMMA.16816.F32.BF16 R36, R8.reuse, R78, R36 ;  /* 0x0000004e0824723c */ /* 0x040fe20000041824 */
[----:B------:R-:W-:Y:S05]  /*4eb0*/  LDSM.16.M88.4 R76, [R223+0x3000] ;  /* 0x00300000df4c783b */ /* 0x000fea0000000200 */
[C---:B------:R-:W-:Y:S06]  /*4ec0*/  HMMA.16816.F32.BF16 R40, R8.reuse, R80, R40 ;  /* 0x000000500828723c */ /* 0x040fec0000041828 */
[----:B------:R-:W-:Y:S01]  /*4ed0*/  HMMA.16816.F32.BF16 R48, R8, R82, R48 ;  /* 0x000000520830723c */ /* 0x000fe20000041830 */
[----:B------:R-:W-:Y:S05]  /*4ee0*/  LDSM.16.M88.4 R80, [R223+0x2000] ;  /* 0x00200000df50783b */ /* 0x000fea0000000200 */
[----:B---3--:R-:W-:Y:S06]  /*4ef0*/  HMMA.16816.F32.BF16 R12, R28, R96, R16 ;  /* 0x000000601c0c723c */ /* 0x008fec0000041810 */
[C---:B------:R-:W-:Y:S06]  /*4f00*/  HMMA.16816.F32.BF16 R56, R8.reuse, R88, R56 ;  /* 0x000000580838723c */ /* 0x040fec0000041838 */
[C---:B------:R-:W-:Y:S01]  /*4f10*/  HMMA.16816.F32.BF16 R16, R8.reuse, R90, R20 ;  /* 0x0000005a0810723c */ /* 0x040fe20000041814 */
[----:B------:R-:W3:Y:S04]  /*4f20*/  LDSM.16.M88.4 R20, [R220+0x2000] ;  /* 0x00200000dc14783b */ /* 0x000ee80000000200 */
[----:B------:R-:W-:Y:S01]  /*4f30*/  LDSM.16.M88.4 R88, [R218+0xb000] ;  /* 0x00b00000da58783b */ /* 0x000fe20000000200 */
[C---:B----4-:R-:W-:Y:S06]  /*4f40*/  HMMA.16816.F32.BF16 R60, R8.reuse, R44, R60 ;  /* 0x0000002c083c723c */ /* 0x050fec000004183c */
[----:B------:R-:W-:Y:S01]  /*4f50*/  HMMA.16816.F32.BF16 R32, R8, R46, R32 ;  /* 0x0000002e0820723c */ /* 0x000fe20000041820 */
[----:B------:R-:W4:Y:S05]  /*4f60*/  LDSM.16.M88.4 R44, [R212+0xb800] ;  /* 0x00b80000d42c783b */ /* 0x000f2a0000000200 */
[C---:B------:R-:W-:Y:S01]  /*4f70*/  HMMA.16816.F32.BF16 R36, R28.reuse, R98, R36 ;  /* 0x000000621c24723c */ /* 0x040fe20000041824 */
[----:B------:R-:W-:Y:S05]  /*4f80*/  LDSM.16.M88.4 R96, [R217+0x2000] ;  /* 0x00200000d960783b */ /* 0x000fea0000000200 */
[C---:B------:R-:W-:Y:S06]  /*4f90*/  HMMA.16816.F32.BF16 R40, R28.reuse, R84, R40 ;  /* 0x000000541c28723c */ /* 0x040fec0000041828 */
[----:B------:R-:W-:Y:S01]  /*4fa0*/  HMMA.16816.F32.BF16 R48, R28, R86, R48 ;  /* 0x000000561c30723c */ /* 0x000fe20000041830 */
[----:B------:R-:W-:Y:S05]  /*4fb0*/  LDSM.16.M88.4 R84, [R218+0xa000] ;  /* 0x00a00000da54783b */ /* 0x000fea0000000200 */
[----:B-1----:R-:W-:Y:S06]  /*4fc0*/  HMMA.16816.F32.BF16 R12, R24, R100, R12 ;  /* 0x00000064180c723c */ /* 0x002fec000004180c */
[C---:B------:R-:W-:Y:S06]  /*4fd0*/  HMMA.16816.F32.BF16 R56, R28.reuse, R92, R56 ;  /* 0x0000005c1c38723c */ /* 0x040fec0000041838 */
[C---:B------:R-:W-:Y:S01]  /*4fe0*/  HMMA.16816.F32.BF16 R8, R28.reuse, R94, R16 ;  /* 0x0000005e1c08723c */ /* 0x040fe20000041810 */
[----:B------:R-:W1:Y:S04]  /*4ff0*/  LDSM.16.M88.4 R16, [R222+0x2000] ;  /* 0x00200000de10783b */ /* 0x000e680000000200 */
[----:B------:R-:W-:Y:S01]  /*5000*/  LDSM.16.M88.4 R92, [R212+0xc000] ;  /* 0x00c00000d45c783b */ /* 0x000fe20000000200 */
[C---:B------:R-:W-:Y:S06]  /*5010*/  HMMA.16816.F32.BF16 R60, R28.reuse, R52, R60 ;  /* 0x000000341c3c723c */ /* 0x040fec000004183c */
[----:B------:R-:W-:Y:S01]  /*5020*/  HMMA.16816.F32.BF16 R28, R28, R54, R32 ;  /* 0x000000361c1c723c */ /* 0x000fe20000041820 */
[----:B------:R-:W5:Y:S05]  /*5030*/  LDSM.16.M88.4 R52, [R223+0x3800] ;  /* 0x00380000df34783b */ /* 0x000f6a0000000200 */
[C---:B------:R-:W-:Y:S06]  /*5040*/  HMMA.16816.F32.BF16 R32, R24.reuse, R102, R36 ;  /* 0x000000661820723c */ /* 0x040fec0000041824 */
[C---:B--2---:R-:W-:Y:S06]  /*5050*/  HMMA.16816.F32.BF16 R40, R24.reuse, R64, R40 ;  /* 0x000000401828723c */ /* 0x044fec0000041828 */
[----:B------:R-:W-:Y:S01]  /*5060*/  HMMA.16816.F32.BF16 R48, R24, R66, R48 ;  /* 0x000000421830723c */ /* 0x000fe20000041830 */
[----:B------:R-:W2:Y:S05]  /*5070*/  LDSM.16.M88.4 R64, [R218+0xa800] ;  /* 0x00a80000da40783b */ /* 0x000eaa0000000200 */
[----:B---3--:R-:W-:Y:S01]  /*5080*/  HMMA.16816.F32.BF16 R36, R20, R80, R12 ;  /* 0x000000501424723c */ /* 0x008fe2000004180c */
[----:B------:R-:W3:Y:S05]  /*5090*/  LDSM.16.M88.4 R12, [R221+0x2000] ;  /* 0x00200000dd0c783b */ /* 0x000eea0000000200 */
[C---:B------:R-:W-:Y:S06]  /*50a0*/  HMMA.16816.F32.BF16 R56, R24.reuse, R72, R56 ;  /* 0x000000481838723c */ /* 0x040fec0000041838 */
[C---:B------:R-:W-:Y:S01]  /*50b0*/  HMMA.16816.F32.BF16 R8, R24.reuse, R74, R8 ;  /* 0x0000004a1808723c */ /* 0x040fe20000041808 */
[----:B------:R-:W-:Y:S05]  /*50c0*/  LDSM.16.M88.4 R72, [R217+0x2800] ;  /* 0x00280000d948783b */ /* 0x000fea0000000200 */
[C---:B----4-:R-:W-:Y:S06]  /*50d0*/  HMMA.16816.F32.BF16 R28, R24.reuse, R46, R28 ;  /* 0x0000002e181c723c */ /* 0x050fec000004181c */
[----:B------:R-:W-:Y:S06]  /*50e0*/  HMMA.16816.F32.BF16 R60, R24, R44, R60 ;  /* 0x0000002c183c723c */ /* 0x000fec000004183c */
[C---:B------:R-:W-:Y:S01]  /*50f0*/  HMMA.16816.F32.BF16 R24, R20.reuse, R82, R32 ;  /* 0x000000521418723c */ /* 0x040fe20000041820 */
[----:B------:R-:W-:Y:S05]  /*5100*/  LDSM.16.M88.4 R80, [R217+0x3000] ;  /* 0x00300000d950783b */ /* 0x000fea0000000200 */
[C---:B------:R-:W-:Y:S06]  /*5110*/  HMMA.16816.F32.BF16 R32, R20.reuse, R68, R40 ;  /* 0x000000441420723c */ /* 0x040fec0000041828 */
[----:B------:R-:W-:Y:S01]  /*5120*/  HMMA.16816.F32.BF16 R48, R20, R70, R48 ;  /* 0x000000461430723c */ /* 0x000fe20000041830 */
[----:B------:R-:W4:Y:S05]  /*5130*/  LDSM.16.M88.4 R68, [R218+0xb800] ;  /* 0x00b80000da44783b */ /* 0x000f2a0000000200 */
[----:B-1----:R-:W-:Y:S06]  /*5140*/  HMMA.16816.F32.BF16 R44, R16, R84, R36 ;  /* 0x00000054102c723c */ /* 0x002fec0000041824 */
[C---:B------:R-:W-:Y:S06]  /*5150*/  HMMA.16816.F32.BF16 R56, R20.reuse, R76, R56 ;  /* 0x0000004c1438723c */ /* 0x040fec0000041838 */
[C---:B------:R-:W-:Y:S01]  /*5160*/  HMMA.16816.F32.BF16 R40, R20.reuse, R78, R8 ;  /* 0x0000004e1428723c */ /* 0x040fe20000041808 */
[----:B------:R-:W1:Y:S04]  /*5170*/  LDSM.16.M88.4 R8, [R219+0x4000] ;  /* 0x00400000db08783b */ /* 0x000e680000000200 */
[----:B------:R-:W-:Y:S01]  /*5180*/  LDSM.16.M88.4 R76, [R212+0xc800] ;  /* 0x00c80000d44c783b */ /* 0x000fe20000000200 */
[C---:B-----5:R-:W-:Y:S06]  /*5190*/  HMMA.16816.F32.BF16 R36, R20.reuse, R54, R28 ;  /* 0x000000361424723c */ /* 0x060fec000004181c */
[----:B------:R-:W-:Y:S06]  /*51a0*/  HMMA.16816.F32.BF16 R60, R20, R52, R60 ;  /* 0x00000034143c723c */ /* 0x000fec000004183c */
[C---:B------:R-:W-:Y:S01]  /*51b0*/  HMMA.16816.F32.BF16 R28, R16.reuse, R86, R24 ;  /* 0x00000056101c723c */ /* 0x040fe20000041818 */
[----:B------:R-:W-:Y:S05]  /*51c0*/  LDSM.16.M88.4 R84, [R212+0xd000] ;  /* 0x00d00000d454783b */ /* 0x000fea0000000200 */
[C---:B--2---:R-:W-:Y:S01]  /*51d0*/  HMMA.16816.F32.BF16 R24, R16.reuse, R64, R32 ;  /* 0x000000401018723c */ /* 0x044fe20000041820 */
[----:B------:R-:W-:Y:S05]  /*51e0*/  LDSM.16.M88.4 R32, [R220+0x4000] ;  /* 0x00400000dc20783b */ /* 0x000fea0000000200 */
[----:B------:R-:W-:Y:S01]  /*51f0*/  HMMA.16816.F32.BF16 R20, R16, R66, R48 ;  /* 0x000000421014723c */ /* 0x000fe20000041830 */
[----:B------:R-:W2:Y:S05]  /*5200*/  LDSM.16.M88.4 R64, [R217+0x3800] ;  /* 0x00380000d940783b */ /* 0x000eaa0000000200 */
[----:B---3--:R-:W-:Y:S06]  /*5210*/  HMMA.16816.F32.BF16 R48, R12, R96, R44 ;  /* 0x000000600c30723c */ /* 0x008fec000004182c */
[C---:B------:R-:W-:Y:S06]  /*5220*/  HMMA.16816.F32.BF16 R56, R16.reuse, R88, R56 ;  /* 0x000000581038723c */ /* 0x040fec0000041838 */
[C---:B------:R-:W-:Y:S01]  /*5230*/  HMMA.16816.F32.BF16 R52, R16.reuse, R90, R40 ;  /* 0x0000005a1034723c */ /* 0x040fe20000041828 */
[----:B------:R-:W3:Y:S05]  /*5240*/  LDSM.16.M88.4 R88, [R223+0x4000] ;  /* 0x00400000df58783b */ /* 0x000eea0000000200 */
[C---:B----4-:R-:W-:Y:S06]  /*5250*/  HMMA.16816.F32.BF16 R44, R16.reuse, R70, R36 ;  /* 0x00000046102c723c */ /* 0x050fec0000041824 */
[----:B------:R-:W-:Y:S01]  /*5260*/  HMMA.16816.F32.BF16 R60, R16, R68, R60 ;  /* 0x00000044103c723c */ /* 0x000fe2000004183c */
[----:B------:R-:W-:Y:S05]  /*5270*/  LDSM.16.M88.4 R68, [R223+0x5000] ;  /* 0x00500000df44783b */ /* 0x000fea0000000200 */
[----:B------:R-:W-:Y:S01]  /*5280*/  HMMA.16816.F32.BF16 R36, R12, R98, R28 ;  /* 0x000000620c24723c */ /* 0x000fe2000004181c */
[----:B------:R-:W-:Y:S05]  /*5290*/  LDSM.16.M88.4 R28, [R222+0x4000] ;  /* 0x00400000de1c783b */ /* 0x000fea0000000200 */
[----:B-1----:R-:W-:Y:S06]  /*52a0*/  HMMA.16816.F32.BF16 R16, R8, R92, R48 ;  /* 0x0000005c0810723c */ /* 0x002fec0000041830 */
[C---:B------:R-:W-:Y:S06]  /*52b0*/  HMMA.16816.F32.BF16 R40, R12.reuse, R72, R24 ;  /* 0x000000480c28723c */ /* 0x040fec0000041818 */
[C---:B------:R-:W-:Y:S01]  /*52c0*/  HMMA.16816.F32.BF16 R24, R12.reuse, R74, R20 ;  /* 0x0000004a0c18723c */ /* 0x040fe20000041814 */
[----:B------:R-:W-:Y:S05]  /*52d0*/  LDSM.16.M88.4 R72, [R212+0xd800] ;  /* 0x00d80000d448783b */ /* 0x000fea0000000200 */
[C---:B------:R-:W-:Y:S06]  /*52e0*/  HMMA.16816.F32.BF16 R20, R12.reuse, R80, R56 ;  /* 0x000000500c14723c */ /* 0x040fec0000041838 */
[C---:B------:R-:W-:Y:S01]  /*52f0*/  HMMA.16816.F32.BF16 R52, R12.reuse, R82, R52 ;  /* 0x000000520c34723c */ /* 0x040fe20000041834 */
[----:B------:R-:W1:Y:S05]  /*5300*/  LDSM.16.M88.4 R80, [R218+0xc000] ;  /* 0x00c00000da50783b */ /* 0x000e6a0000000200 */
[C---:B--2---:R-:W-:Y:S01]  /*5310*/  HMMA.16816.F32.BF16 R56, R12.reuse, R66, R44 ;  /* 0x000000420c38723c */ /* 0x044fe2000004182c */
[----:B------:R-:W2:Y:S05]  /*5320*/  LDSM.16.M88.4 R44, [R223+0x4800] ;  /* 0x00480000df2c783b */ /* 0x000eaa0000000200 */
[----:B------:R-:W-:Y:S06]  /*5330*/  HMMA.16816.F32.BF16 R60, R12, R64, R60 ;  /* 0x000000400c3c723c */ /* 0x000fec000004183c */
[----:B------:R-:W-:Y:S01]  /*5340*/  HMMA.16816.F32.BF16 R36, R8, R94, R36 ;  /* 0x0000005e0824723c */ /* 0x000fe20000041824 */
[----:B------:R-:W-:Y:S05]  /*5350*/  LDSM.16.M88.4 R92, [R218+0xd800] ;  /* 0x00d80000da5c783b */ /* 0x000fea0000000200 */
[----:B---3--:R-:W-:Y:S01]  /*5360*/  HMMA.16816.F32.BF16 R12, R32, R88, R16 ;  /* 0x00000058200c723c */ /* 0x008fe20000041810 */
[----:B------:R-:W-:Y:S05]  /*5370*/  LDSM.16.M88.4 R16, [R220+0x6000] ;  /* 0x00600000dc10783b */ /* 0x000fea0000000200 */
[C---:B------:R-:W-:Y:S01]  /*5380*/  HMMA.16816.F32.BF16 R48, R8.reuse, R78, R24 ;  /* 0x0000004e0830723c */ /* 0x040fe20000041818 */
[----:B------:R-:W-:Y:S05]  /*5390*/  LDSM.16.M88.4 R24, [R221+0x4000] ;  /* 0x00400000dd18783b */ /* 0x000fea0000000200 */
[C---:B------:R-:W-:Y:S01]  /*53a0*/  HMMA.16816.F32.BF16 R96, R8.reuse, R86, R52 ;  /* 0x000000560860723c */ /* 0x040fe20000041834 */
[----:B------:R-:W3:Y:S05]  /*53b0*/  LDSM.16.M88.4 R52, [R217+0x4000] ;  /* 0x00400000d934783b */ /* 0x000eea0000000200 */
[----:B------:R-:W-:Y:S06]  /*53c0*/  HMMA.16816.F32.BF16 R40, R8, R76, R40 ;  /* 0x0000004c0828723c */ /* 0x000fec0000041828 */
[----:B------:R-:W-:Y:S01]  /*53d0*/  HMMA.16816.F32.BF16 R36, R32, R90, R36 ;  /* 0x0000005a2024723c */ /* 0x000fe20000041824 */
[----:B------:R-:W4:Y:S05]  /*53e0*/  LDSM.16.M88.4 R88, [R218+0xc800] ;  /* 0x00c80000da58783b */ /* 0x000f2a0000000200 */
[----:B-1----:R-:W-:Y:S06]  /*53f0*/  HMMA.16816.F32.BF16 R12, R28, R80, R12 ;  /* 0x000000501c0c723c */ /* 0x002fec000004180c */
[C---:B------:R-:W-:Y:S01]  /*5400*/  HMMA.16816.F32.BF16 R64, R8.reuse, R84, R20 ;  /* 0x000000540840723c */ /* 0x040fe20000041814 */
[----:B------:R-:W-:Y:S04]  /*5410*/  LDSM.16.M88.4 R20, [R219+0x6000] ;  /* 0x00600000db14783b */ /* 0x000fe80000000200 */
[----:B------:R-:W-:Y:S01]  /*5420*/  LDSM.16.M88.4 R84, [R223+0x6000] ;  /* 0x00600000df54783b */ /* 0x000fe20000000200 */
[C---:B------:R-:W-:Y:S03]  /*5430*/  HMMA.16816.F32.BF16 R100, R8.reuse, R72, R60 ;  /* 0x000000480864723c */ /* 0x040fe6000004183c */
[----:B------:R-:W-:Y:S03]  /*5440*/  LDSM.16.M88.4 R60, [R218+0xd000] ;  /* 0x00d00000da3c783b */ /* 0x000fe60000000200 */
[----:B------:R-:W-:Y:S01]  /*5450*/  HMMA.16816.F32.BF16 R76, R8, R74, R56 ;  /* 0x0000004a084c723c */ /* 0x000fe20000041838 */
[----:B------:R-:W1:Y:S05]  /*5460*/  LDSM.16.M88.4 R72, [R212+0xe000] ;  /* 0x00e00000d448783b */ /* 0x000e6a0000000200 */
[C---:B--2---:R-:W-:Y:S06]  /*5470*/  HMMA.16816.F32.BF16 R40, R32.reuse, R44, R40 ;  /* 0x0000002c2028723c */ /* 0x044fec0000041828 */
[----:B------:R-:W-:Y:S01]  /*5480*/  HMMA.16816.F32.BF16 R56, R32, R46, R48 ;  /* 0x0000002e2038723c */ /* 0x000fe20000041830 */
[----:B------:R-:W2:Y:S05]  /*5490*/  LDSM.16.M88.4 R44, [R223+0x5800] ;  /* 0x00580000df2c783b */ /* 0x000eaa0000000200 */
[----:B------:R-:W-:Y:S01]  /*54a0*/  HMMA.16816.F32.BF16 R36, R28, R82, R36 ;  /* 0x000000521c24723c */ /* 0x000fe20000041824 */
[----:B------:R-:W5:Y:S05]  /*54b0*/  LDSM.16.M88.4 R80, [R217+0x4800] ;  /* 0x00480000d950783b */ /* 0x000f6a0000000200 */
[----:B---3--:R-:W-:Y:S01]  /*54c0*/  HMMA.16816.F32.BF16 R8, R24, R52, R12 ;  /* 0x000000341808723c */ /* 0x008fe2000004180c */
[----:B------:R-:W3:Y:S05]  /*54d0*/  LDSM.16.M88.4 R12, [R222+0x6000] ;  /* 0x00600000de0c783b */ /* 0x000eea0000000200 */
[----:B----4-:R-:W-:Y:S06]  /*54e0*/  HMMA.16816.F32.BF16 R40, R28, R88, R40 ;  /* 0x000000581c28723c */ /* 0x010fec0000041828 */
[----:B------:R-:W-:Y:S06]  /*54f0*/  HMMA.16816.F32.BF16 R64, R32, R68, R64 ;  /* 0x000000442040723c */ /* 0x000fec0000041840 */
[----:B------:R-:W-:Y:S06]  /*5500*/  HMMA.16816.F32.BF16 R36, R24, R54, R36 ;  /* 0x000000361824723c */ /* 0x000fec0000041824 */
[----:B-1----:R-:W-:Y:S06]  /*5510*/  HMMA.16816.F32.BF16 R8, R20, R72, R8 ;  /* 0x000000481408723c */ /* 0x002fec0000041808 */
[C---:B------:R-:W-:Y:S01]  /*5520*/  HMMA.16816.F32.BF16 R52, R32.reuse, R70, R96 ;  /* 0x000000462034723c */ /* 0x040fe20000041860 */
[----:B------:R-:W1:Y:S04]  /*5530*/  LDSM.16.M88.4 R68, [R217+0x5000] ;  /* 0x00500000d944783b */ /* 0x000e680000000200 */
[----:B------:R-:W-:Y:S01]  /*5540*/  LDSM.16.M88.4 R96, [R223+0x6800] ;  /* 0x00680000df60783b */ /* 0x000fe20000000200 */
[C---:B--2---:R-:W-:Y:S03]  /*5550*/  HMMA.16816.F32.BF16 R48, R32.reuse, R44, R100 ;  /* 0x0000002c2030723c */ /* 0x044fe60000041864 */
[----:B------:R-:W-:Y:S03]  /*5560*/  LDSM.16.M88.4 R100, [R217+0x6000] ;  /* 0x00600000d964783b */ /* 0x000fe60000000200 */
[----:B------:R-:W-:Y:S06]  /*5570*/  HMMA.16816.F32.BF16 R76, R32, R46, R76 ;  /* 0x0000002e204c723c */ /* 0x000fec000004184c */
[----:B------:R-:W-:Y:S01]  /*5580*/  HMMA.16816.F32.BF16 R44, R28, R90, R56 ;  /* 0x0000005a1c2c723c */ /* 0x000fe20000041838 */
[----:B------:R-:W2:Y:S05]  /*5590*/  LDSM.16.M88.4 R88, [R217+0x5800] ;  /* 0x00580000d958783b */ /* 0x000eaa0000000200 */
[----:B-----5:R-:W-:Y:S06]  /*55a0*/  HMMA.16816.F32.BF16 R40, R24, R80, R40 ;  /* 0x000000501828723c */ /* 0x020fec0000041828 */
[----:B------:R-:W-:Y:S01]  /*55b0*/  HMMA.16816.F32.BF16 R36, R20, R74, R36 ;  /* 0x0000004a1424723c */ /* 0x000fe20000041824 */
[----:B------:R-:W-:Y:S05]  /*55c0*/  LDSM.16.M88.4 R72, [R212+0xf800] ;  /* 0x00f80000d448783b */ /* 0x000fea0000000200 */
[----:B------:R-:W-:Y:S01]  /*55d0*/  HMMA.16816.F32.BF16 R32, R16, R84, R8 ;  /* 0x000000541020723c */ /* 0x000fe20000041808 */
[----:B------:R-:W-:Y:S05]  /*55e0*/  LDSM.16.M88.4 R8, [R221+0x6000] ;  /* 0x00600000dd08783b */ /* 0x000fea0000000200 */
[C---:B------:R-:W-:Y:S06]  /*55f0*/  HMMA.16816.F32.BF16 R64, R28.reuse, R60, R64 ;  /* 0x0000003c1c40723c */ /* 0x040fec0000041840 */
[----:B------:R-:W-:Y:S06]  /*5600*/  HMMA.16816.F32.BF16 R60, R28, R62, R52 ;  /* 0x0000003e1c3c723c */ /* 0x000fec0000041834 */
[----:B------:R-:W-:Y:S01]  /*5610*/  HMMA.16816.F32.BF16 R52, R24, R82, R44 ;  /* 0x000000521834723c */ /* 0x000fe2000004182c */
[----:B------:R-:W4:Y:S05]  /*5620*/  LDSM.16.M88.4 R80, [R212+0xf000] ;  /* 0x00f00000d450783b */ /* 0x000f2a0000000200 */
[----:B------:R-:W-:Y:S06]  /*5630*/  HMMA.16816.F32.BF16 R56, R28, R92, R48 ;  /* 0x0000005c1c38723c */ /* 0x000fec0000041830 */
[----:B------:R-:W-:Y:S06]  /*5640*/  HMMA.16816.F32.BF16 R48, R20, R104, R40 ;  /* 0x000000681430723c */ /* 0x000fec0000041828 */
[----:B------:R-:W-:Y:S06]  /*5650*/  HMMA.16816.F32.BF16 R44, R16, R86, R36 ;  /* 0x00000056102c723c */ /* 0x000fec0000041824 */
[----:B---3--:R-:W-:Y:S06]  /*5660*/  HMMA.16816.F32.BF16 R36, R12, R108, R32 ;  /* 0x0000006c0c24723c */ /* 0x008fec0000041820 */
[----:B------:R-:W-:Y:S01]  /*5670*/  HMMA.16816.F32.BF16 R32, R28, R94, R76 ;  /* 0x0000005e1c20723c */ /* 0x000fe2000004184c */
[----:B------:R-:W3:Y:S05]  /*5680*/  LDSM.16.M88.4 R76, [R218+0xe800] ;  /* 0x00e80000da4c783b */ /* 0x000eea0000000200 */
[----:B-1----:R-:W-:Y:S01]  /*5690*/  HMMA.16816.F32.BF16 R28, R24, R68, R64 ;  /* 0x00000044181c723c */ /* 0x002fe20000041840 */
[----:B------:R-:W-:Y:S05]  /*56a0*/  LDSM.16.M88.4 R64, [R218+0xf000] ;  /* 0x00f00000da40783b */ /* 0x000fea0000000200 */
[----:B------:R-:W-:Y:S06]  /*56b0*/  HMMA.16816.F32.BF16 R40, R20, R106, R52 ;  /* 0x0000006a1428723c */ /* 0x000fec0000041834 */
[----:B--2---:R-:W-:Y:S01]  /*56c0*/  HMMA.16816.F32.BF16 R84, R24, R88, R56 ;  /* 0x000000581854723c */ /* 0x004fe20000041838 */
[----:B------:R-:W1:Y:S05]  /*56d0*/  LDSM.16.M88.4 R56, [R223+0x7000] ;  /* 0x00700000df38783b */ /* 0x000e6a0000000200 */
[----:B------:R-:W-:Y:S06]  /*56e0*/  HMMA.16816.F32.BF16 R48, R16, R96, R48 ;  /* 0x000000601030723c */ /* 0x000fec0000041830 */
[C---:B------:R-:W-:Y:S01]  /*56f0*/  HMMA.16816.F32.BF16 R60, R24.reuse, R70, R60 ;  /* 0x00000046183c723c */ /* 0x040fe2000004183c */
[----:B------:R-:W2:Y:S05]  /*5700*/  LDSM.16.M88.4 R68, [R217+0x6800] ;  /* 0x00680000d944783b */ /* 0x000eaa0000000200 */
[----:B------:R-:W-:Y:S06]  /*5710*/  HMMA.16816.F32.BF16 R88, R24, R90, R32 ;  /* 0x0000005a1858723c */ /* 0x000fec0000041820 */
[----:B----4-:R-:W-:Y:S06]  /*5720*/  HMMA.16816.F32.BF16 R24, R20, R80, R28 ;  /* 0x000000501418723c */ /* 0x010fec000004181c */
[----:B------:R-:W-:Y:S06]  /*5730*/  HMMA.16816.F32.BF16 R32, R16, R98, R40 ;  /* 0x000000621020723c */ /* 0x000fec0000041828 */
[----:B------:R-:W-:Y:S06]  /*5740*/  HMMA.16816.F32.BF16 R52, R8, R100, R36 ;  /* 0x000000640834723c */ /* 0x000fec0000041824 */
[C---:B------:R-:W-:Y:S06]  /*5750*/  HMMA.16816.F32.BF16 R44, R12.reuse, R110, R44 ;  /* 0x0000006e0c2c723c */ /* 0x040fec000004182c */
[----:B---3--:R-:W-:Y:S06]  /*5760*/  HMMA.16816.F32.BF16 R36, R12, R76, R48 ;  /* 0x0000004c0c24723c */ /* 0x008fec0000041830 */
[----:B------:R-:W-:Y:S01]  /*5770*/  HMMA.16816.F32.BF16 R40, R20, R82, R60 ;  /* 0x000000521428723c */ /* 0x000fe2000004183c */
[----:B------:R-:W3:Y:S05]  /*5780*/  LDSM.16.M88.4 R60, [R223+0x7800] ;  /* 0x00780000df3c783b */ /* 0x000eea0000000200 */
[----:B-1----:R-:W-:Y:S01]  /*5790*/  HMMA.16816.F32.BF16 R28, R16, R56, R24 ;  /* 0x00000038101c723c */ /* 0x002fe20000041818 */
[----:B------:R-:W-:-:S04]  /*57a0*/  FMUL.FTZ R2, R52, UR31 ;  /* 0x0000001f34027c20 */ /* 0x000fc80008410000 */
[----:B------:R1:W4:Y:S01]  /*57b0*/  MUFU.TANH R92, R2 ;  /* 0x00000002005c7308 */ /* 0x0003220000002400 */
[----:B------:R-:W-:Y:S06]  /*57c0*/  HMMA.16816.F32.BF16 R24, R12, R78, R32 ;  /* 0x0000004e0c18723c */ /* 0x000fec0000041820 */
[C---:B------:R-:W-:Y:S06]  /*57d0*/  HMMA.16816.F32.BF16 R44, R8.reuse, R102, R44 ;  /* 0x00000066082c723c */ /* 0x040fec000004182c */
[----:B--2---:R-:W-:Y:S01]  /*57e0*/  HMMA.16816.F32.BF16 R48, R8, R68, R36 ;  /* 0x000000440830723c */ /* 0x004fe20000041824 */
[----:B-1----:R-:W-:-:S05]  /*57f0*/  FMUL.FTZ R2, R53, UR31 ;  /* 0x0000001f35027c20 */ /* 0x002fca0008410000 */
[----:B------:R-:W-:Y:S01]  /*5800*/  HMMA.16816.F32.BF16 R36, R20, R72, R84 ;  /* 0x000000481424723c */ /* 0x000fe20000041854 */
[----:B------:R1:W2:Y:S05]  /*5810*/  MUFU.TANH R81, R2 ;  /* 0x0000000200517308 */ /* 0x0002aa0000002400 */
[----:B------:R-:W-:Y:S01]  /*5820*/  HMMA.16816.F32.BF16 R32, R16, R58, R40 ;  /* 0x0000003a1020723c */ /* 0x000fe20000041828 */
[----:B------:R-:W-:Y:S05]  /*5830*/  LDSM.16.M88.4 R56, [R218+0xf800] ;  /* 0x00f80000da38783b */ /* 0x000fea0000000200 */
[----:B------:R-:W-:Y:S06]  /*5840*/  HMMA.16816.F32.BF16 R40, R8, R70, R24 ;  /* 0x000000460828723c */ /* 0x000fec0000041818 */
[----:B------:R-:W-:Y:S01]  /*5850*/  HMMA.16816.F32.BF16 R24, R20, R74, R88 ;  /* 0x0000004a1418723c */ /* 0x000fe20000041858 */
[----:B-1----:R-:W-:-:S04]  /*5860*/  FMUL.FTZ R2, R54, UR31 ;  /* 0x0000001f36027c20 */ /* 0x002fc80008410000 */
[----:B------:R1:W1:Y:S01]  /*5870*/  MUFU.TANH R80, R2 ;  /* 0x0000000200507308 */ /* 0x0002620000002400 */
[----:B------:R-:W-:Y:S06]  /*5880*/  HMMA.16816.F32.BF16 R28, R12, R64, R28 ;  /* 0x000000400c1c723c */ /* 0x000fec000004181c */
[----:B---3--:R-:W-:Y:S06]  /*5890*/  HMMA.16816.F32.BF16 R20, R16, R60, R36 ;  /* 0x0000003c1014723c */ /* 0x008fec0000041824 */
[----:B------:R-:W-:Y:S01]  /*58a0*/  HMMA.16816.F32.BF16 R32, R12, R66, R32 ;  /* 0x000000420c20723c */ /* 0x000fe20000041820 */
[----:B------:R-:W-:Y:S01]  /*58b0*/  FMUL.FTZ R42, R42, UR31 ;  /* 0x0000001f2a2a7c20 */ /* 0x000fe20008410000 */
[----:B-1----:R-:W-:-:S02]  /*58c0*/  FMUL.FTZ R2, R55, UR31 ;  /* 0x0000001f37027c20 */ /* 0x002fc40008410000 */
[----:B------:R-:W1:Y:S02]  /*58d0*/  LDSM.16.M88.4 R52, [R217+0x7000] ;  /* 0x00700000d934783b */ /* 0x000e640000000200 */
[----:B------:R-:W-:Y:S01]  /*58e0*/  HMMA.16816.F32.BF16 R16, R16, R62, R24 ;  /* 0x0000003e1010723c */ /* 0x000fe20000041818 */
[----:B------:R3:W1:Y:S02]  /*58f0*/  MUFU.TANH R77, R2 ;  /* 0x00000002004d7308 */ /* 0x0006640000002400 */
[----:B---3--:R-:W-:-:S06]  /*5900*/  FMUL.FTZ R2, R44, UR31 ;  /* 0x0000001f2c027c20 */ /* 0x008fcc0008410000 */
[----:B------:R3:W1:Y:S02]  /*5910*/  MUFU.TANH R76, R2 ;  /* 0x00000002004c7308 */ /* 0x0006640000002400 */
[----:B---3--:R-:W-:Y:S01]  /*5920*/  FMUL.FTZ R2, R45, UR31 ;  /* 0x0000001f2d027c20 */ /* 0x008fe20008410000 */
[----:B-1----:R-:W-:Y:S05]  /*5930*/  HMMA.16816.F32.BF16 R36, R8, R52, R28 ;  /* 0x000000340824723c */ /* 0x002fea000004181c */
[----:B------:R1:W3:Y:S01]  /*5940*/  MUFU.TANH R73, R2 ;  /* 0x0000000200497308 */ /* 0x0002e20000002400 */
[C---:B------:R-:W-:Y:S06]  /*5950*/  HMMA.16816.F32.BF16 R28, R12.reuse, R56, R20 ;  /* 0x000000380c1c723c */ /* 0x040fec0000041814 */
[----:B------:R-:W-:Y:S06]  /*5960*/  HMMA.16816.F32.BF16 R12, R12, R58, R16 ;  /* 0x0000003a0c0c723c */ /* 0x000fec0000041810 */
[----:B------:R-:W-:Y:S01]  /*5970*/  HMMA.16816.F32.BF16 R20, R8, R54, R32 ;  /* 0x000000360814723c */ /* 0x000fe20000041820 */
[----:B-1----:R-:W-:-:S04]  /*5980*/  FMUL.FTZ R2, R46, UR31 ;  /* 0x0000001f2e027c20 */ /* 0x002fc80008410000 */
[----:B------:R1:W1:Y:S01]  /*5990*/  MUFU.TANH R72, R2 ;  /* 0x0000000200487308 */ /* 0x0002620000002400 */
[----:B------:R-:W-:Y:S01]  /*59a0*/  FMUL.FTZ R39, R39, UR31 ;  /* 0x0000001f27277c20 */ /* 0x000fe20008410000 */
[----:B-1----:R-:W-:-:S15]  /*59b0*/  FMUL.FTZ R2, R47, UR31 ;  /* 0x0000001f2f027c20 */ /* 0x002fde0008410000 */
[----:B------:R-:W-:-:S02]  /*59c0*/  NOP ;  /* 0x0000000000007918 */ /* 0x000fc40000000000 */
[----:B------:R-:W-:Y:S01]  /*59d0*/  FMUL.FTZ R20, R20, UR31 ;  /* 0x0000001f14147c20 */ /* 0x000fe20008410000 */
[----:B------:R-:W1:Y:S01]  /*59e0*/  LDSM.16.M88.4 R44, [R217+0x7800] ;  /* 0x00780000d92c783b */ /* 0x000e620000000200 */
[----:B------:R-:W-:Y:S01]  /*59f0*/  FMUL.FTZ R21, R21, UR31 ;  /* 0x0000001f15157c20 */ /* 0x000fe20008410000 */
[----:B------:R5:W1:Y:S01]  /*5a00*/  MUFU.TANH R69, R2 ;  /* 0x0000000200457308 */ /* 0x000a620000002400 */
[----:B------:R-:W-:Y:S01]  /*5a10*/  FMUL.FTZ R22, R22, UR31 ;  /* 0x0000001f16167c20 */ /* 0x000fe20008410000 */
[----:B------:R-:W-:Y:S01]  /*5a20*/  FMUL.FTZ R23, R23, UR31 ;  /* 0x0000001f17177c20 */ /* 0x000fe20008410000 */
[----:B------:R-:W-:-:S05]  /*5a30*/  DEPBAR.LE SB0, 0x0 ;  /* 0x000080000000791a */ /* 0x000fca0000000000 */
[----:B------:R-:W1:Y:S08]  /*5a40*/  MUFU.TANH R140, R20 ;  /* 0x00000014008c7308 */ /* 0x000e700000002400 */
[----:B------:R-:W1:Y:S01]  /*5a50*/  MUFU.TANH R143, R22 ;  /* 0x00000016008f7308 */ /* 0x000e620000002400 */
[----:B-----5:R-:W-:-:S07]  /*5a60*/  FMUL.FTZ R2, R48, UR31 ;  /* 0x0000001f30027c20 */ /* 0x020fce0008410000 */
[----:B------:R5:W2:Y:S08]  /*5a70*/  MUFU.TANH R68, R2 ;  /* 0x0000000200447308 */ /* 0x000ab00000002400 */
[----:B------:R-:W2:Y:S01]  /*5a80*/  MUFU.TANH R156, R23 ;  /* 0x00000017009c7308 */ /* 0x000ea20000002400 */
[----:B-1----:R-:W-:Y:S01]  /*5a90*/  HMMA.16816.F32.BF16 R28, R8, R44, R28 ;  /* 0x0000002c081c723c */ /* 0x002fe2000004181c */
[----:B-----5:R-:W-:-:S05]  /*5aa0*/  FMUL.FTZ R2, R49, UR31 ;  /* 0x0000001f31027c20 */ /* 0x020fca0008410000 */
[----:B------:R-:W-:Y:S01]  /*5ab0*/  HMMA.16816.F32.BF16 R8, R8, R46, R12 ;  /* 0x0000002e0808723c */ /* 0x000fe2000004180c */
[----:B------:R1:W1:Y:S02]  /*5ac0*/  MUFU.TANH R65, R2 ;  /* 0x0000000200417308 */ /* 0x0002640000002400 */
[----:B-1----:R-:W-:-:S15]  /*5ad0*/  FMUL.FTZ R2, R50, UR31 ;  /* 0x0000001f32027c20 */ /* 0x002fde0008410000 */
[----:B------:R-:W-:Y:S01]  /*5ae0*/  FMUL.FTZ R3, R29, UR31 ;  /* 0x0000001f1d037c20 */ /* 0x000fe20008410000 */
[----:B------:R-:W-:Y:S01]  /*5af0*/  FMUL.FTZ R28, R28, UR31 ;  /* 0x0000001f1c1c7c20 */ /* 0x000fe20008410000 */
[----:B------:R-:W1:Y:S04]  /*5b00*/  MUFU.TANH R50, R42 ;  /* 0x0000002a00327308 */ /* 0x000e680000002400 */
[----:B------:R-:W-:Y:S01]  /*5b10*/  FMUL.FTZ R8, R8, UR31 ;  /* 0x0000001f08087c20 */ /* 0x000fe20008410000 */
[----:B------:R-:W-:Y:S01]  /*5b20*/  FMUL.FTZ R9, R9, UR31 ;  /* 0x0000001f09097c20 */ /* 0x000fe20008410000 */
[----:B------:R-:W-:Y:S01]  /*5b30*/  FMUL.FTZ R10, R10, UR31 ;  /* 0x0000001f0a0a7c20 */ /* 0x000fe20008410000 */
[----:B------:R-:W-:Y:S01]  /*5b40*/  FMUL.FTZ R11, R11, UR31 ;  /* 0x0000001f0b0b7c20 */ /* 0x000fe20008410000 */
[----:B------:R5:W1:Y:S08]  /*5b50*/  MUFU.TANH R64, R2 ;  /* 0x0000000200407308 */ /* 0x000a700000002400 */
[----:B------:R-:W1:Y:S08]  /*5b60*/  MUFU.TANH R42, R21 ;  /* 0x00000015002a7308 */ /* 0x000e700000002400 */
[----:B------:R-:W1:Y:S01]  /*5b70*/  MUFU.TANH R35, R8 ;  /* 0x0000000800237308 */ /* 0x000e620000002400 */
[----:B-----5:R-:W-:-:S07]  /*5b80*/  FMUL.FTZ R2, R51, UR31 ;  /* 0x0000001f33027c20 */ /* 0x020fce0008410000 */
[----:B------:R5:W1:Y:S08]  /*5b90*/  MUFU.TANH R61, R2 ;  /* 0x00000002003d7308 */ /* 0x000a700000002400 */
[----:B------:R-:W1:Y:S01]  /*5ba0*/  MUFU.TANH R34, R9 ;  /* 0x0000000900227308 */ /* 0x000e620000002400 */
[----:B-----5:R-:W-:-:S07]  /*5bb0*/  FMUL.FTZ R2, R40, UR31 ;  /* 0x0000001f28027c20 */ /* 0x020fce0008410000 */
[----:B------:R5:W1:Y:S02]  /*5bc0*/  MUFU.TANH R60, R2 ;  /* 0x00000002003c7308 */ /* 0x000a640000002400 */
[----:B-----5:R-:W-:-:S06]  /*5bd0*/  FMUL.FTZ R2, R41, UR31 ;  /* 0x0000001f29027c20 */ /* 0x020fcc0008410000 */
[----:B------:R5:W1:Y:S02]  /*5be0*/  MUFU.TANH R51, R2 ;  /* 0x0000000200337308 */ /* 0x000a640000002400 */
[----:B-----5:R-:W-:-:S06]  /*5bf0*/  FMUL.FTZ R2, R43, UR31 ;  /* 0x0000001f2b027c20 */ /* 0x020fcc0008410000 */
[----:B------:R-:W1:Y:S08]  /*5c00*/  MUFU.TANH R43, R39 ;  /* 0x00000027002b7308 */ /* 0x000e700000002400 */
[----:B------:R5:W1:Y:S08]  /*5c10*/  MUFU.TANH R49, R2 ;  /* 0x0000000200317308 */ /* 0x000a700000002400 */
[----:B------:R-:W1:Y:S01]  /*5c20*/  MUFU.TANH R39, R28 ;  /* 0x0000001c00277308 */ /* 0x000e620000002400 */
[----:B-----5:R-:W-:-:S07]  /*5c30*/  FMUL.FTZ R2, R36, UR31 ;  /* 0x0000001f24027c20 */ /* 0x020fce0008410000 */
[----:B------:R-:W1:Y:S08]  /*5c40*/  MUFU.TANH R36, R11 ;  /* 0x0000000b00247308 */ /* 0x000e700000002400 */
[----:B------:R5:W1:Y:S02]  /*5c50*/  MUFU.TANH R135, R2 ;  /* 0x0000000200877308 */ /* 0x000a640000002400 */
[----:B-----5:R-:W-:-:S06]  /*5c60*/  FMUL.FTZ R2, R37, UR31 ;  /* 0x0000001f25027c20 */ /* 0x020fcc0008410000 */
[----:B------:R-:W1:Y:S08]  /*5c70*/  MUFU.TANH R37, R10 ;  /* 0x0000000a00257308 */ /* 0x000e700000002400 */
[----:B------:R5:W1:Y:S02]  /*5c80*/  MUFU.TANH R141, R2 ;  /* 0x00000002008d7308 */ /* 0x000a640000002400 */
[----:B-----5:R-:W-:-:S06]  /*5c90*/  FMUL.FTZ R2, R38, UR31 ;  /* 0x0000001f26027c20 */ /* 0x020fcc0008410000 */
[----:B------:R5:W1:Y:S08]  /*5ca0*/  MUFU.TANH R38, R3 ;  /* 0x0000000300267308 */ /* 0x000a700000002400 */
[----:B------:R4:W1:Y:S01]  /*5cb0*/  MUFU.TANH R48, R2 ;  /* 0x0000000200307308 */ /* 0x0008620000002400 */
[----:B-----5:R-:W-:-:S07]  /*5cc0*/  FMUL.FTZ R3, R30, UR31 ;  /* 0x0000001f1e037c20 */ /* 0x020fce0008410000 */
[----:B------:R5:W1:Y:S01]  /*5cd0*/  MUFU.TANH R41, R3 ;  /* 0x0000000300297308 */ /* 0x000a620000002400 */
[----:B----4-:R-:W-:-:S04]  /*5ce0*/  LOP3.LUT R2, R113, 0xffffffe0, RZ, 0xc0, !PT ;  /* 0xffffffe071027812 */ /* 0x010fc800078ec0ff */
[----:B------:R-:W-:Y:S02]  /*5cf0*/  IADD3 R2, -R2, R114, RZ ;  /* 0x0000007202027210 */ /* 0x000fe40007ffe1ff */
[----:B------:R-:W-:Y:S02]  /*5d00*/  SHF.L.U32 R114, R114, 0x1, RZ ;  /* 0x0000000172727819 */ /* 0x000fe400000006ff */
[----:B------:R-:W-:Y:S02]  /*5d10*/  SHF.R.S32.HI R6, RZ, 0x1f, R2 ;  /* 0x0000001fff067819 */ /* 0x000fe40000011402 */
[----:B------:R-:W-:Y:S02]  /*5d20*/  LOP3.LUT R115, R114, 0x6, RZ, 0xc0, !PT ;  /* 0x0000000672737812 */ /* 0x000fe400078ec0ff */
[----:B------:R-:W-:Y:S01]  /*5d30*/  LEA.HI R2, R6, R2, RZ, 0x2 ;  /* 0x0000000206027211 */ /* 0x000fe200078f10ff */
[----:B-----5:R-:W-:Y:S01]  /*5d40*/  FMUL.FTZ R3, R31, UR31 ;  /* 0x0000001f1f037c20 */ /* 0x020fe20008410000 */
[----:B------:R-:W-:Y:S01]  /*5d50*/  LEA R6, R112, UR21, 0x4 ;  /* 0x0000001570067c11 */ /* 0x000fe2000f8e20ff */
[----:B------:R-:W-:Y:S01]  /*5d60*/  UIADD3 UR21, UR24, 0x1, -UR15 ;  /* 0x0000000118157890 */ /* 0x000fe2000fffe80f */
[----:B------:R-:W-:Y:S01]  /*5d70*/  SHF.R.S32.HI R2, RZ, 0x2, R2 ;  /* 0x00000002ff027819 */ /* 0x000fe20000011402 */
[----:B------:R4:W1:Y:S02]  /*5d80*/  MUFU.TANH R40, R3 ;  /* 0x0000000300287308 */ /* 0x0008640000002400 */
[----:B------:R-:W-:Y:S01]  /*5d90*/  UIADD3 UR16, UR21, UR19, URZ ;  /* 0x0000001315107290 */ /* 0x000fe2000fffe03f */
[----:B------:R-:W-:-:S02]  /*5da0*/  IADD3 R2, R6, R2, RZ ;  /* 0x0000000206027210 */ /* 0x000fc40007ffe0ff */
[----:B------:R-:W-:Y:S02]  /*5db0*/  MOV R6, UR21 ;  /* 0x0000001500067c02 */ /* 0x000fe40008000f00 */
[C---:B------:R-:W-:Y:S02]  /*5dc0*/  VIADDMNMX R241, R2.reuse, UR20, RZ, !PT ;  /* 0x0000001402f17c46 */ /* 0x040fe4000f8001ff */
[C---:B------:R-:W-:Y:S02]  /*5dd0*/  VIADDMNMX R243, R2.reuse, UR16, R243, PT ;  /* 0x0000001002f37c46 */ /* 0x040fe4000b8001f3 */
[----:B----4-:R-:W-:-:S04]  /*5de0*/  IADD3 R3, R2, 0x8, RZ ;  /* 0x0000000802037810 */ /* 0x010fc80007ffe0ff */
[C---:B------:R-:W-:Y:S02]  /*5df0*/  IADD3 R6, R3.reuse, UR19, R6 ;  /* 0x0000001303067c10 */ /* 0x040fe4000fffe006 */
[----:B------:R-:W-:Y:S02]  /*5e00*/  VIADDMNMX R240, R3, UR20, RZ, !PT ;  /* 0x0000001403f07c46 */ /* 0x000fe4000f8001ff */
[----:B------:R-:W-:Y:S01]  /*5e10*/  VIMNMX R242, R6, UR24, PT ;  /* 0x0000001806f27c48 */ /* 0x000fe2000bfe0100 */
[----:B------:R-:W-:Y:S06]  /*5e20*/  BAR.SYNC.DEFER_BLOCKING 0x0 ;  /* 0x0000000000007b1d */ /* 0x000fec0000010000 */
[----:B-123--:R-:W-:Y:S05]  /*5e30*/  @!P6 BRA `(.L_x_2422) ;  /* 0x000000100008e947 */ /* 0x00efea0003800000 */
[----:B------:R-:W-:-:S13]  /*5e40*/  PLOP3.LUT P0, PT, PT, PT, UP6, 0x40, 0x0 ;  /* 0x000000000000781c */ /* 0x000fda0003f0e868 */
[----:B------:R-:W-:Y:S05]  /*5e50*/  @P0 BRA `(.L_x_2423) ;  /* 0x00000004002c0947 */ /* 0x000fea0003800000 */
[----:B------:R-:W-:Y:S01]  /*5e60*/  ULDC UR19, c[0x0][0x380] ;  /* 0x0000e00000137ab9 */ /* 0x000fe20000000800 */
[----:B------:R-:W-:Y:S01]  /*5e70*/  UIADD3 UR34, UR17, -0x40, URZ ;  /* 0xffffffc011227890 */ /* 0x000fe2000fffe03f */
[----:B------:R-:W-:Y:S01]  /*5e80*/  IMAD.U32 R2, RZ, RZ, UR19 ;  /* 0x00000013ff027e24 */ /* 0x000fe2000f8e00ff */
[----:B------:R-:W-:-:S04]  /*5e90*/  UMOV UR36, URZ ;  /* 0x0000003f00247c82 */ /* 0x000fc80008000000 */
[----:B------:R-:W-:Y:S01]  /*5ea0*/  IABS R2, R2 ;  /* 0x0000000200027213 */ /* 0x000fe20000000000 */
[----:B------:R-:W-:Y:S01]  /*5eb0*/  IMAD.U32 R6, RZ, RZ, UR34 ;  /* 0x00000022ff067e24 */ /* 0x000fe2000f8e00ff */
[----:B------:R-:W-:Y:S02]  /*5ec0*/  ULOP3.LUT UR34, UR34, UR19, URZ, 0x3c, !UPT ;  /* 0x0000001322227292 */ /* 0x000fe4000f8e3c3f */
[----:B------:R-:W-:-:S13]  /*5ed0*/  R2UR UR16, R2 ;  /* 0x00000000021072ca */ /* 0x000fda00000e0000 */
[----:B------:R-:W1:Y:S08]  /*5ee0*/  I2F.RP R2, UR16 ;  /* 0x0000001000027d06 */ /* 0x000e700008209400 */
[----:B-1----:R-:W1:Y:S02]  /*5ef0*/  MUFU.RCP R2, R2 ;  /* 0x0000000200027308 */ /* 0x002e640000001000 */
[----:B-1----:R-:W-:-:S06]  /*5f00*/  VIADD R2, R2, 0xffffffe ;  /* 0x0ffffffe02027836 */ /* 0x002fcc0000000000 */
[----:B------:R-:W1:Y:S02]  /*5f10*/  F2I.FTZ.U32.TRUNC.NTZ R2, R2 ;  /* 0x0000000200027305 */ /* 0x000e64000021f000 */
[----:B-1----:R-:W-:Y:S02]  /*5f20*/  R2UR UR37, R2 ;  /* 0x00000000022572ca */ /* 0x002fe400000e0000 */
[----:B------:R-:W-:-:S04]  /*5f30*/  MOV R2, UR17 ;  /* 0x0000001100027c02 */ /* 0x000fc80008000f00 */
[----:B------:R-:W-:Y:S02]  /*5f40*/  IABS R3, R2 ;  /* 0x0000000200037213 */ /* 0x000fe40000000000 */
[----:B------:R-:W-:Y:S02]  /*5f50*/  IABS R2, R6 ;  /* 0x0000000600027213 */ /* 0x000fe40000000000 */
[----:B------:R-:W-:Y:S02]  /*5f60*/  R2UR UR32, R3 ;  /* 0x00000000032072ca */ /* 0x000fe400000e0000 */
[----:B------:R-:W-:Y:S01]  /*5f70*/  R2UR UR21, R2 ;  /* 0x00000000021572ca */ /* 0x000fe200000e0000 */
        /* <DEDUP_REMOVED lines=17> */
[----:B------:R-:W-:Y:S02]  /*6090*/  ULOP3.LUT UR16, UR17, UR19, URZ, 0x3c, !UPT ;  /* 0x0000001311107292 */ /* 0x000fe4000f8e3c3f */
[----:B------:R-:W-:-:S02]  /*60a0*/  @!UP0 UIADD3 UR33, UR33, 0x1, URZ ;  /* 0x0000000121218890 */ /* 0x000fc4000fffe03f */
[----:B------:R-:W-:Y:S02]  /*60b0*/  UISETP.GE.AND UP1, UPT, UR16, URZ, UPT ;  /* 0x0000003f1000728c */ /* 0x000fe4000bf26270 */
[----:B------:R-:W-:Y:S02]  /*60c0*/  UISETP.GE.AND UP0, UPT, UR34, URZ, UPT ;  /* 0x0000003f2200728c */ /* 0x000fe4000bf06270 */
[----:B------:R-:W-:Y:S02]  /*60d0*/  @!UP2 UIADD3 UR35, UR35, 0x1, URZ ;  /* 0x000000012323a890 */ /* 0x000fe4000fffe03f */
[----:B------:R-:W-:Y:S02]  /*60e0*/  @UP3 UIADD3 UR33, UR33, 0x1, URZ ;  /* 0x0000000121213890 */ /* 0x000fe4000fffe03f */
[----:B------:R-:W-:Y:S02]  /*60f0*/  @UP4 UIADD3 UR35, UR35, 0x1, URZ ;  /* 0x0000000123234890 */ /* 0x000fe4000fffe03f */
[----:B------:R-:W-:-:S02]  /*6100*/  UISETP.NE.AND UP2, UPT, UR19, URZ, UPT ;  /* 0x0000003f1300728c */ /* 0x000fc4000bf45270 */
[----:B------:R-:W-:Y:S02]  /*6110*/  ULOP3.LUT UR16, URZ, UR19, URZ, 0x33, !UPT ;  /* 0x000000133f107292 */ /* 0x000fe4000f8e333f */
[----:B------:R-:W-:Y:S02]  /*6120*/  @!UP1 UIADD3 UR35, -UR35, URZ, URZ ;  /* 0x0000003f23239290 */ /* 0x000fe4000fffe13f */
[----:B------:R-:W-:Y:S02]  /*6130*/  @!UP0 UIADD3 UR33, -UR33, URZ, URZ ;  /* 0x0000003f21218290 */ /* 0x000fe4000fffe13f */
[----:B------:R-:W-:Y:S02]  /*6140*/  USEL UR35, UR16, UR35, !UP2 ;  /* 0x0000002310237287 */ /* 0x000fe4000d000000 */
[----:B------:R-:W-:Y:S02]  /*6150*/  USEL UR16, UR16, UR33, !UP2 ;  /* 0x0000002110107287 */ /* 0x000fe4000d000000 */
[----:B------:R-:W-:-:S02]  /*6160*/  UIMAD.WIDE UR20, UR35, 0x4, UR22 ;  /* 0x00000004231478a5 */ /* 0x000fc4000f8e0216 */
        /* <DEDUP_REMOVED lines=15> */
[----:B-1----:R-:W-:-:S05]  /*6260*/  IMAD.U32 R3, RZ, RZ, UR33 ;  /* 0x00000021ff037e24 */ /* 0x002fca000f8e00ff */
[----:B------:R-:W-:Y:S01]  /*6270*/  MOV R3, UR16 ;  /* 0x0000001000037c02 */ /* 0x000fe20008000f00 */
[----:B--2---:R-:W-:Y:S01]  /*6280*/  IMAD.IADD R6, R2, 0x1, -R6 ;  /* 0x0000000102067824 */ /* 0x004fe200078e0a06 */
[----:B------:R-:W-:-:S04]  /*6290*/  MOV R2, UR32 ;  /* 0x0000002000027c02 */ /* 0x000fc80008000f00 */
[----:B------:R-:W-:-:S05]  /*62a0*/  SHF.R.S32.HI R8, RZ, 0x1f, R6 ;  /* 0x0000001fff087819 */ /* 0x000fca0000011406 */
[----:B------:R-:W-:-:S04]  /*62b0*/  IMAD R8, R8, UR20, RZ ;  /* 0x0000001408087c24 */ /* 0x000fc8000f8e02ff */
[C---:B------:R-:W-:Y:S02]  /*62c0*/  IMAD R8, R6.reuse, UR21, R8 ;  /* 0x0000001506087c24 */ /* 0x040fe4000f8e0208 */
[----:B------:R-:W-:-:S04]  /*62d0*/  IMAD.WIDE.U32 R6, R6, UR20, R2 ;  /* 0x0000001406067c25 */ /* 0x000fc8000f8e0002 */
[----:B------:R-:W-:Y:S01]  /*62e0*/  IMAD.IADD R2, R7, 0x1, R8 ;  /* 0x0000000107027824 */ /* 0x000fe200078e0208 */
[----:B------:R-:W-:Y:S01]  /*62f0*/  MOV R3, R6 ;  /* 0x0000000600037202 */ /* 0x000fe20000000f00 */
[----:B------:R-:W-:Y:S06]  /*6300*/  BRA `(.L_x_2424) ;  /* 0x0000000000107947 */ /* 0x000fec0003800000 */
.L_x_2423:
[----:B------:R-:W-:-:S04]  /*6310*/  ULEA UR16, -UR10, URZ, 0x6 ;  /* 0x0000003f0a107291 */ /* 0x000fc8000f8e313f */
[----:B------:R-:W-:Y:S02]  /*6320*/  USHF.R.S32.HI UR19, URZ, 0x1f, UR16 ;  /* 0x0000001f3f137899 */ /* 0x000fe40008011410 */
[----:B------:R-:W-:-:S04]  /*6330*/  MOV R3, UR16 ;  /* 0x0000001000037c02 */ /* 0x000fc80008000f00 */
[----:B------:R-:W-:-:S07]  /*6340*/  MOV R2, UR19 ;  /* 0x0000001300027c02 */ /* 0x000fce0008000f00 */
.L_x_2424:
[----:B------:R-:W-:Y:S01]  /*6350*/  ULDC UR16, c[0x0][0x2d0] ;  /* 0x0000b40000107ab9 */ /* 0x000fe20000000800 */
[----:B------:R-:W-:Y:S01]  /*6360*/  BSSY B0, `(.L_x_2425) ;  /* 0x00000ac000007945 */ /* 0x000fe20003800000 */
[----:B------:R-:W-:Y:S02]  /*6370*/  ISETP.GE.AND P5, PT, R120, UR16, PT ;  /* 0x0000001078007c0c */ /* 0x000fe4000bfa6270 */
[----:B------:R-:W-:Y:S02]  /*6380*/  ISETP.GE.AND P4, PT, R118, UR16, PT ;  /* 0x0000001076007c0c */ /* 0x000fe4000bf86270 */
[----:B------:R-:W-:Y:S02]  /*6390*/  ISETP.GE.AND P3, PT, R117, UR16, PT ;  /* 0x0000001075007c0c */ /* 0x000fe4000bf66270 */
[----:B------:R-:W-:-:S07]  /*63a0*/  ISETP.GE.AND P2, PT, R116, UR16, PT ;  /* 0x0000001074007c0c */ /* 0x000fce000bf46270 */
[----:B------:R-:W1:Y:S01]  /*63b0*/  @!P5 LDC.64 R10, c[0x0][0x218] ;  /* 0x00008600ff0adb82 */ /* 0x000e620000000a00 */
[CC--:B------:R-:W-:Y:S01]  /*63c0*/  @!P5 IADD3 R6, P0, R3.reuse, R133.reuse, RZ ;  /* 0x000000850306d210 */ /* 0x0c0fe20007f1e0ff */
        /* <DEDUP_REMOVED lines=8> */
[C---:B------:R-:W-:Y:S01]  /*6450*/  @!P4 IMAD.X R8, R2.reuse, 0x1, R134, P0 ;  /* 0x000000010208c824 */ /* 0x040fe200000e0686 */
[----:B------:R-:W-:Y:S01]  /*6460*/  @!P3 IADD3 R6, P0, R3, R133, RZ ;  /* 0x000000850306b210 */ /* 0x000fe20007f1e0ff */
[----:B------:R-:W1:Y:S01]  /*6470*/  @!P5 LDC.64 R22, c[0x0][0x218] ;  /* 0x00008600ff16db82 */ /* 0x000e620000000a00 */
[C---:B---3--:R-:W-:Y:S01]  /*6480*/  @!P4 LEA R12, P1, R7.reuse, R12, 0x1 ;  /* 0x0000000c070cc211 */ /* 0x048fe200078208ff */
[----:B------:R-:W-:Y:S01]  /*6490*/  @!PT LDS RZ, [RZ] ;  /* 0x00000000fffff984 */ /* 0x000fe20000000800 */
[----:B------:R-:W-:Y:S01]  /*64a0*/  @!PT LDS RZ, [RZ] ;  /* 0x00000000fffff984 */ /* 0x000fe20000000800 */
[----:B------:R-:W-:Y:S01]  /*64b0*/  @!PT LDS RZ, [RZ] ;  /* 0x00000000fffff984 */ /* 0x000fe20000000800 */
[----:B------:R-:W-:Y:S03]  /*64c0*/  @!P5 LDGSTS.E.BYPASS.LTC128B.128 [R239+0x8000], desc[UR26][R10.64] ;  /* 0x080000000aefdfae */ /* 0x000fe6000b901d5a */
[----:B------:R-:W-:Y:S01]  /*64d0*/  @!P4 LEA.HI.X R13, R7, R13, R8, 0x1, P1 ;  /* 0x0000000d070dc211 */ /* 0x000fe200008f0c08 */
[----:B------:R-:W-:Y:S01]  /*64e0*/  @!P3 IMAD.X R8, R2, 0x1, R134, P0 ;  /* 0x000000010208b824 */ /* 0x000fe200000e0686 */
[C---:B------:R-:W-:Y:S01]  /*64f0*/  @!P2 IADD3 R7, P0, R3.reuse, R133, RZ ;  /* 0x000000850307a210 */ /* 0x040fe20007f1e0ff */
[----:B------:R-:W3:Y:S01]  /*6500*/  @!P4 LDC.64 R20, c[0x0][0x218] ;  /* 0x00008600ff14cb82 */ /* 0x000ee20000000a00 */
[C---:B----4-:R-:W-:Y:S01]  /*6510*/  @!P3 LEA R14, P1, R6.reuse, R14, 0x1 ;  /* 0x0000000e060eb211 */ /* 0x050fe200078208ff */
[----:B------:R2:W-:Y:S03]  /*6520*/  @P4 STS.128 [R239+0xa000], RZ ;  /* 0x00a000ffef004388 */ /* 0x0005e60000000c00 */
[----:B------:R-:W-:Y:S01]  /*6530*/  @!P3 LEA.HI.X R15, R6, R15, R8, 0x1, P1 ;  /* 0x0000000f060fb211 */ /* 0x000fe200008f0c08 */
[C---:B------:R-:W-:Y:S01]  /*6540*/  @!P2 IMAD.X R8, R2.reuse, 0x1, R134, P0 ;  /* 0x000000010208a824 */ /* 0x040fe200000e0686 */
[----:B------:R-:W-:Y:S01]  /*6550*/  IADD3 R6, P1, R3, UR28, RZ ;  /* 0x0000001c03067c10 */ /* 0x000fe2000ff3e0ff */
[----:B------:R-:W4:Y:S01]  /*6560*/  @!P3 LDC.64 R26, c[0x0][0x218] ;  /* 0x00008600ff1abb82 */ /* 0x000f220000000a00 */
[C---:B-----5:R-:W-:Y:S01]  /*6570*/  @!P2 LEA R16, P0, R7.reuse, R16, 0x1 ;  /* 0x000000100710a211 */ /* 0x060fe200078008ff */
[----:B------:R-:W-:Y:S01]  /*6580*/  @!PT LDS RZ, [RZ] ;  /* 0x00000000fffff984 */ /* 0x000fe20000000800 */
[----:B------:R-:W-:Y:S01]  /*6590*/  @!PT LDS RZ, [RZ] ;  /* 0x00000000fffff984 */ /* 0x000fe20000000800 */
[----:B------:R-:W-:Y:S01]  /*65a0*/  @!PT LDS RZ, [RZ] ;  /* 0x00000000fffff984 */ /* 0x000fe20000000800 */
[----:B------:R-:W-:Y:S03]  /*65b0*/  @!P4 LDGSTS.E.BYPASS.LTC128B.128 [R239+0xa000], desc[UR26][R12.64+0x80] ;  /* 0x0a0000800cefcfae */ /* 0x000fe6000b901d5a */
[----:B------:R-:W-:Y:S01]  /*65c0*/  @!P2 LEA.HI.X R17, R7, R17, R8, 0x1, P0 ;  /* 0x000000110711a211 */ /* 0x000fe200000f0c08 */
[----:B------:R2:W-:Y:S01]  /*65d0*/  @P3 STS.128 [R239+0xc000], RZ ;  /* 0x00c000ffef003388 */ /* 0x0005e20000000c00 */
[----:B------:R-:W-:Y:S01]  /*65e0*/  IADD3.X R7, R2, UR25, RZ, P1, !PT ;  /* 0x0000001902077c10 */ /* 0x000fe20008ffe4ff */
[----:B------:R-:W5:Y:S01]  /*65f0*/  @!P2 LDC.64 R24, c[0x0][0x218] ;  /* 0x00008600ff18ab82 */ /* 0x000f620000000a00 */
[-C--:B------:R-:W-:Y:S01]  /*6600*/  @!P5 IADD3 R8, P0, R6, R133.reuse, RZ ;  /* 0x000000850608d210 */ /* 0x080fe20007f1e0ff */
[----:B------:R-:W-:Y:S01]  /*6610*/  @!PT LDS RZ, [RZ] ;  /* 0x00000000fffff984 */ /* 0x000fe20000000800 */
[----:B------:R-:W-:Y:S01]  /*6620*/  @!PT LDS RZ, [RZ] ;  /* 0x00000000fffff984 */ /* 0x000fe20000000800 */
[----:B------:R-:W-:Y:S01]  /*6630*/  @!PT LDS RZ, [RZ] ;  /* 0x00000000fffff984 */ /* 0x000fe20000000800 */
[----:B------:R2:W-:Y:S03]  /*6640*/  @!P3 LDGSTS.E.BYPASS.LTC128B.128 [R239+0xc000], desc[UR26][R14.64+0x100] ;  /* 0x0c0001000eefbfae */ /* 0x0005e6000b901d5a */
[----:B-1----:R-:W-:Y:S01]  /*6650*/  @!P5 LEA R22, P1, R8, R22, 0x1 ;  /* 0x000000160816d211 */ /* 0x002fe200078208ff */
[C---:B------:R-:W-:Y:S01]  /*6660*/  @!P5 IMAD.X R18, R7.reuse, 0x1, R134, P0 ;  /* 0x000000010712d824 */ /* 0x040fe200000e0686 */
[----:B------:R-:W-:Y:S01]  /*6670*/  @!P4 IADD3 R9, P0, R6, R133, RZ ;  /* 0x000000850609c210 */ /* 0x000fe20007f1e0ff */
[----:B------:R-:W1:Y:S01]  /*6680*/  @!P5 LDC.64 R28, c[0x0][0x218] ;  /* 0x00008600ff1cdb82 */ /* 0x000e620000000a00 */
[----:B------:R1:W-:Y:S02]  /*6690*/  @P2 STS.128 [R239+0xe000], RZ ;  /* 0x00e000ffef002388 */ /* 0x0003e40000000c00 */
[----:B------:R-:W-:Y:S01]  /*66a0*/  @!P5 LEA.HI.X R23, R8, R23, R18, 0x1, P1 ;  /* 0x000000170817d211 */ /* 0x000fe200008f0c12 */
[----:B------:R-:W-:Y:S01]  /*66b0*/  @!P4 IMAD.X R18, R7, 0x1, R134, P0 ;  /* 0x000000010712c824 */ /* 0x000fe200000e0686 */
[C---:B---3--:R-:W-:Y:S01]  /*66c0*/  @!P4 LEA R20, P1, R9.reuse, R20, 0x1 ;  /* 0x000000140914c211 */ /* 0x048fe200078208ff */
[----:B------:R-:W-:Y:S01]  /*66d0*/  @!PT LDS RZ, [RZ] ;  /* 0x00000000fffff984 */ /* 0x000fe20000000800 */
[----:B------:R-:W-:Y:S01]  /*66e0*/  @!PT LDS RZ, [RZ] ;  /* 0x00000000fffff984 */ /* 0x000fe20000000800 */
[----:B------:R-:W-:Y:S01]  /*66f0*/  @!PT LDS RZ, [RZ] ;  /* 0x00000000fffff984 */ /* 0x000fe20000000800 */
[----:B------:R-:W-:Y:S01]  /*6700*/  @!P2 LDGSTS.E.BYPASS.LTC128B.128 [R239+0xe000], desc[UR26][R16.64+0x180] ;  /* 0x0e00018010efafae */ /* 0x000fe2000b901d5a */
[----:B------:R-:W-:Y:S01]  /*6710*/  @!P3 IADD3 R8, P0, R6, R133, RZ ;  /* 0x000000850608b210 */ /* 0x000fe20007f1e0ff */
[----:B------:R-:W3:Y:S01]  /*6720*/  @!P3 LDC.64 R32, c[0x0][0x218] ;  /* 0x00008600ff20bb82 */ /* 0x000ee20000000a00 */
[----:B------:R-:W-:Y:S01]  /*6730*/  @!P4 LEA.HI.X R21, R9, R21, R18, 0x1, P1 ;  /* 0x000000150915c211 */ /* 0x000fe200008f0c12 */
[----:B------:R1:W-:Y:S01]  /*6740*/  @P5 STS.128 [R239+0x8800], RZ ;  /* 0x008800ffef005388 */ /* 0x0003e20000000c00 */
[----:B----4-:R-:W-:Y:S01]  /*6750*/  @!P3 LEA R26, P1, R8, R26, 0x1 ;  /* 0x0000001a081ab211 */ /* 0x010fe200078208ff */
[C---:B------:R-:W-:Y:S01]  /*6760*/  @!P3 IMAD.X R18, R7.reuse, 0x1, R134, P0 ;  /* 0x000000010712b824 */ /* 0x040fe200000e0686 */
[----:B------:R-:W-:Y:S01]  /*6770*/  @!P2 IADD3 R9, P0, R6, R133, RZ ;  /* 0x000000850609a210 */ /* 0x000fe20007f1e0ff */
[----:B------:R-:W-:Y:S01]  /*6780*/  @!PT LDS RZ, [RZ] ;  /* 0x00000000fffff984 */ /* 0x000fe20000000800 */
[----:B------:R-:W-:Y:S01]  /*6790*/  @!PT LDS RZ, [RZ] ;  /* 0x00000000fffff984 */ /* 0x000fe20000000800 */
[----:B------:R-:W-:Y:S01]  /*67a0*/  @!PT LDS RZ, [RZ] ;  /* 0x00000000fffff984 */ /* 0x000fe20000000800 */
[----:B------:R4:W-:Y:S02]  /*67b0*/  @!P5 LDGSTS.E.BYPASS.LTC128B.128 [R239+0x8800], desc[UR26][R22.64] ;  /* 0x0880000016efdfae */ /* 0x0009e4000b901d5a */
[----:B------:R-:W3:Y:S01]  /*67c0*/  @!P4 LDC.64 R30, c[0x0][0x218] ;  /* 0x00008600ff1ecb82 */ /* 0x000ee20000000a00 */
[----:B------:R-:W-:Y:S01]  /*67d0*/  @!P3 LEA.HI.X R27, R8, R27, R18, 0x1, P1 ;  /* 0x0000001b081bb211 */ /* 0x000fe200008f0c12 */
[----:B------:R-:W-:Y:S01]  /*67e0*/  @!P2 IMAD.X R8, R7, 0x1, R134, P0 ;  /* 0x000000010708a824 */ /* 0x000fe200000e0686 */
[----:B-----5:R-:W-:Y:S01]  /*67f0*/  @!P2 LEA R24, P0, R9, R24, 0x1 ;  /* 0x000000180918a211 */ /* 0x020fe200078008ff */
[----:B------:R1:W-:Y:S01]  /*6800*/  @P4 STS.128 [R239+0xa800], RZ ;  /* 0x00a800ffef004388 */ /* 0x0003e20000000c00 */
[----:B------:R-:W-:-:S02]  /*6810*/  IADD3 R6, P1, R6, UR28, RZ ;  /* 0x0000001c06067c10 */ /* 0x000fc4000ff3e0ff */
[----:B------:R-:W-:Y:S01]  /*6820*/  @!P2 LEA.HI.X R25, R9, R25, R8, 0x1, P0 ;  /* 0x000000190919a211 */ /* 0x000fe200000f0c08 */
[----:B------:R-:W5:Y:S01]  /*6830*/  @!P4 LDC.64 R18, c[0x0][0x218] ;  /* 0x00008600ff12cb82 */ /* 0x000f620000000a00 */
[----:B------:R-:W-:Y:S01]  /*6840*/  IADD3.X R7, R7, UR25, RZ, P1, !PT ;  /* 0x0000001907077c10 */ /* 0x000fe20008ffe4ff */
[----:B------:R-:W-:Y:S01]  /*6850*/  @!PT LDS RZ, [RZ] ;  /* 0x00000000fffff984 */ /* 0x000fe20000000800 */
[----:B------:R-:W-:Y:S01]  /*6860*/  @!PT LDS RZ, [RZ] ;  /* 0x00000000fffff984 */ /* 0x000fe20000000800 */
[----:B------:R-:W-:Y:S01]  /*6870*/  @!PT LDS RZ, [RZ] ;  /* 0x00000000fffff984 */ /* 0x000fe20000000800 */
[----:B------:R3:W-:Y:S01]  /*6880*/  @!P4 LDGSTS.E.BYPASS.LTC128B.128 [R239+0xa800], desc[UR26][R20.64+0x80] ;  /* 0x0a80008014efcfae */ /* 0x0007e2000b901d5a */
[CC--:B------:R-:W-:Y:S02]  /*6890*/  @!P5 IADD3 R8, P0, R6.reuse, R133.reuse, RZ ;  /* 0x000000850608d210 */ /* 0x0c0fe40007f1e0ff */
[----:B------:R-:W-:Y:S01]  /*68a0*/  @!P4 IADD3 R9, P1, R6, R133, RZ ;  /* 0x000000850609c210 */ /* 0x000fe20007f3e0ff */
[----:B------:R3:W-:Y:S02]  /*68b0*/  @P3 STS.128 [R239+0xc800], RZ ;  /* 0x00c800ffef003388 */ /* 0x0007e40000000c00 */
[----:B--2---:R-:W2:Y:S01]  /*68c0*/  @!P2 LDC.64 R14, c[0x0][0x218] ;  /* 0x00008600ff0eab82 */ /* 0x004ea20000000a00 */
[C-C-:B------:R-:W-:Y:S01]  /*68d0*/  @!P5 IMAD.X R11, R7.reuse, 0x1, R134.reuse, P0 ;  /* 0x00000001070bd824 */ /* 0x140fe200000e0686 */
[C---:B-1----:R-:W-:Y:S01]  /*68e0*/  @!P5 LEA R10, P0, R8.reuse, R28, 0x1 ;  /* 0x0000001c080ad211 */ /* 0x042fe200078008ff */
[----:B------:R-:W-:Y:S01]  /*68f0*/  @!P4 IMAD.X R12, R7, 0x1, R134, P1 ;  /* 0x00000001070cc824 */ /* 0x000fe200008e0686 */
[----:B------:R-:W-:Y:S01]  /*6900*/  @!PT LDS RZ, [RZ] ;  /* 0x00000000fffff984 */ /* 0x000fe20000000800 */
[----:B------:R-:W-:Y:S01]  /*6910*/  @!PT LDS RZ, [RZ] ;  /* 0x00000000fffff984 */ /* 0x000fe20000000800 */
[----:B------:R-:W-:Y:S01]  /*6920*/  @!PT LDS RZ, [RZ] ;  /* 0x00000000fffff984 */ /* 0x000fe20000000800 */
[----:B------:R-:W-:Y:S02]  /*6930*/  @!P3 LDGSTS.E.BYPASS.LTC128B.128 [R239+0xc800], desc[UR26][R26.64+0x100] ;  /* 0x0c8001001aefbfae */ /* 0x000fe4000b901d5a */
[----:B------:R-:W-:-:S02]  /*6940*/  @!P5 LEA.HI.X R11, R8, R29, R11, 0x1, P0 ;  /* 0x0000001d080bd211 */ /* 0x000fc400000f0c0b */
[----:B------:R-:W-:Y:S01]  /*6950*/  @!P3 IADD3 R8, P0, R6, R133, RZ ;  /* 0x000000850608b210 */ /* 0x000fe20007f1e0ff */
[----:B----4-:R-:W1:Y:S01]  /*6960*/  @!P5 LDC.64 R22, c[0x0][0x218] ;  /* 0x00008600ff16db82 */ /* 0x010e620000000a00 */
[----:B------:R4:W-:Y:S04]  /*6970*/  @P2 STS.128 [R239+0xe800], RZ ;  /* 0x00e800ffef002388 */ /* 0x0009e80000000c00 */
[----:B------:R-:W-:Y:S01]  /*6980*/  @!PT LDS RZ, [RZ] ;  /* 0x00000000fffff984 */ /* 0x000fe20000000800 */
[----:B------:R-:W-:Y:S01]  /*6990*/  @!PT LDS RZ, [RZ] ;  /* 0x00000000fffff984 */ /* 0x000fe20000000800 */
[----:B------:R-:W-:Y:S01]  /*69a0*/  @!PT LDS RZ, [RZ] ;  /* 0x00000000fffff984 */ /* 0x000fe20000000800 */
[----:B------:R-:W-:Y:S01]  /*69b0*/  @!P2 LDGSTS.E.BYPASS.LTC128B.128 [R239+0xe800], desc[UR26][R24.64+0x180] ;  /* 0x0e80018018efafae */ /* 0x000fe2000b901d5a */
[C---:B-----5:R-:W-:Y:S02]  /*69c0*/  @!P4 LEA R18, P1, R9.reuse, R18, 0x1 ;  /* 0x000000120912c211 */ /* 0x060fe400078208ff */
[----:B------:R-:W5:Y:S01]  /*69d0*/  @!P3 LDC.64 R28, c[0x0][0x218] ;  /* 0x00008600ff1cbb82 */ /* 0x000f620000000a00 */
[----:B------:R4:W-:Y:S01]  /*69e0*/  @P5 STS.128 [R239+0x9000], RZ ;  /* 0x009000ffef005388 */ /* 0x0009e20000000c00 */
[----:B------:R-:W-:Y:S01]  /*69f0*/  @!P4 LEA.HI.X R19, R9, R19, R12, 0x1, P1 ;  /* 0x000000130913c211 */ /* 0x000fe200008f0c0c */
[----:B------:R-:W-:Y:S01]  /*6a00*/  @!P3 IMAD.X R12, R7, 0x1, R134, P0 ;  /* 0x00000001070cb824 */ /* 0x000fe200000e0686 */
[----:B---3--:R-:W-:Y:S01]  /*6a10*/  @!P3 LEA R16, P1, R8, R32, 0x1 ;  /* 0x000000200810b211 */ /* 0x008fe200078208ff */
[----:B------:R-:W-:Y:S01]  /*6a20*/  @!PT LDS RZ, [RZ] ;  /* 0x00000000fffff984 */ /* 0x000fe20000000800 */
[----:B------:R-:W-:Y:S01]  /*6a30*/  @!PT LDS RZ, [RZ] ;  /* 0x00000000fffff984 */ /* 0x000fe20000000800 */
[----:B------:R-:W-:Y:S01]  /*6a40*/  @!PT LDS RZ, [RZ] ;  /* 0x00000000fffff984 */ /* 0x000fe20000000800 */
[----:B------:R3:W-:Y:S01]  /*6a50*/  @!P5 LDGSTS.E.BYPASS.LTC128B.128 [R239+0x9000], desc[UR26][R10.64] ;  /* 0x090000000aefdfae */ /* 0x0007e2000b901d5a */
[----:B------:R-:W-:-:S02]  /*6a60*/  @!P2 IADD3 R9, P0, R6, R133, RZ ;  /* 0x000000850609a210 */ /* 0x000fc40007f1e0ff */
[----:B------:R-:W-:Y:S01]  /*6a70*/  @!P3 LEA.HI.X R17, R8, R33, R12, 0x1, P1 ;  /* 0x000000210811b211 */ /* 0x000fe200008f0c0c */
[----:B------:R4:W-:Y:S01]  /*6a80*/  @P4 STS.128 [R239+0xb000], RZ ;  /* 0x00b000ffef004388 */ /* 0x0009e20000000c00 */
[----:B------:R-:W-:Y:S01]  /*6a90*/  IADD3 R6, P1, R6, UR28, RZ ;  /* 0x0000001c06067c10 */ /* 0x000fe2000ff3e0ff */
[----:B------:R-:W-:Y:S01]  /*6aa0*/  @!P2 IMAD.X R8, R7, 0x1, R134, P0 ;  /* 0x000000010708a824 */ /* 0x000fe200000e0686 */
[----:B--2---:R-:W-:Y:S01]  /*6ab0*/  @!P2 LEA R14, P0, R9, R14, 0x1 ;  /* 0x0000000e090ea211 */ /* 0x004fe200078008ff */
[----:B------:R-:W-:Y:S01]  /*6ac0*/  @!PT LDS RZ, [RZ] ;  /* 0x00000000fffff984 */ /* 0x000fe20000000800 */
[----:B------:R-:W-:Y:S01]  /*6ad0*/  @!PT LDS RZ, [RZ] ;  /* 0x00000000fffff984 */ /* 0x000fe20000000800 */
[----:B------:R-:W-:Y:S01]  /*6ae0*/  @!PT LDS RZ, [RZ] ;  /* 0x00000000fffff984 */ /* 0x000fe20000000800 */
[----:B------:R2:W-:Y:S01]  /*6af0*/  @!P4 LDGSTS.E.BYPASS.LTC128B.128 [R239+0xb000], desc[UR26][R18.64+0x80] ;  /* 0x0b00008012efcfae */ /* 0x0005e2000b901d5a */
[----:B------:R-:W-:Y:S02]  /*6b00*/  IADD3.X R7, R7, UR25, RZ, P1, !PT ;  /* 0x0000001907077c10 */ /* 0x000fe40008ffe4ff */
[----:B------:R-:W-:Y:S01]  /*6b10*/  @!P2 LEA.HI.X R15, R9, R15, R8, 0x1, P0 ;  /* 0x0000000f090fa211 */ /* 0x000fe200000f0c08 */
[----:B------:R4:W-:Y:S01]  /*6b20*/  @P3 STS.128 [R239+0xd000], RZ ;  /* 0x00d000ffef003388 */ /* 0x0009e20000000c00 */
[----:B------:R-:W-:-:S02]  /*6b30*/  @!P5 IADD3 R8, P0, R6, R133, RZ ;  /* 0x000000850608d210 */ /* 0x000fc40007f1e0ff */
[----:B------:R-:W-:Y:S01]  /*6b40*/  @!P4 IADD3 R20, P1, R6, R133, RZ ;  /* 0x000000850614c210 */ /* 0x000fe20007f3e0ff */
[----:B------:R-:W-:Y:S01]  /*6b50*/  @!PT LDS RZ, [RZ] ;  /* 0x00000000fffff984 */ /* 0x000fe20000000800 */
[----:B------:R-:W-:Y:S01]  /*6b60*/  @!PT LDS RZ, [RZ] ;  /* 0x00000000fffff984 */ /* 0x000fe20000000800 */
[----:B------:R-:W-:Y:S01]  /*6b70*/  @!PT LDS RZ, [RZ] ;  /* 0x00000000fffff984 */ /* 0x000fe20000000800 */
[----:B------:R4:W-:Y:S02]  /*6b80*/  @!P3 LDGSTS.E.BYPASS.LTC128B.128 [R239+0xd000], desc[UR26][R16.64+0x100] ;  /* 0x0d00010010efbfae */ /* 0x0009e4000b901d5a */
[C-C-:B------:R-:W-:Y:S01]  /*6b90*/  @!P5 IMAD.X R9, R7.reuse, 0x1, R134.reuse, P0 ;  /* 0x000000010709d824 */ /* 0x140fe200000e0686 */
[C---:B-1----:R-:W-:Y:S01]  /*6ba0*/  @!P5 LEA R12, P0, R8.reuse, R22, 0x1 ;  /* 0x00000016080cd211 */ /* 0x042fe200078008ff */
[----:B------:R4:W-:Y:S03]  /*6bb0*/  @P2 STS.128 [R239+0xf000], RZ ;  /* 0x00f000ffef002388 */ /* 0x0009e60000000c00 */
        /* <DEDUP_REMOVED lines=8> */
[----:B------:R4:W-:Y:S01]  /*6c40*/  @P5 STS.128 [R239+0x9800], RZ ;  /* 0x009800ffef005388 */ /* 0x0009e20000000c00 */
[----:B------:R-:W-:-:S03]  /*6c50*/  @!P4 LEA.HI.X R11, R20, R31, R8, 0x1, P1 ;  /* 0x0000001f140bc211 */ /* 0x000fc600008f0c08 */
[----:B------:R-:W-:Y:S01]  /*6c60*/  @!PT LDS RZ, [RZ] ;  /* 0x00000000fffff984 */ /* 0x000fe20000000800 */
[----:B------:R-:W-:Y:S01]  /*6c70*/  @!PT LDS RZ, [RZ] ;  /* 0x00000000fffff984 */ /* 0x000fe20000000800 */
[----:B------:R-:W-:Y:S01]  /*6c80*/  @!PT LDS RZ, [RZ] ;  /* 0x00000000fffff984 */ /* 0x000fe20000000800 */
[----:B------:R4:W-:Y:S01]  /*6c90*/  @!P5 LDGSTS.E.BYPASS.LTC128B.128 [R239+0x9800], desc[UR26][R12.64] ;  /* 0x098000000cefdfae */ /* 0x0009e2000b901d5a */
[----:B--2---:R-:W-:Y:S01]  /*6ca0*/  @!P3 IMAD.X R18, R7, 0x1, R134, P0 ;  /* 0x000000010712b824 */ /* 0x004fe200000e0686 */
[C---:B-----5:R-:W-:Y:S02]  /*6cb0*/  @!P3 LEA R8, P0, R9.reuse, R28, 0x1 ;  /* 0x0000001c0908b211 */ /* 0x060fe400078008ff */
[----:B------:R4:W-:Y:S02]  /*6cc0*/  @P4 STS.128 [R239+0xb800], RZ ;  /* 0x00b800ffef004388 */ /* 0x0009e40000000c00 */
[----:B------:R-:W-:Y:S02]  /*6cd0*/  @!P3 LEA.HI.X R9, R9, R29, R18, 0x1, P0 ;  /* 0x0000001d0909b211 */ /* 0x000fe400000f0c12 */
        /* <DEDUP_REMOVED lines=11> */
[----:B----4-:R-:W-:Y:S01]  /*6d90*/  IADD3 R8, P0, R6, R133, RZ ;  /* 0x0000008506087210 */ /* 0x010fe20007f1e0ff */
        /* <DEDUP_REMOVED lines=8> */
.L_x_2426:
[----:B------:R-:W-:Y:S05]  /*6e20*/  BSYNC B0 ;  /* 0x0000000000007941 */ /* 0x000fea0003800000 */
.L_x_2425:
[----:B------:R-:W0:Y:S01]  /*6e30*/  LDGDEPBAR ;  /* 0x00000000000079af */ /* 0x000e220000000000 */
[----:B------:R-:W-:-:S04]  /*6e40*/  IADD3 R133, P0, R3, R133, RZ ;  /* 0x0000008503857210 */ /* 0x000fc80007f1e0ff */
[----:B------:R-:W-:-:S09]  /*6e50*/  IADD3.X R134, R2, R134, RZ, P0, !PT ;  /* 0x0000008602867210 */ /* 0x000fd200007fe4ff */
.L_x_2422:
[----:B------:R-:W-:Y:S01]  /*6e60*/  VIADD R2, R115, UR17 ;  /* 0x0000001173027c36 */ /* 0x000fe20008000000 */
[----:B------:R-:W-:Y:S01]  /*6e70*/  STL [R1+0x70], R227 ;  /* 0x000070e301007387 */ /* 0x000fe20000100800 */
[----:B------:R-:W-:Y:S01]  /*6e80*/  ULDC UR20, c[0x0][0x2ec] ;  /* 0x0000bb0000147ab9 */ /* 0x000fe20000000800 */
[----:B------:R-:W-:Y:S01]  /*6e90*/  LEA R213, R5, UR4, 0x1 ;  /* 0x0000000405d57c11 */ /* 0x000fe2000f8e08ff */
[C---:B-1----:R-:W-:Y:S01]  /*6ea0*/  VIADD R6, R2.reuse, 0x1 ;  /* 0x0000000102067836 */ /* 0x042fe20000000000 */
[C---:B------:R-:W-:Y:S01]  /*6eb0*/  IADD3 R3, R2.reuse, 0x8, RZ ;  /* 0x0000000802037810 */ /* 0x040fe20007ffe0ff */
[----:B------:R-:W-:Y:S01]  /*6ec0*/  STL [R1+0x6c], R226 ;  /* 0x00006ce201007387 */ /* 0x000fe20000100800 */
[CC--:B------:R-:W-:Y:S01]  /*6ed0*/  ISETP.GE.AND P5, PT, R2.reuse, R243.reuse, PT ;  /* 0x000000f30200720c */ /* 0x0c0fe20003fa6270 */
[----:B----4-:R-:W-:Y:S01]  /*6ee0*/  VIADD R8, R2, 0x39 ;  /* 0x0000003902087836 */ /* 0x010fe20000000000 */
[C---:B------:R-:W-:Y:S01]  /*6ef0*/  ISETP.GE.AND P0, PT, R3.reuse, R243, PT ;  /* 0x000000f30300720c */ /* 0x040fe20003f06270 */
[----:B------:R-:W-:Y:S01]  /*6f00*/  STL [R1+0x68], R225 ;  /* 0x000068e101007387 */ /* 0x000fe20000100800 */
[CC--:B------:R-:W-:Y:S01]  /*6f10*/  ISETP.GE.AND P2, PT, R3.reuse, R242.reuse, PT ;  /* 0x000000f20300720c */ /* 0x0c0fe20003f46270 */
[----:B------:R-:W-:Y:S01]  /*6f20*/  IMAD R214, R4, 0x2, R213 ;  /* 0x0000000204d67824 */ /* 0x000fe200078e02d5 */
[----:B------:R-:W-:Y:S01]  /*6f30*/  ISETP.GE.AND P1, PT, R2, R242, PT ;  /* 0x000000f20200720c */ /* 0x000fe20003f26270 */
[----:B------:R-:W-:Y:S01]  /*6f40*/  STL [R1+0x64], R224 ;  /* 0x000064e001007387 */ /* 0x000fe20000100800 */
[CC--:B------:R-:W-:Y:S01]  /*6f50*/  ISETP.LT.OR P0, PT, R3.reuse, R241.reuse, P0 ;  /* 0x000000f10300720c */ /* 0x0c0fe20000701670 */
[----:B------:R-:W-:Y:S01]  /*6f60*/  IMAD R215, R0, 0x2, R214 ;  /* 0x0000000200d77824 */ /* 0x000fe200078e02d6 */
[-C--:B------:R-:W-:Y:S01]  /*6f70*/  ISETP.LT.OR P2, PT, R3, R240.reuse, P2 ;  /* 0x000000f00300720c */ /* 0x080fe20001741670 */
[C---:B------:R-:W-:Y:S01]  /*6f80*/  VIADD R3, R2.reuse, 0x9 ;  /* 0x0000000902037836 */ /* 0x040fe20000000000 */
[C---:B------:R-:W-:Y:S01]  /*6f90*/  ISETP.LT.OR P5, PT, R2.reuse, R241, P5 ;  /* 0x000000f10200720c */ /* 0x040fe20002fa1670 */
[----:B------:R-:W-:Y:S01]  /*6fa0*/  STL [R1+0x60], R223 ;  /* 0x000060df01007387 */ /* 0x000fe20000100800 */
[----:B------:R-:W-:Y:S01]  /*6fb0*/  ISETP.LT.OR P1, PT, R2, R240, P1 ;  /* 0x000000f00200720c */ /* 0x000fe20000f21670 */
[----:B------:R-:W-:Y:S01]  /*6fc0*/  ULDC.64 UR16, c[0x0][0x218] ;  /* 0x0000860000107ab9 */ /* 0x000fe20000000a00 */
[----:B------:R-:W-:Y:S01]  /*6fd0*/  FSEL R9, R92, -INF , !P5 ;  /* 0xff8000005c097808 */ /* 0x000fe20006800000 */
[----:B------:R-:W-:Y:S01]  /*6fe0*/  STL [R1+0x5c], R222 ;  /* 0x00005cde01007387 */ /* 0x000fe20000100800 */
[----:B------:R-:W-:-:S02]  /*6ff0*/  FSEL R13, R80, -INF , !P1 ;  /* 0xff800000500d7808 */ /* 0x000fc40004800000 */
[CC--:B------:R-:W-:Y:S01]  /*7000*/  ISETP.GE.AND P4, PT, R6.reuse, R243.reuse, PT ;  /* 0x000000f30600720c */ /* 0x0c0fe20003f86270 */
[----:B------:R-:W-:Y:S01]  /*7010*/  STL [R1+0x58], R221 ;  /* 0x000058dd01007387 */ /* 0x000fe20000100800 */
[CC--:B------:R-:W-:Y:S02]  /*7020*/  ISETP.GE.AND P3, PT, R6.reuse, R242.reuse, PT ;  /* 0x000000f20600720c */ /* 0x0c0fe40003f66270 */
[C---:B------:R-:W-:Y:S01]  /*7030*/  ISETP.GE.AND P5, PT, R3.reuse, R243, PT ;  /* 0x000000f30300720c */ /* 0x040fe20003fa6270 */
[----:B------:R-:W-:Y:S01]  /*7040*/  STL [R1+0x54], R220 ;  /* 0x000054dc01007387 */ /* 0x000fe20000100800 */
[C---:B------:R-:W-:Y:S02]  /*7050*/  ISETP.GE.AND P1, PT, R3.reuse, R242, PT ;  /* 0x000000f20300720c */ /* 0x040fe40003f26270 */
[CC--:B------:R-:W-:Y:S01]  /*7060*/  ISETP.LT.OR P4, PT, R6.reuse, R241.reuse, P4 ;  /* 0x000000f10600720c */ /* 0x0c0fe20002781670 */
[----:B------:R-:W-:Y:S01]  /*7070*/  STL [R1+0x50], R219 ;  /* 0x000050db01007387 */ /* 0x000fe20000100800 */
[-C--:B------:R-:W-:Y:S01]  /*7080*/  ISETP.LT.OR P3, PT, R6, R240.reuse, P3 ;  /* 0x000000f00600720c */ /* 0x080fe20001f61670 */
[----:B------:R-:W-:Y:S01]  /*7090*/  VIADD R6, R2, 0x10 ;  /* 0x0000001002067836 */ /* 0x000fe20000000000 */
[C---:B------:R-:W-:Y:S01]  /*70a0*/  ISETP.LT.OR P5, PT, R3.reuse, R241, P5 ;  /* 0x000000f10300720c */ /* 0x040fe20002fa1670 */
[----:B------:R-:W-:Y:S01]  /*70b0*/  STL [R1+0x4c], R218 ;  /* 0x00004cda01007387 */ /* 0x000fe20000100800 */
[----:B------:R-:W-:-:S02]  /*70c0*/  ISETP.LT.OR P1, PT, R3, R240, P1 ;  /* 0x000000f00300720c */ /* 0x000fc40000f21670 */
[----:B------:R-:W-:Y:S01]  /*70d0*/  IADD3 R3, R2, 0x11, RZ ;  /* 0x0000001102037810 */ /* 0x000fe20007ffe0ff */
[----:B------:R-:W-:Y:S01]  /*70e0*/  STL [R1+0x48], R217 ;  /* 0x000048d901007387 */ /* 0x000fe20000100800 */
[----:B------:R-:W-:Y:S02]  /*70f0*/  FSEL R10, R76, -INF , !P0 ;  /* 0xff8000004c0a7808 */ /* 0x000fe40004000000 */
[----:B------:R-:W-:Y:S01]  /*7100*/  FSEL R15, R72, -INF , !P2 ;  /* 0xff800000480f7808 */ /* 0x000fe20005000000 */
[----:B------:R-:W-:Y:S01]  /*7110*/  STL [R1+0x44], R212 ;  /* 0x000044d401007387 */ /* 0x000fe20000100800 */
[----:B------:R-:W-:Y:S02]  /*7120*/  FSEL R11, R81, -INF , !P4 ;  /* 0xff800000510b7808 */ /* 0x000fe40006000000 */
[----:B------:R-:W-:Y:S01]  /*7130*/  FSEL R14, R77, -INF , !P3 ;  /* 0xff8000004d0e7808 */ /* 0x000fe20005800000 */
[----:B------:R-:W-:Y:S01]  /*7140*/  STL [R1+0x40], R185 ;  /* 0x000040b901007387 */ /* 0x000fe20000100800 */
[----:B------:R-:W-:-:S02]  /*7150*/  ISETP.GE.AND P0, PT, R3, R243, PT ;  /* 0x000000f30300720c */ /* 0x000fc40003f06270 */
[CC--:B------:R-:W-:Y:S01]  /*7160*/  ISETP.GE.AND P2, PT, R3.reuse, R242.reuse, PT ;  /* 0x000000f20300720c */ /* 0x0c0fe20003f46270 */
[----:B------:R-:W-:Y:S01]  /*7170*/  STL [R1+0x3c], R184 ;  /* 0x00003cb801007387 */ /* 0x000fe20000100800 */
[C---:B------:R-:W-:Y:S02]  /*7180*/  ISETP.GE.AND P4, PT, R6.reuse, R243, PT ;  /* 0x000000f30600720c */ /* 0x040fe40003f86270 */
[----:B------:R-:W-:Y:S01]  /*7190*/  ISETP.GE.AND P3, PT, R6, R242, PT ;  /* 0x000000f20600720c */ /* 0x000fe20003f66270 */
[----:B------:R-:W-:Y:S01]  /*71a0*/  STL [R1+0x38], R170 ;  /* 0x000038aa01007387 */ /* 0x000fe20000100800 */
[CC--:B------:R-:W-:Y:S02]  /*71b0*/  ISETP.LT.OR P0, PT, R3.reuse, R241.reuse, P0 ;  /* 0x000000f10300720c */ /* 0x0c0fe40000701670 */
[-C--:B------:R-:W-:Y:S01]  /*71c0*/  ISETP.LT.OR P2, PT, R3, R240.reuse, P2 ;  /* 0x000000f00300720c */ /* 0x080fe20001741670 */
[----:B------:R-:W-:Y:S01]  /*71d0*/  VIADD R3, R2, 0x19 ;  /* 0x0000001902037836 */ /* 0x000fe20000000000 */
[C---:B------:R-:W-:Y:S01]  /*71e0*/  ISETP.LT.OR P4, PT, R6.reuse, R241, P4 ;  /* 0x000000f10600720c */ /* 0x040fe20002781670 */
[----:B------:R-:W-:Y:S01]  /*71f0*/  STL [R1+0x34], R169 ;  /* 0x000034a901007387 */ /* 0x000fe20000100800 */
[----:B------:R-:W-:Y:S01]  /*7200*/  ISETP.LT.OR P3, PT, R6, R240, P3 ;  /* 0x000000f00600720c */ /* 0x000fe20001f61670 */
[----:B------:R-:W-:Y:S01]  /*7210*/  VIADD R6, R2, 0x18 ;  /* 0x0000001802067836 */ /* 0x000fe20000000000 */
[----:B------:R-:W-:Y:S01]  /*7220*/  FSEL R52, R68, -INF , !P4 ;  /* 0xff80000044347808 */ /* 0x000fe20006000000 */
[----:B------:R1:W-:Y:S01]  /*7230*/  STL [R1+0x30], R168 ;  /* 0x000030a801007387 */ /* 0x0003e20000100800 */
[----:B------:R-:W-:-:S02]  /*7240*/  FSEL R56, R64, -INF , !P3 ;  /* 0xff80000040387808 */ /* 0x000fc40005800000 */
[----:B------:R-:W-:Y:S01]  /*7250*/  FSEL R12, R73, -INF , !P5 ;  /* 0xff800000490c7808 */ /* 0x000fe20006800000 */
[----:B------:R-:W-:Y:S01]  /*7260*/  LDSM.16.MT88.4 R24, [R215+0x10000] ;  /* 0x01000000d718783b */ /* 0x000fe20000004200 */
[----:B------:R-:W-:Y:S02]  /*7270*/  FSEL R16, R69, -INF , !P1 ;  /* 0xff80000045107808 */ /* 0x000fe40004800000 */
[CC--:B------:R-:W-:Y:S01]  /*7280*/  ISETP.GE.AND P4, PT, R3.reuse, R243.reuse, PT ;  /* 0x000000f30300720c */ /* 0x0c0fe20003f86270 */
[----:B------:R-:W-:Y:S01]  /*7290*/  LDSM.16.MT88.4 R20, [R213+0x12000] ;  /* 0x01200000d514783b */ /* 0x000fe20000004200 */
[-C--:B------:R-:W-:Y:S02]  /*72a0*/  ISETP.GE.AND P3, PT, R3, R242.reuse, PT ;  /* 0x000000f20300720c */ /* 0x080fe40003f66270 */
[C---:B------:R-:W-:Y:S01]  /*72b0*/  ISETP.GE.AND P5, PT, R6.reuse, R243, PT ;  /* 0x000000f30600720c */ /* 0x040fe20003fa6270 */
[----:B------:R-:W-:Y:S01]  /*72c0*/  LDSM.16.MT88.4 R44, [R213+0x14000] ;  /* 0x01400000d52c783b */ /* 0x000fe20000004200 */
[----:B------:R-:W-:-:S02]  /*72d0*/  ISETP.GE.AND P1, PT, R6, R242, PT ;  /* 0x000000f20600720c */ /* 0x000fc40003f26270 */
[CC--:B------:R-:W-:Y:S01]  /*72e0*/  ISETP.LT.OR P4, PT, R3.reuse, R241.reuse, P4 ;  /* 0x000000f10300720c */ /* 0x0c0fe20002781670 */
[----:B------:R-:W-:Y:S01]  /*72f0*/  LDSM.16.MT88.4 R28, [R215+0x12000] ;  /* 0x01200000d71c783b */ /* 0x000fe20000004200 */
[-C--:B------:R-:W-:Y:S01]  /*7300*/  ISETP.LT.OR P3, PT, R3, R240.reuse, P3 ;  /* 0x000000f00300720c */ /* 0x080fe20001f61670 */
[----:B------:R-:W-:Y:S01]  /*7310*/  VIADD R3, R2, 0x28 ;  /* 0x0000002802037836 */ /* 0x000fe20000000000 */
[C---:B------:R-:W-:Y:S02]  /*7320*/  ISETP.LT.OR P5, PT, R6.reuse, R241, P5 ;  /* 0x000000f10600720c */ /* 0x040fe40002fa1670 */
[----:B------:R-:W-:Y:S01]  /*7330*/  ISETP.LT.OR P1, PT, R6, R240, P1 ;  /* 0x000000f00600720c */ /* 0x000fe20000f21670 */
[----:B------:R-:W-:Y:S01]  /*7340*/  VIADD R6, R2, 0x21 ;  /* 0x0000002102067836 */ /* 0x000fe20000000000 */
[----:B------:R-:W-:Y:S02]  /*7350*/  FMNMX.FTZ R132, R9, R11, !PT ;  /* 0x0000000b09847209 */ /* 0x000fe40007810000 */
[----:B------:R-:W-:-:S02]  /*7360*/  FSEL R55, R51, -INF , !P4 ;  /* 0xff80000033377808 */ /* 0x000fc40006000000 */
[----:B------:R-:W-:Y:S02]  /*7370*/  FSEL R59, R49, -INF , !P3 ;  /* 0xff800000313b7808 */ /* 0x000fe40005800000 */
[----:B------:R-:W-:Y:S02]  /*7380*/  FMNMX.FTZ R132, R10, R132, !PT ;  /* 0x000000840a847209 */ /* 0x000fe40007810000 */
[----:B------:R-:W-:Y:S02]  /*7390*/  IADD3 R7, R2, 0x20, RZ ;  /* 0x0000002002077810 */ /* 0x000fe40007ffe0ff */
[----:B------:R-:W-:Y:S02]  /*73a0*/  FSEL R54, R60, -INF , !P5 ;  /* 0xff8000003c367808 */ /* 0x000fe40006800000 */
[----:B------:R-:W-:Y:S02]  /*73b0*/  FSEL R58, R50, -INF , !P1 ;  /* 0xff800000323a7808 */ /* 0x000fe40004800000 */
[----:B------:R-:W-:-:S02]  /*73c0*/  ISETP.GE.AND P4, PT, R3, R243, PT ;  /* 0x000000f30300720c */ /* 0x000fc40003f86270 */
[-C--:B------:R-:W-:Y:S02]  /*73d0*/  ISETP.GE.AND P3, PT, R3, R242.reuse, PT ;  /* 0x000000f20300720c */ /* 0x080fe40003f66270 */
[C---:B------:R-:W-:Y:S02]  /*73e0*/  ISETP.GE.AND P5, PT, R6.reuse, R243, PT ;  /* 0x000000f30600720c */ /* 0x040fe40003fa6270 */
[----:B------:R-:W-:Y:S02]  /*73f0*/  ISETP.GE.AND P1, PT, R6, R242, PT ;  /* 0x000000f20600720c */ /* 0x000fe40003f26270 */
[----:B------:R-:W-:Y:S02]  /*7400*/  FSEL R53, R65, -INF , !P0 ;  /* 0xff80000041357808 */ /* 0x000fe40004000000 */
[----:B------:R-:W-:Y:S02]  /*7410*/  FSEL R57, R61, -INF , !P2 ;  /* 0xff8000003d397808 */ /* 0x000fe40005000000 */
[----:B------:R-:W-:-:S02]  /*7420*/  FMNMX.FTZ R132, R12, R132, !PT ;  /* 0x000000840c847209 */ /* 0x000fc40007810000 */
[C---:B------:R-:W-:Y:S02]  /*7430*/  ISETP.GE.AND P0, PT, R7.reuse, R243, PT ;  /* 0x000000f30700720c */ /* 0x040fe40003f06270 */
[----:B------:R-:W-:Y:S02]  /*7440*/  ISETP.GE.AND P2, PT, R7, R242, PT ;  /* 0x000000f20700720c */ /* 0x000fe40003f46270 */
[CC--:B------:R-:W-:Y:S02]  /*7450*/  ISETP.LT.OR P4, PT, R3.reuse, R241.reuse, P4 ;  /* 0x000000f10300720c */ /* 0x0c0fe40002781670 */
[-C--:B------:R-:W-:Y:S01]  /*7460*/  ISETP.LT.OR P3, PT, R3, R240.reuse, P3 ;  /* 0x000000f00300720c */ /* 0x080fe20001f61670 */
[----:B------:R-:W-:Y:S01]  /*7470*/  VIADD R3, R2, 0x30 ;  /* 0x0000003002037836 */ /* 0x000fe20000000000 */
[C---:B------:R-:W-:Y:S02]  /*7480*/  ISETP.LT.OR P5, PT, R6.reuse, R241, P5 ;  /* 0x000000f10600720c */ /* 0x040fe40002fa1670 */
[----:B------:R-:W-:-:S02]  /*7490*/  ISETP.LT.OR P1, PT, R6, R240, P1 ;  /* 0x000000f00600720c */ /* 0x000fc40000f21670 */
[----:B------:R-:W-:Y:S02]  /*74a0*/  FMNMX.FTZ R132, R52, R132, !PT ;  /* 0x0000008434847209 */ /* 0x000fe40007810000 */
[C---:B------:R-:W-:Y:S02]  /*74b0*/  ISETP.LT.OR P0, PT, R7.reuse, R241, P0 ;  /* 0x000000f10700720c */ /* 0x040fe40000701670 */
[----:B------:R-:W-:Y:S01]  /*74c0*/  ISETP.LT.OR P2, PT, R7, R240, P2 ;  /* 0x000000f00700720c */ /* 0x000fe20001741670 */
[C---:B------:R-:W-:Y:S01]  /*74d0*/  VIADD R7, R2.reuse, 0x31 ;  /* 0x0000003102077836 */ /* 0x040fe20000000000 */
[----:B------:R-:W-:Y:S02]  /*74e0*/  IADD3 R6, R2, 0x29, RZ ;  /* 0x0000002902067810 */ /* 0x000fe40007ffe0ff */
[----:B------:R-:W-:Y:S02]  /*74f0*/  FSEL R141, R141, -INF , !P5 ;  /* 0xff8000008d8d7808 */ /* 0x000fe40006800000 */
[----:B------:R-:W-:-:S02]  /*7500*/  FSEL R157, R43, -INF , !P1 ;  /* 0xff8000002b9d7808 */ /* 0x000fc40004800000 */
[CC--:B------:R-:W-:Y:S02]  /*7510*/  ISETP.GE.AND P5, PT, R3.reuse, R243.reuse, PT ;  /* 0x000000f30300720c */ /* 0x0c0fe40003fa6270 */
[----:B------:R-:W-:Y:S02]  /*7520*/  ISETP.GE.AND P1, PT, R3, R242, PT ;  /* 0x000000f20300720c */ /* 0x000fe40003f26270 */
[----:B------:R-:W-:Y:S02]  /*7530*/  FMNMX.FTZ R132, R53, R132, !PT ;  /* 0x0000008435847209 */ /* 0x000fe40007810000 */
[----:B------:R-:W-:Y:S02]  /*7540*/  FSEL R135, R135, -INF , !P0 ;  /* 0xff80000087877808 */ /* 0x000fe40004000000 */
[----:B------:R-:W-:Y:S02]  /*7550*/  FSEL R158, R48, -INF , !P2 ;  /* 0xff800000309e7808 */ /* 0x000fe40005000000 */
[C---:B------:R-:W-:Y:S01]  /*7560*/  ISETP.GE.AND P0, PT, R6.reuse, R243, PT ;  /* 0x000000f30600720c */ /* 0x040fe20003f06270 */
[----:B------:R-:W-:Y:S01]  /*7570*/  LDSM.16.MT88.4 R48, [R214+0x14000] ;  /* 0x01400000d630783b */ /* 0x000fe20000004200 */
[----:B------:R-:W-:-:S02]  /*7580*/  ISETP.GE.AND P2, PT, R6, R242, PT ;  /* 0x000000f20600720c */ /* 0x000fc40003f46270 */
[CC--:B------:R-:W-:Y:S02]  /*7590*/  ISETP.LT.OR P5, PT, R3.reuse, R241.reuse, P5 ;  /* 0x000000f10300720c */ /* 0x0c0fe40002fa1670 */
[----:B------:R-:W-:Y:S02]  /*75a0*/  ISETP.LT.OR P1, PT, R3, R240, P1 ;  /* 0x000000f00300720c */ /* 0x000fe40000f21670 */
[----:B------:R-:W-:Y:S02]  /*75b0*/  FMNMX.FTZ R3, R13, R14, !PT ;  /* 0x0000000e0d037209 */ /* 0x000fe40007810000 */
[----:B------:R-:W-:Y:S02]  /*75c0*/  FMNMX.FTZ R132, R54, R132, !PT ;  /* 0x0000008436847209 */ /* 0x000fe40007810000 */
[C---:B------:R-:W-:Y:S02]  /*75d0*/  ISETP.LT.OR P0, PT, R6.reuse, R241, P0 ;  /* 0x000000f10600720c */ /* 0x040fe40000701670 */
[----:B------:R-:W-:-:S02]  /*75e0*/  ISETP.LT.OR P2, PT, R6, R240, P2 ;  /* 0x000000f00600720c */ /* 0x000fc40001741670 */
[----:B------:R-:W-:Y:S02]  /*75f0*/  IADD3 R6, R2, 0x38, RZ ;  /* 0x0000003802067810 */ /* 0x000fe40007ffe0ff */
[----:B------:R-:W-:Y:S02]  /*7600*/  FMNMX.FTZ R2, R15, R3, !PT ;  /* 0x000000030f027209 */ /* 0x000fe40007810000 */
[----:B------:R-:W-:Y:S02]  /*7610*/  FMNMX.FTZ R132, R55, R132, !PT ;  /* 0x0000008437847209 */ /* 0x000fe40007810000 */
[----:B------:R-:W-:Y:S02]  /*7620*/  FMNMX.FTZ R2, R16, R2, !PT ;  /* 0x0000000210027209 */ /* 0x000fe40007810000 */
[----:B------:R-:W-:Y:S02]  /*7630*/  FMNMX.FTZ R132, R135, R132, !PT ;  /* 0x0000008487847209 */ /* 0x000fe40007810000 */
[----:B------:R-:W-:-:S02]  /*7640*/  FSEL R140, R140, -INF , !P4 ;  /* 0xff8000008c8c7808 */ /* 0x000fc40006000000 */
[----:B------:R-:W-:Y:S02]  /*7650*/  FMNMX.FTZ R2, R56, R2, !PT ;  /* 0x0000000238027209 */ /* 0x000fe40007810000 */
[----:B------:R-:W-:Y:S02]  /*7660*/  FMNMX.FTZ R132, R141, R132, !PT ;  /* 0x000000848d847209 */ /* 0x000fe40007810000 */
[----:B------:R-:W-:Y:S02]  /*7670*/  ISETP.GE.AND P4, PT, R7, R243, PT ;  /* 0x000000f30700720c */ /* 0x000fe40003f86270 */
[----:B------:R-:W-:Y:S02]  /*7680*/  FSEL R142, R42, -INF , !P0 ;  /* 0xff8000002a8e7808 */ /* 0x000fe40004000000 */
[----:B------:R-:W-:Y:S02]  /*7690*/  FMNMX.FTZ R2, R57, R2, !PT ;  /* 0x0000000239027209 */ /* 0x000fe40007810000 */
[----:B------:R-:W-:-:S02]  /*76a0*/  FMNMX.FTZ R132, R140, R132, !PT ;  /* 0x000000848c847209 */ /* 0x000fc40007810000 */
[----:B------:R-:W-:Y:S02]  /*76b0*/  ISETP.LT.OR P4, PT, R7, R241, P4 ;  /* 0x000000f10700720c */ /* 0x000fe40002781670 */
[----:B-1----:R-:W-:Y:S02]  /*76c0*/  FSEL R168, R39, -INF , !P5 ;  /* 0xff80000027a87808 */ /* 0x002fe40006800000 */
[----:B------:R-:W-:Y:S02]  /*76d0*/  ISETP.GE.AND P5, PT, R6, R243, PT ;  /* 0x000000f30600720c */ /* 0x000fe40003fa6270 */
[----:B------:R-:W-:Y:S02]  /*76e0*/  FMNMX.FTZ R2, R58, R2, !PT ;  /* 0x000000023a027209 */ /* 0x000fe40007810000 */
[----:B------:R-:W-:Y:S02]  /*76f0*/  FMNMX.FTZ R132, R142, R132, !PT ;  /* 0x000000848e847209 */ /* 0x000fe40007810000 */
[----:B------:R-:W-:-:S02]  /*7700*/  FSEL R159, R38, -INF , !P4 ;  /* 0xff800000269f7808 */ /* 0x000fc40006000000 */
[----:B------:R-:W-:Y:S02]  /*7710*/  ISETP.GE.AND P4, PT, R8, R243, PT ;  /* 0x000000f30800720c */ /* 0x000fe40003f86270 */
[-C--:B------:R-:W-:Y:S02]  /*7720*/  ISETP.LT.OR P5, PT, R6, R241.reuse, P5 ;  /* 0x000000f10600720c */ /* 0x080fe40002fa1670 */
[----:B------:R-:W-:Y:S02]  /*7730*/  FMNMX.FTZ R2, R59, R2, !PT ;  /* 0x000000023b027209 */ /* 0x000fe40007810000 */
[----:B------:R-:W-:Y:S02]  /*7740*/  FMNMX.FTZ R132, R168, R132, !PT ;  /* 0x00000084a8847209 */ /* 0x000fe40007810000 */
[----:B------:R-:W-:Y:S02]  /*7750*/  ISETP.LT.OR P4, PT, R8, R241, P4 ;  /* 0x000000f10800720c */ /* 0x000fe40002781670 */
[----:B------:R-:W-:-:S02]  /*7760*/  FSEL R124, R35, -INF , !P5 ;  /* 0xff800000237c7808 */ /* 0x000fc40006800000 */
[----:B------:R-:W-:Y:S02]  /*7770*/  FMNMX.FTZ R2, R158, R2, !PT ;  /* 0x000000029e027209 */ /* 0x000fe40007810000 */
[----:B------:R-:W-:Y:S02]  /*7780*/  FMNMX.FTZ R132, R159, R132, !PT ;  /* 0x000000849f847209 */ /* 0x000fe40007810000 */
[----:B------:R-:W-:Y:S02]  /*7790*/  FSEL R143, R143, -INF , !P3 ;  /* 0xff8000008f8f7808 */ /* 0x000fe40005800000 */
[----:B------:R-:W-:Y:S02]  /*77a0*/  FSEL R164, R34, -INF , !P4 ;  /* 0xff80000022a47808 */ /* 0x000fe40006000000 */
[----:B------:R-:W-:Y:S02]  /*77b0*/  FMNMX.FTZ R2, R157, R2, !PT ;  /* 0x000000029d027209 */ /* 0x000fe40007810000 */
[----:B------:R-:W-:-:S02]  /*77c0*/  FMNMX.FTZ R132, R124, R132, !PT ;  /* 0x000000847c847209 */ /* 0x000fc40007810000 */
[-C--:B------:R-:W-:Y:S02]  /*77d0*/  ISETP.GE.AND P0, PT, R7, R242.reuse, PT ;  /* 0x000000f20700720c */ /* 0x080fe40003f06270 */
[----:B------:R-:W-:Y:S02]  /*77e0*/  ISETP.GE.AND P3, PT, R6, R242, PT ;  /* 0x000000f20600720c */ /* 0x000fe40003f66270 */
[----:B------:R-:W-:Y:S02]  /*77f0*/  FSEL R156, R156, -INF , !P2 ;  /* 0xff8000009c9c7808 */ /* 0x000fe40005000000 */
[----:B------:R-:W-:Y:S02]  /*7800*/  FMNMX.FTZ R2, R143, R2, !PT ;  /* 0x000000028f027209 */ /* 0x000fe40007810000 */
[----:B------:R-:W-:Y:S02]  /*7810*/  FMNMX.FTZ R132, R164, R132, !PT ;  /* 0x00000084a4847209 */ /* 0x000fe40007810000 */
[----:B------:R-:W-:-:S02]  /*7820*/  ISETP.LT.OR P0, PT, R7, R240, P0 ;  /* 0x000000f00700720c */ /* 0x000fc40000701670 */
[----:B------:R-:W-:Y:S02]  /*7830*/  ISETP.LT.OR P3, PT, R6, R240, P3 ;  /* 0x000000f00600720c */ /* 0x000fe40001f61670 */
[----:B------:R-:W-:Y:S01]  /*7840*/  FSEL R165, R41, -INF , !P1 ;  /* 0xff80000029a57808 */ /* 0x000fe20004800000 */
[----:B------:R-:W1:Y:S01]  /*7850*/  SHFL.BFLY PT, R6, R132, 0x2, 0x1f ;  /* 0x0c401f0084067f89 */ /* 0x000e6200000e0000 */
[----:B------:R-:W-:Y:S02]  /*7860*/  FMNMX.FTZ R2, R156, R2, !PT ;  /* 0x000000029c027209 */ /* 0x000fe40007810000 */
[----:B------:R-:W-:Y:S02]  /*7870*/  ISETP.GE.AND P1, PT, R8, R242, PT ;  /* 0x000000f20800720c */ /* 0x000fe40003f26270 */
[----:B------:R-:W-:Y:S02]  /*7880*/  FSEL R223, R40, -INF , !P0 ;  /* 0xff80000028df7808 */ /* 0x000fe40004000000 */
[----:B------:R-:W-:Y:S01]  /*7890*/  FMNMX.FTZ R2, R165, R2, !PT ;  /* 0x00000002a5027209 */ /* 0x000fe20007810000 */
[----:B------:R-:W-:Y:S01]  /*78a0*/  LDSM.16.MT88.4 R40, [R213+0x10000] ;  /* 0x01000000d528783b */ /* 0x000fe20000004200 */
[----:B------:R-:W-:-:S02]  /*78b0*/  ISETP.LT.OR P1, PT, R8, R240, P1 ;  /* 0x000000f00800720c */ /* 0x000fc40000f21670 */
[----:B------:R-:W-:Y:S02]  /*78c0*/  FSEL R184, R37, -INF , !P3 ;  /* 0xff80000025b87808 */ /* 0x000fe40005800000 */
[----:B------:R-:W-:Y:S02]  /*78d0*/  FMNMX.FTZ R2, R223, R2, !PT ;  /* 0x00000002df027209 */ /* 0x000fe40007810000 */
[----:B------:R-:W-:Y:S02]  /*78e0*/  FSEL R169, R36, -INF , !P1 ;  /* 0xff80000024a97808 */ /* 0x000fe40004800000 */
[----:B------:R-:W-:Y:S01]  /*78f0*/  FMNMX.FTZ R2, R184, R2, !PT ;  /* 0x00000002b8027209 */ /* 0x000fe20007810000 */
[----:B------:R-:W-:Y:S01]  /*7900*/  LDSM.16.MT88.4 R36, [R214+0x10000] ;  /* 0x01000000d624783b */ /* 0x000fe20000004200 */
[----:B------:R-:W-:Y:S02]  /*7910*/  LEA R216, R0, R213, 0x1 ;  /* 0x000000d500d87211 */ /* 0x000fe400078e08ff */
[----:B------:R-:W-:-:S02]  /*7920*/  FMNMX.FTZ R2, R169, R2, !PT ;  /* 0x00000002a9027209 */ /* 0x000fc40007810000 */
[----:B-1----:R-:W-:Y:S01]  /*7930*/  FMNMX.FTZ R132, R132, R6, !PT ;  /* 0x0000000684847209 */ /* 0x002fe20007810000 */
[----:B------:R-:W-:Y:S04]  /*7940*/  LDSM.16.MT88.4 R32, [R216+0x10000] ;  /* 0x01000000d820783b */ /* 0x000fe80000004200 */
[----:B------:R-:W1:Y:S04]  /*7950*/  SHFL.BFLY PT, R3, R2, 0x2, 0x1f ;  /* 0x0c401f0002037f89 */ /* 0x000e6800000e0000 */
[----:B------:R-:W2:Y:S01]  /*7960*/  SHFL.BFLY PT, R6, R132, 0x1, 0x1f ;  /* 0x0c201f0084067f89 */ /* 0x000ea200000e0000 */
[----:B-1----:R-:W-:-:S02]  /*7970*/  FMNMX.FTZ R2, R2, R3, !PT ;  /* 0x0000000302027209 */ /* 0x002fc40007810000 */
[----:B--2---:R-:W-:-:S03]  /*7980*/  FMNMX.FTZ R132, R132, R6, !PT ;  /* 0x0000000684847209 */ /* 0x004fc60007810000 */
[----:B------:R-:W1:Y:S01]  /*7990*/  SHFL.BFLY PT, R7, R2, 0x1, 0x1f ;  /* 0x0c201f0002077f89 */ /* 0x000e6200000e0000 */
[C---:B------:R-:W-:Y:S01]  /*79a0*/  FSETP.NEU.FTZ.AND P0, PT, R132.reuse, -INF , PT ;  /* 0xff8000008400780b */ /* 0x040fe20003f1d000 */
[----:B------:R-:W-:-:S05]  /*79b0*/  FMUL.FTZ R8, R132, UR20 ;  /* 0x0000001484087c20 */ /* 0x000fca0008410000 */
[----:B------:R-:W-:-:S05]  /*79c0*/  FSEL R8, R8, RZ, P0 ;  /* 0x000000ff08087208 */ /* 0x000fca0000000000 */
[--C-:B------:R-:W-:Y:S01]  /*79d0*/  FFMA.FTZ R3, R9, UR20, -R8.reuse ;  /* 0x0000001409037c23 */ /* 0x100fe20008010808 */
[----:B------:R-:W-:-:S03]  /*79e0*/  FFMA.FTZ R6, R10, UR20, -R8 ;  /* 0x000000140a067c23 */ /* 0x000fc60008010808 */
[----:B------:R1:W-:Y:S08]  /*79f0*/  MUFU.EX2 R224, R3 ;  /* 0x0000000300e07308 */ /* 0x0003f00000000800 */
[----:B------:R2:W-:Y:S01]  /*7a00*/  MUFU.EX2 R226, R6 ;  /* 0x0000000600e27308 */ /* 0x0005e20000000800 */
[----:B-1----:R-:W-:Y:S01]  /*7a10*/  FMNMX.FTZ R3, R2, R7, !PT ;  /* 0x0000000702037209 */ /* 0x002fe20007810000 */
[----:B------:R-:W-:Y:S01]  /*7a20*/  FFMA.FTZ R2, R11, UR20, -R8 ;  /* 0x000000140b027c23 */ /* 0x000fe20008010808 */
[----:B------:R-:W-:-:S02]  /*7a30*/  MOV R11, R165 ;  /* 0x000000a5000b7202 */ /* 0x000fc40000000f00 */
[----:B------:R-:W-:-:S03]  /*7a40*/  FSETP.NEU.FTZ.AND P0, PT, R3, -INF , PT ;  /* 0xff8000000300780b */ /* 0x000fc60003f1d000 */
[----:B------:R1:W-:Y:S01]  /*7a50*/  MUFU.EX2 R227, R2 ;  /* 0x0000000200e37308 */ /* 0x0003e20000000800 */
[----:B--2---:R-:W-:-:S07]  /*7a60*/  FFMA.FTZ R6, R12, UR20, -R8 ;  /* 0x000000140c067c23 */ /* 0x004fce0008010808 */
[----:B------:R2:W3:Y:S01]  /*7a70*/  MUFU.EX2 R221, R6 ;  /* 0x0000000600dd7308 */ /* 0x0004e20000000800 */
[----:B-1----:R-:W-:-:S05]  /*7a80*/  FMUL.FTZ R2, R3, UR20 ;  /* 0x0000001403027c20 */ /* 0x002fca0008410000 */
[----:B------:R-:W-:-:S05]  /*7a90*/  FSEL R2, R2, RZ, P0 ;  /* 0x000000ff02027208 */ /* 0x000fca0000000000 */
[--C-:B------:R-:W-:Y:S01]  /*7aa0*/  FFMA.FTZ R0, R15, UR20, -R2.reuse ;  /* 0x000000140f007c23 */ /* 0x100fe20008010802 */
[--C-:B--2---:R-:W-:Y:S01]  /*7ab0*/  FFMA.FTZ R6, R13, UR20, -R2.reuse ;  /* 0x000000140d067c23 */ /* 0x104fe20008010802 */
[--C-:B------:R-:W-:Y:S02]  /*7ac0*/  FFMA.FTZ R4, R14, UR20, -R2.reuse ;  /* 0x000000140e047c23 */ /* 0x100fe40008010802 */
[----:B------:R1:W-:Y:S01]  /*7ad0*/  MUFU.EX2 R222, R0 ;  /* 0x0000000000de7308 */ /* 0x0003e20000000800 */
[----:B------:R-:W2:Y:S07]  /*7ae0*/  LDSM.16.MT88.4 R12, [R216+0x12000] ;  /* 0x01200000d80c783b */ /* 0x000eae0000004200 */
[----:B------:R3:W-:Y:S08]  /*7af0*/  MUFU.EX2 R225, R6 ;  /* 0x0000000600e17308 */ /* 0x0007f00000000800 */
[----:B------:R4:W4:Y:S01]  /*7b00*/  MUFU.EX2 R170, R4 ;  /* 0x0000000400aa7308 */ /* 0x0009220000000800 */
[----:B-1----:R-:W-:-:S02]  /*7b10*/  FFMA.FTZ R0, R16, UR20, -R2 ;  /* 0x0000001410007c23 */ /* 0x002fc40008010802 */
[----:B------:R-:W1:Y:S05]  /*7b20*/  LDSM.16.MT88.4 R16, [R214+0x12000] ;  /* 0x01200000d610783b */ /* 0x000e6a0000004200 */
[----:B------:R-:W2:Y:S01]  /*7b30*/  MUFU.EX2 R220, R0 ;  /* 0x0000000000dc7308 */ /* 0x000ea20000000800 */
[----:B---3--:R-:W-:Y:S02]  /*7b40*/  F2FP.BF16.F32.PACK_AB R6, R221, R226 ;  /* 0x000000e2dd06723e */ /* 0x008fe400000010ff */
[----:B----4-:R-:W-:Y:S02]  /*7b50*/  F2FP.BF16.F32.PACK_AB R4, R227, R224 ;  /* 0x000000e0e304723e */ /* 0x010fe400000010ff */
[----:B------:R-:W-:-:S02]  /*7b60*/  F2FP.BF16.F32.PACK_AB R5, R170, R225 ;  /* 0x000000e1aa05723e */ /* 0x000fc400000010ff */
[----:B--2---:R-:W-:Y:S01]  /*7b70*/  F2FP.BF16.F32.PACK_AB R7, R220, R222 ;  /* 0x000000dedc07723e */ /* 0x004fe200000010ff */
[----:B------:R-:W-:-:S04]  /*7b80*/  FFMA.FTZ R0, R52, UR20, -R8 ;  /* 0x0000001434007c23 */ /* 0x000fc80008010808 */
[----:B------:R2:W-:Y:S02]  /*7b90*/  MUFU.EX2 R218, R0 ;  /* 0x0000000000da7308 */ /* 0x0005e40000000800 */
[C---:B------:R-:W-:Y:S06]  /*7ba0*/  HMMA.16816.F32.BF16 R92, R4.reuse, R36, RZ ;  /* 0x00000024045c723c */ /* 0x040fec00000418ff */
[C---:B------:R-:W-:Y:S01]  /*7bb0*/  HMMA.16816.F32.BF16 R108, R4.reuse, R38, RZ ;  /* 0x00000026046c723c */ /* 0x040fe200000418ff */
[----:B------:R-:W3:Y:S05]  /*7bc0*/  LDSM.16.MT88.4 R36, [R215+0x14000] ;  /* 0x01400000d724783b */ /* 0x000eea0000004200 */
[----:B------:R-:W-:Y:S01]  /*7bd0*/  HMMA.16816.F32.BF16 R96, R4, R40, RZ ;  /* 0x000000280460723c */ /* 0x000fe200000418ff */
[----:B--2---:R-:W-:-:S05]  /*7be0*/  FFMA.FTZ R0, R53, UR20, -R8 ;  /* 0x0000001435007c23 */ /* 0x004fca0008010808 */
[C---:B------:R-:W-:Y:S01]  /*7bf0*/  HMMA.16816.F32.BF16 R112, R4.reuse, R42, RZ ;  /* 0x0000002a0470723c */ /* 0x040fe200000418ff */
[----:B------:R2:W-:Y:S05]  /*7c00*/  MUFU.EX2 R212, R0 ;  /* 0x0000000000d47308 */ /* 0x0005ea0000000800 */
[C---:B------:R-:W-:Y:S06]  /*7c10*/  HMMA.16816.F32.BF16 R80, R4.reuse, R12, RZ ;  /* 0x0000000c0450723c */ /* 0x040fec00000418ff */
[C---:B------:R-:W-:Y:S01]  /*7c20*/  HMMA.16816.F32.BF16 R100, R4.reuse, R14, RZ ;  /* 0x0000000e0464723c */ /* 0x040fe200000418ff */
[----:B------:R-:W4:Y:S05]  /*7c30*/  LDSM.16.MT88.4 R12, [R213+0x16000] ;  /* 0x01600000d50c783b */ /* 0x000f2a0000004200 */
[----:B------:R-:W-:Y:S01]  /*7c40*/  HMMA.16816.F32.BF16 R88, R4, R32, RZ ;  /* 0x000000200458723c */ /* 0x000fe200000418ff */
[----:B--2---:R-:W-:-:S04]  /*7c50*/  FFMA.FTZ R0, R54, UR20, -R8 ;  /* 0x0000001436007c23 */ /* 0x004fc80008010808 */
[----:B------:R2:W-:Y:S01]  /*7c60*/  MUFU.EX2 R185, R0 ;  /* 0x0000000000b97308 */ /* 0x0005e20000000800 */
[C---:B------:R-:W-:Y:S01]  /*7c70*/  HMMA.16816.F32.BF16 R104, R4.reuse, R34, RZ ;  /* 0x000000220468723c */ /* 0x040fe200000418ff */
[----:B------:R-:W4:Y:S05]  /*7c80*/  LDSM.16.MT88.4 R32, [R216+0x14000] ;  /* 0x01400000d820783b */ /* 0x000f2a0000004200 */
[C---:B------:R-:W-:Y:S06]  /*7c90*/  HMMA.16816.F32.BF16 R84, R4.reuse, R24, RZ ;  /* 0x000000180454723c */ /* 0x040fec00000418ff */
[----:B------:R-:W-:Y:S01]  /*7ca0*/  HMMA.16816.F32.BF16 R72, R4, R26, RZ ;  /* 0x0000001a0448723c */ /* 0x000fe200000418ff */
[----:B------:R-:W-:Y:S01]  /*7cb0*/  LDSM.16.MT88.4 R24, [R215+0x16000] ;  /* 0x01600000d718783b */ /* 0x000fe20000004200 */
[----:B--2---:R-:W-:-:S04]  /*7cc0*/  FFMA.FTZ R0, R55, UR20, -R8 ;  /* 0x0000001437007c23 */ /* 0x004fc80008010808 */
[C---:B------:R-:W-:Y:S01]  /*7cd0*/  HMMA.16816.F32.BF16 R60, R4.reuse, R20, RZ ;  /* 0x00000014043c723c */ /* 0x040fe200000418ff */
[----:B------:R2:W4:Y:S05]  /*7ce0*/  MUFU.EX2 R54, R0 ;  /* 0x0000000000367308 */ /* 0x00052a0000000800 */
[C---:B------:R-:W-:Y:S01]  /*7cf0*/  HMMA.16816.F32.BF16 R68, R4.reuse, R22, RZ ;  /* 0x000000160444723c */ /* 0x040fe200000418ff */
[----:B------:R-:W4:Y:S05]  /*7d00*/  LDSM.16.MT88.4 R20, [R214+0x16000] ;  /* 0x01600000d614783b */ /* 0x000f2a0000004200 */
[C---:B-1----:R-:W-:Y:S06]  /*7d10*/  HMMA.16816.F32.BF16 R40, R4.reuse, R16, RZ ;  /* 0x000000100428723c */ /* 0x042fec00000418ff */
[----:B------:R-:W-:Y:S01]  /*7d20*/  HMMA.16816.F32.BF16 R64, R4, R18, RZ ;  /* 0x000000120440723c */ /* 0x000fe200000418ff */
[----:B------:R-:W1:Y:S01]  /*7d30*/  LDSM.16.MT88.4 R16, [R216+0x16000] ;  /* 0x01600000d810783b */ /* 0x000e620000004200 */
[----:B--2---:R-:W-:-:S04]  /*7d40*/  FFMA.FTZ R0, R56, UR20, -R2 ;  /* 0x0000001438007c23 */ /* 0x004fc80008010802 */
[----:B------:R2:W-:Y:S01]  /*7d50*/  MUFU.EX2 R217, R0 ;  /* 0x0000000000d97308 */ /* 0x0005e20000000800 */
[C---:B---3--:R-:W-:Y:S06]  /*7d60*/  HMMA.16816.F32.BF16 R160, R4.reuse, R36, RZ ;  /* 0x0000002404a0723c */ /* 0x048fec00000418ff */
[C---:B------:R-:W-:Y:S01]  /*7d70*/  HMMA.16816.F32.BF16 R176, R4.reuse, R38, RZ ;  /* 0x0000002604b0723c */ /* 0x040fe200000418ff */
[----:B------:R-:W3:Y:S05]  /*7d80*/  LDSM.16.MT88.4 R36, [R213+0x10800] ;  /* 0x01080000d524783b */ /* 0x000eea0000004200 */
[----:B------:R-:W-:Y:S01]  /*7d90*/  HMMA.16816.F32.BF16 R120, R4, R44, RZ ;  /* 0x0000002c0478723c */ /* 0x000fe200000418ff */
[----:B--2---:R-:W-:-:S05]  /*7da0*/  FFMA.FTZ R0, R57, UR20, -R2 ;  /* 0x0000001439007c23 */ /* 0x004fca0008010802 */
[C---:B------:R-:W-:Y:S01]  /*7db0*/  HMMA.16816.F32.BF16 R144, R4.reuse, R48, RZ ;  /* 0x000000300490723c */ /* 0x040fe200000418ff */
[----:B------:R2:W3:Y:S05]  /*7dc0*/  MUFU.EX2 R9, R0 ;  /* 0x0000000000097308 */ /* 0x0004ea0000000800 */
[C---:B------:R-:W-:Y:S06]  /*7dd0*/  HMMA.16816.F32.BF16 R136, R4.reuse, R50, RZ ;  /* 0x000000320488723c */ /* 0x040fec00000418ff */
[C---:B----4-:R-:W-:Y:S06]  /*7de0*/  HMMA.16816.F32.BF16 R188, R4.reuse, R12, RZ ;  /* 0x0000000c04bc723c */ /* 0x050fec00000418ff */
[----:B------:R-:W-:Y:S01]  /*7df0*/  HMMA.16816.F32.BF16 R196, R4, R14, RZ ;  /* 0x0000000e04c4723c */ /* 0x000fe200000418ff */
[----:B--2---:R-:W-:-:S04]  /*7e00*/  FFMA.FTZ R0, R58, UR20, -R2 ;  /* 0x000000143a007c23 */ /* 0x004fc80008010802 */
[----:B------:R2:W-:Y:S01]  /*7e10*/  MUFU.EX2 R219, R0 ;  /* 0x0000000000db7308 */ /* 0x0005e20000000800 */
[C---:B------:R-:W-:Y:S06]  /*7e20*/  HMMA.16816.F32.BF16 R76, R4.reuse, R28, RZ ;  /* 0x0000001c044c723c */ /* 0x040fec00000418ff */
[C---:B------:R-:W-:Y:S06]  /*7e30*/  HMMA.16816.F32.BF16 R116, R4.reuse, R30, RZ ;  /* 0x0000001e0474723c */ /* 0x040fec00000418ff */
[----:B------:R-:W-:Y:S01]  /*7e40*/  HMMA.16816.F32.BF16 R44, R4, R46, RZ ;  /* 0x0000002e042c723c */ /* 0x000fe200000418ff */
[----:B--2---:R-:W-:-:S05]  /*7e50*/  FFMA.FTZ R0, R59, UR20, -R2 ;  /* 0x000000143b007c23 */ /* 0x004fca0008010802 */
[C---:B------:R-:W-:Y:S01]  /*7e60*/  HMMA.16816.F32.BF16 R48, R4.reuse, R32, RZ ;  /* 0x000000200430723c */ /* 0x040fe200000418ff */
[----:B------:R-:W2:Y:S05]  /*7e70*/  MUFU.EX2 R55, R0 ;  /* 0x0000000000377308 */ /* 0x000eaa0000000800 */
[C---:B------:R-:W-:Y:S01]  /*7e80*/  HMMA.16816.F32.BF16 R148, R4.reuse, R34, RZ ;  /* 0x000000220494723c */ /* 0x040fe200000418ff */
[----:B------:R-:W-:Y:S05]  /*7e90*/  LDSM.16.MT88.4 R32, [R214+0x10800] ;  /* 0x01080000d620783b */ /* 0x000fea0000004200 */
[C---:B------:R-:W-:Y:S06]  /*7ea0*/  HMMA.16816.F32.BF16 R200, R4.reuse, R20, RZ ;  /* 0x0000001404c8723c */ /* 0x040fec00000418ff */
[C---:B------:R-:W-:Y:S01]  /*7eb0*/  HMMA.16816.F32.BF16 R244, R4.reuse, R22, RZ ;  /* 0x0000001604f4723c */ /* 0x040fe200000418ff */
[----:B------:R-:W-:Y:S05]  /*7ec0*/  LDSM.16.MT88.4 R20, [R216+0x10800] ;  /* 0x01080000d814783b */ /* 0x000fea0000004200 */
[C---:B-1----:R-:W-:Y:S06]  /*7ed0*/  HMMA.16816.F32.BF16 R56, R4.reuse, R16, RZ ;  /* 0x000000100438723c */ /* 0x042fec00000418ff */
[C---:B------:R-:W-:Y:S01]  /*7ee0*/  HMMA.16816.F32.BF16 R128, R4.reuse, R18, RZ ;  /* 0x000000120480723c */ /* 0x040fe200000418ff */
[----:B------:R-:W1:Y:S05]  /*7ef0*/  LDSM.16.MT88.4 R16, [R215+0x10800] ;  /* 0x01080000d710783b */ /* 0x000e6a0000004200 */
[C---:B------:R-:W-:Y:S06]  /*7f00*/  HMMA.16816.F32.BF16 R12, R4.reuse, R24, RZ ;  /* 0x00000018040c723c */ /* 0x040fec00000418ff */
[----:B------:R-:W-:-:S12]  /*7f10*/  HMMA.16816.F32.BF16 R4, R4, R26, RZ ;  /* 0x0000001a0404723c */ /* 0x000fd800000418ff */
[----:B------:R-:W-:Y:S01]  /*7f20*/  IMAD.MOV.U32 R127, RZ, RZ, R129 ;  /* 0x000000ffff7f7224 */ /* 0x000fe200078e0081 */
[----:B------:R-:W-:Y:S01]  /*7f30*/  MOV R126, R130 ;  /* 0x00000082007e7202 */ /* 0x000fe20000000f00 */
[----:B------:R-:W-:Y:S02]  /*7f40*/  IMAD.MOV.U32 R125, RZ, RZ, R131 ;  /* 0x000000ffff7d7224 */ /* 0x000fe400078e0083 */
[----:B------:R-:W-:Y:S02]  /*7f50*/  IMAD.MOV.U32 R10, RZ, RZ, R128 ;  /* 0x000000ffff0a7224 */ /* 0x000fe400078e0080 */
[----:B------:R-:W-:Y:S01]  /*7f60*/  MOV R131, R13 ;  /* 0x0000000d00837202 */ /* 0x000fe20000000f00 */
[----:B------:R-:W-:Y:S01]  /*7f70*/  IMAD.MOV.U32 R130, RZ, RZ, R14 ;  /* 0x000000ffff827224 */ /* 0x000fe200078e000e */
[----:B------:R-:W-:Y:S01]  /*7f80*/  MOV R128, R12 ;  /* 0x0000000c00807202 */ /* 0x000fe20000000f00 */
[----:B------:R-:W-:Y:S02]  /*7f90*/  IMAD.MOV.U32 R129, RZ, RZ, R15 ;  /* 0x000000ffff817224 */ /* 0x000fe400078e000f */
[----:B------:R-:W4:Y:S01]  /*7fa0*/  LDSM.16.MT88.4 R12, [R213+0x12800] ;  /* 0x01280000d50c783b */ /* 0x000f220000004200 */
[----:B------:R-:W-:Y:S01]  /*7fb0*/  IMAD.MOV.U32 R27, RZ, RZ, R5 ;  /* 0x000000ffff1b7224 */ /* 0x000fe200078e0005 */
[----:B------:R-:W-:Y:S01]  /*7fc0*/  MOV R25, R7 ;  /* 0x0000000700197202 */ /* 0x000fe20000000f00 */
[----:B------:R-:W-:Y:S01]  /*7fd0*/  IMAD.MOV.U32 R26, RZ, RZ, R6 ;  /* 0x000000ffff1a7224 */ /* 0x000fe200078e0006 */
[----:B------:R-:W-:Y:S01]  /*7fe0*/  F2FP.BF16.F32.PACK_AB R6, R54, R185 ;  /* 0x000000b93606723e */ /* 0x000fe200000010ff */
[----:B------:R-:W-:Y:S01]  /*7ff0*/  IMAD.MOV.U32 R24, RZ, RZ, R4 ;  /* 0x000000ffff187224 */ /* 0x000fe200078e0004 */
[----:B------:R-:W-:-:S02]  /*8000*/  F2FP.BF16.F32.PACK_AB R4, R212, R218 ;  /* 0x000000dad404723e */ /* 0x000fc400000010ff */
[----:B---3--:R-:W-:Y:S02]  /*8010*/  F2FP.BF16.F32.PACK_AB R5, R9, R217 ;  /* 0x000000d90905723e */ /* 0x008fe400000010ff */
[----:B--2---:R-:W-:-:S07]  /*8020*/  F2FP.BF16.F32.PACK_AB R7, R55, R219 ;  /* 0x000000db3707723e */ /* 0x004fce00000010ff */
[C---:B------:R-:W-:Y:S06]  /*8030*/  HMMA.16816.F32.BF16 R28, R4.reuse, R36, R96 ;  /* 0x00000024041c723c */ /* 0x040fec0000041860 */
[C---:B------:R-:W-:Y:S06]  /*8040*/  HMMA.16816.F32.BF16 R36, R4.reuse, R38, R112 ;  /* 0x000000260424723c */ /* 0x040fec0000041870 */
[----:B-1----:R-:W-:Y:S01]  /*8050*/  HMMA.16816.F32.BF16 R204, R4, R16, R84 ;  /* 0x0000001004cc723c */ /* 0x002fe20000041854 */
[----:B------:R-:W-:-:S05]  /*8060*/  IMAD.MOV.U32 R115, RZ, RZ, R164 ;  /* 0x000000ffff737224 */ /* 0x000fca00078e00a4 */
[C---:B------:R-:W-:Y:S01]  /*8070*/  HMMA.16816.F32.BF16 R192, R4.reuse, R18, R72 ;  /* 0x0000001204c0723c */ /* 0x040fe20000041848 */
[----:B------:R-:W1:Y:S05]  /*8080*/  LDSM.16.MT88.4 R16, [R214+0x14800] ;  /* 0x01480000d610783b */ /* 0x000e6a0000004200 */
[----:B------:R-:W-:Y:S01]  /*8090*/  IMAD.MOV.U32 R155, RZ, RZ, R29 ;  /* 0x000000ffff9b7224 */ /* 0x000fe200078e001d */
[----:B------:R-:W-:Y:S01]  /*80a0*/  MOV R154, R30 ;  /* 0x0000001e009a7202 */ /* 0x000fe20000000f00 */
[----:B------:R-:W-:Y:S01]  /*80b0*/  IMAD.MOV.U32 R153, RZ, RZ, R31 ;  /* 0x000000ffff997224 */ /* 0x000fe200078e001f */
[----:B----4-:R-:W-:Y:S01]  /*80c0*/  HMMA.16816.F32.BF16 R172, R4, R12, R60 ;  /* 0x0000000c04ac723c */ /* 0x010fe2000004183c */
[----:B------:R-:W-:-:S02]  /*80d0*/  IMAD.MOV.U32 R152, RZ, RZ, R28 ;  /* 0x000000ffff987224 */ /* 0x000fc400078e001c */
[----:B------:R-:W-:Y:S01]  /*80e0*/  MOV R99, R36 ;  /* 0x0000002400637202 */ /* 0x000fe20000000f00 */
[----:B------:R-:W-:Y:S01]  /*80f0*/  IMAD.MOV.U32 R98, RZ, RZ, R37 ;  /* 0x000000ffff627224 */ /* 0x000fe200078e0025 */
[----:B------:R-:W-:Y:S01]  /*8100*/  MOV R96, R39 ;  /* 0x0000002700607202 */ /* 0x000fe20000000f00 */
[----:B------:R-:W-:Y:S01]  /*8110*/  IMAD.MOV.U32 R97, RZ, RZ, R38 ;  /* 0x000000ffff617224 */ /* 0x000fe200078e0026 */
[----:B------:R-:W2:Y:S01]  /*8120*/  LDSM.16.MT88.4 R28, [R214+0x12800] ;  /* 0x01280000d61c783b */ /* 0x000ea20000004200 */
[C---:B------:R-:W-:Y:S01]  /*8130*/  HMMA.16816.F32.BF16 R36, R4.reuse, R32, R92 ;  /* 0x000000200424723c */ /* 0x040fe2000004185c */
[----:B------:R-:W-:Y:S01]  /*8140*/  IMAD.MOV.U32 R61, RZ, RZ, R155 ;  /* 0x000000ffff3d7224 */ /* 0x000fe200078e009b */
[----:B------:R-:W-:Y:S01]  /*8150*/  MOV R62, R154 ;  /* 0x0000009a003e7202 */ /* 0x000fe20000000f00 */
[----:B------:R-:W-:Y:S02]  /*8160*/  IMAD.MOV.U32 R63, RZ, RZ, R153 ;  /* 0x000000ffff3f7224 */ /* 0x000fe400078e0099 */
[----:B------:R-:W-:Y:S01]  /*8170*/  IMAD.MOV.U32 R60, RZ, RZ, R152 ;  /* 0x000000ffff3c7224 */ /* 0x000fe200078e0098 */
[C---:B------:R-:W-:Y:S06]  /*8180*/  HMMA.16816.F32.BF16 R32, R4.reuse, R34, R108 ;  /* 0x000000220420723c */ /* 0x040fec000004186c */
[C---:B------:R-:W-:Y:S01]  /*8190*/  HMMA.16816.F32.BF16 R180, R4.reuse, R14, R68 ;  /* 0x0000000e04b4723c */ /* 0x040fe20000041844 */
[----:B------:R-:W-:Y:S01]  /*81a0*/  MOV R109, R27 ;  /* 0x0000001b006d7202 */ /* 0x000fe20000000f00 */
[----:B------:R-:W-:Y:S01]  /*81b0*/  IMAD.MOV.U32 R110, RZ, RZ, R26 ;  /* 0x000000ffff6e7224 */ /* 0x000fe200078e001a */
[----:B------:R-:W-:Y:S01]  /*81c0*/  MOV R108, R24 ;  /* 0x00000018006c7202 */ /* 0x000fe20000000f00 */
[----:B------:R-:W-:Y:S01]  /*81d0*/  IMAD.MOV.U32 R111, RZ, RZ, R25 ;  /* 0x000000ffff6f7224 */ /* 0x000fe200078e0019 */
[----:B------:R-:W3:Y:S01]  /*81e0*/  LDSM.16.MT88.4 R12, [R216+0x14800] ;  /* 0x01480000d80c783b */ /* 0x000ee20000004200 */
[C---:B------:R-:W-:Y:S03]  /*81f0*/  HMMA.16816.F32.BF16 R248, R4.reuse, R20, R88 ;  /* 0x0000001404f8723c */ /* 0x040fe60000041858 */
[----:B------:R-:W4:Y:S03]  /*8200*/  LDSM.16.MT88.4 R24, [R213+0x14800] ;  /* 0x01480000d518783b */ /* 0x000f260000004200 */
[----:B------:R-:W-:Y:S01]  /*8210*/  IMAD.MOV.U32 R252, RZ, RZ, R36 ;  /* 0x000000fffffc7224 */ /* 0x000fe200078e0024 */
[----:B------:R-:W-:Y:S01]  /*8220*/  MOV R186, R38 ;  /* 0x0000002600ba7202 */ /* 0x000fe20000000f00 */
[----:B------:R-:W-:Y:S01]  /*8230*/  IMAD.MOV.U32 R187, RZ, RZ, R37 ;  /* 0x000000ffffbb7224 */ /* 0x000fe200078e0025 */
[C---:B------:R-:W-:Y:S01]  /*8240*/  HMMA.16816.F32.BF16 R208, R4.reuse, R22, R104 ;  /* 0x0000001604d0723c */ /* 0x040fe20000041868 */
[----:B------:R-:W-:Y:S01]  /*8250*/  IMAD.MOV.U32 R171, RZ, RZ, R39 ;  /* 0x000000ffffab7224 */ /* 0x000fe200078e0027 */
[----:B------:R-:W4:Y:S01]  /*8260*/  LDSM.16.MT88.4 R20, [R215+0x14800] ;  /* 0x01480000d714783b */ /* 0x000f220000004200 */
[----:B------:R-:W-:Y:S01]  /*8270*/  IMAD.MOV.U32 R92, RZ, RZ, R35 ;  /* 0x000000ffff5c7224 */ /* 0x000fe200078e0023 */
[----:B------:R-:W-:Y:S01]  /*8280*/  MOV R53, R32 ;  /* 0x0000002000357202 */ /* 0x000fe20000000f00 */
[----:B------:R-:W-:Y:S01]  /*8290*/  IMAD.MOV.U32 R52, RZ, RZ, R33 ;  /* 0x000000ffff347224 */ /* 0x000fe200078e0021 */
[----:B------:R-:W4:Y:S01]  /*82a0*/  LDSM.16.MT88.4 R36, [R216+0x12800] ;  /* 0x01280000d824783b */ /* 0x000f220000004200 */
[----:B------:R-:W-:Y:S01]  /*82b0*/  IMAD.MOV.U32 R0, RZ, RZ, R34 ;  /* 0x000000ffff007224 */ /* 0x000fe200078e0022 */
[C---:B-1----:R-:W-:Y:S02]  /*82c0*/  HMMA.16816.F32.BF16 R72, R4.reuse, R16, R144 ;  /* 0x000000100448723c */ /* 0x042fe40000041890 */
[----:B------:R-:W1:Y:S04]  /*82d0*/  LDSM.16.MT88.4 R32, [R215+0x12800] ;  /* 0x01280000d720783b */ /* 0x000e680000004200 */
[C---:B--2---:R-:W-:Y:S06]  /*82e0*/  HMMA.16816.F32.BF16 R152, R4.reuse, R30, R64 ;  /* 0x0000001e0498723c */ /* 0x044fec0000041840 */
[C---:B------:R-:W-:Y:S01]  /*82f0*/  HMMA.16816.F32.BF16 R164, R4.reuse, R28, R40 ;  /* 0x0000001c04a4723c */ /* 0x040fe20000041828 */
[----:B------:R-:W-:Y:S01]  /*8300*/  IMAD.MOV.U32 R64, RZ, RZ, R10 ;  /* 0x000000ffff407224 */ /* 0x000fe200078e000a */
[----:B------:R-:W-:Y:S01]  /*8310*/  MOV R66, R126 ;  /* 0x0000007e00427202 */ /* 0x000fe20000000f00 */
[----:B------:R-:W-:Y:S01]  /*8320*/  IMAD.MOV.U32 R65, RZ, RZ, R127 ;  /* 0x000000ffff417224 */ /* 0x000fe200078e007f */
[----:B------:R-:W-:Y:S01]  /*8330*/  MOV R10, R124 ;  /* 0x0000007c000a7202 */ /* 0x000fe20000000f00 */
[----:B------:R-:W-:Y:S01]  /*8340*/  IMAD.MOV.U32 R67, RZ, RZ, R125 ;  /* 0x000000ffff437224 */ /* 0x000fe200078e007d */
[----:B------:R-:W-:Y:S01]  /*8350*/  LDSM.16.MT88.4 R28, [R214+0x16800] ;  /* 0x01680000d61c783b */ /* 0x000fe20000004200 */
[----:B------:R-:W-:Y:S01]  /*8360*/  IMAD.MOV.U32 R41, RZ, RZ, R131 ;  /* 0x000000ffff297224 */ /* 0x000fe200078e0083 */
[----:B------:R-:W-:Y:S01]  /*8370*/  MOV R43, R129 ;  /* 0x00000081002b7202 */ /* 0x000fe20000000f00 */
[----:B------:R-:W-:Y:S01]  /*8380*/  IMAD.MOV.U32 R42, RZ, RZ, R130 ;  /* 0x000000ffff2a7224 */ /* 0x000fe200078e0082 */
[----:B---3--:R-:W-:Y:S01]  /*8390*/  HMMA.16816.F32.BF16 R68, R4, R12, R48 ;  /* 0x0000000c0444723c */ /* 0x008fe20000041830 */
[----:B------:R-:W-:Y:S01]  /*83a0*/  IMAD.MOV.U32 R40, RZ, RZ, R128 ;  /* 0x000000ffff287224 */ /* 0x000fe200078e0080 */
[----:B------:R-:W-:-:S02]  /*83b0*/  MOV R145, R10 ;  /* 0x0000000a00917202 */ /* 0x000fc40000000f00 */
[----:B------:R-:W-:Y:S02]  /*83c0*/  MOV R10, R223 ;  /* 0x000000df000a7202 */ /* 0x000fe40000000f00 */
[C---:B----4-:R-:W-:Y:S06]  /*83d0*/  HMMA.16816.F32.BF16 R88, R4.reuse, R26, R44 ;  /* 0x0000001a0458723c */ /* 0x050fec000004182c */
[----:B------:R-:W-:Y:S01]  /*83e0*/  HMMA.16816.F32.BF16 R84, R4, R20, R160 ;  /* 0x000000140454723c */ /* 0x000fe200000418a0 */
[----:B------:R-:W-:Y:S01]  /*83f0*/  IMAD.MOV.U32 R44, RZ, RZ, R64 ;  /* 0x000000ffff2c7224 */ /* 0x000fe200078e0040 */
[----:B------:R-:W-:Y:S01]  /*8400*/  MOV R46, R66 ;  /* 0x00000042002e7202 */ /* 0x000fe20000000f00 */
[----:B------:R-:W-:-:S02]  /*8410*/  IMAD.MOV.U32 R45, RZ, RZ, R65 ;  /* 0x000000ffff2d7224 */ /* 0x000fc400078e0041 */
[----:B------:R-:W-:Y:S01]  /*8420*/  IMAD.MOV.U32 R47, RZ, RZ, R67 ;  /* 0x000000ffff2f7224 */ /* 0x000fe200078e0043 */
[C---:B------:R-:W-:Y:S01]  /*8430*/  HMMA.16816.F32.BF16 R128, R4.reuse, R36, R80 ;  /* 0x000000240480723c */ /* 0x040fe20000041850 */
[----:B------:R-:W-:Y:S01]  /*8440*/  IMAD.MOV.U32 R160, RZ, RZ, R252 ;  /* 0x000000ffffa07224 */ /* 0x000fe200078e00fc */
[----:B------:R-:W-:Y:S01]  /*8450*/  MOV R162, R186 ;  /* 0x000000ba00a27202 */ /* 0x000fe20000000f00 */
[----:B------:R-:W-:Y:S02]  /*8460*/  IMAD.MOV.U32 R161, RZ, RZ, R187 ;  /* 0x000000ffffa17224 */ /* 0x000fe400078e00bb */
[----:B------:R-:W-:Y:S01]  /*8470*/  IMAD.MOV.U32 R163, RZ, RZ, R171 ;  /* 0x000000ffffa37224 */ /* 0x000fe200078e00ab */
[C---:B-1----:R-:W-:Y:S06]  /*8480*/  HMMA.16816.F32.BF16 R104, R4.reuse, R32, R76 ;  /* 0x000000200468723c */ /* 0x042fec000004184c */
[C---:B------:R-:W-:Y:S01]  /*8490*/  HMMA.16816.F32.BF16 R124, R4.reuse, R38, R100 ;  /* 0x00000026047c723c */ /* 0x040fe20000041864 */
[----:B------:R-:W-:Y:S01]  /*84a0*/  IMAD.MOV.U32 R79, RZ, RZ, R115 ;  /* 0x000000ffff4f7224 */ /* 0x000fe200078e0073 */
[----:B------:R-:W1:Y:S01]  /*84b0*/  LDSM.16.MT88.4 R36, [R213+0x16800] ;  /* 0x01680000d524783b */ /* 0x000e620000004200 */
[----:B------:R-:W-:Y:S01]  /*84c0*/  MOV R33, R99 ;  /* 0x0000006300217202 */ /* 0x000fe20000000f00 */
[----:B------:R-:W-:Y:S01]  /*84d0*/  IMAD.MOV.U32 R76, RZ, RZ, R98 ;  /* 0x000000ffff4c7224 */ /* 0x000fe200078e0062 */
[----:B------:R-:W-:Y:S01]  /*84e0*/  MOV R78, R96 ;  /* 0x00000060004e7202 */ /* 0x000fe20000000f00 */
[----:B------:R-:W-:Y:S01]  /*84f0*/  HMMA.16816.F32.BF16 R112, R4, R34, R116 ;  /* 0x000000220470723c */ /* 0x000fe20000041874 */
[----:B------:R-:W-:-:S02]  /*8500*/  IMAD.MOV.U32 R77, RZ, RZ, R97 ;  /* 0x000000ffff4d7224 */ /* 0x000fc400078e0061 */
[----:B------:R-:W-:-:S03]  /*8510*/  IMAD.MOV.U32 R32, RZ, RZ, R92 ;  /* 0x000000ffff207224 */ /* 0x000fc600078e005c */
[C---:B------:R-:W-:Y:S01]  /*8520*/  HMMA.16816.F32.BF16 R100, R4.reuse, R24, R120 ;  /* 0x000000180464723c */ /* 0x040fe20000041878 */
[----:B------:R-:W-:Y:S02]  /*8530*/  IMAD.MOV.U32 R117, RZ, RZ, R0 ;  /* 0x000000ffff757224 */ /* 0x000fe400078e0000 */
[----:B------:R-:W-:Y:S01]  /*8540*/  FFMA.FTZ R0, R135, UR20, -R8 ;  /* 0x0000001487007c23 */ /* 0x000fe20008010808 */
[----:B------:R-:W2:Y:S01]  /*8550*/  LDSM.16.MT88.4 R24, [R216+0x16800] ;  /* 0x01680000d818783b */ /* 0x000ea20000004200 */
[----:B------:R-:W-:Y:S01]  /*8560*/  IMAD.MOV.U32 R119, RZ, RZ, R55 ;  /* 0x000000ffff777224 */ /* 0x000fe200078e0037 */
[----:B------:R-:W-:Y:S01]  /*8570*/  MOV R35, R53 ;  /* 0x0000003500237202 */ /* 0x000fe20000000f00 */
[----:B------:R3:W4:Y:S01]  /*8580*/  MUFU.EX2 R34, R0 ;  /* 0x0000000000227308 */ /* 0x0007220000000800 */
[----:B------:R-:W-:Y:S01]  /*8590*/  HMMA.16816.F32.BF16 R96, R4, R14, R148 ;  /* 0x0000000e0460723c */ /* 0x000fe20000041894 */
[----:B------:R-:W2:Y:S01]  /*85a0*/  LDSM.16.MT88.4 R12, [R215+0x16800] ;  /* 0x01680000d70c783b */ /* 0x000ea20000004200 */
[----:B------:R-:W-:Y:S01]  /*85b0*/  IMAD.MOV.U32 R118, RZ, RZ, R54 ;  /* 0x000000ffff767224 */ /* 0x000fe200078e0036 */
[----:B------:R-:W-:Y:S01]  /*85c0*/  MOV R121, R41 ;  /* 0x0000002900797202 */ /* 0x000fe20000000f00 */
[----:B------:R-:W-:-:S02]  /*85d0*/  IMAD.MOV.U32 R116, RZ, RZ, R52 ;  /* 0x000000ffff747224 */ /* 0x000fc400078e0034 */
[C---:B------:R-:W-:Y:S01]  /*85e0*/  HMMA.16816.F32.BF16 R52, R4.reuse, R18, R136 ;  /* 0x000000120434723c */ /* 0x040fe20000041888 */
[----:B------:R-:W2:Y:S01]  /*85f0*/  LDSM.16.MT88.4 R16, [R213+0x11000] ;  /* 0x01100000d510783b */ /* 0x000ea20000004200 */
[----:B------:R-:W-:Y:S01]  /*8600*/  IMAD.MOV.U32 R120, RZ, RZ, R40 ;  /* 0x000000ffff787224 */ /* 0x000fe200078e0028 */
[----:B------:R-:W-:Y:S01]  /*8610*/  MOV R150, R117 ;  /* 0x0000007500967202 */ /* 0x000fe20000000f00 */
[----:B------:R-:W-:Y:S02]  /*8620*/  IMAD.MOV.U32 R122, RZ, RZ, R42 ;  /* 0x000000ffff7a7224 */ /* 0x000fe400078e002a */
[C---:B------:R-:W-:Y:S01]  /*8630*/  HMMA.16816.F32.BF16 R92, R4.reuse, R22, R176 ;  /* 0x00000016045c723c */ /* 0x040fe200000418b0 */
[----:B------:R-:W-:Y:S01]  /*8640*/  IMAD.MOV.U32 R123, RZ, RZ, R43 ;  /* 0x000000ffff7b7224 */ /* 0x000fe200078e002b */
[----:B------:R-:W-:Y:S01]  /*8650*/  LDSM.16.MT88.4 R20, [R216+0x11000] ;  /* 0x01100000d814783b */ /* 0x000fe20000004200 */
[----:B------:R-:W-:Y:S01]  /*8660*/  MOV R136, R60 ;  /* 0x0000003c00887202 */ /* 0x000fe20000000f00 */
[----:B---3--:R-:W-:Y:S01]  /*8670*/  FFMA.FTZ R0, R141, UR20, -R8 ;  /* 0x000000148d007c23 */ /* 0x008fe20008010808 */
[----:B------:R-:W-:Y:S01]  /*8680*/  IMAD.MOV.U32 R137, RZ, RZ, R61 ;  /* 0x000000ffff897224 */ /* 0x000fe200078e003d */
[----:B------:R-:W-:Y:S01]  /*8690*/  MOV R139, R63 ;  /* 0x0000003f008b7202 */ /* 0x000fe20000000f00 */
[----:B------:R-:W-:Y:S01]  /*86a0*/  IMAD.MOV.U32 R176, RZ, RZ, R33 ;  /* 0x000000ffffb07224 */ /* 0x000fe200078e0021 */
[----:B------:R3:W2:Y:S01]  /*86b0*/  MUFU.EX2 R144, R0 ;  /* 0x0000000000907308 */ /* 0x0006a20000000800 */
[----:B------:R-:W-:Y:S01]  /*86c0*/  MOV R177, R76 ;  /* 0x0000004c00b17202 */ /* 0x000fe20000000f00 */
[----:B------:R-:W-:Y:S01]  /*86d0*/  IMAD.MOV.U32 R178, RZ, RZ, R77 ;  /* 0x000000ffffb27224 */ /* 0x000fe200078e004d */
[C---:B-1----:R-:W-:Y:S01]  /*86e0*/  HMMA.16816.F32.BF16 R80, R4.reuse, R36, R188 ;  /* 0x000000240450723c */ /* 0x042fe200000418bc */
[----:B------:R-:W-:Y:S01]  /*86f0*/  IMAD.MOV.U32 R179, RZ, RZ, R78 ;  /* 0x000000ffffb37224 */ /* 0x000fe200078e004e */
[----:B------:R-:W-:Y:S01]  /*8700*/  MOV R33, R79 ;  /* 0x0000004f00217202 */ /* 0x000fe20000000f00 */
[----:B------:R-:W-:Y:S01]  /*8710*/  IMAD.MOV.U32 R138, RZ, RZ, R62 ;  /* 0x000000ffff8a7224 */ /* 0x000fe200078e003e */
[----:B------:R-:W1:Y:S01]  /*8720*/  LDSM.16.MT88.4 R40, [R214+0x11000] ;  /* 0x01100000d628783b */ /* 0x000e620000004200 */
[----:B------:R-:W-:Y:S01]  /*8730*/  IMAD.MOV.U32 R148, RZ, RZ, R35 ;  /* 0x000000ffff947224 */ /* 0x000fe200078e0023 */
[C---:B------:R-:W-:Y:S01]  /*8740*/  HMMA.16816.F32.BF16 R64, R4.reuse, R38, R196 ;  /* 0x000000260440723c */ /* 0x040fe200000418c4 */
[----:B----4-:R-:W-:Y:S01]  /*8750*/  MOV R190, R34 ;  /* 0x0000002200be7202 */ /* 0x010fe20000000f00 */
[----:B------:R-:W-:Y:S01]  /*8760*/  IMAD.MOV.U32 R151, RZ, RZ, R32 ;  /* 0x000000ffff977224 */ /* 0x000fe200078e0020 */
[----:B------:R-:W-:Y:S01]  /*8770*/  LDSM.16.MT88.4 R36, [R213+0x13000] ;  /* 0x01300000d524783b */ /* 0x000fe20000004200 */
[----:B------:R-:W-:Y:S01]  /*8780*/  IMAD.MOV.U32 R149, RZ, RZ, R116 ;  /* 0x000000ffff957224 */ /* 0x000fe200078e0074 */
[----:B------:R-:W-:Y:S01]  /*8790*/  MOV R189, R119 ;  /* 0x0000007700bd7202 */ /* 0x000fe20000000f00 */
[----:B------:R-:W-:Y:S01]  /*87a0*/  HMMA.16816.F32.BF16 R76, R4, R28, R200 ;  /* 0x0000001c044c723c */ /* 0x000fe200000418c8 */
[----:B------:R-:W-:-:S02]  /*87b0*/  IMAD.MOV.U32 R191, RZ, RZ, R159 ;  /* 0x000000ffffbf7224 */ /* 0x000fc400078e009f */
[----:B---3--:R-:W-:Y:S01]  /*87c0*/  FFMA.FTZ R0, R140, UR20, -R8 ;  /* 0x000000148c007c23 */ /* 0x008fe20008010808 */
[----:B------:R-:W-:-:S03]  /*87d0*/  IMAD.MOV.U32 R188, RZ, RZ, R118 ;  /* 0x000000ffffbc7224 */ /* 0x000fc600078e0076 */
[----:B------:R3:W-:Y:S01]  /*87e0*/  MUFU.EX2 R146, R0 ;  /* 0x0000000000927308 */ /* 0x0007e20000000800 */
[C---:B--2---:R-:W-:Y:S06]  /*87f0*/  HMMA.16816.F32.BF16 R48, R4.reuse, R24, R56 ;  /* 0x000000180430723c */ /* 0x044fec0000041838 */
[C---:B------:R-:W-:Y:S01]  /*8800*/  HMMA.16816.F32.BF16 R56, R4.reuse, R26, R44 ;  /* 0x0000001a0438723c */ /* 0x040fe2000004182c */
[----:B------:R-:W-:Y:S05]  /*8810*/  LDSM.16.MT88.4 R24, [R216+0x13000] ;  /* 0x01300000d818783b */ /* 0x000fea0000004200 */
[----:B------:R-:W-:Y:S01]  /*8820*/  HMMA.16816.F32.BF16 R60, R4, R30, R244 ;  /* 0x0000001e043c723c */ /* 0x000fe200000418f4 */
[----:B------:R-:W-:Y:S01]  /*8830*/  LDSM.16.MT88.4 R28, [R214+0x13000] ;  /* 0x01300000d61c783b */ /* 0x000fe20000004200 */
[----:B---3--:R-:W-:-:S04]  /*8840*/  FFMA.FTZ R0, R142, UR20, -R8 ;  /* 0x000000148e007c23 */ /* 0x008fc80008010808 */
[C---:B------:R-:W-:Y:S01]  /*8850*/  HMMA.16816.F32.BF16 R44, R4.reuse, R12, R120 ;  /* 0x0000000c042c723c */ /* 0x040fe20000041878 */
[----:B------:R2:W3:Y:S05]  /*8860*/  MUFU.EX2 R252, R0 ;  /* 0x0000000000fc7308 */ /* 0x0004ea0000000800 */
[----:B------:R-:W-:Y:S01]  /*8870*/  HMMA.16816.F32.BF16 R108, R4, R14, R108 ;  /* 0x0000000e046c723c */ /* 0x000fe2000004186c */
[----:B------:R-:W-:Y:S02]  /*8880*/  IMAD.MOV.U32 R123, RZ, RZ, R33 ;  /* 0x000000ffff7b7224 */ /* 0x000fe400078e0021 */
[----:B------:R-:W4:Y:S02]  /*8890*/  LDSM.16.MT88.4 R32, [R215+0x11000] ;  /* 0x01100000d720783b */ /* 0x000f240000004200 */
[----:B------:R-:W-:-:S02]  /*88a0*/  IMAD.MOV.U32 R147, RZ, RZ, R123 ;  /* 0x000000ffff937224 */ /* 0x000fc400078e007b */
[----:B------:R-:W-:Y:S01]  /*88b0*/  F2FP.BF16.F32.PACK_AB R4, R144, R190 ;  /* 0x000000be9004723e */ /* 0x000fe200000010ff */
[----:B--2---:R-:W-:Y:S01]  /*88c0*/  FFMA.FTZ R0, R158, UR20, -R2 ;  /* 0x000000149e007c23 */ /* 0x004fe20008010802 */
[----:B---3--:R-:W-:-:S03]  /*88d0*/  F2FP.BF16.F32.PACK_AB R6, R252, R146 ;  /* 0x00000092fc06723e */ /* 0x008fc600000010ff */
[----:B------:R2:W-:Y:S02]  /*88e0*/  MUFU.EX2 R187, R0 ;  /* 0x0000000000bb7308 */ /* 0x0005e40000000800 */
[----:B--2---:R-:W-:-:S06]  /*88f0*/  FFMA.FTZ R0, R157, UR20, -R2 ;  /* 0x000000149d007c23 */ /* 0x004fcc0008010802 */
[----:B------:R2:W3:Y:S02]  /*8900*/  MUFU.EX2 R186, R0 ;  /* 0x0000000000ba7308 */ /* 0x0004e40000000800 */
[----:B--2---:R-:W-:Y:S01]  /*8910*/  FFMA.FTZ R0, R143, UR20, -R2 ;  /* 0x000000148f007c23 */ /* 0x004fe20008010802 */
[----:B---3--:R-:W-:-:S05]  /*8920*/  F2FP.BF16.F32.PACK_AB R5, R186, R187 ;  /* 0x000000bbba05723e */ /* 0x008fca00000010ff */
[----:B------:R2:W-:Y:S02]  /*8930*/  MUFU.EX2 R171, R0 ;  /* 0x0000000000ab7308 */ /* 0x0005e40000000800 */
[----:B--2---:R-:W-:-:S06]  /*8940*/  FFMA.FTZ R0, R156, UR20, -R2 ;  /* 0x000000149c007c23 */ /* 0x004fcc0008010802 */
[----:B------:R-:W2:Y:S02]  /*8950*/  MUFU.EX2 R135, R0 ;  /* 0x0000000000877308 */ /* 0x000ea40000000800 */
[----:B--2---:R-:W-:Y:S02]  /*8960*/  F2FP.BF16.F32.PACK_AB R7, R135, R171 ;  /* 0x000000ab8707723e */ /* 0x004fe400000010ff */
[----:B------:R-:W-:-:S05]  /*8970*/  MOV R0, R168 ;  /* 0x000000a800007202 */ /* 0x000fca0000000f00 */
[----:B------:R-:W-:Y:S01]  /*8980*/  HMMA.16816.F32.BF16 R12, R4, R18, R176 ;  /* 0x00000012040c723c */ /* 0x000fe200000418b0 */
[----:B------:R-:W-:-:S05]  /*8990*/  FFMA.FTZ R0, R0, UR20, -R8 ;  /* 0x0000001400007c23 */ /* 0x000fca0008010808 */
[C---:B------:R-:W-:Y:S01]  /*89a0*/  HMMA.16816.F32.BF16 R136, R4.reuse, R16, R136 ;  /* 0x000000100488723c */ /* 0x040fe20000041888 */
[----:B------:R-:W2:Y:S05]  /*89b0*/  LDSM.16.MT88.4 R16, [R213+0x15000] ;  /* 0x01500000d510783b */ /* 0x000eaa0000004200 */
[C---:B-1----:R-:W-:Y:S06]  /*89c0*/  HMMA.16816.F32.BF16 R140, R4.reuse, R40, R160 ;  /* 0x00000028048c723c */ /* 0x042fec00000418a0 */
[C---:B------:R-:W-:Y:S06]  /*89d0*/  HMMA.16816.F32.BF16 R148, R4.reuse, R42, R148 ;  /* 0x0000002a0494723c */ /* 0x040fec0000041894 */
[----:B------:R-:W-:Y:S01]  /*89e0*/  MOV R179, R12 ;  /* 0x0000000c00b37202 */ /* 0x000fe20000000f00 */
[----:B------:R-:W-:Y:S01]  /*89f0*/  IMAD.MOV.U32 R178, RZ, RZ, R13 ;  /* 0x000000ffffb27224 */ /* 0x000fe200078e000d */
[----:B------:R-:W-:Y:S01]  /*8a00*/  MOV R176, R15 ;  /* 0x0000000f00b07202 */ /* 0x000fe20000000f00 */
[----:B------:R-:W-:Y:S01]  /*8a10*/  IMAD.MOV.U32 R177, RZ, RZ, R14 ;  /* 0x000000ffffb17224 */ /* 0x000fe200078e000e */
[C---:B----4-:R-:W-:Y:S06]  /*8a20*/  HMMA.16816.F32.BF16 R156, R4.reuse, R32, R204 ;  /* 0x00000020049c723c */ /* 0x050fec00000418cc */
[----:B------:R-:W-:Y:S01]  /*8a30*/  HMMA.16816.F32.BF16 R12, R4, R20, R248 ;  /* 0x00000014040c723c */ /* 0x000fe200000418f8 */
[----:B------:R-:W-:-:S02]  /*8a40*/  IMAD.MOV.U32 R205, RZ, RZ, R169 ;  /* 0x000000ffffcd7224 */ /* 0x000fc400078e00a9 */
[----:B------:R-:W-:Y:S01]  /*8a50*/  IMAD.MOV.U32 R207, RZ, RZ, R9 ;  /* 0x000000ffffcf7224 */ /* 0x000fe200078e0009 */
[----:B------:R-:W-:Y:S01]  /*8a60*/  MOV R9, R184 ;  /* 0x000000b800097202 */ /* 0x000fe20000000f00 */
[----:B------:R-:W-:Y:S01]  /*8a70*/  IMAD.MOV.U32 R206, RZ, RZ, R170 ;  /* 0x000000ffffce7224 */ /* 0x000fe200078e00aa */
[C---:B------:R-:W-:Y:S06]  /*8a80*/  HMMA.16816.F32.BF16 R40, R4.reuse, R26, R124 ;  /* 0x0000001a0428723c */ /* 0x040fec000004187c */
[C---:B------:R-:W-:Y:S06]  /*8a90*/  HMMA.16816.F32.BF16 R196, R4.reuse, R28, R164 ;  /* 0x0000001c04c4723c */ /* 0x040fec00000418a4 */
[C---:B------:R-:W-:Y:S01]  /*8aa0*/  HMMA.16816.F32.BF16 R120, R4.reuse, R30, R152 ;  /* 0x0000001e0478723c */ /* 0x040fe20000041898 */
[----:B------:R-:W1:Y:S01]  /*8ab0*/  LDSM.16.MT88.4 R28, [R215+0x15000] ;  /* 0x01500000d71c783b */ /* 0x000e620000004200 */
[----:B------:R-:W-:Y:S01]  /*8ac0*/  MOV R164, R189 ;  /* 0x000000bd00a47202 */ /* 0x000fe20000000f00 */
[----:B------:R-:W-:Y:S01]  /*8ad0*/  IMAD.MOV.U32 R165, RZ, RZ, R190 ;  /* 0x000000ffffa57224 */ /* 0x000fe200078e00be */
[----:B------:R-:W-:Y:S01]  /*8ae0*/  MOV R167, R146 ;  /* 0x0000009200a77202 */ /* 0x000fe20000000f00 */
[----:B------:R-:W-:Y:S01]  /*8af0*/  IMAD.MOV.U32 R166, RZ, RZ, R144 ;  /* 0x000000ffffa67224 */ /* 0x000fe200078e0090 */
[----:B------:R-:W-:Y:S01]  /*8b00*/  MOV R161, R14 ;  /* 0x0000000e00a17202 */ /* 0x000fe20000000f00 */
[----:B------:R-:W-:Y:S01]  /*8b10*/  IMAD.MOV.U32 R163, RZ, RZ, R12 ;  /* 0x000000ffffa37224 */ /* 0x000fe200078e000c */
[----:B------:R-:W-:Y:S01]  /*8b20*/  HMMA.16816.F32.BF16 R200, R4, R36, R172 ;  /* 0x0000002404c8723c */ /* 0x000fe200000418ac */
[----:B------:R-:W-:-:S02]  /*8b30*/  IMAD.MOV.U32 R162, RZ, RZ, R13 ;  /* 0x000000ffffa27224 */ /* 0x000fc400078e000d */
[----:B------:R-:W-:-:S03]  /*8b40*/  IMAD.MOV.U32 R160, RZ, RZ, R15 ;  /* 0x000000ffffa07224 */ /* 0x000fc600078e000f */
[C---:B------:R-:W-:Y:S01]  /*8b50*/  HMMA.16816.F32.BF16 R12, R4.reuse, R22, R208 ;  /* 0x00000016040c723c */ /* 0x040fe200000418d0 */
[----:B------:R-:W3:Y:S01]  /*8b60*/  LDSM.16.MT88.4 R20, [R215+0x13000] ;  /* 0x01300000d714783b */ /* 0x000ee20000004200 */
[----:B------:R-:W-:Y:S02]  /*8b70*/  IMAD.MOV.U32 R37, RZ, RZ, R42 ;  /* 0x000000ffff257224 */ /* 0x000fe400078e002a */
[----:B------:R-:W-:Y:S02]  /*8b80*/  IMAD.MOV.U32 R36, RZ, RZ, R43 ;  /* 0x000000ffff247224 */ /* 0x000fe400078e002b */
[C---:B------:R-:W-:Y:S01]  /*8b90*/  HMMA.16816.F32.BF16 R208, R4.reuse, R34, R192 ;  /* 0x0000002204d0723c */ /* 0x040fe200000418c0 */
[----:B------:R-:W4:Y:S05]  /*8ba0*/  LDSM.16.MT88.4 R32, [R216+0x15000] ;  /* 0x01500000d820783b */ /* 0x000f2a0000004200 */
[C---:B------:R-:W-:Y:S06]  /*8bb0*/  HMMA.16816.F32.BF16 R192, R4.reuse, R38, R180 ;  /* 0x0000002604c0723c */ /* 0x040fec00000418b4 */
[----:B------:R-:W-:Y:S01]  /*8bc0*/  HMMA.16816.F32.BF16 R248, R4, R24, R128 ;  /* 0x0000001804f8723c */ /* 0x000fe20000041880 */
[----:B------:R-:W-:Y:S01]  /*8bd0*/  IMAD.MOV.U32 R39, RZ, RZ, R40 ;  /* 0x000000ffff277224 */ /* 0x000fe200078e0028 */
[----:B------:R-:W-:-:S04]  /*8be0*/  MOV R38, R41 ;  /* 0x0000002900267202 */ /* 0x000fc80000000f00 */
[----:B------:R-:W-:Y:S01]  /*8bf0*/  IMAD.MOV.U32 R119, RZ, RZ, R12 ;  /* 0x000000ffff777224 */ /* 0x000fe200078e000c */
[----:B------:R-:W-:Y:S01]  /*8c00*/  MOV R117, R14 ;  /* 0x0000000e00757202 */ /* 0x000fe20000000f00 */
[----:B------:R-:W-:Y:S01]  /*8c10*/  IMAD.MOV.U32 R118, RZ, RZ, R13 ;  /* 0x000000ffff767224 */ /* 0x000fe200078e000d */
[C---:B--2---:R-:W-:Y:S01]  /*8c20*/  HMMA.16816.F32.BF16 R40, R4.reuse, R16, R100 ;  /* 0x000000100428723c */ /* 0x044fe20000041864 */
[----:B------:R-:W-:Y:S02]  /*8c30*/  IMAD.MOV.U32 R116, RZ, RZ, R15 ;  /* 0x000000ffff747224 */ /* 0x000fe400078e000f */
[----:B------:R-:W2:Y:S03]  /*8c40*/  LDSM.16.MT88.4 R12, [R214+0x15000] ;  /* 0x01500000d60c783b */ /* 0x000ea60000004200 */
[C---:B------:R-:W-:Y:S06]  /*8c50*/  HMMA.16816.F32.BF16 R16, R4.reuse, R18, R88 ;  /* 0x000000120410723c */ /* 0x040fec0000041858 */
[----:B-1----:R-:W-:Y:S01]  /*8c60*/  HMMA.16816.F32.BF16 R172, R4, R30, R92 ;  /* 0x0000001e04ac723c */ /* 0x002fe2000004185c */
[----:B------:R-:W-:-:S05]  /*8c70*/  IMAD.MOV.U32 R88, RZ, RZ, R165 ;  /* 0x000000ffff587224 */ /* 0x000fca00078e00a5 */
[C---:B---3--:R-:W-:Y:S01]  /*8c80*/  HMMA.16816.F32.BF16 R24, R4.reuse, R20, R104 ;  /* 0x000000140418723c */ /* 0x048fe20000041868 */
[----:B------:R-:W-:Y:S01]  /*8c90*/  IMAD.MOV.U32 R92, RZ, RZ, R179 ;  /* 0x000000ffff5c7224 */ /* 0x000fe200078e00b3 */
[----:B------:R-:W-:Y:S01]  /*8ca0*/  MOV R94, R177 ;  /* 0x000000b1005e7202 */ /* 0x000fe20000000f00 */
[----:B------:R-:W-:Y:S02]  /*8cb0*/  IMAD.MOV.U32 R93, RZ, RZ, R178 ;  /* 0x000000ffff5d7224 */ /* 0x000fe400078e00b2 */
[----:B------:R-:W-:Y:S01]  /*8cc0*/  IMAD.MOV.U32 R95, RZ, RZ, R176 ;  /* 0x000000ffff5f7224 */ /* 0x000fe200078e00b0 */
[C---:B----4-:R-:W-:Y:S01]  /*8cd0*/  HMMA.16816.F32.BF16 R244, R4.reuse, R32, R68 ;  /* 0x0000002004f4723c */ /* 0x050fe20000041844 */
[----:B------:R1:W-:Y:S01]  /*8ce0*/  MUFU.EX2 R33, R0 ;  /* 0x0000000000217308 */ /* 0x0003e20000000800 */
[----:B------:R-:W-:Y:S01]  /*8cf0*/  IMAD.MOV.U32 R105, RZ, RZ, R188 ;  /* 0x000000ffff697224 */ /* 0x000fe200078e00bc */
[----:B------:R-:W-:Y:S01]  /*8d00*/  MOV R169, R42 ;  /* 0x0000002a00a97202 */ /* 0x000fe20000000f00 */
[----:B------:R-:W-:Y:S01]  /*8d10*/  IMAD.MOV.U32 R104, RZ, RZ, R205 ;  /* 0x000000ffff687224 */ /* 0x000fe200078e00cd */
[----:B------:R-:W-:Y:S01]  /*8d20*/  MOV R107, R206 ;  /* 0x000000ce006b7202 */ /* 0x000fe20000000f00 */
[----:B------:R-:W-:Y:S01]  /*8d30*/  HMMA.16816.F32.BF16 R112, R4, R22, R112 ;  /* 0x000000160470723c */ /* 0x000fe20000041870 */
[----:B------:R-:W-:Y:S01]  /*8d40*/  IMAD.MOV.U32 R155, RZ, RZ, R17 ;  /* 0x000000ffff9b7224 */ /* 0x000fe200078e0011 */
[----:B------:R-:W-:Y:S01]  /*8d50*/  MOV R154, R18 ;  /* 0x00000012009a7202 */ /* 0x000fe20000000f00 */
[----:B------:R-:W-:Y:S01]  /*8d60*/  IMAD.MOV.U32 R153, RZ, RZ, R19 ;  /* 0x000000ffff997224 */ /* 0x000fe200078e0013 */
[----:B------:R-:W3:Y:S01]  /*8d70*/  LDSM.16.MT88.4 R20, [R216+0x17000] ;  /* 0x01700000d814783b */ /* 0x000ee20000004200 */
[----:B------:R-:W-:-:S02]  /*8d80*/  IMAD.MOV.U32 R152, RZ, RZ, R16 ;  /* 0x000000ffff987224 */ /* 0x000fc400078e0010 */
[----:B------:R-:W-:Y:S02]  /*8d90*/  IMAD.MOV.U32 R184, RZ, RZ, R40 ;  /* 0x000000ffffb87224 */ /* 0x000fe400078e0028 */
[----:B------:R-:W-:Y:S02]  /*8da0*/  IMAD.MOV.U32 R170, RZ, RZ, R41 ;  /* 0x000000ffffaa7224 */ /* 0x000fe400078e0029 */
[----:B------:R-:W-:Y:S02]  /*8db0*/  IMAD.MOV.U32 R168, RZ, RZ, R43 ;  /* 0x000000ffffa87224 */ /* 0x000fe400078e002b */
[----:B-1----:R-:W-:Y:S01]  /*8dc0*/  FFMA.FTZ R0, R191, UR20, -R8 ;  /* 0x00000014bf007c23 */ /* 0x002fe20008010808 */
[----:B--2---:R-:W-:Y:S01]  /*8dd0*/  HMMA.16816.F32.BF16 R16, R4, R12, R72 ;  /* 0x0000000c0410723c */ /* 0x004fe20000041848 */
[----:B------:R-:W-:Y:S01]  /*8de0*/  IMAD.MOV.U32 R106, RZ, RZ, R207 ;  /* 0x000000ffff6a7224 */ /* 0x000fe200078e00cf */
[----:B------:R-:W-:Y:S01]  /*8df0*/  MOV R128, R24 ;  /* 0x0000001800807202 */ /* 0x000fe20000000f00 */
[----:B------:R1:W2:Y:S01]  /*8e00*/  MUFU.EX2 R32, R0 ;  /* 0x0000000000207308 */ /* 0x0002a20000000800 */
[----:B------:R-:W-:-:S02]  /*8e10*/  IMAD.MOV.U32 R130, RZ, RZ, R25 ;  /* 0x000000ffff827224 */ /* 0x000fc400078e0019 */
[C---:B------:R-:W-:Y:S01]  /*8e20*/  HMMA.16816.F32.BF16 R188, R4.reuse, R28, R84 ;  /* 0x0000001c04bc723c */ /* 0x040fe20000041854 */
[----:B------:R-:W-:Y:S01]  /*8e30*/  MOV R73, R155 ;  /* 0x0000009b00497202 */ /* 0x000fe20000000f00 */
[----:B------:R-:W-:Y:S01]  /*8e40*/  IMAD.MOV.U32 R74, RZ, RZ, R154 ;  /* 0x000000ffff4a7224 */ /* 0x000fe200078e009a */
[----:B------:R-:W-:Y:S01]  /*8e50*/  MOV R72, R152 ;  /* 0x0000009800487202 */ /* 0x000fe20000000f00 */
[----:B------:R-:W-:Y:S02]  /*8e60*/  IMAD.MOV.U32 R75, RZ, RZ, R153 ;  /* 0x000000ffff4b7224 */ /* 0x000fe400078e0099 */
[----:B------:R-:W-:Y:S01]  /*8e70*/  HMMA.16816.F32.BF16 R12, R4, R14, R52 ;  /* 0x0000000e040c723c */ /* 0x000fe20000041834 */
[----:B------:R-:W-:Y:S01]  /*8e80*/  LDSM.16.MT88.4 R152, [R214+0x11800] ;  /* 0x01180000d698783b */ /* 0x000fe20000004200 */
[----:B------:R-:W-:Y:S01]  /*8e90*/  IMAD.MOV.U32 R84, RZ, RZ, R163 ;  /* 0x000000ffff547224 */ /* 0x000fe200078e00a3 */
[----:B------:R-:W-:Y:S01]  /*8ea0*/  MOV R85, R162 ;  /* 0x000000a200557202 */ /* 0x000fe20000000f00 */
[----:B------:R-:W-:-:S02]  /*8eb0*/  IMAD.MOV.U32 R86, RZ, RZ, R161 ;  /* 0x000000ffff567224 */ /* 0x000fc400078e00a1 */
[----:B------:R-:W-:Y:S01]  /*8ec0*/  IMAD.MOV.U32 R87, RZ, RZ, R160 ;  /* 0x000000ffff577224 */ /* 0x000fe200078e00a0 */
[----:B------:R-:W-:Y:S01]  /*8ed0*/  HMMA.16816.F32.BF16 R204, R4, R34, R96 ;  /* 0x0000002204cc723c */ /* 0x000fe20000041860 */
[----:B-1----:R-:W-:Y:S01]  /*8ee0*/  FFMA.FTZ R0, R145, UR20, -R8 ;  /* 0x0000001491007c23 */ /* 0x002fe20008010808 */
[----:B------:R-:W-:Y:S01]  /*8ef0*/  LDSM.16.MT88.4 R160, [R216+0x11800] ;  /* 0x01180000d8a0783b */ /* 0x000fe20000004200 */
[----:B------:R-:W-:Y:S02]  /*8f00*/  IMAD.MOV.U32 R129, RZ, RZ, R26 ;  /* 0x000000ffff817224 */ /* 0x000fe400078e001a */
[----:B------:R1:W-:Y:S01]  /*8f10*/  MUFU.EX2 R29, R0 ;  /* 0x00000000001d7308 */ /* 0x0003e20000000800 */
[----:B------:R-:W-:Y:S01]  /*8f20*/  IMAD.MOV.U32 R223, RZ, RZ, R27 ;  /* 0x000000ffffdf7224 */ /* 0x000fe200078e001b */
[----:B------:R-:W-:Y:S01]  /*8f30*/  MOV R131, R17 ;  /* 0x0000001100837202 */ /* 0x000fe20000000f00 */
[----:B------:R-:W4:Y:S01]  /*8f40*/  LDSM.16.MT88.4 R24, [R213+0x17000] ;  /* 0x01700000d518783b */ /* 0x000f220000004200 */
[----:B------:R-:W-:Y:S01]  /*8f50*/  IMAD.MOV.U32 R91, RZ, RZ, R18 ;  /* 0x000000ffff5b7224 */ /* 0x000fe200078e0012 */
[----:B------:R-:W-:Y:S01]  /*8f60*/  MOV R89, R16 ;  /* 0x0000001000597202 */ /* 0x000fe20000000f00 */
[----:B------:R-:W-:Y:S01]  /*8f70*/  IMAD.MOV.U32 R90, RZ, RZ, R19 ;  /* 0x000000ffff5a7224 */ /* 0x000fe200078e0013 */
[----:B------:R-:W-:Y:S01]  /*8f80*/  MOV R98, R167 ;  /* 0x000000a700627202 */ /* 0x000fe20000000f00 */
[----:B------:R-:W-:Y:S01]  /*8f90*/  IMAD.MOV.U32 R55, RZ, RZ, R166 ;  /* 0x000000ffff377224 */ /* 0x000fe200078e00a6 */
[----:B------:R-:W4:Y:S01]  /*8fa0*/  LDSM.16.MT88.4 R16, [R214+0x17000] ;  /* 0x01700000d610783b */ /* 0x000f220000004200 */
[----:B------:R-:W-:Y:S01]  /*8fb0*/  MOV R53, R91 ;  /* 0x0000005b00357202 */ /* 0x000fe20000000f00 */
[----:B------:R-:W-:Y:S01]  /*8fc0*/  IMAD.MOV.U32 R54, RZ, RZ, R90 ;  /* 0x000000ffff367224 */ /* 0x000fe200078e005a */
[----:B------:R-:W-:Y:S01]  /*8fd0*/  MOV R41, R14 ;  /* 0x0000000e00297202 */ /* 0x000fe20000000f00 */
[----:B------:R-:W-:Y:S01]  /*8fe0*/  IMAD.MOV.U32 R43, RZ, RZ, R12 ;  /* 0x000000ffff2b7224 */ /* 0x000fe200078e000c */
[----:B------:R-:W-:Y:S01]  /*8ff0*/  MOV R91, R129 ;  /* 0x00000081005b7202 */ /* 0x000fe20000000f00 */
[----:B------:R-:W-:Y:S01]  /*9000*/  IMAD.MOV.U32 R42, RZ, RZ, R13 ;  /* 0x000000ffff2a7224 */ /* 0x000fe200078e000d */
[----:B------:R-:W-:Y:S01]  /*9010*/  MOV R69, R41 ;  /* 0x0000002900457202 */ /* 0x000fe20000000f00 */
[----:B-1----:R-:W-:Y:S01]  /*9020*/  FFMA.FTZ R0, R147, UR20, -R8 ;  /* 0x0000001493007c23 */ /* 0x002fe20008010808 */
[----:B------:R-:W-:Y:S01]  /*9030*/  IMAD.MOV.U32 R40, RZ, RZ, R15 ;  /* 0x000000ffff287224 */ /* 0x000fe200078e000f */
[----:B------:R-:W-:Y:S01]  /*9040*/  LDSM.16.MT88.4 R144, [R213+0x11800] ;  /* 0x01180000d590783b */ /* 0x000fe20000004200 */
[----:B------:R-:W-:Y:S01]  /*9050*/  IMAD.MOV.U32 R99, RZ, RZ, R43 ;  /* 0x000000ffff637224 */ /* 0x000fe200078e002b */
[----:B------:R1:W3:Y:S01]  /*9060*/  MUFU.EX2 R28, R0 ;  /* 0x00000000001c7308 */ /* 0x0002e20000000800 */
[----:B------:R-:W-:Y:S01]  /*9070*/  IMAD.MOV.U32 R68, RZ, RZ, R42 ;  /* 0x000000ffff447224 */ /* 0x000fe200078e002a */
[----:B------:R-:W4:Y:S01]  /*9080*/  LDSM.16.MT88.4 R12, [R215+0x17000] ;  /* 0x01700000d70c783b */ /* 0x000f220000004200 */
[----:B------:R-:W-:Y:S01]  /*9090*/  IMAD.MOV.U32 R70, RZ, RZ, R40 ;  /* 0x000000ffff467224 */ /* 0x000fe200078e0028 */
[----:B------:R-:W-:Y:S01]  /*90a0*/  MOV R34, R119 ;  /* 0x0000007700227202 */ /* 0x000fe20000000f00 */
[----:B------:R-:W-:Y:S01]  /*90b0*/  IMAD.MOV.U32 R71, RZ, RZ, R89 ;  /* 0x000000ffff477224 */ /* 0x000fe200078e0059 */
[----:B------:R-:W-:Y:S01]  /*90c0*/  LDSM.16.MT88.4 R40, [R213+0x13800] ;  /* 0x01380000d528783b */ /* 0x000fe20000004200 */
[----:B------:R-:W-:Y:S01]  /*90d0*/  IMAD.MOV.U32 R52, RZ, RZ, R131 ;  /* 0x000000ffff347224 */ /* 0x000fe200078e0083 */
[----:B------:R-:W-:Y:S01]  /*90e0*/  MOV R97, R116 ;  /* 0x0000007400617202 */ /* 0x000fe20000000f00 */
[----:B------:R-:W-:-:S02]  /*90f0*/  IMAD.MOV.U32 R90, RZ, RZ, R130 ;  /* 0x000000ffff5a7224 */ /* 0x000fc400078e0082 */
[----:B------:R-:W-:Y:S01]  /*9100*/  IMAD.MOV.U32 R89, RZ, RZ, R128 ;  /* 0x000000ffff597224 */ /* 0x000fe200078e0080 */
[----:B--2---:R-:W-:Y:S01]  /*9110*/  F2FP.BF16.F32.PACK_AB R128, R32, R33 ;  /* 0x000000212080723e */ /* 0x004fe200000010ff */
[----:B------:R-:W-:Y:S02]  /*9120*/  IMAD.MOV.U32 R35, RZ, RZ, R118 ;  /* 0x000000ffff237224 */ /* 0x000fe400078e0076 */
[----:B------:R-:W-:Y:S02]  /*9130*/  IMAD.MOV.U32 R96, RZ, RZ, R117 ;  /* 0x000000ffff607224 */ /* 0x000fe400078e0075 */
[--C-:B-1----:R-:W-:Y:S01]  /*9140*/  FFMA.FTZ R0, R11, UR20, -R2.reuse ;  /* 0x000000140b007c23 */ /* 0x102fe20008010802 */
[----:B---3--:R-:W-:Y:S01]  /*9150*/  F2FP.BF16.F32.PACK_AB R130, R28, R29 ;  /* 0x0000001d1c82723e */ /* 0x008fe200000010ff */
[C---:B------:R-:W-:Y:S01]  /*9160*/  HMMA.16816.F32.BF16 R116, R4.reuse, R20, R48 ;  /* 0x000000140474723c */ /* 0x040fe20000041830 */
[----:B------:R-:W-:Y:S01]  /*9170*/  LDSM.16.MT88.4 R48, [R214+0x13800] ;  /* 0x01380000d630783b */ /* 0x000fe20000004200 */
[----:B------:R1:W-:Y:S04]  /*9180*/  MUFU.EX2 R11, R0 ;  /* 0x00000000000b7308 */ /* 0x0003e80000000800 */
[C---:B------:R-:W-:Y:S01]  /*9190*/  HMMA.16816.F32.BF16 R20, R4.reuse, R22, R56 ;  /* 0x000000160414723c */ /* 0x040fe20000041838 */
[----:B------:R-:W-:Y:S05]  /*91a0*/  LDSM.16.MT88.4 R56, [R216+0x13800] ;  /* 0x01380000d838783b */ /* 0x000fea0000004200 */
[C---:B----4-:R-:W-:Y:S01]  /*91b0*/  HMMA.16816.F32.BF16 R100, R4.reuse, R24, R80 ;  /* 0x000000180464723c */ /* 0x050fe20000041850 */
[----:B------:R-:W-:Y:S05]  /*91c0*/  LDSM.16.MT88.4 R80, [R214+0x15800] ;  /* 0x01580000d650783b */ /* 0x000fea0000004200 */
[C---:B------:R-:W-:Y:S01]  /*91d0*/  HMMA.16816.F32.BF16 R124, R4.reuse, R26, R64 ;  /* 0x0000001a047c723c */ /* 0x040fe20000041840 */
[--C-:B-1----:R-:W-:Y:S01]  /*91e0*/  FFMA.FTZ R0, R10, UR20, -R2.reuse ;  /* 0x000000140a007c23 */ /* 0x102fe20008010802 */
[----:B------:R-:W-:Y:S03]  /*91f0*/  LDSM.16.MT88.4 R64, [R215+0x13800] ;  /* 0x01380000d740783b */ /* 0x000fe60000004200 */
[----:B------:R1:W2:Y:S01]  /*9200*/  MUFU.EX2 R10, R0 ;  /* 0x00000000000a7308 */ /* 0x0002a20000000800 */
[C---:B------:R-:W-:Y:S06]  /*9210*/  HMMA.16816.F32.BF16 R24, R4.reuse, R16, R76 ;  /* 0x000000100418723c */ /* 0x040fec000004184c */
[C---:B------:R-:W-:Y:S06]  /*9220*/  HMMA.16816.F32.BF16 R180, R4.reuse, R18, R60 ;  /* 0x0000001204b4723c */ /* 0x040fec000004183c */
[C---:B------:R-:W-:Y:S01]  /*9230*/  HMMA.16816.F32.BF16 R16, R4.reuse, R14, R108 ;  /* 0x0000000e0410723c */ /* 0x040fe2000004186c */
[--C-:B-1----:R-:W-:Y:S01]  /*9240*/  FFMA.FTZ R0, R9, UR20, -R2.reuse ;  /* 0x0000001409007c23 */ /* 0x102fe20008010802 */
[----:B------:R-:W-:Y:S01]  /*9250*/  FFMA.FTZ R2, R104, UR20, -R2 ;  /* 0x0000001468027c23 */ /* 0x000fe20008010802 */
[----:B------:R-:W-:Y:S01]  /*9260*/  IMAD.MOV.U32 R104, RZ, RZ, R164 ;  /* 0x000000ffff687224 */ /* 0x000fe200078e00a4 */
[----:B--2---:R-:W-:Y:S01]  /*9270*/  F2FP.BF16.F32.PACK_AB R129, R10, R11 ;  /* 0x0000000b0a81723e */ /* 0x004fe200000010ff */
[----:B------:R-:W-:Y:S01]  /*9280*/  MUFU.EX2 R9, R0 ;  /* 0x0000000000097308 */ /* 0x000fe20000000800 */
[----:B------:R-:W1:Y:S01]  /*9290*/  LDSM.16.MT88.4 R164, [R215+0x11800] ;  /* 0x01180000d7a4783b */ /* 0x000e620000004200 */
[----:B------:R-:W-:Y:S06]  /*92a0*/  HMMA.16816.F32.BF16 R176, R4, R12, R44 ;  /* 0x0000000c04b0723c */ /* 0x000fec000004182c */
[----:B------:R-:W2:Y:S02]  /*92b0*/  MUFU.EX2 R8, R2 ;  /* 0x0000000200087308 */ /* 0x000ea40000000800 */
[----:B--2---:R-:W-:-:S07]  /*92c0*/  F2FP.BF16.F32.PACK_AB R131, R8, R9 ;  /* 0x000000090883723e */ /* 0x004fce00000010ff */
[C---:B------:R-:W-:Y:S06]  /*92d0*/  HMMA.16816.F32.BF16 R136, R128.reuse, R144, R136 ;  /* 0x000000908088723c */ /* 0x040fec0000041888 */
[C---:B------:R-:W-:Y:S07]  /*92e0*/  HMMA.16816.F32.BF16 R144, R128.reuse, R146, R92 ;  /* 0x000000928090723c */ /* 0x040fee000004185c */
[----:B------:R-:W-:Y:S01]  /*92f0*/  IMAD.MOV.U32 R92, RZ, RZ, R84 ;  /* 0x000000ffff5c7224 */ /* 0x000fe200078e0054 */
[----:B------:R-:W-:Y:S01]  /*9300*/  MOV R93, R85 ;  /* 0x00000055005d7202 */ /* 0x000fe20000000f00 */
[----:B------:R-:W-:Y:S01]  /*9310*/  IMAD.MOV.U32 R94, RZ, RZ, R86 ;  /* 0x000000ffff5e7224 */ /* 0x000fe200078e0056 */
[C---:B------:R-:W-:Y:S01]  /*9320*/  HMMA.16816.F32.BF16 R140, R128.reuse, R152, R140 ;  /* 0x00000098808c723c */ /* 0x040fe2000004188c */
[----:B------:R-:W-:Y:S01]  /*9330*/  IMAD.MOV.U32 R95, RZ, RZ, R87 ;  /* 0x000000ffff5f7224 */ /* 0x000fe200078e0057 */
[----:B------:R-:W-:Y:S01]  /*9340*/  MOV R87, R97 ;  /* 0x0000006100577202 */ /* 0x000fe20000000f00 */
[----:B------:R-:W-:Y:S01]  /*9350*/  IMAD.MOV.U32 R85, RZ, RZ, R35 ;  /* 0x000000ffff557224 */ /* 0x000fe200078e0023 */
[----:B------:R-:W-:Y:S01]  /*9360*/  MOV R84, R34 ;  /* 0x0000002200547202 */ /* 0x000fe20000000f00 */
[----:B------:R-:W-:Y:S01]  /*9370*/  IMAD.MOV.U32 R86, RZ, RZ, R96 ;  /* 0x000000ffff567224 */ /* 0x000fe200078e0060 */
[----:B------:R-:W-:Y:S01]  /*9380*/  MOV R96, R68 ;  /* 0x0000004400607202 */ /* 0x000fe20000000f00 */
[----:B------:R-:W-:Y:S01]  /*9390*/  IMAD.MOV.U32 R68, RZ, RZ, R52 ;  /* 0x000000ffff447224 */ /* 0x000fe200078e0034 */
[----:B------:R-:W-:Y:S01]  /*93a0*/  HMMA.16816.F32.BF16 R152, R128, R154, R148 ;  /* 0x0000009a8098723c */ /* 0x000fe20000041894 */
[----:B------:R-:W-:Y:S01]  /*93b0*/  IMAD.MOV.U32 R52, RZ, RZ, R72 ;  /* 0x000000ffff347224 */ /* 0x000fe200078e0048 */
[----:B------:R-:W-:Y:S01]  /*93c0*/  MOV R72, R88 ;  /* 0x0000005800487202 */ /* 0x000fe20000000f00 */
[----:B------:R-:W-:-:S02]  /*93d0*/  IMAD.MOV.U32 R88, RZ, RZ, R226 ;  /* 0x000000ffff587224 */ /* 0x000fc400078e00e2 */
[----:B------:R-:W-:Y:S01]  /*93e0*/  IMAD.MOV.U32 R35, RZ, RZ, R98 ;  /* 0x000000ffff237224 */ /* 0x000fe200078e0062 */
[----:B------:R-:W-:Y:S01]  /*93f0*/  HMMA.16816.F32.BF16 R148, R128, R160, R92 ;  /* 0x000000a08094723c */ /* 0x000fe2000004185c */
[----:B------:R-:W-:Y:S02]  /*9400*/  IMAD.MOV.U32 R97, RZ, RZ, R69 ;  /* 0x000000ffff617224 */ /* 0x000fe400078e0045 */
[----:B------:R-:W-:Y:S01]  /*9410*/  IMAD.MOV.U32 R98, RZ, RZ, R70 ;  /* 0x000000ffff627224 */ /* 0x000fe200078e0046 */
[----:B------:R-:W-:Y:S01]  /*9420*/  MOV R70, R54 ;  /* 0x0000003600467202 */ /* 0x000fe20000000f00 */
        /* <DEDUP_REMOVED lines=8> */
[----:B------:R-:W-:-:S02]  /*94b0*/  IMAD.MOV.U32 R52, RZ, RZ, R72 ;  /* 0x000000ffff347224 */ /* 0x000fc400078e0048 */
[----:B------:R-:W-:Y:S02]  /*94c0*/  IMAD.MOV.U32 R72, RZ, RZ, R88 ;  /* 0x000000ffff487224 */ /* 0x000fe400078e0058 */
[----:B------:R-:W-:Y:S02]  /*94d0*/  IMAD.MOV.U32 R54, RZ, RZ, R74 ;  /* 0x000000ffff367224 */ /* 0x000fe400078e004a */
[----:B------:R-:W-:Y:S02]  /*94e0*/  IMAD.MOV.U32 R71, RZ, RZ, R55 ;  /* 0x000000ffff477224 */ /* 0x000fe400078e0037 */
[----:B------:R-:W-:Y:S02]  /*94f0*/  IMAD.MOV.U32 R73, RZ, RZ, R104 ;  /* 0x000000ffff497224 */ /* 0x000fe400078e0068 */
[----:B------:R-:W-:Y:S02]  /*9500*/  IMAD.MOV.U32 R74, RZ, RZ, R105 ;  /* 0x000000ffff4a7224 */ /* 0x000fe400078e0069 */
[----:B------:R-:W-:-:S02]  /*9510*/  IMAD.MOV.U32 R94, RZ, RZ, R86 ;  /* 0x000000ffff5e7224 */ /* 0x000fc400078e0056 */
[----:B------:R-:W-:Y:S02]  /*9520*/  IMAD.MOV.U32 R0, RZ, RZ, R72 ;  /* 0x000000ffff007224 */ /* 0x000fe400078e0048 */
[----:B------:R-:W-:Y:S01]  /*9530*/  IMAD.MOV.U32 R55, RZ, RZ, R75 ;  /* 0x000000ffff377224 */ /* 0x000fe200078e004b */
[----:B------:R-:W-:Y:S01]  /*9540*/  MOV R75, R106 ;  /* 0x0000006a004b7202 */ /* 0x000fe20000000f00 */
[----:B------:R-:W-:Y:S02]  /*9550*/  IMAD.MOV.U32 R105, RZ, RZ, R224 ;  /* 0x000000ffff697224 */ /* 0x000fe400078e00e0 */
[----:B------:R-:W-:Y:S01]  /*9560*/  IMAD.MOV.U32 R86, RZ, RZ, R97 ;  /* 0x000000ffff567224 */ /* 0x000fe200078e0061 */
[----:B------:R-:W-:Y:S01]  /*9570*/  MOV R97, R69 ;  /* 0x0000004500617202 */ /* 0x000fe20000000f00 */
[----:B------:R-:W-:Y:S01]  /*9580*/  IMAD.MOV.U32 R106, RZ, RZ, R227 ;  /* 0x000000ffff6a7224 */ /* 0x000fe200078e00e3 */
[----:B------:R-:W-:Y:S01]  /*9590*/  MOV R104, R225 ;  /* 0x000000e100687202 */ /* 0x000fe20000000f00 */
[----:B------:R-:W-:Y:S01]  /*95a0*/  IMAD.MOV.U32 R69, RZ, RZ, R53 ;  /* 0x000000ffff457224 */ /* 0x000fe200078e0035 */
[C---:B-1----:R-:W-:Y:S01]  /*95b0*/  HMMA.16816.F32.BF16 R156, R128.reuse, R164, R156 ;  /* 0x000000a4809c723c */ /* 0x042fe2000004189c */
[----:B------:R-:W-:Y:S01]  /*95c0*/  IMAD.MOV.U32 R92, RZ, RZ, R84 ;  /* 0x000000ffff5c7224 */ /* 0x000fe200078e0054 */
[----:B------:R-:W-:Y:S01]  /*95d0*/  MOV R84, R34 ;  /* 0x0000002200547202 */ /* 0x000fe20000000f00 */
[----:B------:R-:W-:Y:S01]  /*95e0*/  IMAD.MOV.U32 R53, RZ, RZ, R73 ;  /* 0x000000ffff357224 */ /* 0x000fe200078e0049 */
[----:B------:R-:W-:Y:S01]  /*95f0*/  MOV R73, R89 ;  /* 0x0000005900497202 */ /* 0x000fe20000000f00 */
[----:B------:R-:W-:Y:S01]  /*9600*/  IMAD.MOV.U32 R95, RZ, RZ, R87 ;  /* 0x000000ffff5f7224 */ /* 0x000fe200078e0057 */
[----:B------:R-:W-:Y:S01]  /*9610*/  HMMA.16816.F32.BF16 R164, R128, R166, R208 ;  /* 0x000000a680a4723c */ /* 0x000fe200000418d0 */
[----:B------:R-:W-:Y:S01]  /*9620*/  MOV R108, R0 ;  /* 0x00000000006c7202 */ /* 0x000fe20000000f00 */
[----:B------:R-:W-:Y:S01]  /*9630*/  IMAD.MOV.U32 R34, RZ, RZ, R99 ;  /* 0x000000ffff227224 */ /* 0x000fe200078e0063 */
[----:B------:R-:W-:Y:S01]  /*9640*/  MOV R87, R98 ;  /* 0x0000006200577202 */ /* 0x000fe20000000f00 */
[----:B------:R-:W-:Y:S01]  /*9650*/  IMAD.MOV.U32 R89, RZ, RZ, R222 ;  /* 0x000000ffff597224 */ /* 0x000fe200078e00de */
[----:B------:R-:W-:-:S02]  /*9660*/  MOV R0, R105 ;  /* 0x0000006900007202 */ /* 0x000fc40000000f00 */
        /* <DEDUP_REMOVED lines=15> */
[----:B------:R-:W-:Y:S01]  /*9760*/  IMAD.MOV.U32 R31, RZ, RZ, R52 ;  /* 0x000000ffff1f7224 */ /* 0x000fe200078e0034 */
[----:B------:R-:W-:Y:S01]  /*9770*/  MOV R14, R212 ;  /* 0x000000d4000e7202 */ /* 0x000fe20000000f00 */
[----:B------:R-:W-:Y:S01]  /*9780*/  IMAD.MOV.U32 R55, RZ, RZ, R75 ;  /* 0x000000ffff377224 */ /* 0x000fe200078e004b */
[----:B------:R-:W-:Y:S01]  /*9790*/  MOV R109, R89 ;  /* 0x00000059006d7202 */ /* 0x000fe20000000f00 */
[----:B------:R-:W-:Y:S02]  /*97a0*/  IMAD.MOV.U32 R74, RZ, RZ, R90 ;  /* 0x000000ffff4a7224 */ /* 0x000fe400078e005a */
[----:B------:R-:W-:Y:S01]  /*97b0*/  FADD.FTZ R0, R0, R203 ;  /* 0x000000cb00007221 */ /* 0x000fe20000010000 */
[----:B------:R-:W-:Y:S01]  /*97c0*/  IMAD.MOV.U32 R75, RZ, RZ, R91 ;  /* 0x000000ffff4b7224 */ /* 0x000fe200078e005b */
[----:B------:R-:W-:Y:S01]  /*97d0*/  MOV R91, R220 ;  /* 0x000000dc005b7202 */ /* 0x000fe20000000f00 */
[----:B------:R-:W-:-:S02]  /*97e0*/  IMAD.MOV.U32 R90, RZ, RZ, R221 ;  /* 0x000000ffff5a7224 */ /* 0x000fc400078e00dd */
[----:B------:R-:W-:Y:S01]  /*97f0*/  FADD.FTZ R2, R2, R4 ;  /* 0x0000000402027221 */ /* 0x000fe20000010000 */
[----:B------:R-:W-:Y:S01]  /*9800*/  FADD.FTZ R4, R108, R0 ;  /* 0x000000006c047221 */ /* 0x000fe20000010000 */
[----:B------:R-:W-:Y:S01]  /*9810*/  MOV R111, R91 ;  /* 0x0000005b006f7202 */ /* 0x000fe20000000f00 */
[----:B------:R-:W-:Y:S01]  /*9820*/  IMAD.MOV.U32 R110, RZ, RZ, R90 ;  /* 0x000000ffff6e7224 */ /* 0x000fe200078e005a */
[----:B------:R-:W-:Y:S01]  /*9830*/  MOV R30, R53 ;  /* 0x00000035001e7202 */ /* 0x000fe20000000f00 */
[----:B------:R-:W-:Y:S01]  /*9840*/  IMAD.MOV.U32 R13, RZ, RZ, R54 ;  /* 0x000000ffff0d7224 */ /* 0x000fe200078e0036 */
[----:B------:R-:W-:Y:S01]  /*9850*/  MOV R12, R55 ;  /* 0x00000037000c7202 */ /* 0x000fe20000000f00 */
[----:B------:R-:W-:Y:S01]  /*9860*/  FADD.FTZ R0, R109, R2 ;  /* 0x000000026d007221 */ /* 0x000fe20000010000 */
[----:B------:R-:W-:Y:S01]  /*9870*/  HMMA.16816.F32.BF16 R52, R128, R56, R248 ;  /* 0x000000388034723c */ /* 0x000fe200000418f8 */
[----:B------:R-:W-:Y:S01]  /*9880*/  FADD.FTZ R2, R110, R4 ;  /* 0x000000046e027221 */ /* 0x000fe20000010000 */
[----:B------:R-:W-:-:S02]  /*9890*/  IMAD.MOV.U32 R15, RZ, RZ, R185 ;  /* 0x000000ffff0f7224 */ /* 0x000fc400078e00b9 */
[----:B------:R-:W-:Y:S01]  /*98a0*/  FADD.FTZ R0, R111, R0 ;  /* 0x000000006f007221 */ /* 0x000fe20000010000 */
[----:B------:R-:W-:Y:S01]  /*98b0*/  IMAD.MOV.U32 R6, RZ, RZ, R219 ;  /* 0x000000ffff067224 */ /* 0x000fe200078e00db */
[----:B------:R-:W-:Y:S01]  /*98c0*/  MOV R88, R223 ;  /* 0x000000df00587202 */ /* 0x000fe20000000f00 */
[C---:B------:R-:W-:Y:S01]  /*98d0*/  HMMA.16816.F32.BF16 R56, R128.reuse, R58, R208 ;  /* 0x0000003a8038723c */ /* 0x040fe200000418d0 */
[----:B------:R-:W-:Y:S01]  /*98e0*/  MOV R60, R73 ;  /* 0x00000049003c7202 */ /* 0x000fe20000000f00 */
[----:B------:R-:W-:Y:S04]  /*98f0*/  LDSM.16.MT88.4 R104, [R213+0x17800] ;  /* 0x01780000d568783b */ /* 0x000fe80000004200 */
[----:B------:R-:W-:Y:S01]  /*9900*/  HMMA.16816.F32.BF16 R44, R128, R48, R196 ;  /* 0x00000030802c723c */ /* 0x000fe200000418c4 */
[----:B------:R-:W-:Y:S01]  /*9910*/  IMAD.MOV.U32 R208, RZ, RZ, R5 ;  /* 0x000000ffffd07224 */ /* 0x000fe200078e0005 */
[----:B------:R-:W-:Y:S01]  /*9920*/  MOV R209, R7 ;  /* 0x0000000700d17202 */ /* 0x000fe20000000f00 */
[----:B------:R-:W-:Y:S01]  /*9930*/  IMAD.MOV.U32 R210, RZ, RZ, R14 ;  /* 0x000000ffffd27224 */ /* 0x000fe200078e000e */
[----:B------:R1:W5:Y:S01]  /*9940*/  LDL.LU R227, [R1+0x70] ;  /* 0x0000700001e37983 */ /* 0x0003620000300800 */
[----:B------:R-:W-:Y:S01]  /*9950*/  FADD.FTZ R2, R208, R2 ;  /* 0x00000002d0027221 */ /* 0x000fe20000010000 */
[----:B------:R-:W-:-:S02]  /*9960*/  IMAD.MOV.U32 R211, RZ, RZ, R12 ;  /* 0x000000ffffd37224 */ /* 0x000fc400078e000c */
[----:B------:R-:W-:Y:S01]  /*9970*/  FADD.FTZ R0, R209, R0 ;  /* 0x00000000d1007221 */ /* 0x000fe20000010000 */
[----:B------:R-:W-:Y:S01]  /*9980*/  MOV R5, R15 ;  /* 0x0000000f00057202 */ /* 0x000fe20000000f00 */
[----:B------:R-:W-:Y:S01]  /*9990*/  FADD.FTZ R2, R210, R2 ;  /* 0x00000002d2027221 */ /* 0x000fe20000010000 */
[----:B------:R-:W-:Y:S01]  /*99a0*/  MOV R7, R13 ;  /* 0x0000000d00077202 */ /* 0x000fe20000000f00 */
[----:B------:R-:W-:Y:S01]  /*99b0*/  FADD.FTZ R0, R211, R0 ;  /* 0x00000000d3007221 */ /* 0x000fe20000010000 */
[----:B------:R-:W-:Y:S01]  /*99c0*/  HMMA.16816.F32.BF16 R160, R128, R162, R92 ;  /* 0x000000a280a0723c */ /* 0x000fe2000004185c */
[----:B------:R-:W-:Y:S01]  /*99d0*/  FADD.FTZ R2, R5, R2 ;  /* 0x0000000205027221 */ /* 0x000fe20000010000 */
[----:B------:R-:W-:Y:S02]  /*99e0*/  IMAD.MOV.U32 R61, RZ, RZ, R74 ;  /* 0x000000ffff3d7224 */ /* 0x000fe400078e004a */
[----:B------:R-:W-:Y:S01]  /*99f0*/  FADD.FTZ R0, R6, R0 ;  /* 0x0000000006007221 */ /* 0x000fe20000010000 */
[----:B------:R-:W-:Y:S01]  /*9a00*/  MOV R62, R75 ;  /* 0x0000004b003e7202 */ /* 0x000fe20000000f00 */
[----:B------:R-:W-:Y:S01]  /*9a10*/  FADD.FTZ R2, R7, R2 ;  /* 0x0000000207027221 */ /* 0x000fe20000010000 */
[----:B------:R-:W-:-:S02]  /*9a20*/  IMAD.MOV.U32 R63, RZ, RZ, R88 ;  /* 0x000000ffff3f7224 */ /* 0x000fc400078e0058 */
[----:B------:R-:W-:Y:S01]  /*9a30*/  FADD.FTZ R0, R30, R0 ;  /* 0x000000001e007221 */ /* 0x000fe20000010000 */
[----:B------:R-:W-:Y:S02]  /*9a40*/  IMAD.MOV.U32 R92, RZ, RZ, R34 ;  /* 0x000000ffff5c7224 */ /* 0x000fe400078e0022 */
[----:B------:R-:W-:Y:S01]  /*9a50*/  FADD.FTZ R2, R31, R2 ;  /* 0x000000021f027221 */ /* 0x000fe20000010000 */
[----:B------:R-:W-:Y:S02]  /*9a60*/  IMAD.MOV.U32 R34, RZ, RZ, R99 ;  /* 0x000000ffff227224 */ /* 0x000fe400078e0063 */
[----:B------:R-:W-:Y:S01]  /*9a70*/  FADD.FTZ R0, R187, R0 ;  /* 0x00000000bb007221 */ /* 0x000fe20000010000 */
[----:B------:R-:W2:Y:S01]  /*9a80*/  LDSM.16.MT88.4 R72, [R213+0x15800] ;  /* 0x01580000d548783b */ /* 0x000ea20000004200 */
[----:B------:R-:W-:Y:S02]  /*9a90*/  FADD.FTZ R2, R34, R2 ;  /* 0x0000000222027221 */ /* 0x000fe40000010000 */
[----:B------:R-:W-:Y:S01]  /*9aa0*/  FADD.FTZ R0, R186, R0 ;  /* 0x00000000ba007221 */ /* 0x000fe20000010000 */
[----:B------:R-:W-:Y:S01]  /*9ab0*/  HMMA.16816.F32.BF16 R60, R128, R64, R60 ;  /* 0x00000040803c723c */ /* 0x000fe2000004183c */
[----:B------:R-:W-:Y:S01]  /*9ac0*/  IMAD.MOV.U32 R93, RZ, RZ, R96 ;  /* 0x000000ffff5d7224 */ /* 0x000fe200078e0060 */
[----:B------:R-:W-:Y:S01]  /*9ad0*/  MOV R94, R97 ;  /* 0x00000061005e7202 */ /* 0x000fe20000000f00 */
[----:B------:R-:W-:-:S02]  /*9ae0*/  IMAD.MOV.U32 R95, RZ, RZ, R98 ;  /* 0x000000ffff5f7224 */ /* 0x000fc400078e0062 */
[----:B------:R-:W-:Y:S01]  /*9af0*/  FADD.FTZ R2, R35, R2 ;  /* 0x0000000223027221 */ /* 0x000fe20000010000 */
[----:B------:R-:W3:Y:S01]  /*9b00*/  LDSM.16.MT88.4 R88, [R216+0x15800] ;  /* 0x01580000d858783b */ /* 0x000ee20000004200 */
[C---:B------:R-:W-:Y:S01]  /*9b10*/  HMMA.16816.F32.BF16 R48, R128.reuse, R50, R120 ;  /* 0x000000328030723c */ /* 0x040fe20000041878 */
[----:B------:R-:W-:Y:S02]  /*9b20*/  FADD.FTZ R0, R171, R0 ;  /* 0x00000000ab007221 */ /* 0x000fe40000010000 */
[----:B------:R-:W4:Y:S03]  /*9b30*/  LDSM.16.MT88.4 R96, [R215+0x15800] ;  /* 0x01580000d760783b */ /* 0x000f260000004200 */
[----:B------:R-:W-:Y:S01]  /*9b40*/  HMMA.16816.F32.BF16 R64, R128, R66, R112 ;  /* 0x000000428040723c */ /* 0x000fe20000041870 */
[----:B------:R-:W1:Y:S01]  /*9b50*/  LDSM.16.MT88.4 R112, [R214+0x17800] ;  /* 0x01780000d670783b */ /* 0x000e620000004200 */
[----:B------:R-:W-:-:S03]  /*9b60*/  FADD.FTZ R2, R252, R2 ;  /* 0x00000002fc027221 */ /* 0x000fc60000010000 */
[----:B------:R-:W1:Y:S01]  /*9b70*/  LDSM.16.MT88.4 R120, [R216+0x17800] ;  /* 0x01780000d878783b */ /* 0x000e620000004200 */
[----:B------:R-:W-:-:S03]  /*9b80*/  FADD.FTZ R0, R135, R0 ;  /* 0x0000000087007221 */ /* 0x000fc60000010000 */
[----:B------:R-:W1:Y:S01]  /*9b90*/  LDSM.16.MT88.4 R12, [R215+0x17800] ;  /* 0x01780000d70c783b */ /* 0x000e620000004200 */
[----:B------:R-:W-:Y:S01]  /*9ba0*/  FADD.FTZ R2, R33, R2 ;  /* 0x0000000221027221 */ /* 0x000fe20000010000 */
[----:B------:R-:W-:Y:S02]  /*9bb0*/  FADD.FTZ R0, R11, R0 ;  /* 0x000000000b007221 */ /* 0x000fe40000010000 */
[----:B------:R1:W5:Y:S01]  /*9bc0*/  LDL.LU R226, [R1+0x6c] ;  /* 0x00006c0001e27983 */ /* 0x0003620000300800 */
[----:B------:R-:W-:-:S03]  /*9bd0*/  FADD.FTZ R2, R32, R2 ;  /* 0x0000000220027221 */ /* 0x000fc60000010000 */
[----:B------:R1:W5:Y:S01]  /*9be0*/  LDL.LU R225, [R1+0x68] ;  /* 0x0000680001e17983 */ /* 0x0003620000300800 */
[----:B------:R-:W-:-:S03]  /*9bf0*/  FADD.FTZ R0, R10, R0 ;  /* 0x000000000a007221 */ /* 0x000fc60000010000 */
[----:B------:R1:W5:Y:S04]  /*9c00*/  LDL.LU R224, [R1+0x64] ;  /* 0x0000640001e07983 */ /* 0x0003680000300800 */
[----:B------:R1:W5:Y:S01]  /*9c10*/  LDL.LU R223, [R1+0x60] ;  /* 0x0000600001df7983 */ /* 0x0003620000300800 */
[----:B------:R-:W-:-:S03]  /*9c20*/  FADD.FTZ R2, R29, R2 ;  /* 0x000000021d027221 */ /* 0x000fc60000010000 */
[----:B------:R1:W5:Y:S01]  /*9c30*/  LDL.LU R222, [R1+0x5c] ;  /* 0x00005c0001de7983 */ /* 0x0003620000300800 */
[----:B------:R-:W-:-:S03]  /*9c40*/  FADD.FTZ R0, R9, R0 ;  /* 0x0000000009007221 */ /* 0x000fc60000010000 */
[----:B------:R1:W5:Y:S04]  /*9c50*/  LDL.LU R221, [R1+0x58] ;  /* 0x0000580001dd7983 */ /* 0x0003680000300800 */
[----:B------:R1:W5:Y:S01]  /*9c60*/  LDL.LU R220, [R1+0x54] ;  /* 0x0000540001dc7983 */ /* 0x0003620000300800 */
[----:B------:R-:W-:Y:S01]  /*9c70*/  MOV R76, R68 ;  /* 0x00000044004c7202 */ /* 0x000fe20000000f00 */
[----:B------:R-:W-:Y:S01]  /*9c80*/  IMAD.MOV.U32 R77, RZ, RZ, R69 ;  /* 0x000000ffff4d7224 */ /* 0x000fe200078e0045 */
[----:B------:R-:W-:Y:S01]  /*9c90*/  MOV R79, R71 ;  /* 0x00000047004f7202 */ /* 0x000fe20000000f00 */
[----:B------:R1:W5:Y:S01]  /*9ca0*/  LDL.LU R219, [R1+0x50] ;  /* 0x0000500001db7983 */ /* 0x0003620000300800 */
[----:B------:R-:W-:Y:S01]  /*9cb0*/  MOV R68, R184 ;  /* 0x000000b800447202 */ /* 0x000fe20000000f00 */
[----:B------:R-:W-:-:S02]  /*9cc0*/  IMAD.MOV.U32 R78, RZ, RZ, R70 ;  /* 0x000000ffff4e7224 */ /* 0x000fc400078e0046 */
[----:B------:R1:W5:Y:S01]  /*9cd0*/  LDL.LU R218, [R1+0x4c] ;  /* 0x00004c0001da7983 */ /* 0x0003620000300800 */
[----:B------:R-:W-:-:S03]  /*9ce0*/  FADD.FTZ R2, R28, R2 ;  /* 0x000000021c027221 */ /* 0x000fc60000010000 */
[----:B------:R1:W5:Y:S01]  /*9cf0*/  LDL.LU R217, [R1+0x48] ;  /* 0x0000480001d97983 */ /* 0x0003620000300800 */
[----:B------:R-:W-:Y:S02]  /*9d00*/  IMAD.MOV.U32 R69, RZ, RZ, R170 ;  /* 0x000000ffff457224 */ /* 0x000fe400078e00aa */
[----:B------:R-:W-:Y:S01]  /*9d10*/  FADD.FTZ R0, R8, R0 ;  /* 0x0000000008007221 */ /* 0x000fe20000010000 */
[----:B------:R1:W5:Y:S01]  /*9d20*/  LDL.LU R212, [R1+0x44] ;  /* 0x0000440001d47983 */ /* 0x0003620000300800 */
[----:B------:R-:W-:-:S03]  /*9d30*/  MOV R70, R169 ;  /* 0x000000a900467202 */ /* 0x000fc60000000f00 */
[----:B------:R1:W5:Y:S01]  /*9d40*/  LDL.LU R185, [R1+0x40] ;  /* 0x0000400001b97983 */ /* 0x0003620000300800 */
[----:B------:R-:W-:-:S03]  /*9d50*/  IMAD.MOV.U32 R71, RZ, RZ, R168 ;  /* 0x000000ffff477224 */ /* 0x000fc600078e00a8 */
[----:B------:R1:W5:Y:S04]  /*9d60*/  LDL.LU R184, [R1+0x3c] ;  /* 0x00003c0001b87983 */ /* 0x0003680000300800 */
[----:B------:R1:W5:Y:S04]  /*9d70*/  LDL.LU R170, [R1+0x38] ;  /* 0x0000380001aa7983 */ /* 0x0003680000300800 */
[----:B------:R1:W5:Y:S04]  /*9d80*/  LDL.LU R169, [R1+0x34] ;  /* 0x0000340001a97983 */ /* 0x0003680000300800 */
[----:B------:R1:W5:Y:S04]  /*9d90*/  LDL.LU R168, [R1+0x30] ;  /* 0x0000300001a87983 */ /* 0x0003680000300800 */
[----:B------:R1:W-:Y:S04]  /*9da0*/  STL [R1], R2 ;  /* 0x0000000201007387 */ /* 0x0003e80000100800 */
[----:B------:R1:W-:Y:S01]  /*9db0*/  STL [R1+0x4], R0 ;  /* 0x0000040001007387 */ /* 0x0003e20000100800 */
[C---:B--2---:R-:W-:Y:S06]  /*9dc0*/  HMMA.16816.F32.BF16 R68, R128.reuse, R72, R68 ;  /* 0x000000488044723c */ /* 0x044fec0000041844 */
[C---:B------:R-:W-:Y:S06]  /*9dd0*/  HMMA.16816.F32.BF16 R72, R128.reuse, R74, R76 ;  /* 0x0000004a8048723c */ /* 0x040fec000004184c */
[C---:B------:R-:W-:Y:S06]  /*9de0*/  HMMA.16816.F32.BF16 R76, R128.reuse, R80, R92 ;  /* 0x00000050804c723c */ /* 0x040fec000004185c */
[C---:B------:R-:W-:Y:S06]  /*9df0*/  HMMA.16816.F32.BF16 R80, R128.reuse, R82, R84 ;  /* 0x000000528050723c */ /* 0x040fec0000041854 */
[C---:B------:R-:W-:Y:S06]  /*9e00*/  HMMA.16816.F32.BF16 R100, R128.reuse, R104, R100 ;  /* 0x000000688064723c */ /* 0x040fec0000041864 */
[C---:B---3--:R-:W-:Y:S06]  /*9e10*/  HMMA.16816.F32.BF16 R84, R128.reuse, R88, R244 ;  /* 0x000000588054723c */ /* 0x048fec00000418f4 */
[----:B----4-:R-:W-:Y:S01]  /*9e20*/  HMMA.16816.F32.BF16 R92, R128, R96, R188 ;  /* 0x00000060805c723c */ /* 0x010fe200000418bc */
[----:B------:R-:W-:-:S05]  /*9e30*/  LEA R246, P0, R133, UR16, 0x1 ;  /* 0x0000001085f67c11 */ /* 0x000fca000f8008ff */
[----:B------:R-:W-:Y:S01]  /*9e40*/  HMMA.16816.F32.BF16 R104, R128, R106, R124 ;  /* 0x0000006a8068723c */ /* 0x000fe2000004187c */
[----:B------:R-:W-:-:S05]  /*9e50*/  LEA.HI.X R247, R133, UR17, R134, 0x1, P0 ;  /* 0x0000001185f77c11 */ /* 0x000fca00080f0c86 */
[C---:B-1----:R-:W-:Y:S06]  /*9e60*/  HMMA.16816.F32.BF16 R108, R128.reuse, R112, R24 ;  /* 0x00000070806c723c */ /* 0x042fec0000041818 */
[C---:B------:R-:W-:Y:S06]  /*9e70*/  HMMA.16816.F32.BF16 R116, R128.reuse, R120, R116 ;  /* 0x000000788074723c */ /* 0x040fec0000041874 */
[C---:B------:R-:W-:Y:S06]  /*9e80*/  HMMA.16816.F32.BF16 R40, R128.reuse, R42, R192 ;  /* 0x0000002a8028723c */ /* 0x040fec00000418c0 */
[C---:B------:R-:W-:Y:S06]  /*9e90*/  HMMA.16816.F32.BF16 R88, R128.reuse, R90, R204 ;  /* 0x0000005a8058723c */ /* 0x040fec00000418cc */
[C---:B------:R-:W-:Y:S06]  /*9ea0*/  HMMA.16816.F32.BF16 R96, R128.reuse, R98, R172 ;  /* 0x000000628060723c */ /* 0x040fec00000418ac */
[C---:B------:R-:W-:Y:S06]  /*9eb0*/  HMMA.16816.F32.BF16 R112, R128.reuse, R114, R180 ;  /* 0x000000728070723c */ /* 0x040fec00000418b4 */
[C---:B------:R-:W-:Y:S06]  /*9ec0*/  HMMA.16816.F32.BF16 R120, R128.reuse, R122, R20 ;  /* 0x0000007a8078723c */ /* 0x040fec0000041814 */
[C---:B------:R-:W-:Y:S06]  /*9ed0*/  HMMA.16816.F32.BF16 R124, R128.reuse, R12, R176 ;  /* 0x0000000c807c723c */ /* 0x040fec00000418b0 */
        /* <DEDUP_REMOVED lines=24> */
[----:B-1----:R-:W-:Y:S02]  /*a060*/  R2UR UR37, R0 ;  /* 0x00000000002572ca */ /* 0x002fe400000e0000 */
[----:B------:R-:W-:Y:S01]  /*a070*/  MOV R0, UR34 ;  /* 0x0000002200007c02 */ /* 0x000fe20008000f00 */
[----:B------:R-:W-:-:S03]  /*a080*/  ULOP3.LUT UR34, UR34, UR18, URZ, 0x3c, !UPT ;  /* 0x0000001222227292 */ /* 0x000fc6000f8e3c3f */
        /* <DEDUP_REMOVED lines=23> */
[----:B------:R-:W-:-:S03]  /*a200*/  ULOP3.LUT UR4, URZ, UR18, URZ, 0x33, !UPT ;  /* 0x000000123f047292 */ /* 0x000fc6000f8e333f */
[----:B------:R-:W-:Y:S02]  /*a210*/  @UP3 UIADD3 UR35, UR35, 0x1, URZ ;  /* 0x0000000123233890 */ /* 0x000fe4000fffe03f */
        /* <DEDUP_REMOVED lines=9> */
[----:B------:R-:W-:-:S03]  /*a2b0*/  MOV R5, UR35 ;  /* 0x0000002300057c02 */ /* 0x000fc60008000f00 */
        /* <DEDUP_REMOVED lines=10> */
[----:B-1----:R-:W-:-:S05]  /*a360*/  IMAD.U32 R5, RZ, RZ, UR33 ;  /* 0x00000021ff057e24 */ /* 0x002fca000f8e00ff */
[----:B------:R-:W-:Y:S01]  /*a370*/  MOV R5, UR4 ;  /* 0x0000000400057c02 */ /* 0x000fe20008000f00 */
[----:B--2---:R-:W-:Y:S01]  /*a380*/  IMAD.IADD R6, R4, 0x1, -R6 ;  /* 0x0000000104067824 */ /* 0x004fe200078e0a06 */
[----:B------:R-:W-:-:S04]  /*a390*/  MOV R4, UR32 ;  /* 0x0000002000047c02 */ /* 0x000fc80008000f00 */
[----:B------:R-:W-:Y:S01]  /*a3a0*/  SHF.R.S32.HI R2, RZ, 0x1f, R6 ;  /* 0x0000001fff027819 */ /* 0x000fe20000011406 */
[----:B------:R-:W-:-:S04]  /*a3b0*/  IMAD.WIDE.U32 R4, R6, UR18, R4 ;  /* 0x0000001206047c25 */ /* 0x000fc8000f8e0004 */
[----:B------:R-:W-:Y:S01]  /*a3c0*/  IMAD R2, R2, UR18, RZ ;  /* 0x0000001202027c24 */ /* 0x000fe2000f8e02ff */
[----:B------:R-:W-:-:S03]  /*a3d0*/  MOV R0, R4 ;  /* 0x0000000400007202 */ /* 0x000fc60000000f00 */
[----:B------:R-:W-:-:S04]  /*a3e0*/  IMAD R2, R6, UR19, R2 ;  /* 0x0000001306027c24 */ /* 0x000fc8000f8e0202 */
[----:B------:R-:W-:Y:S01]  /*a3f0*/  IMAD.IADD R2, R5, 0x1, R2 ;  /* 0x0000000105027824 */ /* 0x000fe200078e0202 */
[----:B------:R-:W-:Y:S06]  /*a400*/  BRA `(.L_x_2429) ;  /* 0x0000000000107947 */ /* 0x000fec0003800000 */
.L_x_2428:
[----:B------:R-:W-:-:S04]  /*a410*/  ULEA UR4, -UR6, URZ, 0x6 ;  /* 0x0000003f06047291 */ /* 0x000fc8000f8e313f */
[----:B------:R-:W-:Y:S02]  /*a420*/  USHF.R.S32.HI UR7, URZ, 0x1f, UR4 ;  /* 0x0000001f3f077899 */ /* 0x000fe40008011404 */
[----:B------:R-:W-:-:S04]  /*a430*/  MOV R0, UR4 ;  /* 0x0000000400007c02 */ /* 0x000fc80008000f00 */
[----:B------:R-:W-:-:S07]  /*a440*/  MOV R2, UR7 ;  /* 0x0000000700027c02 */ /* 0x000fce0008000f00 */
.L_x_2429:
[----:B------:R-:W2:Y:S01]  /*a450*/  LDL R6, [R1+0x18] ;  /* 0x0000180001067983 */ /* 0x000ea20000100800 */
[----:B------:R-:W-:-:S03]  /*a460*/  ULDC UR4, c[0x0][0x2d0] ;  /* 0x0000b40000047ab9 */ /* 0x000fc60000000800 */
[----:B------:R-:W3:Y:S04]  /*a470*/  LDL R5, [R1+0x1c] ;  /* 0x00001c0001057983 */ /* 0x000ee80000100800 */
[----:B------:R-:W4:Y:S04]  /*a480*/  LDL R4, [R1+0x20] ;  /* 0x0000200001047983 */ /* 0x000f280000100800 */
[----:B------:R-:W4:Y:S01]  /*a490*/  LDL.64 R8, [R1+0x8] ;  /* 0x0000080001087983 */ /* 0x000f220000100a00 */
[C---:B-----5:R-:W-:Y:S01]  /*a4a0*/  LEA R244, P5, R0.reuse, R184, 0x1 ;  /* 0x000000b800f47211 */ /* 0x060fe200078a08ff */
[----:B------:R-:W-:Y:S01]  /*a4b0*/  UISETP.GT.AND UP0, UPT, UR14, UR12, UPT ;  /* 0x0000000c0e00728c */ /* 0x000fe2000bf04270 */
[----:B------:R-:W1:Y:S02]  /*a4c0*/  S2R R252, SR_TID.X ;  /* 0x0000000000fc7919 */ /* 0x000e640000002100 */
[----:B------:R-:W-:Y:S01]  /*a4d0*/  LEA.HI.X R245, R0, R185, R2, 0x1, P5 ;  /* 0x000000b900f57211 */ /* 0x000fe200028f0c02 */
[----:B-1----:R-:W-:-:S05]  /*a4e0*/  IMAD.SHL.U32 R252, R252, 0x2, RZ ;  /* 0x00000002fcfc7824 */ /* 0x002fca00078e00ff */
[----:B------:R-:W-:Y:S02]  /*a4f0*/  LOP3.LUT R252, R252, 0x6, RZ, 0xc0, !PT ;  /* 0x00000006fcfc7812 */ /* 0x000fe400078ec0ff */
[----:B--2---:R-:W-:Y:S02]  /*a500*/  ISETP.GE.AND P4, PT, R6, UR4, PT ;  /* 0x0000000406007c0c */ /* 0x004fe4000bf86270 */
[----:B---3--:R-:W-:Y:S02]  /*a510*/  ISETP.GE.AND P3, PT, R5, UR4, PT ;  /* 0x0000000405007c0c */ /* 0x008fe4000bf66270 */
[----:B----4-:R-:W-:Y:S02]  /*a520*/  ISETP.GE.AND P2, PT, R4, UR4, PT ;  /* 0x0000000404007c0c */ /* 0x010fe4000bf46270 */
[----:B------:R-:W-:-:S07]  /*a530*/  ISETP.GE.AND P5, PT, R8, UR4, PT ;  /* 0x0000000408007c0c */ /* 0x000fce000bfa6270 */
[CC--:B------:R-:W-:Y:S02]  /*a540*/  @!P4 IADD3 R5, P0, R0.reuse, R168.reuse, RZ ;  /* 0x000000a80005c210 */ /* 0x0c0fe40007f1e0ff */
[----:B------:R-:W-:-:S03]  /*a550*/  @!P3 IADD3 R4, P1, R0, R168, RZ ;  /* 0x000000a80004b210 */ /* 0x000fc60007f3e0ff */
[C-C-:B------:R-:W-:Y:S01]  /*a560*/  @!P4 IMAD.X R6, R2.reuse, 0x1, R170.reuse, P0 ;  /* 0x000000010206c824 */ /* 0x140fe200000e06aa */
[C---:B------:R-:W-:Y:S01]  /*a570*/  @!P4 LEA R32, P0, R5.reuse, UR8, 0x1 ;  /* 0x000000080520cc11 */ /* 0x040fe2000f8008ff */
[----:B------:R-:W-:Y:S01]  /*a580*/  @!P3 IMAD.X R7, R2, 0x1, R170, P1 ;  /* 0x000000010207b824 */ /* 0x000fe200008e06aa */
[----:B------:R-:W-:Y:S02]  /*a590*/  @!P3 LEA R30, P1, R4, UR8, 0x1 ;  /* 0x00000008041ebc11 */ /* 0x000fe4000f8208ff */
[----:B------:R-:W-:Y:S01]  /*a5a0*/  @!P4 LEA.HI.X R33, R5, UR9, R6, 0x1, P0 ;  /* 0x000000090521cc11 */ /* 0x000fe200080f0c06 */
[----:B------:R-:W-:Y:S01]  /*a5b0*/  @P5 STS.128 [R239+0x10000], RZ ;  /* 0x010000ffef005388 */ /* 0x000fe20000000c00 */
[----:B------:R-:W-:Y:S02]  /*a5c0*/  @!P2 IADD3 R6, P0, R0, R168, RZ ;  /* 0x000000a80006a210 */ /* 0x000fe40007f1e0ff */
[----:B------:R-:W-:Y:S01]  /*a5d0*/  @!P3 LEA.HI.X R31, R4, UR9, R7, 0x1, P1 ;  /* 0x00000009041fbc11 */ /* 0x000fe200088f0c07 */
[----:B------:R-:W-:Y:S01]  /*a5e0*/  @!PT LDS RZ, [RZ] ;  /* 0x00000000fffff984 */ /* 0x000fe20000000800 */
[----:B------:R-:W-:Y:S01]  /*a5f0*/  @!PT LDS RZ, [RZ] ;  /* 0x00000000fffff984 */ /* 0x000fe20000000800 */
[----:B------:R-:W-:Y:S01]  /*a600*/  @!PT LDS RZ, [RZ] ;  /* 0x00000000fffff984 */ /* 0x000fe20000000800 */
[----:B------:R-:W-:Y:S01]  /*a610*/  @!P5 LDGSTS.E.BYPASS.LTC128B.128 [R239+0x10000], desc[UR26][R244.64] ;  /* 0x10000000f4efdfae */ /* 0x000fe2000b901d5a */
[----:B------:R-:W-:Y:S01]  /*a620*/  IADD3 R4, P1, R0, UR30, RZ ;  /* 0x0000001e00047c10 */ /* 0x000fe2000ff3e0ff */
[----:B------:R-:W-:Y:S01]  /*a630*/  @!P2 IMAD.X R0, R2, 0x1, R170, P0 ;  /* 0x000000010200a824 */ /* 0x000fe200000e06aa */
        /* <DEDUP_REMOVED lines=23> */
[C---:B------:R-:W-:Y:S02]  /*a7b0*/  @!P2 IADD3 R6, P0, R4.reuse, R168, RZ ;  /* 0x000000a80406a210 */ /* 0x040fe40007f1e0ff */
[C---:B------:R-:W-:Y:S01]  /*a7c0*/  IADD3 R0, P1, R4.reuse, UR30, RZ ;  /* 0x0000001e04007c10 */ /* 0x040fe2000ff3e0ff */
[----:B------:R-:W-:Y:S01]  /*a7d0*/  @!PT LDS RZ, [RZ] ;  /* 0x00000000fffff984 */ /* 0x000fe20000000800 */
[----:B------:R-:W-:Y:S01]  /*a7e0*/  @!PT LDS RZ, [RZ] ;  /* 0x00000000fffff984 */ /* 0x000fe20000000800 */
[----:B------:R-:W-:Y:S01]  /*a7f0*/  @!PT LDS RZ, [RZ] ;  /* 0x00000000fffff984 */ /* 0x000fe20000000800 */
[----:B------:R-:W-:Y:S01]  /*a800*/  @!P2 LDGSTS.E.BYPASS.LTC128B.128 [R239+0x16000], desc[UR26][R28.64+0x180] ;  /* 0x160001801cefafae */ /* 0x000fe2000b901d5a */
[----:B------:R-:W-:Y:S01]  /*a810*/  @!P5 LEA.HI.X R23, R4, R185, R5, 0x1, P6 ;  /* 0x000000b90417d211 */ /* 0x000fe200030f0c05 */
[C---:B------:R-:W-:Y:S01]  /*a820*/  @!P2 IMAD.X R4, R5.reuse, 0x1, R170, P0 ;  /* 0x000000010504a824 */ /* 0x040fe200000e06aa */
[----:B------:R-:W-:Y:S01]  /*a830*/  IADD3.X R2, R5, UR29, RZ, P1, !PT ;  /* 0x0000001d05027c10 */ /* 0x000fe20008ffe4ff */
[----:B------:R-:W-:Y:S01]  /*a840*/  @P5 STS.128 [R239+0x10800], RZ ;  /* 0x010800ffef005388 */ /* 0x000fe20000000c00 */
[----:B------:R-:W-:-:S02]  /*a850*/  @!P2 LEA R20, P0, R6, UR8, 0x1 ;  /* 0x000000080614ac11 */ /* 0x000fc4000f8008ff */
[-C--:B------:R-:W-:Y:S01]  /*a860*/  @!P4 IADD3 R5, P1, R0, R168.reuse, RZ ;  /* 0x000000a80005c210 */ /* 0x080fe20007f3e0ff */
[----:B------:R-:W-:Y:S01]  /*a870*/  @!PT LDS RZ, [RZ] ;  /* 0x00000000fffff984 */ /* 0x000fe20000000800 */
[----:B------:R-:W-:Y:S01]  /*a880*/  @!PT LDS RZ, [RZ] ;  /* 0x00000000fffff984 */ /* 0x000fe20000000800 */
[----:B------:R-:W-:Y:S01]  /*a890*/  @!PT LDS RZ, [RZ] ;  /* 0x00000000fffff984 */ /* 0x000fe20000000800 */
[----:B------:R-:W-:Y:S01]  /*a8a0*/  @!P5 LDGSTS.E.BYPASS.LTC128B.128 [R239+0x10800], desc[UR26][R22.64] ;  /* 0x1080000016efdfae */ /* 0x000fe2000b901d5a */
[----:B------:R-:W-:Y:S02]  /*a8b0*/  @!P2 LEA.HI.X R21, R6, UR9, R4, 0x1, P0 ;  /* 0x000000090615ac11 */ /* 0x000fe400080f0c04 */
[----:B------:R-:W-:Y:S01]  /*a8c0*/  @!P3 IADD3 R4, P0, R0, R168, RZ ;  /* 0x000000a80004b210 */ /* 0x000fe20007f1e0ff */
[----:B------:R-:W-:Y:S01]  /*a8d0*/  @!P4 IMAD.X R6, R2, 0x1, R170, P1 ;  /* 0x000000010206c824 */ /* 0x000fe200008e06aa */
[C---:B------:R-:W-:Y:S01]  /*a8e0*/  @!P4 LEA R18, P1, R5.reuse, UR8, 0x1 ;  /* 0x000000080512cc11 */ /* 0x040fe2000f8208ff */
        /* <DEDUP_REMOVED lines=12> */
[----:B------:R-:W-:Y:S01]  /*a9b0*/  @!P5 LEA.HI.X R17, R0, R185, R2, 0x1, P6 ;  /* 0x000000b90011d211 */ /* 0x000fe200030f0c02 */
[----:B------:R-:W-:Y:S01]  /*a9c0*/  @!P2 IMAD.X R4, R2, 0x1, R170, P1 ;  /* 0x000000010204a824 */ /* 0x000fe200008e06aa */
[C---:B------:R-:W-:Y:S01]  /*a9d0*/  @!P2 LEA R12, P1, R5.reuse, UR8, 0x1 ;  /* 0x00000008050cac11 */ /* 0x040fe2000f8208ff */
[----:B------:R-:W-:Y:S01]  /*a9e0*/  @!PT LDS RZ, [RZ] ;  /* 0x00000000fffff984 */ /* 0x000fe20000000800 */
[----:B------:R-:W-:Y:S01]  /*a9f0*/  @!PT LDS RZ, [RZ] ;  /* 0x00000000fffff984 */ /* 0x000fe20000000800 */
[----:B------:R-:W-:Y:S01]  /*aa00*/  @!PT LDS RZ, [RZ] ;  /* 0x00000000fffff984 */ /* 0x000fe20000000800 */
[----:B------:R-:W-:Y:S01]  /*aa10*/  @!P3 LDGSTS.E.BYPASS.LTC128B.128 [R239+0x14800], desc[UR26][R24.64+0x100] ;  /* 0x1480010018efbfae */ /* 0x000fe2000b901d5a */
[----:B------:R-:W-:Y:S02]  /*aa20*/  IADD3 R0, P0, R0, UR30, RZ ;  /* 0x0000001e00007c10 */ /* 0x000fe4000ff1e0ff */
[----:B------:R-:W-:Y:S01]  /*aa30*/  @!P2 LEA.HI.X R13, R5, UR9, R4, 0x1, P1 ;  /* 0x00000009050dac11 */ /* 0x000fe200088f0c04 */
[----:B------:R-:W-:Y:S01]  /*aa40*/  @P2 STS.128 [R239+0x16800], RZ ;  /* 0x016800ffef002388 */ /* 0x000fe20000000c00 */
[----:B------:R-:W-:-:S02]  /*aa50*/  IADD3.X R2, R2, UR29, RZ, P0, !PT ;  /* 0x0000001d02027c10 */ /* 0x000fc400087fe4ff */
[C---:B------:R-:W-:Y:S01]  /*aa60*/  @!P4 IADD3 R4, P6, R0.reuse, R168, RZ ;  /* 0x000000a80004c210 */ /* 0x040fe20007fde0ff */
[----:B------:R-:W-:Y:S01]  /*aa70*/  @!PT LDS RZ, [RZ] ;  /* 0x00000000fffff984 */ /* 0x000fe20000000800 */
[----:B------:R-:W-:Y:S01]  /*aa80*/  @!PT LDS RZ, [RZ] ;  /* 0x00000000fffff984 */ /* 0x000fe20000000800 */
[----:B------:R-:W-:Y:S01]  /*aa90*/  @!PT LDS RZ, [RZ] ;  /* 0x00000000fffff984 */ /* 0x000fe20000000800 */
[----:B------:R-:W-:Y:S01]  /*aaa0*/  @!P2 LDGSTS.E.BYPASS.LTC128B.128 [R239+0x16800], desc[UR26][R20.64+0x180] ;  /* 0x1680018014efafae */ /* 0x000fe2000b901d5a */
[C---:B------:R-:W-:Y:S02]  /*aab0*/  @!P5 LEA R10, P0, R0.reuse, R184, 0x1 ;  /* 0x000000b8000ad211 */ /* 0x040fe400078008ff */
[-C--:B------:R-:W-:Y:S01]  /*aac0*/  @!P3 IADD3 R5, P1, R0, R168.reuse, RZ ;  /* 0x000000a80005b210 */ /* 0x080fe20007f3e0ff */
[----:B------:R-:W-:Y:S01]  /*aad0*/  @!P4 IMAD.X R6, R2, 0x1, R170, P6 ;  /* 0x000000010206c824 */ /* 0x000fe200030e06aa */
[----:B------:R-:W-:Y:S01]  /*aae0*/  @!P5 LEA.HI.X R11, R0, R185, R2, 0x1, P0 ;  /* 0x000000b9000bd211 */ /* 0x000fe200000f0c02 */
[----:B------:R-:W-:Y:S01]  /*aaf0*/  @P5 STS.128 [R239+0x11000], RZ ;  /* 0x011000ffef005388 */ /* 0x000fe20000000c00 */
[----:B------:R-:W-:Y:S01]  /*ab00*/  @!P4 LEA R8, P6, R4, UR8, 0x1 ;  /* 0x000000080408cc11 */ /* 0x000fe2000f8c08ff */
[----:B------:R-:W-:Y:S01]  /*ab10*/  @!P3 IMAD.X R7, R2, 0x1, R170, P1 ;  /* 0x000000010207b824 */ /* 0x000fe200008e06aa */
[----:B------:R-:W-:Y:S01]  /*ab20*/  @!P2 IADD3 R0, P0, R0, R168, RZ ;  /* 0x000000a80000a210 */ /* 0x000fe20007f1e0ff */
[----:B------:R-:W-:Y:S01]  /*ab30*/  @!PT LDS RZ, [RZ] ;  /* 0x00000000fffff984 */ /* 0x000fe20000000800 */
[----:B------:R-:W-:Y:S01]  /*ab40*/  @!PT LDS RZ, [RZ] ;  /* 0x00000000fffff984 */ /* 0x000fe20000000800 */
[----:B------:R-:W-:Y:S01]  /*ab50*/  @!PT LDS RZ, [RZ] ;  /* 0x00000000fffff984 */ /* 0x000fe20000000800 */
[----:B------:R-:W-:Y:S01]  /*ab60*/  @!P5 LDGSTS.E.BYPASS.LTC128B.128 [R239+0x11000], desc[UR26][R16.64] ;  /* 0x1100000010efdfae */ /* 0x000fe2000b901d5a */
[----:B------:R-:W-:-:S02]  /*ab70*/  @!P4 LEA.HI.X R9, R4, UR9, R6, 0x1, P6 ;  /* 0x000000090409cc11 */ /* 0x000fc4000b0f0c06 */
[C---:B------:R-:W-:Y:S01]  /*ab80*/  @!P3 LEA R6, P1, R5.reuse, UR8, 0x1 ;  /* 0x000000080506bc11 */ /* 0x040fe2000f8208ff */
[----:B------:R-:W-:Y:S01]  /*ab90*/  @P4 STS.128 [R239+0x13000], RZ ;  /* 0x013000ffef004388 */ /* 0x000fe20000000c00 */
[----:B------:R-:W-:Y:S01]  /*aba0*/  @!P2 IMAD.X R2, R2, 0x1, R170, P0 ;  /* 0x000000010202a824 */ /* 0x000fe200000e06aa */
[C---:B------:R-:W-:Y:S02]  /*abb0*/  @!P2 LEA R4, P0, R0.reuse, UR8, 0x1 ;  /* 0x000000080004ac11 */ /* 0x040fe4000f8008ff */
[----:B------:R-:W-:Y:S01]  /*abc0*/  @!PT LDS RZ, [RZ] ;  /* 0x00000000fffff984 */ /* 0x000fe20000000800 */
[----:B------:R-:W-:Y:S01]  /*abd0*/  @!PT LDS RZ, [RZ] ;  /* 0x00000000fffff984 */ /* 0x000fe20000000800 */
[----:B------:R-:W-:Y:S01]  /*abe0*/  @!PT LDS RZ, [RZ] ;  /* 0x00000000fffff984 */ /* 0x000fe20000000800 */
[----:B------:R1:W-:Y:S01]  /*abf0*/  @!P4 LDGSTS.E.BYPASS.LTC128B.128 [R239+0x13000], desc[UR26][R18.64+0x80] ;  /* 0x1300008012efcfae */ /* 0x0003e2000b901d5a */
[----:B------:R-:W-:Y:S02]  /*ac00*/  @!P3 LEA.HI.X R7, R5, UR9, R7, 0x1, P1 ;  /* 0x000000090507bc11 */ /* 0x000fe400088f0c07 */
[----:B------:R-:W-:Y:S01]  /*ac10*/  @!P2 LEA.HI.X R5, R0, UR9, R2, 0x1, P0 ;  /* 0x000000090005ac11 */ /* 0x000fe200080f0c02 */
        /* <DEDUP_REMOVED lines=30> */
[----:B-1----:R-:W-:Y:S04]  /*ae00*/  LDSM.16.M88.4 R16, [R212+0x8000] ;  /* 0x00800000d410783b */ /* 0x002fe80000000200 */
[----:B--2---:R-:W-:Y:S04]  /*ae10*/  LDSM.16.M88.4 R12, [R212+0x8800] ;  /* 0x00880000d40c783b */ /* 0x004fe80000000200 */
[----:B------:R-:W-:Y:S04]  /*ae20*/  LDSM.16.M88.4 R28, [R212+0x9000] ;  /* 0x00900000d41c783b */ /* 0x000fe80000000200 */
[----:B------:R-:W-:Y:S04]  /*ae30*/  LDSM.16.M88.4 R24, [R212+0x9800] ;  /* 0x00980000d418783b */ /* 0x000fe80000000200 */
[----:B---3--:R-:W-:Y:S04]  /*ae40*/  LDSM.16.M88.4 R8, [R220] ;  /* 0x00000000dc08783b */ /* 0x008fe80000000200 */
[----:B------:R-:W-:Y:S04]  /*ae50*/  LDSM.16.M88.4 R168, [R223] ;  /* 0x00000000dfa8783b */ /* 0x000fe80000000200 */
[----:B----4-:R-:W1:Y:S04]  /*ae60*/  LDSM.16.M88.4 R4, [R219] ;  /* 0x00000000db04783b */ /* 0x010e680000000200 */
[----:B------:R-:W2:Y:S04]  /*ae70*/  LDSM.16.M88.4 R180, [R238] ;  /* 0x00000000eeb4783b */ /* 0x000ea80000000200 */
[----:B------:R-:W3:Y:S04]  /*ae80*/  LDSM.16.M88.4 R200, [R237] ;  /* 0x00000000edc8783b */ /* 0x000ee80000000200 */
[----:B------:R-:W4:Y:S04]  /*ae90*/  LDSM.16.M88.4 R196, [R236] ;  /* 0x00000000ecc4783b */ /* 0x000f280000000200 */
[----:B------:R-:W-:Y:S04]  /*aea0*/  LDSM.16.M88.4 R204, [R218+0x8000] ;  /* 0x00800000dacc783b */ /* 0x000fe80000000200 */
[----:B------:R-:W-:Y:S04]  /*aeb0*/  LDSM.16.M88.4 R208, [R218+0x9800] ;  /* 0x00980000dad0783b */ /* 0x000fe80000000200 */
[----:B------:R-:W0:Y:S01]  /*aec0*/  LDGDEPBAR ;  /* 0x00000000000079af */ /* 0x000e220000000000 */
[C---:B-1----:R-:W-:Y:S06]  /*aed0*/  HMMA.16816.F32.BF16 R32, R4.reuse, R16, RZ ;  /* 0x000000100420723c */ /* 0x042fec00000418ff */
[C---:B------:R-:W-:Y:S06]  /*aee0*/  HMMA.16816.F32.BF16 R20, R4.reuse, R18, RZ ;  /* 0x000000120414723c */ /* 0x040fec00000418ff */
[C---:B------:R-:W-:Y:S06]  /*aef0*/  HMMA.16816.F32.BF16 R16, R4.reuse, R12, RZ ;  /* 0x0000000c0410723c */ /* 0x040fec00000418ff */
[C---:B------:R-:W-:Y:S06]  /*af00*/  HMMA.16816.F32.BF16 R12, R4.reuse, R14, RZ ;  /* 0x0000000e040c723c */ /* 0x040fec00000418ff */
[C---:B------:R-:W-:Y:S06]  /*af10*/  HMMA.16816.F32.BF16 R176, R4.reuse, R28, RZ ;  /* 0x0000001c04b0723c */ /* 0x040fec00000418ff */
[C---:B------:R-:W-:Y:S01]  /*af20*/  HMMA.16816.F32.BF16 R188, R4.reuse, R30, RZ ;  /* 0x0000001e04bc723c */ /* 0x040fe200000418ff */
[----:B------:R-:W-:Y:S05]  /*af30*/  LDSM.16.M88.4 R28, [R218+0x8800] ;  /* 0x00880000da1c783b */ /* 0x000fea0000000200 */
[C---:B------:R-:W-:Y:S06]  /*af40*/  HMMA.16816.F32.BF16 R192, R4.reuse, R24, RZ ;  /* 0x0000001804c0723c */ /* 0x040fec00000418ff */
[----:B------:R-:W-:Y:S01]  /*af50*/  HMMA.16816.F32.BF16 R184, R4, R26, RZ ;  /* 0x0000001a04b8723c */ /* 0x000fe200000418ff */
[----:B------:R-:W1:Y:S04]  /*af60*/  LDSM.16.M88.4 R4, [R222] ;  /* 0x00000000de04783b */ /* 0x000e680000000200 */
[----:B------:R-:W1:Y:S01]  /*af70*/  LDSM.16.M88.4 R24, [R218+0x9000] ;  /* 0x00900000da18783b */ /* 0x000e620000000200 */
[C---:B------:R-:W-:Y:S06]  /*af80*/  HMMA.16816.F32.BF16 R172, R8.reuse, R168, R32 ;  /* 0x000000a808ac723c */ /* 0x040fec0000041820 */
[C---:B------:R-:W-:Y:S06]  /*af90*/  HMMA.16816.F32.BF16 R168, R8.reuse, R170, R20 ;  /* 0x000000aa08a8723c */ /* 0x040fec0000041814 */
[C---:B--2---:R-:W-:Y:S06]  /*afa0*/  HMMA.16816.F32.BF16 R32, R8.reuse, R180, R16 ;  /* 0x000000b40820723c */ /* 0x044fec0000041810 */
[C---:B------:R-:W-:Y:S06]  /*afb0*/  HMMA.16816.F32.BF16 R20, R8.reuse, R182, R12 ;  /* 0x000000b60814723c */ /* 0x040fec000004180c */
[C---:B---3--:R-:W-:Y:S06]  /*afc0*/  HMMA.16816.F32.BF16 R16, R8.reuse, R200, R176 ;  /* 0x000000c80810723c */ /* 0x048fec00000418b0 */
[C---:B------:R-:W-:Y:S01]  /*afd0*/  HMMA.16816.F32.BF16 R12, R8.reuse, R202, R188 ;  /* 0x000000ca080c723c */ /* 0x040fe200000418bc */
[----:B------:R-:W-:Y:S05]  /*afe0*/  LDSM.16.M88.4 R200, [R212+0xa000] ;  /* 0x00a00000d4c8783b */ /* 0x000fea0000000200 */
[C---:B----4-:R-:W-:Y:S01]  /*aff0*/  HMMA.16816.F32.BF16 R180, R8.reuse, R196, R192 ;  /* 0x000000c408b4723c */ /* 0x050fe200000418c0 */
[----:B------:R-:W-:Y:S05]  /*b000*/  LDSM.16.M88.4 R192, [R217] ;  /* 0x00000000d9c0783b */ /* 0x000fea0000000200 */
[----:B------:R-:W-:Y:S01]  /*b010*/  HMMA.16816.F32.BF16 R184, R8, R198, R184 ;  /* 0x000000c608b8723c */ /* 0x000fe200000418b8 */
[----:B------:R-:W2:Y:S04]  /*b020*/  LDSM.16.M88.4 R8, [R221] ;  /* 0x00000000dd08783b */ /* 0x000ea80000000200 */
[----:B------:R-:W3:Y:S01]  /*b030*/  LDSM.16.M88.4 R196, [R217+0x800] ;  /* 0x00080000d9c4783b */ /* 0x000ee20000000200 */
[C---:B-1----:R-:W-:Y:S06]  /*b040*/  HMMA.16816.F32.BF16 R188, R4.reuse, R204, R172 ;  /* 0x000000cc04bc723c */ /* 0x042fec00000418ac */
[C---:B------:R-:W-:Y:S01]  /*b050*/  HMMA.16816.F32.BF16 R176, R4.reuse, R206, R168 ;  /* 0x000000ce04b0723c */ /* 0x040fe200000418a8 */
[----:B------:R-:W-:Y:S05]  /*b060*/  LDSM.16.M88.4 R204, [R234] ;  /* 0x00000000eacc783b */ /* 0x000fea0000000200 */
[C---:B------:R-:W-:Y:S06]  /*b070*/  HMMA.16816.F32.BF16 R172, R4.reuse, R28, R32 ;  /* 0x0000001c04ac723c */ /* 0x040fec0000041820 */
[C---:B------:R-:W-:Y:S01]  /*b080*/  HMMA.16816.F32.BF16 R168, R4.reuse, R30, R20 ;  /* 0x0000001e04a8723c */ /* 0x040fe20000041814 */
[----:B------:R-:W1:Y:S05]  /*b090*/  LDSM.16.M88.4 R28, [R217+0x1000] ;  /* 0x00100000d91c783b */ /* 0x000e6a0000000200 */
        /* <DEDUP_REMOVED lines=13> */
[C---:B-1----:R-:W-:Y:S06]  /*b170*/  HMMA.16816.F32.BF16 R176, R8.reuse, R28, R32 ;  /* 0x0000001c08b0723c */ /* 0x042fec0000041820 */
[C---:B------:R-:W-:Y:S01]  /*b180*/  HMMA.16816.F32.BF16 R168, R8.reuse, R30, R20 ;  /* 0x0000001e08a8723c */ /* 0x040fe20000041814 */
[----:B------:R-:W1:Y:S04]  /*b190*/  LDSM.16.M88.4 R28, [R212+0xb800] ;  /* 0x00b80000d41c783b */ /* 0x000e680000000200 */
[----:B------:R-:W-:Y:S01]  /*b1a0*/  LDSM.16.M88.4 R20, [R235] ;  /* 0x00000000eb14783b */ /* 0x000fe20000000200 */
[C---:B----4-:R-:W-:Y:S06]  /*b1b0*/  HMMA.16816.F32.BF16 R32, R8.reuse, R24, R16 ;  /* 0x000000180820723c */ /* 0x050fec0000041810 */
[----:B------:R-:W-:Y:S01]  /*b1c0*/  HMMA.16816.F32.BF16 R24, R8, R26, R12 ;  /* 0x0000001a0818723c */ /* 0x000fe2000004180c */
[----:B------:R-:W4:Y:S05]  /*b1d0*/  LDSM.16.M88.4 R8, [R220+0x2000] ;  /* 0x00200000dc08783b */ /* 0x000f2a0000000200 */
[C---:B------:R-:W-:Y:S06]  /*b1e0*/  HMMA.16816.F32.BF16 R16, R4.reuse, R200, R188 ;  /* 0x000000c80410723c */ /* 0x040fec00000418bc */
[C---:B------:R-:W-:Y:S01]  /*b1f0*/  HMMA.16816.F32.BF16 R12, R4.reuse, R202, R184 ;  /* 0x000000ca040c723c */ /* 0x040fe200000418b8 */
[----:B------:R-:W-:Y:S05]  /*b200*/  LDSM.16.M88.4 R200, [R232] ;  /* 0x00000000e8c8783b */ /* 0x000fea0000000200 */
[C---:B--2---:R-:W-:Y:S06]  /*b210*/  HMMA.16816.F32.BF16 R172, R4.reuse, R192, R172 ;  /* 0x000000c004ac723c */ /* 0x044fec00000418ac */
[C---:B------:R-:W-:Y:S01]  /*b220*/  HMMA.16816.F32.BF16 R188, R4.reuse, R194, R180 ;  /* 0x000000c204bc723c */ /* 0x040fe200000418b4 */
[----:B------:R-:W2:Y:S05]  /*b230*/  LDSM.16.M88.4 R192, [R233] ;  /* 0x00000000e9c0783b */ /* 0x000eaa0000000200 */
[C---:B---3--:R-:W-:Y:S06]  /*b240*/  HMMA.16816.F32.BF16 R184, R4.reuse, R196, R176 ;  /* 0x000000c404b8723c */ /* 0x048fec00000418b0 */
[C---:B------:R-:W-:Y:S01]  /*b250*/  HMMA.16816.F32.BF16 R180, R4.reuse, R198, R168 ;  /* 0x000000c604b4723c */ /* 0x040fe200000418a8 */
[----:B------:R-:W-:Y:S05]  /*b260*/  LDSM.16.M88.4 R196, [R218+0xb800] ;  /* 0x00b80000dac4783b */ /* 0x000fea0000000200 */
[C---:B-1----:R-:W-:Y:S06]  /*b270*/  HMMA.16816.F32.BF16 R176, R4.reuse, R28, R32 ;  /* 0x0000001c04b0723c */ /* 0x042fec0000041820 */
[----:B------:R-:W-:Y:S01]  /*b280*/  HMMA.16816.F32.BF16 R168, R4, R30, R24 ;  /* 0x0000001e04a8723c */ /* 0x000fe20000041818 */
[----:B------:R-:W-:Y:S04]  /*b290*/  LDSM.16.M88.4 R4, [R222+0x2000] ;  /* 0x00200000de04783b */ /* 0x000fe80000000200 */
[----:B------:R-:W1:Y:S01]  /*b2a0*/  LDSM.16.M88.4 R28, [R218+0xa000] ;  /* 0x00a00000da1c783b */ /* 0x000e620000000200 */
[C---:B----4-:R-:W-:Y:S03]  /*b2b0*/  HMMA.16816.F32.BF16 R32, R8.reuse, R20, R16 ;  /* 0x000000140820723c */ /* 0x050fe60000041810 */
[----:B------:R-:W3:Y:S03]  /*b2c0*/  LDSM.16.M88.4 R24, [R218+0xa800] ;  /* 0x00a80000da18783b */ /* 0x000ee60000000200 */
[C---:B------:R-:W-:Y:S06]  /*b2d0*/  HMMA.16816.F32.BF16 R20, R8.reuse, R22, R12 ;  /* 0x000000160814723c */ /* 0x040fec000004180c */
[C---:B------:R-:W-:Y:S06]  /*b2e0*/  HMMA.16816.F32.BF16 R16, R8.reuse, R204, R172 ;  /* 0x000000cc0810723c */ /* 0x040fec00000418ac */
[C---:B------:R-:W-:Y:S01]  /*b2f0*/  HMMA.16816.F32.BF16 R12, R8.reuse, R206, R188 ;  /* 0x000000ce080c723c */ /* 0x040fe200000418bc */
[----:B------:R-:W-:Y:S05]  /*b300*/  LDSM.16.M88.4 R204, [R217+0x3800] ;  /* 0x00380000d9cc783b */ /* 0x000fea0000000200 */
[C---:B--2---:R-:W-:Y:S06]  /*b310*/  HMMA.16816.F32.BF16 R172, R8.reuse, R192, R184 ;  /* 0x000000c008ac723c */ /* 0x044fec00000418b8 */
[C---:B------:R-:W-:Y:S06]  /*b320*/  HMMA.16816.F32.BF16 R192, R8.reuse, R194, R180 ;  /* 0x000000c208c0723c */ /* 0x040fec00000418b4 */
[C---:B------:R-:W-:Y:S06]  /*b330*/  HMMA.16816.F32.BF16 R188, R8.reuse, R200, R176 ;  /* 0x000000c808bc723c */ /* 0x040fec00000418b0 */
[----:B------:R-:W-:Y:S01]  /*b340*/  HMMA.16816.F32.BF16 R184, R8, R202, R168 ;  /* 0x000000ca08b8723c */ /* 0x000fe200000418a8 */
[----:B------:R-:W-:Y:S04]  /*b350*/  LDSM.16.M88.4 R8, [R221+0x2000] ;  /* 0x00200000dd08783b */ /* 0x000fe80000000200 */
[----:B------:R-:W2:Y:S01]  /*b360*/  LDSM.16.M88.4 R200, [R217+0x2000] ;  /* 0x00200000d9c8783b */ /* 0x000ea20000000200 */
[C---:B-1----:R-:W-:Y:S06]  /*b370*/  HMMA.16816.F32.BF16 R180, R4.reuse, R28, R32 ;  /* 0x0000001c04b4723c */ /* 0x042fec0000041820 */
[C---:B------:R-:W-:Y:S01]  /*b380*/  HMMA.16816.F32.BF16 R176, R4.reuse, R30, R20 ;  /* 0x0000001e04b0723c */ /* 0x040fe20000041814 */
[----:B------:R-:W1:Y:S05]  /*b390*/  LDSM.16.M88.4 R28, [R217+0x2800] ;  /* 0x00280000d91c783b */ /* 0x000e6a0000000200 */
[C---:B---3--:R-:W-:Y:S06]  /*b3a0*/  HMMA.16816.F32.BF16 R168, R4.reuse, R24, R16 ;  /* 0x0000001804a8723c */ /* 0x048fec0000041810 */
[C---:B------:R-:W-:Y:S01]  /*b3b0*/  HMMA.16816.F32.BF16 R20, R4.reuse, R26, R12 ;  /* 0x0000001a0414723c */ /* 0x040fe2000004180c */
[----:B------:R-:W3:Y:S05]  /*b3c0*/  LDSM.16.M88.4 R24, [R217+0x3000] ;  /* 0x00300000d918783b */ /* 0x000eea0000000200 */
[C---:B------:R-:W-:Y:S06]  /*b3d0*/  HMMA.16816.F32.BF16 R16, R4.reuse, R208, R172 ;  /* 0x000000d00410723c */ /* 0x040fec00000418ac */
[C---:B------:R-:W-:Y:S01]  /*b3e0*/  HMMA.16816.F32.BF16 R12, R4.reuse, R210, R192 ;  /* 0x000000d2040c723c */ /* 0x040fe200000418c0 */
[----:B------:R-:W-:Y:S04]  /*b3f0*/  LDSM.16.M88.4 R192, [R212+0xc000] ;  /* 0x00c00000d4c0783b */ /* 0x000fe80000000200 */
[----:B------:R-:W-:Y:S01]  /*b400*/  LDSM.16.M88.4 R208, [R218+0xd800] ;  /* 0x00d80000dad0783b */ /* 0x000fe20000000200 */
[C---:B------:R-:W-:Y:S06]  /*b410*/  HMMA.16816.F32.BF16 R32, R4.reuse, R196, R188 ;  /* 0x000000c40420723c */ /* 0x040fec00000418bc */
[----:B------:R-:W-:Y:S01]  /*b420*/  HMMA.16816.F32.BF16 R172, R4, R198, R184 ;  /* 0x000000c604ac723c */ /* 0x000fe200000418b8 */
[----:B------:R-:W4:Y:S04]  /*b430*/  LDSM.16.M88.4 R4, [R219+0x4000] ;  /* 0x00400000db04783b */ /* 0x000f280000000200 */
[----:B------:R-:W-:Y:S01]  /*b440*/  LDSM.16.M88.4 R196, [R231] ;  /* 0x00000000e7c4783b */ /* 0x000fe20000000200 */
        /* <DEDUP_REMOVED lines=8> */
[----:B------:R-:W-:Y:S05]  /*b4d0*/  LDSM.16.M88.4 R12, [R220+0x4000] ;  /* 0x00400000dc0c783b */ /* 0x000fea0000000200 */
[C---:B------:R-:W-:Y:S01]  /*b4e0*/  HMMA.16816.F32.BF16 R24, R8.reuse, R204, R32 ;  /* 0x000000cc0818723c */ /* 0x040fe20000041820 */
[----:B------:R-:W1:Y:S05]  /*b4f0*/  LDSM.16.M88.4 R32, [R212+0xd000] ;  /* 0x00d00000d420783b */ /* 0x000e6a0000000200 */
[----:B------:R-:W-:Y:S01]  /*b500*/  HMMA.16816.F32.BF16 R16, R8, R206, R172 ;  /* 0x000000ce0810723c */ /* 0x000fe200000418ac */
[----:B------:R-:W-:Y:S05]  /*b510*/  LDSM.16.M88.4 R204, [R229] ;  /* 0x00000000e5cc783b */ /* 0x000fea0000000200 */
[C---:B----4-:R-:W-:Y:S06]  /*b520*/  HMMA.16816.F32.BF16 R8, R4.reuse, R192, R188 ;  /* 0x000000c00408723c */ /* 0x050fec00000418bc */
[C---:B------:R-:W-:Y:S01]  /*b530*/  HMMA.16816.F32.BF16 R188, R4.reuse, R194, R184 ;  /* 0x000000c204bc723c */ /* 0x040fe200000418b8 */
[----:B------:R-:W3:Y:S05]  /*b540*/  LDSM.16.M88.4 R192, [R230] ;  /* 0x00000000e6c0783b */ /* 0x000eea0000000200 */
[C---:B--2---:R-:W-:Y:S06]  /*b550*/  HMMA.16816.F32.BF16 R184, R4.reuse, R200, R180 ;  /* 0x000000c804b8723c */ /* 0x044fec00000418b4 */
[C---:B------:R-:W-:Y:S01]  /*b560*/  HMMA.16816.F32.BF16 R180, R4.reuse, R202, R176 ;  /* 0x000000ca04b4723c */ /* 0x040fe200000418b0 */
[----:B------:R-:W-:Y:S05]  /*b570*/  LDSM.16.M88.4 R200, [R218+0xc800] ;  /* 0x00c80000dac8783b */ /* 0x000fea0000000200 */
[C---:B-1----:R-:W-:Y:S06]  /*b580*/  HMMA.16816.F32.BF16 R176, R4.reuse, R32, R168 ;  /* 0x0000002004b0723c */ /* 0x042fec00000418a8 */
[C---:B------:R-:W-:Y:S01]  /*b590*/  HMMA.16816.F32.BF16 R172, R4.reuse, R34, R28 ;  /* 0x0000002204ac723c */ /* 0x040fe2000004181c */
[----:B------:R-:W1:Y:S05]  /*b5a0*/  LDSM.16.M88.4 R28, [R228] ;  /* 0x00000000e41c783b */ /* 0x000e6a0000000200 */
[C---:B------:R-:W-:Y:S01]  /*b5b0*/  HMMA.16816.F32.BF16 R168, R4.reuse, R20, R24 ;  /* 0x0000001404a8723c */ /* 0x040fe20000041818 */
[----:B------:R-:W-:Y:S05]  /*b5c0*/  LDSM.16.M88.4 R24, [R218+0xc000] ;  /* 0x00c00000da18783b */ /* 0x000fea0000000200 */
[----:B------:R-:W-:Y:S06]  /*b5d0*/  HMMA.16816.F32.BF16 R32, R4, R22, R16 ;  /* 0x000000160420723c */ /* 0x000fec0000041810 */
[C---:B------:R-:W-:Y:S01]  /*b5e0*/  HMMA.16816.F32.BF16 R20, R12.reuse, R196, R8 ;  /* 0x000000c40c14723c */ /* 0x040fe20000041808 */
[----:B------:R-:W2:Y:S05]  /*b5f0*/  LDSM.16.M88.4 R8, [R222+0x4000] ;  /* 0x00400000de08783b */ /* 0x000eaa0000000200 */
[C---:B------:R-:W-:Y:S01]  /*b600*/  HMMA.16816.F32.BF16 R16, R12.reuse, R198, R188 ;  /* 0x000000c60c10723c */ /* 0x040fe200000418bc */
[----:B------:R-:W4:Y:S05]  /*b610*/  LDSM.16.M88.4 R196, [R218+0xd000] ;  /* 0x00d00000dac4783b */ /* 0x000f2a0000000200 */
[C---:B---3--:R-:W-:Y:S06]  /*b620*/  HMMA.16816.F32.BF16 R4, R12.reuse, R192, R184 ;  /* 0x000000c00c04723c */ /* 0x048fec00000418b8 */
[C---:B------:R-:W-:Y:S06]  /*b630*/  HMMA.16816.F32.BF16 R192, R12.reuse, R194, R180 ;  /* 0x000000c20cc0723c */ /* 0x040fec00000418b4 */
[C---:B------:R-:W-:Y:S06]  /*b640*/  HMMA.16816.F32.BF16 R184, R12.reuse, R206, R172 ;  /* 0x000000ce0cb8723c */ /* 0x040fec00000418ac */
[C---:B-1----:R-:W-:Y:S06]  /*b650*/  HMMA.16816.F32.BF16 R180, R12.reuse, R28, R168 ;  /* 0x0000001c0cb4723c */ /* 0x042fec00000418a8 */
[----:B------:R-:W-:Y:S01]  /*b660*/  HMMA.16816.F32.BF16 R188, R12, R204, R176 ;  /* 0x000000cc0cbc723c */ /* 0x000fe200000418b0 */
[----:B------:R-:W-:Y:S05]  /*b670*/  LDSM.16.M88.4 R204, [R217+0x5000] ;  /* 0x00500000d9cc783b */ /* 0x000fea0000000200 */
[C---:B--2---:R-:W-:Y:S06]  /*b680*/  HMMA.16816.F32.BF16 R172, R8.reuse, R24, R20 ;  /* 0x0000001808ac723c */ /* 0x044fec0000041814 */
[----:B------:R-:W-:Y:S01]  /*b690*/  HMMA.16816.F32.BF16 R168, R8, R26, R16 ;  /* 0x0000001a08a8723c */ /* 0x000fe20000041810 */
[----:B------:R-:W-:Y:S05]  /*b6a0*/  LDSM.16.M88.4 R16, [R219+0x6000] ;  /* 0x00600000db10783b */ /* 0x000fea0000000200 */
[----:B------:R-:W-:Y:S01]  /*b6b0*/  HMMA.16816.F32.BF16 R176, R12, R30, R32 ;  /* 0x0000001e0cb0723c */ /* 0x000fe20000041820 */
[----:B------:R-:W-:Y:S04]  /*b6c0*/  LDSM.16.M88.4 R32, [R217+0x4000] ;  /* 0x00400000d920783b */ /* 0x000fe80000000200 */
[----:B------:R-:W-:Y:S01]  /*b6d0*/  LDSM.16.M88.4 R28, [R217+0x4800] ;  /* 0x00480000d91c783b */ /* 0x000fe20000000200 */
[C---:B------:R-:W-:Y:S03]  /*b6e0*/  HMMA.16816.F32.BF16 R24, R8.reuse, R200, R4 ;  /* 0x000000c80818723c */ /* 0x040fe60000041804 */
[----:B------:R-:W1:Y:S03]  /*b6f0*/  LDSM.16.M88.4 R4, [R221+0x4000] ;  /* 0x00400000dd04783b */ /* 0x000e660000000200 */
[C---:B------:R-:W-:Y:S01]  /*b700*/  HMMA.16816.F32.BF16 R20, R8.reuse, R202, R192 ;  /* 0x000000ca0814723c */ /* 0x040fe200000418c0 */
[----:B------:R-:W2:Y:S05]  /*b710*/  LDSM.16.M88.4 R192, [R212+0xe000] ;  /* 0x00e00000d4c0783b */ /* 0x000eaa0000000200 */
[C---:B----4-:R-:W-:Y:S06]  /*b720*/  HMMA.16816.F32.BF16 R12, R8.reuse, R196, R188 ;  /* 0x000000c4080c723c */ /* 0x050fec00000418bc */
[C---:B------:R-:W-:Y:S06]  /*b730*/  HMMA.16816.F32.BF16 R196, R8.reuse, R198, R184 ;  /* 0x000000c608c4723c */ /* 0x040fec00000418b8 */
[C---:B------:R-:W-:Y:S06]  /*b740*/  HMMA.16816.F32.BF16 R184, R8.reuse, R208, R180 ;  /* 0x000000d008b8723c */ /* 0x040fec00000418b4 */
[----:B------:R-:W-:Y:S01]  /*b750*/  HMMA.16816.F32.BF16 R180, R8, R210, R176 ;  /* 0x000000d208b4723c */ /* 0x000fe200000418b0 */
[----:B------:R-:W3:Y:S05]  /*b760*/  LDSM.16.M88.4 R176, [R217+0x5800] ;  /* 0x00580000d9b0783b */ /* 0x000eea0000000200 */
[C---:B-1----:R-:W-:Y:S06]  /*b770*/  HMMA.16816.F32.BF16 R8, R4.reuse, R32, R172 ;  /* 0x000000200408723c */ /* 0x042fec00000418ac */
[C---:B------:R-:W-:Y:S01]  /*b780*/  HMMA.16816.F32.BF16 R188, R4.reuse, R34, R168 ;  /* 0x0000002204bc723c */ /* 0x040fe200000418a8 */
[----:B------:R-:W-:Y:S05]  /*b790*/  LDSM.16.M88.4 R32, [R227] ;  /* 0x00000000e320783b */ /* 0x000fea0000000200 */
[C---:B------:R-:W-:Y:S01]  /*b7a0*/  HMMA.16816.F32.BF16 R200, R4.reuse, R204, R12 ;  /* 0x000000cc04c8723c */ /* 0x040fe2000004180c */
[----:B------:R-:W1:Y:S05]  /*b7b0*/  LDSM.16.M88.4 R12, [R220+0x6000] ;  /* 0x00600000dc0c783b */ /* 0x000e6a0000000200 */
[C---:B------:R-:W-:Y:S01]  /*b7c0*/  HMMA.16816.F32.BF16 R172, R4.reuse, R28, R24 ;  /* 0x0000001c04ac723c */ /* 0x040fe20000041818 */
[----:B------:R-:W4:Y:S05]  /*b7d0*/  LDSM.16.M88.4 R24, [R212+0xe800] ;  /* 0x00e80000d418783b */ /* 0x000f2a0000000200 */
[----:B------:R-:W-:Y:S06]  /*b7e0*/  HMMA.16816.F32.BF16 R168, R4, R30, R20 ;  /* 0x0000001e04a8723c */ /* 0x000fec0000041814 */
[C---:B--2---:R-:W-:Y:S01]  /*b7f0*/  HMMA.16816.F32.BF16 R20, R16.reuse, R192, R8 ;  /* 0x000000c01014723c */ /* 0x044fe20000041808 */
[----:B------:R-:W-:Y:S05]  /*b800*/  LDSM.16.M88.4 R8, [R222+0x6000] ;  /* 0x00600000de08783b */ /* 0x000fea0000000200 */
[----:B------:R-:W-:Y:S06]  /*b810*/  HMMA.16816.F32.BF16 R28, R16, R194, R188 ;  /* 0x000000c2101c723c */ /* 0x000fec00000418bc */
[C---:B---3--:R-:W-:Y:S01]  /*b820*/  HMMA.16816.F32.BF16 R248, R4.reuse, R176, R184 ;  /* 0x000000b004f8723c */ /* 0x048fe200000418b8 */
[----:B------:R-:W2:Y:S05]  /*b830*/  LDSM.16.M88.4 R184, [R218+0xe000] ;  /* 0x00e00000dab8783b */ /* 0x000eaa0000000200 */
[----:B------:R-:W-:Y:S06]  /*b840*/  HMMA.16816.F32.BF16 R196, R4, R206, R196 ;  /* 0x000000ce04c4723c */ /* 0x000fec00000418c4 */
[C---:B-1----:R-:W-:Y:S06]  /*b850*/  HMMA.16816.F32.BF16 R20, R12.reuse, R32, R20 ;  /* 0x000000200c14723c */ /* 0x042fec0000041814 */
[----:B------:R-:W-:Y:S01]  /*b860*/  HMMA.16816.F32.BF16 R28, R12, R34, R28 ;  /* 0x000000220c1c723c */ /* 0x000fe2000004181c */
[----:B------:R-:W-:Y:S05]  /*b870*/  LDSM.16.M88.4 R32, [R226] ;  /* 0x00000000e220783b */ /* 0x000fea0000000200 */
[----:B------:R-:W-:Y:S01]  /*b880*/  HMMA.16816.F32.BF16 R204, R4, R178, R180 ;  /* 0x000000b204cc723c */ /* 0x000fe200000418b4 */
[----:B------:R-:W1:Y:S04]  /*b890*/  LDSM.16.M88.4 R180, [R212+0xf000] ;  /* 0x00f00000d4b4783b */ /* 0x000e680000000200 */
[----:B------:R-:W-:Y:S01]  /*b8a0*/  LDSM.16.M88.4 R4, [R221+0x6000] ;  /* 0x00600000dd04783b */ /* 0x000fe20000000200 */
[C---:B----4-:R-:W-:Y:S03]  /*b8b0*/  HMMA.16816.F32.BF16 R192, R16.reuse, R26, R168 ;  /* 0x0000001a10c0723c */ /* 0x050fe600000418a8 */
[----:B------:R-:W3:Y:S03]  /*b8c0*/  LDSM.16.M88.4 R176, [R217+0x6000] ;  /* 0x00600000d9b0783b */ /* 0x000ee60000000200 */
[----:B------:R-:W-:Y:S01]  /*b8d0*/  HMMA.16816.F32.BF16 R188, R16, R24, R172 ;  /* 0x0000001810bc723c */ /* 0x000fe200000418ac */
[----:B------:R-:W4:Y:S04]  /*b8e0*/  LDSM.16.M88.4 R168, [R212+0xf800] ;  /* 0x00f80000d4a8783b */ /* 0x000f280000000200 */
[----:B------:R-:W4:Y:S01]  /*b8f0*/  LDSM.16.M88.4 R172, [R218+0xe800] ;  /* 0x00e80000daac783b */ /* 0x000f220000000200 */
[C---:B--2---:R-:W-:Y:S06]  /*b900*/  HMMA.16816.F32.BF16 R24, R8.reuse, R184, R20 ;  /* 0x000000b80818723c */ /* 0x044fec0000041814 */
[----:B------:R-:W-:Y:S01]  /*b910*/  HMMA.16816.F32.BF16 R20, R8, R186, R28 ;  /* 0x000000ba0814723c */ /* 0x000fe2000004181c */
[----:B------:R-:W-:Y:S05]  /*b920*/  LDSM.16.M88.4 R184, [R218+0xf000] ;  /* 0x00f00000dab8783b */ /* 0x000fea0000000200 */
[C---:B-1----:R-:W-:Y:S06]  /*b930*/  HMMA.16816.F32.BF16 R208, R16.reuse, R180, R200 ;  /* 0x000000b410d0723c */ /* 0x042fec00000418c8 */
[----:B------:R-:W-:Y:S01]  /*b940*/  HMMA.16816.F32.BF16 R200, R16, R182, R196 ;  /* 0x000000b610c8723c */ /* 0x000fe200000418c4 */
[----:B------:R-:W1:Y:S05]  /*b950*/  LDSM.16.M88.4 R180, [R217+0x6800] ;  /* 0x00680000d9b4783b */ /* 0x000e6a0000000200 */
[----:B---3--:R-:W-:Y:S06]  /*b960*/  HMMA.16816.F32.BF16 R28, R4, R176, R24 ;  /* 0x000000b0041c723c */ /* 0x008fec0000041818 */
[----:B------:R-:W-:Y:S06]  /*b970*/  HMMA.16816.F32.BF16 R24, R12, R32, R188 ;  /* 0x000000200c18723c */ /* 0x000fec00000418bc */
[C---:B----4-:R-:W-:Y:S06]  /*b980*/  HMMA.16816.F32.BF16 R196, R16.reuse, R168, R248 ;  /* 0x000000a810c4723c */ /* 0x050fec00000418f8 */
[----:B------:R-:W-:Y:S06]  /*b990*/  HMMA.16816.F32.BF16 R188, R16, R170, R204 ;  /* 0x000000aa10bc723c */ /* 0x000fec00000418cc */
[----:B------:R-:W-:Y:S01]  /*b9a0*/  HMMA.16816.F32.BF16 R168, R4, R178, R20 ;  /* 0x000000b204a8723c */ /* 0x000fe20000041814 */
[----:B------:R-:W2:Y:S01]  /*b9b0*/  LDSM.16.M88.4 R176, [R225] ;  /* 0x00000000e1b0783b */ /* 0x000ea20000000200 */
[----:B------:R-:W-:Y:S01]  /*b9c0*/  FMUL.FTZ R28, R28, UR31 ;  /* 0x0000001f1c1c7c20 */ /* 0x000fe20008410000 */
[----:B------:R-:W-:Y:S01]  /*b9d0*/  FMUL.FTZ R29, R29, UR31 ;  /* 0x0000001f1d1d7c20 */ /* 0x000fe20008410000 */
[----:B------:R-:W-:Y:S01]  /*b9e0*/  FMUL.FTZ R30, R30, UR31 ;  /* 0x0000001f1e1e7c20 */ /* 0x000fe20008410000 */
[----:B------:R-:W-:Y:S01]  /*b9f0*/  FMUL.FTZ R31, R31, UR31 ;  /* 0x0000001f1f1f7c20 */ /* 0x000fe20008410000 */
[----:B------:R-:W-:Y:S01]  /*ba00*/  HMMA.16816.F32.BF16 R20, R12, R34, R192 ;  /* 0x000000220c14723c */ /* 0x000fe200000418c0 */
[----:B------:R-:W3:Y:S01]  /*ba10*/  LDSM.16.M88.4 R32, [R224] ;  /* 0x00000000e020783b */ /* 0x000ee20000000200 */
[----:B------:R-:W4:Y:S04]  /*ba20*/  MUFU.TANH R135, R28 ;  /* 0x0000001c00877308 */ /* 0x000f280000002400 */
[----:B------:R-:W-:Y:S04]  /*ba30*/  HMMA.16816.F32.BF16 R16, R8, R172, R24 ;  /* 0x000000ac0810723c */ /* 0x000fe80000041818 */
[----:B------:R-:W4:Y:S08]  /*ba40*/  MUFU.TANH R207, R29 ;  /* 0x0000001d00cf7308 */ /* 0x000f300000002400 */
[----:B------:R-:W4:Y:S01]  /*ba50*/  MUFU.TANH R205, R30 ;  /* 0x0000001e00cd7308 */ /* 0x000f220000002400 */
[----:B------:R-:W-:Y:S01]  /*ba60*/  FMUL.FTZ R168, R168, UR31 ;  /* 0x0000001fa8a87c20 */ /* 0x000fe20008410000 */
[----:B------:R-:W-:Y:S01]  /*ba70*/  FMUL.FTZ R169, R169, UR31 ;  /* 0x0000001fa9a97c20 */ /* 0x000fe20008410000 */
[----:B------:R-:W-:Y:S01]  /*ba80*/  FMUL.FTZ R170, R170, UR31 ;  /* 0x0000001faaaa7c20 */ /* 0x000fe20008410000 */
[----:B------:R-:W-:-:S02]  /*ba90*/  FMUL.FTZ R0, R171, UR31 ;  /* 0x0000001fab007c20 */ /* 0x000fc40008410000 */
[----:B------:R-:W-:Y:S01]  /*baa0*/  HMMA.16816.F32.BF16 R24, R8, R174, R20 ;  /* 0x000000ae0818723c */ /* 0x000fe20000041814 */
[----:B------:R-:W-:Y:S01]  /*bab0*/  LDSM.16.M88.4 R172, [R217+0x7000] ;  /* 0x00700000d9ac783b */ /* 0x000fe20000000200 */
[----:B------:R4:W3:Y:S04]  /*bac0*/  MUFU.TANH R206, R31 ;  /* 0x0000001f00ce7308 */ /* 0x0008e80000002400 */
[----:B-1----:R-:W-:Y:S04]  /*bad0*/  HMMA.16816.F32.BF16 R16, R4, R180, R16 ;  /* 0x000000b40410723c */ /* 0x002fe80000041810 */
[----:B------:R-:W1:Y:S02]  /*bae0*/  MUFU.TANH R195, R168 ;  /* 0x000000a800c37308 */ /* 0x000e640000002400 */
[C---:B--2---:R-:W-:Y:S06]  /*baf0*/  HMMA.16816.F32.BF16 R20, R12.reuse, R176, R208 ;  /* 0x000000b00c14723c */ /* 0x044fec00000418d0 */
[----:B------:R-:W-:Y:S01]  /*bb00*/  MUFU.TANH R204, R169 ;  /* 0x000000a900cc7308 */ /* 0x000fe20000002400 */
[----:B----4-:R-:W-:Y:S01]  /*bb10*/  HMMA.16816.F32.BF16 R28, R12, R178, R200 ;  /* 0x000000b20c1c723c */ /* 0x010fe200000418c8 */
[----:B------:R-:W2:Y:S06]  /*bb20*/  LDSM.16.M88.4 R176, [R218+0xf800] ;  /* 0x00f80000dab0783b */ /* 0x000eac0000000200 */
[----:B------:R4:W1:Y:S04]  /*bb30*/  MUFU.TANH R194, R170 ;  /* 0x000000aa00c27308 */ /* 0x0008680000002400 */
[----:B------:R-:W-:Y:S01]  /*bb40*/  FMUL.FTZ R16, R16, UR31 ;  /* 0x0000001f10107c20 */ /* 0x000fe20008410000 */
[----:B------:R-:W-:Y:S01]  /*bb50*/  FMUL.FTZ R17, R17, UR31 ;  /* 0x0000001f11117c20 */ /* 0x000fe20008410000 */
[----:B------:R-:W-:Y:S01]  /*bb60*/  FMUL.FTZ R18, R18, UR31 ;  /* 0x0000001f12127c20 */ /* 0x000fe20008410000 */
[----:B------:R-:W-:Y:S01]  /*bb70*/  FMUL.FTZ R19, R19, UR31 ;  /* 0x0000001f13137c20 */ /* 0x000fe20008410000 */
[----:B------:R1:W2:Y:S02]  /*bb80*/  MUFU.TANH R193, R0 ;  /* 0x0000000000c17308 */ /* 0x0002a40000002400 */
[----:B------:R-:W-:Y:S06]  /*bb90*/  HMMA.16816.F32.BF16 R20, R8, R184, R20 ;  /* 0x000000b80814723c */ /* 0x000fec0000041814 */
[----:B------:R-:W2:Y:S01]  /*bba0*/  MUFU.TANH R192, R16 ;  /* 0x0000001000c07308 */ /* 0x000ea20000002400 */
[----:B----4-:R-:W-:Y:S06]  /*bbb0*/  HMMA.16816.F32.BF16 R168, R4, R182, R24 ;  /* 0x000000b604a8723c */ /* 0x010fec0000041818 */
[----:B---3--:R-:W-:Y:S01]  /*bbc0*/  HMMA.16816.F32.BF16 R24, R12, R32, R196 ;  /* 0x000000200c18723c */ /* 0x008fe200000418c4 */
[----:B------:R-:W-:Y:S01]  /*bbd0*/  MUFU.TANH R185, R17 ;  /* 0x0000001100b97308 */ /* 0x000fe20000002400 */
[----:B-1----:R-:W-:-:S04]  /*bbe0*/  IMAD.U32 R0, RZ, RZ, UR14 ;  /* 0x0000000eff007e24 */ /* 0x002fc8000f8e00ff */
[----:B------:R-:W-:Y:S01]  /*bbf0*/  HMMA.16816.F32.BF16 R32, R12, R34, R188 ;  /* 0x000000220c20723c */ /* 0x000fe200000418bc */
[----:B------:R-:W-:Y:S02]  /*bc00*/  IMAD R0, R0, 0x40, R252 ;  /* 0x0000004000007824 */ /* 0x000fe400078e02fc */
[----:B------:R-:W1:Y:S02]  /*bc10*/  MUFU.TANH R184, R18 ;  /* 0x0000001200b87308 */ /* 0x000e640000002400 */
[C---:B------:R-:W-:Y:S01]  /*bc20*/  VIADD R2, R0.reuse, 0x1 ;  /* 0x0000000100027836 */ /* 0x040fe20000000000 */
[----:B------:R-:W-:Y:S01]  /*bc30*/  HMMA.16816.F32.BF16 R12, R8, R186, R28 ;  /* 0x000000ba080c723c */ /* 0x000fe2000004181c */
[----:B------:R-:W-:-:S03]  /*bc40*/  ISETP.GE.AND P0, PT, R0, R243, PT ;  /* 0x000000f30000720c */ /* 0x000fc60003f06270 */
[----:B------:R-:W-:Y:S01]  /*bc50*/  ISETP.GE.AND P6, PT, R2, R243, PT ;  /* 0x000000f30200720c */ /* 0x000fe20003fc6270 */
[----:B------:R3:W4:Y:S01]  /*bc60*/  MUFU.TANH R183, R19 ;  /* 0x0000001300b77308 */ /* 0x0007220000002400 */
[----:B------:R-:W-:Y:S01]  /*bc70*/  FMUL.FTZ R168, R168, UR31 ;  /* 0x0000001fa8a87c20 */ /* 0x000fe20008410000 */
[-C--:B------:R-:W-:Y:S01]  /*bc80*/  ISETP.LT.OR P0, PT, R0, R241.reuse, P0 ;  /* 0x000000f10000720c */ /* 0x080fe20000701670 */
[----:B------:R-:W-:Y:S01]  /*bc90*/  FMUL.FTZ R169, R169, UR31 ;  /* 0x0000001fa9a97c20 */ /* 0x000fe20008410000 */
[C---:B------:R-:W-:Y:S01]  /*bca0*/  ISETP.LT.OR P6, PT, R2.reuse, R241, P6 ;  /* 0x000000f10200720c */ /* 0x040fe200037c1670 */
[----:B------:R-:W-:Y:S01]  /*bcb0*/  FMUL.FTZ R171, R171, UR31 ;  /* 0x0000001fabab7c20 */ /* 0x000fe20008410000 */
[----:B------:R-:W-:Y:S01]  /*bcc0*/  ISETP.GE.AND P1, PT, R2, R242, PT ;  /* 0x000000f20200720c */ /* 0x000fe20003f26270 */
[----:B--2---:R-:W-:Y:S01]  /*bcd0*/  HMMA.16816.F32.BF16 R28, R8, R176, R24 ;  /* 0x000000b0081c723c */ /* 0x004fe20000041818 */
[----:B------:R2:W-:Y:S01]  /*bce0*/  MUFU.TANH R182, R168 ;  /* 0x000000a800b67308 */ /* 0x0005e20000002400 */
[----:B------:R-:W-:Y:S01]  /*bcf0*/  FMUL.FTZ R170, R170, UR31 ;  /* 0x0000001faaaa7c20 */ /* 0x000fe20008410000 */
[----:B------:R-:W-:Y:S01]  /*bd00*/  ISETP.LT.OR P1, PT, R2, R240, P1 ;  /* 0x000000f00200720c */ /* 0x000fe20000f21670 */
[----:B------:R-:W-:-:S05]  /*bd10*/  VIADD R2, R0, 0x9 ;  /* 0x0000000900027836 */ /* 0x000fca0000000000 */
[----:B------:R1:W4:Y:S01]  /*bd20*/  MUFU.TANH R181, R169 ;  /* 0x000000a900b57308 */ /* 0x0003220000002400 */
[----:B---3--:R-:W-:Y:S01]  /*bd30*/  HMMA.16816.F32.BF16 R16, R4, R172, R20 ;  /* 0x000000ac0410723c */ /* 0x008fe20000041814 */
[----:B------:R-:W3:Y:S01]  /*bd40*/  LDSM.16.M88.4 R20, [R217+0x7800] ;  /* 0x00780000d914783b */ /* 0x000ee20000000200 */
[----:B------:R-:W-:-:S04]  /*bd50*/  DEPBAR.LE SB0, 0x0 ;  /* 0x000080000000791a */ /* 0x000fc80000000000 */
[----:B------:R-:W-:Y:S01]  /*bd60*/  HMMA.16816.F32.BF16 R24, R4, R174, R12 ;  /* 0x000000ae0418723c */ /* 0x000fe2000004180c */
[----:B------:R4:W-:Y:S01]  /*bd70*/  MUFU.TANH R176, R171 ;  /* 0x000000ab00b07308 */ /* 0x0009e20000002400 */
[----:B--2---:R-:W-:Y:S02]  /*bd80*/  FSEL R168, R135, -INF , !P0 ;  /* 0xff80000087a87808 */ /* 0x004fe40004000000 */
[----:B------:R-:W-:-:S03]  /*bd90*/  ISETP.GE.AND P0, PT, R0, R242, PT ;  /* 0x000000f20000720c */ /* 0x000fc60003f06270 */
[C---:B------:R-:W-:Y:S01]  /*bda0*/  VIADD R12, R0.reuse, 0x8 ;  /* 0x00000008000c7836 */ /* 0x040fe20000000000 */
[----:B------:R-:W-:Y:S01]  /*bdb0*/  ISETP.LT.OR P0, PT, R0, R240, P0 ;  /* 0x000000f00000720c */ /* 0x000fe20000701670 */
[----:B------:R2:W3:Y:S01]  /*bdc0*/  MUFU.TANH R180, R170 ;  /* 0x000000aa00b47308 */ /* 0x0004e20000002400 */
[----:B-1----:R-:W-:Y:S02]  /*bdd0*/  FSEL R169, R207, -INF , !P6 ;  /* 0xff800000cfa97808 */ /* 0x002fe40007000000 */
[----:B------:R-:W-:Y:S02]  /*bde0*/  FSEL R135, R205, -INF , !P0 ;  /* 0xff800000cd877808 */ /* 0x000fe40004000000 */
[C---:B------:R-:W-:Y:S02]  /*bdf0*/  ISETP.GE.AND P0, PT, R12.reuse, R243, PT ;  /* 0x000000f30c00720c */ /* 0x040fe40003f06270 */
[C---:B------:R-:W-:Y:S02]  /*be00*/  ISETP.GE.AND P6, PT, R12.reuse, R242, PT ;  /* 0x000000f20c00720c */ /* 0x040fe40003fc6270 */
[----:B------:R-:W-:Y:S01]  /*be10*/  ISETP.LT.OR P0, PT, R12, R241, P0 ;  /* 0x000000f10c00720c */ /* 0x000fe20000701670 */
[----:B------:R-:W-:Y:S01]  /*be20*/  FMUL.FTZ R16, R16, UR31 ;  /* 0x0000001f10107c20 */ /* 0x000fe20008410000 */
[----:B------:R-:W-:Y:S01]  /*be30*/  ISETP.LT.OR P6, PT, R12, R240, P6 ;  /* 0x000000f00c00720c */ /* 0x000fe200037c1670 */
[----:B------:R-:W-:Y:S01]  /*be40*/  FMUL.FTZ R17, R17, UR31 ;  /* 0x0000001f11117c20 */ /* 0x000fe20008410000 */
[----:B------:R-:W-:Y:S01]  /*be50*/  HMMA.16816.F32.BF16 R12, R8, R178, R32 ;  /* 0x000000b2080c723c */ /* 0x000fe20000041820 */
[----:B----4-:R-:W-:Y:S01]  /*be60*/  FSEL R171, R206, -INF , !P1 ;  /* 0xff800000ceab7808 */ /* 0x010fe20004800000 */
[----:B------:R-:W-:Y:S01]  /*be70*/  FMUL.FTZ R18, R18, UR31 ;  /* 0x0000001f12127c20 */ /* 0x000fe20008410000 */
[----:B------:R-:W-:Y:S01]  /*be80*/  ISETP.GE.AND P1, PT, R2, R243, PT ;  /* 0x000000f30200720c */ /* 0x000fe20003f26270 */
[----:B------:R-:W-:Y:S01]  /*be90*/  FMUL.FTZ R19, R19, UR31 ;  /* 0x0000001f13137c20 */ /* 0x000fe20008410000 */
[----:B--2---:R-:W-:Y:S01]  /*bea0*/  FSEL R170, R195, -INF , !P0 ;  /* 0xff800000c3aa7808 */ /* 0x004fe20004000000 */
[----:B------:R-:W1:Y:S01]  /*beb0*/  MUFU.TANH R174, R16 ;  /* 0x0000001000ae7308 */ /* 0x000e620000002400 */
[----:B------:R-:W-:Y:S01]  /*bec0*/  VIADD R8, R0, 0x10 ;  /* 0x0000001000087836 */ /* 0x000fe20000000000 */
[----:B------:R-:W-:Y:S01]  /*bed0*/  ISETP.GE.AND P0, PT, R2, R242, PT ;  /* 0x000000f20200720c */ /* 0x000fe20003f06270 */
[----:B------:R-:W-:Y:S01]  /*bee0*/  FMUL.FTZ R24, R24, UR31 ;  /* 0x0000001f18187c20 */ /* 0x000fe20008410000 */
[----:B------:R-:W-:Y:S01]  /*bef0*/  FSEL R33, R194, -INF , !P6 ;  /* 0xff800000c2217808 */ /* 0x000fe20007000000 */
[----:B------:R-:W-:Y:S01]  /*bf00*/  FMUL.FTZ R26, R26, UR31 ;  /* 0x0000001f1a1a7c20 */ /* 0x000fe20008410000 */
[----:B------:R-:W-:Y:S01]  /*bf10*/  ISETP.LT.OR P1, PT, R2, R241, P1 ;  /* 0x000000f10200720c */ /* 0x000fe20000f21670 */
[----:B------:R-:W-:Y:S01]  /*bf20*/  FMUL.FTZ R25, R25, UR31 ;  /* 0x0000001f19197c20 */ /* 0x000fe20008410000 */
[----:B------:R-:W-:Y:S01]  /*bf30*/  ISETP.GE.AND P6, PT, R8, R243, PT ;  /* 0x000000f30800720c */ /* 0x000fe20003fc6270 */
[----:B------:R-:W-:Y:S01]  /*bf40*/  MUFU.TANH R177, R17 ;  /* 0x0000001100b17308 */ /* 0x000fe20000002400 */
[----:B------:R-:W-:Y:S01]  /*bf50*/  ISETP.LT.OR P0, PT, R2, R240, P0 ;  /* 0x000000f00200720c */ /* 0x000fe20000701670 */
[----:B------:R-:W-:Y:S01]  /*bf60*/  VIADD R2, R0, 0x11 ;  /* 0x0000001100027836 */ /* 0x000fe20000000000 */
[----:B------:R-:W-:Y:S01]  /*bf70*/  FSEL R32, R204, -INF , !P1 ;  /* 0xff800000cc207808 */ /* 0x000fe20004800000 */
[----:B------:R-:W-:Y:S01]  /*bf80*/  FMUL.FTZ R27, R27, UR31 ;  /* 0x0000001f1b1b7c20 */ /* 0x000fe20008410000 */
[----:B------:R-:W-:-:S02]  /*bf90*/  ISETP.LT.OR P6, PT, R8, R241, P6 ;  /* 0x000000f10800720c */ /* 0x000fc400037c1670 */
[-C--:B------:R-:W-:Y:S01]  /*bfa0*/  ISETP.GE.AND P1, PT, R8, R242.reuse, PT ;  /* 0x000000f20800720c */ /* 0x080fe20003f26270 */
[----:B------:R-:W2:Y:S01]  /*bfb0*/  MUFU.TANH R173, R18 ;  /* 0x0000001200ad7308 */ /* 0x000ea20000002400 */
[----:B------:R-:W-:Y:S02]  /*bfc0*/  FSEL R34, R193, -INF , !P0 ;  /* 0xff800000c1227808 */ /* 0x000fe40004000000 */
[----:B------:R-:W-:Y:S02]  /*bfd0*/  FSEL R35, R192, -INF , !P6 ;  /* 0xff800000c0237808 */ /* 0x000fe40007000000 */
[C---:B------:R-:W-:Y:S02]  /*bfe0*/  ISETP.GE.AND P0, PT, R2.reuse, R243, PT ;  /* 0x000000f30200720c */ /* 0x040fe40003f06270 */
[----:B------:R-:W-:Y:S01]  /*bff0*/  ISETP.GE.AND P6, PT, R2, R242, PT ;  /* 0x000000f20200720c */ /* 0x000fe20003fc6270 */
[----:B------:R3:W4:Y:S01]  /*c000*/  MUFU.TANH R172, R19 ;  /* 0x0000001300ac7308 */ /* 0x0007220000002400 */
[-C--:B------:R-:W-:Y:S01]  /*c010*/  ISETP.LT.OR P1, PT, R8, R240.reuse, P1 ;  /* 0x000000f00800720c */ /* 0x080fe20000f21670 */
[----:B------:R-:W-:Y:S01]  /*c020*/  VIADD R8, R0, 0x18 ;  /* 0x0000001800087836 */ /* 0x000fe20000000000 */
[C---:B------:R-:W-:Y:S01]  /*c030*/  ISETP.LT.OR P0, PT, R2.reuse, R241, P0 ;  /* 0x000000f10200720c */ /* 0x040fe20000701670 */
[----:B------:R-:W-:Y:S01]  /*c040*/  BAR.SYNC.DEFER_BLOCKING 0x0 ;  /* 0x0000000000007b1d */ /* 0x000fe20000010000 */
[----:B------:R-:W-:Y:S01]  /*c050*/  ISETP.LT.OR P6, PT, R2, R240, P6 ;  /* 0x000000f00200720c */ /* 0x000fe200037c1670 */
[----:B------:R-:W-:Y:S01]  /*c060*/  VIADD R2, R0, 0x19 ;  /* 0x0000001900027836 */ /* 0x000fe20000000000 */
[----:B------:R-:W-:Y:S01]  /*c070*/  FSEL R178, R184, -INF , !P1 ;  /* 0xff800000b8b27808 */ /* 0x000fe20004800000 */
[----:B------:R-:W-:Y:S01]  /*c080*/  IMAD.MOV.U32 R184, RZ, RZ, R244 ;  /* 0x000000ffffb87224 */ /* 0x000fe200078e00f4 */
[----:B------:R-:W-:Y:S01]  /*c090*/  ISETP.GE.AND P1, PT, R8, R243, PT ;  /* 0x000000f30800720c */ /* 0x000fe20003f26270 */
[----:B------:R-:W4:Y:S01]  /*c0a0*/  MUFU.TANH R24, R24 ;  /* 0x0000001800187308 */ /* 0x000f220000002400 */
[----:B------:R-:W-:-:S02]  /*c0b0*/  FSEL R179, R183, -INF , !P6 ;  /* 0xff800000b7b37808 */ /* 0x000fc40007000000 */
[----:B------:R-:W-:Y:S02]  /*c0c0*/  ISETP.LT.OR P1, PT, R8, R241, P1 ;  /* 0x000000f10800720c */ /* 0x000fe40000f21670 */
[C---:B------:R-:W-:Y:S01]  /*c0d0*/  ISETP.GE.AND P6, PT, R2.reuse, R243, PT ;  /* 0x000000f30200720c */ /* 0x040fe20003fc6270 */
[----:B---3--:R-:W-:Y:S02]  /*c0e0*/  HMMA.16816.F32.BF16 R16, R4, R20, R28 ;  /* 0x000000140410723c */ /* 0x008fe4000004181c */
[----:B------:R-:W3:Y:S01]  /*c0f0*/  MUFU.TANH R26, R26 ;  /* 0x0000001a001a7308 */ /* 0x000ee20000002400 */
[----:B------:R-:W-:-:S04]  /*c100*/  ISETP.LT.OR P6, PT, R2, R241, P6 ;  /* 0x000000f10200720c */ /* 0x000fc800037c1670 */
[----:B------:R-:W-:Y:S02]  /*c110*/  FSEL R175, R181, -INF , !P6 ;  /* 0xff800000b5af7808 */ /* 0x000fe40007000000 */
[----:B------:R-:W-:Y:S01]  /*c120*/  FSEL R30, R185, -INF , !P0 ;  /* 0xff800000b91e7808 */ /* 0x000fe20004000000 */
[----:B------:R-:W3:Y:S01]  /*c130*/  MUFU.TANH R25, R25 ;  /* 0x0000001900197308 */ /* 0x000ee20000002400 */
[----:B------:R-:W-:Y:S01]  /*c140*/  ISETP.GE.AND P0, PT, R8, R242, PT ;  /* 0x000000f20800720c */ /* 0x000fe20003f06270 */
[----:B------:R-:W-:Y:S01]  /*c150*/  IMAD.MOV.U32 R185, RZ, RZ, R245 ;  /* 0x000000ffffb97224 */ /* 0x000fe200078e00f5 */
[----:B------:R-:W-:Y:S02]  /*c160*/  FSEL R31, R182, -INF , !P1 ;  /* 0xff800000b61f7808 */ /* 0x000fe40004800000 */
[----:B------:R-:W-:Y:S01]  /*c170*/  ISETP.LT.OR P0, PT, R8, R240, P0 ;  /* 0x000000f00800720c */ /* 0x000fe20000701670 */
[----:B------:R-:W-:Y:S01]  /*c180*/  VIADD R8, R0, 0x20 ;  /* 0x0000002000087836 */ /* 0x000fe20000000000 */
[----:B------:R-:W-:Y:S01]  /*c190*/  ISETP.GE.AND P1, PT, R2, R242, PT ;  /* 0x000000f20200720c */ /* 0x000fe20003f26270 */
[----:B------:R-:W3:Y:S01]  /*c1a0*/  MUFU.TANH R27, R27 ;  /* 0x0000001b001b7308 */ /* 0x000ee20000002400 */
[----:B------:R-:W-:-:S02]  /*c1b0*/  FSEL R188, R180, -INF , !P0 ;  /* 0xff800000b4bc7808 */ /* 0x000fc40004000000 */
[----:B------:R-:W-:Y:S01]  /*c1c0*/  ISETP.LT.OR P1, PT, R2, R240, P1 ;  /* 0x000000f00200720c */ /* 0x000fe20000f21670 */
[----:B------:R-:W-:Y:S01]  /*c1d0*/  VIADD R2, R0, 0x21 ;  /* 0x0000002100027836 */ /* 0x000fe20000000000 */
[C---:B------:R-:W-:Y:S02]  /*c1e0*/  ISETP.GE.AND P0, PT, R8.reuse, R243, PT ;  /* 0x000000f30800720c */ /* 0x040fe40003f06270 */
[----:B------:R-:W-:Y:S01]  /*c1f0*/  ISETP.GE.AND P6, PT, R8, R242, PT ;  /* 0x000000f20800720c */ /* 0x000fe20003fc6270 */
[----:B------:R-:W-:Y:S01]  /*c200*/  FMUL.FTZ R16, R16, UR31 ;  /* 0x0000001f10107c20 */ /* 0x000fe20008410000 */
[C---:B------:R-:W-:Y:S01]  /*c210*/  ISETP.LT.OR P0, PT, R8.reuse, R241, P0 ;  /* 0x000000f10800720c */ /* 0x040fe20000701670 */
[----:B------:R-:W-:Y:S01]  /*c220*/  FMUL.FTZ R17, R17, UR31 ;  /* 0x0000001f11117c20 */ /* 0x000fe20008410000 */
[----:B------:R-:W-:Y:S02]  /*c230*/  ISETP.LT.OR P6, PT, R8, R240, P6 ;  /* 0x000000f00800720c */ /* 0x000fe400037c1670 */
[----:B------:R-:W-:Y:S01]  /*c240*/  FSEL R176, R176, -INF , !P1 ;  /* 0xff800000b0b07808 */ /* 0x000fe20004800000 */
[----:B------:R-:W-:Y:S01]  /*c250*/  HMMA.16816.F32.BF16 R8, R4, R22, R12 ;  /* 0x000000160408723c */ /* 0x000fe2000004180c */
[----:B------:R-:W-:Y:S01]  /*c260*/  ISETP.GE.AND P1, PT, R2, R243, PT ;  /* 0x000000f30200720c */ /* 0x000fe20003f26270 */
[----:B------:R-:W3:Y:S01]  /*c270*/  MUFU.TANH R16, R16 ;  /* 0x0000001000107308 */ /* 0x000ee20000002400 */
[----:B-1----:R-:W-:-:S02]  /*c280*/  FSEL R174, R174, -INF , !P0 ;  /* 0xff800000aeae7808 */ /* 0x002fc40004000000 */
[----:B------:R-:W-:Y:S02]  /*c290*/  ISETP.LT.OR P1, PT, R2, R241, P1 ;  /* 0x000000f10200720c */ /* 0x000fe40000f21670 */
[----:B------:R-:W-:Y:S01]  /*c2a0*/  VIADD R4, R0, 0x28 ;  /* 0x0000002800047836 */ /* 0x000fe20000000000 */
[----:B------:R-:W-:Y:S01]  /*c2b0*/  ISETP.GE.AND P0, PT, R2, R242, PT ;  /* 0x000000f20200720c */ /* 0x000fe20003f06270 */
[----:B------:R-:W-:Y:S01]  /*c2c0*/  FMUL.FTZ R5, R18, UR31 ;  /* 0x0000001f12057c20 */ /* 0x000fe20008410000 */
[----:B--2---:R-:W-:Y:S01]  /*c2d0*/  FSEL R195, R173, -INF , !P6 ;  /* 0xff800000adc37808 */ /* 0x004fe20007000000 */
[----:B------:R-:W-:Y:S01]  /*c2e0*/  FMUL.FTZ R12, R19, UR31 ;  /* 0x0000001f130c7c20 */ /* 0x000fe20008410000 */
[----:B------:R-:W-:Y:S01]  /*c2f0*/  FSEL R177, R177, -INF , !P1 ;  /* 0xff800000b1b17808 */ /* 0x000fe20004800000 */
[----:B------:R-:W-:Y:S01]  /*c300*/  MUFU.TANH R13, R17 ;  /* 0x00000011000d7308 */ /* 0x000fe20000002400 */
[----:B------:R-:W-:Y:S01]  /*c310*/  ISETP.LT.OR P0, PT, R2, R240, P0 ;  /* 0x000000f00200720c */ /* 0x000fe20000701670 */
[----:B------:R-:W-:Y:S01]  /*c320*/  VIADD R2, R0, 0x29 ;  /* 0x0000002900027836 */ /* 0x000fe20000000000 */
[----:B------:R-:W-:-:S02]  /*c330*/  ISETP.GE.AND P6, PT, R4, R243, PT ;  /* 0x000000f30400720c */ /* 0x000fc40003fc6270 */
[C---:B------:R-:W-:Y:S02]  /*c340*/  ISETP.GE.AND P1, PT, R4.reuse, R242, PT ;  /* 0x000000f20400720c */ /* 0x040fe40003f26270 */
[C---:B------:R-:W-:Y:S01]  /*c350*/  ISETP.LT.OR P6, PT, R4.reuse, R241, P6 ;  /* 0x000000f10400720c */ /* 0x040fe200037c1670 */
[----:B------:R-:W1:Y:S01]  /*c360*/  MUFU.TANH R5, R5 ;  /* 0x0000000500057308 */ /* 0x000e620000002400 */
[----:B------:R-:W-:Y:S01]  /*c370*/  ISETP.LT.OR P1, PT, R4, R240, P1 ;  /* 0x000000f00400720c */ /* 0x000fe20000f21670 */
[----:B------:R-:W-:Y:S01]  /*c380*/  VIADD R4, R0, 0x30 ;  /* 0x0000003000047836 */ /* 0x000fe20000000000 */
[----:B----4-:R-:W-:Y:S01]  /*c390*/  FSEL R189, R172, -INF , !P0 ;  /* 0xff800000acbd7808 */ /* 0x010fe20004000000 */
[----:B------:R-:W-:Y:S01]  /*c3a0*/  FMUL.FTZ R7, R8, UR31 ;  /* 0x0000001f08077c20 */ /* 0x000fe20008410000 */
[----:B------:R-:W-:Y:S01]  /*c3b0*/  ISETP.GE.AND P0, PT, R2, R243, PT ;  /* 0x000000f30200720c */ /* 0x000fe20003f06270 */
[----:B------:R-:W-:Y:S01]  /*c3c0*/  FMUL.FTZ R6, R9, UR31 ;  /* 0x0000001f09067c20 */ /* 0x000fe20008410000 */
[----:B------:R-:W-:Y:S01]  /*c3d0*/  FSEL R190, R24, -INF , !P6 ;  /* 0xff80000018be7808 */ /* 0x000fe20007000000 */
[----:B------:R-:W-:Y:S01]  /*c3e0*/  MUFU.TANH R12, R12 ;  /* 0x0000000c000c7308 */ /* 0x000fe20000002400 */
[----:B------:R-:W-:Y:S01]  /*c3f0*/  ISETP.GE.AND P6, PT, R2, R242, PT ;  /* 0x000000f20200720c */ /* 0x000fe20003fc6270 */
[----:B------:R-:W-:Y:S01]  /*c400*/  FMUL.FTZ R11, R11, UR31 ;  /* 0x0000001f0b0b7c20 */ /* 0x000fe20008410000 */
[----:B---3--:R-:W-:-:S02]  /*c410*/  FSEL R194, R26, -INF , !P1 ;  /* 0xff8000001ac27808 */ /* 0x008fc40004800000 */
[----:B------:R-:W-:Y:S02]  /*c420*/  ISETP.LT.OR P0, PT, R2, R241, P0 ;  /* 0x000000f10200720c */ /* 0x000fe40000701670 */
[----:B------:R-:W-:Y:S01]  /*c430*/  ISETP.GE.AND P1, PT, R4, R243, PT ;  /* 0x000000f30400720c */ /* 0x000fe20003f26270 */
[----:B------:R-:W2:Y:S01]  /*c440*/  MUFU.TANH R7, R7 ;  /* 0x0000000700077308 */ /* 0x000ea20000002400 */
[----:B------:R-:W-:Y:S01]  /*c450*/  ISETP.LT.OR P6, PT, R2, R240, P6 ;  /* 0x000000f00200720c */ /* 0x000fe200037c1670 */
[----:B------:R-:W-:Y:S01]  /*c460*/  VIADD R2, R0, 0x31 ;  /* 0x0000003100027836 */ /* 0x000fe20000000000 */
[----:B------:R-:W-:Y:S02]  /*c470*/  FSEL R252, R25, -INF , !P0 ;  /* 0xff80000019fc7808 */ /* 0x000fe40004000000 */
[C---:B------:R-:W-:Y:S02]  /*c480*/  ISETP.LT.OR P1, PT, R4.reuse, R241, P1 ;  /* 0x000000f10400720c */ /* 0x040fe40000f21670 */
[----:B------:R-:W-:Y:S01]  /*c490*/  ISETP.GE.AND P0, PT, R4, R242, PT ;  /* 0x000000f20400720c */ /* 0x000fe20003f06270 */
[----:B------:R-:W-:Y:S01]  /*c4a0*/  MUFU.TANH R6, R6 ;  /* 0x0000000600067308 */ /* 0x000fe20000002400 */
[----:B------:R-:W-:-:S02]  /*c4b0*/  FSEL R8, R27, -INF , !P6 ;  /* 0xff8000001b087808 */ /* 0x000fc40007000000 */
[----:B------:R-:W-:Y:S02]  /*c4c0*/  FSEL R181, R16, -INF , !P1 ;  /* 0xff80000010b57808 */ /* 0x000fe40004800000 */
[C---:B------:R-:W-:Y:S01]  /*c4d0*/  ISETP.GE.AND P6, PT, R2.reuse, R243, PT ;  /* 0x000000f30200720c */ /* 0x040fe20003fc6270 */
[----:B------:R3:W-:Y:S01]  /*c4e0*/  STL [R1+0x24], R8 ;  /* 0x0000240801007387 */ /* 0x0007e20000100800 */
[----:B------:R-:W-:Y:S02]  /*c4f0*/  ISETP.GE.AND P1, PT, R2, R242, PT ;  /* 0x000000f20200720c */ /* 0x000fe40003f26270 */
[-C--:B------:R-:W-:Y:S01]  /*c500*/  ISETP.LT.OR P0, PT, R4, R240.reuse, P0 ;  /* 0x000000f00400720c */ /* 0x080fe20000701670 */
[----:B------:R-:W-:Y:S01]  /*c510*/  FMUL.FTZ R4, R10, UR31 ;  /* 0x0000001f0a047c20 */ /* 0x000fe20008410000 */
[C---:B------:R-:W-:Y:S02]  /*c520*/  ISETP.LT.OR P6, PT, R2.reuse, R241, P6 ;  /* 0x000000f10200720c */ /* 0x040fe400037c1670 */
[----:B------:R-:W-:Y:S01]  /*c530*/  ISETP.LT.OR P1, PT, R2, R240, P1 ;  /* 0x000000f00200720c */ /* 0x000fe20000f21670 */
[C---:B------:R-:W-:Y:S01]  /*c540*/  VIADD R2, R0.reuse, 0x38 ;  /* 0x0000003800027836 */ /* 0x040fe20000000000 */
[----:B-1----:R-:W-:Y:S01]  /*c550*/  FSEL R191, R5, -INF , !P0 ;  /* 0xff80000005bf7808 */ /* 0x002fe20004000000 */
[----:B------:R-:W1:Y:S01]  /*c560*/  MUFU.TANH R4, R4 ;  /* 0x0000000400047308 */ /* 0x000e620000002400 */
[----:B------:R-:W-:Y:S01]  /*c570*/  VIADD R0, R0, 0x39 ;  /* 0x0000003900007836 */ /* 0x000fe20000000000 */
[----:B------:R-:W-:-:S02]  /*c580*/  FSEL R192, R13, -INF , !P6 ;  /* 0xff8000000dc07808 */ /* 0x000fc40007000000 */
[C---:B------:R-:W-:Y:S02]  /*c590*/  ISETP.GE.AND P0, PT, R2.reuse, R243, PT ;  /* 0x000000f30200720c */ /* 0x040fe40003f06270 */
[C---:B------:R-:W-:Y:S02]  /*c5a0*/  ISETP.GE.AND P6, PT, R2.reuse, R242, PT ;  /* 0x000000f20200720c */ /* 0x040fe40003fc6270 */
[C---:B------:R-:W-:Y:S01]  /*c5b0*/  ISETP.LT.OR P0, PT, R2.reuse, R241, P0 ;  /* 0x000000f10200720c */ /* 0x040fe20000701670 */
[----:B------:R-:W4:Y:S01]  /*c5c0*/  MUFU.TANH R5, R11 ;  /* 0x0000000b00057308 */ /* 0x000f220000002400 */
[----:B------:R-:W-:Y:S02]  /*c5d0*/  ISETP.LT.OR P6, PT, R2, R240, P6 ;  /* 0x000000f00200720c */ /* 0x000fe400037c1670 */
[----:B--2---:R-:W-:Y:S02]  /*c5e0*/  FSEL R172, R7, -INF , !P0 ;  /* 0xff80000007ac7808 */ /* 0x004fe40004000000 */
[----:B------:R-:W-:-:S02]  /*c5f0*/  ISETP.GE.AND P0, PT, R0, R242, PT ;  /* 0x000000f20000720c */ /* 0x000fc40003f06270 */
[----:B---3--:R-:W-:Y:S02]  /*c600*/  FSEL R8, R12, -INF , !P1 ;  /* 0xff8000000c087808 */ /* 0x008fe40004800000 */
[C---:B------:R-:W-:Y:S02]  /*c610*/  ISETP.GE.AND P1, PT, R0.reuse, R243, PT ;  /* 0x000000f30000720c */ /* 0x040fe40003f26270 */
[C---:B------:R-:W-:Y:S01]  /*c620*/  ISETP.LT.OR P0, PT, R0.reuse, R240, P0 ;  /* 0x000000f00000720c */ /* 0x040fe20000701670 */
[----:B------:R2:W-:Y:S01]  /*c630*/  STL [R1+0x28], R8 ;  /* 0x0000280801007387 */ /* 0x0005e20000100800 */
[----:B------:R-:W-:Y:S02]  /*c640*/  ISETP.LT.OR P1, PT, R0, R241, P1 ;  /* 0x000000f10000720c */ /* 0x000fe40000f21670 */
[----:B-1----:R-:W-:Y:S02]  /*c650*/  FSEL R0, R4, -INF , !P6 ;  /* 0xff80000004007808 */ /* 0x002fe40007000000 */
[----:B------:R-:W-:-:S02]  /*c660*/  PLOP3.LUT P6, PT, PT, PT, UP0, 0x80, 0x0 ;  /* 0x000000000000781c */ /* 0x000fc40003fcf008 */
[----:B------:R-:W-:Y:S01]  /*c670*/  FSEL R244, R6, -INF , !P1 ;  /* 0xff80000006f47808 */ /* 0x000fe20004800000 */
[----:B------:R2:W-:Y:S01]  /*c680*/  STL [R1+0x2c], R0 ;  /* 0x00002c0001007387 */ /* 0x0005e20000100800 */
[----:B----4-:R-:W-:-:S09]  /*c690*/  FSEL R245, R5, -INF , !P0 ;  /* 0xff80000005f57808 */ /* 0x010fd20004000000 */
[----:B------:R-:W-:Y:S05]  /*c6a0*/  @!P6 BRA `(.L_x_2430) ;  /* 0x0000000c00b4e947 */ /* 0x000fea0003800000 */
[----:B------:R-:W-:-:S13]  /*c6b0*/  PLOP3.LUT P0, PT, PT, PT, UP6, 0x40, 0x0 ;  /* 0x000000000000781c */ /* 0x000fda0003f0e868 */
[----:B------:R-:W-:Y:S05]  /*c6c0*/  @P0 BRA `(.L_x_2431) ;  /* 0x0000000400240947 */ /* 0x000fea0003800000 */
[----:B------:R-:W-:Y:S01]  /*c6d0*/  ULDC UR7, c[0x0][0x380] ;  /* 0x0000e00000077ab9 */ /* 0x000fe20000000800 */
[----:B------:R-:W-:Y:S01]  /*c6e0*/  USHF.L.U32 UR8, UR14, 0x6, URZ ;  /* 0x000000060e087899 */ /* 0x000fe2000800063f */
[----:B--2---:R-:W-:Y:S01]  /*c6f0*/  IMAD.U32 R0, RZ, RZ, UR7 ;  /* 0x00000007ff007e24 */ /* 0x004fe2000f8e00ff */
        /* <DEDUP_REMOVED lines=70> */
.L_x_2431:
[----:B------:R-:W-:-:S04]  /*cb60*/  ULEA UR18, -UR10, URZ, 0x6 ;  /* 0x0000003f0a127291 */ /* 0x000fc8000f8e313f */
[----:B------:R-:W-:-:S12]  /*cb70*/  USHF.R.S32.HI UR8, URZ, 0x1f, UR18 ;  /* 0x0000001f3f087899 */ /* 0x000fd80008011412 */
.L_x_2432:
[C---:B--2---:R-:W-:Y:S01]  /*cb80*/  @!P3 IADD3 R0, P0, R133.reuse, UR18, RZ ;  /* 0x000000128500bc10 */ /* 0x044fe2000ff1e0ff */
[----:B------:R-:W-:Y:S01]  /*cb90*/  IMAD.U32 R5, RZ, RZ, UR18 ;  /* 0x00000012ff057e24 */ /* 0x000fe2000f8e00ff */
[C---:B------:R-:W-:Y:S01]  /*cba0*/  @!P4 IADD3 R2, P1, R133.reuse, UR18, RZ ;  /* 0x000000128502cc10 */ /* 0x040fe2000ff3e0ff */
[----:B------:R-:W-:Y:S01]  /*cbb0*/  IMAD.U32 R8, RZ, RZ, UR8 ;  /* 0x00000008ff087e24 */ /* 0x000fe2000f8e00ff */
[C---:B------:R-:W-:Y:S01]  /*cbc0*/  @!P3 IADD3.X R6, R134.reuse, UR8, RZ, P0, !PT ;  /* 0x000000088606bc10 */ /* 0x040fe200087fe4ff */
[----:B------:R-:W-:Y:S01]  /*cbd0*/  UIADD3 UR7, UP1, UP0, UR28, UR18, UR28 ;  /* 0x000000121c077290 */ /* 0x000fe2000f83e01c */
[----:B------:R-:W-:Y:S01]  /*cbe0*/  @!P4 IADD3.X R4, R134, UR8, RZ, P1, !PT ;  /* 0x000000088604cc10 */ /* 0x000fe20008ffe4ff */
[----:B------:R1:W-:Y:S01]  /*cbf0*/  @P5 STS.128 [R239+0x8000], RZ ;  /* 0x008000ffef005388 */ /* 0x0003e20000000c00 */
[----:B------:R-:W-:Y:S01]  /*cc00*/  @!P3 LEA R28, P0, R0, UR16, 0x1 ;  /* 0x00000010001cbc11 */ /* 0x000fe2000f8008ff */
[----:B------:R-:W-:Y:S01]  /*cc10*/  UIADD3.X UR4, UR25, UR8, UR25, UP1, UP0 ;  /* 0x0000000819047290 */ /* 0x000fe20008fe0419 */
[----:B------:R-:W-:Y:S01]  /*cc20*/  @!P4 LEA R10, P1, R2, UR16, 0x1 ;  /* 0x00000010020acc11 */ /* 0x000fe2000f8208ff */
[----:B------:R-:W-:Y:S01]  /*cc30*/  BSSY B0, `(.L_x_2433) ;  /* 0x000008f000007945 */ /* 0x000fe20003800000 */
[----:B------:R-:W-:Y:S01]  /*cc40*/  @!P3 LEA.HI.X R29, R0, UR17, R6, 0x1, P0 ;  /* 0x00000011001dbc11 */ /* 0x000fe200080f0c06 */
[----:B------:R-:W-:Y:S01]  /*cc50*/  IMAD.U32 R0, RZ, RZ, UR8 ;  /* 0x00000008ff007e24 */ /* 0x000fe2000f8e00ff */
[----:B------:R-:W-:Y:S01]  /*cc60*/  @!P4 LEA.HI.X R11, R2, UR17, R4, 0x1, P1 ;  /* 0x00000011020bcc11 */ /* 0x000fe200088f0c04 */
[----:B------:R-:W-:Y:S01]  /*cc70*/  VOTEU.ALL UP0, P5 ;  /* 0x00000000003f7886 */ /* 0x000fe20002800000 */
[----:B------:R-:W-:-:S02]  /*cc80*/  @!P2 IADD3 R2, P0, R133, UR18, RZ ;  /* 0x000000128502ac10 */ /* 0x000fc4000ff1e0ff */
[C---:B------:R-:W-:Y:S02]  /*cc90*/  @!P5 LEA R6, P1, R5.reuse, R246, 0x1 ;  /* 0x000000f60506d211 */ /* 0x040fe400078208ff */
[C---:B------:R-:W-:Y:S01]  /*cca0*/  @!P2 IADD3.X R9, R134.reuse, UR8, RZ, P0, !PT ;  /* 0x000000088609ac10 */ /* 0x040fe200087fe4ff */
[----:B------:R-:W-:Y:S01]  /*ccb0*/  @!UP0 UIADD3 UR11, UP1, UR28, UR18, URZ ;  /* 0x000000121c0b8290 */ /* 0x000fe2000ff3e03f */
[----:B------:R-:W-:Y:S02]  /*ccc0*/  @!P5 LEA.HI.X R7, R5, R247, R0, 0x1, P1 ;  /* 0x000000f70507d211 */ /* 0x000fe400008f0c00 */
[----:B------:R-:W-:Y:S01]  /*ccd0*/  @!P4 IADD3 R4, P1, P0, R133, UR28, R5 ;  /* 0x0000001c8504cc10 */ /* 0x000fe2000f83e005 */
[----:B------:R-:W-:Y:S02]  /*cce0*/  @!UP0 UIADD3.X UR9, UR25, UR8, URZ, UP1, !UPT ;  /* 0x0000000819098290 */ /* 0x000fe40008ffe43f */
[----:B------:R-:W-:Y:S01]  /*ccf0*/  @!PT LDS RZ, [RZ] ;  /* 0x00000000fffff984 */ /* 0x000fe20000000800 */
[----:B------:R-:W-:Y:S01]  /*cd00*/  @!PT LDS RZ, [RZ] ;  /* 0x00000000fffff984 */ /* 0x000fe20000000800 */
[----:B------:R-:W-:Y:S01]  /*cd10*/  @!PT LDS RZ, [RZ] ;  /* 0x00000000fffff984 */ /* 0x000fe20000000800 */
[----:B------:R2:W-:Y:S01]  /*cd20*/  @!P5 LDGSTS.E.BYPASS.LTC128B.128 [R239+0x8000], desc[UR26][R6.64] ;  /* 0x0800000006efdfae */ /* 0x0005e2000b901d5a */
[----:B------:R-:W-:-:S02]  /*cd30*/  @!P4 IADD3.X R12, R134, UR25, R8, P1, P0 ;  /* 0x00000019860ccc10 */ /* 0x000fc40008fe0408 */
        /* <DEDUP_REMOVED lines=10> */
[----:B------:R-:W-:Y:S01]  /*cde0*/  @!P2 LEA R24, P0, R2, UR16, 0x1 ;  /* 0x000000100218ac11 */ /* 0x000fe2000f8008ff */
[----:B------:R-:W-:Y:S01]  /*cdf0*/  @!PT LDS RZ, [RZ] ;  /* 0x00000000fffff984 */ /* 0x000fe20000000800 */
[----:B------:R-:W-:Y:S01]  /*ce00*/  @!PT LDS RZ, [RZ] ;  /* 0x00000000fffff984 */ /* 0x000fe20000000800 */
[----:B------:R-:W-:Y:S01]  /*ce10*/  @!PT LDS RZ, [RZ] ;  /* 0x00000000fffff984 */ /* 0x000fe20000000800 */
[----:B------:R1:W-:Y:S01]  /*ce20*/  @!P3 LDGSTS.E.BYPASS.LTC128B.128 [R239+0xc000], desc[UR26][R28.64+0x100] ;  /* 0x0c0001001cefbfae */ /* 0x0003e2000b901d5a */
[----:B------:R-:W-:Y:S02]  /*ce30*/  @!P4 LEA R26, P1, R4, UR16, 0x1 ;  /* 0x00000010041acc11 */ /* 0x000fe4000f8208ff */
        /* <DEDUP_REMOVED lines=12> */
[----:B------:R-:W-:Y:S02]  /*cf00*/  @!P5 LEA.HI.X R21, R9, R247, R2, 0x1, P1 ;  /* 0x000000f70915d211 */ /* 0x000fe400008f0c02 */
[----:B------:R-:W-:Y:S01]  /*cf10*/  @!P4 IADD3 R0, P1, R133, UR7, RZ ;  /* 0x000000078500cc10 */ /* 0x000fe2000ff3e0ff */
[----:B------:R1:W-:Y:S01]  /*cf20*/  @P5 STS.128 [R239+0x8800], RZ ;  /* 0x008800ffef005388 */ /* 0x0003e20000000c00 */
[----:B------:R-:W-:Y:S02]  /*cf30*/  @!P2 LEA R18, P0, R5, UR16, 0x1 ;  /* 0x000000100512ac11 */ /* 0x000fe4000f8008ff */
[----:B------:R-:W-:Y:S02]  /*cf40*/  @!P4 IADD3.X R4, R134, UR4, RZ, P1, !PT ;  /* 0x000000048604cc10 */ /* 0x000fe40008ffe4ff */
[----:B------:R-:W-:-:S02]  /*cf50*/  @!P4 LEA R16, P1, R0, UR16, 0x1 ;  /* 0x000000100010cc11 */ /* 0x000fc4000f8208ff */
[----:B------:R-:W-:Y:S01]  /*cf60*/  @!P2 LEA.HI.X R19, R5, UR17, R8, 0x1, P0 ;  /* 0x000000110513ac11 */ /* 0x000fe200080f0c08 */
[----:B------:R-:W-:Y:S01]  /*cf70*/  IMAD.U32 R5, RZ, RZ, UR9 ;  /* 0x00000009ff057e24 */ /* 0x000fe2000f8e00ff */
[----:B------:R-:W-:Y:S01]  /*cf80*/  @!P3 IADD3 R2, P0, R133, UR7, RZ ;  /* 0x000000078502bc10 */ /* 0x000fe2000ff1e0ff */
[----:B------:R-:W-:Y:S01]  /*cf90*/  UIADD3 UR9, UP0, UR28, UR7, URZ ;  /* 0x000000071c097290 */ /* 0x000fe2000ff1e03f */
[----:B------:R-:W-:Y:S01]  /*cfa0*/  @!P4 LEA.HI.X R17, R0, UR17, R4, 0x1, P1 ;  /* 0x000000110011cc11 */ /* 0x000fe200088f0c04 */
[----:B------:R-:W-:Y:S01]  /*cfb0*/  IMAD.U32 R4, RZ, RZ, UR11 ;  /* 0x0000000bff047e24 */ /* 0x000fe2000f8e00ff */
[----:B------:R-:W-:Y:S02]  /*cfc0*/  @!P3 IADD3.X R0, R134, UR4, RZ, P0, !PT ;  /* 0x000000048600bc10 */ /* 0x000fe400087fe4ff */
[----:B------:R-:W-:Y:S02]  /*cfd0*/  @!P3 LEA R8, P0, R2, UR16, 0x1 ;  /* 0x000000100208bc11 */ /* 0x000fe4000f8008ff */
[----:B------:R-:W-:-:S02]  /*cfe0*/  @!P5 LEA R14, P1, R4, R246, 0x1 ;  /* 0x000000f6040ed211 */ /* 0x000fc400078208ff */
[----:B------:R-:W-:Y:S02]  /*cff0*/  @!P3 LEA.HI.X R9, R2, UR17, R0, 0x1, P0 ;  /* 0x000000110209bc11 */ /* 0x000fe400080f0c00 */
[----:B------:R-:W-:Y:S01]  /*d000*/  @!P2 IADD3 R0, P0, R133, UR7, RZ ;  /* 0x000000078500ac10 */ /* 0x000fe2000ff1e0ff */
[----:B------:R-:W-:Y:S01]  /*d010*/  UIADD3.X UR7, UR25, UR4, URZ, UP0, !UPT ;  /* 0x0000000419077290 */ /* 0x000fe200087fe43f */
[----:B------:R-:W-:Y:S01]  /*d020*/  @!P5 LEA.HI.X R15, R4, R247, R5, 0x1, P1 ;  /* 0x000000f7040fd211 */ /* 0x000fe200008f0c05 */
[----:B------:R-:W-:Y:S01]  /*d030*/  IMAD.U32 R5, RZ, RZ, UR9 ;  /* 0x00000009ff057e24 */ /* 0x000fe2000f8e00ff */
[----:B------:R-:W-:Y:S02]  /*d040*/  @!P2 IADD3.X R4, R134, UR4, RZ, P0, !PT ;  /* 0x000000048604ac10 */ /* 0x000fe400087fe4ff */
[C---:B--2---:R-:W-:Y:S01]  /*d050*/  @!P2 LEA R6, P0, R0.reuse, UR16, 0x1 ;  /* 0x000000100006ac11 */ /* 0x044fe2000f8008ff */
[----:B------:R-:W-:Y:S01]  /*d060*/  IMAD.U32 R2, RZ, RZ, UR7 ;  /* 0x00000007ff027e24 */ /* 0x000fe2000f8e00ff */
[----:B------:R-:W-:Y:S01]  /*d070*/  @!P5 LEA R12, P1, R5, R246, 0x1 ;  /* 0x000000f6050cd211 */ /* 0x000fe200078208ff */
[----:B------:R-:W-:Y:S01]  /*d080*/  @!PT LDS RZ, [RZ] ;  /* 0x00000000fffff984 */ /* 0x000fe20000000800 */
[----:B------:R-:W-:Y:S01]  /*d090*/  @!PT LDS RZ, [RZ] ;  /* 0x00000000fffff984 */ /* 0x000fe20000000800 */
[----:B------:R-:W-:Y:S01]  /*d0a0*/  @!PT LDS RZ, [RZ] ;  /* 0x00000000fffff984 */ /* 0x000fe20000000800 */
[----:B------:R1:W-:Y:S01]  /*d0b0*/  @!P5 LDGSTS.E.BYPASS.LTC128B.128 [R239+0x8800], desc[UR26][R14.64] ;  /* 0x088000000eefdfae */ /* 0x0003e2000b901d5a */
[----:B------:R-:W-:-:S02]  /*d0c0*/  @!P2 LEA.HI.X R7, R0, UR17, R4, 0x1, P0 ;  /* 0x000000110007ac11 */ /* 0x000fc400080f0c04 */
[----:B------:R-:W-:Y:S01]  /*d0d0*/  @!P5 LEA.HI.X R13, R5, R247, R2, 0x1, P1 ;  /* 0x000000f7050dd211 */ /* 0x000fe200008f0c02 */
[----:B------:R1:W-:Y:S01]  /*d0e0*/  @P4 STS.128 [R239+0xa800], RZ ;  /* 0x00a800ffef004388 */ /* 0x0003e20000000c00 */
[----:B------:R-:W-:-:S03]  /*d0f0*/  @!P4 IADD3 R2, P0, R133, UR9, RZ ;  /* 0x000000098502cc10 */ /* 0x000fc6000ff1e0ff */
[----:B------:R-:W-:Y:S01]  /*d100*/  @!PT LDS RZ, [RZ] ;  /* 0x00000000fffff984 */ /* 0x000fe20000000800 */
[----:B------:R-:W-:Y:S01]  /*d110*/  @!PT LDS RZ, [RZ] ;  /* 0x00000000fffff984 */ /* 0x000fe20000000800 */
[----:B------:R-:W-:Y:S01]  /*d120*/  @!PT LDS RZ, [RZ] ;  /* 0x00000000fffff984 */ /* 0x000fe20000000800 */
[----:B------:R1:W-:Y:S01]  /*d130*/  @!P4 LDGSTS.E.BYPASS.LTC128B.128 [R239+0xa800], desc[UR26][R26.64+0x80] ;  /* 0x0a8000801aefcfae */ /* 0x0003e2000b901d5a */
[----:B------:R-:W-:Y:S02]  /*d140*/  @!P4 IADD3.X R4, R134, UR7, RZ, P0, !PT ;  /* 0x000000078604cc10 */ /* 0x000fe400087fe4ff */
[C---:B---3--:R-:W-:Y:S01]  /*d150*/  @!P4 LEA R10, P1, R2.reuse, UR16, 0x1 ;  /* 0x00000010020acc11 */ /* 0x048fe2000f8208ff */
[----:B------:R1:W-:Y:S01]  /*d160*/  @P3 STS.128 [R239+0xc800], RZ ;  /* 0x00c800ffef003388 */ /* 0x0003e20000000c00 */
[----:B------:R-:W-:Y:S02]  /*d170*/  @!P3 IADD3 R0, P0, R133, UR9, RZ ;  /* 0x000000098500bc10 */ /* 0x000fe4000ff1e0ff */
[----:B------:R-:W-:Y:S01]  /*d180*/  @!P4 LEA.HI.X R11, R2, UR17, R4, 0x1, P1 ;  /* 0x00000011020bcc11 */ /* 0x000fe200088f0c04 */
[----:B------:R-:W-:Y:S01]  /*d190*/  @!PT LDS RZ, [RZ] ;  /* 0x00000000fffff984 */ /* 0x000fe20000000800 */
[----:B------:R-:W-:Y:S01]  /*d1a0*/  @!PT LDS RZ, [RZ] ;  /* 0x00000000fffff984 */ /* 0x000fe20000000800 */
[----:B------:R-:W-:Y:S01]  /*d1b0*/  @!PT LDS RZ, [RZ] ;  /* 0x00000000fffff984 */ /* 0x000fe20000000800 */
[----:B------:R1:W-:Y:S01]  /*d1c0*/  @!P3 LDGSTS.E.BYPASS.LTC128B.128 [R239+0xc800], desc[UR26][R22.64+0x100] ;  /* 0x0c80010016efbfae */ /* 0x0003e2000b901d5a */
[----:B------:R-:W-:Y:S02]  /*d1d0*/  @!P3 IADD3.X R2, R134, UR7, RZ, P0, !PT ;  /* 0x000000078602bc10 */ /* 0x000fe400087fe4ff */
[C---:B------:R-:W-:Y:S01]  /*d1e0*/  @!P3 LEA R4, P0, R0.reuse, UR16, 0x1 ;  /* 0x000000100004bc11 */ /* 0x040fe2000f8008ff */
[----:B------:R1:W-:Y:S03]  /*d1f0*/  @P2 STS.128 [R239+0xe800], RZ ;  /* 0x00e800ffef002388 */ /* 0x0003e60000000c00 */
        /* <DEDUP_REMOVED lines=44> */
[----:B-1----:R-:W-:-:S04]  /*d4c0*/  LEA R4, P0, R133, UR16, 0x1 ;  /* 0x0000001085047c11 */ /* 0x002fc8000f8008ff */
[----:B------:R-:W-:-:S05]  /*d4d0*/  LEA.HI.X R5, R133, UR17, R134, 0x1, P0 ;  /* 0x0000001185057c11 */ /* 0x000fca00080f0c86 */
[----:B------:R-:W-:Y:S01]  /*d4e0*/  @!PT LDS RZ, [RZ] ;  /* 0x00000000fffff984 */ /* 0x000fe20000000800 */
[----:B------:R-:W-:Y:S01]  /*d4f0*/  @!PT LDS RZ, [RZ] ;  /* 0x00000000fffff984 */ /* 0x000fe20000000800 */
[----:B------:R-:W-:Y:S01]  /*d500*/  @!PT LDS RZ, [RZ] ;  /* 0x00000000fffff984 */ /* 0x000fe20000000800 */
[----:B------:R2:W-:Y:S04]  /*d510*/  LDGSTS.E.BYPASS.LTC128B.128 [R239+0xf800], desc[UR26][R4.64+0x180] ;  /* 0x0f80018004ef7fae */ /* 0x0005e8000b901d5a */
.L_x_2434:
[----:B------:R-:W-:Y:S05]  /*d520*/  BSYNC B0 ;  /* 0x0000000000007941 */ /* 0x000fea0003800000 */
.L_x_2433:
[----:B------:R-:W0:Y:S01]  /*d530*/  LDGDEPBAR ;  /* 0x00000000000079af */ /* 0x000e220000000000 */
[----:B------:R-:W-:Y:S02]  /*d540*/  IMAD.U32 R0, RZ, RZ, UR18 ;  /* 0x00000012ff007e24 */ /* 0x000fe4000f8e00ff */
[----:B------:R-:W-:-:S03]  /*d550*/  IMAD.U32 R2, RZ, RZ, UR8 ;  /* 0x00000008ff027e24 */ /* 0x000fc6000f8e00ff */
[----:B------:R-:W-:-:S04]  /*d560*/  LEA R246, P0, R0, R246, 0x1 ;  /* 0x000000f600f67211 */ /* 0x000fc800078008ff */
[----:B------:R-:W-:-:S09]  /*d570*/  LEA.HI.X R247, R0, R247, R2, 0x1, P0 ;  /* 0x000000f700f77211 */ /* 0x000fd200000f0c02 */
.L_x_2430:
[----:B-1----:R-:W3:Y:S04]  /*d580*/  LDL.LU R20, [R1+0x4] ;  /* 0x0000040001147983 */ /* 0x002ee80000300800 */
[----:B------:R-:W4:Y:S04]  /*d590*/  LDL.LU R21, [R1] ;  /* 0x0000000001157983 */ /* 0x000f280000300800 */
[----:B------:R1:W-:Y:S01]  /*d5a0*/  STL [R1+0x3c], R217 ;  /* 0x00003cd901007387 */ /* 0x0003e20000100800 */
[----:B--2---:R-:W-:-:S03]  /*d5b0*/  FMNMX.FTZ R0, R132, R168, !PT ;  /* 0x000000a884007209 */ /* 0x004fc60007810000 */
[----:B------:R-:W-:Y:S04]  /*d5c0*/  LDSM.16.MT88.4 R16, [R214+0x10000] ;  /* 0x01000000d610783b */ /* 0x000fe80000004200 */
[----:B------:R-:W-:Y:S04]  /*d5d0*/  LDSM.16.MT88.4 R24, [R216+0x10000] ;  /* 0x01000000d818783b */ /* 0x000fe80000004200 */
[----:B------:R-:W-:Y:S04]  /*d5e0*/  LDSM.16.MT88.4 R12, [R213+0x10000] ;  /* 0x01000000d50c783b */ /* 0x000fe80000004200 */
[----:B-1----:R-:W2:Y:S04]  /*d5f0*/  LDL.LU R217, [R1+0x24] ;  /* 0x0000240001d97983 */ /* 0x002ea80000300800 */
[----:B------:R1:W-:Y:S04]  /*d600*/  STL [R1+0x38], R212 ;  /* 0x000038d401007387 */ /* 0x0003e80000100800 */
[----:B-1----:R-:W2:Y:S04]  /*d610*/  LDL.LU R212, [R1+0x2c] ;  /* 0x00002c0001d47983 */ /* 0x002ea80000300800 */
[----:B------:R-:W-:Y:S04]  /*d620*/  STL [R1+0x34], R185 ;  /* 0x000034b901007387 */ /* 0x000fe80000100800 */
[----:B------:R1:W-:Y:S04]  /*d630*/  STL [R1+0x30], R184 ;  /* 0x000030b801007387 */ /* 0x0003e80000100800 */
[----:B-1----:R-:W2:Y:S01]  /*d640*/  LDL.LU R184, [R1+0x28] ;  /* 0x0000280001b87983 */ /* 0x002ea20000300800 */
[----:B------:R-:W-:-:S04]  /*d650*/  FMNMX.FTZ R0, R169, R0, !PT ;  /* 0x00000000a9007209 */ /* 0x000fc80007810000 */
[----:B------:R-:W-:-:S04]  /*d660*/  FMNMX.FTZ R0, R170, R0, !PT ;  /* 0x00000000aa007209 */ /* 0x000fc80007810000 */
[----:B------:R-:W-:-:S04]  /*d670*/  FMNMX.FTZ R0, R32, R0, !PT ;  /* 0x0000000020007209 */ /* 0x000fc80007810000 */
        /* <DEDUP_REMOVED lines=22> */
[----:B------:R-:W-:-:S05]  /*d7e0*/  FMNMX.FTZ R0, R244, R4, !PT ;  /* 0x00000004f4007209 */ /* 0x000fca0007810000 */
[----:B------:R-:W1:Y:S02]  /*d7f0*/  SHFL.BFLY PT, R5, R0, 0x2, 0x1f ;  /* 0x0c401f0000057f89 */ /* 0x000e6400000e0000 */
[----:B-1----:R-:W-:-:S05]  /*d800*/  FMNMX.FTZ R0, R0, R5, !PT ;  /* 0x0000000500007209 */ /* 0x002fca0007810000 */
[----:B------:R-:W1:Y:S02]  /*d810*/  SHFL.BFLY PT, R5, R0, 0x1, 0x1f ;  /* 0x0c201f0000057f89 */ /* 0x000e6400000e0000 */
[----:B-1----:R-:W-:-:S04]  /*d820*/  FMNMX.FTZ R187, R0, R5, !PT ;  /* 0x0000000500bb7209 */ /* 0x002fc80007810000 */
[C---:B------:R-:W-:Y:S01]  /*d830*/  FSETP.NEU.FTZ.AND P1, PT, R187.reuse, -INF , PT ;  /* 0xff800000bb00780b */ /* 0x040fe20003f3d000 */
[----:B------:R-:W-:-:S05]  /*d840*/  FMUL.FTZ R9, R187, UR20 ;  /* 0x00000014bb097c20 */ /* 0x000fca0008410000 */
[----:B------:R-:W-:-:S05]  /*d850*/  FSEL R9, R9, RZ, P1 ;  /* 0x000000ff09097208 */ /* 0x000fca0000800000 */
[----:B------:R-:W-:-:S04]  /*d860*/  FFMA.FTZ R0, R168, UR20, -R9 ;  /* 0x00000014a8007c23 */ /* 0x000fc80008010809 */
[----:B------:R1:W-:Y:S02]  /*d870*/  MUFU.EX2 R29, R0 ;  /* 0x00000000001d7308 */ /* 0x0003e40000000800 */
[----:B-1----:R-:W-:Y:S01]  /*d880*/  FFMA.FTZ R0, R169, UR20, -R9 ;  /* 0x00000014a9007c23 */ /* 0x002fe20008010809 */
[----:B------:R-:W-:-:S05]  /*d890*/  MOV R169, R194 ;  /* 0x000000c200a97202 */ /* 0x000fca0000000f00 */
[----:B------:R1:W-:Y:S02]  /*d8a0*/  MUFU.EX2 R185, R0 ;  /* 0x0000000000b97308 */ /* 0x0003e40000000800 */
[----:B-1----:R-:W-:Y:S01]  /*d8b0*/  FFMA.FTZ R0, R170, UR20, -R9 ;  /* 0x00000014aa007c23 */ /* 0x002fe20008010809 */
[----:B------:R-:W-:-:S05]  /*d8c0*/  MOV R170, R195 ;  /* 0x000000c300aa7202 */ /* 0x000fca0000000f00 */
[----:B------:R1:W-:Y:S02]  /*d8d0*/  MUFU.EX2 R173, R0 ;  /* 0x0000000000ad7308 */ /* 0x0003e40000000800 */
[----:B-1----:R-:W-:-:S06]  /*d8e0*/  FFMA.FTZ R0, R32, UR20, -R9 ;  /* 0x0000001420007c23 */ /* 0x002fcc0008010809 */
[----:B------:R-:W1:Y:S01]  /*d8f0*/  MUFU.EX2 R28, R0 ;  /* 0x00000000001c7308 */ /* 0x000e620000000800 */
[----:B---3--:R-:W-:Y:S01]  /*d900*/  IMAD.MOV.U32 R180, RZ, RZ, R20 ;  /* 0x000000ffffb47224 */ /* 0x008fe200078e0014 */
[----:B----4-:R-:W-:-:S03]  /*d910*/  MOV R133, R21 ;  /* 0x0000001500857202 */ /* 0x010fc60000000f00 */
[----:B------:R-:W-:Y:S01]  /*d920*/  IMAD.MOV.U32 R168, RZ, RZ, R180 ;  /* 0x000000ffffa87224 */ /* 0x000fe200078e00b4 */
[----:B-1----:R-:W-:Y:S02]  /*d930*/  F2FP.BF16.F32.PACK_AB R6, R28, R173 ;  /* 0x000000ad1c06723e */ /* 0x002fe400000010ff */
[----:B--2---:R-:W-:-:S04]  /*d940*/  FMNMX.FTZ R2, R217, R2, !PT ;  /* 0x00000002d9027209 */ /* 0x004fc80007810000 */
[----:B------:R-:W-:-:S04]  /*d950*/  FMNMX.FTZ R2, R191, R2, !PT ;  /* 0x00000002bf027209 */ /* 0x000fc80007810000 */
[----:B------:R-:W-:-:S04]  /*d960*/  FMNMX.FTZ R2, R184, R2, !PT ;  /* 0x00000002b8027209 */ /* 0x000fc80007810000 */
[----:B------:R-:W-:-:S04]  /*d970*/  FMNMX.FTZ R2, R212, R2, !PT ;  /* 0x00000002d4027209 */ /* 0x000fc80007810000 */
[----:B------:R-:W-:-:S05]  /*d980*/  FMNMX.FTZ R2, R245, R2, !PT ;  /* 0x00000002f5027209 */ /* 0x000fca0007810000 */
[----:B------:R-:W1:Y:S02]  /*d990*/  SHFL.BFLY PT, R4, R2, 0x2, 0x1f ;  /* 0x0c401f0002047f89 */ /* 0x000e6400000e0000 */
[----:B-1----:R-:W-:-:S05]  /*d9a0*/  FMNMX.FTZ R2, R2, R4, !PT ;  /* 0x0000000402027209 */ /* 0x002fca0007810000 */
[----:B------:R-:W1:Y:S02]  /*d9b0*/  SHFL.BFLY PT, R4, R2, 0x1, 0x1f ;  /* 0x0c201f0002047f89 */ /* 0x000e6400000e0000 */
[----:B-1----:R-:W-:Y:S02]  /*d9c0*/  FMNMX.FTZ R186, R2, R4, !PT ;  /* 0x0000000402ba7209 */ /* 0x002fe40007810000 */
[----:B------:R-:W-:Y:S02]  /*d9d0*/  FSEL R4, R187, RZ, P1 ;  /* 0x000000ffbb047208 */ /* 0x000fe40000800000 */
[C---:B------:R-:W-:Y:S01]  /*d9e0*/  FSETP.NEU.FTZ.AND P0, PT, R186.reuse, -INF , PT ;  /* 0xff800000ba00780b */ /* 0x040fe20003f1d000 */
[----:B------:R-:W-:Y:S02]  /*d9f0*/  FMUL.FTZ R8, R186, UR20 ;  /* 0x00000014ba087c20 */ /* 0x000fe40008410000 */
[----:B------:R-:W-:Y:S01]  /*da00*/  FADD.FTZ R4, R132, -R4 ;  /* 0x8000000484047221 */ /* 0x000fe20000010000 */
[----:B------:R-:W-:-:S02]  /*da10*/  FSEL R2, R186, RZ, P0 ;  /* 0x000000ffba027208 */ /* 0x000fc40000000000 */
[----:B------:R-:W-:Y:S01]  /*da20*/  FSEL R8, R8, RZ, P0 ;  /* 0x000000ff08087208 */ /* 0x000fe20000000000 */
[----:B------:R-:W-:-:S04]  /*da30*/  FMUL.FTZ R4, R4, UR20 ;  /* 0x0000001404047c20 */ /* 0x000fc80008410000 */
[----:B------:R-:W-:-:S04]  /*da40*/  FFMA.FTZ R0, R135, UR20, -R8 ;  /* 0x0000001487007c23 */ /* 0x000fc80008010808 */
[----:B------:R1:W-:Y:S02]  /*da50*/  MUFU.EX2 R32, R0 ;  /* 0x0000000000207308 */ /* 0x0003e40000000800 */
[----:B-1----:R-:W-:-:S06]  /*da60*/  FFMA.FTZ R0, R171, UR20, -R8 ;  /* 0x00000014ab007c23 */ /* 0x002fcc0008010808 */
[----:B------:R1:W2:Y:S02]  /*da70*/  MUFU.EX2 R134, R0 ;  /* 0x0000000000867308 */ /* 0x0002a40000000800 */
[----:B-1----:R-:W-:Y:S01]  /*da80*/  FFMA.FTZ R0, R33, UR20, -R8 ;  /* 0x0000001421007c23 */ /* 0x002fe20008010808 */
[----:B--2---:R-:W-:-:S05]  /*da90*/  F2FP.BF16.F32.PACK_AB R5, R134, R32 ;  /* 0x000000208605723e */ /* 0x004fca00000010ff */
[----:B------:R1:W-:Y:S02]  /*daa0*/  MUFU.EX2 R10, R0 ;  /* 0x00000000000a7308 */ /* 0x0003e40000000800 */
[----:B-1----:R-:W-:-:S06]  /*dab0*/  FFMA.FTZ R0, R34, UR20, -R8 ;  /* 0x0000001422007c23 */ /* 0x002fcc0008010808 */
[----:B------:R1:W2:Y:S02]  /*dac0*/  MUFU.EX2 R11, R0 ;  /* 0x00000000000b7308 */ /* 0x0002a40000000800 */
[----:B-1----:R-:W-:Y:S01]  /*dad0*/  FADD.FTZ R0, R3, -R2 ;  /* 0x8000000203007221 */ /* 0x002fe20000010000 */
[----:B--2---:R-:W-:-:S05]  /*dae0*/  F2FP.BF16.F32.PACK_AB R7, R11, R10 ;  /* 0x0000000a0b07723e */ /* 0x004fca00000010ff */
[----:B------:R1:W2:Y:S01]  /*daf0*/  MUFU.EX2 R2, R4 ;  /* 0x0000000400027308 */ /* 0x0002a20000000800 */
[----:B------:R-:W-:-:S07]  /*db00*/  FMUL.FTZ R0, R0, UR20 ;  /* 0x0000001400007c20 */ /* 0x000fce0008410000 */
[----:B------:R-:W3:Y:S01]  /*db10*/  MUFU.EX2 R0, R0 ;  /* 0x0000000000007308 */ /* 0x000ee20000000800 */
[----:B-1----:R-:W-:Y:S01]  /*db20*/  F2FP.BF16.F32.PACK_AB R4, R185, R29 ;  /* 0x0000001db904723e */ /* 0x002fe200000010ff */
[-C--:B--2---:R-:W-:Y:S01]  /*db30*/  FMUL.FTZ R140, R140, R2.reuse ;  /* 0x000000028c8c7220 */ /* 0x084fe20000410000 */
[-C--:B------:R-:W-:Y:S01]  /*db40*/  FMUL.FTZ R141, R141, R2.reuse ;  /* 0x000000028d8d7220 */ /* 0x080fe20000410000 */
[-C--:B------:R-:W-:Y:S01]  /*db50*/  FMUL.FTZ R152, R152, R2.reuse ;  /* 0x0000000298987220 */ /* 0x080fe20000410000 */
[-C--:B------:R-:W-:Y:S01]  /*db60*/  FMUL.FTZ R153, R153, R2.reuse ;  /* 0x0000000299997220 */ /* 0x080fe20000410000 */
[-C--:B------:R-:W-:Y:S01]  /*db70*/  FMUL.FTZ R148, R148, R2.reuse ;  /* 0x0000000294947220 */ /* 0x080fe20000410000 */
[-C--:B------:R-:W-:Y:S01]  /*db80*/  FMUL.FTZ R149, R149, R2.reuse ;  /* 0x0000000295957220 */ /* 0x080fe20000410000 */
[----:B------:R-:W-:Y:S01]  /*db90*/  FMUL.FTZ R136, R136, R2 ;  /* 0x0000000288887220 */ /* 0x000fe20000410000 */
[-C--:B---3--:R-:W-:Y:S01]  /*dba0*/  FMUL.FTZ R142, R142, R0.reuse ;  /* 0x000000008e8e7220 */ /* 0x088fe20000410000 */
[-C--:B------:R-:W-:Y:S01]  /*dbb0*/  FMUL.FTZ R143, R143, R0.reuse ;  /* 0x000000008f8f7220 */ /* 0x080fe20000410000 */
[-C--:B------:R-:W-:Y:S01]  /*dbc0*/  FMUL.FTZ R154, R154, R0.reuse ;  /* 0x000000009a9a7220 */ /* 0x080fe20000410000 */
[-C--:B------:R-:W-:Y:S01]  /*dbd0*/  FMUL.FTZ R155, R155, R0.reuse ;  /* 0x000000009b9b7220 */ /* 0x080fe20000410000 */
[-C--:B------:R-:W-:Y:S01]  /*dbe0*/  FMUL.FTZ R150, R150, R0.reuse ;  /* 0x0000000096967220 */ /* 0x080fe20000410000 */
[----:B------:R-:W-:Y:S01]  /*dbf0*/  FMUL.FTZ R151, R151, R0 ;  /* 0x0000000097977220 */ /* 0x000fe20000410000 */
[-C--:B------:R-:W-:Y:S01]  /*dc00*/  FMUL.FTZ R137, R137, R2.reuse ;  /* 0x0000000289897220 */ /* 0x080fe20000410000 */
[-C--:B------:R-:W-:Y:S01]  /*dc10*/  FMUL.FTZ R144, R144, R2.reuse ;  /* 0x0000000290907220 */ /* 0x080fe20000410000 */
[C---:B------:R-:W-:Y:S01]  /*dc20*/  HMMA.16816.F32.BF16 R140, R4.reuse, R16, R140 ;  /* 0x00000010048c723c */ /* 0x040fe2000004188c */
[----:B------:R-:W-:Y:S01]  /*dc30*/  FMUL.FTZ R145, R145, R2 ;  /* 0x0000000291917220 */ /* 0x000fe20000410000 */
[-C--:B------:R-:W-:Y:S01]  /*dc40*/  FMUL.FTZ R138, R138, R0.reuse ;  /* 0x000000008a8a7220 */ /* 0x080fe20000410000 */
[-C--:B------:R-:W-:Y:S01]  /*dc50*/  FMUL.FTZ R139, R139, R0.reuse ;  /* 0x000000008b8b7220 */ /* 0x080fe20000410000 */
[-C--:B------:R-:W-:Y:S01]  /*dc60*/  FMUL.FTZ R146, R146, R0.reuse ;  /* 0x0000000092927220 */ /* 0x080fe20000410000 */
[----:B------:R-:W-:Y:S01]  /*dc70*/  FMUL.FTZ R147, R147, R0 ;  /* 0x0000000093937220 */ /* 0x000fe20000410000 */
[C---:B------:R-:W-:Y:S01]  /*dc80*/  HMMA.16816.F32.BF16 R20, R4.reuse, R18, R152 ;  /* 0x000000120414723c */ /* 0x040fe20000041898 */
[-C--:B------:R-:W-:Y:S01]  /*dc90*/  FMUL.FTZ R160, R160, R2.reuse ;  /* 0x00000002a0a07220 */ /* 0x080fe20000410000 */
[----:B------:R-:W-:Y:S01]  /*dca0*/  FMUL.FTZ R161, R161, R2 ;  /* 0x00000002a1a17220 */ /* 0x000fe20000410000 */
[-C--:B------:R-:W-:Y:S01]  /*dcb0*/  FMUL.FTZ R162, R162, R0.reuse ;  /* 0x00000000a2a27220 */ /* 0x080fe20000410000 */
[----:B------:R-:W-:Y:S01]  /*dcc0*/  FMUL.FTZ R163, R163, R0 ;  /* 0x00000000a3a37220 */ /* 0x000fe20000410000 */
[-C--:B------:R-:W-:Y:S01]  /*dcd0*/  FMUL.FTZ R156, R156, R2.reuse ;  /* 0x000000029c9c7220 */ /* 0x080fe20000410000 */
[C---:B------:R-:W-:Y:S01]  /*dce0*/  HMMA.16816.F32.BF16 R16, R4.reuse, R24, R148 ;  /* 0x000000180410723c */ /* 0x040fe20000041894 */
[-C--:B------:R-:W-:Y:S01]  /*dcf0*/  FMUL.FTZ R157, R157, R2.reuse ;  /* 0x000000029d9d7220 */ /* 0x080fe20000410000 */
[-C--:B------:R-:W-:Y:S01]  /*dd00*/  FMUL.FTZ R164, R164, R2.reuse ;  /* 0x00000002a4a47220 */ /* 0x080fe20000410000 */
[----:B------:R-:W-:Y:S01]  /*dd10*/  FMUL.FTZ R165, R165, R2 ;  /* 0x00000002a5a57220 */ /* 0x000fe20000410000 */
[-C--:B------:R-:W-:Y:S01]  /*dd20*/  FMUL.FTZ R158, R158, R0.reuse ;  /* 0x000000009e9e7220 */ /* 0x080fe20000410000 */
[-C--:B------:R-:W-:Y:S01]  /*dd30*/  FMUL.FTZ R159, R159, R0.reuse ;  /* 0x000000009f9f7220 */ /* 0x080fe20000410000 */
[C---:B------:R-:W-:Y:S01]  /*dd40*/  HMMA.16816.F32.BF16 R136, R4.reuse, R12, R136 ;  /* 0x0000000c0488723c */ /* 0x040fe20000041888 */
[-C--:B------:R-:W-:Y:S01]  /*dd50*/  FMUL.FTZ R166, R166, R0.reuse ;  /* 0x00000000a6a67220 */ /* 0x080fe20000410000 */
[----:B------:R-:W-:Y:S01]  /*dd60*/  FMUL.FTZ R167, R167, R0 ;  /* 0x00000000a7a77220 */ /* 0x000fe20000410000 */
[-C--:B------:R-:W-:Y:S01]  /*dd70*/  FMUL.FTZ R36, R36, R2.reuse ;  /* 0x0000000224247220 */ /* 0x080fe20000410000 */
[-C--:B------:R-:W-:Y:S01]  /*dd80*/  FMUL.FTZ R37, R37, R2.reuse ;  /* 0x0000000225257220 */ /* 0x080fe20000410000 */
[-C--:B------:R-:W-:Y:S01]  /*dd90*/  FMUL.FTZ R40, R40, R2.reuse ;  /* 0x0000000228287220 */ /* 0x080fe20000410000 */
[C---:B------:R-:W-:Y:S01]  /*dda0*/  HMMA.16816.F32.BF16 R196, R4.reuse, R14, R144 ;  /* 0x0000000e04c4723c */ /* 0x040fe20000041890 */
[----:B------:R-:W1:Y:S01]  /*ddb0*/  LDSM.16.MT88.4 R12, [R215+0x10000] ;  /* 0x01000000d70c783b */ /* 0x000e620000004200 */
[----:B------:R-:W-:Y:S01]  /*ddc0*/  FMUL.FTZ R41, R41, R2 ;  /* 0x0000000229297220 */ /* 0x000fe20000410000 */
[-C--:B------:R-:W-:Y:S01]  /*ddd0*/  FMUL.FTZ R38, R38, R0.reuse ;  /* 0x0000000026267220 */ /* 0x080fe20000410000 */
[-C--:B------:R-:W-:Y:S01]  /*dde0*/  FMUL.FTZ R39, R39, R0.reuse ;  /* 0x0000000027277220 */ /* 0x080fe20000410000 */
[-C--:B------:R-:W-:Y:S01]  /*ddf0*/  FMUL.FTZ R42, R42, R0.reuse ;  /* 0x000000002a2a7220 */ /* 0x080fe20000410000 */
[----:B------:R-:W-:Y:S01]  /*de00*/  MOV R154, R23 ;  /* 0x00000017009a7202 */ /* 0x000fe20000000f00 */
[----:B------:R-:W-:Y:S01]  /*de10*/  FMUL.FTZ R43, R43, R0 ;  /* 0x000000002b2b7220 */ /* 0x000fe20000410000 */
[----:B------:R-:W-:Y:S01]  /*de20*/  MOV R153, R21 ;  /* 0x0000001500997202 */ /* 0x000fe20000000f00 */
[----:B------:R-:W-:Y:S01]  /*de30*/  FMUL.FTZ R48, R48, R2 ;  /* 0x0000000230307220 */ /* 0x000fe20000410000 */
[----:B------:R-:W-:Y:S01]  /*de40*/  MOV R152, R22 ;  /* 0x0000001600987202 */ /* 0x000fe20000000f00 */
[----:B------:R-:W-:Y:S01]  /*de50*/  FMUL.FTZ R49, R49, R2 ;  /* 0x0000000231317220 */ /* 0x000fe20000410000 */
[----:B------:R-:W-:Y:S01]  /*de60*/  MOV R132, R17 ;  /* 0x0000001100847202 */ /* 0x000fe20000000f00 */
[----:B------:R-:W-:Y:S01]  /*de70*/  IMAD.MOV.U32 R34, RZ, RZ, R18 ;  /* 0x000000ffff227224 */ /* 0x000fe200078e0012 */
[----:B------:R-:W-:Y:S01]  /*de80*/  MOV R33, R19 ;  /* 0x0000001300217202 */ /* 0x000fe20000000f00 */
[----:B------:R-:W-:Y:S01]  /*de90*/  FMUL.FTZ R50, R50, R0 ;  /* 0x0000000032327220 */ /* 0x000fe20000410000 */
[----:B------:R-:W-:Y:S01]  /*dea0*/  MOV R3, R16 ;  /* 0x0000001000037202 */ /* 0x000fe20000000f00 */
[----:B------:R-:W-:Y:S01]  /*deb0*/  FMUL.FTZ R51, R51, R0 ;  /* 0x0000000033337220 */ /* 0x000fe20000410000 */
[C---:B------:R-:W-:Y:S01]  /*dec0*/  HMMA.16816.F32.BF16 R16, R4.reuse, R26, R160 ;  /* 0x0000001a0410723c */ /* 0x040fe200000418a0 */
[----:B------:R-:W-:Y:S01]  /*ded0*/  MOV R135, R20 ;  /* 0x0000001400877202 */ /* 0x000fe20000000f00 */
[-C--:B------:R-:W-:Y:S01]  /*dee0*/  FMUL.FTZ R44, R44, R2.reuse ;  /* 0x000000022c2c7220 */ /* 0x080fe20000410000 */
[----:B------:R-:W2:Y:S01]  /*def0*/  LDSM.16.MT88.4 R20, [R213+0x12000] ;  /* 0x01200000d514783b */ /* 0x000ea20000004200 */
[----:B------:R-:W-:Y:S01]  /*df00*/  FMUL.FTZ R45, R45, R2 ;  /* 0x000000022d2d7220 */ /* 0x000fe20000410000 */
[-C--:B------:R-:W-:Y:S01]  /*df10*/  FMUL.FTZ R46, R46, R0.reuse ;  /* 0x000000002e2e7220 */ /* 0x080fe20000410000 */
        /* <DEDUP_REMOVED lines=9> */
[----:B------:R-:W-:Y:S01]  /*dfb0*/  MOV R147, R199 ;  /* 0x000000c700937202 */ /* 0x000fe20000000f00 */
[-C--:B------:R-:W-:Y:S01]  /*dfc0*/  FMUL.FTZ R60, R60, R2.reuse ;  /* 0x000000023c3c7220 */ /* 0x080fe20000410000 */
[----:B------:R-:W-:Y:S01]  /*dfd0*/  MOV R146, R197 ;  /* 0x000000c500927202 */ /* 0x000fe20000000f00 */
[----:B------:R-:W-:Y:S01]  /*dfe0*/  FMUL.FTZ R61, R61, R2 ;  /* 0x000000023d3d7220 */ /* 0x000fe20000410000 */
[----:B------:R-:W-:Y:S01]  /*dff0*/  MOV R145, R198 ;  /* 0x000000c600917202 */ /* 0x000fe20000000f00 */
[----:B------:R-:W-:Y:S01]  /*e000*/  FMUL.FTZ R64, R64, R2 ;  /* 0x0000000240407220 */ /* 0x000fe20000410000 */
[----:B------:R-:W-:Y:S01]  /*e010*/  MOV R144, R196 ;  /* 0x000000c400907202 */ /* 0x000fe20000000f00 */
[----:B------:R-:W-:Y:S01]  /*e020*/  FMUL.FTZ R65, R65, R2 ;  /* 0x0000000241417220 */ /* 0x000fe20000410000 */
[C---:B-1----:R-:W-:Y:S01]  /*e030*/  HMMA.16816.F32.BF16 R156, R4.reuse, R12, R156 ;  /* 0x0000000c049c723c */ /* 0x042fe2000004189c */
[----:B------:R-:W-:Y:S01]  /*e040*/  MOV R27, R16 ;  /* 0x00000010001b7202 */ /* 0x000fe20000000f00 */
[----:B------:R-:W-:Y:S01]  /*e050*/  IMAD.MOV.U32 R24, RZ, RZ, R19 ;  /* 0x000000ffff187224 */ /* 0x000fe200078e0013 */
[----:B------:R-:W-:Y:S01]  /*e060*/  MOV R26, R17 ;  /* 0x00000011001a7202 */ /* 0x000fe20000000f00 */
[----:B------:R-:W-:Y:S01]  /*e070*/  FMUL.FTZ R62, R62, R0 ;  /* 0x000000003e3e7220 */ /* 0x000fe20000410000 */
[----:B------:R-:W-:Y:S01]  /*e080*/  MOV R25, R18 ;  /* 0x0000001200197202 */ /* 0x000fe20000000f00 */
[C---:B------:R-:W-:Y:S01]  /*e090*/  HMMA.16816.F32.BF16 R248, R4.reuse, R14, R164 ;  /* 0x0000000e04f8723c */ /* 0x040fe200000418a4 */
[----:B------:R-:W1:Y:S01]  /*e0a0*/  LDSM.16.MT88.4 R16, [R214+0x12000] ;  /* 0x01200000d610783b */ /* 0x000e620000004200 */
[-C--:B------:R-:W-:Y:S01]  /*e0b0*/  FMUL.FTZ R63, R63, R0.reuse ;  /* 0x000000003f3f7220 */ /* 0x080fe20000410000 */
[-C--:B------:R-:W-:Y:S01]  /*e0c0*/  FMUL.FTZ R66, R66, R0.reuse ;  /* 0x0000000042427220 */ /* 0x080fe20000410000 */
[----:B------:R-:W-:Y:S01]  /*e0d0*/  FMUL.FTZ R67, R67, R0 ;  /* 0x0000000043437220 */ /* 0x000fe20000410000 */
[----:B------:R-:W3:Y:S01]  /*e0e0*/  LDSM.16.MT88.4 R12, [R216+0x12000] ;  /* 0x01200000d80c783b */ /* 0x000ee20000004200 */
[-C--:B------:R-:W-:Y:S01]  /*e0f0*/  FMUL.FTZ R68, R68, R2.reuse ;  /* 0x0000000244447220 */ /* 0x080fe20000410000 */
[-C--:B------:R-:W-:Y:S01]  /*e100*/  FMUL.FTZ R69, R69, R2.reuse ;  /* 0x0000000245457220 */ /* 0x080fe20000410000 */
[-C--:B------:R-:W-:Y:S01]  /*e110*/  FMUL.FTZ R72, R72, R2.reuse ;  /* 0x0000000248487220 */ /* 0x080fe20000410000 */
[----:B------:R-:W-:Y:S01]  /*e120*/  FMUL.FTZ R73, R73, R2 ;  /* 0x0000000249497220 */ /* 0x000fe20000410000 */
[-C--:B------:R-:W-:Y:S01]  /*e130*/  FMUL.FTZ R70, R70, R0.reuse ;  /* 0x0000000046467220 */ /* 0x080fe20000410000 */
[-C--:B------:R-:W-:Y:S01]  /*e140*/  FMUL.FTZ R71, R71, R0.reuse ;  /* 0x0000000047477220 */ /* 0x080fe20000410000 */
[-C--:B------:R-:W-:Y:S01]  /*e150*/  FMUL.FTZ R74, R74, R0.reuse ;  /* 0x000000004a4a7220 */ /* 0x080fe20000410000 */
[----:B------:R-:W-:Y:S01]  /*e160*/  FMUL.FTZ R75, R75, R0 ;  /* 0x000000004b4b7220 */ /* 0x000fe20000410000 */
[C---:B--2---:R-:W-:Y:S01]  /*e170*/  HMMA.16816.F32.BF16 R204, R4.reuse, R20, R36 ;  /* 0x0000001404cc723c */ /* 0x044fe20000041824 */
[-C--:B------:R-:W-:Y:S01]  /*e180*/  FMUL.FTZ R76, R76, R2.reuse ;  /* 0x000000024c4c7220 */ /* 0x080fe20000410000 */
[-C--:B------:R-:W-:Y:S01]  /*e190*/  FMUL.FTZ R77, R77, R2.reuse ;  /* 0x000000024d4d7220 */ /* 0x080fe20000410000 */
[-C--:B------:R-:W-:Y:S01]  /*e1a0*/  FMUL.FTZ R80, R80, R2.reuse ;  /* 0x0000000250507220 */ /* 0x080fe20000410000 */
[----:B------:R-:W-:Y:S01]  /*e1b0*/  FMUL.FTZ R81, R81, R2 ;  /* 0x0000000251517220 */ /* 0x000fe20000410000 */
[-C--:B------:R-:W-:Y:S01]  /*e1c0*/  FMUL.FTZ R78, R78, R0.reuse ;  /* 0x000000004e4e7220 */ /* 0x080fe20000410000 */
[C---:B------:R-:W-:Y:S01]  /*e1d0*/  HMMA.16816.F32.BF16 R208, R4.reuse, R22, R40 ;  /* 0x0000001604d0723c */ /* 0x040fe20000041828 */
[----:B------:R-:W2:Y:S01]  /*e1e0*/  LDSM.16.MT88.4 R20, [R215+0x12000] ;  /* 0x01200000d714783b */ /* 0x000ea20000004200 */
[-C--:B------:R-:W-:Y:S01]  /*e1f0*/  FMUL.FTZ R79, R79, R0.reuse ;  /* 0x000000004f4f7220 */ /* 0x080fe20000410000 */
[-C--:B------:R-:W-:Y:S01]  /*e200*/  FMUL.FTZ R82, R82, R0.reuse ;  /* 0x0000000052527220 */ /* 0x080fe20000410000 */
[----:B------:R-:W-:Y:S01]  /*e210*/  FMUL.FTZ R83, R83, R0 ;  /* 0x0000000053537220 */ /* 0x000fe20000410000 */
[-C--:B------:R-:W-:Y:S01]  /*e220*/  FMUL.FTZ R92, R92, R2.reuse ;  /* 0x000000025c5c7220 */ /* 0x080fe20000410000 */
[----:B------:R-:W-:Y:S01]  /*e230*/  FMUL.FTZ R93, R93, R2 ;  /* 0x000000025d5d7220 */ /* 0x000fe20000410000 */
[----:B------:R-:W-:Y:S01]  /*e240*/  MOV R40, R154 ;  /* 0x0000009a00287202 */ /* 0x000fe20000000f00 */
[-C--:B------:R-:W-:Y:S01]  /*e250*/  FMUL.FTZ R94, R94, R0.reuse ;  /* 0x000000005e5e7220 */ /* 0x080fe20000410000 */
[----:B------:R-:W-:Y:S01]  /*e260*/  FMUL.FTZ R95, R95, R0 ;  /* 0x000000005f5f7220 */ /* 0x000fe20000410000 */
[-C--:B------:R-:W-:Y:S01]  /*e270*/  FMUL.FTZ R96, R96, R2.reuse ;  /* 0x0000000260607220 */ /* 0x080fe20000410000 */
[----:B------:R-:W-:Y:S01]  /*e280*/  FMUL.FTZ R97, R97, R2 ;  /* 0x0000000261617220 */ /* 0x000fe20000410000 */
[-C--:B------:R-:W-:Y:S01]  /*e290*/  FMUL.FTZ R98, R98, R0.reuse ;  /* 0x0000000062627220 */ /* 0x080fe20000410000 */
[----:B------:R-:W-:Y:S01]  /*e2a0*/  FMUL.FTZ R99, R99, R0 ;  /* 0x0000000063637220 */ /* 0x000fe20000410000 */
[-C--:B------:R-:W-:Y:S01]  /*e2b0*/  FMUL.FTZ R84, R84, R2.reuse ;  /* 0x0000000254547220 */ /* 0x080fe20000410000 */
[-C--:B------:R-:W-:Y:S01]  /*e2c0*/  FMUL.FTZ R85, R85, R2.reuse ;  /* 0x0000000255557220 */ /* 0x080fe20000410000 */
[-C--:B------:R-:W-:Y:S01]  /*e2d0*/  FMUL.FTZ R88, R88, R2.reuse ;  /* 0x0000000258587220 */ /* 0x080fe20000410000 */
[----:B------:R-:W-:Y:S01]  /*e2e0*/  FMUL.FTZ R89, R89, R2 ;  /* 0x0000000259597220 */ /* 0x000fe20000410000 */
[-C--:B------:R-:W-:Y:S01]  /*e2f0*/  FMUL.FTZ R86, R86, R0.reuse ;  /* 0x0000000056567220 */ /* 0x080fe20000410000 */
[-C--:B------:R-:W-:Y:S01]  /*e300*/  FMUL.FTZ R87, R87, R0.reuse ;  /* 0x0000000057577220 */ /* 0x080fe20000410000 */
[-C--:B------:R-:W-:Y:S01]  /*e310*/  FMUL.FTZ R90, R90, R0.reuse ;  /* 0x000000005a5a7220 */ /* 0x080fe20000410000 */
[C---:B-1----:R-:W-:Y:S01]  /*e320*/  HMMA.16816.F32.BF16 R200, R4.reuse, R18, R48 ;  /* 0x0000001204c8723c */ /* 0x042fe20000041830 */
[----:B------:R-:W-:Y:S01]  /*e330*/  FMUL.FTZ R91, R91, R0 ;  /* 0x000000005b5b7220 */ /* 0x000fe20000410000 */
[-C--:B------:R-:W-:Y:S01]  /*e340*/  FMUL.FTZ R100, R100, R2.reuse ;  /* 0x0000000264647220 */ /* 0x080fe20000410000 */
[----:B------:R-:W-:Y:S01]  /*e350*/  FMUL.FTZ R101, R101, R2 ;  /* 0x0000000265657220 */ /* 0x000fe20000410000 */
[-C--:B------:R-:W-:Y:S01]  /*e360*/  FMUL.FTZ R102, R102, R0.reuse ;  /* 0x0000000066667220 */ /* 0x080fe20000410000 */
[----:B------:R-:W-:Y:S01]  /*e370*/  FMUL.FTZ R103, R103, R0 ;  /* 0x0000000067677220 */ /* 0x000fe20000410000 */
[C---:B------:R-:W-:Y:S01]  /*e380*/  HMMA.16816.F32.BF16 R196, R4.reuse, R16, R44 ;  /* 0x0000001004c4723c */ /* 0x040fe2000004182c */
[----:B------:R-:W-:Y:S01]  /*e390*/  MOV R49, R135 ;  /* 0x0000008700317202 */ /* 0x000fe20000000f00 */
[----:B------:R-:W1:Y:S01]  /*e3a0*/  LDSM.16.MT88.4 R16, [R213+0x14000] ;  /* 0x01400000d510783b */ /* 0x000e620000004200 */
[----:B------:R-:W-:Y:S01]  /*e3b0*/  MOV R135, R181 ;  /* 0x000000b500877202 */ /* 0x000fe20000000f00 */
[-C--:B------:R-:W-:Y:S01]  /*e3c0*/  FMUL.FTZ R104, R104, R2.reuse ;  /* 0x0000000268687220 */ /* 0x080fe20000410000 */
[----:B------:R-:W-:Y:S01]  /*e3d0*/  MOV R48, R147 ;  /* 0x0000009300307202 */ /* 0x000fe20000000f00 */
[C---:B---3--:R-:W-:Y:S01]  /*e3e0*/  HMMA.16816.F32.BF16 R180, R4.reuse, R12, R52 ;  /* 0x0000000c04b4723c */ /* 0x048fe20000041834 */
[----:B------:R-:W-:Y:S01]  /*e3f0*/  MOV R50, R153 ;  /* 0x0000009900327202 */ /* 0x000fe20000000f00 */
[----:B------:R-:W-:Y:S01]  /*e400*/  FMUL.FTZ R105, R105, R2 ;  /* 0x0000000269697220 */ /* 0x000fe20000410000 */
[----:B------:R-:W-:Y:S01]  /*e410*/  MOV R51, R152 ;  /* 0x0000009800337202 */ /* 0x000fe20000000f00 */
[-C--:B------:R-:W-:Y:S01]  /*e420*/  FMUL.FTZ R106, R106, R0.reuse ;  /* 0x000000006a6a7220 */ /* 0x080fe20000410000 */
[----:B------:R-:W-:Y:S01]  /*e430*/  FMUL.FTZ R107, R107, R0 ;  /* 0x000000006b6b7220 */ /* 0x000fe20000410000 */
[----:B------:R-:W-:Y:S01]  /*e440*/  MOV R42, R10 ;  /* 0x0000000a002a7202 */ /* 0x000fe20000000f00 */
[----:B------:R-:W-:Y:S01]  /*e450*/  IMAD.MOV.U32 R53, RZ, RZ, R144 ;  /* 0x000000ffff357224 */ /* 0x000fe200078e0090 */
[----:B------:R-:W-:Y:S01]  /*e460*/  MOV R52, R192 ;  /* 0x000000c000347202 */ /* 0x000fe20000000f00 */
[C---:B--2---:R-:W-:Y:S01]  /*e470*/  HMMA.16816.F32.BF16 R164, R4.reuse, R20, R60 ;  /* 0x0000001404a4723c */ /* 0x044fe2000004183c */
[----:B------:R-:W-:Y:S01]  /*e480*/  MOV R54, R146 ;  /* 0x0000009200367202 */ /* 0x000fe20000000f00 */
[----:B------:R-:W-:Y:S01]  /*e490*/  FFMA.FTZ R10, R30, UR20, -R9 ;  /* 0x000000141e0a7c23 */ /* 0x000fe20008010809 */
[----:B------:R-:W-:Y:S01]  /*e4a0*/  MOV R55, R145 ;  /* 0x0000009100377202 */ /* 0x000fe20000000f00 */
[----:B------:R-:W-:Y:S01]  /*e4b0*/  FMUL.FTZ R116, R116, R2 ;  /* 0x0000000274747220 */ /* 0x000fe20000410000 */
[----:B------:R-:W-:Y:S01]  /*e4c0*/  MOV R43, R172 ;  /* 0x000000ac002b7202 */ /* 0x000fe20000000f00 */
[C---:B------:R-:W-:Y:S01]  /*e4d0*/  HMMA.16816.F32.BF16 R192, R4.reuse, R14, R56 ;  /* 0x0000000e04c0723c */ /* 0x040fe20000041838 */
[----:B------:R-:W2:Y:S01]  /*e4e0*/  LDSM.16.MT88.4 R12, [R214+0x14000] ;  /* 0x01400000d60c783b */ /* 0x000ea20000004200 */
[----:B------:R-:W-:Y:S01]  /*e4f0*/  MOV R63, R135 ;  /* 0x00000087003f7202 */ /* 0x000fe20000000f00 */
[----:B------:R-:W-:Y:S01]  /*e500*/  FMUL.FTZ R117, R117, R2 ;  /* 0x0000000275757220 */ /* 0x000fe20000410000 */
[----:B------:R-:W-:Y:S01]  /*e510*/  MOV R61, R170 ;  /* 0x000000aa003d7202 */ /* 0x000fe20000000f00 */
[----:B------:R-:W-:Y:S01]  /*e520*/  FMUL.FTZ R118, R118, R0 ;  /* 0x0000000076767220 */ /* 0x000fe20000410000 */
[----:B------:R-:W-:Y:S01]  /*e530*/  HMMA.16816.F32.BF16 R160, R4, R22, R64 ;  /* 0x0000001604a0723c */ /* 0x000fe20000041840 */
[----:B------:R-:W-:Y:S01]  /*e540*/  MOV R57, R132 ;  /* 0x0000008400397202 */ /* 0x000fe20000000f00 */
[----:B------:R-:W3:Y:S01]  /*e550*/  LDSM.16.MT88.4 R20, [R216+0x14000] ;  /* 0x01400000d814783b */ /* 0x000ee20000004200 */
[----:B------:R-:W-:Y:S01]  /*e560*/  MOV R60, R169 ;  /* 0x000000a9003c7202 */ /* 0x000fe20000000f00 */
[----:B------:R-:W-:-:S02]  /*e570*/  IMAD.MOV.U32 R56, RZ, RZ, R3 ;  /* 0x000000ffff387224 */ /* 0x000fc400078e0003 */
[----:B------:R-:W-:Y:S01]  /*e580*/  FFMA.FTZ R3, R35, UR20, -R9 ;  /* 0x0000001423037c23 */ /* 0x000fe20008010809 */
[----:B------:R-:W-:Y:S01]  /*e590*/  MOV R58, R34 ;  /* 0x00000022003a7202 */ /* 0x000fe20000000f00 */
[----:B------:R-:W-:Y:S01]  /*e5a0*/  IMAD.MOV.U32 R65, RZ, RZ, R133 ;  /* 0x000000ffff417224 */ /* 0x000fe200078e0085 */
[----:B------:R-:W-:Y:S01]  /*e5b0*/  MOV R66, R134 ;  /* 0x0000008600427202 */ /* 0x000fe20000000f00 */
[----:B------:R-:W-:Y:S01]  /*e5c0*/  FMUL.FTZ R119, R119, R0 ;  /* 0x0000000077777220 */ /* 0x000fe20000410000 */
[----:B------:R-:W-:Y:S01]  /*e5d0*/  MOV R67, R168 ;  /* 0x000000a800437202 */ /* 0x000fe20000000f00 */
[-C--:B------:R-:W-:Y:S01]  /*e5e0*/  FMUL.FTZ R120, R120, R2.reuse ;  /* 0x0000000278787220 */ /* 0x080fe20000410000 */
[----:B------:R-:W-:Y:S01]  /*e5f0*/  MOV R59, R33 ;  /* 0x00000021003b7202 */ /* 0x000fe20000000f00 */
[----:B------:R-:W-:Y:S01]  /*e600*/  FMUL.FTZ R121, R121, R2 ;  /* 0x0000000279797220 */ /* 0x000fe20000410000 */
[----:B------:R-:W-:Y:S01]  /*e610*/  MOV R62, R32 ;  /* 0x00000020003e7202 */ /* 0x000fe20000000f00 */
[C---:B-1----:R-:W-:Y:S01]  /*e620*/  HMMA.16816.F32.BF16 R132, R4.reuse, R16, R68 ;  /* 0x000000100484723c */ /* 0x042fe20000041844 */
[----:B------:R-:W1:Y:S01]  /*e630*/  MUFU.EX2 R68, R10 ;  /* 0x0000000a00447308 */ /* 0x000e620000000800 */
[----:B------:R-:W-:Y:S01]  /*e640*/  LDSM.16.MT88.4 R32, [R213+0x10800] ;  /* 0x01080000d520783b */ /* 0x000fe20000004200 */
[----:B------:R-:W-:Y:S01]  /*e650*/  MOV R64, R29 ;  /* 0x0000001d00407202 */ /* 0x000fe20000000f00 */
[-C--:B------:R-:W-:Y:S01]  /*e660*/  FMUL.FTZ R122, R122, R0.reuse ;  /* 0x000000007a7a7220 */ /* 0x080fe20000410000 */
[----:B------:R-:W-:Y:S01]  /*e670*/  FMUL.FTZ R123, R123, R0 ;  /* 0x000000007b7b7220 */ /* 0x000fe20000410000 */
[C---:B------:R-:W-:Y:S01]  /*e680*/  HMMA.16816.F32.BF16 R144, R4.reuse, R18, R72 ;  /* 0x000000120490723c */ /* 0x040fe20000041848 */
[----:B------:R-:W4:Y:S01]  /*e690*/  LDSM.16.MT88.4 R16, [R215+0x14000] ;  /* 0x01400000d710783b */ /* 0x000f220000004200 */
[----:B------:R-:W-:Y:S01]  /*e6a0*/  MOV R71, R191 ;  /* 0x000000bf00477202 */ /* 0x000fe20000000f00 */
[-C--:B------:R-:W-:Y:S01]  /*e6b0*/  FMUL.FTZ R108, R108, R2.reuse ;  /* 0x000000026c6c7220 */ /* 0x080fe20000410000 */
[----:B------:R1:W-:Y:S01]  /*e6c0*/  MUFU.EX2 R191, R3 ;  /* 0x0000000300bf7308 */ /* 0x0003e20000000800 */
[----:B------:R-:W-:Y:S01]  /*e6d0*/  MOV R69, R65 ;  /* 0x0000004100457202 */ /* 0x000fe20000000f00 */
[----:B------:R-:W-:Y:S01]  /*e6e0*/  FMUL.FTZ R109, R109, R2 ;  /* 0x000000026d6d7220 */ /* 0x000fe20000410000 */
[----:B------:R-:W-:Y:S01]  /*e6f0*/  MOV R75, R71 ;  /* 0x00000047004b7202 */ /* 0x000fe20000000f00 */
[----:B------:R-:W-:Y:S01]  /*e700*/  FMUL.FTZ R110, R110, R0 ;  /* 0x000000006e6e7220 */ /* 0x000fe20000410000 */
[----:B------:R-:W-:Y:S01]  /*e710*/  MOV R70, R66 ;  /* 0x0000004200467202 */ /* 0x000fe20000000f00 */
[----:B------:R-:W-:Y:S01]  /*e720*/  FMUL.FTZ R111, R111, R0 ;  /* 0x000000006f6f7220 */ /* 0x000fe20000410000 */
[----:B------:R-:W-:Y:S01]  /*e730*/  MOV R65, R61 ;  /* 0x0000003d00417202 */ /* 0x000fe20000000f00 */
[-C--:B------:R-:W-:Y:S01]  /*e740*/  FMUL.FTZ R112, R112, R2.reuse ;  /* 0x0000000270707220 */ /* 0x080fe20000410000 */
[----:B------:R-:W-:Y:S01]  /*e750*/  FMUL.FTZ R113, R113, R2 ;  /* 0x0000000271717220 */ /* 0x000fe20000410000 */
[C---:B--2---:R-:W-:Y:S01]  /*e760*/  HMMA.16816.F32.BF16 R152, R4.reuse, R12, R76 ;  /* 0x0000000c0498723c */ /* 0x044fe2000004184c */
[-C--:B------:R-:W-:Y:S01]  /*e770*/  FMUL.FTZ R114, R114, R0.reuse ;  /* 0x0000000072727220 */ /* 0x080fe20000410000 */
[----:B------:R-:W-:Y:S01]  /*e780*/  FMUL.FTZ R115, R115, R0 ;  /* 0x0000000073737220 */ /* 0x000fe20000410000 */
[----:B------:R-:W-:Y:S01]  /*e790*/  MOV R71, R67 ;  /* 0x0000004300477202 */ /* 0x000fe20000000f00 */
[----:B------:R-:W-:Y:S01]  /*e7a0*/  FMUL.FTZ R124, R124, R2 ;  /* 0x000000027c7c7220 */ /* 0x000fe20000410000 */
[----:B------:R-:W-:Y:S01]  /*e7b0*/  MOV R66, R62 ;  /* 0x0000003e00427202 */ /* 0x000fe20000000f00 */
[C---:B------:R-:W-:Y:S01]  /*e7c0*/  HMMA.16816.F32.BF16 R168, R4.reuse, R14, R80 ;  /* 0x0000000e04a8723c */ /* 0x040fe20000041850 */
[----:B------:R-:W2:Y:S01]  /*e7d0*/  LDSM.16.MT88.4 R12, [R213+0x16000] ;  /* 0x01600000d50c783b */ /* 0x000ea20000004200 */
[----:B-1----:R-:W-:Y:S01]  /*e7e0*/  FFMA.FTZ R3, R31, UR20, -R9 ;  /* 0x000000141f037c23 */ /* 0x002fe20008010809 */
[----:B------:R-:W-:Y:S01]  /*e7f0*/  MOV R61, R49 ;  /* 0x00000031003d7202 */ /* 0x000fe20000000f00 */
[----:B------:R-:W-:Y:S01]  /*e800*/  FMUL.FTZ R125, R125, R2 ;  /* 0x000000027d7d7220 */ /* 0x000fe20000410000 */
[----:B------:R-:W-:Y:S01]  /*e810*/  MOV R67, R63 ;  /* 0x0000003f00437202 */ /* 0x000fe20000000f00 */
[C---:B---3--:R-:W-:Y:S01]  /*e820*/  HMMA.16816.F32.BF16 R148, R4.reuse, R20, R84 ;  /* 0x000000140494723c */ /* 0x048fe20000041854 */
[----:B------:R1:W-:Y:S01]  /*e830*/  MUFU.EX2 R73, R3 ;  /* 0x0000000300497308 */ /* 0x0003e20000000800 */
[----:B------:R-:W-:Y:S01]  /*e840*/  MOV R62, R50 ;  /* 0x00000032003e7202 */ /* 0x000fe20000000f00 */
[-C--:B------:R-:W-:Y:S01]  /*e850*/  FMUL.FTZ R126, R126, R0.reuse ;  /* 0x000000007e7e7220 */ /* 0x080fe20000410000 */
[----:B------:R-:W-:Y:S01]  /*e860*/  FMUL.FTZ R127, R127, R0 ;  /* 0x000000007f7f7220 */ /* 0x000fe20000410000 */
[-C--:B------:R-:W-:Y:S01]  /*e870*/  FMUL.FTZ R128, R128, R2.reuse ;  /* 0x0000000280807220 */ /* 0x080fe20000410000 */
[C---:B------:R-:W-:Y:S01]  /*e880*/  HMMA.16816.F32.BF16 R44, R4.reuse, R22, R88 ;  /* 0x00000016042c723c */ /* 0x040fe20000041858 */
[----:B------:R-:W3:Y:S01]  /*e890*/  LDSM.16.MT88.4 R20, [R214+0x16000] ;  /* 0x01600000d614783b */ /* 0x000ee20000004200 */
[----:B------:R-:W-:Y:S01]  /*e8a0*/  FMUL.FTZ R129, R129, R2 ;  /* 0x0000000281817220 */ /* 0x000fe20000410000 */
[-C--:B------:R-:W-:Y:S01]  /*e8b0*/  FMUL.FTZ R130, R130, R0.reuse ;  /* 0x0000000082827220 */ /* 0x080fe20000410000 */
[----:B------:R-:W-:Y:S01]  /*e8c0*/  FMUL.FTZ R131, R131, R0 ;  /* 0x0000000083837220 */ /* 0x000fe20000410000 */
[----:B------:R-:W-:Y:S01]  /*e8d0*/  MOV R63, R51 ;  /* 0x00000033003f7202 */ /* 0x000fe20000000f00 */
[----:B------:R-:W-:Y:S01]  /*e8e0*/  IMAD.MOV.U32 R76, RZ, RZ, R42 ;  /* 0x000000ffff4c7224 */ /* 0x000fe200078e002a */
[----:B------:R-:W-:Y:S01]  /*e8f0*/  MOV R41, R28 ;  /* 0x0000001c00297202 */ /* 0x000fe20000000f00 */
[----:B------:R-:W-:Y:S01]  /*e900*/  IMAD.MOV.U32 R83, RZ, RZ, R69 ;  /* 0x000000ffff537224 */ /* 0x000fe200078e0045 */
[----:B----4-:R-:W-:Y:S01]  /*e910*/  HMMA.16816.F32.BF16 R36, R4, R16, R92 ;  /* 0x000000100424723c */ /* 0x010fe2000004185c */
[----:B------:R-:W-:Y:S01]  /*e920*/  MOV R77, R43 ;  /* 0x0000002b004d7202 */ /* 0x000fe20000000f00 */
[----:B------:R-:W-:Y:S01]  /*e930*/  LDSM.16.MT88.4 R28, [R214+0x10800] ;  /* 0x01080000d61c783b */ /* 0x000fe20000004200 */
[----:B-1----:R-:W-:Y:S01]  /*e940*/  FFMA.FTZ R3, R175, UR20, -R9 ;  /* 0x00000014af037c23 */ /* 0x002fe20008010809 */
[----:B------:R-:W-:-:S02]  /*e950*/  MOV R82, R41 ;  /* 0x0000002900527202 */ /* 0x000fc40000000f00 */
[C---:B------:R-:W-:Y:S01]  /*e960*/  HMMA.16816.F32.BF16 R96, R4.reuse, R18, R96 ;  /* 0x000000120460723c */ /* 0x040fe20000041860 */
[----:B------:R-:W1:Y:S01]  /*e970*/  LDSM.16.MT88.4 R16, [R216+0x16000] ;  /* 0x01600000d810783b */ /* 0x000e620000004200 */
[----:B------:R4:W1:Y:S01]  /*e980*/  MUFU.EX2 R79, R3 ;  /* 0x00000003004f7308 */ /* 0x0008620000000800 */
[----:B------:R-:W-:Y:S02]  /*e990*/  MOV R69, R65 ;  /* 0x0000004100457202 */ /* 0x000fe40000000f00 */
[----:B------:R-:W-:Y:S02]  /*e9a0*/  MOV R78, R67 ;  /* 0x00000043004e7202 */ /* 0x000fe40000000f00 */
[----:B------:R-:W-:Y:S02]  /*e9b0*/  MOV R65, R26 ;  /* 0x0000001a00417202 */ /* 0x000fe40000000f00 */
[----:B------:R-:W-:Y:S02]  /*e9c0*/  MOV R67, R24 ;  /* 0x0000001800437202 */ /* 0x000fe40000000f00 */
[----:B------:R-:W-:Y:S01]  /*e9d0*/  MOV R87, R75 ;  /* 0x0000004b00577202 */ /* 0x000fe20000000f00 */
[----:B--2---:R-:W-:Y:S01]  /*e9e0*/  HMMA.16816.F32.BF16 R100, R4, R12, R100 ;  /* 0x0000000c0464723c */ /* 0x004fe20000041864 */
[----:B----4-:R-:W-:-:S05]  /*e9f0*/  FFMA.FTZ R3, R178, UR20, -R8 ;  /* 0x00000014b2037c23 */ /* 0x010fca0008010808 */
[C---:B------:R-:W-:Y:S01]  /*ea00*/  HMMA.16816.F32.BF16 R104, R4.reuse, R14, R104 ;  /* 0x0000000e0468723c */ /* 0x040fe20000041868 */
[----:B------:R-:W2:Y:S01]  /*ea10*/  LDSM.16.MT88.4 R12, [R215+0x16000] ;  /* 0x01600000d70c783b */ /* 0x000ea20000004200 */
[----:B------:R4:W-:Y:S04]  /*ea20*/  MUFU.EX2 R172, R3 ;  /* 0x0000000300ac7308 */ /* 0x0009e80000000800 */
[C---:B---3--:R-:W-:Y:S06]  /*ea30*/  HMMA.16816.F32.BF16 R108, R4.reuse, R20, R108 ;  /* 0x00000014046c723c */ /* 0x048fec000004186c */
[----:B------:R-:W-:Y:S01]  /*ea40*/  HMMA.16816.F32.BF16 R112, R4, R22, R112 ;  /* 0x000000160470723c */ /* 0x000fe20000041870 */
[----:B------:R-:W-:Y:S01]  /*ea50*/  LDSM.16.MT88.4 R20, [R213+0x12800] ;  /* 0x01280000d514783b */ /* 0x000fe20000004200 */
[----:B----4-:R-:W-:-:S04]  /*ea60*/  FFMA.FTZ R3, R179, UR20, -R8 ;  /* 0x00000014b3037c23 */ /* 0x010fc80008010808 */
[----:B-1----:R-:W-:Y:S01]  /*ea70*/  HMMA.16816.F32.BF16 R116, R4, R16, R116 ;  /* 0x000000100474723c */ /* 0x002fe20000041874 */
[----:B------:R1:W-:Y:S02]  /*ea80*/  MUFU.EX2 R74, R3 ;  /* 0x00000003004a7308 */ /* 0x0003e40000000800 */
[----:B-1----:R-:W-:-:S06]  /*ea90*/  FFMA.FTZ R3, R188, UR20, -R8 ;  /* 0x00000014bc037c23 */ /* 0x002fcc0008010808 */
[----:B------:R1:W3:Y:S01]  /*eaa0*/  MUFU.EX2 R72, R3 ;  /* 0x0000000300487308 */ /* 0x0002e20000000800 */
[C---:B--2---:R-:W-:Y:S01]  /*eab0*/  HMMA.16816.F32.BF16 R128, R4.reuse, R14, R128 ;  /* 0x0000000e0480723c */ /* 0x044fe20000041880 */
[----:B-1----:R-:W-:Y:S01]  /*eac0*/  FFMA.FTZ R3, R176, UR20, -R8 ;  /* 0x00000014b0037c23 */ /* 0x002fe20008010808 */
[----:B------:R-:W-:Y:S01]  /*ead0*/  IMAD.MOV.U32 R176, RZ, RZ, R68 ;  /* 0x000000ffffb07224 */ /* 0x000fe200078e0044 */
[----:B------:R-:W-:Y:S01]  /*eae0*/  MOV R68, R64 ;  /* 0x0000004000447202 */ /* 0x000fe20000000f00 */
[----:B------:R-:W-:Y:S01]  /*eaf0*/  IMAD.MOV.U32 R64, RZ, RZ, R60 ;  /* 0x000000ffff407224 */ /* 0x000fe200078e003c */
[----:B------:R-:W-:Y:S02]  /*eb00*/  MOV R60, R52 ;  /* 0x00000034003c7202 */ /* 0x000fe40000000f00 */
[----:B------:R-:W-:Y:S01]  /*eb10*/  MOV R52, R53 ;  /* 0x0000003500347202 */ /* 0x000fe20000000f00 */
[----:B------:R-:W-:Y:S01]  /*eb20*/  IMAD.MOV.U32 R53, RZ, RZ, R54 ;  /* 0x000000ffff357224 */ /* 0x000fe200078e0036 */
[----:B------:R-:W-:Y:S01]  /*eb30*/  MOV R54, R55 ;  /* 0x0000003700367202 */ /* 0x000fe20000000f00 */
[----:B------:R-:W-:Y:S01]  /*eb40*/  IMAD.MOV.U32 R81, RZ, RZ, R60 ;  /* 0x000000ffff517224 */ /* 0x000fe200078e003c */
[----:B------:R-:W-:Y:S01]  /*eb50*/  MOV R55, R48 ;  /* 0x0000003000377202 */ /* 0x000fe20000000f00 */
[----:B------:R-:W1:Y:S01]  /*eb60*/  MUFU.EX2 R3, R3 ;  /* 0x0000000300037308 */ /* 0x000e620000000800 */
[----:B------:R-:W-:Y:S01]  /*eb70*/  MOV R60, R61 ;  /* 0x0000003d003c7202 */ /* 0x000fe20000000f00 */
[----:B------:R-:W-:Y:S01]  /*eb80*/  HMMA.16816.F32.BF16 R48, R4, R18, R120 ;  /* 0x000000120430723c */ /* 0x000fe20000041878 */
[----:B------:R-:W-:Y:S01]  /*eb90*/  MOV R61, R62 ;  /* 0x0000003e003d7202 */ /* 0x000fe20000000f00 */
[----:B------:R-:W2:Y:S01]  /*eba0*/  LDSM.16.MT88.4 R16, [R216+0x10800] ;  /* 0x01080000d810783b */ /* 0x000ea20000004200 */
[----:B------:R-:W-:-:S02]  /*ebb0*/  MOV R62, R63 ;  /* 0x0000003f003e7202 */ /* 0x000fc40000000f00 */
[----:B------:R-:W-:Y:S02]  /*ebc0*/  MOV R63, R40 ;  /* 0x00000028003f7202 */ /* 0x000fe40000000f00 */
[----:B------:R-:W-:Y:S01]  /*ebd0*/  HMMA.16816.F32.BF16 R40, R4, R12, R124 ;  /* 0x0000000c0428723c */ /* 0x000fe2000004187c */
[----:B------:R-:W4:Y:S01]  /*ebe0*/  LDSM.16.MT88.4 R12, [R215+0x10800] ;  /* 0x01080000d70c783b */ /* 0x000f220000004200 */
[----:B------:R-:W-:Y:S01]  /*ebf0*/  IMAD.MOV.U32 R120, RZ, RZ, R79 ;  /* 0x000000ffff787224 */ /* 0x000fe200078e004f */
[----:B------:R-:W-:Y:S02]  /*ec00*/  MOV R86, R68 ;  /* 0x0000004400567202 */ /* 0x000fe40000000f00 */
[----:B------:R-:W-:Y:S02]  /*ec10*/  MOV R79, R70 ;  /* 0x00000046004f7202 */ /* 0x000fe40000000f00 */
[----:B------:R-:W-:Y:S02]  /*ec20*/  MOV R70, R64 ;  /* 0x0000004000467202 */ /* 0x000fe40000000f00 */
[----:B------:R-:W-:-:S02]  /*ec30*/  MOV R68, R66 ;  /* 0x0000004200447202 */ /* 0x000fc40000000f00 */
[----:B------:R-:W-:Y:S02]  /*ec40*/  MOV R64, R27 ;  /* 0x0000001b00407202 */ /* 0x000fe40000000f00 */
[----:B------:R-:W-:Y:S02]  /*ec50*/  MOV R66, R25 ;  /* 0x0000001900427202 */ /* 0x000fe40000000f00 */
[----:B------:R-:W-:Y:S01]  /*ec60*/  LDSM.16.MT88.4 R24, [R214+0x12800] ;  /* 0x01280000d618783b */ /* 0x000fe20000004200 */
[----:B---3--:R-:W-:Y:S01]  /*ec70*/  MOV R121, R72 ;  /* 0x0000004800797202 */ /* 0x008fe20000000f00 */
[----:B------:R-:W-:Y:S01]  /*ec80*/  IMAD.MOV.U32 R72, RZ, RZ, R217 ;  /* 0x000000ffff487224 */ /* 0x000fe200078e00d9 */
[----:B------:R-:W-:Y:S02]  /*ec90*/  MOV R122, R73 ;  /* 0x00000049007a7202 */ /* 0x000fe40000000f00 */
[----:B------:R-:W-:Y:S02]  /*eca0*/  MOV R123, R74 ;  /* 0x0000004a007b7202 */ /* 0x000fe40000000f00 */
[----:B------:R-:W-:-:S02]  /*ecb0*/  F2FP.BF16.F32.PACK_AB R4, R176, R191 ;  /* 0x000000bfb004723e */ /* 0x000fc400000010ff */
[----:B------:R-:W-:Y:S01]  /*ecc0*/  MOV R75, R184 ;  /* 0x000000b8004b7202 */ /* 0x000fe20000000f00 */
[----:B------:R-:W-:Y:S01]  /*ecd0*/  IMAD.MOV.U32 R126, RZ, RZ, R76 ;  /* 0x000000ffff7e7224 */ /* 0x000fe200078e004c */
[----:B------:R-:W-:Y:S01]  /*ece0*/  F2FP.BF16.F32.PACK_AB R5, R123, R172 ;  /* 0x000000ac7b05723e */ /* 0x000fe200000010ff */
[----:B------:R3:W5:Y:S01]  /*ecf0*/  LDL.LU R217, [R1+0x3c] ;  /* 0x00003c0001d97983 */ /* 0x0007620000300800 */
[----:B------:R-:W-:Y:S02]  /*ed00*/  F2FP.BF16.F32.PACK_AB R6, R120, R122 ;  /* 0x0000007a7806723e */ /* 0x000fe400000010ff */
[----:B-1----:R-:W-:Y:S02]  /*ed10*/  F2FP.BF16.F32.PACK_AB R7, R3, R121 ;  /* 0x000000790307723e */ /* 0x002fe400000010ff */
[----:B------:R-:W-:Y:S02]  /*ed20*/  MOV R73, R212 ;  /* 0x000000d400497202 */ /* 0x000fe40000000f00 */
[----:B------:R-:W-:Y:S01]  /*ed30*/  MOV R74, R185 ;  /* 0x000000b9004a7202 */ /* 0x000fe20000000f00 */
[----:B------:R-:W-:-:S02]  /*ed40*/  IMAD.MOV.U32 R178, RZ, RZ, R75 ;  /* 0x000000ffffb27224 */ /* 0x000fc400078e004b */
[C---:B------:R-:W-:Y:S06]  /*ed50*/  HMMA.16816.F32.BF16 R136, R4.reuse, R32, R136 ;  /* 0x000000200488723c */ /* 0x040fec0000041888 */
[C---:B------:R-:W-:Y:S01]  /*ed60*/  HMMA.16816.F32.BF16 R52, R4.reuse, R34, R52 ;  /* 0x000000220434723c */ /* 0x040fe20000041834 */
[----:B------:R-:W-:Y:S01]  /*ed70*/  LDSM.16.MT88.4 R32, [R216+0x12800] ;  /* 0x01280000d820783b */ /* 0x000fe20000004200 */
[----:B------:R-:W-:Y:S02]  /*ed80*/  MOV R95, R72 ;  /* 0x00000048005f7202 */ /* 0x000fe40000000f00 */
[----:B------:R-:W-:Y:S01]  /*ed90*/  MOV R94, R73 ;  /* 0x00000049005e7202 */ /* 0x000fe20000000f00 */
[----:B------:R3:W5:Y:S01]  /*eda0*/  LDL.LU R212, [R1+0x38] ;  /* 0x0000380001d47983 */ /* 0x0007620000300800 */
[----:B--2---:R-:W-:Y:S01]  /*edb0*/  HMMA.16816.F32.BF16 R56, R4, R16, R56 ;  /* 0x000000100438723c */ /* 0x004fe20000041838 */
[----:B------:R-:W-:-:S02]  /*edc0*/  MOV R93, R74 ;  /* 0x0000004a005d7202 */ /* 0x000fc40000000f00 */
[----:B------:R-:W-:Y:S01]  /*edd0*/  MOV R179, R68 ;  /* 0x0000004400b37202 */ /* 0x000fe20000000f00 */
[----:B------:R3:W5:Y:S02]  /*ede0*/  LDL.LU R185, [R1+0x34] ;  /* 0x0000340001b97983 */ /* 0x0007640000300800 */
[C---:B------:R-:W-:Y:S01]  /*edf0*/  HMMA.16816.F32.BF16 R64, R4.reuse, R18, R64 ;  /* 0x000000120440723c */ /* 0x040fe20000041840 */
[----:B------:R-:W-:Y:S01]  /*ee00*/  MOV R188, R69 ;  /* 0x0000004500bc7202 */ /* 0x000fe20000000f00 */
[----:B------:R-:W1:Y:S01]  /*ee10*/  LDSM.16.MT88.4 R16, [R213+0x14800] ;  /* 0x01480000d510783b */ /* 0x000e620000004200 */
[----:B------:R-:W-:Y:S02]  /*ee20*/  MOV R175, R70 ;  /* 0x0000004600af7202 */ /* 0x000fe40000000f00 */
[----:B------:R-:W-:Y:S01]  /*ee30*/  MOV R92, R71 ;  /* 0x00000047005c7202 */ /* 0x000fe20000000f00 */
[----:B------:R-:W-:Y:S01]  /*ee40*/  HMMA.16816.F32.BF16 R72, R4, R20, R204 ;  /* 0x000000140448723c */ /* 0x000fe200000418cc */
[----:B------:R-:W-:Y:S01]  /*ee50*/  MOV R10, R77 ;  /* 0x0000004d000a7202 */ /* 0x000fe20000000f00 */
[----:B------:R3:W5:Y:S01]  /*ee60*/  LDL.LU R184, [R1+0x30] ;  /* 0x0000300001b87983 */ /* 0x0007620000300800 */
[----:B------:R-:W-:-:S02]  /*ee70*/  MOV R127, R78 ;  /* 0x0000004e007f7202 */ /* 0x000fc40000000f00 */
[----:B------:R-:W-:Y:S01]  /*ee80*/  MOV R91, R81 ;  /* 0x00000051005b7202 */ /* 0x000fe20000000f00 */
[C---:B------:R-:W-:Y:S01]  /*ee90*/  HMMA.16816.F32.BF16 R140, R4.reuse, R28, R140 ;  /* 0x0000001c048c723c */ /* 0x040fe2000004188c */
[----:B------:R-:W-:Y:S01]  /*eea0*/  MOV R207, R79 ;  /* 0x0000004f00cf7202 */ /* 0x000fe20000000f00 */
[----:B------:R-:W-:Y:S01]  /*eeb0*/  FFMA.FTZ R10, R10, UR20, -R9 ;  /* 0x000000140a0a7c23 */ /* 0x000fe20008010809 */
[----:B------:R-:W-:Y:S02]  /*eec0*/  MOV R125, R82 ;  /* 0x00000052007d7202 */ /* 0x000fe40000000f00 */
[----:B------:R-:W-:Y:S01]  /*eed0*/  MOV R205, R93 ;  /* 0x0000005d00cd7202 */ /* 0x000fe20000000f00 */
[----:B------:R-:W-:Y:S01]  /*eee0*/  HMMA.16816.F32.BF16 R60, R4, R30, R60 ;  /* 0x0000001e043c723c */ /* 0x000fe2000004183c */
[----:B------:R-:W2:Y:S01]  /*eef0*/  LDSM.16.MT88.4 R28, [R215+0x12800] ;  /* 0x01280000d71c783b */ /* 0x000ea20000004200 */
[----:B------:R-:W-:Y:S02]  /*ef00*/  MOV R204, R188 ;  /* 0x000000bc00cc7202 */ /* 0x000fe40000000f00 */
[----:B------:R-:W-:-:S02]  /*ef10*/  MOV R206, R175 ;  /* 0x000000af00ce7202 */ /* 0x000fc40000000f00 */
[C---:B----4-:R-:W-:Y:S06]  /*ef20*/  HMMA.16816.F32.BF16 R156, R4.reuse, R12, R156 ;  /* 0x0000000c049c723c */ /* 0x050fec000004189c */
[C---:B------:R-:W-:Y:S01]  /*ef30*/  HMMA.16816.F32.BF16 R68, R4.reuse, R14, R248 ;  /* 0x0000000e0444723c */ /* 0x040fe200000418f8 */
[----:B------:R-:W4:Y:S05]  /*ef40*/  LDSM.16.MT88.4 R12, [R214+0x14800] ;  /* 0x01480000d60c783b */ /* 0x000f2a0000004200 */
[----:B------:R-:W-:Y:S01]  /*ef50*/  HMMA.16816.F32.BF16 R76, R4, R22, R208 ;  /* 0x00000016044c723c */ /* 0x000fe200000418d0 */
[----:B------:R-:W3:Y:S01]  /*ef60*/  LDSM.16.MT88.4 R20, [R216+0x14800] ;  /* 0x01480000d814783b */ /* 0x000ee20000004200 */
[----:B------:R-:W-:Y:S01]  /*ef70*/  MOV R251, R3 ;  /* 0x0000000300fb7202 */ /* 0x000fe20000000f00 */
[----:B------:R-:W-:Y:S01]  /*ef80*/  FFMA.FTZ R3, R174, UR20, -R9 ;  /* 0x00000014ae037c23 */ /* 0x000fe20008010809 */
[----:B------:R-:W-:-:S02]  /*ef90*/  MOV R250, R120 ;  /* 0x0000007800fa7202 */ /* 0x000fc40000000f00 */
[C---:B-1----:R-:W-:Y:S01]  /*efa0*/  HMMA.16816.F32.BF16 R144, R4.reuse, R18, R144 ;  /* 0x000000120490723c */ /* 0x042fe20000041890 */
[----:B------:R-:W-:Y:S01]  /*efb0*/  IMAD.MOV.U32 R208, RZ, RZ, R83 ;  /* 0x000000ffffd07224 */ /* 0x000fe200078e0053 */
[----:B------:R1:W-:Y:S01]  /*efc0*/  MUFU.EX2 R210, R3 ;  /* 0x0000000300d27308 */ /* 0x0003e20000000800 */
[----:B------:R-:W-:Y:S02]  /*efd0*/  MOV R249, R121 ;  /* 0x0000007900f97202 */ /* 0x000fe40000000f00 */
[----:B------:R-:W-:Y:S01]  /*efe0*/  MOV R248, R122 ;  /* 0x0000007a00f87202 */ /* 0x000fe20000000f00 */
[----:B------:R-:W-:Y:S01]  /*eff0*/  HMMA.16816.F32.BF16 R80, R4, R24, R196 ;  /* 0x000000180450723c */ /* 0x000fe200000418c4 */
[----:B------:R-:W-:-:S05]  /*f000*/  MOV R211, R123 ;  /* 0x0000007b00d37202 */ /* 0x000fca0000000f00 */
[C---:B------:R-:W-:Y:S01]  /*f010*/  HMMA.16816.F32.BF16 R132, R4.reuse, R16, R132 ;  /* 0x000000100484723c */ /* 0x040fe20000041884 */
[----:B------:R-:W-:Y:S02]  /*f020*/  MOV R198, R86 ;  /* 0x0000005600c67202 */ /* 0x000fe40000000f00 */
[----:B------:R-:W-:Y:S02]  /*f030*/  MOV R197, R87 ;  /* 0x0000005700c57202 */ /* 0x000fe40000000f00 */
[----:B------:R-:W-:Y:S01]  /*f040*/  MOV R199, R191 ;  /* 0x000000bf00c77202 */ /* 0x000fe20000000f00 */
[----:B------:R-:W-:Y:S01]  /*f050*/  HMMA.16816.F32.BF16 R84, R4, R26, R200 ;  /* 0x0000001a0454723c */ /* 0x000fe200000418c8 */
[----:B------:R-:W3:Y:S01]  /*f060*/  LDSM.16.MT88.4 R24, [R215+0x14800] ;  /* 0x01480000d718783b */ /* 0x000ee20000004200 */
[----:B-1----:R-:W-:Y:S01]  /*f070*/  FFMA.FTZ R3, R177, UR20, -R9 ;  /* 0x00000014b1037c23 */ /* 0x002fe20008010809 */
[----:B------:R-:W-:-:S03]  /*f080*/  MOV R196, R172 ;  /* 0x000000ac00c47202 */ /* 0x000fc60000000f00 */
[----:B------:R1:W3:Y:S01]  /*f090*/  MUFU.EX2 R209, R3 ;  /* 0x0000000300d17308 */ /* 0x0002e20000000800 */
[----:B------:R-:W-:Y:S01]  /*f0a0*/  MOV R201, R91 ;  /* 0x0000005b00c97202 */ /* 0x000fe20000000f00 */
[----:B------:R-:W-:Y:S01]  /*f0b0*/  IMAD.MOV.U32 R202, RZ, RZ, R127 ;  /* 0x000000ffffca7224 */ /* 0x000fe200078e007f */
[----:B------:R-:W-:Y:S01]  /*f0c0*/  HMMA.16816.F32.BF16 R88, R4, R32, R180 ;  /* 0x000000200458723c */ /* 0x000fe200000418b4 */
[----:B------:R-:W-:Y:S02]  /*f0d0*/  MOV R203, R94 ;  /* 0x0000005e00cb7202 */ /* 0x000fe40000000f00 */
[----:B------:R-:W-:-:S03]  /*f0e0*/  MOV R200, R173 ;  /* 0x000000ad00c87202 */ /* 0x000fc60000000f00 */
[C---:B--2---:R-:W-:Y:S01]  /*f0f0*/  HMMA.16816.F32.BF16 R120, R4.reuse, R28, R164 ;  /* 0x0000001c0478723c */ /* 0x044fe200000418a4 */
[----:B------:R-:W-:Y:S01]  /*f100*/  IMAD.MOV.U32 R181, RZ, RZ, R176 ;  /* 0x000000ffffb57224 */ /* 0x000fe200078e00b0 */
[----:B------:R-:W-:Y:S01]  /*f110*/  MOV R176, R92 ;  /* 0x0000005c00b07202 */ /* 0x000fe20000000f00 */
[----:B------:R-:W-:Y:S01]  /*f120*/  IMAD.MOV.U32 R180, RZ, RZ, R95 ;  /* 0x000000ffffb47224 */ /* 0x000fe200078e005f */
[----:B------:R-:W-:Y:S02]  /*f130*/  MOV R183, R125 ;  /* 0x0000007d00b77202 */ /* 0x000fe40000000f00 */
[----:B------:R-:W-:Y:S01]  /*f140*/  HMMA.16816.F32.BF16 R92, R4, R34, R192 ;  /* 0x00000022045c723c */ /* 0x000fe200000418c0 */
[----:B------:R-:W2:Y:S01]  /*f150*/  LDSM.16.MT88.4 R32, [R216+0x16800] ;  /* 0x01680000d820783b */ /* 0x000ea20000004200 */
[----:B------:R-:W-:Y:S02]  /*f160*/  MOV R182, R126 ;  /* 0x0000007e00b67202 */ /* 0x000fe40000000f00 */
[----:B------:R-:W-:-:S02]  /*f170*/  MOV R16, R180 ;  /* 0x000000b400107202 */ /* 0x000fc40000000f00 */
[C---:B----4-:R-:W-:Y:S01]  /*f180*/  HMMA.16816.F32.BF16 R152, R4.reuse, R12, R152 ;  /* 0x0000000c0498723c */ /* 0x050fe20000041898 */
[----:B------:R-:W-:Y:S02]  /*f190*/  MOV R194, R190 ;  /* 0x000000be00c27202 */ /* 0x000fe40000000f00 */
[----:B------:R-:W-:Y:S02]  /*f1a0*/  MOV R195, R189 ;  /* 0x000000bd00c37202 */ /* 0x000fe40000000f00 */
[----:B------:R-:W-:Y:S01]  /*f1b0*/  MOV R17, R181 ;  /* 0x000000b500117202 */ /* 0x000fe20000000f00 */
[----:B-1----:R-:W-:Y:S01]  /*f1c0*/  FFMA.FTZ R3, R194, UR20, -R9 ;  /* 0x00000014c2037c23 */ /* 0x002fe20008010809 */
[----:B------:R-:W-:Y:S01]  /*f1d0*/  HMMA.16816.F32.BF16 R168, R4, R14, R168 ;  /* 0x0000000e04a8723c */ /* 0x000fe200000418a8 */
[----:B------:R-:W-:Y:S01]  /*f1e0*/  IMAD.MOV.U32 R19, RZ, RZ, R195 ;  /* 0x000000ffff137224 */ /* 0x000fe200078e00c3 */
[----:B------:R-:W1:Y:S01]  /*f1f0*/  LDSM.16.MT88.4 R12, [R214+0x16800] ;  /* 0x01680000d60c783b */ /* 0x000e620000004200 */
[----:B------:R-:W-:Y:S01]  /*f200*/  IMAD.MOV.U32 R195, RZ, RZ, R197 ;  /* 0x000000ffffc37224 */ /* 0x000fe200078e00c5 */
[----:B------:R-:W-:-:S02]  /*f210*/  MOV R197, R208 ;  /* 0x000000d000c57202 */ /* 0x000fc40000000f00 */
[C---:B------:R-:W-:Y:S01]  /*f220*/  HMMA.16816.F32.BF16 R124, R4.reuse, R30, R160 ;  /* 0x0000001e047c723c */ /* 0x040fe200000418a0 */
[----:B------:R4:W-:Y:S01]  /*f230*/  MUFU.EX2 R208, R3 ;  /* 0x0000000300d07308 */ /* 0x0009e20000000800 */
[----:B------:R-:W1:Y:S01]  /*f240*/  LDSM.16.MT88.4 R28, [R213+0x16800] ;  /* 0x01680000d51c783b */ /* 0x000e620000004200 */
[----:B------:R-:W-:Y:S02]  /*f250*/  MOV R194, R201 ;  /* 0x000000c900c27202 */ /* 0x000fe40000000f00 */
[----:B------:R-:W-:Y:S01]  /*f260*/  MOV R201, R198 ;  /* 0x000000c600c97202 */ /* 0x000fe20000000f00 */
[C---:B---3--:R-:W-:Y:S01]  /*f270*/  HMMA.16816.F32.BF16 R164, R4.reuse, R20, R148 ;  /* 0x0000001404a4723c */ /* 0x048fe20000041894 */
[----:B------:R-:W-:Y:S02]  /*f280*/  MOV R198, R207 ;  /* 0x000000cf00c67202 */ /* 0x000fe40000000f00 */
[----:B------:R-:W-:Y:S02]  /*f290*/  MOV R192, R182 ;  /* 0x000000b600c07202 */ /* 0x000fe40000000f00 */
[----:B------:R-:W-:Y:S01]  /*f2a0*/  MOV R193, R183 ;  /* 0x000000b700c17202 */ /* 0x000fe20000000f00 */
[----:B------:R-:W-:Y:S01]  /*f2b0*/  HMMA.16816.F32.BF16 R188, R4, R22, R44 ;  /* 0x0000001604bc723c */ /* 0x000fe2000004182c */
[----:B------:R-:W3:Y:S01]  /*f2c0*/  LDSM.16.MT88.4 R20, [R215+0x16800] ;  /* 0x01680000d714783b */ /* 0x000ee20000004200 */
[----:B------:R-:W-:-:S02]  /*f2d0*/  MOV R151, R195 ;  /* 0x000000c300977202 */ /* 0x000fc40000000f00 */
[----:B------:R-:W-:Y:S01]  /*f2e0*/  MOV R195, R205 ;  /* 0x000000cd00c37202 */ /* 0x000fe20000000f00 */
[----:B----4-:R-:W-:Y:S01]  /*f2f0*/  FFMA.FTZ R3, R252, UR20, -R9 ;  /* 0x00000014fc037c23 */ /* 0x010fe20008010809 */
[C---:B------:R-:W-:Y:S01]  /*f300*/  HMMA.16816.F32.BF16 R172, R4.reuse, R24, R36 ;  /* 0x0000001804ac723c */ /* 0x040fe20000041824 */
[----:B------:R-:W-:Y:S01]  /*f310*/  MOV R46, R16 ;  /* 0x00000010002e7202 */ /* 0x000fe20000000f00 */
[----:B------:R-:W-:Y:S01]  /*f320*/  IMAD.MOV.U32 R47, RZ, RZ, R17 ;  /* 0x000000ffff2f7224 */ /* 0x000fe200078e0011 */
[----:B------:R4:W-:Y:S01]  /*f330*/  MUFU.EX2 R207, R3 ;  /* 0x0000000300cf7308 */ /* 0x0009e20000000800 */
[----:B------:R-:W-:Y:S01]  /*f340*/  MOV R148, R192 ;  /* 0x000000c000947202 */ /* 0x000fe20000000f00 */
[----:B------:R-:W-:Y:S01]  /*f350*/  LDSM.16.MT88.4 R36, [R215+0x11000] ;  /* 0x01100000d724783b */ /* 0x000fe20000004200 */
[C---:B------:R-:W-:Y:S01]  /*f360*/  HMMA.16816.F32.BF16 R180, R4.reuse, R26, R96 ;  /* 0x0000001a04b4723c */ /* 0x040fe20000041860 */
[----:B------:R-:W-:Y:S01]  /*f370*/  MOV R149, R193 ;  /* 0x000000c100957202 */ /* 0x000fe20000000f00 */
[----:B------:R-:W-:Y:S01]  /*f380*/  IMAD.MOV.U32 R193, RZ, RZ, R197 ;  /* 0x000000ffffc17224 */ /* 0x000fe200078e00c5 */
[----:B------:R-:W3:Y:S01]  /*f390*/  LDSM.16.MT88.4 R24, [R213+0x11000] ;  /* 0x01100000d518783b */ /* 0x000ee20000004200 */
[----:B------:R-:W-:Y:S01]  /*f3a0*/  MOV R150, R194 ;  /* 0x000000c200967202 */ /* 0x000fe20000000f00 */
[----:B------:R-:W-:Y:S01]  /*f3b0*/  IMAD.MOV.U32 R252, RZ, RZ, R47 ;  /* 0x000000fffffc7224 */ /* 0x000fe200078e002f */
[----:B--2---:R-:W-:Y:S01]  /*f3c0*/  HMMA.16816.F32.BF16 R96, R4, R32, R116 ;  /* 0x000000200460723c */ /* 0x004fe20000041874 */
[----:B------:R-:W-:-:S02]  /*f3d0*/  MOV R192, R201 ;  /* 0x000000c900c07202 */ /* 0x000fc40000000f00 */
[----:B------:R-:W-:Y:S02]  /*f3e0*/  MOV R194, R198 ;  /* 0x000000c600c27202 */ /* 0x000fe40000000f00 */
[----:B------:R-:W-:Y:S01]  /*f3f0*/  MOV R201, R176 ;  /* 0x000000b000c97202 */ /* 0x000fe20000000f00 */
[C---:B-1----:R-:W-:Y:S01]  /*f400*/  HMMA.16816.F32.BF16 R112, R4.reuse, R14, R112 ;  /* 0x0000000e0470723c */ /* 0x042fe20000041870 */
[----:B------:R-:W-:Y:S01]  /*f410*/  MOV R119, R203 ;  /* 0x000000cb00777202 */ /* 0x000fe20000000f00 */
[----:B----4-:R-:W-:Y:S01]  /*f420*/  FFMA.FTZ R3, R204, UR20, -R8 ;  /* 0x00000014cc037c23 */ /* 0x010fe20008010808 */
[----:B------:R-:W-:Y:S02]  /*f430*/  MOV R204, R206 ;  /* 0x000000ce00cc7202 */ /* 0x000fe40000000f00 */
[----:B------:R-:W-:Y:S01]  /*f440*/  MOV R198, R179 ;  /* 0x000000b300c67202 */ /* 0x000fe20000000f00 */
[----:B------:R1:W-:Y:S01]  /*f450*/  MUFU.EX2 R206, R3 ;  /* 0x0000000300ce7308 */ /* 0x0003e20000000800 */
[----:B------:R-:W-:Y:S01]  /*f460*/  MOV R197, R178 ;  /* 0x000000b200c57202 */ /* 0x000fe20000000f00 */
[C---:B------:R-:W-:Y:S06]  /*f470*/  HMMA.16816.F32.BF16 R160, R4.reuse, R28, R100 ;  /* 0x0000001c04a0723c */ /* 0x040fec0000041864 */
[----:B------:R-:W-:Y:S01]  /*f480*/  HMMA.16816.F32.BF16 R176, R4, R12, R108 ;  /* 0x0000000c04b0723c */ /* 0x000fe2000004186c */
[----:B------:R-:W-:Y:S01]  /*f490*/  LDSM.16.MT88.4 R12, [R216+0x11000] ;  /* 0x01100000d80c783b */ /* 0x000fe20000004200 */
[----:B------:R-:W-:Y:S01]  /*f4a0*/  MOV R100, R192 ;  /* 0x000000c000647202 */ /* 0x000fe20000000f00 */
[----:B------:R-:W-:Y:S01]  /*f4b0*/  IMAD.MOV.U32 R101, RZ, RZ, R193 ;  /* 0x000000ffff657224 */ /* 0x000fe200078e00c1 */
[----:B------:R-:W-:-:S02]  /*f4c0*/  MOV R102, R194 ;  /* 0x000000c200667202 */ /* 0x000fc40000000f00 */
[C---:B------:R-:W-:Y:S01]  /*f4d0*/  HMMA.16816.F32.BF16 R104, R4.reuse, R30, R104 ;  /* 0x0000001e0468723c */ /* 0x040fe20000041868 */
[----:B------:R-:W-:Y:S01]  /*f4e0*/  MOV R103, R195 ;  /* 0x000000c300677202 */ /* 0x000fe20000000f00 */
[----:B------:R-:W-:Y:S01]  /*f4f0*/  LDSM.16.MT88.4 R28, [R214+0x13000] ;  /* 0x01300000d61c783b */ /* 0x000fe20000004200 */
[----:B-1----:R-:W-:Y:S01]  /*f500*/  FFMA.FTZ R3, R19, UR20, -R8 ;  /* 0x0000001413037c23 */ /* 0x002fe20008010808 */
[----:B------:R-:W-:Y:S02]  /*f510*/  MOV R108, R148 ;  /* 0x00000094006c7202 */ /* 0x000fe40000000f00 */
[----:B------:R-:W1:Y:S01]  /*f520*/  LDSM.16.MT88.4 R16, [R214+0x11000] ;  /* 0x01100000d610783b */ /* 0x000e620000004200 */
[----:B------:R2:W4:Y:S01]  /*f530*/  MUFU.EX2 R205, R3 ;  /* 0x0000000300cd7308 */ /* 0x0005220000000800 */
[----:B------:R-:W-:Y:S01]  /*f540*/  HMMA.16816.F32.BF16 R48, R4, R34, R48 ;  /* 0x000000220430723c */ /* 0x000fe20000041830 */
[----:B------:R-:W-:Y:S01]  /*f550*/  MOV R109, R149 ;  /* 0x00000095006d7202 */ /* 0x000fe20000000f00 */
[----:B------:R-:W-:Y:S01]  /*f560*/  LDSM.16.MT88.4 R32, [R213+0x13000] ;  /* 0x01300000d520783b */ /* 0x000fe20000004200 */
[----:B------:R-:W-:-:S02]  /*f570*/  MOV R110, R150 ;  /* 0x00000096006e7202 */ /* 0x000fc40000000f00 */
[----:B------:R-:W-:Y:S01]  /*f580*/  MOV R111, R151 ;  /* 0x00000097006f7202 */ /* 0x000fe20000000f00 */
[----:B---3--:R-:W-:Y:S01]  /*f590*/  HMMA.16816.F32.BF16 R40, R4, R20, R40 ;  /* 0x000000140428723c */ /* 0x008fe20000041828 */
[----:B--2---:R-:W-:-:S04]  /*f5a0*/  FFMA.FTZ R3, R204, UR20, -R8 ;  /* 0x00000014cc037c23 */ /* 0x004fc80008010808 */
[----:B------:R2:W-:Y:S02]  /*f5b0*/  MUFU.EX2 R204, R3 ;  /* 0x0000000300cc7308 */ /* 0x0005e40000000800 */
[----:B--2---:R-:W-:Y:S02]  /*f5c0*/  FFMA.FTZ R3, R46, UR20, -R8 ;  /* 0x000000142e037c23 */ /* 0x004fe40008010808 */
[----:B------:R-:W-:Y:S01]  /*f5d0*/  HMMA.16816.F32.BF16 R44, R4, R22, R128 ;  /* 0x00000016042c723c */ /* 0x000fe20000041880 */
[----:B------:R-:W-:Y:S03]  /*f5e0*/  LDSM.16.MT88.4 R20, [R214+0x15000] ;  /* 0x01500000d614783b */ /* 0x000fe60000004200 */
[----:B------:R-:W2:Y:S03]  /*f5f0*/  MUFU.EX2 R203, R3 ;  /* 0x0000000300cb7308 */ /* 0x000ea60000000800 */
[----:B------:R-:W-:Y:S01]  /*f600*/  F2FP.BF16.F32.PACK_AB R4, R209, R210 ;  /* 0x000000d2d104723e */ /* 0x000fe200000010ff */
[----:B------:R-:W-:Y:S01]  /*f610*/  IMAD.MOV.U32 R129, RZ, RZ, R103 ;  /* 0x000000ffff817224 */ /* 0x000fe200078e0067 */
[----:B----4-:R-:W-:-:S02]  /*f620*/  F2FP.BF16.F32.PACK_AB R5, R205, R206 ;  /* 0x000000cecd05723e */ /* 0x010fc400000010ff */
[----:B------:R-:W-:Y:S02]  /*f630*/  F2FP.BF16.F32.PACK_AB R6, R207, R208 ;  /* 0x000000d0cf06723e */ /* 0x000fe400000010ff */
[----:B------:R-:W-:Y:S02]  /*f640*/  MOV R128, R102 ;  /* 0x0000006600807202 */ /* 0x000fe40000000f00 */
[----:B------:R-:W-:Y:S02]  /*f650*/  MOV R131, R100 ;  /* 0x0000006400837202 */ /* 0x000fe40000000f00 */
[----:B------:R-:W-:Y:S02]  /*f660*/  MOV R130, R101 ;  /* 0x0000006500827202 */ /* 0x000fe40000000f00 */
[----:B--2---:R-:W-:Y:S01]  /*f670*/  F2FP.BF16.F32.PACK_AB R7, R203, R204 ;  /* 0x000000cccb07723e */ /* 0x004fe200000010ff */
[----:B------:R-:W-:-:S04]  /*f680*/  FFMA.FTZ R3, R202, UR20, -R9 ;  /* 0x00000014ca037c23 */ /* 0x000fc80008010809 */
[----:B------:R2:W-:Y:S02]  /*f690*/  MUFU.EX2 R202, R3 ;  /* 0x0000000300ca7308 */ /* 0x0005e40000000800 */
[C---:B------:R-:W-:Y:S06]  /*f6a0*/  HMMA.16816.F32.BF16 R136, R4.reuse, R24, R136 ;  /* 0x000000180488723c */ /* 0x040fec0000041888 */
[C---:B------:R-:W-:Y:S01]  /*f6b0*/  HMMA.16816.F32.BF16 R52, R4.reuse, R26, R52 ;  /* 0x0000001a0434723c */ /* 0x040fe20000041834 */
[----:B------:R-:W3:Y:S05]  /*f6c0*/  LDSM.16.MT88.4 R24, [R216+0x13000] ;  /* 0x01300000d818783b */ /* 0x000eea0000004200 */
[C---:B-1----:R-:W-:Y:S06]  /*f6d0*/  HMMA.16816.F32.BF16 R140, R4.reuse, R16, R140 ;  /* 0x00000010048c723c */ /* 0x042fec000004188c */
[C---:B------:R-:W-:Y:S01]  /*f6e0*/  HMMA.16816.F32.BF16 R192, R4.reuse, R18, R60 ;  /* 0x0000001204c0723c */ /* 0x040fe2000004183c */
[----:B------:R-:W1:Y:S05]  /*f6f0*/  LDSM.16.MT88.4 R16, [R215+0x13000] ;  /* 0x01300000d710783b */ /* 0x000e6a0000004200 */
[C---:B------:R-:W-:Y:S06]  /*f700*/  HMMA.16816.F32.BF16 R148, R4.reuse, R12, R56 ;  /* 0x0000000c0494723c */ /* 0x040fec0000041838 */
[----:B------:R-:W-:Y:S01]  /*f710*/  HMMA.16816.F32.BF16 R60, R4, R14, R64 ;  /* 0x0000000e043c723c */ /* 0x000fe20000041840 */
[----:B------:R-:W4:Y:S01]  /*f720*/  LDSM.16.MT88.4 R12, [R213+0x15000] ;  /* 0x01500000d50c783b */ /* 0x000f220000004200 */
[----:B------:R-:W-:Y:S01]  /*f730*/  MOV R58, R110 ;  /* 0x0000006e003a7202 */ /* 0x000fe20000000f00 */
[----:B------:R-:W-:Y:S01]  /*f740*/  IMAD.MOV.U32 R57, RZ, RZ, R109 ;  /* 0x000000ffff397224 */ /* 0x000fe200078e006d */
[----:B------:R-:W-:-:S02]  /*f750*/  MOV R59, R111 ;  /* 0x0000006f003b7202 */ /* 0x000fc40000000f00 */
[C---:B------:R-:W-:Y:S01]  /*f760*/  HMMA.16816.F32.BF16 R156, R4.reuse, R36, R156 ;  /* 0x00000024049c723c */ /* 0x040fe2000004189c */
[----:B--2---:R-:W-:Y:S01]  /*f770*/  FFMA.FTZ R3, R58, UR20, -R9 ;  /* 0x000000143a037c23 */ /* 0x004fe20008010809 */
[----:B------:R-:W-:Y:S02]  /*f780*/  MOV R58, R59 ;  /* 0x0000003b003a7202 */ /* 0x000fe40000000f00 */
[----:B------:R-:W-:Y:S02]  /*f790*/  MOV R59, R128 ;  /* 0x00000080003b7202 */ /* 0x000fe40000000f00 */
[----:B------:R-:W-:Y:S01]  /*f7a0*/  MOV R128, R129 ;  /* 0x0000008100807202 */ /* 0x000fe20000000f00 */
[----:B------:R-:W-:Y:S01]  /*f7b0*/  HMMA.16816.F32.BF16 R36, R4, R38, R68 ;  /* 0x000000260424723c */ /* 0x000fe20000041844 */
[----:B------:R-:W-:Y:S02]  /*f7c0*/  MOV R129, R201 ;  /* 0x000000c900817202 */ /* 0x000fe40000000f00 */
[----:B------:R2:W4:Y:S01]  /*f7d0*/  MUFU.EX2 R201, R3 ;  /* 0x0000000300c97308 */ /* 0x0005220000000800 */
[----:B------:R-:W-:-:S02]  /*f7e0*/  MOV R66, R199 ;  /* 0x000000c700427202 */ /* 0x000fc40000000f00 */
[C---:B---3--:R-:W-:Y:S01]  /*f7f0*/  HMMA.16816.F32.BF16 R88, R4.reuse, R24, R88 ;  /* 0x000000180458723c */ /* 0x048fe20000041858 */
[----:B------:R-:W-:Y:S02]  /*f800*/  MOV R67, R119 ;  /* 0x0000007700437202 */ /* 0x000fe40000000f00 */
[----:B------:R-:W-:Y:S02]  /*f810*/  MOV R56, R108 ;  /* 0x0000006c00387202 */ /* 0x000fe40000000f00 */
[----:B------:R-:W-:Y:S01]  /*f820*/  MOV R65, R67 ;  /* 0x0000004300417202 */ /* 0x000fe20000000f00 */
[C---:B------:R-:W-:Y:S01]  /*f830*/  HMMA.16816.F32.BF16 R92, R4.reuse, R26, R92 ;  /* 0x0000001a045c723c */ /* 0x040fe2000004185c */
[----:B------:R-:W-:Y:S01]  /*f840*/  LDSM.16.MT88.4 R24, [R213+0x17000] ;  /* 0x01700000d518783b */ /* 0x000fe20000004200 */
[----:B------:R-:W-:Y:S02]  /*f850*/  IMAD.MOV.U32 R67, RZ, RZ, R200 ;  /* 0x000000ffff437224 */ /* 0x000fe400078e00c8 */
[----:B------:R-:W-:Y:S02]  /*f860*/  MUFU.EX2 R200, R10 ;  /* 0x0000000a00c87308 */ /* 0x000fe40000000800 */
[----:B------:R-:W-:Y:S01]  /*f870*/  HMMA.16816.F32.BF16 R68, R4, R32, R72 ;  /* 0x000000200444723c */ /* 0x000fe20000041848 */
[----:B--2---:R-:W-:Y:S01]  /*f880*/  FFMA.FTZ R3, R244, UR20, -R9 ;  /* 0x00000014f4037c23 */ /* 0x004fe20008010809 */
[----:B------:R-:W-:-:S04]  /*f890*/  IMAD.MOV.U32 R244, RZ, RZ, R196 ;  /* 0x000000fffff47224 */ /* 0x000fc800078e00c4 */
[----:B------:R2:W-:Y:S01]  /*f8a0*/  MUFU.EX2 R199, R3 ;  /* 0x0000000300c77308 */ /* 0x0005e20000000800 */
[C---:B------:R-:W-:Y:S01]  /*f8b0*/  HMMA.16816.F32.BF16 R76, R4.reuse, R34, R76 ;  /* 0x00000022044c723c */ /* 0x040fe2000004184c */
[----:B------:R-:W3:Y:S01]  /*f8c0*/  LDSM.16.MT88.4 R32, [R216+0x15000] ;  /* 0x01500000d820783b */ /* 0x000ee20000004200 */
[----:B------:R-:W-:Y:S02]  /*f8d0*/  MOV R72, R11 ;  /* 0x0000000b00487202 */ /* 0x000fe40000000f00 */
[----:B------:R-:W-:Y:S02]  /*f8e0*/  MOV R75, R67 ;  /* 0x00000043004b7202 */ /* 0x000fe40000000f00 */
[----:B-1----:R-:W-:Y:S01]  /*f8f0*/  HMMA.16816.F32.BF16 R108, R4, R18, R124 ;  /* 0x00000012046c723c */ /* 0x002fe2000004187c */
[----:B------:R-:W-:Y:S02]  /*f900*/  MOV R74, R56 ;  /* 0x00000038004a7202 */ /* 0x000fe40000000f00 */
[----:B------:R-:W-:-:S03]  /*f910*/  MOV R73, R57 ;  /* 0x0000003900497202 */ /* 0x000fc60000000f00 */
[----:B------:R-:W-:Y:S01]  /*f920*/  HMMA.16816.F32.BF16 R80, R4, R28, R80 ;  /* 0x0000001c0450723c */ /* 0x000fe20000041850 */
[----:B--2---:R-:W-:Y:S01]  /*f930*/  FFMA.FTZ R3, R58, UR20, -R8 ;  /* 0x000000143a037c23 */ /* 0x004fe20008010808 */
[----:B------:R-:W-:-:S04]  /*f940*/  MOV R58, R59 ;  /* 0x0000003b003a7202 */ /* 0x000fc80000000f00 */
[C---:B------:R-:W-:Y:S01]  /*f950*/  HMMA.16816.F32.BF16 R84, R4.reuse, R30, R84 ;  /* 0x0000001e0454723c */ /* 0x040fe20000041854 */
[----:B------:R-:W-:Y:S01]  /*f960*/  MOV R59, R128 ;  /* 0x00000080003b7202 */ /* 0x000fe20000000f00 */
[----:B------:R-:W1:Y:S01]  /*f970*/  LDSM.16.MT88.4 R28, [R215+0x15000] ;  /* 0x01500000d71c783b */ /* 0x000e620000004200 */
[----:B------:R-:W-:Y:S02]  /*f980*/  MOV R128, R129 ;  /* 0x0000008100807202 */ /* 0x000fe40000000f00 */
[----:B------:R-:W-:Y:S01]  /*f990*/  MOV R129, R198 ;  /* 0x000000c600817202 */ /* 0x000fe20000000f00 */
[C---:B------:R-:W-:Y:S01]  /*f9a0*/  HMMA.16816.F32.BF16 R124, R4.reuse, R20, R152 ;  /* 0x00000014047c723c */ /* 0x040fe20000041898 */
[----:B------:R2:W-:Y:S01]  /*f9b0*/  MUFU.EX2 R198, R3 ;  /* 0x0000000300c67308 */ /* 0x0005e20000000800 */
[----:B------:R-:W-:Y:S04]  /*f9c0*/  LDSM.16.MT88.4 R152, [R214+0x11800] ;  /* 0x01180000d698783b */ /* 0x000fe80000004200 */
[C---:B------:R-:W-:Y:S01]  /*f9d0*/  HMMA.16816.F32.BF16 R100, R4.reuse, R16, R120 ;  /* 0x000000100464723c */ /* 0x040fe20000041878 */
[----:B------:R-:W1:Y:S05]  /*f9e0*/  LDSM.16.MT88.4 R16, [R214+0x17000] ;  /* 0x01700000d610783b */ /* 0x000e6a0000004200 */
[----:B------:R-:W-:Y:S01]  /*f9f0*/  HMMA.16816.F32.BF16 R168, R4, R22, R168 ;  /* 0x0000001604a8723c */ /* 0x000fe200000418a8 */
[----:B------:R-:W1:Y:S01]  /*fa00*/  LDSM.16.MT88.4 R20, [R215+0x17000] ;  /* 0x01700000d714783b */ /* 0x000e620000004200 */
[----:B--2---:R-:W-:-:S04]  /*fa10*/  FFMA.FTZ R3, R197, UR20, -R8 ;  /* 0x00000014c5037c23 */ /* 0x004fc80008010808 */
[C---:B----4-:R-:W-:Y:S01]  /*fa20*/  HMMA.16816.F32.BF16 R116, R4.reuse, R12, R132 ;  /* 0x0000000c0474723c */ /* 0x050fe20000041884 */
[----:B------:R2:W4:Y:S05]  /*fa30*/  MUFU.EX2 R197, R3 ;  /* 0x0000000300c57308 */ /* 0x00052a0000000800 */
[C---:B------:R-:W-:Y:S01]  /*fa40*/  HMMA.16816.F32.BF16 R120, R4.reuse, R14, R144 ;  /* 0x0000000e0478723c */ /* 0x040fe20000041890 */
[----:B------:R-:W4:Y:S04]  /*fa50*/  LDSM.16.MT88.4 R12, [R216+0x17000] ;  /* 0x01700000d80c783b */ /* 0x000f280000004200 */
[----:B------:R-:W-:Y:S01]  /*fa60*/  LDSM.16.MT88.4 R144, [R213+0x11800] ;  /* 0x01180000d590783b */ /* 0x000fe20000004200 */
[C---:B---3--:R-:W-:Y:S03]  /*fa70*/  HMMA.16816.F32.BF16 R132, R4.reuse, R32, R164 ;  /* 0x000000200484723c */ /* 0x048fe600000418a4 */
[----:B------:R-:W-:Y:S03]  /*fa80*/  LDSM.16.MT88.4 R164, [R215+0x11800] ;  /* 0x01180000d7a4783b */ /* 0x000fe60000004200 */
[----:B------:R-:W-:Y:S01]  /*fa90*/  HMMA.16816.F32.BF16 R32, R4, R34, R188 ;  /* 0x000000220420723c */ /* 0x000fe200000418bc */
[----:B--2---:R-:W-:-:S04]  /*faa0*/  FFMA.FTZ R3, R65, UR20, -R8 ;  /* 0x0000001441037c23 */ /* 0x004fc80008010808 */
[----:B------:R2:W-:Y:S01]  /*fab0*/  MUFU.EX2 R196, R3 ;  /* 0x0000000300c47308 */ /* 0x0005e20000000800 */
[C---:B-1----:R-:W-:Y:S06]  /*fac0*/  HMMA.16816.F32.BF16 R172, R4.reuse, R28, R172 ;  /* 0x0000001c04ac723c */ /* 0x042fec00000418ac */
[C---:B------:R-:W-:Y:S06]  /*fad0*/  HMMA.16816.F32.BF16 R28, R4.reuse, R30, R180 ;  /* 0x0000001e041c723c */ /* 0x040fec00000418b4 */
[----:B------:R-:W-:Y:S01]  /*fae0*/  HMMA.16816.F32.BF16 R176, R4, R16, R176 ;  /* 0x0000001004b0723c */ /* 0x000fe200000418b0 */
[----:B--2---:R-:W-:Y:S01]  /*faf0*/  FFMA.FTZ R3, R245, UR20, -R8 ;  /* 0x00000014f5037c23 */ /* 0x004fe20008010808 */
[----:B------:R-:W-:-:S04]  /*fb00*/  MOV R245, R66 ;  /* 0x0000004200f57202 */ /* 0x000fc80000000f00 */
[C---:B------:R-:W-:Y:S01]  /*fb10*/  HMMA.16816.F32.BF16 R8, R4.reuse, R24, R160 ;  /* 0x000000180408723c */ /* 0x040fe200000418a0 */
[----:B------:R-:W1:Y:S01]  /*fb20*/  LDSM.16.MT88.4 R160, [R216+0x11800] ;  /* 0x01180000d8a0783b */ /* 0x000e620000004200 */
[----:B------:R-:W2:Y:S03]  /*fb30*/  MUFU.EX2 R3, R3 ;  /* 0x0000000300037308 */ /* 0x000ea60000000800 */
[----:B------:R-:W3:Y:S01]  /*fb40*/  LDSM.16.MT88.4 R64, [R215+0x13800] ;  /* 0x01380000d740783b */ /* 0x000ee20000004200 */
[C---:B------:R-:W-:Y:S06]  /*fb50*/  HMMA.16816.F32.BF16 R24, R4.reuse, R26, R104 ;  /* 0x0000001a0418723c */ /* 0x040fec0000041868 */
[----:B------:R-:W-:Y:S01]  /*fb60*/  HMMA.16816.F32.BF16 R188, R4, R20, R40 ;  /* 0x0000001404bc723c */ /* 0x000fe20000041828 */
[----:B------:R-:W-:Y:S01]  /*fb70*/  MOV R107, R128 ;  /* 0x00000080006b7202 */ /* 0x000fe20000000f00 */
[----:B------:R-:W3:Y:S01]  /*fb80*/  LDSM.16.MT88.4 R40, [R213+0x13800] ;  /* 0x01380000d528783b */ /* 0x000ee20000004200 */
[----:B------:R-:W-:-:S02]  /*fb90*/  MOV R106, R129 ;  /* 0x00000081006a7202 */ /* 0x000fc40000000f00 */
[----:B------:R-:W-:Y:S01]  /*fba0*/  MOV R105, R130 ;  /* 0x0000008200697202 */ /* 0x000fe20000000f00 */
[C---:B------:R-:W-:Y:S01]  /*fbb0*/  HMMA.16816.F32.BF16 R16, R4.reuse, R18, R112 ;  /* 0x000000120410723c */ /* 0x040fe20000041870 */
[----:B------:R-:W-:Y:S02]  /*fbc0*/  MOV R104, R131 ;  /* 0x0000008300687202 */ /* 0x000fe40000000f00 */
[----:B------:R-:W-:Y:S02]  /*fbd0*/  F2FP.BF16.F32.PACK_AB R128, R201, R202 ;  /* 0x000000cac980723e */ /* 0x000fe400000010ff */
[----:B----4-:R-:W-:Y:S01]  /*fbe0*/  F2FP.BF16.F32.PACK_AB R129, R197, R198 ;  /* 0x000000c6c581723e */ /* 0x010fe200000010ff */
[C---:B------:R-:W-:Y:S01]  /*fbf0*/  HMMA.16816.F32.BF16 R180, R4.reuse, R12, R96 ;  /* 0x0000000c04b4723c */ /* 0x040fe20000041860 */
[----:B------:R-:W-:Y:S01]  /*fc00*/  F2FP.BF16.F32.PACK_AB R130, R199, R200 ;  /* 0x000000c8c782723e */ /* 0x000fe200000010ff */
[----:B------:R-:W-:Y:S01]  /*fc10*/  IMAD.MOV.U32 R115, RZ, RZ, R58 ;  /* 0x000000ffff737224 */ /* 0x000fe200078e003a */
[----:B--2---:R-:W-:Y:S01]  /*fc20*/  F2FP.BF16.F32.PACK_AB R131, R3, R196 ;  /* 0x000000c40383723e */ /* 0x004fe200000010ff */
[----:B------:R-:W-:Y:S01]  /*fc30*/  LDSM.16.MT88.4 R96, [R215+0x15800] ;  /* 0x01580000d760783b */ /* 0x000fe20000004200 */
[----:B------:R-:W-:Y:S01]  /*fc40*/  MOV R114, R59 ;  /* 0x0000003b00727202 */ /* 0x000fe20000000f00 */
[----:B------:R-:W-:Y:S02]  /*fc50*/  HMMA.16816.F32.BF16 R12, R4, R14, R48 ;  /* 0x0000000e040c723c */ /* 0x000fe40000041830 */
[----:B------:R-:W-:Y:S04]  /*fc60*/  LDSM.16.MT88.4 R48, [R214+0x13800] ;  /* 0x01380000d630783b */ /* 0x000fe80000004200 */
[C---:B------:R-:W-:Y:S01]  /*fc70*/  HMMA.16816.F32.BF16 R140, R128.reuse, R152, R140 ;  /* 0x00000098808c723c */ /* 0x040fe2000004188c */
[----:B------:R-:W-:Y:S05]  /*fc80*/  LDSM.16.MT88.4 R56, [R216+0x13800] ;  /* 0x01380000d838783b */ /* 0x000fea0000004200 */
[C---:B------:R-:W-:Y:S06]  /*fc90*/  HMMA.16816.F32.BF16 R152, R128.reuse, R154, R192 ;  /* 0x0000009a8098723c */ /* 0x040fec00000418c0 */
[----:B-1----:R-:W-:Y:S01]  /*fca0*/  HMMA.16816.F32.BF16 R148, R128, R160, R148 ;  /* 0x000000a08094723c */ /* 0x002fe20000041894 */
[----:B------:R-:W-:Y:S01]  /*fcb0*/  IMAD.MOV.U32 R195, RZ, RZ, R72 ;  /* 0x000000ffffc37224 */ /* 0x000fe200078e0048 */
[----:B------:R-:W-:-:S02]  /*fcc0*/  MOV R194, R73 ;  /* 0x0000004900c27202 */ /* 0x000fc40000000f00 */
[----:B------:R-:W-:Y:S02]  /*fcd0*/  MOV R193, R74 ;  /* 0x0000004a00c17202 */ /* 0x000fe40000000f00 */
[----:B------:R-:W-:Y:S01]  /*fce0*/  MOV R192, R75 ;  /* 0x0000004b00c07202 */ /* 0x000fe20000000f00 */
[C---:B------:R-:W-:Y:S01]  /*fcf0*/  HMMA.16816.F32.BF16 R160, R128.reuse, R162, R60 ;  /* 0x000000a280a0723c */ /* 0x040fe2000004183c */
[----:B------:R-:W1:Y:S05]  /*fd00*/  LDSM.16.MT88.4 R72, [R213+0x15800] ;  /* 0x01580000d548783b */ /* 0x000e6a0000004200 */
[C---:B---3--:R-:W-:Y:S06]  /*fd10*/  HMMA.16816.F32.BF16 R60, R128.reuse, R64, R100 ;  /* 0x00000040803c723c */ /* 0x048fec0000041864 */
[----:B------:R-:W-:Y:S01]  /*fd20*/  HMMA.16816.F32.BF16 R64, R128, R66, R108 ;  /* 0x000000428040723c */ /* 0x000fe2000004186c */
[----:B------:R-:W-:Y:S01]  /*fd30*/  MOV R100, R104 ;  /* 0x0000006800647202 */ /* 0x000fe20000000f00 */
[----:B------:R-:W-:Y:S01]  /*fd40*/  IMAD.MOV.U32 R102, RZ, RZ, R106 ;  /* 0x000000ffff667224 */ /* 0x000fe200078e006a */
[----:B------:R-:W-:-:S02]  /*fd50*/  MOV R101, R105 ;  /* 0x0000006900657202 */ /* 0x000fc40000000f00 */
[----:B------:R-:W-:Y:S01]  /*fd60*/  MOV R103, R107 ;  /* 0x0000006b00677202 */ /* 0x000fe20000000f00 */
[C---:B------:R-:W-:Y:S01]  /*fd70*/  HMMA.16816.F32.BF16 R156, R128.reuse, R164, R156 ;  /* 0x000000a4809c723c */ /* 0x040fe2000004189c */
[----:B------:R-:W-:Y:S01]  /*fd80*/  MOV R110, R114 ;  /* 0x00000072006e7202 */ /* 0x000fe20000000f00 */
[----:B------:R-:W-:Y:S01]  /*fd90*/  FFMA.FTZ R2, R101, R2, R100 ;  /* 0x0000000265027223 */ /* 0x000fe20000010064 */
[----:B------:R-:W-:Y:S01]  /*fda0*/  MOV R111, R115 ;  /* 0x00000073006f7202 */ /* 0x000fe20000000f00 */
[----:B------:R-:W-:Y:S01]  /*fdb0*/  FFMA.FTZ R0, R103, R0, R102 ;  /* 0x0000000067007223 */ /* 0x000fe20000010066 */
[----:B------:R-:W-:Y:S01]  /*fdc0*/  LDSM.16.MT88.4 R104, [R213+0x17800] ;  /* 0x01780000d568783b */ /* 0x000fe20000004200 */
[----:B------:R-:W-:Y:S01]  /*fdd0*/  FADD.FTZ R2, R110, R2 ;  /* 0x000000026e027221 */ /* 0x000fe20000010000 */
[----:B------:R-:W-:Y:S01]  /*fde0*/  HMMA.16816.F32.BF16 R164, R128, R166, R36 ;  /* 0x000000a680a4723c */ /* 0x000fe20000041824 */
[----:B------:R-:W-:Y:S01]  /*fdf0*/  FADD.FTZ R0, R111, R0 ;  /* 0x000000006f007221 */ /* 0x000fe20000010000 */
[----:B------:R-:W-:Y:S01]  /*fe00*/  LDSM.16.MT88.4 R112, [R214+0x17800] ;  /* 0x01780000d670783b */ /* 0x000fe20000004200 */
[----:B------:R-:W-:-:S02]  /*fe10*/  FADD.FTZ R2, R192, R2 ;  /* 0x00000002c0027221 */ /* 0x000fc40000010000 */
[----:B------:R-:W-:Y:S01]  /*fe20*/  FADD.FTZ R0, R193, R0 ;  /* 0x00000000c1007221 */ /* 0x000fe20000010000 */
[C---:B------:R-:W-:Y:S01]  /*fe30*/  HMMA.16816.F32.BF16 R136, R128.reuse, R144, R136 ;  /* 0x000000908088723c */ /* 0x040fe20000041888 */
[----:B------:R-:W-:Y:S02]  /*fe40*/  FADD.FTZ R2, R194, R2 ;  /* 0x00000002c2027221 */ /* 0x000fe40000010000 */
[----:B------:R-:W-:Y:S02]  /*fe50*/  FADD.FTZ R0, R195, R0 ;  /* 0x00000000c3007221 */ /* 0x000fe40000010000 */
[----:B------:R-:W-:Y:S01]  /*fe60*/  FADD.FTZ R2, R245, R2 ;  /* 0x00000002f5027221 */ /* 0x000fe20000010000 */
[----:B------:R-:W-:Y:S01]  /*fe70*/  HMMA.16816.F32.BF16 R36, R128, R40, R68 ;  /* 0x000000288024723c */ /* 0x000fe20000041844 */
[----:B------:R-:W-:Y:S02]  /*fe80*/  FADD.FTZ R0, R244, R0 ;  /* 0x00000000f4007221 */ /* 0x000fe40000010000 */
[----:B------:R-:W-:-:S02]  /*fe90*/  FADD.FTZ R2, R252, R2 ;  /* 0x00000002fc027221 */ /* 0x000fc40000010000 */
[----:B------:R-:W-:Y:S01]  /*fea0*/  FADD.FTZ R0, R211, R0 ;  /* 0x00000000d3007221 */ /* 0x000fe20000010000 */
[----:B------:R-:W-:Y:S01]  /*feb0*/  HMMA.16816.F32.BF16 R20, R4, R22, R44 ;  /* 0x000000160414723c */ /* 0x000fe2000004182c */
[----:B------:R-:W-:Y:S01]  /*fec0*/  FADD.FTZ R2, R248, R2 ;  /* 0x00000002f8027221 */ /* 0x000fe20000010000 */
[----:B------:R-:W-:Y:S01]  /*fed0*/  LDSM.16.MT88.4 R4, [R215+0x17800] ;  /* 0x01780000d704783b */ /* 0x000fe20000004200 */
[----:B------:R-:W-:Y:S02]  /*fee0*/  FADD.FTZ R0, R249, R0 ;  /* 0x00000000f9007221 */ /* 0x000fe40000010000 */
[----:B------:R-:W-:Y:S01]  /*fef0*/  FADD.FTZ R2, R250, R2 ;  /* 0x00000002fa027221 */ /* 0x000fe20000010000 */
[----:B------:R-:W-:Y:S01]  /*ff00*/  HMMA.16816.F32.BF16 R144, R128, R146, R52 ;  /* 0x000000928090723c */ /* 0x000fe20000041834 */
[----:B------:R-:W-:Y:S02]  /*ff10*/  FADD.FTZ R0, R251, R0 ;  /* 0x00000000fb007221 */ /* 0x000fe40000010000 */
[----:B------:R-:W-:-:S02]  /*ff20*/  FADD.FTZ R2, R210, R2 ;  /* 0x00000002d2027221 */ /* 0x000fc40000010000 */
[----:B------:R-:W-:Y:S01]  /*ff30*/  FADD.FTZ R0, R206, R0 ;  /* 0x00000000ce007221 */ /* 0x000fe20000010000 */
[C---:B-1----:R-:W-:Y:S01]  /*ff40*/  HMMA.16816.F32.BF16 R68, R128.reuse, R72, R116 ;  /* 0x000000488044723c */ /* 0x042fe20000041874 */
[----:B------:R-:W-:Y:S02]  /*ff50*/  FADD.FTZ R2, R209, R2 ;  /* 0x00000002d1027221 */ /* 0x000fe40000010000 */
[----:B------:R-:W-:Y:S02]  /*ff60*/  FADD.FTZ R0, R205, R0 ;  /* 0x00000000cd007221 */ /* 0x000fe40000010000 */
[----:B------:R-:W-:Y:S01]  /*ff70*/  FADD.FTZ R2, R208, R2 ;  /* 0x00000002d0027221 */ /* 0x000fe20000010000 */
[----:B------:R-:W-:Y:S01]  /*ff80*/  HMMA.16816.F32.BF16 R44, R128, R48, R80 ;  /* 0x00000030802c723c */ /* 0x000fe20000041850 */
[----:B------:R-:W1:Y:S01]  /*ff90*/  LDSM.16.MT88.4 R80, [R214+0x15800] ;  /* 0x01580000d650783b */ /* 0x000e620000004200 */
[----:B------:R-:W-:Y:S01]  /*ffa0*/  FADD.FTZ R0, R204, R0 ;  /* 0x00000000cc007221 */ /* 0x000fe20000010000 */
[----:B------:R-:W-:-:S03]  /*ffb0*/  FADD.FTZ R2, R207, R2 ;  /* 0x00000002cf027221 */ /* 0x000fc60000010000 */
[----:B------:R-:W-:Y:S01]  /*ffc0*/  HMMA.16816.F32.BF16 R52, R128, R56, R88 ;  /* 0x000000388034723c */ /* 0x000fe20000041858 */
[----:B------:R-:W2:Y:S01]  /*ffd0*/  LDSM.16.MT88.4 R88, [R216+0x15800] ;  /* 0x01580000d858783b */ /* 0x000ea20000004200 */
[----:B------:R-:W-:Y:S01]  /*ffe0*/  FADD.FTZ R0, R203, R0 ;  /* 0x00000000cb007221 */ /* 0x000fe20000010000 */
[----:B------:R-:W-:-:S03]  /*fff0*/  FADD.FTZ R2, R202, R2 ;  /* 0x00000002ca027221 */ /* 0x000fc60000010000 */
[----:B------:R-:W-:Y:S01]  /*10000*/  HMMA.16816.F32.BF16 R72, R128, R74, R120 ;  /* 0x0000004a8048723c */ /* 0x000fe20000041878 */
[----:B------:R-:W3:Y:S01]  /*10010*/  LDSM.16.MT88.4 R120, [R216+0x17800] ;  /* 0x01780000d878783b */ /* 0x000ee20000004200 */
[----:B------:R-:W-:Y:S01]  /*10020*/  FADD.FTZ R0, R198, R0 ;  /* 0x00000000c6007221 */ /* 0x000fe20000010000 */
[----:B------:R-:W-:-:S03]  /*10030*/  FADD.FTZ R2, R201, R2 ;  /* 0x00000002c9027221 */ /* 0x000fc60000010000 */
[----:B------:R-:W-:Y:S01]  /*10040*/  FADD.FTZ R0, R197, R0 ;  /* 0x00000000c5007221 */ /* 0x000fe20000010000 */
[----:B------:R-:W-:Y:S01]  /*10050*/  FADD.FTZ R2, R200, R2 ;  /* 0x00000002c8027221 */ /* 0x000fe20000010000 */
[----:B------:R-:W-:Y:S02]  /*10060*/  HMMA.16816.F32.BF16 R40, R128, R42, R76 ;  /* 0x0000002a8028723c */ /* 0x000fe4000004184c */
[----:B------:R-:W-:Y:S01]  /*10070*/  FADD.FTZ R0, R196, R0 ;  /* 0x00000000c4007221 */ /* 0x000fe20000010000 */
[----:B------:R-:W-:-:S03]  /*10080*/  FADD.FTZ R2, R199, R2 ;  /* 0x00000002c7027221 */ /* 0x000fc60000010000 */
[----:B------:R-:W-:Y:S01]  /*10090*/  FADD.FTZ R0, R3, R0 ;  /* 0x0000000003007221 */ /* 0x000fe20000010000 */
[----:B------:R-:W-:Y:S01]  /*100a0*/  HMMA.16816.F32.BF16 R48, R128, R50, R84 ;  /* 0x000000328030723c */ /* 0x000fe20000041854 */
[----:B------:R4:W-:Y:S01]  /*100b0*/  STL [R1], R2 ;  /* 0x0000000201007387 */ /* 0x0009e20000100800 */
[----:B------:R-:W-:-:S03]  /*100c0*/  MOV R3, R186 ;  /* 0x000000ba00037202 */ /* 0x000fc60000000f00 */
[----:B------:R4:W-:Y:S01]  /*100d0*/  STL [R1+0x4], R0 ;  /* 0x0000040001007387 */ /* 0x0009e20000100800 */
[C---:B------:R-:W-:Y:S06]  /*100e0*/  HMMA.16816.F32.BF16 R56, R128.reuse, R58, R92 ;  /* 0x0000003a8038723c */ /* 0x040fec000004185c */
[C---:B------:R-:W-:Y:S06]  /*100f0*/  HMMA.16816.F32.BF16 R92, R128.reuse, R96, R172 ;  /* 0x00000060805c723c */ /* 0x040fec00000418ac */
[C---:B-1----:R-:W-:Y:S06]  /*10100*/  HMMA.16816.F32.BF16 R76, R128.reuse, R80, R124 ;  /* 0x00000050804c723c */ /* 0x042fec000004187c */
[C---:B--2---:R-:W-:Y:S06]  /*10110*/  HMMA.16816.F32.BF16 R84, R128.reuse, R88, R132 ;  /* 0x000000588054723c */ /* 0x044fec0000041884 */
[----:B------:R-:W-:Y:S01]  /*10120*/  HMMA.16816.F32.BF16 R100, R128, R104, R8 ;  /* 0x000000688064723c */ /* 0x000fe20000041808 */
[----:B------:R-:W-:-:S05]  /*10130*/  MOV R132, R187 ;  /* 0x000000bb00847202 */ /* 0x000fca0000000f00 */
[C---:B------:R-:W-:Y:S06]  /*10140*/  HMMA.16816.F32.BF16 R108, R128.reuse, R112, R176 ;  /* 0x00000070806c723c */ /* 0x040fec00000418b0 */
[C---:B---3--:R-:W-:Y:S06]  /*10150*/  HMMA.16816.F32.BF16 R116, R128.reuse, R120, R180 ;  /* 0x000000788074723c */ /* 0x048fec00000418b4 */
[C---:B------:R-:W-:Y:S06]  /*10160*/  HMMA.16816.F32.BF16 R80, R128.reuse, R82, R168 ;  /* 0x000000528050723c */ /* 0x040fec00000418a8 */
[C---:B------:R-:W-:Y:S06]  /*10170*/  HMMA.16816.F32.BF16 R88, R128.reuse, R90, R32 ;  /* 0x0000005a8058723c */ /* 0x040fec0000041820 */
[C---:B------:R-:W-:Y:S06]  /*10180*/  HMMA.16816.F32.BF16 R96, R128.reuse, R98, R28 ;  /* 0x000000628060723c */ /* 0x040fec000004181c */
[C---:B------:R-:W-:Y:S06]  /*10190*/  HMMA.16816.F32.BF16 R104, R128.reuse, R106, R24 ;  /* 0x0000006a8068723c */ /* 0x040fec0000041818 */
[C---:B------:R-:W-:Y:S06]  /*101a0*/  HMMA.16816.F32.BF16 R112, R128.reuse, R114, R16 ;  /* 0x000000728070723c */ /* 0x040fec0000041810 */
[C---:B------:R-:W-:Y:S06]  /*101b0*/  HMMA.16816.F32.BF16 R120, R128.reuse, R122, R12 ;  /* 0x0000007a8078723c */ /* 0x040fec000004180c */
[C---:B------:R-:W-:Y:S06]  /*101c0*/  HMMA.16816.F32.BF16 R124, R128.reuse, R4, R188 ;  /* 0x00000004807c723c */ /* 0x040fec00000418bc */
[----:B----4-:R-:W-:-:S15]  /*101d0*/  HMMA.16816.F32.BF16 R128, R128, R6, R20 ;  /* 0x000000068080723c */ /* 0x010fde0000041814 */
[----:B------:R-:W-:-:S09]  /*101e0*/  NOP ;  /* 0x0000000000007918 */ /* 0x000fd20000000000 */
.L_x_2427:
[----:B------:R-:W-:Y:S05]  /*101f0*/  @!P6 BRA `(.L_x_2435) ;  /* 0x000000540014e947 */ /* 0x000fea0003800000 */
[----:B------:R-:W-:Y:S01]  /*10200*/  ULDC UR18, c[0x0][0x380] ;  /* 0x0000e00000127ab9 */ /* 0x000fe20000000800 */
[----:B------:R-:W-:Y:S01]  /*10210*/  ULEA UR11, -UR6, URZ, 0x6 ;  /* 0x0000003f060b7291 */ /* 0x000fe2000f8e313f */
[----:B------:R-:W-:Y:S01]  /*10220*/  IMAD.U32 R0, RZ, RZ, UR18 ;  /* 0x00000012ff007e24 */ /* 0x000fe2000f8e00ff */
[----:B------:R-:W-:Y:S01]  /*10230*/  ULEA UR34, -UR10, URZ, 0x6 ;  /* 0x0000003f0a227291 */ /* 0x000fe2000f8e313f */
[----:B------:R-:W-:Y:S01]  /*10240*/  IMAD.U32 R4, RZ, RZ, UR18 ;  /* 0x00000012ff047e24 */ /* 0x000fe2000f8e00ff */
[----:B------:R-:W-:Y:S01]  /*10250*/  USHF.R.S32.HI UR10, URZ, 0x1f, UR11 ;  /* 0x0000001f3f0a7899 */ /* 0x000fe2000801140b */
[----:B------:R-:W-:Y:S01]  /*10260*/  IMAD.MOV.U32 R134, RZ, RZ, R3 ;  /* 0x000000ffff867224 */ /* 0x000fe200078e0003 */
[----:B------:R-:W-:Y:S01]  /*10270*/  IABS R0, R0 ;  /* 0x0000000000007213 */ /* 0x000fe20000000000 */
[----:B------:R-:W-:Y:S01]  /*10280*/  UMOV UR8, URZ ;  /* 0x0000003f00087c82 */ /* 0x000fe20008000000 */
[----:B------:R-:W-:Y:S01]  /*10290*/  UMOV UR6, URZ ;  /* 0x0000003f00067c82 */ /* 0x000fe20008000000 */
[----:B------:R-:W-:Y:S01]  /*102a0*/  MOV R133, R132 ;  /* 0x0000008400857202 */ /* 0x000fe20000000f00 */
[----:B------:R-:W-:Y:S01]  /*102b0*/  ULDC UR24, c[0x0][0x2d0] ;  /* 0x0000b40000187ab9 */ /* 0x000fe20000000800 */
[----:B------:R-:W-:Y:S01]  /*102c0*/  IMAD.MOV.U32 R2, RZ, RZ, R0 ;  /* 0x000000ffff027224 */ /* 0x000fe200078e0000 */
[----:B------:R-:W-:Y:S01]  /*102d0*/  IABS R0, R4 ;  /* 0x0000000400007213 */ /* 0x000fe20000000000 */
[----:B------:R-:W-:Y:S01]  /*102e0*/  ULDC UR20, c[0x0][0x39c] ;  /* 0x0000e70000147ab9 */ /* 0x000fe20000000800 */
[----:B------:R-:W-:Y:S01]  /*102f0*/  ULDC UR4, c[0x0][0x2ec] ;  /* 0x0000bb0000047ab9 */ /* 0x000fe20000000800 */
[----:B------:R-:W-:Y:S01]  /*10300*/  USHF.R.S32.HI UR32, URZ, 0x1f, UR34 ;  /* 0x0000001f3f207899 */ /* 0x000fe20008011422 */
[----:B------:R-:W-:Y:S01]  /*10310*/  R2UR UR17, R2 ;  /* 0x00000000021172ca */ /* 0x000fe200000e0000 */
[----:B------:R-:W-:Y:S01]  /*10320*/  UISETP.NE.AND UP1, UPT, UR18, URZ, UPT ;  /* 0x0000003f1200728c */ /* 0x000fe2000bf25270 */
[----:B------:R-:W-:Y:S01]  /*10330*/  R2UR UR16, R0 ;  /* 0x00000000001072ca */ /* 0x000fe200000e0000 */
[----:B------:R-:W-:-:S02]  /*10340*/  ULOP3.LUT UR31, URZ, UR18, URZ, 0x33, !UPT ;  /* 0x000000123f1f7292 */ /* 0x000fc4000f8e333f */
[----:B------:R-:W-:Y:S02]  /*10350*/  ULOP3.LUT UR19, URZ, UR18, URZ, 0x33, !UPT ;  /* 0x000000123f137292 */ /* 0x000fe4000f8e333f */
[----:B------:R-:W-:-:S06]  /*10360*/  UISETP.NE.AND UP0, UPT, UR18, URZ, UPT ;  /* 0x0000003f1200728c */ /* 0x000fcc000bf05270 */
[----:B------:R-:W1:Y:S08]  /*10370*/  I2F.RP R0, UR17 ;  /* 0x0000001100007d06 */ /* 0x000e700008209400 */
[----:B------:R-:W2:Y:S08]  /*10380*/  I2F.RP R4, UR16 ;  /* 0x0000001000047d06 */ /* 0x000eb00008209400 */
[----:B-1----:R-:W1:Y:S08]  /*10390*/  MUFU.RCP R0, R0 ;  /* 0x0000000000007308 */ /* 0x002e700000001000 */
[----:B--2---:R-:W2:Y:S01]  /*103a0*/  MUFU.RCP R4, R4 ;  /* 0x0000000400047308 */ /* 0x004ea20000001000 */
[----:B-1----:R-:W-:-:S07]  /*103b0*/  IADD3 R0, R0, 0xffffffe, RZ ;  /* 0x0ffffffe00007810 */ /* 0x002fce0007ffe0ff */
[----:B------:R2:W1:Y:S02]  /*103c0*/  F2I.FTZ.U32.TRUNC.NTZ R2, R0 ;  /* 0x0000000000027305 */ /* 0x000464000021f000 */
[----:B--2---:R-:W-:Y:S01]  /*103d0*/  VIADD R0, R4, 0xffffffe ;  /* 0x0ffffffe04007836 */ /* 0x004fe20000000000 */
[----:B-1----:R-:W-:Y:S01]  /*103e0*/  R2UR UR9, R2 ;  /* 0x00000000020972ca */ /* 0x002fe200000e0000 */
[----:B------:R-:W-:-:S04]  /*103f0*/  IMAD.U32 R2, RZ, RZ, UR11 ;  /* 0x0000000bff027e24 */ /* 0x000fc8000f8e00ff */
[----:B------:R-:W1:Y:S01]  /*10400*/  F2I.FTZ.U32.TRUNC.NTZ R0, R0 ;  /* 0x0000000000007305 */ /* 0x000e62000021f000 */
[----:B------:R2:W-:Y:S07]  /*10410*/  STL [R1+0x14], R2 ;  /* 0x0000140201007387 */ /* 0x0005ee0000100800 */
[----:B------:R-:W-:-:S04]  /*10420*/  UIADD3 UR38, URZ, -UR9, URZ ;  /* 0x800000093f267290 */ /* 0x000fc8000fffe03f */
[----:B------:R-:W-:Y:S01]  /*10430*/  UIMAD UR38, UR38, UR17, URZ ;  /* 0x00000011262672a4 */ /* 0x000fe2000f8e023f */
[----:B-1----:R-:W-:-:S03]  /*10440*/  R2UR UR7, R0 ;  /* 0x00000000000772ca */ /* 0x002fc600000e0000 */
[----:B------:R-:W-:Y:S01]  /*10450*/  UIMAD.WIDE.U32 UR38, UR9, UR38, UR8 ;  /* 0x00000026092672a5 */ /* 0x000fe2000f8e0008 */
[----:B------:R-:W-:Y:S02]  /*10460*/  MOV R0, UR10 ;  /* 0x0000000a00007c02 */ /* 0x000fe40008000f00 */
[----:B------:R-:W-:-:S03]  /*10470*/  ULDC.64 UR8, c[0x0][0x248] ;  /* 0x0000920000087ab9 */ /* 0x000fc60000000a00 */
[----:B------:R2:W-:Y:S01]  /*10480*/  STL [R1+0x10], R0 ;  /* 0x0000100001007387 */ /* 0x0005e20000100800 */
[----:B------:R-:W-:-:S03]  /*10490*/  UMOV UR33, UR39 ;  /* 0x0000002700217c82 */ /* 0x000fc60008000000 */
[----:B------:R-:W-:-:S04]  /*104a0*/  UIADD3 UR36, URZ, -UR7, URZ ;  /* 0x800000073f247290 */ /* 0x000fc8000fffe03f */
[----:B------:R-:W-:-:S04]  /*104b0*/  UIMAD UR36, UR36, UR16, URZ ;  /* 0x00000010242472a4 */ /* 0x000fc8000f8e023f */
[----:B------:R-:W-:-:S03]  /*104c0*/  UIMAD.WIDE.U32 UR36, UR7, UR36, UR6 ;  /* 0x00000024072472a5 */ /* 0x000fc6000f8e0006 */
[----:B------:R-:W-:Y:S02]  /*104d0*/  ULDC.64 UR6, c[0x0][0x250] ;  /* 0x0000940000067ab9 */ /* 0x000fe40000000a00 */
[----:B------:R-:W-:Y:S01]  /*104e0*/  UMOV UR11, UR6 ;  /* 0x00000006000b7c82 */ /* 0x000fe20008000000 */
[----:B------:R-:W-:Y:S01]  /*104f0*/  UMOV UR10, UR7 ;  /* 0x00000007000a7c82 */ /* 0x000fe20008000000 */
[----:B------:R-:W-:-:S05]  /*10500*/  UMOV UR21, UR37 ;  /* 0x0000002500157c82 */ /* 0x000fca0008000000 */
.L_x_2439:
[----:B------:R-:W3:Y:S01]  /*10510*/  LDL.64 R4, [R1+0x8] ;  /* 0x0000080001047983 */ /* 0x000ee20000100a00 */
[----:B------:R-:W-:Y:S04]  /*10520*/  DEPBAR.LE SB0, 0x0 ;  /* 0x000080000000791a */ /* 0x000fe80000000000 */
[----:B------:R-:W4:Y:S01]  /*10530*/  LDL R3, [R1+0x18] ;  /* 0x0000180001037983 */ /* 0x000f220000100800 */
[----:B------:R-:W-:Y:S01]  /*10540*/  PLOP3.LUT P0, PT, PT, PT, UP6, 0x40, 0x0 ;  /* 0x000000000000781c */ /* 0x000fe20003f0e868 */
[----:B------:R-:W-:Y:S02]  /*10550*/  UIADD3 UR14, UR14, -0x1, URZ ;  /* 0xffffffff0e0e7890 */ /* 0x000fe4000fffe03f */
[----:B-12---:R-:W2:Y:S01]  /*10560*/  LDL R2, [R1+0x1c] ;  /* 0x00001c0001027983 */ /* 0x006ea20000100800 */
[----:B------:R-:W-:Y:S01]  /*10570*/  UMOV UR36, UR6 ;  /* 0x0000000600247c82 */ /* 0x000fe20008000000 */
[----:B------:R-:W-:Y:S02]  /*10580*/  UMOV UR35, UR7 ;  /* 0x0000000700237c82 */ /* 0x000fe40008000000 */
[----:B------:R-:W3:Y:S01]  /*10590*/  LDL R0, [R1+0x20] ;  /* 0x0000200001007983 */ /* 0x000ee20000100800 */
[----:B------:R-:W-:Y:S01]  /*105a0*/  BAR.SYNC.DEFER_BLOCKING 0x0 ;  /* 0x0000000000007b1d */ /* 0x000fe20000010000 */
[----:B---3--:R-:W-:Y:S02]  /*105b0*/  ISETP.GE.AND P3, PT, R0, UR24, PT ;  /* 0x0000001800007c0c */ /* 0x008fe4000bf66270 */
[----:B------:R-:W-:Y:S03]  /*105c0*/  ISETP.GE.AND P6, PT, R4, UR24, PT ;  /* 0x0000001804007c0c */ /* 0x000fe6000bfc6270 */
[----:B-----5:R1:W5:Y:S01]  /*105d0*/  LDL R4, [R1+0x10] ;  /* 0x0000100001047983 */ /* 0x0203620000100800 */
[----:B----4-:R-:W-:Y:S02]  /*105e0*/  ISETP.GE.AND P5, PT, R3, UR24, PT ;  /* 0x0000001803007c0c */ /* 0x010fe4000bfa6270 */
[----:B--2---:R-:W-:Y:S01]  /*105f0*/  ISETP.GE.AND P4, PT, R2, UR24, PT ;  /* 0x0000001802007c0c */ /* 0x004fe2000bf86270 */
[----:B------:R1:W5:Y:S01]  /*10600*/  LDL R3, [R1+0x14] ;  /* 0x0000140001037983 */ /* 0x0003620000100800 */
[----:B------:R-:W-:Y:S11]  /*10610*/  @P0 BRA `(.L_x_2436) ;  /* 0x00000004001c0947 */ /* 0x000ff60003800000 */
[----:B------:R-:W-:Y:S01]  /*10620*/  USHF.L.U32 UR35, UR14, 0x6, URZ ;  /* 0x000000060e237899 */ /* 0x000fe2000800063f */
[----:B------:R-:W2:Y:S03]  /*10630*/  LDC.64 R6, c[0x0][0x238] ;  /* 0x00008e00ff067b82 */ /* 0x000ea60000000a00 */
        /* <DEDUP_REMOVED lines=10> */
[----:B------:R-:W-:Y:S04]  /*106e0*/  UIMAD.WIDE.U32 UR42, UR33, UR39, URZ ;  /* 0x00000027212a72a5 */ /* 0x000fe8000f8e003f */
        /* <DEDUP_REMOVED lines=9> */
[----:B------:R-:W-:Y:S02]  /*10780*/  @!UP2 UIADD3 UR41, UR41, 0x1, URZ ;  /* 0x000000012929a890 */ /* 0x000fe4000fffe03f */
[----:B------:R-:W-:Y:S02]  /*10790*/  UISETP.GE.U32.AND UP4, UPT, UR37, UR17, UPT ;  /* 0x000000112500728c */ /* 0x000fe4000bf86070 */
[----:B------:R-:W-:Y:S02]  /*107a0*/  UISETP.GE.AND UP2, UPT, UR35, URZ, UPT ;  /* 0x0000003f2300728c */ /* 0x000fe4000bf46270 */
[----:B------:R-:W-:Y:S02]  /*107b0*/  UISETP.GE.U32.AND UP5, UPT, UR39, UR17, UPT ;  /* 0x000000112700728c */ /* 0x000fe4000bfa6070 */
[----:B------:R-:W-:Y:S02]  /*107c0*/  @!UP3 UIADD3 UR43, UR43, 0x1, URZ ;  /* 0x000000012b2bb890 */ /* 0x000fe4000fffe03f */
[----:B------:R-:W-:Y:S03]  /*107d0*/  UISETP.GE.AND UP3, UPT, UR40, URZ, UPT ;  /* 0x0000003f2800728c */ /* 0x000fe6000bf66270 */
[----:B------:R-:W-:Y:S04]  /*107e0*/  @UP4 UIADD3 UR41, UR41, 0x1, URZ ;  /* 0x0000000129294890 */ /* 0x000fe8000fffe03f */
[----:B------:R-:W-:Y:S02]  /*107f0*/  @!UP2 UIADD3 UR41, -UR41, URZ, URZ ;  /* 0x0000003f2929a290 */ /* 0x000fe4000fffe13f */
[----:B------:R-:W-:Y:S02]  /*10800*/  @UP5 UIADD3 UR43, UR43, 0x1, URZ ;  /* 0x000000012b2b5890 */ /* 0x000fe4000fffe03f */
[----:B------:R-:W-:Y:S02]  /*10810*/  USEL UR41, UR31, UR41, !UP1 ;  /* 0x000000291f297287 */ /* 0x000fe4000c800000 */
[----:B------:R-:W-:Y:S04]  /*10820*/  @!UP3 UIADD3 UR43, -UR43, URZ, URZ ;  /* 0x0000003f2b2bb290 */ /* 0x000fe8000fffe13f */
[----:B-----5:R-:W-:Y:S01]  /*10830*/  IMAD.U32 R4, RZ, RZ, UR41 ;  /* 0x00000029ff047e24 */ /* 0x020fe2000f8e00ff */
[----:B------:R-:W-:Y:S01]  /*10840*/  MOV R3, UR41 ;  /* 0x0000002900037c02 */ /* 0x000fe20008000f00 */
[----:B------:R-:W-:Y:S03]  /*10850*/  USEL UR43, UR31, UR43, !UP1 ;  /* 0x0000002b1f2b7287 */ /* 0x000fe6000c800000 */
[----:B------:R-:W-:Y:S03]  /*10860*/  LEA R4, P1, R4, UR22, 0x2 ;  /* 0x0000001604047c11 */ /* 0x000fe6000f8210ff */
[----:B------:R-:W-:Y:S01]  /*10870*/  IMAD.U32 R2, RZ, RZ, UR43 ;  /* 0x0000002bff027e24 */ /* 0x000fe2000f8e00ff */
[----:B------:R-:W-:Y:S01]  /*10880*/  LEA.HI.X.SX32 R5, R3, UR23, 0x2, P1 ;  /* 0x0000001703057c11 */ /* 0x000fe200088f16ff */
[----:B------:R-:W-:Y:S01]  /*10890*/  IMAD.U32 R0, RZ, RZ, UR43 ;  /* 0x0000002bff007e24 */ /* 0x000fe2000f8e00ff */
[----:B------:R-:W-:Y:S02]  /*108a0*/  R2UR UR38, R4 ;  /* 0x00000000042672ca */ /* 0x000fe400000e0000 */
[----:B------:R-:W-:Y:S02]  /*108b0*/  R2UR UR39, R5 ;  /* 0x00000000052772ca */ /* 0x000fe400000e0000 */
[----:B------:R-:W-:Y:S04]  /*108c0*/  LEA R2, P0, R2, UR22, 0x2 ;  /* 0x0000001602027c11 */ /* 0x000fe8000f8010ff */
[----:B------:R-:W-:Y:S02]  /*108d0*/  LEA.HI.X.SX32 R3, R0, UR23, 0x2, P0 ;  /* 0x0000001700037c11 */ /* 0x000fe400080f16ff */
[----:B------:R-:W-:Y:S02]  /*108e0*/  R2UR UR36, R2 ;  /* 0x00000000022472ca */ /* 0x000fe400000e0000 */
[----:B------:R-:W-:Y:S01]  /*108f0*/  R2UR UR37, R3 ;  /* 0x00000000032572ca */ /* 0x000fe200000e0000 */
[----:B------:R-:W-:Y:S01]  /*10900*/  IMAD.U32 R2, RZ, RZ, UR38 ;  /* 0x00000026ff027e24 */ /* 0x000fe2000f8e00ff */
[----:B------:R-:W-:Y:S01]  /*10910*/  UIADD3 UR38, UR43, -UR41, URZ ;  /* 0x800000292b267290 */ /* 0x000fe2000fffe03f */
[----:B------:R-:W-:Y:S03]  /*10920*/  IMAD.U32 R3, RZ, RZ, UR39 ;  /* 0x00000027ff037e24 */ /* 0x000fe6000f8e00ff */
[----:B------:R-:W-:Y:S02]  /*10930*/  UIMAD UR38, UR38, UR18, -0x40 ;  /* 0xffffffc0262674a4 */ /* 0x000fe4000f8e0212 */
[----:B------:R3:W4:Y:S02]  /*10940*/  LDG.E R0, desc[UR26][R2.64] ;  /* 0x0000001a02007981 */ /* 0x000724000c1e1900 */
[----:B------:R-:W-:Y:S01]  /*10950*/  UIMAD UR35, UR10, UR38, URZ ;  /* 0x000000260a2372a4 */ /* 0x000fe2000f8e023f */
[----:B------:R-:W-:Y:S01]  /*10960*/  MOV R4, UR36 ;  /* 0x0000002400047c02 */ /* 0x000fe20008000f00 */
[----:B------:R-:W-:Y:S01]  /*10970*/  USHF.R.S32.HI UR36, URZ, 0x1f, UR38 ;  /* 0x0000001f3f247899 */ /* 0x000fe20008011426 */
[----:B------:R-:W-:Y:S01]  /*10980*/  IMAD.U32 R5, RZ, RZ, UR37 ;  /* 0x00000025ff057e24 */ /* 0x000fe2000f8e00ff */
[----:B------:R-:W-:Y:S02]  /*10990*/  UIMAD.WIDE.U32 UR38, UR11, UR38, URZ ;  /* 0x000000260b2672a5 */ /* 0x000fe4000f8e003f */
[----:B------:R-:W-:Y:S03]  /*109a0*/  UIMAD UR35, UR36, UR11, UR35 ;  /* 0x0000000b242372a4 */ /* 0x000fe6000f8e0223 */
[----:B------:R-:W-:Y:S01]  /*109b0*/  UMOV UR36, UR11 ;  /* 0x0000000b00247c82 */ /* 0x000fe20008000000 */
[----:B------:R-:W-:Y:S01]  /*109c0*/  UIADD3 UR35, UR39, UR35, URZ ;  /* 0x0000002327237290 */ /* 0x000fe2000fffe03f */
[----:B---3--:R-:W-:Y:S01]  /*109d0*/  IMAD.U32 R3, RZ, RZ, UR39 ;  /* 0x00000027ff037e24 */ /* 0x008fe2000f8e00ff */
[----:B------:R-:W4:Y:S04]  /*109e0*/  LDG.E R2, desc[UR26][R4.64] ;  /* 0x0000001a04027981 */ /* 0x000f28000c1e1900 */
[----:B------:R-:W-:Y:S01]  /*109f0*/  IMAD.U32 R3, RZ, RZ, UR35 ;  /* 0x00000023ff037e24 */ /* 0x000fe2000f8e00ff */
[----:B------:R-:W-:Y:S01]  /*10a00*/  UMOV UR35, UR10 ;  /* 0x0000000a00237c82 */ /* 0x000fe20008000000 */
[----:B----4-:R-:W-:Y:S01]  /*10a10*/  IMAD.IADD R0, R0, 0x1, -R2 ;  /* 0x0000000100007824 */ /* 0x010fe200078e0a02 */
[----:B------:R-:W-:Y:S04]  /*10a20*/  MOV R2, UR38 ;  /* 0x0000002600027c02 */ /* 0x000fe80008000f00 */
[----:B------:R-:W-:Y:S01]  /*10a30*/  SHF.R.S32.HI R8, RZ, 0x1f, R0 ;  /* 0x0000001fff087819 */ /* 0x000fe20000011400 */
[-C--:B--2---:R-:W-:Y:S04]  /*10a40*/  IMAD.WIDE.U32 R4, R0, R6.reuse, R2 ;  /* 0x0000000600047225 */ /* 0x084fe800078e0002 */
[----:B------:R-:W-:Y:S01]  /*10a50*/  IMAD R8, R8, R6, RZ ;  /* 0x0000000608087224 */ /* 0x000fe200078e02ff */
[----:B------:R-:W-:Y:S03]  /*10a60*/  MOV R3, R4 ;  /* 0x0000000400037202 */ /* 0x000fe60000000f00 */
[----:B------:R-:W-:Y:S04]  /*10a70*/  IMAD R7, R0, R7, R8 ;  /* 0x0000000700077224 */ /* 0x000fe800078e0208 */
[----:B------:R-:W-:Y:S07]  /*10a80*/  IMAD.IADD R4, R5, 0x1, R7 ;  /* 0x0000000105047824 */ /* 0x000fee00078e0207 */
.L_x_2436:
[C---:B-----5:R-:W-:Y:S01]  /*10a90*/  IADD3 R2, P1, R3.reuse, UR30, RZ ;  /* 0x0000001e03027c10 */ /* 0x060fe2000ff3e0ff */
[----:B------:R-:W-:Y:S01]  /*10aa0*/  @P6 STS.128 [R239+0x10000], RZ ;  /* 0x010000ffef006388 */ /* 0x000fe20000000c00 */
[CC--:B------:R-:W-:Y:S01]  /*10ab0*/  LEA R244, P0, R3.reuse, R184.reuse, 0x1 ;  /* 0x000000b803f47211 */ /* 0x0c0fe200078008ff */
[----:B------:R-:W-:Y:S01]  /*10ac0*/  UISETP.GT.AND UP2, UPT, UR14, UR12, UPT ;  /* 0x0000000c0e00728c */ /* 0x000fe2000bf44270 */
[----:B------:R-:W-:Y:S02]  /*10ad0*/  IADD3.X R5, R4, UR29, RZ, P1, !PT ;  /* 0x0000001d04057c10 */ /* 0x000fe40008ffe4ff */
[C---:B------:R-:W-:Y:S02]  /*10ae0*/  IADD3 R0, P2, R2.reuse, UR30, RZ ;  /* 0x0000001e02007c10 */ /* 0x040fe4000ff5e0ff */
[-C--:B------:R-:W-:Y:S02]  /*10af0*/  LEA.HI.X R245, R3, R185.reuse, R4, 0x1, P0 ;  /* 0x000000b903f57211 */ /* 0x080fe400000f0c04 */
[CC--:B------:R-:W-:Y:S02]  /*10b00*/  @!P6 LEA R26, P1, R2.reuse, R184.reuse, 0x1 ;  /* 0x000000b8021ae211 */ /* 0x0c0fe400078208ff */
[CC--:B------:R-:W-:Y:S01]  /*10b10*/  @!P5 LEA R22, P0, R2.reuse, R184.reuse, 0x1 ;  /* 0x000000b80216d211 */ /* 0x0c0fe200078008ff */
        /* <DEDUP_REMOVED lines=8> */
[CCC-:B------:R-:W-:Y:S02]  /*10ba0*/  @!P5 LEA.HI.X R23, R2.reuse, R185.reuse, R5.reuse, 0x1, P0 ;  /* 0x000000b90217d211 */ /* 0x1c0fe400000f0c05 */
[-C--:B------:R-:W-:Y:S02]  /*10bb0*/  @!P3 LEA R18, P1, R2, R184.reuse, 0x1 ;  /* 0x000000b80212b211 */ /* 0x080fe400078208ff */
[-C--:B------:R-:W-:Y:S02]  /*10bc0*/  @!P6 LEA R24, P0, R0, R184.reuse, 0x1 ;  /* 0x000000b80018e211 */ /* 0x080fe400078008ff */
[-CC-:B------:R-:W-:Y:S02]  /*10bd0*/  @!P4 LEA.HI.X R21, R2, R185.reuse, R5.reuse, 0x1, P2 ;  /* 0x000000b90215c211 */ /* 0x180fe400010f0c05 */
[-C--:B------:R-:W-:Y:S02]  /*10be0*/  @!P5 LEA R16, P2, R0, R184.reuse, 0x1 ;  /* 0x000000b80010d211 */ /* 0x080fe400078408ff */
[-C--:B------:R-:W-:Y:S02]  /*10bf0*/  @!P3 LEA.HI.X R19, R2, R185.reuse, R5, 0x1, P1 ;  /* 0x000000b90213b211 */ /* 0x080fe400008f0c05 */
[CCC-:B------:R-:W-:Y:S02]  /*10c00*/  @!P6 LEA.HI.X R25, R0.reuse, R185.reuse, R3.reuse, 0x1, P0 ;  /* 0x000000b90019e211 */ /* 0x1c0fe400000f0c03 */
[CC--:B------:R-:W-:Y:S02]  /*10c10*/  @!P4 LEA R14, P1, R0.reuse, R184.reuse, 0x1 ;  /* 0x000000b8000ec211 */ /* 0x0c0fe400078208ff */
[CC--:B------:R-:W-:Y:S02]  /*10c20*/  @!P3 LEA R12, P0, R0.reuse, R184.reuse, 0x1 ;  /* 0x000000b8000cb211 */ /* 0x0c0fe400078008ff */
[CCC-:B------:R-:W-:Y:S02]  /*10c30*/  @!P5 LEA.HI.X R17, R0.reuse, R185.reuse, R3.reuse, 0x1, P2 ;  /* 0x000000b90011d211 */ /* 0x1c0fe400010f0c03 */
[C---:B------:R-:W-:Y:S02]  /*10c40*/  IADD3 R2, P2, R0.reuse, UR30, RZ ;  /* 0x0000001e00027c10 */ /* 0x040fe4000ff5e0ff */
[CCC-:B------:R-:W-:Y:S02]  /*10c50*/  @!P4 LEA.HI.X R15, R0.reuse, R185.reuse, R3.reuse, 0x1, P1 ;  /* 0x000000b9000fc211 */ /* 0x1c0fe400008f0c03 */
[-C--:B------:R-:W-:Y:S02]  /*10c60*/  @!P3 LEA.HI.X R13, R0, R185.reuse, R3, 0x1, P0 ;  /* 0x000000b9000db211 */ /* 0x080fe400000f0c03 */
[CC--:B------:R-:W-:Y:S02]  /*10c70*/  @!P6 LEA R10, P0, R2.reuse, R184.reuse, 0x1 ;  /* 0x000000b8020ae211 */ /* 0x0c0fe400078008ff */
[----:B------:R-:W-:Y:S02]  /*10c80*/  IADD3.X R3, R3, UR29, RZ, P2, !PT ;  /* 0x0000001d03037c10 */ /* 0x000fe400097fe4ff */
[CC--:B------:R-:W-:Y:S02]  /*10c90*/  @!P5 LEA R8, P2, R2.reuse, R184.reuse, 0x1 ;  /* 0x000000b80208d211 */ /* 0x0c0fe400078408ff */
[CCC-:B------:R-:W-:Y:S02]  /*10ca0*/  @!P6 LEA.HI.X R11, R2.reuse, R185.reuse, R3.reuse, 0x1, P0 ;  /* 0x000000b9020be211 */ /* 0x1c0fe400000f0c03 */
[CC--:B------:R-:W-:Y:S02]  /*10cb0*/  @!P4 LEA R6, P1, R2.reuse, R184.reuse, 0x1 ;  /* 0x000000b80206c211 */ /* 0x0c0fe400078208ff */
[C---:B------:R-:W-:Y:S02]  /*10cc0*/  @!P3 LEA R4, P0, R2.reuse, R184, 0x1 ;  /* 0x000000b80204b211 */ /* 0x040fe400078008ff */
[CCC-:B------:R-:W-:Y:S02]  /*10cd0*/  @!P5 LEA.HI.X R9, R2.reuse, R185.reuse, R3.reuse, 0x1, P2 ;  /* 0x000000b90209d211 */ /* 0x1c0fe400010f0c03 */
[CCC-:B------:R-:W-:Y:S02]  /*10ce0*/  @!P4 LEA.HI.X R7, R2.reuse, R185.reuse, R3.reuse, 0x1, P1 ;  /* 0x000000b90207c211 */ /* 0x1c0fe400008f0c03 */
[----:B------:R-:W-:Y:S01]  /*10cf0*/  @!P3 LEA.HI.X R5, R2, R185, R3, 0x1, P0 ;  /* 0x000000b90205b211 */ /* 0x000fe200000f0c03 */
[----:B------:R-:W-:Y:S01]  /*10d00*/  @!P5 IMAD.MOV.U32 R2, RZ, RZ, R244 ;  /* 0x000000ffff02d224 */ /* 0x000fe200078e00f4 */
[----:B------:R-:W-:Y:S01]  /*10d10*/  PLOP3.LUT P0, PT, PT, PT, UP2, 0x80, 0x0 ;  /* 0x000000000000781c */ /* 0x000fe20003f0f028 */
[--C-:B------:R-:W-:Y:S05]  /*10d20*/  @!P5 IMAD.MOV.U32 R3, RZ, RZ, R245.reuse ;  /* 0x000000ffff03d224 */ /* 0x100fea00078e00f5 */
[----:B------:R-:W-:Y:S01]  /*10d30*/  @!PT LDS RZ, [RZ] ;  /* 0x00000000fffff984 */ /* 0x000fe20000000800 */
[----:B------:R-:W-:Y:S01]  /*10d40*/  @!PT LDS RZ, [RZ] ;  /* 0x00000000fffff984 */ /* 0x000fe20000000800 */
[----:B------:R-:W-:Y:S01]  /*10d50*/  @!PT LDS RZ, [RZ] ;  /* 0x00000000fffff984 */ /* 0x000fe20000000800 */
[----:B------:R2:W-:Y:S04]  /*10d60*/  @!P5 LDGSTS.E.BYPASS.LTC128B.128 [R239+0x12000], desc[UR26][R2.64+0x80] ;  /* 0x1200008002efdfae */ /* 0x0005e8000b901d5a */
[----:B------:R-:W-:Y:S01]  /*10d70*/  @P4 STS.128 [R239+0x14000], RZ ;  /* 0x014000ffef004388 */ /* 0x000fe20000000c00 */
[-C--:B--2---:R-:W-:Y:S01]  /*10d80*/  @!P4 MOV R2, R244.reuse ;  /* 0x000000f40002c202 */ /* 0x084fe20000000f00 */
[--C-:B------:R-:W-:Y:S05]  /*10d90*/  @!P4 IMAD.MOV.U32 R3, RZ, RZ, R245.reuse ;  /* 0x000000ffff03c224 */ /* 0x100fea00078e00f5 */
[----:B------:R-:W-:Y:S01]  /*10da0*/  @!PT LDS RZ, [RZ] ;  /* 0x00000000fffff984 */ /* 0x000fe20000000800 */
[----:B------:R-:W-:Y:S01]  /*10db0*/  @!PT LDS RZ, [RZ] ;  /* 0x00000000fffff984 */ /* 0x000fe20000000800 */
[----:B------:R-:W-:Y:S01]  /*10dc0*/  @!PT LDS RZ, [RZ] ;  /* 0x00000000fffff984 */ /* 0x000fe20000000800 */
[----:B------:R2:W-:Y:S04]  /*10dd0*/  @!P4 LDGSTS.E.BYPASS.LTC128B.128 [R239+0x14000], desc[UR26][R2.64+0x100] ;  /* 0x1400010002efcfae */ /* 0x0005e8000b901d5a */
[----:B------:R-:W-:Y:S01]  /*10de0*/  @P3 STS.128 [R239+0x16000], RZ ;  /* 0x016000ffef003388 */ /* 0x000fe20000000c00 */
[-C--:B--2---:R-:W-:Y:S01]  /*10df0*/  @!P3 MOV R2, R244.reuse ;  /* 0x000000f40002b202 */ /* 0x084fe20000000f00 */
[----:B------:R-:W-:Y:S05]  /*10e00*/  @!P3 IMAD.MOV.U32 R3, RZ, RZ, R245 ;  /* 0x000000ffff03b224 */ /* 0x000fea00078e00f5 */
        /* <DEDUP_REMOVED lines=65> */
[----:B--2---:R-:W-:Y:S04]  /*11220*/  LDSM.16.M88.4 R16, [R212+0x8800] ;  /* 0x00880000d410783b */ /* 0x004fe80000000200 */
[----:B---3--:R-:W4:Y:S04]  /*11230*/  LDSM.16.M88.4 R8, [R212+0x8000] ;  /* 0x00800000d408783b */ /* 0x008f280000000200 */
[----:B------:R-:W2:Y:S04]  /*11240*/  LDSM.16.M88.4 R24, [R212+0x9000] ;  /* 0x00900000d418783b */ /* 0x000ea80000000200 */
[----:B------:R-:W3:Y:S04]  /*11250*/  LDSM.16.M88.4 R168, [R212+0x9800] ;  /* 0x00980000d4a8783b */ /* 0x000ee80000000200 */
[----:B------:R-:W0:Y:S04]  /*11260*/  LDGDEPBAR ;  /* 0x00000000000079af */ /* 0x000e280000000000 */
[----:B------:R-:W-:Y:S04]  /*11270*/  LDSM.16.M88.4 R172, [R220] ;  /* 0x00000000dcac783b */ /* 0x000fe80000000200 */
[----:B------:R-:W1:Y:S04]  /*11280*/  LDSM.16.M88.4 R176, [R223] ;  /* 0x00000000dfb0783b */ /* 0x000e680000000200 */
[----:B------:R-:W1:Y:S04]  /*11290*/  LDSM.16.M88.4 R180, [R238] ;  /* 0x00000000eeb4783b */ /* 0x000e680000000200 */
[----:B------:R-:W1:Y:S04]  /*112a0*/  LDSM.16.M88.4 R184, [R237] ;  /* 0x00000000edb8783b */ /* 0x000e680000000200 */
[----:B------:R-:W1:Y:S04]  /*112b0*/  LDSM.16.M88.4 R188, [R236] ;  /* 0x00000000ecbc783b */ /* 0x000e680000000200 */
[----:B------:R-:W-:Y:S01]  /*112c0*/  LDSM.16.M88.4 R192, [R218+0x8000] ;  /* 0x00800000dac0783b */ /* 0x000fe20000000200 */
[C---:B----4-:R-:W-:Y:S03]  /*112d0*/  HMMA.16816.F32.BF16 R4, R32.reuse, R8, RZ ;  /* 0x000000082004723c */ /* 0x050fe600000418ff */
[----:B------:R-:W-:Y:S04]  /*112e0*/  LDSM.16.M88.4 R196, [R218+0x8800] ;  /* 0x00880000dac4783b */ /* 0x000fe80000000200 */
[----:B------:R-:W-:Y:S01]  /*112f0*/  LDSM.16.M88.4 R200, [R221] ;  /* 0x00000000ddc8783b */ /* 0x000fe20000000200 */
[C---:B------:R-:W-:Y:S03]  /*11300*/  HMMA.16816.F32.BF16 R8, R32.reuse, R10, RZ ;  /* 0x0000000a2008723c */ /* 0x040fe600000418ff */
[----:B------:R-:W-:Y:S03]  /*11310*/  LDSM.16.M88.4 R204, [R217] ;  /* 0x00000000d9cc783b */ /* 0x000fe60000000200 */
[C---:B------:R-:W-:Y:S01]  /*11320*/  HMMA.16816.F32.BF16 R12, R32.reuse, R16, RZ ;  /* 0x00000010200c723c */ /* 0x040fe200000418ff */
[----:B------:R-:W-:Y:S05]  /*11330*/  LDSM.16.M88.4 R208, [R218+0xc800] ;  /* 0x00c80000dad0783b */ /* 0x000fea0000000200 */
[C---:B------:R-:W-:Y:S06]  /*11340*/  HMMA.16816.F32.BF16 R16, R32.reuse, R18, RZ ;  /* 0x000000122010723c */ /* 0x040fec00000418ff */
[C---:B--2---:R-:W-:Y:S06]  /*11350*/  HMMA.16816.F32.BF16 R20, R32.reuse, R24, RZ ;  /* 0x000000182014723c */ /* 0x044fec00000418ff */
[C---:B------:R-:W-:Y:S06]  /*11360*/  HMMA.16816.F32.BF16 R24, R32.reuse, R26, RZ ;  /* 0x0000001a2018723c */ /* 0x040fec00000418ff */
[C---:B---3--:R-:W-:Y:S06]  /*11370*/  HMMA.16816.F32.BF16 R28, R32.reuse, R168, RZ ;  /* 0x000000a8201c723c */ /* 0x048fec00000418ff */
[----:B------:R-:W-:Y:S01]  /*11380*/  HMMA.16816.F32.BF16 R32, R32, R170, RZ ;  /* 0x000000aa2020723c */ /* 0x000fe200000418ff */
[----:B------:R-:W2:Y:S05]  /*11390*/  LDSM.16.M88.4 R168, [R222] ;  /* 0x00000000dea8783b */ /* 0x000eaa0000000200 */
[C---:B-1----:R-:W-:Y:S06]  /*113a0*/  HMMA.16816.F32.BF16 R4, R172.reuse, R176, R4 ;  /* 0x000000b0ac04723c */ /* 0x042fec0000041804 */
[C---:B------:R-:W-:Y:S01]  /*113b0*/  HMMA.16816.F32.BF16 R8, R172.reuse, R178, R8 ;  /* 0x000000b2ac08723c */ /* 0x040fe20000041808 */
[----:B------:R-:W1:Y:S05]  /*113c0*/  LDSM.16.M88.4 R176, [R218+0x9000] ;  /* 0x00900000dab0783b */ /* 0x000e6a0000000200 */
[C---:B------:R-:W-:Y:S06]  /*113d0*/  HMMA.16816.F32.BF16 R12, R172.reuse, R180, R12 ;  /* 0x000000b4ac0c723c */ /* 0x040fec000004180c */
        /* <DEDUP_REMOVED lines=11> */
[----:B------:R-:W-:Y:S05]  /*11490*/  LDSM.16.M88.4 R192, [R212+0xb000] ;  /* 0x00b00000d4c0783b */ /* 0x000fea0000000200 */
[C---:B------:R-:W-:Y:S06]  /*114a0*/  HMMA.16816.F32.BF16 R12, R168.reuse, R196, R12 ;  /* 0x000000c4a80c723c */ /* 0x040fec000004180c */
[C---:B------:R-:W-:Y:S01]  /*114b0*/  HMMA.16816.F32.BF16 R16, R168.reuse, R198, R16 ;  /* 0x000000c6a810723c */ /* 0x040fe20000041810 */
[----:B------:R-:W-:Y:S05]  /*114c0*/  LDSM.16.M88.4 R196, [R235] ;  /* 0x00000000ebc4783b */ /* 0x000fea0000000200 */
[C---:B-1----:R-:W-:Y:S06]  /*114d0*/  HMMA.16816.F32.BF16 R20, R168.reuse, R176, R20 ;  /* 0x000000b0a814723c */ /* 0x042fec0000041814 */
[C---:B------:R-:W-:Y:S01]  /*114e0*/  HMMA.16816.F32.BF16 R24, R168.reuse, R178, R24 ;  /* 0x000000b2a818723c */ /* 0x040fe20000041818 */
[----:B------:R-:W1:Y:S05]  /*114f0*/  LDSM.16.M88.4 R176, [R217+0x1800] ;  /* 0x00180000d9b0783b */ /* 0x000e6a0000000200 */
[C---:B---3--:R-:W-:Y:S06]  /*11500*/  HMMA.16816.F32.BF16 R28, R168.reuse, R180, R28 ;  /* 0x000000b4a81c723c */ /* 0x048fec000004181c */
[----:B------:R-:W-:Y:S01]  /*11510*/  HMMA.16816.F32.BF16 R32, R168, R182, R32 ;  /* 0x000000b6a820723c */ /* 0x000fe20000041820 */
[----:B------:R-:W-:Y:S04]  /*11520*/  LDSM.16.M88.4 R168, [R219+0x2000] ;  /* 0x00200000dba8783b */ /* 0x000fe80000000200 */
[----:B------:R-:W2:Y:S01]  /*11530*/  LDSM.16.M88.4 R180, [R212+0xa000] ;  /* 0x00a00000d4b4783b */ /* 0x000ea20000000200 */
[C---:B------:R-:W-:Y:S06]  /*11540*/  HMMA.16816.F32.BF16 R4, R200.reuse, R204, R4 ;  /* 0x000000ccc804723c */ /* 0x040fec0000041804 */
        /* <DEDUP_REMOVED lines=8> */
[C---:B-1----:R-:W-:Y:S06]  /*115d0*/  HMMA.16816.F32.BF16 R28, R200.reuse, R176, R28 ;  /* 0x000000b0c81c723c */ /* 0x042fec000004181c */
[----:B------:R-:W-:Y:S01]  /*115e0*/  HMMA.16816.F32.BF16 R32, R200, R178, R32 ;  /* 0x000000b2c820723c */ /* 0x000fe20000041820 */
[----:B------:R-:W1:Y:S04]  /*115f0*/  LDSM.16.M88.4 R176, [R233] ;  /* 0x00000000e9b0783b */ /* 0x000e680000000200 */
[----:B------:R-:W-:Y:S01]  /*11600*/  LDSM.16.M88.4 R200, [R217+0x2000] ;  /* 0x00200000d9c8783b */ /* 0x000fe20000000200 */
[C---:B--2---:R-:W-:Y:S06]  /*11610*/  HMMA.16816.F32.BF16 R4, R168.reuse, R180, R4 ;  /* 0x000000b4a804723c */ /* 0x044fec0000041804 */
[C---:B------:R-:W-:Y:S01]  /*11620*/  HMMA.16816.F32.BF16 R8, R168.reuse, R182, R8 ;  /* 0x000000b6a808723c */ /* 0x040fe20000041808 */
[----:B------:R-:W2:Y:S05]  /*11630*/  LDSM.16.M88.4 R180, [R232] ;  /* 0x00000000e8b4783b */ /* 0x000eaa0000000200 */
[C---:B------:R-:W-:Y:S06]  /*11640*/  HMMA.16816.F32.BF16 R12, R168.reuse, R188, R12 ;  /* 0x000000bca80c723c */ /* 0x040fec000004180c */
[C---:B------:R-:W-:Y:S01]  /*11650*/  HMMA.16816.F32.BF16 R16, R168.reuse, R190, R16 ;  /* 0x000000bea810723c */ /* 0x040fe20000041810 */
[----:B------:R-:W-:Y:S05]  /*11660*/  LDSM.16.M88.4 R188, [R222+0x2000] ;  /* 0x00200000debc783b */ /* 0x000fea0000000200 */
[C---:B------:R-:W-:Y:S06]  /*11670*/  HMMA.16816.F32.BF16 R20, R168.reuse, R192, R20 ;  /* 0x000000c0a814723c */ /* 0x040fec0000041814 */
[C---:B------:R-:W-:Y:S01]  /*11680*/  HMMA.16816.F32.BF16 R24, R168.reuse, R194, R24 ;  /* 0x000000c2a818723c */ /* 0x040fe20000041818 */
[----:B------:R-:W2:Y:S05]  /*11690*/  LDSM.16.M88.4 R192, [R218+0xa000] ;  /* 0x00a00000dac0783b */ /* 0x000eaa0000000200 */
[C---:B---3--:R-:W-:Y:S06]  /*116a0*/  HMMA.16816.F32.BF16 R28, R168.reuse, R184, R28 ;  /* 0x000000b8a81c723c */ /* 0x048fec000004181c */
[----:B------:R-:W-:Y:S01]  /*116b0*/  HMMA.16816.F32.BF16 R32, R168, R186, R32 ;  /* 0x000000baa820723c */ /* 0x000fe20000041820 */
[----:B------:R-:W3:Y:S04]  /*116c0*/  LDSM.16.M88.4 R168, [R218+0xa800] ;  /* 0x00a80000daa8783b */ /* 0x000ee80000000200 */
[----:B------:R-:W3:Y:S01]  /*116d0*/  LDSM.16.M88.4 R184, [R218+0xb000] ;  /* 0x00b00000dab8783b */ /* 0x000ee20000000200 */
[C---:B----4-:R-:W-:Y:S06]  /*116e0*/  HMMA.16816.F32.BF16 R4, R172.reuse, R196, R4 ;  /* 0x000000c4ac04723c */ /* 0x050fec0000041804 */
[C---:B------:R-:W-:Y:S01]  /*116f0*/  HMMA.16816.F32.BF16 R8, R172.reuse, R198, R8 ;  /* 0x000000c6ac08723c */ /* 0x040fe20000041808 */
[----:B------:R-:W4:Y:S05]  /*11700*/  LDSM.16.M88.4 R196, [R218+0xb800] ;  /* 0x00b80000dac4783b */ /* 0x000f2a0000000200 */
[C---:B------:R-:W-:Y:S06]  /*11710*/  HMMA.16816.F32.BF16 R12, R172.reuse, R204, R12 ;  /* 0x000000ccac0c723c */ /* 0x040fec000004180c */
[C---:B------:R-:W-:Y:S01]  /*11720*/  HMMA.16816.F32.BF16 R16, R172.reuse, R206, R16 ;  /* 0x000000ceac10723c */ /* 0x040fe20000041810 */
[----:B------:R-:W-:Y:S05]  /*11730*/  LDSM.16.M88.4 R204, [R218+0xc000] ;  /* 0x00c00000dacc783b */ /* 0x000fea0000000200 */
[C---:B-1----:R-:W-:Y:S06]  /*11740*/  HMMA.16816.F32.BF16 R20, R172.reuse, R176, R20 ;  /* 0x000000b0ac14723c */ /* 0x042fec0000041814 */
[C---:B------:R-:W-:Y:S01]  /*11750*/  HMMA.16816.F32.BF16 R24, R172.reuse, R178, R24 ;  /* 0x000000b2ac18723c */ /* 0x040fe20000041818 */
[----:B------:R-:W1:Y:S05]  /*11760*/  LDSM.16.M88.4 R176, [R221+0x2000] ;  /* 0x00200000ddb0783b */ /* 0x000e6a0000000200 */
[C---:B--2---:R-:W-:Y:S06]  /*11770*/  HMMA.16816.F32.BF16 R28, R172.reuse, R180, R28 ;  /* 0x000000b4ac1c723c */ /* 0x044fec000004181c */
[----:B------:R-:W-:Y:S01]  /*11780*/  HMMA.16816.F32.BF16 R32, R172, R182, R32 ;  /* 0x000000b6ac20723c */ /* 0x000fe20000041820 */
[----:B------:R-:W2:Y:S04]  /*11790*/  LDSM.16.M88.4 R172, [R217+0x2800] ;  /* 0x00280000d9ac783b */ /* 0x000ea80000000200 */
[----:B------:R-:W2:Y:S01]  /*117a0*/  LDSM.16.M88.4 R180, [R217+0x3000] ;  /* 0x00300000d9b4783b */ /* 0x000ea20000000200 */
[C---:B------:R-:W-:Y:S06]  /*117b0*/  HMMA.16816.F32.BF16 R4, R188.reuse, R192, R4 ;  /* 0x000000c0bc04723c */ /* 0x040fec0000041804 */
[C---:B------:R-:W-:Y:S01]  /*117c0*/  HMMA.16816.F32.BF16 R8, R188.reuse, R194, R8 ;  /* 0x000000c2bc08723c */ /* 0x040fe20000041808 */
[----:B------:R-:W2:Y:S05]  /*117d0*/  LDSM.16.M88.4 R192, [R217+0x3800] ;  /* 0x00380000d9c0783b */ /* 0x000eaa0000000200 */
[C---:B---3--:R-:W-:Y:S06]  /*117e0*/  HMMA.16816.F32.BF16 R12, R188.reuse, R168, R12 ;  /* 0x000000a8bc0c723c */ /* 0x048fec000004180c */
[C---:B------:R-:W-:Y:S01]  /*117f0*/  HMMA.16816.F32.BF16 R16, R188.reuse, R170, R16 ;  /* 0x000000aabc10723c */ /* 0x040fe20000041810 */
[----:B------:R-:W-:Y:S05]  /*11800*/  LDSM.16.M88.4 R168, [R219+0x4000] ;  /* 0x00400000dba8783b */ /* 0x000fea0000000200 */
[C---:B------:R-:W-:Y:S06]  /*11810*/  HMMA.16816.F32.BF16 R20, R188.reuse, R184, R20 ;  /* 0x000000b8bc14723c */ /* 0x040fec0000041814 */
[C---:B------:R-:W-:Y:S01]  /*11820*/  HMMA.16816.F32.BF16 R24, R188.reuse, R186, R24 ;  /* 0x000000babc18723c */ /* 0x040fe20000041818 */
[----:B------:R-:W3:Y:S05]  /*11830*/  LDSM.16.M88.4 R184, [R212+0xc000] ;  /* 0x00c00000d4b8783b */ /* 0x000eea0000000200 */
[C---:B----4-:R-:W-:Y:S06]  /*11840*/  HMMA.16816.F32.BF16 R28, R188.reuse, R196, R28 ;  /* 0x000000c4bc1c723c */ /* 0x050fec000004181c */
[----:B------:R-:W-:Y:S01]  /*11850*/  HMMA.16816.F32.BF16 R32, R188, R198, R32 ;  /* 0x000000c6bc20723c */ /* 0x000fe20000041820 */
[----:B------:R-:W4:Y:S04]  /*11860*/  LDSM.16.M88.4 R188, [R212+0xc800] ;  /* 0x00c80000d4bc783b */ /* 0x000f280000000200 */
[----:B------:R-:W-:Y:S01]  /*11870*/  LDSM.16.M88.4 R196, [R230] ;  /* 0x00000000e6c4783b */ /* 0x000fe20000000200 */
        /* <DEDUP_REMOVED lines=8> */
[----:B------:R-:W-:Y:S05]  /*11900*/  LDSM.16.M88.4 R180, [R220+0x4000] ;  /* 0x00400000dcb4783b */ /* 0x000fea0000000200 */
[C---:B------:R-:W-:Y:S06]  /*11910*/  HMMA.16816.F32.BF16 R28, R176.reuse, R192, R28 ;  /* 0x000000c0b01c723c */ /* 0x040fec000004181c */
[----:B------:R-:W-:Y:S01]  /*11920*/  HMMA.16816.F32.BF16 R32, R176, R194, R32 ;  /* 0x000000c2b020723c */ /* 0x000fe20000041820 */
[----:B------:R-:W2:Y:S04]  /*11930*/  LDSM.16.M88.4 R176, [R212+0xd800] ;  /* 0x00d80000d4b0783b */ /* 0x000ea80000000200 */
[----:B------:R-:W2:Y:S01]  /*11940*/  LDSM.16.M88.4 R192, [R231] ;  /* 0x00000000e7c0783b */ /* 0x000ea20000000200 */
        /* <DEDUP_REMOVED lines=8> */
[----:B------:R-:W-:Y:S05]  /*119d0*/  LDSM.16.M88.4 R172, [R218+0xd800] ;  /* 0x00d80000daac783b */ /* 0x000fea0000000200 */
[C---:B--2---:R-:W-:Y:S06]  /*119e0*/  HMMA.16816.F32.BF16 R28, R168.reuse, R176, R28 ;  /* 0x000000b0a81c723c */ /* 0x044fec000004181c */
[----:B------:R-:W-:Y:S01]  /*119f0*/  HMMA.16816.F32.BF16 R32, R168, R178, R32 ;  /* 0x000000b2a820723c */ /* 0x000fe20000041820 */
[----:B------:R-:W1:Y:S04]  /*11a00*/  LDSM.16.M88.4 R168, [R218+0xd000] ;  /* 0x00d00000daa8783b */ /* 0x000e680000000200 */
[----:B------:R-:W-:Y:S01]  /*11a10*/  LDSM.16.M88.4 R176, [R221+0x4000] ;  /* 0x00400000ddb0783b */ /* 0x000fe20000000200 */
[C---:B------:R-:W-:Y:S06]  /*11a20*/  HMMA.16816.F32.BF16 R4, R180.reuse, R192, R4 ;  /* 0x000000c0b404723c */ /* 0x040fec0000041804 */
[C---:B------:R-:W-:Y:S01]  /*11a30*/  HMMA.16816.F32.BF16 R8, R180.reuse, R194, R8 ;  /* 0x000000c2b408723c */ /* 0x040fe20000041808 */
[----:B------:R-:W2:Y:S05]  /*11a40*/  LDSM.16.M88.4 R192, [R217+0x4000] ;  /* 0x00400000d9c0783b */ /* 0x000eaa0000000200 */
[C---:B------:R-:W-:Y:S06]  /*11a50*/  HMMA.16816.F32.BF16 R12, R180.reuse, R196, R12 ;  /* 0x000000c4b40c723c */ /* 0x040fec000004180c */
[C---:B------:R-:W-:Y:S01]  /*11a60*/  HMMA.16816.F32.BF16 R16, R180.reuse, R198, R16 ;  /* 0x000000c6b410723c */ /* 0x040fe20000041810 */
[----:B------:R-:W2:Y:S05]  /*11a70*/  LDSM.16.M88.4 R196, [R217+0x4800] ;  /* 0x00480000d9c4783b */ /* 0x000eaa0000000200 */
[C---:B---3--:R-:W-:Y:S06]  /*11a80*/  HMMA.16816.F32.BF16 R20, R180.reuse, R184, R20 ;  /* 0x000000b8b414723c */ /* 0x048fec0000041814 */
[C---:B------:R-:W-:Y:S01]  /*11a90*/  HMMA.16816.F32.BF16 R24, R180.reuse, R186, R24 ;  /* 0x000000bab418723c */ /* 0x040fe20000041818 */
[----:B------:R-:W-:Y:S05]  /*11aa0*/  LDSM.16.M88.4 R184, [R217+0x5800] ;  /* 0x00580000d9b8783b */ /* 0x000fea0000000200 */
[C---:B----4-:R-:W-:Y:S06]  /*11ab0*/  HMMA.16816.F32.BF16 R28, R180.reuse, R188, R28 ;  /* 0x000000bcb41c723c */ /* 0x050fec000004181c */
[----:B------:R-:W-:Y:S01]  /*11ac0*/  HMMA.16816.F32.BF16 R32, R180, R190, R32 ;  /* 0x000000beb420723c */ /* 0x000fe20000041820 */
[----:B------:R-:W3:Y:S04]  /*11ad0*/  LDSM.16.M88.4 R180, [R217+0x5000] ;  /* 0x00500000d9b4783b */ /* 0x000ee80000000200 */
[----:B------:R-:W-:Y:S01]  /*11ae0*/  LDSM.16.M88.4 R188, [R219+0x6000] ;  /* 0x00600000dbbc783b */ /* 0x000fe20000000200 */
[C---:B------:R-:W-:Y:S06]  /*11af0*/  HMMA.16816.F32.BF16 R4, R200.reuse, R204, R4 ;  /* 0x000000ccc804723c */ /* 0x040fec0000041804 */
[C---:B------:R-:W-:Y:S01]  /*11b00*/  HMMA.16816.F32.BF16 R8, R200.reuse, R206, R8 ;  /* 0x000000cec808723c */ /* 0x040fe20000041808 */
[----:B------:R-:W4:Y:S05]  /*11b10*/  LDSM.16.M88.4 R204, [R212+0xe000] ;  /* 0x00e00000d4cc783b */ /* 0x000f2a0000000200 */
[C---:B------:R-:W-:Y:S06]  /*11b20*/  HMMA.16816.F32.BF16 R12, R200.reuse, R208, R12 ;  /* 0x000000d0c80c723c */ /* 0x040fec000004180c */
[C---:B------:R-:W-:Y:S01]  /*11b30*/  HMMA.16816.F32.BF16 R16, R200.reuse, R210, R16 ;  /* 0x000000d2c810723c */ /* 0x040fe20000041810 */
[----:B------:R-:W4:Y:S05]  /*11b40*/  LDSM.16.M88.4 R208, [R212+0xe800] ;  /* 0x00e80000d4d0783b */ /* 0x000f2a0000000200 */
[C---:B-1----:R-:W-:Y:S06]  /*11b50*/  HMMA.16816.F32.BF16 R20, R200.reuse, R168, R20 ;  /* 0x000000a8c814723c */ /* 0x042fec0000041814 */
[C---:B------:R-:W-:Y:S01]  /*11b60*/  HMMA.16816.F32.BF16 R24, R200.reuse, R170, R24 ;  /* 0x000000aac818723c */ /* 0x040fe20000041818 */
[----:B------:R-:W1:Y:S05]  /*11b70*/  LDSM.16.M88.4 R168, [R212+0xf000] ;  /* 0x00f00000d4a8783b */ /* 0x000e6a0000000200 */
[C---:B------:R-:W-:Y:S06]  /*11b80*/  HMMA.16816.F32.BF16 R28, R200.reuse, R172, R28 ;  /* 0x000000acc81c723c */ /* 0x040fec000004181c */
[----:B------:R-:W-:Y:S01]  /*11b90*/  HMMA.16816.F32.BF16 R32, R200, R174, R32 ;  /* 0x000000aec820723c */ /* 0x000fe20000041820 */
[----:B------:R-:W1:Y:S04]  /*11ba0*/  LDSM.16.M88.4 R172, [R212+0xf800] ;  /* 0x00f80000d4ac783b */ /* 0x000e680000000200 */
[----:B------:R-:W-:Y:S01]  /*11bb0*/  LDSM.16.M88.4 R200, [R226] ;  /* 0x00000000e2c8783b */ /* 0x000fe20000000200 */
[C---:B--2---:R-:W-:Y:S06]  /*11bc0*/  HMMA.16816.F32.BF16 R4, R176.reuse, R192, R4 ;  /* 0x000000c0b004723c */ /* 0x044fec0000041804 */
[C---:B------:R-:W-:Y:S01]  /*11bd0*/  HMMA.16816.F32.BF16 R8, R176.reuse, R194, R8 ;  /* 0x000000c2b008723c */ /* 0x040fe20000041808 */
[----:B------:R-:W-:Y:S05]  /*11be0*/  LDSM.16.M88.4 R192, [R220+0x6000] ;  /* 0x00600000dcc0783b */ /* 0x000fea0000000200 */
[C---:B------:R-:W-:Y:S06]  /*11bf0*/  HMMA.16816.F32.BF16 R12, R176.reuse, R196, R12 ;  /* 0x000000c4b00c723c */ /* 0x040fec000004180c */
[C---:B------:R-:W-:Y:S01]  /*11c00*/  HMMA.16816.F32.BF16 R16, R176.reuse, R198, R16 ;  /* 0x000000c6b010723c */ /* 0x040fe20000041810 */
[----:B------:R-:W2:Y:S05]  /*11c10*/  LDSM.16.M88.4 R196, [R227] ;  /* 0x00000000e3c4783b */ /* 0x000eaa0000000200 */
[C---:B---3--:R-:W-:Y:S06]  /*11c20*/  HMMA.16816.F32.BF16 R20, R176.reuse, R180, R20 ;  /* 0x000000b4b014723c */ /* 0x048fec0000041814 */
[C---:B------:R-:W-:Y:S01]  /*11c30*/  HMMA.16816.F32.BF16 R24, R176.reuse, R182, R24 ;  /* 0x000000b6b018723c */ /* 0x040fe20000041818 */
[----:B------:R-:W-:Y:S05]  /*11c40*/  LDSM.16.M88.4 R180, [R224] ;  /* 0x00000000e0b4783b */ /* 0x000fea0000000200 */
[C---:B------:R-:W-:Y:S06]  /*11c50*/  HMMA.16816.F32.BF16 R28, R176.reuse, R184, R28 ;  /* 0x000000b8b01c723c */ /* 0x040fec000004181c */
[----:B------:R-:W-:Y:S01]  /*11c60*/  HMMA.16816.F32.BF16 R32, R176, R186, R32 ;  /* 0x000000bab020723c */ /* 0x000fe20000041820 */
[----:B------:R-:W3:Y:S04]  /*11c70*/  LDSM.16.M88.4 R176, [R225] ;  /* 0x00000000e1b0783b */ /* 0x000ee80000000200 */
[----:B------:R-:W-:Y:S01]  /*11c80*/  LDSM.16.M88.4 R184, [R222+0x6000] ;  /* 0x00600000deb8783b */ /* 0x000fe20000000200 */
        /* <DEDUP_REMOVED lines=17> */
[C---:B------:R-:W-:Y:S06]  /*11da0*/  HMMA.16816.F32.BF16 R16, R192.reuse, R202, R16 ;  /* 0x000000cac010723c */ /* 0x040fec0000041810 */
[C---:B---3--:R-:W-:Y:S06]  /*11db0*/  HMMA.16816.F32.BF16 R20, R192.reuse, R176, R20 ;  /* 0x000000b0c014723c */ /* 0x048fec0000041814 */
[C---:B------:R-:W-:Y:S06]  /*11dc0*/  HMMA.16816.F32.BF16 R24, R192.reuse, R178, R24 ;  /* 0x000000b2c018723c */ /* 0x040fec0000041818 */
[C---:B------:R-:W-:Y:S06]  /*11dd0*/  HMMA.16816.F32.BF16 R28, R192.reuse, R180, R28 ;  /* 0x000000b4c01c723c */ /* 0x040fec000004181c */
[----:B------:R-:W-:Y:S06]  /*11de0*/  HMMA.16816.F32.BF16 R32, R192, R182, R32 ;  /* 0x000000b6c020723c */ /* 0x000fec0000041820 */
[C---:B----4-:R-:W-:Y:S06]  /*11df0*/  HMMA.16816.F32.BF16 R4, R184.reuse, R204, R4 ;  /* 0x000000ccb804723c */ /* 0x050fec0000041804 */
[C---:B------:R-:W-:Y:S06]  /*11e00*/  HMMA.16816.F32.BF16 R8, R184.reuse, R206, R8 ;  /* 0x000000ceb808723c */ /* 0x040fec0000041808 */
[C---:B-1----:R-:W-:Y:S06]  /*11e10*/  HMMA.16816.F32.BF16 R12, R184.reuse, R168, R12 ;  /* 0x000000a8b80c723c */ /* 0x042fec000004180c */
[C---:B------:R-:W-:Y:S01]  /*11e20*/  HMMA.16816.F32.BF16 R16, R184.reuse, R170, R16 ;  /* 0x000000aab810723c */ /* 0x040fe20000041810 */
[----:B------:R-:W1:Y:S05]  /*11e30*/  LDSM.16.M88.4 R168, [R217+0x6800] ;  /* 0x00680000d9a8783b */ /* 0x000e6a0000000200 */
[C---:B------:R-:W-:Y:S06]  /*11e40*/  HMMA.16816.F32.BF16 R20, R184.reuse, R172, R20 ;  /* 0x000000acb814723c */ /* 0x040fec0000041814 */
[C---:B------:R-:W-:Y:S06]  /*11e50*/  HMMA.16816.F32.BF16 R24, R184.reuse, R174, R24 ;  /* 0x000000aeb818723c */ /* 0x040fec0000041818 */
[C---:B------:R-:W-:Y:S06]  /*11e60*/  HMMA.16816.F32.BF16 R28, R184.reuse, R188, R28 ;  /* 0x000000bcb81c723c */ /* 0x040fec000004181c */
[----:B------:R-:W-:Y:S06]  /*11e70*/  HMMA.16816.F32.BF16 R32, R184, R190, R32 ;  /* 0x000000beb820723c */ /* 0x000fec0000041820 */
[C---:B--2---:R-:W-:Y:S05]  /*11e80*/  HMMA.16816.F32.BF16 R4, R196.reuse, R208, R4 ;  /* 0x000000d0c404723c */ /* 0x044fea0000041804 */
[----:B------:R-:W-:Y:S01]  /*11e90*/  MOV R184, R244 ;  /* 0x000000f400b87202 */ /* 0x000fe20000000f00 */
[C---:B------:R-:W-:Y:S05]  /*11ea0*/  HMMA.16816.F32.BF16 R8, R196.reuse, R210, R8 ;  /* 0x000000d2c408723c */ /* 0x040fea0000041808 */
[----:B------:R-:W-:Y:S01]  /*11eb0*/  MOV R185, R245 ;  /* 0x000000f500b97202 */ /* 0x000fe20000000f00 */
[C---:B-1----:R-:W-:Y:S06]  /*11ec0*/  HMMA.16816.F32.BF16 R12, R196.reuse, R168, R12 ;  /* 0x000000a8c40c723c */ /* 0x042fec000004180c */
[C---:B------:R-:W-:Y:S06]  /*11ed0*/  HMMA.16816.F32.BF16 R16, R196.reuse, R170, R16 ;  /* 0x000000aac410723c */ /* 0x040fec0000041810 */
[----:B------:R-:W-:Y:S01]  /*11ee0*/  FMUL.FTZ R4, R4, UR20 ;  /* 0x0000001404047c20 */ /* 0x000fe20008410000 */
[----:B------:R-:W-:Y:S01]  /*11ef0*/  FMUL.FTZ R5, R5, UR20 ;  /* 0x0000001405057c20 */ /* 0x000fe20008410000 */
[----:B------:R-:W-:Y:S02]  /*11f00*/  FMUL.FTZ R6, R6, UR20 ;  /* 0x0000001406067c20 */ /* 0x000fe40008410000 */
[----:B------:R-:W1:Y:S01]  /*11f10*/  MUFU.TANH R193, R4 ;  /* 0x0000000400c17308 */ /* 0x000e620000002400 */
[----:B------:R-:W-:Y:S01]  /*11f20*/  FMUL.FTZ R7, R7, UR20 ;  /* 0x0000001407077c20 */ /* 0x000fe20008410000 */
[----:B------:R-:W-:Y:S01]  /*11f30*/  FMUL.FTZ R8, R8, UR20 ;  /* 0x0000001408087c20 */ /* 0x000fe20008410000 */
[----:B------:R-:W-:Y:S01]  /*11f40*/  FMUL.FTZ R9, R9, UR20 ;  /* 0x0000001409097c20 */ /* 0x000fe20008410000 */
[----:B------:R-:W-:Y:S01]  /*11f50*/  FMUL.FTZ R10, R10, UR20 ;  /* 0x000000140a0a7c20 */ /* 0x000fe20008410000 */
[----:B------:R-:W-:Y:S05]  /*11f60*/  FMUL.FTZ R11, R11, UR20 ;  /* 0x000000140b0b7c20 */ /* 0x000fea0008410000 */
[----:B------:R-:W2:Y:S01]  /*11f70*/  MUFU.TANH R192, R5 ;  /* 0x0000000500c07308 */ /* 0x000ea20000002400 */
[----:B------:R-:W-:Y:S01]  /*11f80*/  FMUL.FTZ R12, R12, UR20 ;  /* 0x000000140c0c7c20 */ /* 0x000fe20008410000 */
[----:B------:R-:W-:Y:S01]  /*11f90*/  FMUL.FTZ R13, R13, UR20 ;  /* 0x000000140d0d7c20 */ /* 0x000fe20008410000 */
[----:B------:R-:W-:Y:S01]  /*11fa0*/  FMUL.FTZ R14, R14, UR20 ;  /* 0x000000140e0e7c20 */ /* 0x000fe20008410000 */
[----:B------:R-:W-:Y:S01]  /*11fb0*/  FMUL.FTZ R15, R15, UR20 ;  /* 0x000000140f0f7c20 */ /* 0x000fe20008410000 */
[----:B------:R-:W-:Y:S01]  /*11fc0*/  FMUL.FTZ R16, R16, UR20 ;  /* 0x0000001410107c20 */ /* 0x000fe20008410000 */
[----:B------:R-:W-:Y:S04]  /*11fd0*/  FMUL.FTZ R17, R17, UR20 ;  /* 0x0000001411117c20 */ /* 0x000fe80008410000 */
[----:B------:R-:W3:Y:S01]  /*11fe0*/  MUFU.TANH R190, R6 ;  /* 0x0000000600be7308 */ /* 0x000ee20000002400 */
[----:B------:R-:W-:Y:S01]  /*11ff0*/  FMUL.FTZ R18, R18, UR20 ;  /* 0x0000001412127c20 */ /* 0x000fe20008410000 */
[----:B------:R-:W-:Y:S08]  /*12000*/  FMUL.FTZ R19, R19, UR20 ;  /* 0x0000001413137c20 */ /* 0x000ff00008410000 */
[----:B------:R4:W1:Y:S10]  /*12010*/  MUFU.TANH R191, R7 ;  /* 0x0000000700bf7308 */ /* 0x0008740000002400 */
[----:B------:R-:W1:Y:S10]  /*12020*/  MUFU.TANH R188, R8 ;  /* 0x0000000800bc7308 */ /* 0x000e740000002400 */
[----:B------:R-:W1:Y:S01]  /*12030*/  MUFU.TANH R186, R9 ;  /* 0x0000000900ba7308 */ /* 0x000e620000002400 */
[----:B----4-:R-:W4:Y:S09]  /*12040*/  LDSM.16.M88.4 R4, [R217+0x7000] ;  /* 0x00700000d904783b */ /* 0x010f320000000200 */
[----:B------:R-:W1:Y:S10]  /*12050*/  MUFU.TANH R189, R10 ;  /* 0x0000000a00bd7308 */ /* 0x000e740000002400 */
[----:B------:R2:W1:Y:S10]  /*12060*/  MUFU.TANH R187, R11 ;  /* 0x0000000b00bb7308 */ /* 0x0004740000002400 */
[----:B------:R1:W1:Y:S10]  /*12070*/  MUFU.TANH R179, R12 ;  /* 0x0000000c00b37308 */ /* 0x0002740000002400 */
[----:B------:R1:W1:Y:S01]  /*12080*/  MUFU.TANH R178, R13 ;  /* 0x0000000d00b27308 */ /* 0x0002620000002400 */
[----:B--2---:R-:W2:Y:S01]  /*12090*/  LDSM.16.M88.4 R8, [R217+0x7800] ;  /* 0x00780000d908783b */ /* 0x004ea20000000200 */
[----:B------:R-:W-:Y:S08]  /*120a0*/  DEPBAR.LE SB0, 0x0 ;  /* 0x000080000000791a */ /* 0x000ff00000000000 */
[----:B------:R1:W1:Y:S01]  /*120b0*/  MUFU.TANH R182, R14 ;  /* 0x0000000e00b67308 */ /* 0x0002620000002400 */
[----:B------:R-:W-:Y:S01]  /*120c0*/  BAR.SYNC.DEFER_BLOCKING 0x0 ;  /* 0x0000000000007b1d */ /* 0x000fe20000010000 */
[C---:B----4-:R-:W-:Y:S08]  /*120d0*/  HMMA.16816.F32.BF16 R20, R196.reuse, R4, R20 ;  /* 0x00000004c414723c */ /* 0x050ff00000041814 */
[----:B------:R4:W1:Y:S01]  /*120e0*/  MUFU.TANH R183, R15 ;  /* 0x0000000f00b77308 */ /* 0x0008620000002400 */
[C---:B------:R-:W-:Y:S09]  /*120f0*/  HMMA.16816.F32.BF16 R24, R196.reuse, R6, R24 ;  /* 0x00000006c418723c */ /* 0x040ff20000041818 */
[----:B------:R4:W1:Y:S10]  /*12100*/  MUFU.TANH R172, R16 ;  /* 0x0000001000ac7308 */ /* 0x0008740000002400 */
[----:B------:R4:W1:Y:S01]  /*12110*/  MUFU.TANH R175, R17 ;  /* 0x0000001100af7308 */ /* 0x0008620000002400 */
[----:B------:R-:W-:Y:S01]  /*12120*/  FMUL.FTZ R20, R20, UR20 ;  /* 0x0000001414147c20 */ /* 0x000fe20008410000 */
[----:B------:R-:W-:Y:S01]  /*12130*/  FMUL.FTZ R21, R21, UR20 ;  /* 0x0000001415157c20 */ /* 0x000fe20008410000 */
[----:B------:R-:W-:Y:S01]  /*12140*/  FMUL.FTZ R22, R22, UR20 ;  /* 0x0000001416167c20 */ /* 0x000fe20008410000 */
[----:B------:R-:W-:Y:S06]  /*12150*/  FMUL.FTZ R23, R23, UR20 ;  /* 0x0000001417177c20 */ /* 0x000fec0008410000 */
[----:B------:R4:W1:Y:S01]  /*12160*/  MUFU.TANH R176, R18 ;  /* 0x0000001200b07308 */ /* 0x0008620000002400 */
[C---:B--2---:R-:W-:Y:S03]  /*12170*/  HMMA.16816.F32.BF16 R28, R196.reuse, R8, R28 ;  /* 0x00000008c41c723c */ /* 0x044fe6000004181c */
[----:B------:R-:W-:Y:S01]  /*12180*/  FMUL.FTZ R24, R24, UR20 ;  /* 0x0000001418187c20 */ /* 0x000fe20008410000 */
[----:B------:R-:W-:Y:S01]  /*12190*/  FMUL.FTZ R25, R25, UR20 ;  /* 0x0000001419197c20 */ /* 0x000fe20008410000 */
[----:B------:R-:W-:Y:S01]  /*121a0*/  FMUL.FTZ R26, R26, UR20 ;  /* 0x000000141a1a7c20 */ /* 0x000fe20008410000 */
[----:B------:R-:W-:Y:S03]  /*121b0*/  HMMA.16816.F32.BF16 R32, R196, R10, R32 ;  /* 0x0000000ac420723c */ /* 0x000fe60000041820 */
[----:B------:R4:W2:Y:S02]  /*121c0*/  MUFU.TANH R181, R19 ;  /* 0x0000001300b57308 */ /* 0x0008a40000002400 */
[----:B------:R-:W-:Y:S08]  /*121d0*/  FMUL.FTZ R27, R27, UR20 ;  /* 0x000000141b1b7c20 */ /* 0x000ff00008410000 */
[----:B------:R4:W1:Y:S10]  /*121e0*/  MUFU.TANH R171, R20 ;  /* 0x0000001400ab7308 */ /* 0x0008740000002400 */
[----:B------:R4:W1:Y:S01]  /*121f0*/  MUFU.TANH R170, R21 ;  /* 0x0000001500aa7308 */ /* 0x0008620000002400 */
[----:B------:R-:W-:Y:S01]  /*12200*/  FMUL.FTZ R30, R30, UR20 ;  /* 0x000000141e1e7c20 */ /* 0x000fe20008410000 */
[----:B------:R-:W-:Y:S01]  /*12210*/  FMUL.FTZ R31, R31, UR20 ;  /* 0x000000141f1f7c20 */ /* 0x000fe20008410000 */
[----:B------:R-:W-:Y:S01]  /*12220*/  FMUL.FTZ R28, R28, UR20 ;  /* 0x000000141c1c7c20 */ /* 0x000fe20008410000 */
[----:B------:R-:W-:Y:S01]  /*12230*/  FMUL.FTZ R29, R29, UR20 ;  /* 0x000000141d1d7c20 */ /* 0x000fe20008410000 */
[----:B------:R-:W-:Y:S05]  /*12240*/  FMUL.FTZ R32, R32, UR20 ;  /* 0x0000001420207c20 */ /* 0x000fea0008410000 */
[----:B------:R4:W1:Y:S01]  /*12250*/  MUFU.TANH R177, R22 ;  /* 0x0000001600b17308 */ /* 0x0008620000002400 */
[----:B------:R-:W-:Y:S01]  /*12260*/  FMUL.FTZ R33, R33, UR20 ;  /* 0x0000001421217c20 */ /* 0x000fe20008410000 */
[----:B------:R-:W-:Y:S01]  /*12270*/  FMUL.FTZ R34, R34, UR20 ;  /* 0x0000001422227c20 */ /* 0x000fe20008410000 */
[----:B------:R-:W-:Y:S07]  /*12280*/  FMUL.FTZ R35, R35, UR20 ;  /* 0x0000001423237c20 */ /* 0x000fee0008410000 */
        /* <DEDUP_REMOVED lines=8> */
[----:B------:R-:W1:Y:S10]  /*12310*/  MUFU.TANH R31, R31 ;  /* 0x0000001f001f7308 */ /* 0x000e740000002400 */
[----:B------:R-:W1:Y:S10]  /*12320*/  MUFU.TANH R32, R32 ;  /* 0x0000002000207308 */ /* 0x000e740000002400 */
[----:B------:R-:W1:Y:S10]  /*12330*/  MUFU.TANH R33, R33 ;  /* 0x0000002100217308 */ /* 0x000e740000002400 */
[----:B------:R-:W1:Y:S10]  /*12340*/  MUFU.TANH R34, R34 ;  /* 0x0000002200227308 */ /* 0x000e740000002400 */
[----:B------:R-:W1:Y:S01]  /*12350*/  MUFU.TANH R35, R35 ;  /* 0x0000002300237308 */ /* 0x000e620000002400 */
[----:B--234-:R-:W-:Y:S05]  /*12360*/  @!P0 BRA `(.L_x_2437) ;  /* 0x0000000c00048947 */ /* 0x01cfea0003800000 */
[----:B------:R-:W-:Y:S01]  /*12370*/  ULDC.64 UR10, c[0x0][0x248] ;  /* 0x00009200000a7ab9 */ /* 0x000fe20000000a00 */
[----:B------:R-:W-:Y:S01]  /*12380*/  PLOP3.LUT P0, PT, PT, PT, UP6, 0x40, 0x0 ;  /* 0x000000000000781c */ /* 0x000fe20003f0e868 */
[----:B------:R-:W-:Y:S01]  /*12390*/  IMAD.U32 R3, RZ, RZ, UR34 ;  /* 0x00000022ff037e24 */ /* 0x000fe2000f8e00ff */
[----:B------:R-:W-:Y:S11]  /*123a0*/  MOV R5, UR32 ;  /* 0x0000002000057c02 */ /* 0x000ff60008000f00 */
[----:B------:R-:W-:Y:S05]  /*123b0*/  @P0 BRA `(.L_x_2438) ;  /* 0x00000004001c0947 */ /* 0x000fea0003800000 */
[----:B------:R-:W-:Y:S01]  /*123c0*/  USHF.L.U32 UR10, UR14, 0x6, URZ ;  /* 0x000000060e0a7899 */ /* 0x000fe2000800063f */
[----:B------:R-:W2:Y:S03]  /*123d0*/  LDC.64 R6, c[0x0][0x230] ;  /* 0x00008c00ff067b82 */ /* 0x000ea60000000a00 */
        /* <DEDUP_REMOVED lines=10> */
[----:B------:R-:W-:Y:S02]  /*12480*/  UIMAD.WIDE.U32 UR44, UR21, UR37, URZ ;  /* 0x00000025152c72a5 */ /* 0x000fe4000f8e003f */
[----:B------:R-:W-:Y:S04]  /*12490*/  UIADD3 UR38, -UR43, URZ, URZ ;  /* 0x0000003f2b267290 */ /* 0x000fe8000fffe13f */
[----:B------:R-:W-:Y:S01]  /*124a0*/  UIMAD UR39, UR16, UR38, UR39 ;  /* 0x00000026102772a4 */ /* 0x000fe2000f8e0227 */
[----:B------:R-:W-:Y:S02]  /*124b0*/  UMOV UR41, UR45 ;  /* 0x0000002d00297c82 */ /* 0x000fe40008000000 */
[----:B------:R-:W-:Y:S02]  /*124c0*/  UIADD3 UR11, -UR41, URZ, URZ ;  /* 0x0000003f290b7290 */ /* 0x000fe4000fffe13f */
[----:B------:R-:W-:Y:S02]  /*124d0*/  UISETP.GT.U32.AND UP3, UPT, UR16, UR39, UPT ;  /* 0x000000271000728c */ /* 0x000fe4000bf64070 */
[----:B------:R-:W-:Y:S04]  /*124e0*/  UIMAD UR37, UR16, UR11, UR37 ;  /* 0x0000000b102572a4 */ /* 0x000fe8000f8e0225 */
[----:B------:R-:W-:Y:S05]  /*124f0*/  UISETP.GT.U32.AND UP2, UPT, UR16, UR37, UPT ;  /* 0x000000251000728c */ /* 0x000fea000bf44070 */
[----:B------:R-:W-:Y:S02]  /*12500*/  @!UP3 UIADD3 UR39, UR39, -UR16, URZ ;  /* 0x800000102727b290 */ /* 0x000fe4000fffe03f */
[----:B------:R-:W-:Y:S02]  /*12510*/  @!UP3 UIADD3 UR43, UR43, 0x1, URZ ;  /* 0x000000012b2bb890 */ /* 0x000fe4000fffe03f */
[----:B------:R-:W-:Y:S02]  /*12520*/  UISETP.GE.U32.AND UP5, UPT, UR39, UR16, UPT ;  /* 0x000000102700728c */ /* 0x000fe4000bfa6070 */
[----:B------:R-:W-:Y:S02]  /*12530*/  @!UP2 UIADD3 UR37, UR37, -UR16, URZ ;  /* 0x800000102525a290 */ /* 0x000fe4000fffe03f */
[----:B------:R-:W-:Y:S02]  /*12540*/  @!UP2 UIADD3 UR41, UR41, 0x1, URZ ;  /* 0x000000012929a890 */ /* 0x000fe4000fffe03f */
[----:B------:R-:W-:Y:S02]  /*12550*/  UISETP.GE.U32.AND UP4, UPT, UR37, UR16, UPT ;  /* 0x000000102500728c */ /* 0x000fe4000bf86070 */
[----:B------:R-:W-:Y:S02]  /*12560*/  UISETP.GE.AND UP3, UPT, UR10, URZ, UPT ;  /* 0x0000003f0a00728c */ /* 0x000fe4000bf66270 */
[----:B------:R-:W-:Y:S02]  /*12570*/  UISETP.GE.AND UP2, UPT, UR40, URZ, UPT ;  /* 0x0000003f2800728c */ /* 0x000fe4000bf46270 */
[----:B------:R-:W-:Y:S05]  /*12580*/  @UP5 UIADD3 UR43, UR43, 0x1, URZ ;  /* 0x000000012b2b5890 */ /* 0x000fea000fffe03f */
[----:B------:R-:W-:Y:S02]  /*12590*/  @UP4 UIADD3 UR41, UR41, 0x1, URZ ;  /* 0x0000000129294890 */ /* 0x000fe4000fffe03f */
        /* <DEDUP_REMOVED lines=16> */
[----:B------:R-:W-:Y:S02]  /*126a0*/  IMAD.U32 R2, RZ, RZ, UR10 ;  /* 0x0000000aff027e24 */ /* 0x000fe4000f8e00ff */
[----:B------:R-:W-:Y:S02]  /*126b0*/  IMAD.U32 R3, RZ, RZ, UR11 ;  /* 0x0000000bff037e24 */ /* 0x000fe4000f8e00ff */
[----:B------:R-:W-:Y:S01]  /*126c0*/  MOV R4, UR38 ;  /* 0x0000002600047c02 */ /* 0x000fe20008000f00 */
[----:B------:R-:W-:Y:S01]  /*126d0*/  UIADD3 UR38, UR43, -UR41, URZ ;  /* 0x800000292b267290 */ /* 0x000fe2000fffe03f */
[----:B------:R-:W-:Y:S01]  /*126e0*/  IMAD.U32 R5, RZ, RZ, UR39 ;  /* 0x00000027ff057e24 */ /* 0x000fe2000f8e00ff */
[----:B------:R3:W4:Y:S02]  /*126f0*/  LDG.E R2, desc[UR26][R2.64] ;  /* 0x0000001a02027981 */ /* 0x000724000c1e1900 */
[----:B------:R-:W-:Y:S02]  /*12700*/  UIMAD UR38, UR38, UR18, -0x40 ;  /* 0xffffffc0262674a4 */ /* 0x000fe4000f8e0212 */
[----:B------:R-:W4:Y:S02]  /*12710*/  LDG.E R0, desc[UR26][R4.64] ;  /* 0x0000001a04007981 */ /* 0x000f24000c1e1900 */
[----:B------:R-:W-:Y:S02]  /*12720*/  USHF.R.S32.HI UR11, URZ, 0x1f, UR38 ;  /* 0x0000001f3f0b7899 */ /* 0x000fe40008011426 */
[----:B------:R-:W-:Y:S02]  /*12730*/  UIMAD UR10, UR9, UR38, URZ ;  /* 0x00000026090a72a4 */ /* 0x000fe4000f8e023f */
[----:B------:R-:W-:Y:S02]  /*12740*/  UIMAD.WIDE.U32 UR38, UR8, UR38, URZ ;  /* 0x00000026082672a5 */ /* 0x000fe4000f8e003f */
[----:B------:R-:W-:Y:S03]  /*12750*/  UIMAD UR10, UR11, UR8, UR10 ;  /* 0x000000080b0a72a4 */ /* 0x000fe6000f8e020a */
[----:B------:R-:W-:Y:S01]  /*12760*/  UMOV UR11, UR9 ;  /* 0x00000009000b7c82 */ /* 0x000fe20008000000 */
[----:B------:R-:W-:Y:S01]  /*12770*/  UIADD3 UR10, UR39, UR10, URZ ;  /* 0x0000000a270a7290 */ /* 0x000fe2000fffe03f */
[----:B---3--:R-:W-:Y:S05]  /*12780*/  IMAD.U32 R3, RZ, RZ, UR39 ;  /* 0x00000027ff037e24 */ /* 0x008fea000f8e00ff */
        /* <DEDUP_REMOVED lines=10> */
.L_x_2438:
[----:B------:R2:W-:Y:S01]  /*12830*/  @P6 STS.128 [R239+0x8000], RZ ;  /* 0x008000ffef006388 */ /* 0x0005e20000000c00 */
[C---:B------:R-:W-:Y:S01]  /*12840*/  IADD3 R2, P1, R3.reuse, UR28, RZ ;  /* 0x0000001c03027c10 */ /* 0x040fe2000ff3e0ff */
[----:B------:R-:W-:Y:S01]  /*12850*/  UMOV UR8, UR10 ;  /* 0x0000000a00087c82 */ /* 0x000fe20008000000 */
[-C--:B------:R-:W-:Y:S01]  /*12860*/  LEA R4, P0, R3, R246.reuse, 0x1 ;  /* 0x000000f603047211 */ /* 0x080fe200078008ff */
[----:B------:R-:W-:Y:S01]  /*12870*/  UMOV UR9, UR11 ;  /* 0x0000000b00097c82 */ /* 0x000fe20008000000 */
[----:B------:R-:W-:Y:S02]  /*12880*/  IADD3.X R6, R5, UR25, RZ, P1, !PT ;  /* 0x0000001905067c10 */ /* 0x000fe40008ffe4ff */
[-C--:B------:R-:W-:Y:S02]  /*12890*/  LEA.HI.X R5, R3, R247.reuse, R5, 0x1, P0 ;  /* 0x000000f703057211 */ /* 0x080fe400000f0c05 */
[CC--:B------:R-:W-:Y:S02]  /*128a0*/  @!P6 LEA R28, P1, R2.reuse, R246.reuse, 0x1 ;  /* 0x000000f6021ce211 */ /* 0x0c0fe400078208ff */
[CC--:B------:R-:W-:Y:S01]  /*128b0*/  @!P5 LEA R24, P0, R2.reuse, R246.reuse, 0x1 ;  /* 0x000000f60218d211 */ /* 0x0c0fe200078008ff */
[----:B------:R-:W-:Y:S01]  /*128c0*/  @!PT LDS RZ, [RZ] ;  /* 0x00000000fffff984 */ /* 0x000fe20000000800 */
[----:B------:R-:W-:Y:S01]  /*128d0*/  @!PT LDS RZ, [RZ] ;  /* 0x00000000fffff984 */ /* 0x000fe20000000800 */
[----:B------:R-:W-:Y:S01]  /*128e0*/  @!PT LDS RZ, [RZ] ;  /* 0x00000000fffff984 */ /* 0x000fe20000000800 */
[----:B------:R2:W-:Y:S01]  /*128f0*/  @!P6 LDGSTS.E.BYPASS.LTC128B.128 [R239+0x8000], desc[UR26][R4.64] ;  /* 0x0800000004efefae */ /* 0x0005e2000b901d5a */
[CCC-:B------:R-:W-:Y:S02]  /*12900*/  @!P6 LEA.HI.X R29, R2.reuse, R247.reuse, R6.reuse, 0x1, P1 ;  /* 0x000000f7021de211 */ /* 0x1c0fe400008f0c06 */
[CCC-:B------:R-:W-:Y:S01]  /*12910*/  @!P5 LEA.HI.X R25, R2.reuse, R247.reuse, R6.reuse, 0x1, P0 ;  /* 0x000000f70219d211 */ /* 0x1c0fe200000f0c06 */
[----:B------:R2:W-:Y:S01]  /*12920*/  @P5 STS.128 [R239+0xa000], RZ ;  /* 0x00a000ffef005388 */ /* 0x0005e20000000c00 */
[CC--:B------:R-:W-:Y:S02]  /*12930*/  @!P3 LEA R20, P1, R2.reuse, R246.reuse, 0x1 ;  /* 0x000000f60214b211 */ /* 0x0c0fe400078208ff */
[C---:B------:R-:W-:Y:S01]  /*12940*/  IADD3 R0, P2, R2.reuse, UR28, RZ ;  /* 0x0000001c02007c10 */ /* 0x040fe2000ff5e0ff */
[----:B------:R-:W-:Y:S01]  /*12950*/  @!PT LDS RZ, [RZ] ;  /* 0x00000000fffff984 */ /* 0x000fe20000000800 */
[----:B------:R-:W-:Y:S01]  /*12960*/  @!PT LDS RZ, [RZ] ;  /* 0x00000000fffff984 */ /* 0x000fe20000000800 */
[----:B------:R-:W-:Y:S01]  /*12970*/  @!PT LDS RZ, [RZ] ;  /* 0x00000000fffff984 */ /* 0x000fe20000000800 */
[----:B------:R2:W-:Y:S01]  /*12980*/  @!P5 LDGSTS.E.BYPASS.LTC128B.128 [R239+0xa000], desc[UR26][R4.64+0x80] ;  /* 0x0a00008004efdfae */ /* 0x0005e2000b901d5a */
[-CC-:B------:R-:W-:Y:S02]  /*12990*/  @!P3 LEA.HI.X R21, R2, R247.reuse, R6.reuse, 0x1, P1 ;  /* 0x000000f70215b211 */ /* 0x180fe400008f0c06 */
[CC--:B------:R-:W-:Y:S01]  /*129a0*/  @!P6 LEA R26, P0, R0.reuse, R246.reuse, 0x1 ;  /* 0x000000f6001ae211 */ /* 0x0c0fe200078008ff */
[----:B------:R2:W-:Y:S01]  /*129b0*/  @P4 STS.128 [R239+0xc000], RZ ;  /* 0x00c000ffef004388 */ /* 0x0005e20000000c00 */
[-C--:B------:R-:W-:Y:S02]  /*129c0*/  @!P4 LEA R16, P1, R0, R246.reuse, 0x1 ;  /* 0x000000f60010c211 */ /* 0x080fe400078208ff */
[----:B------:R-:W-:Y:S01]  /*129d0*/  IADD3.X R3, R6, UR25, RZ, P2, !PT ;  /* 0x0000001906037c10 */ /* 0x000fe200097fe4ff */
[----:B------:R-:W-:Y:S01]  /*129e0*/  @!PT LDS RZ, [RZ] ;  /* 0x00000000fffff984 */ /* 0x000fe20000000800 */
[----:B------:R-:W-:Y:S01]  /*129f0*/  @!PT LDS RZ, [RZ] ;  /* 0x00000000fffff984 */ /* 0x000fe20000000800 */
[----:B------:R-:W-:Y:S01]  /*12a00*/  @!PT LDS RZ, [RZ] ;  /* 0x00000000fffff984 */ /* 0x000fe20000000800 */
[----:B------:R2:W-:Y:S01]  /*12a10*/  @!P4 LDGSTS.E.BYPASS.LTC128B.128 [R239+0xc000], desc[UR26][R4.64+0x100] ;  /* 0x0c00010004efcfae */ /* 0x0005e2000b901d5a */
[-C--:B------:R-:W-:Y:S02]  /*12a20*/  @!P4 LEA R22, P2, R2, R246.reuse, 0x1 ;  /* 0x000000f60216c211 */ /* 0x080fe400078408ff */
[-CC-:B------:R-:W-:Y:S01]  /*12a30*/  @!P6 LEA.HI.X R27, R0, R247.reuse, R3.reuse, 0x1, P0 ;  /* 0x000000f7001be211 */ /* 0x180fe200000f0c03 */
[----:B------:R2:W-:Y:S01]  /*12a40*/  @P3 STS.128 [R239+0xe000], RZ ;  /* 0x00e000ffef003388 */ /* 0x0005e20000000c00 */
[-C--:B------:R-:W-:Y:S02]  /*12a50*/  @!P4 LEA.HI.X R23, R2, R247.reuse, R6, 0x1, P2 ;  /* 0x000000f70217c211 */ /* 0x080fe400010f0c06 */
        /* <DEDUP_REMOVED lines=8> */
[CC--:B-1----:R-:W-:Y:S02]  /*12ae0*/  @!P3 LEA R14, P0, R0.reuse, R246.reuse, 0x1 ;  /* 0x000000f6000eb211 */ /* 0x0c2fe400078008ff */
[C---:B------:R-:W-:Y:S01]  /*12af0*/  IADD3 R2, P2, R0.reuse, UR28, RZ ;  /* 0x0000001c00027c10 */ /* 0x040fe2000ff5e0ff */
[----:B------:R-:W-:Y:S01]  /*12b00*/  @!PT LDS RZ, [RZ] ;  /* 0x00000000fffff984 */ /* 0x000fe20000000800 */
[----:B------:R-:W-:Y:S01]  /*12b10*/  @!PT LDS RZ, [RZ] ;  /* 0x00000000fffff984 */ /* 0x000fe20000000800 */
[----:B------:R-:W-:Y:S01]  /*12b20*/  @!PT LDS RZ, [RZ] ;  /* 0x00000000fffff984 */ /* 0x000fe20000000800 */
[----:B------:R2:W-:Y:S01]  /*12b30*/  @!P6 LDGSTS.E.BYPASS.LTC128B.128 [R239+0x8800], desc[UR26][R28.64] ;  /* 0x088000001cefefae */ /* 0x0005e2000b901d5a */
[-C--:B------:R-:W-:Y:S02]  /*12b40*/  @!P3 LEA.HI.X R15, R0, R247.reuse, R3, 0x1, P0 ;  /* 0x000000f7000fb211 */ /* 0x080fe400000f0c03 */
[CC--:B------:R-:W-:Y:S01]  /*12b50*/  @!P6 LEA R12, P0, R2.reuse, R246.reuse, 0x1 ;  /* 0x000000f6020ce211 */ /* 0x0c0fe200078008ff */
        /* <DEDUP_REMOVED lines=11> */
[CCC-:B------:R-:W-:Y:S01]  /*12c10*/  @!P4 LEA.HI.X R9, R2.reuse, R247.reuse, R3.reuse, 0x1, P1 ;  /* 0x000000f70209c211 */ /* 0x1c0fe200008f0c03 */
[----:B------:R-:W-:Y:S01]  /*12c20*/  @!PT LDS RZ, [RZ] ;  /* 0x00000000fffff984 */ /* 0x000fe20000000800 */
[----:B------:R-:W-:Y:S01]  /*12c30*/  @!PT LDS RZ, [RZ] ;  /* 0x00000000fffff984 */ /* 0x000fe20000000800 */
[----:B------:R-:W-:Y:S01]  /*12c40*/  @!PT LDS RZ, [RZ] ;  /* 0x00000000fffff984 */ /* 0x000fe20000000800 */
[----:B------:R2:W-:Y:S01]  /*12c50*/  @!P4 LDGSTS.E.BYPASS.LTC128B.128 [R239+0xc800], desc[UR26][R22.64+0x100] ;  /* 0x0c80010016efcfae */ /* 0x0005e2000b901d5a */
[C---:B------:R-:W-:Y:S01]  /*12c60*/  @!P3 LEA R6, P0, R2.reuse, R246, 0x1 ;  /* 0x000000f60206b211 */ /* 0x040fe200078008ff */
[----:B------:R-:W-:Y:S02]  /*12c70*/  IMAD.MOV.U32 R246, RZ, RZ, R4 ;  /* 0x000000fffff67224 */ /* 0x000fe400078e0004 */
[----:B------:R2:W-:Y:S01]  /*12c80*/  @P3 STS.128 [R239+0xe800], RZ ;  /* 0x00e800ffef003388 */ /* 0x0005e20000000c00 */
[----:B------:R-:W-:Y:S01]  /*12c90*/  @!P3 LEA.HI.X R7, R2, R247, R3, 0x1, P0 ;  /* 0x000000f70207b211 */ /* 0x000fe200000f0c03 */
[----:B------:R-:W-:Y:S02]  /*12ca0*/  IMAD.MOV.U32 R247, RZ, RZ, R5 ;  /* 0x000000fffff77224 */ /* 0x000fe400078e0005 */
        /* <DEDUP_REMOVED lines=45> */
.L_x_2437:
[----:B------:R-:W3:Y:S01]  /*12f80*/  S2R R2, SR_TID.X ;  /* 0x0000000000027919 */ /* 0x000ee20000002100 */
[----:B------:R-:W-:Y:S01]  /*12f90*/  MOV R0, UR14 ;  /* 0x0000000e00007c02 */ /* 0x000fe20008000f00 */
[----:B------:R-:W-:Y:S01]  /*12fa0*/  UISETP.GT.AND UP2, UPT, UR14, UR12, UPT ;  /* 0x0000000c0e00728c */ /* 0x000fe2000bf44270 */
[----:B--2---:R-:W-:Y:S01]  /*12fb0*/  LDSM.16.MT88.4 R16, [R213+0x10000] ;  /* 0x01000000d510783b */ /* 0x004fe20000004200 */
[----:B------:R-:W-:Y:S01]  /*12fc0*/  UMOV UR11, UR36 ;  /* 0x00000024000b7c82 */ /* 0x000fe20008000000 */
[----:B------:R-:W-:Y:S06]  /*12fd0*/  UMOV UR10, UR35 ;  /* 0x00000023000a7c82 */ /* 0x000fec0008000000 */
[----:B------:R-:W-:Y:S01]  /*12fe0*/  LDSM.16.MT88.4 R24, [R214+0x10000] ;  /* 0x01000000d618783b */ /* 0x000fe20000004200 */
[----:B---3--:R-:W-:Y:S04]  /*12ff0*/  SHF.L.U32 R2, R2, 0x1, RZ ;  /* 0x0000000102027819 */ /* 0x008fe800000006ff */
[----:B------:R-:W-:Y:S04]  /*13000*/  LOP3.LUT R2, R2, 0x6, RZ, 0xc0, !PT ;  /* 0x0000000602027812 */ /* 0x000fe800078ec0ff */
[----:B------:R-:W-:Y:S04]  /*13010*/  LEA R0, R0, R2, 0x6 ;  /* 0x0000000200007211 */ /* 0x000fe800078e30ff */
[C---:B------:R-:W-:Y:S02]  /*13020*/  IADD3 R3, R0.reuse, 0x1, RZ ;  /* 0x0000000100037810 */ /* 0x040fe40007ffe0ff */
[C---:B------:R-:W-:Y:S02]  /*13030*/  IADD3 R2, R0.reuse, 0x8, RZ ;  /* 0x0000000800027810 */ /* 0x040fe40007ffe0ff */
[CC--:B------:R-:W-:Y:S02]  /*13040*/  ISETP.GE.AND P4, PT, R3.reuse, R241.reuse, PT ;  /* 0x000000f10300720c */ /* 0x0c0fe40003f86270 */
[CC--:B------:R-:W-:Y:S02]  /*13050*/  ISETP.GE.AND P1, PT, R0.reuse, R241.reuse, PT ;  /* 0x000000f10000720c */ /* 0x0c0fe40003f26270 */
[-C--:B------:R-:W-:Y:S02]  /*13060*/  ISETP.GE.AND P0, PT, R0, R240.reuse, PT ;  /* 0x000000f00000720c */ /* 0x080fe40003f06270 */
[CC--:B------:R-:W-:Y:S02]  /*13070*/  ISETP.GE.AND P5, PT, R3.reuse, R240.reuse, PT ;  /* 0x000000f00300720c */ /* 0x0c0fe40003fa6270 */
[C---:B------:R-:W-:Y:S02]  /*13080*/  ISETP.GE.AND P2, PT, R2.reuse, R241, PT ;  /* 0x000000f10200720c */ /* 0x040fe40003f46270 */
[----:B------:R-:W-:Y:S02]  /*13090*/  ISETP.GE.AND P6, PT, R2, R240, PT ;  /* 0x000000f00200720c */ /* 0x000fe40003fc6270 */
[CC--:B------:R-:W-:Y:S02]  /*130a0*/  ISETP.GE.OR P4, PT, R3.reuse, R243.reuse, !P4 ;  /* 0x000000f30300720c */ /* 0x0c0fe40006786670 */
[-C--:B------:R-:W-:Y:S02]  /*130b0*/  ISETP.GE.OR P0, PT, R0, R242.reuse, !P0 ;  /* 0x000000f20000720c */ /* 0x080fe40004706670 */
[-C--:B------:R-:W-:Y:S02]  /*130c0*/  ISETP.GE.OR P5, PT, R3, R242.reuse, !P5 ;  /* 0x000000f20300720c */ /* 0x080fe40006fa6670 */
[CC--:B------:R-:W-:Y:S02]  /*130d0*/  ISETP.GE.OR P2, PT, R2.reuse, R243.reuse, !P2 ;  /* 0x000000f30200720c */ /* 0x0c0fe40005746670 */
[----:B------:R-:W-:Y:S02]  /*130e0*/  ISETP.GE.OR P6, PT, R2, R242, !P6 ;  /* 0x000000f20200720c */ /* 0x000fe400077c6670 */
[C---:B------:R-:W-:Y:S02]  /*130f0*/  ISETP.GE.OR P1, PT, R0.reuse, R243, !P1 ;  /* 0x000000f30000720c */ /* 0x040fe40004f26670 */
[C---:B------:R-:W-:Y:S02]  /*13100*/  IADD3 R2, R0.reuse, 0x9, RZ ;  /* 0x0000000900027810 */ /* 0x040fe40007ffe0ff */
[----:B------:R-:W-:Y:S02]  /*13110*/  IADD3 R3, R0, 0x10, RZ ;  /* 0x0000001000037810 */ /* 0x000fe40007ffe0ff */
[----:B------:R-:W-:Y:S02]  /*13120*/  FSEL R6, R190, -INF , !P0 ;  /* 0xff800000be067808 */ /* 0x000fe40004000000 */
[----:B------:R-:W-:Y:S02]  /*13130*/  FSEL R11, R192, -INF , !P4 ;  /* 0xff800000c00b7808 */ /* 0x000fe40006000000 */
[----:B-1----:R-:W-:Y:S02]  /*13140*/  FSEL R5, R193, -INF , !P1 ;  /* 0xff800000c1057808 */ /* 0x002fe40004800000 */
[CC--:B------:R-:W-:Y:S02]  /*13150*/  ISETP.GE.AND P0, PT, R3.reuse, R241.reuse, PT ;  /* 0x000000f10300720c */ /* 0x0c0fe40003f06270 */
[CC--:B------:R-:W-:Y:S02]  /*13160*/  ISETP.GE.AND P4, PT, R3.reuse, R240.reuse, PT ;  /* 0x000000f00300720c */ /* 0x0c0fe40003f86270 */
[C---:B------:R-:W-:Y:S02]  /*13170*/  ISETP.GE.AND P3, PT, R2.reuse, R241, PT ;  /* 0x000000f10200720c */ /* 0x040fe40003f66270 */
[C---:B------:R-:W-:Y:S02]  /*13180*/  ISETP.GE.AND P1, PT, R2.reuse, R240, PT ;  /* 0x000000f00200720c */ /* 0x040fe40003f26270 */
[CC--:B------:R-:W-:Y:S02]  /*13190*/  ISETP.GE.OR P0, PT, R3.reuse, R243.reuse, !P0 ;  /* 0x000000f30300720c */ /* 0x0c0fe40004706670 */
[-C--:B------:R-:W-:Y:S02]  /*131a0*/  ISETP.GE.OR P4, PT, R3, R242.reuse, !P4 ;  /* 0x000000f20300720c */ /* 0x080fe40006786670 */
[C---:B------:R-:W-:Y:S02]  /*131b0*/  ISETP.GE.OR P3, PT, R2.reuse, R243, !P3 ;  /* 0x000000f30200720c */ /* 0x040fe40005f66670 */
[----:B------:R-:W-:Y:S02]  /*131c0*/  ISETP.GE.OR P1, PT, R2, R242, !P1 ;  /* 0x000000f20200720c */ /* 0x000fe40004f26670 */
[C---:B------:R-:W-:Y:S02]  /*131d0*/  IADD3 R3, R0.reuse, 0x18, RZ ;  /* 0x0000001800037810 */ /* 0x040fe40007ffe0ff */
[----:B------:R-:W-:Y:S02]  /*131e0*/  IADD3 R2, R0, 0x11, RZ ;  /* 0x0000001100027810 */ /* 0x000fe40007ffe0ff */
[----:B------:R-:W-:Y:S02]  /*131f0*/  FSEL R179, R179, -INF , !P0 ;  /* 0xff800000b3b37808 */ /* 0x000fe40004000000 */
[----:B------:R-:W-:Y:S02]  /*13200*/  FSEL R9, R188, -INF , !P2 ;  /* 0xff800000bc097808 */ /* 0x000fe40005000000 */
[----:B------:R-:W-:Y:S02]  /*13210*/  FSEL R10, R186, -INF , !P3 ;  /* 0xff800000ba0a7808 */ /* 0x000fe40005800000 */
[CC--:B------:R-:W-:Y:S02]  /*13220*/  ISETP.GE.AND P0, PT, R3.reuse, R241.reuse, PT ;  /* 0x000000f10300720c */ /* 0x0c0fe40003f06270 */
[C---:B------:R-:W-:Y:S02]  /*13230*/  ISETP.GE.AND P2, PT, R2.reuse, R241, PT ;  /* 0x000000f10200720c */ /* 0x040fe40003f46270 */
[C---:B------:R-:W-:Y:S02]  /*13240*/  ISETP.GE.AND P3, PT, R2.reuse, R240, PT ;  /* 0x000000f00200720c */ /* 0x040fe40003f66270 */
        /* <DEDUP_REMOVED lines=8> */
[----:B------:R-:W-:Y:S02]  /*132d0*/  FSEL R7, R189, -INF , !P6 ;  /* 0xff800000bd077808 */ /* 0x000fe40007000000 */
[-C--:B------:R-:W-:Y:S02]  /*132e0*/  ISETP.GE.AND P2, PT, R3, R240.reuse, PT ;  /* 0x000000f00300720c */ /* 0x080fe40003f46270 */
[CC--:B------:R-:W-:Y:S02]  /*132f0*/  ISETP.GE.AND P5, PT, R2.reuse, R241.reuse, PT ;  /* 0x000000f10200720c */ /* 0x0c0fe40003fa6270 */
[-C--:B------:R-:W-:Y:S02]  /*13300*/  ISETP.GE.AND P0, PT, R2, R240.reuse, PT ;  /* 0x000000f00200720c */ /* 0x080fe40003f06270 */
[C---:B------:R-:W-:Y:S02]  /*13310*/  ISETP.GE.AND P6, PT, R4.reuse, R241, PT ;  /* 0x000000f10400720c */ /* 0x040fe40003fc6270 */
[----:B------:R-:W-:Y:S02]  /*13320*/  FSEL R12, R187, -INF , !P1 ;  /* 0xff800000bb0c7808 */ /* 0x000fe40004800000 */
[----:B------:R-:W-:Y:S02]  /*13330*/  ISETP.GE.AND P1, PT, R4, R240, PT ;  /* 0x000000f00400720c */ /* 0x000fe40003f26270 */
[-C--:B------:R-:W-:Y:S02]  /*13340*/  ISETP.GE.OR P2, PT, R3, R242.reuse, !P2 ;  /* 0x000000f20300720c */ /* 0x080fe40005746670 */
[CC--:B------:R-:W-:Y:S02]  /*13350*/  ISETP.GE.OR P5, PT, R2.reuse, R243.reuse, !P5 ;  /* 0x000000f30200720c */ /* 0x0c0fe40006fa6670 */
[-C--:B------:R-:W-:Y:S02]  /*13360*/  ISETP.GE.OR P0, PT, R2, R242.reuse, !P0 ;  /* 0x000000f20200720c */ /* 0x080fe40004706670 */
[----:B------:R-:W-:Y:S02]  /*13370*/  ISETP.GE.OR P6, PT, R4, R243, !P6 ;  /* 0x000000f30400720c */ /* 0x000fe400077c6670 */
[C---:B------:R-:W-:Y:S02]  /*13380*/  IADD3 R3, R0.reuse, 0x21, RZ ;  /* 0x0000002100037810 */ /* 0x040fe40007ffe0ff */
[----:B------:R-:W-:Y:S02]  /*13390*/  IADD3 R2, R0, 0x28, RZ ;  /* 0x0000002800027810 */ /* 0x000fe40007ffe0ff */
[----:B------:R-:W-:Y:S02]  /*133a0*/  ISETP.GE.OR P1, PT, R4, R242, !P1 ;  /* 0x000000f20400720c */ /* 0x000fe40004f26670 */
[----:B------:R-:W-:Y:S02]  /*133b0*/  FMNMX.FTZ R4, R5, R133, !PT ;  /* 0x0000008505047209 */ /* 0x000fe40007810000 */
[----:B------:R-:W-:Y:S02]  /*133c0*/  FSEL R175, R175, -INF , !P5 ;  /* 0xff800000afaf7808 */ /* 0x000fe40006800000 */
[----:B------:R-:W-:Y:S02]  /*133d0*/  FSEL R187, R171, -INF , !P6 ;  /* 0xff800000abbb7808 */ /* 0x000fe40007000000 */
[----:B------:R-:W-:Y:S02]  /*133e0*/  FSEL R182, R182, -INF , !P4 ;  /* 0xff800000b6b67808 */ /* 0x000fe40006000000 */
[C---:B------:R-:W-:Y:S02]  /*133f0*/  ISETP.GE.AND P6, PT, R3.reuse, R240, PT ;  /* 0x000000f00300720c */ /* 0x040fe40003fc6270 */
[-C--:B------:R-:W-:Y:S02]  /*13400*/  ISETP.GE.AND P5, PT, R3, R241.reuse, PT ;  /* 0x000000f10300720c */ /* 0x080fe40003fa6270 */
[C---:B------:R-:W-:Y:S02]  /*13410*/  ISETP.GE.AND P4, PT, R2.reuse, R241, PT ;  /* 0x000000f10200720c */ /* 0x040fe40003f86270 */
[----:B------:R-:W-:Y:S02]  /*13420*/  FMNMX.FTZ R4, R11, R4, !PT ;  /* 0x000000040b047209 */ /* 0x000fe40007810000 */
[C---:B------:R-:W-:Y:S02]  /*13430*/  ISETP.GE.OR P6, PT, R3.reuse, R242, !P6 ;  /* 0x000000f20300720c */ /* 0x040fe400077c6670 */
[-C--:B------:R-:W-:Y:S02]  /*13440*/  ISETP.GE.OR P5, PT, R3, R243.reuse, !P5 ;  /* 0x000000f30300720c */ /* 0x080fe40006fa6670 */
[----:B------:R-:W-:Y:S02]  /*13450*/  ISETP.GE.OR P4, PT, R2, R243, !P4 ;  /* 0x000000f30200720c */ /* 0x000fe40006786670 */
[----:B------:R-:W-:Y:S02]  /*13460*/  IADD3 R3, R0, 0x29, RZ ;  /* 0x0000002900037810 */ /* 0x000fe40007ffe0ff */
[----:B------:R-:W-:Y:S02]  /*13470*/  FMNMX.FTZ R4, R9, R4, !PT ;  /* 0x0000000409047209 */ /* 0x000fe40007810000 */
[----:B------:R-:W-:Y:S02]  /*13480*/  FSEL R186, R183, -INF , !P3 ;  /* 0xff800000b7ba7808 */ /* 0x000fe40005800000 */
[----:B------:R-:W-:Y:S02]  /*13490*/  FSEL R191, R132, -INF , !P4 ;  /* 0xff80000084bf7808 */ /* 0x000fe40006000000 */
[C---:B------:R-:W-:Y:S02]  /*134a0*/  ISETP.GE.AND P3, PT, R3.reuse, R241, PT ;  /* 0x000000f10300720c */ /* 0x040fe40003f66270 */
[C---:B------:R-:W-:Y:S02]  /*134b0*/  ISETP.GE.AND P4, PT, R3.reuse, R240, PT ;  /* 0x000000f00300720c */ /* 0x040fe40003f86270 */
[----:B------:R-:W-:Y:S02]  /*134c0*/  FMNMX.FTZ R4, R10, R4, !PT ;  /* 0x000000040a047209 */ /* 0x000fe40007810000 */
[C---:B------:R-:W-:Y:S02]  /*134d0*/  ISETP.GE.OR P4, PT, R3.reuse, R242, !P4 ;  /* 0x000000f20300720c */ /* 0x040fe40006786670 */
[----:B------:R-:W-:Y:S02]  /*134e0*/  ISETP.GE.OR P3, PT, R3, R243, !P3 ;  /* 0x000000f30300720c */ /* 0x000fe40005f66670 */
[----:B------:R-:W-:Y:S02]  /*134f0*/  FMNMX.FTZ R3, R179, R4, !PT ;  /* 0x00000004b3037209 */ /* 0x000fe40007810000 */
[----:B------:R-:W-:Y:S02]  /*13500*/  FMNMX.FTZ R4, R6, R134, !PT ;  /* 0x0000008606047209 */ /* 0x000fe40007810000 */
[----:B------:R-:W-:Y:S02]  /*13510*/  FSEL R189, R170, -INF , !P5 ;  /* 0xff800000aabd7808 */ /* 0x000fe40006800000 */
[----:B------:R-:W-:Y:S02]  /*13520*/  FMNMX.FTZ R4, R8, R4, !PT ;  /* 0x0000000408047209 */ /* 0x000fe40007810000 */
[----:B------:R-:W-:Y:S02]  /*13530*/  ISETP.GE.AND P5, PT, R2, R240, PT ;  /* 0x000000f00200720c */ /* 0x000fe40003fa6270 */
[----:B------:R-:W-:Y:S02]  /*13540*/  FMNMX.FTZ R4, R7, R4, !PT ;  /* 0x0000000407047209 */ /* 0x000fe40007810000 */
[----:B------:R-:W-:Y:S02]  /*13550*/  FMNMX.FTZ R13, R178, R3, !PT ;  /* 0x00000003b20d7209 */ /* 0x000fe40007810000 */
[----:B------:R-:W-:Y:S02]  /*13560*/  FMNMX.FTZ R4, R12, R4, !PT ;  /* 0x000000040c047209 */ /* 0x000fe40007810000 */
[----:B------:R-:W-:Y:S02]  /*13570*/  ISETP.GE.OR P5, PT, R2, R242, !P5 ;  /* 0x000000f20200720c */ /* 0x000fe40006fa6670 */
[----:B------:R-:W-:Y:S02]  /*13580*/  FMNMX.FTZ R4, R182, R4, !PT ;  /* 0x00000004b6047209 */ /* 0x000fe40007810000 */
[----:B------:R-:W-:Y:S02]  /*13590*/  IADD3 R2, R0, 0x30, RZ ;  /* 0x0000003000027810 */ /* 0x000fe40007ffe0ff */
[----:B------:R-:W-:Y:S02]  /*135a0*/  FMNMX.FTZ R13, R172, R13, !PT ;  /* 0x0000000dac0d7209 */ /* 0x000fe40007810000 */
[----:B------:R-:W-:Y:S02]  /*135b0*/  FSEL R183, R176, -INF , !P2 ;  /* 0xff800000b0b77808 */ /* 0x000fe40005000000 */
[----:B------:R-:W-:Y:S02]  /*135c0*/  FSEL R193, R169, -INF , !P3 ;  /* 0xff800000a9c17808 */ /* 0x000fe40005800000 */
[----:B------:R-:W-:Y:S02]  /*135d0*/  FMNMX.FTZ R4, R186, R4, !PT ;  /* 0x00000004ba047209 */ /* 0x000fe40007810000 */
[C---:B------:R-:W-:Y:S02]  /*135e0*/  ISETP.GE.AND P3, PT, R2.reuse, R240, PT ;  /* 0x000000f00200720c */ /* 0x040fe40003f66270 */
[C---:B------:R-:W-:Y:S02]  /*135f0*/  ISETP.GE.AND P2, PT, R2.reuse, R241, PT ;  /* 0x000000f10200720c */ /* 0x040fe40003f46270 */
[----:B------:R-:W-:Y:S02]  /*13600*/  FMNMX.FTZ R132, R175, R13, !PT ;  /* 0x0000000daf847209 */ /* 0x000fe40007810000 */
[----:B------:R-:W-:Y:S02]  /*13610*/  FSEL R181, R181, -INF , !P0 ;  /* 0xff800000b5b57808 */ /* 0x000fe40004000000 */
[----:B------:R-:W-:Y:S02]  /*13620*/  FMNMX.FTZ R4, R183, R4, !PT ;  /* 0x00000004b7047209 */ /* 0x000fe40007810000 */
[C---:B------:R-:W-:Y:S02]  /*13630*/  ISETP.GE.OR P3, PT, R2.reuse, R242, !P3 ;  /* 0x000000f20200720c */ /* 0x040fe40005f66670 */
[----:B------:R-:W-:Y:S02]  /*13640*/  ISETP.GE.OR P2, PT, R2, R243, !P2 ;  /* 0x000000f30200720c */ /* 0x000fe40005746670 */
[C---:B------:R-:W-:Y:S02]  /*13650*/  IADD3 R2, R0.reuse, 0x38, RZ ;  /* 0x0000003800027810 */ /* 0x040fe40007ffe0ff */
[C---:B------:R-:W-:Y:S02]  /*13660*/  IADD3 R3, R0.reuse, 0x31, RZ ;  /* 0x0000003100037810 */ /* 0x040fe40007ffe0ff */
[----:B------:R-:W-:Y:S02]  /*13670*/  IADD3 R0, R0, 0x39, RZ ;  /* 0x0000003900007810 */ /* 0x000fe40007ffe0ff */
[----:B------:R-:W-:Y:S02]  /*13680*/  FMNMX.FTZ R132, R187, R132, !PT ;  /* 0x00000084bb847209 */ /* 0x000fe40007810000 */
[----:B------:R-:W-:Y:S02]  /*13690*/  FMNMX.FTZ R4, R181, R4, !PT ;  /* 0x00000004b5047209 */ /* 0x000fe40007810000 */
[----:B------:R-:W-:Y:S02]  /*136a0*/  FSEL R188, R177, -INF , !P1 ;  /* 0xff800000b1bc7808 */ /* 0x000fe40004800000 */
[----:B------:R-:W-:Y:S02]  /*136b0*/  FMNMX.FTZ R132, R189, R132, !PT ;  /* 0x00000084bd847209 */ /* 0x000fe40007810000 */
[-C--:B------:R-:W-:Y:S02]  /*136c0*/  ISETP.GE.AND P1, PT, R0, R241.reuse, PT ;  /* 0x000000f10000720c */ /* 0x080fe40003f26270 */
[----:B------:R-:W-:Y:S02]  /*136d0*/  ISETP.GE.AND P0, PT, R3, R241, PT ;  /* 0x000000f10300720c */ /* 0x000fe40003f06270 */
[----:B------:R-:W-:Y:S02]  /*136e0*/  FSEL R180, R180, -INF , !P6 ;  /* 0xff800000b4b47808 */ /* 0x000fe40007000000 */
[----:B------:R-:W-:Y:S02]  /*136f0*/  FMNMX.FTZ R4, R188, R4, !PT ;  /* 0x00000004bc047209 */ /* 0x000fe40007810000 */
[-C--:B------:R-:W-:Y:S02]  /*13700*/  ISETP.GE.OR P1, PT, R0, R243.reuse, !P1 ;  /* 0x000000f30000720c */ /* 0x080fe40004f26670 */
[----:B------:R-:W-:Y:S02]  /*13710*/  FMNMX.FTZ R132, R191, R132, !PT ;  /* 0x00000084bf847209 */ /* 0x000fe40007810000 */
[----:B------:R-:W-:Y:S02]  /*13720*/  ISETP.GE.OR P0, PT, R3, R243, !P0 ;  /* 0x000000f30300720c */ /* 0x000fe40004706670 */
[----:B------:R-:W-:Y:S02]  /*13730*/  FSEL R190, R174, -INF , !P5 ;  /* 0xff800000aebe7808 */ /* 0x000fe40006800000 */
[----:B------:R-:W-:Y:S02]  /*13740*/  FMNMX.FTZ R4, R180, R4, !PT ;  /* 0x00000004b4047209 */ /* 0x000fe40007810000 */
[----:B------:R-:W-:Y:S02]  /*13750*/  FSEL R208, R135, -INF , !P2 ;  /* 0xff80000087d07808 */ /* 0x000fe40005000000 */
[----:B------:R-:W-:Y:S02]  /*13760*/  FSEL R244, R33, -INF , !P1 ;  /* 0xff80000021f47808 */ /* 0x000fe40004800000 */
[----:B------:R-:W-:Y:S02]  /*13770*/  ISETP.GE.AND P2, PT, R2, R241, PT ;  /* 0x000000f10200720c */ /* 0x000fe40003f46270 */
[----:B------:R-:W-:Y:S02]  /*13780*/  FMNMX.FTZ R132, R193, R132, !PT ;  /* 0x00000084c1847209 */ /* 0x000fe40007810000 */
[----:B------:R-:W-:Y:S02]  /*13790*/  FSEL R209, R168, -INF , !P0 ;  /* 0xff800000a8d17808 */ /* 0x000fe40004000000 */
[----:B------:R-:W-:Y:S02]  /*137a0*/  ISETP.GE.AND P1, PT, R2, R240, PT ;  /* 0x000000f00200720c */ /* 0x000fe40003f26270 */
[----:B------:R-:W-:Y:S02]  /*137b0*/  FSEL R192, R173, -INF , !P4 ;  /* 0xff800000adc07808 */ /* 0x000fe40006000000 */
[----:B------:R-:W-:Y:S02]  /*137c0*/  FMNMX.FTZ R4, R190, R4, !PT ;  /* 0x00000004be047209 */ /* 0x000fe40007810000 */
[C---:B------:R-:W-:Y:S02]  /*137d0*/  ISETP.GE.AND P0, PT, R3.reuse, R240, PT ;  /* 0x000000f00300720c */ /* 0x040fe40003f06270 */
[----:B------:R-:W-:Y:S02]  /*137e0*/  ISETP.GE.OR P2, PT, R2, R243, !P2 ;  /* 0x000000f30200720c */ /* 0x000fe40005746670 */
[----:B------:R-:W-:Y:S02]  /*137f0*/  FMNMX.FTZ R132, R208, R132, !PT ;  /* 0x00000084d0847209 */ /* 0x000fe40007810000 */
[----:B------:R-:W-:Y:S02]  /*13800*/  ISETP.GE.OR P1, PT, R2, R242, !P1 ;  /* 0x000000f20200720c */ /* 0x000fe40004f26670 */
[----:B------:R-:W-:Y:S02]  /*13810*/  FSEL R210, R30, -INF , !P3 ;  /* 0xff8000001ed27808 */ /* 0x000fe40005800000 */
[----:B------:R-:W-:Y:S02]  /*13820*/  FMNMX.FTZ R2, R192, R4, !PT ;  /* 0x00000004c0027209 */ /* 0x000fe40007810000 */
[----:B------:R-:W-:Y:S02]  /*13830*/  ISETP.GE.OR P0, PT, R3, R242, !P0 ;  /* 0x000000f20300720c */ /* 0x000fe40004706670 */
[----:B------:R-:W-:Y:S02]  /*13840*/  FSEL R211, R32, -INF , !P2 ;  /* 0xff80000020d37808 */ /* 0x000fe40005000000 */
[----:B------:R-:W-:Y:S02]  /*13850*/  FMNMX.FTZ R132, R209, R132, !PT ;  /* 0x00000084d1847209 */ /* 0x000fe40007810000 */
[----:B------:R-:W-:Y:S02]  /*13860*/  ISETP.GE.AND P2, PT, R0, R240, PT ;  /* 0x000000f00000720c */ /* 0x000fe40003f46270 */
[----:B------:R-:W-:Y:S02]  /*13870*/  FMNMX.FTZ R2, R210, R2, !PT ;  /* 0x00000002d2027209 */ /* 0x000fe40007810000 */
[----:B------:R-:W-:Y:S02]  /*13880*/  FSEL R245, R31, -INF , !P0 ;  /* 0xff8000001ff57808 */ /* 0x000fe40004000000 */
[----:B------:R-:W-:Y:S02]  /*13890*/  FMNMX.FTZ R132, R211, R132, !PT ;  /* 0x00000084d3847209 */ /* 0x000fe40007810000 */
        /* <DEDUP_REMOVED lines=23> */
[--C-:B------:R-:W-:Y:S01]  /*13a10*/  FFMA.FTZ R11, R11, UR4, -R176.reuse ;  /* 0x000000040b0b7c23 */ /* 0x100fe200080108b0 */
[----:B------:R-:W-:Y:S01]  /*13a20*/  FADD.FTZ R2, -R0, R133 ;  /* 0x0000008500027221 */ /* 0x000fe20000010100 */
[----:B------:R-:W-:Y:S01]  /*13a30*/  FSEL R0, R3, RZ, P0 ;  /* 0x000000ff03007208 */ /* 0x000fe20000000000 */
[--C-:B------:R-:W-:Y:S01]  /*13a40*/  FFMA.FTZ R9, R9, UR4, -R176.reuse ;  /* 0x0000000409097c23 */ /* 0x100fe200080108b0 */
[----:B------:R-:W-:Y:S01]  /*13a50*/  FSEL R177, R177, RZ, P0 ;  /* 0x000000ffb1b17208 */ /* 0x000fe20000000000 */
[----:B------:R-:W-:Y:S01]  /*13a60*/  FMUL.FTZ R2, R2, UR4 ;  /* 0x0000000402027c20 */ /* 0x000fe20008410000 */
[----:B------:R-:W-:Y:S01]  /*13a70*/  FFMA.FTZ R10, R10, UR4, -R176 ;  /* 0x000000040a0a7c23 */ /* 0x000fe200080108b0 */
[----:B------:R-:W-:Y:S01]  /*13a80*/  FADD.FTZ R0, -R0, R134 ;  /* 0x0000008600007221 */ /* 0x000fe20000010100 */
[----:B------:R-:W1:Y:S01]  /*13a90*/  MUFU.EX2 R197, R5 ;  /* 0x0000000500c57308 */ /* 0x000e620000000800 */
[--C-:B------:R-:W-:Y:S01]  /*13aa0*/  FFMA.FTZ R6, R6, UR4, -R177.reuse ;  /* 0x0000000406067c23 */ /* 0x100fe200080108b1 */
[--C-:B------:R-:W-:Y:S01]  /*13ab0*/  FFMA.FTZ R8, R8, UR4, -R177.reuse ;  /* 0x0000000408087c23 */ /* 0x100fe200080108b1 */
[----:B------:R-:W-:Y:S01]  /*13ac0*/  FMUL.FTZ R0, R0, UR4 ;  /* 0x0000000400007c20 */ /* 0x000fe20008410000 */
[--C-:B------:R-:W-:Y:S01]  /*13ad0*/  FFMA.FTZ R7, R7, UR4, -R177.reuse ;  /* 0x0000000407077c23 */ /* 0x100fe200080108b1 */
[--C-:B------:R-:W-:Y:S01]  /*13ae0*/  FFMA.FTZ R12, R12, UR4, -R177.reuse ;  /* 0x000000040c0c7c23 */ /* 0x100fe200080108b1 */
[--C-:B------:R-:W-:Y:S01]  /*13af0*/  FFMA.FTZ R133, R179, UR4, -R176.reuse ;  /* 0x00000004b3857c23 */ /* 0x100fe200080108b0 */
[--C-:B------:R-:W-:Y:S03]  /*13b00*/  FFMA.FTZ R134, R172, UR4, -R176.reuse ;  /* 0x00000004ac867c23 */ /* 0x100fe600080108b0 */
[----:B------:R-:W2:Y:S01]  /*13b10*/  MUFU.EX2 R196, R11 ;  /* 0x0000000b00c47308 */ /* 0x000ea20000000800 */
[----:B------:R-:W-:Y:S09]  /*13b20*/  PLOP3.LUT P0, PT, PT, PT, UP2, 0x80, 0x0 ;  /* 0x000000000000781c */ /* 0x000ff20003f0f028 */
[----:B------:R-:W-:Y:S01]  /*13b30*/  MUFU.EX2 R195, R9 ;  /* 0x0000000900c37308 */ /* 0x000fe20000000800 */
[-C--:B-1----:R-:W-:Y:S09]  /*13b40*/  MOV R179, R197.reuse ;  /* 0x000000c500b37202 */ /* 0x082ff20000000f00 */
[----:B------:R-:W1:Y:S01]  /*13b50*/  MUFU.EX2 R194, R10 ;  /* 0x0000000a00c27308 */ /* 0x000e620000000800 */
[----:B--2---:R-:W-:Y:S09]  /*13b60*/  F2FP.BF16.F32.PACK_AB R168, R196, R197 ;  /* 0x000000c5c4a8723e */ /* 0x004ff200000010ff */
[----:B------:R-:W-:Y:S10]  /*13b70*/  MUFU.EX2 R249, R6 ;  /* 0x0000000600f97308 */ /* 0x000ff40000000800 */
[----:B------:R-:W2:Y:S01]  /*13b80*/  MUFU.EX2 R252, R8 ;  /* 0x0000000800fc7308 */ /* 0x000ea20000000800 */
[----:B-1----:R-:W-:Y:S09]  /*13b90*/  F2FP.BF16.F32.PACK_AB R170, R194, R195 ;  /* 0x000000c3c2aa723e */ /* 0x002ff200000010ff */
[----:B------:R-:W-:Y:S10]  /*13ba0*/  MUFU.EX2 R251, R7 ;  /* 0x0000000700fb7308 */ /* 0x000ff40000000800 */
[----:B------:R-:W1:Y:S01]  /*13bb0*/  MUFU.EX2 R250, R12 ;  /* 0x0000000c00fa7308 */ /* 0x000e620000000800 */
[----:B--2---:R-:W-:Y:S09]  /*13bc0*/  F2FP.BF16.F32.PACK_AB R169, R252, R249 ;  /* 0x000000f9fca9723e */ /* 0x004ff200000010ff */
[----:B------:R-:W2:Y:S10]  /*13bd0*/  MUFU.EX2 R2, R2 ;  /* 0x0000000200027308 */ /* 0x000eb40000000800 */
[----:B------:R-:W3:Y:S01]  /*13be0*/  MUFU.EX2 R0, R0 ;  /* 0x0000000000007308 */ /* 0x000ee20000000800 */
[----:B-1----:R-:W-:Y:S09]  /*13bf0*/  F2FP.BF16.F32.PACK_AB R171, R250, R251 ;  /* 0x000000fbfaab723e */ /* 0x002ff200000010ff */
[----:B------:R1:W-:Y:S01]  /*13c00*/  MUFU.EX2 R207, R133 ;  /* 0x0000008500cf7308 */ /* 0x0003e20000000800 */
        /* <DEDUP_REMOVED lines=12> */
[----:B------:R-:W2:Y:S01]  /*13cd0*/  LDSM.16.MT88.4 R136, [R215+0x10000] ;  /* 0x01000000d788783b */ /* 0x000ea20000004200 */
[C---:B------:R-:W-:Y:S01]  /*13ce0*/  FMUL.FTZ R14, R0.reuse, R142 ;  /* 0x0000008e000e7220 */ /* 0x040fe20000410000 */
[C---:B------:R-:W-:Y:S01]  /*13cf0*/  FMUL.FTZ R15, R0.reuse, R143 ;  /* 0x0000008f000f7220 */ /* 0x040fe20000410000 */
[C---:B------:R-:W-:Y:S01]  /*13d00*/  FMUL.FTZ R22, R0.reuse, R150 ;  /* 0x0000009600167220 */ /* 0x040fe20000410000 */
[C---:B------:R-:W-:Y:S01]  /*13d10*/  HMMA.16816.F32.BF16 R4, R168.reuse, R16, R4 ;  /* 0x00000010a804723c */ /* 0x040fe20000041804 */
[----:B------:R-:W-:Y:S03]  /*13d20*/  MUFU.EX2 R205, R134 ;  /* 0x0000008600cd7308 */ /* 0x000fe60000000800 */
[----:B------:R-:W3:Y:S01]  /*13d30*/  LDSM.16.MT88.4 R140, [R213+0x12000] ;  /* 0x01200000d58c783b */ /* 0x000ee20000004200 */
[----:B------:R-:W-:Y:S01]  /*13d40*/  FMUL.FTZ R23, R0, R151 ;  /* 0x0000009700177220 */ /* 0x000fe20000410000 */
[C---:B------:R-:W-:Y:S05]  /*13d50*/  HMMA.16816.F32.BF16 R8, R168.reuse, R18, R8 ;  /* 0x00000012a808723c */ /* 0x040fea0000041808 */
[C---:B------:R-:W-:Y:S01]  /*13d60*/  FMUL.FTZ R16, R2.reuse, R152 ;  /* 0x0000009802107220 */ /* 0x040fe20000410000 */
[C---:B------:R-:W-:Y:S01]  /*13d70*/  HMMA.16816.F32.BF16 R12, R168.reuse, R24, R12 ;  /* 0x00000018a80c723c */ /* 0x040fe2000004180c */
[----:B------:R-:W4:Y:S04]  /*13d80*/  LDSM.16.MT88.4 R144, [R214+0x12000] ;  /* 0x01200000d690783b */ /* 0x000f280000004200 */
[----:B------:R-:W-:Y:S01]  /*13d90*/  FMUL.FTZ R17, R2, R153 ;  /* 0x0000009902117220 */ /* 0x000fe20000410000 */
[C---:B------:R-:W-:Y:S01]  /*13da0*/  FMUL.FTZ R18, R0.reuse, R154 ;  /* 0x0000009a00127220 */ /* 0x040fe20000410000 */
[----:B------:R-:W-:Y:S01]  /*13db0*/  FMUL.FTZ R19, R0, R155 ;  /* 0x0000009b00137220 */ /* 0x000fe20000410000 */
[C---:B------:R-:W-:Y:S01]  /*13dc0*/  FMUL.FTZ R24, R2.reuse, R160 ;  /* 0x000000a002187220 */ /* 0x040fe20000410000 */
[----:B------:R-:W5:Y:S02]  /*13dd0*/  LDSM.16.MT88.4 R148, [R216+0x12000] ;  /* 0x01200000d894783b */ /* 0x000f640000004200 */
[C---:B------:R-:W-:Y:S01]  /*13de0*/  FMUL.FTZ R25, R2.reuse, R161 ;  /* 0x000000a102197220 */ /* 0x040fe20000410000 */
[C---:B------:R-:W-:Y:S01]  /*13df0*/  FMUL.FTZ R28, R2.reuse, R156 ;  /* 0x0000009c021c7220 */ /* 0x040fe20000410000 */
[----:B------:R-:W-:Y:S01]  /*13e00*/  FMUL.FTZ R29, R2, R157 ;  /* 0x0000009d021d7220 */ /* 0x000fe20000410000 */
[C---:B------:R-:W-:Y:S03]  /*13e10*/  HMMA.16816.F32.BF16 R16, R168.reuse, R26, R16 ;  /* 0x0000001aa810723c */ /* 0x040fe60000041810 */
[----:B------:R-:W-:Y:S01]  /*13e20*/  LDSM.16.MT88.4 R152, [R216+0x10800] ;  /* 0x01080000d898783b */ /* 0x000fe20000004200 */
[C---:B------:R-:W-:Y:S01]  /*13e30*/  FMUL.FTZ R30, R0.reuse, R158 ;  /* 0x0000009e001e7220 */ /* 0x040fe20000410000 */
[C---:B------:R-:W-:Y:S01]  /*13e40*/  FMUL.FTZ R31, R0.reuse, R159 ;  /* 0x0000009f001f7220 */ /* 0x040fe20000410000 */
[C---:B------:R-:W-:Y:S05]  /*13e50*/  HMMA.16816.F32.BF16 R20, R168.reuse, R32, R20 ;  /* 0x00000020a814723c */ /* 0x040fea0000041814 */
[C---:B------:R-:W-:Y:S01]  /*13e60*/  FMUL.FTZ R26, R0.reuse, R162 ;  /* 0x000000a2001a7220 */ /* 0x040fe20000410000 */
[----:B------:R-:W-:Y:S01]  /*13e70*/  FMUL.FTZ R27, R0, R163 ;  /* 0x000000a3001b7220 */ /* 0x000fe20000410000 */
[----:B------:R-:W-:Y:S01]  /*13e80*/  LDSM.16.MT88.4 R156, [R215+0x10800] ;  /* 0x01080000d79c783b */ /* 0x000fe20000004200 */
[C---:B------:R-:W-:Y:S03]  /*13e90*/  FMUL.FTZ R32, R2.reuse, R164 ;  /* 0x000000a402207220 */ /* 0x040fe60000410000 */
[C---:B------:R-:W-:Y:S01]  /*13ea0*/  FMUL.FTZ R33, R2.reuse, R165 ;  /* 0x000000a502217220 */ /* 0x040fe20000410000 */
[C---:B------:R-:W-:Y:S01]  /*13eb0*/  FMUL.FTZ R36, R2.reuse, R36 ;  /* 0x0000002402247220 */ /* 0x040fe20000410000 */
[C---:B------:R-:W-:Y:S02]  /*13ec0*/  HMMA.16816.F32.BF16 R24, R168.reuse, R34, R24 ;  /* 0x00000022a818723c */ /* 0x040fe40000041818 */
[----:B------:R-:W-:Y:S01]  /*13ed0*/  LDSM.16.MT88.4 R160, [R214+0x12800] ;  /* 0x01280000d6a0783b */ /* 0x000fe20000004200 */
[----:B------:R-:W-:Y:S01]  /*13ee0*/  FMUL.FTZ R37, R2, R37 ;  /* 0x0000002502257220 */ /* 0x000fe20000410000 */
[C---:B------:R-:W-:Y:S01]  /*13ef0*/  FMUL.FTZ R38, R0.reuse, R38 ;  /* 0x0000002600267220 */ /* 0x040fe20000410000 */
[C---:B------:R-:W-:Y:S01]  /*13f00*/  FMUL.FTZ R39, R0.reuse, R39 ;  /* 0x0000002700277220 */ /* 0x040fe20000410000 */
[C---:B--2---:R-:W-:Y:S05]  /*13f10*/  HMMA.16816.F32.BF16 R28, R168.reuse, R136, R28 ;  /* 0x00000088a81c723c */ /* 0x044fea000004181c */
[C---:B------:R-:W-:Y:S01]  /*13f20*/  FMUL.FTZ R34, R0.reuse, R166 ;  /* 0x000000a600227220 */ /* 0x040fe20000410000 */
[----:B------:R-:W-:Y:S01]  /*13f30*/  FMUL.FTZ R35, R0, R167 ;  /* 0x000000a700237220 */ /* 0x000fe20000410000 */
[C---:B------:R-:W-:Y:S01]  /*13f40*/  FMUL.FTZ R40, R2.reuse, R40 ;  /* 0x0000002802287220 */ /* 0x040fe20000410000 */
[----:B------:R-:W-:Y:S03]  /*13f50*/  LDSM.16.MT88.4 R164, [R216+0x12800] ;  /* 0x01280000d8a4783b */ /* 0x000fe60000004200 */
[----:B------:R-:W-:Y:S01]  /*13f60*/  FMUL.FTZ R41, R2, R41 ;  /* 0x0000002902297220 */ /* 0x000fe20000410000 */
[C---:B------:R-:W-:Y:S01]  /*13f70*/  FMUL.FTZ R42, R0.reuse, R42 ;  /* 0x0000002a002a7220 */ /* 0x040fe20000410000 */
[C---:B------:R-:W-:Y:S03]  /*13f80*/  HMMA.16816.F32.BF16 R32, R168.reuse, R138, R32 ;  /* 0x0000008aa820723c */ /* 0x040fe60000041820 */
[----:B------:R-:W2:Y:S01]  /*13f90*/  LDSM.16.MT88.4 R136, [R215+0x12000] ;  /* 0x01200000d788783b */ /* 0x000ea20000004200 */
[----:B------:R-:W-:Y:S01]  /*13fa0*/  FMUL.FTZ R43, R0, R43 ;  /* 0x0000002b002b7220 */ /* 0x000fe20000410000 */
[C---:B------:R-:W-:Y:S01]  /*13fb0*/  FMUL.FTZ R44, R2.reuse, R44 ;  /* 0x0000002c022c7220 */ /* 0x040fe20000410000 */
[C---:B---3--:R-:W-:Y:S05]  /*13fc0*/  HMMA.16816.F32.BF16 R36, R168.reuse, R140, R36 ;  /* 0x0000008ca824723c */ /* 0x048fea0000041824 */
[----:B------:R-:W-:Y:S01]  /*13fd0*/  FMUL.FTZ R45, R2, R45 ;  /* 0x0000002d022d7220 */ /* 0x000fe20000410000 */
[C---:B------:R-:W-:Y:S01]  /*13fe0*/  HMMA.16816.F32.BF16 R40, R168.reuse, R142, R40 ;  /* 0x0000008ea828723c */ /* 0x040fe20000041828 */
[----:B------:R-:W3:Y:S04]  /*13ff0*/  LDSM.16.MT88.4 R140, [R213+0x14000] ;  /* 0x01400000d58c783b */ /* 0x000ee80000004200 */
[C---:B------:R-:W-:Y:S01]  /*14000*/  FMUL.FTZ R46, R0.reuse, R46 ;  /* 0x0000002e002e7220 */ /* 0x040fe20000410000 */
[----:B------:R-:W-:Y:S01]  /*14010*/  FMUL.FTZ R47, R0, R47 ;  /* 0x0000002f002f7220 */ /* 0x000fe20000410000 */
[C---:B------:R-:W-:Y:S01]  /*14020*/  FMUL.FTZ R48, R2.reuse, R48 ;  /* 0x0000003002307220 */ /* 0x040fe20000410000 */
[----:B------:R-:W-:Y:S03]  /*14030*/  FMUL.FTZ R49, R2, R49 ;  /* 0x0000003102317220 */ /* 0x000fe60000410000 */
[C---:B------:R-:W-:Y:S01]  /*14040*/  FMUL.FTZ R50, R0.reuse, R50 ;  /* 0x0000003200327220 */ /* 0x040fe20000410000 */
[----:B------:R-:W-:Y:S01]  /*14050*/  FMUL.FTZ R51, R0, R51 ;  /* 0x0000003300337220 */ /* 0x000fe20000410000 */
[C---:B----4-:R-:W-:Y:S03]  /*14060*/  HMMA.16816.F32.BF16 R44, R168.reuse, R144, R44 ;  /* 0x00000090a82c723c */ /* 0x050fe6000004182c */
[C---:B------:R-:W-:Y:S01]  /*14070*/  FMUL.FTZ R52, R2.reuse, R52 ;  /* 0x0000003402347220 */ /* 0x040fe20000410000 */
[----:B------:R-:W-:Y:S01]  /*14080*/  FMUL.FTZ R53, R2, R53 ;  /* 0x0000003502357220 */ /* 0x000fe20000410000 */
[C---:B------:R-:W-:Y:S01]  /*14090*/  FMUL.FTZ R54, R0.reuse, R54 ;  /* 0x0000003600367220 */ /* 0x040fe20000410000 */
[C---:B------:R-:W-:Y:S01]  /*140a0*/  HMMA.16816.F32.BF16 R48, R168.reuse, R146, R48 ;  /* 0x00000092a830723c */ /* 0x040fe20000041830 */
[----:B------:R-:W4:Y:S04]  /*140b0*/  LDSM.16.MT88.4 R144, [R214+0x14000] ;  /* 0x01400000d690783b */ /* 0x000f280000004200 */
[----:B------:R-:W-:Y:S01]  /*140c0*/  FMUL.FTZ R55, R0, R55 ;  /* 0x0000003700377220 */ /* 0x000fe20000410000 */
[--C-:B-1----:R-:W-:Y:S01]  /*140d0*/  FFMA.FTZ R133, R178, UR4, -R176.reuse ;  /* 0x00000004b2857c23 */ /* 0x102fe200080108b0 */
[C---:B------:R-:W-:Y:S01]  /*140e0*/  FMUL.FTZ R56, R2.reuse, R56 ;  /* 0x0000003802387220 */ /* 0x040fe20000410000 */
[----:B------:R-:W-:Y:S02]  /*140f0*/  FMUL.FTZ R57, R2, R57 ;  /* 0x0000003902397220 */ /* 0x000fe40000410000 */
[----:B------:R1:W4:Y:S01]  /*14100*/  MUFU.EX2 R206, R133 ;  /* 0x0000008500ce7308 */ /* 0x0003220000000800 */
[C---:B------:R-:W-:Y:S01]  /*14110*/  FMUL.FTZ R58, R0.reuse, R58 ;  /* 0x0000003a003a7220 */ /* 0x040fe20000410000 */
[C---:B-----5:R-:W-:Y:S03]  /*14120*/  HMMA.16816.F32.BF16 R52, R168.reuse, R148, R52 ;  /* 0x00000094a834723c */ /* 0x060fe60000041834 */
[----:B------:R-:W-:Y:S01]  /*14130*/  FMUL.FTZ R59, R0, R59 ;  /* 0x0000003b003b7220 */ /* 0x000fe20000410000 */
[C---:B------:R-:W-:Y:S01]  /*14140*/  FMUL.FTZ R60, R2.reuse, R60 ;  /* 0x0000003c023c7220 */ /* 0x040fe20000410000 */
[----:B------:R-:W-:Y:S01]  /*14150*/  FMUL.FTZ R61, R2, R61 ;  /* 0x0000003d023d7220 */ /* 0x000fe20000410000 */
[C---:B------:R-:W-:Y:S01]  /*14160*/  FMUL.FTZ R62, R0.reuse, R62 ;  /* 0x0000003e003e7220 */ /* 0x040fe20000410000 */
[----:B------:R-:W-:Y:S01]  /*14170*/  FMUL.FTZ R63, R0, R63 ;  /* 0x0000003f003f7220 */ /* 0x000fe20000410000 */
[----:B------:R-:W-:Y:S02]  /*14180*/  MOV R178, R196 ;  /* 0x000000c400b27202 */ /* 0x000fe40000000f00 */
[C---:B------:R-:W-:Y:S01]  /*14190*/  HMMA.16816.F32.BF16 R56, R168.reuse, R150, R56 ;  /* 0x00000096a838723c */ /* 0x040fe20000041838 */
[----:B------:R-:W5:Y:S02]  /*141a0*/  LDSM.16.MT88.4 R148, [R216+0x14000] ;  /* 0x01400000d894783b */ /* 0x000f640000004200 */
[C---:B------:R-:W-:Y:S01]  /*141b0*/  FMUL.FTZ R64, R2.reuse, R64 ;  /* 0x0000004002407220 */ /* 0x040fe20000410000 */
[----:B------:R-:W-:Y:S01]  /*141c0*/  FMUL.FTZ R65, R2, R65 ;  /* 0x0000004102417220 */ /* 0x000fe20000410000 */
[C---:B------:R-:W-:Y:S01]  /*141d0*/  FMUL.FTZ R66, R0.reuse, R66 ;  /* 0x0000004200427220 */ /* 0x040fe20000410000 */
[C---:B--2---:R-:W-:Y:S05]  /*141e0*/  HMMA.16816.F32.BF16 R60, R168.reuse, R136, R60 ;  /* 0x00000088a83c723c */ /* 0x044fea000004183c */
[----:B------:R-:W-:Y:S01]  /*141f0*/  FMUL.FTZ R67, R0, R67 ;  /* 0x0000004300437220 */ /* 0x000fe20000410000 */
[C---:B------:R-:W-:Y:S01]  /*14200*/  FMUL.FTZ R68, R2.reuse, R68 ;  /* 0x0000004402447220 */ /* 0x040fe20000410000 */
[----:B------:R-:W-:Y:S01]  /*14210*/  FMUL.FTZ R69, R2, R69 ;  /* 0x0000004502457220 */ /* 0x000fe20000410000 */
[C---:B------:R-:W-:Y:S03]  /*14220*/  FMUL.FTZ R70, R0.reuse, R70 ;  /* 0x0000004600467220 */ /* 0x040fe60000410000 */
[----:B------:R-:W-:Y:S01]  /*14230*/  FMUL.FTZ R71, R0, R71 ;  /* 0x0000004700477220 */ /* 0x000fe20000410000 */
[C---:B------:R-:W-:Y:S01]  /*14240*/  HMMA.16816.F32.BF16 R64, R168.reuse, R138, R64 ;  /* 0x0000008aa840723c */ /* 0x040fe20000041840 */
[----:B------:R-:W2:Y:S02]  /*14250*/  LDSM.16.MT88.4 R136, [R215+0x14000] ;  /* 0x01400000d788783b */ /* 0x000ea40000004200 */
[--C-:B-1----:R-:W-:Y:S01]  /*14260*/  FFMA.FTZ R133, R175, UR4, -R176.reuse ;  /* 0x00000004af857c23 */ /* 0x102fe200080108b0 */
[C---:B------:R-:W-:Y:S01]  /*14270*/  FMUL.FTZ R72, R2.reuse, R72 ;  /* 0x0000004802487220 */ /* 0x040fe20000410000 */
[----:B------:R-:W-:Y:S01]  /*14280*/  FMUL.FTZ R73, R2, R73 ;  /* 0x0000004902497220 */ /* 0x000fe20000410000 */
[C---:B---3--:R-:W-:Y:S01]  /*14290*/  HMMA.16816.F32.BF16 R68, R168.reuse, R140, R68 ;  /* 0x0000008ca844723c */ /* 0x048fe20000041844 */
[----:B------:R1:W3:Y:S02]  /*142a0*/  MUFU.EX2 R204, R133 ;  /* 0x0000008500cc7308 */ /* 0x0002e40000000800 */
[----:B------:R-:W-:Y:S02]  /*142b0*/  LDSM.16.MT88.4 R172, [R214+0x14800] ;  /* 0x01480000d6ac783b */ /* 0x000fe40000004200 */
[C---:B------:R-:W-:Y:S01]  /*142c0*/  FMUL.FTZ R74, R0.reuse, R74 ;  /* 0x0000004a004a7220 */ /* 0x040fe20000410000 */
[----:B------:R-:W-:Y:S01]  /*142d0*/  FMUL.FTZ R75, R0, R75 ;  /* 0x0000004b004b7220 */ /* 0x000fe20000410000 */
[C---:B------:R-:W-:Y:S01]  /*142e0*/  FMUL.FTZ R76, R2.reuse, R76 ;  /* 0x0000004c024c7220 */ /* 0x040fe20000410000 */
[----:B------:R-:W-:Y:S03]  /*142f0*/  FMUL.FTZ R77, R2, R77 ;  /* 0x0000004d024d7220 */ /* 0x000fe60000410000 */
[C---:B------:R-:W-:Y:S01]  /*14300*/  FMUL.FTZ R78, R0.reuse, R78 ;  /* 0x0000004e004e7220 */ /* 0x040fe20000410000 */
[----:B------:R-:W-:Y:S01]  /*14310*/  FMUL.FTZ R79, R0, R79 ;  /* 0x0000004f004f7220 */ /* 0x000fe20000410000 */
[C---:B------:R-:W-:Y:S01]  /*14320*/  HMMA.16816.F32.BF16 R72, R168.reuse, R142, R72 ;  /* 0x0000008ea848723c */ /* 0x040fe20000041848 */
[----:B------:R-:W3:Y:S02]  /*14330*/  LDSM.16.MT88.4 R140, [R213+0x16000] ;  /* 0x01600000d58c783b */ /* 0x000ee40000004200 */
[C---:B------:R-:W-:Y:S01]  /*14340*/  FMUL.FTZ R80, R2.reuse, R80 ;  /* 0x0000005002507220 */ /* 0x040fe20000410000 */
[----:B------:R-:W-:Y:S01]  /*14350*/  FMUL.FTZ R81, R2, R81 ;  /* 0x0000005102517220 */ /* 0x000fe20000410000 */
[C---:B------:R-:W-:Y:S01]  /*14360*/  FMUL.FTZ R82, R0.reuse, R82 ;  /* 0x0000005200527220 */ /* 0x040fe20000410000 */
[C---:B----4-:R-:W-:Y:S05]  /*14370*/  HMMA.16816.F32.BF16 R76, R168.reuse, R144, R76 ;  /* 0x00000090a84c723c */ /* 0x050fea000004184c */
[----:B------:R-:W-:Y:S01]  /*14380*/  FMUL.FTZ R83, R0, R83 ;  /* 0x0000005300537220 */ /* 0x000fe20000410000 */
[--C-:B-1----:R-:W-:Y:S01]  /*14390*/  FFMA.FTZ R133, R182, UR4, -R177.reuse ;  /* 0x00000004b6857c23 */ /* 0x102fe200080108b1 */
[C---:B------:R-:W-:Y:S01]  /*143a0*/  FMUL.FTZ R84, R2.reuse, R84 ;  /* 0x0000005402547220 */ /* 0x040fe20000410000 */
[----:B------:R-:W-:Y:S02]  /*143b0*/  FMUL.FTZ R85, R2, R85 ;  /* 0x0000005502557220 */ /* 0x000fe40000410000 */
[----:B------:R1:W-:Y:S01]  /*143c0*/  MUFU.EX2 R203, R133 ;  /* 0x0000008500cb7308 */ /* 0x0003e20000000800 */
[C---:B------:R-:W-:Y:S01]  /*143d0*/  FMUL.FTZ R86, R0.reuse, R86 ;  /* 0x0000005600567220 */ /* 0x040fe20000410000 */
[C---:B------:R-:W-:Y:S01]  /*143e0*/  HMMA.16816.F32.BF16 R80, R168.reuse, R146, R80 ;  /* 0x00000092a850723c */ /* 0x040fe20000041850 */
[----:B------:R-:W4:Y:S02]  /*143f0*/  LDSM.16.MT88.4 R144, [R214+0x16000] ;  /* 0x01600000d690783b */ /* 0x000f240000004200 */
[----:B------:R-:W-:Y:S01]  /*14400*/  FMUL.FTZ R87, R0, R87 ;  /* 0x0000005700577220 */ /* 0x000fe20000410000 */
[C---:B------:R-:W-:Y:S01]  /*14410*/  FMUL.FTZ R88, R2.reuse, R88 ;  /* 0x0000005802587220 */ /* 0x040fe20000410000 */
[----:B------:R-:W-:Y:S01]  /*14420*/  FMUL.FTZ R89, R2, R89 ;  /* 0x0000005902597220 */ /* 0x000fe20000410000 */
[C---:B------:R-:W-:Y:S01]  /*14430*/  FMUL.FTZ R90, R0.reuse, R90 ;  /* 0x0000005a005a7220 */ /* 0x040fe20000410000 */
[----:B------:R-:W-:Y:S01]  /*14440*/  FMUL.FTZ R91, R0, R91 ;  /* 0x0000005b005b7220 */ /* 0x000fe20000410000 */
[----:B------:R-:W-:Y:S02]  /*14450*/  MOV R182, R194 ;  /* 0x000000c200b67202 */ /* 0x000fe40000000f00 */
[C---:B-----5:R-:W-:Y:S03]  /*14460*/  HMMA.16816.F32.BF16 R84, R168.reuse, R148, R84 ;  /* 0x00000094a854723c */ /* 0x060fe60000041854 */
[C---:B------:R-:W-:Y:S01]  /*14470*/  FMUL.FTZ R92, R2.reuse, R92 ;  /* 0x0000005c025c7220 */ /* 0x040fe20000410000 */
[----:B------:R-:W-:Y:S01]  /*14480*/  FMUL.FTZ R93, R2, R93 ;  /* 0x0000005d025d7220 */ /* 0x000fe20000410000 */
[C---:B------:R-:W-:Y:S01]  /*14490*/  FMUL.FTZ R94, R0.reuse, R94 ;  /* 0x0000005e005e7220 */ /* 0x040fe20000410000 */
[C---:B------:R-:W-:Y:S01]  /*144a0*/  HMMA.16816.F32.BF16 R88, R168.reuse, R150, R88 ;  /* 0x00000096a858723c */ /* 0x040fe20000041858 */
[----:B------:R-:W-:Y:S04]  /*144b0*/  LDSM.16.MT88.4 R148, [R214+0x10800] ;  /* 0x01080000d694783b */ /* 0x000fe80000004200 */
[----:B------:R-:W-:Y:S01]  /*144c0*/  FMUL.FTZ R95, R0, R95 ;  /* 0x0000005f005f7220 */ /* 0x000fe20000410000 */
[C---:B------:R-:W-:Y:S01]  /*144d0*/  FMUL.FTZ R96, R2.reuse, R96 ;  /* 0x0000006002607220 */ /* 0x040fe20000410000 */
[----:B------:R-:W-:Y:S01]  /*144e0*/  FMUL.FTZ R97, R2, R97 ;  /* 0x0000006102617220 */ /* 0x000fe20000410000 */
[C---:B------:R-:W-:Y:S03]  /*144f0*/  FMUL.FTZ R98, R0.reuse, R98 ;  /* 0x0000006200627220 */ /* 0x040fe60000410000 */
[----:B------:R-:W-:Y:S01]  /*14500*/  FMUL.FTZ R99, R0, R99 ;  /* 0x0000006300637220 */ /* 0x000fe20000410000 */
[C---:B--2---:R-:W-:Y:S03]  /*14510*/  HMMA.16816.F32.BF16 R92, R168.reuse, R136, R92 ;  /* 0x00000088a85c723c */ /* 0x044fe6000004185c */
[--C-:B-1----:R-:W-:Y:S01]  /*14520*/  FFMA.FTZ R133, R186, UR4, -R177.reuse ;  /* 0x00000004ba857c23 */ /* 0x102fe200080108b1 */
[C---:B------:R-:W-:Y:S01]  /*14530*/  FMUL.FTZ R100, R2.reuse, R100 ;  /* 0x0000006402647220 */ /* 0x040fe20000410000 */
[----:B------:R-:W-:Y:S01]  /*14540*/  FMUL.FTZ R101, R2, R101 ;  /* 0x0000006502657220 */ /* 0x000fe20000410000 */
[C---:B------:R-:W-:Y:S01]  /*14550*/  HMMA.16816.F32.BF16 R96, R168.reuse, R138, R96 ;  /* 0x0000008aa860723c */ /* 0x040fe20000041860 */
[----:B------:R1:W2:Y:S01]  /*14560*/  MUFU.EX2 R202, R133 ;  /* 0x0000008500ca7308 */ /* 0x0002a20000000800 */
[----:B------:R-:W5:Y:S03]  /*14570*/  LDSM.16.MT88.4 R136, [R216+0x16000] ;  /* 0x01600000d888783b */ /* 0x000f660000004200 */
[C---:B------:R-:W-:Y:S01]  /*14580*/  FMUL.FTZ R102, R0.reuse, R102 ;  /* 0x0000006600667220 */ /* 0x040fe20000410000 */
[----:B------:R-:W-:Y:S01]  /*14590*/  FMUL.FTZ R103, R0, R103 ;  /* 0x0000006700677220 */ /* 0x000fe20000410000 */
[C---:B------:R-:W-:Y:S01]  /*145a0*/  FMUL.FTZ R104, R2.reuse, R104 ;  /* 0x0000006802687220 */ /* 0x040fe20000410000 */
[----:B------:R-:W-:Y:S03]  /*145b0*/  FMUL.FTZ R105, R2, R105 ;  /* 0x0000006902697220 */ /* 0x000fe60000410000 */
        /* <DEDUP_REMOVED lines=9> */
[--C-:B-1----:R-:W-:Y:S01]  /*14650*/  FFMA.FTZ R133, R183, UR4, -R177.reuse ;  /* 0x00000004b7857c23 */ /* 0x102fe200080108b1 */
[C---:B------:R-:W-:Y:S01]  /*14660*/  FMUL.FTZ R112, R2.reuse, R112 ;  /* 0x0000007002707220 */ /* 0x040fe20000410000 */
[----:B------:R-:W-:Y:S02]  /*14670*/  FMUL.FTZ R113, R2, R113 ;  /* 0x0000007102717220 */ /* 0x000fe40000410000 */
[----:B------:R1:W-:Y:S01]  /*14680*/  MUFU.EX2 R201, R133 ;  /* 0x0000008500c97308 */ /* 0x0003e20000000800 */
[C---:B------:R-:W-:Y:S01]  /*14690*/  FMUL.FTZ R114, R0.reuse, R114 ;  /* 0x0000007200727220 */ /* 0x040fe20000410000 */
[C---:B----4-:R-:W-:Y:S03]  /*146a0*/  HMMA.16816.F32.BF16 R108, R168.reuse, R144, R108 ;  /* 0x00000090a86c723c */ /* 0x050fe6000004186c */
[----:B------:R-:W-:Y:S01]  /*146b0*/  FMUL.FTZ R115, R0, R115 ;  /* 0x0000007300737220 */ /* 0x000fe20000410000 */
[C---:B------:R-:W-:Y:S01]  /*146c0*/  FMUL.FTZ R116, R2.reuse, R116 ;  /* 0x0000007402747220 */ /* 0x040fe20000410000 */
[----:B------:R-:W-:Y:S01]  /*146d0*/  FMUL.FTZ R117, R2, R117 ;  /* 0x0000007502757220 */ /* 0x000fe20000410000 */
[C---:B------:R-:W-:Y:S01]  /*146e0*/  FMUL.FTZ R118, R0.reuse, R118 ;  /* 0x0000007600767220 */ /* 0x040fe20000410000 */
[----:B------:R-:W-:Y:S01]  /*146f0*/  FMUL.FTZ R119, R0, R119 ;  /* 0x0000007700777220 */ /* 0x000fe20000410000 */
[C---:B------:R-:W-:Y:S02]  /*14700*/  FMUL.FTZ R120, R2.reuse, R120 ;  /* 0x0000007802787220 */ /* 0x040fe40000410000 */
[C---:B------:R-:W-:Y:S01]  /*14710*/  HMMA.16816.F32.BF16 R112, R168.reuse, R146, R112 ;  /* 0x00000092a870723c */ /* 0x040fe20000041870 */
[----:B------:R-:W4:Y:S02]  /*14720*/  LDSM.16.MT88.4 R144, [R213+0x10800] ;  /* 0x01080000d590783b */ /* 0x000f240000004200 */
[----:B------:R-:W-:Y:S01]  /*14730*/  FMUL.FTZ R121, R2, R121 ;  /* 0x0000007902797220 */ /* 0x000fe20000410000 */
[C---:B------:R-:W-:Y:S01]  /*14740*/  FMUL.FTZ R122, R0.reuse, R122 ;  /* 0x0000007a007a7220 */ /* 0x040fe20000410000 */
[--C-:B-1----:R-:W-:Y:S01]  /*14750*/  FFMA.FTZ R133, R181, UR4, -R177.reuse ;  /* 0x00000004b5857c23 */ /* 0x102fe200080108b1 */
[C---:B-----5:R-:W-:Y:S03]  /*14760*/  HMMA.16816.F32.BF16 R116, R168.reuse, R136, R116 ;  /* 0x00000088a874723c */ /* 0x060fe60000041874 */
[----:B------:R1:W5:Y:S02]  /*14770*/  MUFU.EX2 R200, R133 ;  /* 0x0000008500c87308 */ /* 0x0003640000000800 */
        /* <DEDUP_REMOVED lines=9> */
[C---:B---3--:R-:W-:Y:S05]  /*14810*/  HMMA.16816.F32.BF16 R124, R168.reuse, R140, R124 ;  /* 0x0000008ca87c723c */ /* 0x048fea000004187c */
[----:B------:R-:W-:Y:S01]  /*14820*/  FMUL.FTZ R131, R0, R131 ;  /* 0x0000008300837220 */ /* 0x000fe20000410000 */
[----:B------:R-:W-:Y:S01]  /*14830*/  F2FP.BF16.F32.PACK_AB R136, R206, R207 ;  /* 0x000000cfce88723e */ /* 0x000fe200000010ff */
[--C-:B-1----:R-:W-:Y:S01]  /*14840*/  FFMA.FTZ R133, R187, UR4, -R176.reuse ;  /* 0x00000004bb857c23 */ /* 0x102fe200080108b0 */
[----:B------:R-:W-:Y:S03]  /*14850*/  F2FP.BF16.F32.PACK_AB R138, R204, R205 ;  /* 0x000000cdcc8a723e */ /* 0x000fe600000010ff */
[----:B--2---:R-:W-:Y:S01]  /*14860*/  F2FP.BF16.F32.PACK_AB R137, R202, R203 ;  /* 0x000000cbca89723e */ /* 0x004fe200000010ff */
[----:B------:R-:W-:Y:S01]  /*14870*/  HMMA.16816.F32.BF16 R128, R168, R142, R128 ;  /* 0x0000008ea880723c */ /* 0x000fe20000041880 */
[----:B------:R1:W-:Y:S01]  /*14880*/  MUFU.EX2 R199, R133 ;  /* 0x0000008500c77308 */ /* 0x0003e20000000800 */
[----:B------:R-:W2:Y:S01]  /*14890*/  LDSM.16.MT88.4 R140, [R213+0x12800] ;  /* 0x01280000d58c783b */ /* 0x000ea20000004200 */
[----:B-----5:R-:W-:Y:S02]  /*148a0*/  F2FP.BF16.F32.PACK_AB R139, R200, R201 ;  /* 0x000000c9c88b723e */ /* 0x020fe400000010ff */
[----:B------:R-:W-:Y:S05]  /*148b0*/  MOV R134, R195 ;  /* 0x000000c300867202 */ /* 0x000fea0000000f00 */
[C---:B----4-:R-:W-:Y:S01]  /*148c0*/  HMMA.16816.F32.BF16 R4, R136.reuse, R144, R4 ;  /* 0x000000908804723c */ /* 0x050fe20000041804 */
[----:B------:R-:W-:Y:S05]  /*148d0*/  LDSM.16.MT88.4 R168, [R213+0x14800] ;  /* 0x01480000d5a8783b */ /* 0x000fea0000004200 */
[C---:B------:R-:W-:Y:S03]  /*148e0*/  HMMA.16816.F32.BF16 R8, R136.reuse, R146, R8 ;  /* 0x000000928808723c */ /* 0x040fe60000041808 */
[----:B------:R-:W3:Y:S02]  /*148f0*/  LDSM.16.MT88.4 R144, [R215+0x12800] ;  /* 0x01280000d790783b */ /* 0x000ee40000004200 */
[--C-:B-1----:R-:W-:Y:S01]  /*14900*/  FFMA.FTZ R133, R189, UR4, -R176.reuse ;  /* 0x00000004bd857c23 */ /* 0x102fe200080108b0 */
[C---:B------:R-:W-:Y:S03]  /*14910*/  HMMA.16816.F32.BF16 R12, R136.reuse, R148, R12 ;  /* 0x00000094880c723c */ /* 0x040fe6000004180c */
[----:B------:R1:W4:Y:S03]  /*14920*/  MUFU.EX2 R198, R133 ;  /* 0x0000008500c67308 */ /* 0x0003260000000800 */
[C---:B------:R-:W-:Y:S01]  /*14930*/  HMMA.16816.F32.BF16 R16, R136.reuse, R150, R16 ;  /* 0x000000968810723c */ /* 0x040fe20000041810 */
[----:B------:R-:W5:Y:S05]  /*14940*/  LDSM.16.MT88.4 R148, [R216+0x14800] ;  /* 0x01480000d894783b */ /* 0x000f6a0000004200 */
[C---:B------:R-:W-:Y:S06]  /*14950*/  HMMA.16816.F32.BF16 R20, R136.reuse, R152, R20 ;  /* 0x000000988814723c */ /* 0x040fec0000041814 */
[C---:B------:R-:W-:Y:S01]  /*14960*/  HMMA.16816.F32.BF16 R24, R136.reuse, R154, R24 ;  /* 0x0000009a8818723c */ /* 0x040fe20000041818 */
[----:B------:R-:W4:Y:S04]  /*14970*/  LDSM.16.MT88.4 R152, [R215+0x14800] ;  /* 0x01480000d798783b */ /* 0x000f280000004200 */
[--C-:B-1----:R-:W-:Y:S01]  /*14980*/  FFMA.FTZ R133, R191, UR4, -R176.reuse ;  /* 0x00000004bf857c23 */ /* 0x102fe200080108b0 */
[C---:B------:R-:W-:Y:S03]  /*14990*/  HMMA.16816.F32.BF16 R28, R136.reuse, R156, R28 ;  /* 0x0000009c881c723c */ /* 0x040fe6000004181c */
[----:B------:R1:W-:Y:S03]  /*149a0*/  MUFU.EX2 R197, R133 ;  /* 0x0000008500c57308 */ /* 0x0003e60000000800 */
[C---:B------:R-:W-:Y:S01]  /*149b0*/  HMMA.16816.F32.BF16 R32, R136.reuse, R158, R32 ;  /* 0x0000009e8820723c */ /* 0x040fe20000041820 */
[----:B------:R-:W-:Y:S05]  /*149c0*/  LDSM.16.MT88.4 R156, [R216+0x11000] ;  /* 0x01100000d89c783b */ /* 0x000fea0000004200 */
[C---:B--2---:R-:W-:Y:S06]  /*149d0*/  HMMA.16816.F32.BF16 R36, R136.reuse, R140, R36 ;  /* 0x0000008c8824723c */ /* 0x044fec0000041824 */
[C---:B------:R-:W-:Y:S01]  /*149e0*/  HMMA.16816.F32.BF16 R40, R136.reuse, R142, R40 ;  /* 0x0000008e8828723c */ /* 0x040fe20000041828 */
[----:B------:R-:W2:Y:S04]  /*149f0*/  LDSM.16.MT88.4 R140, [R213+0x16800] ;  /* 0x01680000d58c783b */ /* 0x000ea80000004200 */
[--C-:B-1----:R-:W-:Y:S01]  /*14a00*/  FFMA.FTZ R133, R193, UR4, -R176.reuse ;  /* 0x00000004c1857c23 */ /* 0x102fe200080108b0 */
[C---:B------:R-:W-:Y:S03]  /*14a10*/  HMMA.16816.F32.BF16 R44, R136.reuse, R160, R44 ;  /* 0x000000a0882c723c */ /* 0x040fe6000004182c */
[----:B------:R1:W2:Y:S03]  /*14a20*/  MUFU.EX2 R196, R133 ;  /* 0x0000008500c47308 */ /* 0x0002a60000000800 */
[C---:B------:R-:W-:Y:S01]  /*14a30*/  HMMA.16816.F32.BF16 R48, R136.reuse, R162, R48 ;  /* 0x000000a28830723c */ /* 0x040fe20000041830 */
[----:B------:R-:W-:Y:S05]  /*14a40*/  LDSM.16.MT88.4 R160, [R214+0x13000] ;  /* 0x01300000d6a0783b */ /* 0x000fea0000004200 */
[C---:B------:R-:W-:Y:S06]  /*14a50*/  HMMA.16816.F32.BF16 R52, R136.reuse, R164, R52 ;  /* 0x000000a48834723c */ /* 0x040fec0000041834 */
[C---:B------:R-:W-:Y:S01]  /*14a60*/  HMMA.16816.F32.BF16 R56, R136.reuse, R166, R56 ;  /* 0x000000a68838723c */ /* 0x040fe20000041838 */
[----:B------:R-:W-:Y:S04]  /*14a70*/  LDSM.16.MT88.4 R164, [R216+0x13000] ;  /* 0x01300000d8a4783b */ /* 0x000fe80000004200 */
[--C-:B-1----:R-:W-:Y:S01]  /*14a80*/  FFMA.FTZ R133, R188, UR4, -R177.reuse ;  /* 0x00000004bc857c23 */ /* 0x102fe200080108b1 */
[C---:B---3--:R-:W-:Y:S03]  /*14a90*/  HMMA.16816.F32.BF16 R60, R136.reuse, R144, R60 ;  /* 0x00000090883c723c */ /* 0x048fe6000004183c */
[----:B------:R1:W-:Y:S03]  /*14aa0*/  MUFU.EX2 R195, R133 ;  /* 0x0000008500c37308 */ /* 0x0003e60000000800 */
[C---:B------:R-:W-:Y:S01]  /*14ab0*/  HMMA.16816.F32.BF16 R64, R136.reuse, R146, R64 ;  /* 0x000000928840723c */ /* 0x040fe20000041840 */
[----:B------:R-:W3:Y:S05]  /*14ac0*/  LDSM.16.MT88.4 R144, [R214+0x16800] ;  /* 0x01680000d690783b */ /* 0x000eea0000004200 */
[C---:B------:R-:W-:Y:S06]  /*14ad0*/  HMMA.16816.F32.BF16 R68, R136.reuse, R168, R68 ;  /* 0x000000a88844723c */ /* 0x040fec0000041844 */
[C---:B------:R-:W-:Y:S01]  /*14ae0*/  HMMA.16816.F32.BF16 R72, R136.reuse, R170, R72 ;  /* 0x000000aa8848723c */ /* 0x040fe20000041848 */
[----:B------:R-:W-:Y:S04]  /*14af0*/  LDSM.16.MT88.4 R168, [R213+0x15000] ;  /* 0x01500000d5a8783b */ /* 0x000fe80000004200 */
[--C-:B-1----:R-:W-:Y:S01]  /*14b00*/  FFMA.FTZ R133, R180, UR4, -R177.reuse ;  /* 0x00000004b4857c23 */ /* 0x102fe200080108b1 */
[C---:B------:R-:W-:Y:S03]  /*14b10*/  HMMA.16816.F32.BF16 R76, R136.reuse, R172, R76 ;  /* 0x000000ac884c723c */ /* 0x040fe6000004184c */
[----:B------:R1:W3:Y:S03]  /*14b20*/  MUFU.EX2 R194, R133 ;  /* 0x0000008500c27308 */ /* 0x0002e60000000800 */
[C---:B------:R-:W-:Y:S01]  /*14b30*/  HMMA.16816.F32.BF16 R80, R136.reuse, R174, R80 ;  /* 0x000000ae8850723c */ /* 0x040fe20000041850 */
[----:B------:R-:W-:Y:S05]  /*14b40*/  LDSM.16.MT88.4 R172, [R214+0x15000] ;  /* 0x01500000d6ac783b */ /* 0x000fea0000004200 */
[C---:B-----5:R-:W-:Y:S06]  /*14b50*/  HMMA.16816.F32.BF16 R84, R136.reuse, R148, R84 ;  /* 0x000000948854723c */ /* 0x060fec0000041854 */
[C---:B------:R-:W-:Y:S01]  /*14b60*/  HMMA.16816.F32.BF16 R88, R136.reuse, R150, R88 ;  /* 0x000000968858723c */ /* 0x040fe20000041858 */
[----:B------:R-:W5:Y:S04]  /*14b70*/  LDSM.16.MT88.4 R148, [R216+0x16800] ;  /* 0x01680000d894783b */ /* 0x000f680000004200 */
[--C-:B-1----:R-:W-:Y:S01]  /*14b80*/  FFMA.FTZ R133, R190, UR4, -R177.reuse ;  /* 0x00000004be857c23 */ /* 0x102fe200080108b1 */
[C---:B----4-:R-:W-:Y:S03]  /*14b90*/  HMMA.16816.F32.BF16 R92, R136.reuse, R152, R92 ;  /* 0x00000098885c723c */ /* 0x050fe6000004185c */
[----:B------:R1:W-:Y:S03]  /*14ba0*/  MUFU.EX2 R193, R133 ;  /* 0x0000008500c17308 */ /* 0x0003e60000000800 */
[C---:B------:R-:W-:Y:S01]  /*14bb0*/  HMMA.16816.F32.BF16 R96, R136.reuse, R154, R96 ;  /* 0x0000009a8860723c */ /* 0x040fe20000041860 */
[----:B------:R-:W4:Y:S05]  /*14bc0*/  LDSM.16.MT88.4 R152, [R215+0x16800] ;  /* 0x01680000d798783b */ /* 0x000f2a0000004200 */
[C---:B--2---:R-:W-:Y:S06]  /*14bd0*/  HMMA.16816.F32.BF16 R100, R136.reuse, R140, R100 ;  /* 0x0000008c8864723c */ /* 0x044fec0000041864 */
[C---:B------:R-:W-:Y:S01]  /*14be0*/  HMMA.16816.F32.BF16 R104, R136.reuse, R142, R104 ;  /* 0x0000008e8868723c */ /* 0x040fe20000041868 */
[----:B------:R-:W2:Y:S04]  /*14bf0*/  LDSM.16.MT88.4 R140, [R213+0x11000] ;  /* 0x01100000d58c783b */ /* 0x000ea80000004200 */
[--C-:B-1----:R-:W-:Y:S01]  /*14c00*/  FFMA.FTZ R133, R192, UR4, -R177.reuse ;  /* 0x00000004c0857c23 */ /* 0x102fe200080108b1 */
[C---:B---3--:R-:W-:Y:S03]  /*14c10*/  HMMA.16816.F32.BF16 R108, R136.reuse, R144, R108 ;  /* 0x00000090886c723c */ /* 0x048fe6000004186c */
[----:B------:R1:W3:Y:S03]  /*14c20*/  MUFU.EX2 R192, R133 ;  /* 0x0000008500c07308 */ /* 0x0002e60000000800 */
[C---:B------:R-:W-:Y:S01]  /*14c30*/  HMMA.16816.F32.BF16 R112, R136.reuse, R146, R112 ;  /* 0x000000928870723c */ /* 0x040fe20000041870 */
[----:B------:R-:W2:Y:S05]  /*14c40*/  LDSM.16.MT88.4 R144, [R214+0x11000] ;  /* 0x01100000d690783b */ /* 0x000eaa0000004200 */
[C---:B-----5:R-:W-:Y:S06]  /*14c50*/  HMMA.16816.F32.BF16 R116, R136.reuse, R148, R116 ;  /* 0x000000948874723c */ /* 0x060fec0000041874 */
[C---:B------:R-:W-:Y:S01]  /*14c60*/  HMMA.16816.F32.BF16 R120, R136.reuse, R150, R120 ;  /* 0x000000968878723c */ /* 0x040fe20000041878 */
[----:B------:R-:W5:Y:S04]  /*14c70*/  LDSM.16.MT88.4 R148, [R215+0x11000] ;  /* 0x01100000d794783b */ /* 0x000f680000004200 */
[--C-:B-1----:R-:W-:Y:S01]  /*14c80*/  FFMA.FTZ R133, R208, UR4, -R176.reuse ;  /* 0x00000004d0857c23 */ /* 0x102fe200080108b0 */
[C---:B----4-:R-:W-:Y:S03]  /*14c90*/  HMMA.16816.F32.BF16 R124, R136.reuse, R152, R124 ;  /* 0x00000098887c723c */ /* 0x050fe6000004187c */
[----:B------:R1:W-:Y:S02]  /*14ca0*/  MUFU.EX2 R191, R133 ;  /* 0x0000008500bf7308 */ /* 0x0003e40000000800 */
[----:B------:R-:W-:Y:S01]  /*14cb0*/  MOV R208, R182 ;  /* 0x000000b600d07202 */ /* 0x000fe20000000f00 */
[----:B------:R-:W-:Y:S01]  /*14cc0*/  HMMA.16816.F32.BF16 R128, R136, R154, R128 ;  /* 0x0000009a8880723c */ /* 0x000fe20000041880 */
[----:B------:R-:W4:Y:S06]  /*14cd0*/  LDSM.16.MT88.4 R152, [R213+0x13000] ;  /* 0x01300000d598783b */ /* 0x000f2c0000004200 */
[----:B------:R-:W-:Y:S02]  /*14ce0*/  F2FP.BF16.F32.PACK_AB R136, R198, R199 ;  /* 0x000000c7c688723e */ /* 0x000fe400000010ff */
[----:B------:R-:W-:Y:S02]  /*14cf0*/  LDSM.16.MT88.4 R180, [R216+0x13800] ;  /* 0x01380000d8b4783b */ /* 0x000fe40000004200 */
[----:B------:R-:W-:Y:S02]  /*14d00*/  F2FP.BF16.F32.PACK_AB R138, R196, R197 ;  /* 0x000000c5c48a723e */ /* 0x000fe400000010ff */
[----:B------:R-:W-:Y:S01]  /*14d10*/  F2FP.BF16.F32.PACK_AB R137, R194, R195 ;  /* 0x000000c3c289723e */ /* 0x000fe200000010ff */
[--C-:B-1----:R-:W-:Y:S01]  /*14d20*/  FFMA.FTZ R133, R209, UR4, -R176.reuse ;  /* 0x00000004d1857c23 */ /* 0x102fe200080108b0 */
[----:B---3--:R-:W-:Y:S02]  /*14d30*/  F2FP.BF16.F32.PACK_AB R139, R192, R193 ;  /* 0x000000c1c08b723e */ /* 0x008fe400000010ff */
[----:B------:R-:W-:Y:S01]  /*14d40*/  MOV R209, R134 ;  /* 0x0000008600d17202 */ /* 0x000fe20000000f00 */
[----:B------:R1:W3:Y:S04]  /*14d50*/  MUFU.EX2 R190, R133 ;  /* 0x0000008500be7308 */ /* 0x0002e80000000800 */
[C---:B--2---:R-:W-:Y:S06]  /*14d60*/  HMMA.16816.F32.BF16 R4, R136.reuse, R140, R4 ;  /* 0x0000008c8804723c */ /* 0x044fec0000041804 */
[C---:B------:R-:W-:Y:S01]  /*14d70*/  HMMA.16816.F32.BF16 R8, R136.reuse, R142, R8 ;  /* 0x0000008e8808723c */ /* 0x040fe20000041808 */
[----:B------:R-:W2:Y:S05]  /*14d80*/  LDSM.16.MT88.4 R140, [R215+0x13000] ;  /* 0x01300000d78c783b */ /* 0x000eaa0000004200 */
[C---:B------:R-:W-:Y:S05]  /*14d90*/  HMMA.16816.F32.BF16 R12, R136.reuse, R144, R12 ;  /* 0x00000090880c723c */ /* 0x040fea000004180c */
[--C-:B-1----:R-:W-:Y:S01]  /*14da0*/  FFMA.FTZ R133, R211, UR4, -R176.reuse ;  /* 0x00000004d3857c23 */ /* 0x102fe200080108b0 */
[C---:B------:R-:W-:Y:S01]  /*14db0*/  HMMA.16816.F32.BF16 R16, R136.reuse, R146, R16 ;  /* 0x000000928810723c */ /* 0x040fe20000041810 */
[----:B------:R-:W1:Y:S02]  /*14dc0*/  LDSM.16.MT88.4 R144, [R216+0x15000] ;  /* 0x01500000d890783b */ /* 0x000e640000004200 */
[----:B------:R3:W-:Y:S02]  /*14dd0*/  MUFU.EX2 R189, R133 ;  /* 0x0000008500bd7308 */ /* 0x0007e40000000800 */
[----:B------:R-:W-:Y:S01]  /*14de0*/  FFMA.FTZ R176, R244, UR4, -R176 ;  /* 0x00000004f4b07c23 */ /* 0x000fe200080108b0 */
[C---:B------:R-:W-:Y:S03]  /*14df0*/  HMMA.16816.F32.BF16 R20, R136.reuse, R156, R20 ;  /* 0x0000009c8814723c */ /* 0x040fe60000041814 */
[----:B------:R-:W2:Y:S04]  /*14e00*/  LDL.LU R244, [R1+0x4] ;  /* 0x0000040001f47983 */ /* 0x000ea80000300800 */
[----:B------:R-:W1:Y:S01]  /*14e10*/  MUFU.EX2 R188, R176 ;  /* 0x000000b000bc7308 */ /* 0x000e620000000800 */
[C---:B------:R-:W-:Y:S01]  /*14e20*/  HMMA.16816.F32.BF16 R24, R136.reuse, R158, R24 ;  /* 0x0000009e8818723c */ /* 0x040fe20000041818 */
[----:B------:R-:W1:Y:S02]  /*14e30*/  LDSM.16.MT88.4 R156, [R215+0x15000] ;  /* 0x01500000d79c783b */ /* 0x000e640000004200 */
[----:B------:R-:W-:Y:S03]  /*14e40*/  MOV R211, R178 ;  /* 0x000000b200d37202 */ /* 0x000fe60000000f00 */
[C---:B-----5:R-:W-:Y:S05]  /*14e50*/  HMMA.16816.F32.BF16 R28, R136.reuse, R148, R28 ;  /* 0x00000094881c723c */ /* 0x060fea000004181c */
[--C-:B---3--:R-:W-:Y:S01]  /*14e60*/  FFMA.FTZ R133, R210, UR4, -R177.reuse ;  /* 0x00000004d2857c23 */ /* 0x108fe200080108b1 */
[C---:B------:R-:W-:Y:S01]  /*14e70*/  HMMA.16816.F32.BF16 R32, R136.reuse, R150, R32 ;  /* 0x000000968820723c */ /* 0x040fe20000041820 */
[----:B------:R-:W3:Y:S02]  /*14e80*/  LDL.LU R210, [R1] ;  /* 0x0000000001d27983 */ /* 0x000ee40000300800 */
[----:B------:R5:W-:Y:S02]  /*14e90*/  MUFU.EX2 R187, R133 ;  /* 0x0000008500bb7308 */ /* 0x000be40000000800 */
[----:B------:R-:W1:Y:S01]  /*14ea0*/  LDSM.16.MT88.4 R148, [R213+0x17000] ;  /* 0x01700000d594783b */ /* 0x000e620000004200 */
[C---:B----4-:R-:W-:Y:S06]  /*14eb0*/  HMMA.16816.F32.BF16 R36, R136.reuse, R152, R36 ;  /* 0x000000988824723c */ /* 0x050fec0000041824 */
[C---:B------:R-:W-:Y:S01]  /*14ec0*/  HMMA.16816.F32.BF16 R40, R136.reuse, R154, R40 ;  /* 0x0000009a8828723c */ /* 0x040fe20000041828 */
[----:B------:R-:W-:Y:S05]  /*14ed0*/  LDSM.16.MT88.4 R152, [R215+0x17000] ;  /* 0x01700000d798783b */ /* 0x000fea0000004200 */
[C---:B------:R-:W-:Y:S05]  /*14ee0*/  HMMA.16816.F32.BF16 R44, R136.reuse, R160, R44 ;  /* 0x000000a0882c723c */ /* 0x040fea000004182c */
[--C-:B-----5:R-:W-:Y:S01]  /*14ef0*/  FFMA.FTZ R133, R245, UR4, -R177.reuse ;  /* 0x00000004f5857c23 */ /* 0x120fe200080108b1 */
[C---:B------:R-:W-:Y:S01]  /*14f00*/  HMMA.16816.F32.BF16 R48, R136.reuse, R162, R48 ;  /* 0x000000a28830723c */ /* 0x040fe20000041830 */
[----:B------:R-:W-:Y:S02]  /*14f10*/  LDSM.16.MT88.4 R160, [R216+0x11800] ;  /* 0x01180000d8a0783b */ /* 0x000fe40000004200 */
[----:B------:R4:W5:Y:S02]  /*14f20*/  MUFU.EX2 R186, R133 ;  /* 0x0000008500ba7308 */ /* 0x0009640000000800 */
[----:B------:R-:W-:Y:S01]  /*14f30*/  MOV R245, R179 ;  /* 0x000000b300f57202 */ /* 0x000fe20000000f00 */
[C---:B------:R-:W-:Y:S06]  /*14f40*/  HMMA.16816.F32.BF16 R52, R136.reuse, R164, R52 ;  /* 0x000000a48834723c */ /* 0x040fec0000041834 */
[C---:B------:R-:W-:Y:S01]  /*14f50*/  HMMA.16816.F32.BF16 R56, R136.reuse, R166, R56 ;  /* 0x000000a68838723c */ /* 0x040fe20000041838 */
[----:B------:R-:W-:Y:S05]  /*14f60*/  LDSM.16.MT88.4 R164, [R215+0x11800] ;  /* 0x01180000d7a4783b */ /* 0x000fea0000004200 */
[C---:B--2---:R-:W-:Y:S05]  /*14f70*/  HMMA.16816.F32.BF16 R60, R136.reuse, R140, R60 ;  /* 0x0000008c883c723c */ /* 0x044fea000004183c */
[--C-:B----4-:R-:W-:Y:S01]  /*14f80*/  FFMA.FTZ R133, R248, UR4, -R177.reuse ;  /* 0x00000004f8857c23 */ /* 0x110fe200080108b1 */
[C---:B------:R-:W-:Y:S01]  /*14f90*/  HMMA.16816.F32.BF16 R64, R136.reuse, R142, R64 ;  /* 0x0000008e8840723c */ /* 0x040fe20000041840 */
[----:B------:R-:W2:Y:S02]  /*14fa0*/  LDSM.16.MT88.4 R140, [R214+0x17000] ;  /* 0x01700000d68c783b */ /* 0x000ea40000004200 */
[----:B------:R-:W-:Y:S02]  /*14fb0*/  MUFU.EX2 R134, R133 ;  /* 0x0000008500867308 */ /* 0x000fe40000000800 */
[----:B------:R-:W-:Y:S01]  /*14fc0*/  FFMA.FTZ R177, R135, UR4, -R177 ;  /* 0x0000000487b17c23 */ /* 0x000fe200080108b1 */
[C---:B------:R-:W-:Y:S07]  /*14fd0*/  HMMA.16816.F32.BF16 R68, R136.reuse, R168, R68 ;  /* 0x000000a88844723c */ /* 0x040fee0000041844 */
[----:B------:R4:W4:Y:S01]  /*14fe0*/  MUFU.EX2 R133, R177 ;  /* 0x000000b100857308 */ /* 0x0009220000000800 */
[C---:B------:R-:W-:Y:S03]  /*14ff0*/  HMMA.16816.F32.BF16 R72, R136.reuse, R170, R72 ;  /* 0x000000aa8848723c */ /* 0x040fe60000041848 */
[----:B------:R-:W-:Y:S03]  /*15000*/  F2FP.BF16.F32.PACK_AB R168, R190, R191 ;  /* 0x000000bfbea8723e */ /* 0x000fe600000010ff */
[C---:B------:R-:W-:Y:S05]  /*15010*/  HMMA.16816.F32.BF16 R76, R136.reuse, R172, R76 ;  /* 0x000000ac884c723c */ /* 0x040fea000004184c */
[----:B-1----:R-:W-:Y:S01]  /*15020*/  F2FP.BF16.F32.PACK_AB R170, R188, R189 ;  /* 0x000000bdbcaa723e */ /* 0x002fe200000010ff */
[C---:B------:R-:W-:Y:S01]  /*15030*/  HMMA.16816.F32.BF16 R80, R136.reuse, R174, R80 ;  /* 0x000000ae8850723c */ /* 0x040fe20000041850 */
[----:B------:R-:W-:Y:S04]  /*15040*/  LDSM.16.MT88.4 R172, [R213+0x13800] ;  /* 0x01380000d5ac783b */ /* 0x000fe80000004200 */
[----:B-----5:R-:W-:Y:S01]  /*15050*/  F2FP.BF16.F32.PACK_AB R169, R186, R187 ;  /* 0x000000bbbaa9723e */ /* 0x020fe200000010ff */
[C---:B------:R-:W-:Y:S03]  /*15060*/  HMMA.16816.F32.BF16 R84, R136.reuse, R144, R84 ;  /* 0x000000908854723c */ /* 0x040fe60000041854 */
[----:B----4-:R-:W-:Y:S02]  /*15070*/  LDSM.16.MT88.4 R176, [R214+0x13800] ;  /* 0x01380000d6b0783b */ /* 0x010fe40000004200 */
[----:B------:R-:W-:Y:S01]  /*15080*/  F2FP.BF16.F32.PACK_AB R171, R133, R134 ;  /* 0x0000008685ab723e */ /* 0x000fe200000010ff */
[C---:B------:R-:W-:Y:S05]  /*15090*/  HMMA.16816.F32.BF16 R88, R136.reuse, R146, R88 ;  /* 0x000000928858723c */ /* 0x040fea0000041858 */
[----:B------:R-:W1:Y:S01]  /*150a0*/  LDSM.16.MT88.4 R144, [R216+0x17000] ;  /* 0x01700000d890783b */ /* 0x000e620000004200 */
[C---:B------:R-:W-:Y:S06]  /*150b0*/  HMMA.16816.F32.BF16 R92, R136.reuse, R156, R92 ;  /* 0x0000009c885c723c */ /* 0x040fec000004185c */
[C---:B------:R-:W-:Y:S01]  /*150c0*/  HMMA.16816.F32.BF16 R96, R136.reuse, R158, R96 ;  /* 0x0000009e8860723c */ /* 0x040fe20000041860 */
[----:B------:R-:W-:Y:S05]  /*150d0*/  LDSM.16.MT88.4 R156, [R214+0x11800] ;  /* 0x01180000d69c783b */ /* 0x000fea0000004200 */
[C---:B------:R-:W-:Y:S06]  /*150e0*/  HMMA.16816.F32.BF16 R100, R136.reuse, R148, R100 ;  /* 0x000000948864723c */ /* 0x040fec0000041864 */
[C---:B------:R-:W-:Y:S01]  /*150f0*/  HMMA.16816.F32.BF16 R104, R136.reuse, R150, R104 ;  /* 0x000000968868723c */ /* 0x040fe20000041868 */
[----:B------:R-:W4:Y:S05]  /*15100*/  LDSM.16.MT88.4 R148, [R213+0x11800] ;  /* 0x01180000d594783b */ /* 0x000f2a0000004200 */
[C---:B--2---:R-:W-:Y:S06]  /*15110*/  HMMA.16816.F32.BF16 R108, R136.reuse, R140, R108 ;  /* 0x0000008c886c723c */ /* 0x044fec000004186c */
[C---:B------:R-:W-:Y:S06]  /*15120*/  HMMA.16816.F32.BF16 R112, R136.reuse, R142, R112 ;  /* 0x0000008e8870723c */ /* 0x040fec0000041870 */
[C---:B-1----:R-:W-:Y:S06]  /*15130*/  HMMA.16816.F32.BF16 R116, R136.reuse, R144, R116 ;  /* 0x000000908874723c */ /* 0x042fec0000041874 */
[C---:B------:R-:W-:Y:S06]  /*15140*/  HMMA.16816.F32.BF16 R120, R136.reuse, R146, R120 ;  /* 0x000000928878723c */ /* 0x040fec0000041878 */
[C---:B------:R-:W-:Y:S06]  /*15150*/  HMMA.16816.F32.BF16 R124, R136.reuse, R152, R124 ;  /* 0x00000098887c723c */ /* 0x040fec000004187c */
[----:B------:R-:W-:Y:S06]  /*15160*/  HMMA.16816.F32.BF16 R128, R136, R154, R128 ;  /* 0x0000009a8880723c */ /* 0x000fec0000041880 */
[C---:B----4-:R-:W-:Y:S01]  /*15170*/  HMMA.16816.F32.BF16 R136, R168.reuse, R148, R4 ;  /* 0x00000094a888723c */ /* 0x050fe20000041804 */
[----:B------:R-:W1:Y:S05]  /*15180*/  LDSM.16.MT88.4 R4, [R215+0x13800] ;  /* 0x01380000d704783b */ /* 0x000e6a0000004200 */
[C---:B------:R-:W-:Y:S03]  /*15190*/  HMMA.16816.F32.BF16 R144, R168.reuse, R150, R8 ;  /* 0x00000096a890723c */ /* 0x040fe60000041808 */
[----:B------:R-:W2:Y:S03]  /*151a0*/  LDSM.16.MT88.4 R8, [R213+0x15800] ;  /* 0x01580000d508783b */ /* 0x000ea60000004200 */
[C---:B------:R-:W-:Y:S05]  /*151b0*/  HMMA.16816.F32.BF16 R140, R168.reuse, R156, R12 ;  /* 0x0000009ca88c723c */ /* 0x040fea000004180c */
[----:B------:R-:W4:Y:S01]  /*151c0*/  LDSM.16.MT88.4 R12, [R214+0x15800] ;  /* 0x01580000d60c783b */ /* 0x000f220000004200 */
[C---:B------:R-:W-:Y:S06]  /*151d0*/  HMMA.16816.F32.BF16 R152, R168.reuse, R158, R16 ;  /* 0x0000009ea898723c */ /* 0x040fec0000041810 */
[C---:B------:R-:W-:Y:S01]  /*151e0*/  HMMA.16816.F32.BF16 R148, R168.reuse, R160, R20 ;  /* 0x000000a0a894723c */ /* 0x040fe20000041814 */
[----:B------:R-:W5:Y:S05]  /*151f0*/  LDSM.16.MT88.4 R16, [R216+0x15800] ;  /* 0x01580000d810783b */ /* 0x000f6a0000004200 */
[C---:B------:R-:W-:Y:S03]  /*15200*/  HMMA.16816.F32.BF16 R160, R168.reuse, R162, R24 ;  /* 0x000000a2a8a0723c */ /* 0x040fe60000041818 */
[----:B------:R-:W5:Y:S03]  /*15210*/  LDSM.16.MT88.4 R20, [R215+0x15800] ;  /* 0x01580000d714783b */ /* 0x000f660000004200 */
[C---:B------:R-:W-:Y:S05]  /*15220*/  HMMA.16816.F32.BF16 R156, R168.reuse, R164, R28 ;  /* 0x000000a4a89c723c */ /* 0x040fea000004181c */
[----:B------:R-:W5:Y:S01]  /*15230*/  LDSM.16.MT88.4 R24, [R213+0x17800] ;  /* 0x01780000d518783b */ /* 0x000f620000004200 */
[C---:B------:R-:W-:Y:S06]  /*15240*/  HMMA.16816.F32.BF16 R164, R168.reuse, R166, R32 ;  /* 0x000000a6a8a4723c */ /* 0x040fec0000041820 */
[C---:B------:R-:W-:Y:S01]  /*15250*/  HMMA.16816.F32.BF16 R36, R168.reuse, R172, R36 ;  /* 0x000000aca824723c */ /* 0x040fe20000041824 */
[----:B------:R-:W3:Y:S05]  /*15260*/  LDSM.16.MT88.4 R28, [R214+0x17800] ;  /* 0x01780000d61c783b */ /* 0x000eea0000004200 */
[C---:B------:R-:W-:Y:S06]  /*15270*/  HMMA.16816.F32.BF16 R40, R168.reuse, R174, R40 ;  /* 0x000000aea828723c */ /* 0x040fec0000041828 */
[C---:B------:R-:W-:Y:S06]  /*15280*/  HMMA.16816.F32.BF16 R44, R168.reuse, R176, R44 ;  /* 0x000000b0a82c723c */ /* 0x040fec000004182c */
[C---:B------:R-:W-:Y:S06]  /*15290*/  HMMA.16816.F32.BF16 R48, R168.reuse, R178, R48 ;  /* 0x000000b2a830723c */ /* 0x040fec0000041830 */
[C---:B------:R-:W-:Y:S06]  /*152a0*/  HMMA.16816.F32.BF16 R52, R168.reuse, R180, R52 ;  /* 0x000000b4a834723c */ /* 0x040fec0000041834 */
[C---:B------:R-:W-:Y:S06]  /*152b0*/  HMMA.16816.F32.BF16 R56, R168.reuse, R182, R56 ;  /* 0x000000b6a838723c */ /* 0x040fec0000041838 */
[C---:B-1----:R-:W-:Y:S06]  /*152c0*/  HMMA.16816.F32.BF16 R60, R168.reuse, R4, R60 ;  /* 0x00000004a83c723c */ /* 0x042fec000004183c */
[C---:B------:R-:W-:Y:S01]  /*152d0*/  HMMA.16816.F32.BF16 R64, R168.reuse, R6, R64 ;  /* 0x00000006a840723c */ /* 0x040fe20000041840 */
[----:B------:R-:W1:Y:S05]  /*152e0*/  LDSM.16.MT88.4 R4, [R216+0x17800] ;  /* 0x01780000d804783b */ /* 0x000e6a0000004200 */
[C---:B--2---:R-:W-:Y:S06]  /*152f0*/  HMMA.16816.F32.BF16 R68, R168.reuse, R8, R68 ;  /* 0x00000008a844723c */ /* 0x044fec0000041844 */
[C---:B------:R-:W-:Y:S01]  /*15300*/  HMMA.16816.F32.BF16 R72, R168.reuse, R10, R72 ;  /* 0x0000000aa848723c */ /* 0x040fe20000041848 */
[----:B------:R-:W2:Y:S05]  /*15310*/  LDSM.16.MT88.4 R8, [R215+0x17800] ;  /* 0x01780000d708783b */ /* 0x000eaa0000004200 */
[C---:B----4-:R-:W-:Y:S06]  /*15320*/  HMMA.16816.F32.BF16 R76, R168.reuse, R12, R76 ;  /* 0x0000000ca84c723c */ /* 0x050fec000004184c */
[C---:B------:R-:W-:Y:S06]  /*15330*/  HMMA.16816.F32.BF16 R80, R168.reuse, R14, R80 ;  /* 0x0000000ea850723c */ /* 0x040fec0000041850 */
[C---:B-----5:R-:W-:Y:S06]  /*15340*/  HMMA.16816.F32.BF16 R84, R168.reuse, R16, R84 ;  /* 0x00000010a854723c */ /* 0x060fec0000041854 */
[C---:B------:R-:W-:Y:S06]  /*15350*/  HMMA.16816.F32.BF16 R88, R168.reuse, R18, R88 ;  /* 0x00000012a858723c */ /* 0x040fec0000041858 */
[C---:B------:R-:W-:Y:S05]  /*15360*/  HMMA.16816.F32.BF16 R92, R168.reuse, R20, R92 ;  /* 0x00000014a85c723c */ /* 0x040fea000004185c */
[----:B------:R-:W-:Y:S01]  /*15370*/  FFMA.FTZ R0, R0, R244, R249 ;  /* 0x000000f400007223 */ /* 0x000fe200000100f9 */
[C---:B------:R-:W-:Y:S06]  /*15380*/  HMMA.16816.F32.BF16 R96, R168.reuse, R22, R96 ;  /* 0x00000016a860723c */ /* 0x040fec0000041860 */
[C---:B------:R-:W-:Y:S05]  /*15390*/  HMMA.16816.F32.BF16 R100, R168.reuse, R24, R100 ;  /* 0x00000018a864723c */ /* 0x040fea0000041864 */
[----:B---3--:R-:W-:Y:S01]  /*153a0*/  FFMA.FTZ R12, R2, R210, R245 ;  /* 0x000000d2020c7223 */ /* 0x008fe200000100f5 */
        /* <DEDUP_REMOVED lines=8> */
[C---:B------:R-:W-:Y:S05]  /*15430*/  HMMA.16816.F32.BF16 R120, R168.reuse, R6, R120 ;  /* 0x00000006a878723c */ /* 0x040fea0000041878 */
[----:B------:R-:W-:Y:S01]  /*15440*/  FADD.FTZ R12, R208, R0 ;  /* 0x00000000d00c7221 */ /* 0x000fe20000010000 */
[----:B------:R-:W-:Y:S01]  /*15450*/  FADD.FTZ R0, R250, R2 ;  /* 0x00000002fa007221 */ /* 0x000fe20000010000 */
[C---:B--2---:R-:W-:Y:S04]  /*15460*/  HMMA.16816.F32.BF16 R124, R168.reuse, R8, R124 ;  /* 0x00000008a87c723c */ /* 0x044fe8000004187c */
[----:B------:R-:W-:Y:S01]  /*15470*/  FADD.FTZ R2, R203, R0 ;  /* 0x00000000cb027221 */ /* 0x000fe20000010000 */
[----:B------:R-:W-:Y:S01]  /*15480*/  FADD.FTZ R12, R207, R12 ;  /* 0x0000000ccf0c7221 */ /* 0x000fe20000010000 */
[----:B------:R-:W-:Y:S05]  /*15490*/  HMMA.16816.F32.BF16 R128, R168, R10, R128 ;  /* 0x0000000aa880723c */ /* 0x000fea0000041880 */
[----:B------:R-:W-:Y:S01]  /*154a0*/  FADD.FTZ R2, R202, R2 ;  /* 0x00000002ca027221 */ /* 0x000fe20000010000 */
[----:B------:R-:W-:Y:S05]  /*154b0*/  FADD.FTZ R0, R206, R12 ;  /* 0x0000000cce007221 */ /* 0x000fea0000010000 */
[----:B------:R-:W-:Y:S01]  /*154c0*/  FADD.FTZ R12, R205, R0 ;  /* 0x00000000cd0c7221 */ /* 0x000fe20000010000 */
[----:B------:R-:W-:Y:S03]  /*154d0*/  FADD.FTZ R0, R201, R2 ;  /* 0x00000002c9007221 */ /* 0x000fe60000010000 */
        /* <DEDUP_REMOVED lines=15> */
[----:B------:R-:W-:Y:S01]  /*155d0*/  FADD.FTZ R0, R134, R0 ;  /* 0x0000000086007221 */ /* 0x000fe20000010000 */
[----:B------:R-:W-:Y:S02]  /*155e0*/  MOV R134, R3 ;  /* 0x0000000300867202 */ /* 0x000fe40000000f00 */
[----:B------:R-:W-:Y:S01]  /*155f0*/  FADD.FTZ R2, R188, R2 ;  /* 0x00000002bc027221 */ /* 0x000fe20000010000 */
[----:B------:R-:W-:Y:S01]  /*15600*/  FADD.FTZ R0, R133, R0 ;  /* 0x0000000085007221 */ /* 0x000fe20000010000 */
[----:B------:R-:W-:Y:S03]  /*15610*/  MOV R133, R132 ;  /* 0x0000008400857202 */ /* 0x000fe60000000f00 */
[----:B------:R1:W-:Y:S04]  /*15620*/  STL [R1], R2 ;  /* 0x0000000201007387 */ /* 0x0003e80000100800 */
[----:B------:R1:W-:Y:S01]  /*15630*/  STL [R1+0x4], R0 ;  /* 0x0000040001007387 */ /* 0x0003e20000100800 */
[----:B------:R-:W-:Y:S05]  /*15640*/  @P0 BRA `(.L_x_2439) ;  /* 0xffffffac00b00947 */ /* 0x000fea000383ffff */
.L_x_2435:
[----:B------:R-:W1:Y:S04]  /*15650*/  LDL.LU R5, [R1] ;  /* 0x0000000001057983 */ /* 0x000e680000300800 */
[----:B------:R-:W2:Y:S01]  /*15660*/  LDL.LU R4, [R1+0x4] ;  /* 0x0000040001047983 */ /* 0x000ea20000300800 */
[----:B------:R-:W3:Y:S01]  /*15670*/  S2UR UR4, SR_CgaCtaId ;  /* 0x00000000000479c3 */ /* 0x000ee20000008800 */
[----:B------:R-:W-:Y:S01]  /*15680*/  UMOV UR6, 0x400 ;  /* 0x0000040000067882 */ /* 0x000fe20000000000 */
[----:B------:R-:W-:Y:S02]  /*15690*/  UISETP.NE.AND UP0, UPT, UR13, -0x1, UPT ;  /* 0xffffffff0d00788c */ /* 0x000fe4000bf05270 */
[----:B---3--:R-:W-:-:S09]  /*156a0*/  ULEA UR4, UR4, UR6, 0x18 ;  /* 0x0000000604047291 */ /* 0x008fd2000f8ec03f */
[----:B------:R-:W-:Y:S02]  /*156b0*/  @UP0 ULDC.64 UR6, c[0x0][0x298] ;  /* 0x0000a60000060ab9 */ /* 0x000fe40000000a00 */
[----:B------:R-:W-:-:S04]  /*156c0*/  @UP0 UIMAD.WIDE.U32 UR10, UR13, UR6, URZ ;  /* 0x000000060d0a02a5 */ /* 0x000fc8000f8e003f */
[----:B------:R-:W-:Y:S01]  /*156d0*/  @UP0 UIMAD UR8, UR13, UR7, UR11 ;  /* 0x000000070d0802a4 */ /* 0x000fe2000f8e020b */
[----:B-1----:R-:W1:Y:S04]  /*156e0*/  SHFL.BFLY PT, R0, R5, 0x2, 0x1f ;  /* 0x0c401f0005007f89 */ /* 0x002e6800000e0000 */
[----:B--2---:R-:W2:Y:S01]  /*156f0*/  SHFL.BFLY PT, R2, R4, 0x2, 0x1f ;  /* 0x0c401f0004027f89 */ /* 0x004ea200000e0000 */
[----:B-1----:R-:W-:Y:S01]  /*15700*/  FADD.FTZ R0, R0, R5 ;  /* 0x0000000500007221 */ /* 0x002fe20000010000 */
[----:B--2---:R-:W-:-:S04]  /*15710*/  FADD.FTZ R2, R2, R4 ;  /* 0x0000000402027221 */ /* 0x004fc80000010000 */
[----:B------:R-:W1:Y:S04]  /*15720*/  SHFL.BFLY PT, R5, R0, 0x1, 0x1f ;  /* 0x0c201f0000057f89 */ /* 0x000e6800000e0000 */
[----:B------:R-:W2:Y:S01]  /*15730*/  SHFL.BFLY PT, R4, R2, 0x1, 0x1f ;  /* 0x0c201f0002047f89 */ /* 0x000ea200000e0000 */
[----:B-1----:R-:W-:Y:S01]  /*15740*/  FADD.FTZ R134, R0, R5 ;  /* 0x0000000500867221 */ /* 0x002fe20000010000 */
[----:B------:R-:W-:Y:S01]  /*15750*/  MOV R0, 0x3f800000 ;  /* 0x3f80000000007802 */ /* 0x000fe20000000f00 */
[----:B--2---:R-:W-:-:S03]  /*15760*/  FADD.FTZ R133, R2, R4 ;  /* 0x0000000402857221 */ /* 0x004fc60000010000 */
[----:B------:R-:W-:Y:S02]  /*15770*/  FSETP.NE.FTZ.AND P4, PT, R134, RZ, PT ;  /* 0x000000ff8600720b */ /* 0x000fe40003f95000 */
[----:B------:R-:W-:Y:S02]  /*15780*/  MOV R2, 0x3f800000 ;  /* 0x3f80000000027802 */ /* 0x000fe40000000f00 */
[----:B------:R-:W-:-:S09]  /*15790*/  FSETP.NE.FTZ.AND P3, PT, R133, RZ, PT ;  /* 0x000000ff8500720b */ /* 0x000fd20003f75000 */
[----:B------:R-:W1:Y:S08]  /*157a0*/  @P4 MUFU.RCP R0, R134 ;  /* 0x0000008600004308 */ /* 0x000e700000001000 */
[----:B------:R-:W2:Y:S01]  /*157b0*/  @P3 MUFU.RCP R2, R133 ;  /* 0x0000008500023308 */ /* 0x000ea20000001000 */
[C---:B-1---5:R-:W-:Y:S01]  /*157c0*/  FMUL.FTZ R170, R0.reuse, R160 ;  /* 0x000000a000aa7220 */ /* 0x062fe20000410000 */
[C---:B------:R-:W-:Y:S01]  /*157d0*/  FMUL.FTZ R160, R0.reuse, R40 ;  /* 0x0000002800a07220 */ /* 0x040fe20000410000 */
[C---:B------:R-:W-:Y:S01]  /*157e0*/  FMUL.FTZ R40, R0.reuse, R73 ;  /* 0x0000004900287220 */ /* 0x040fe20000410000 */
[C---:B------:R-:W-:Y:S01]  /*157f0*/  FMUL.FTZ R11, R0.reuse, R153 ;  /* 0x00000099000b7220 */ /* 0x040fe20000410000 */
[----:B------:R-:W1:Y:S01]  /*15800*/  S2R R73, SR_TID.X ;  /* 0x0000000000497919 */ /* 0x000e620000002100 */
[C---:B------:R-:W-:Y:S01]  /*15810*/  FMUL.FTZ R169, R0.reuse, R156 ;  /* 0x0000009c00a97220 */ /* 0x040fe20000410000 */
[C---:B------:R-:W-:Y:S01]  /*15820*/  FMUL.FTZ R168, R0.reuse, R164 ;  /* 0x000000a400a87220 */ /* 0x040fe20000410000 */
[----:B------:R-:W-:Y:S01]  /*15830*/  FMUL.FTZ R153, R0, R48 ;  /* 0x0000003000997220 */ /* 0x000fe20000410000 */
[C---:B--2---:R-:W-:Y:S01]  /*15840*/  FMUL.FTZ R20, R2.reuse, R39 ;  /* 0x0000002702147220 */ /* 0x044fe20000410000 */
[C---:B------:R-:W-:Y:S01]  /*15850*/  FMUL.FTZ R39, R2.reuse, R74 ;  /* 0x0000004a02277220 */ /* 0x040fe20000410000 */
[C---:B------:R-:W-:Y:S01]  /*15860*/  FMUL.FTZ R19, R2.reuse, R43 ;  /* 0x0000002b02137220 */ /* 0x040fe20000410000 */
[----:B------:R-:W-:Y:S01]  /*15870*/  FMUL.FTZ R43, R2, R66 ;  /* 0x00000042022b7220 */ /* 0x000fe20000410000 */
        /* <DEDUP_REMOVED lines=60> */
[--C-:B------:R-:W-:Y:S01]  /*15c40*/  SHF.R.S32.HI R38, RZ, 0x2, R66.reuse ;  /* 0x00000002ff267819 */ /* 0x100fe20000011442 */
[C---:B------:R-:W-:Y:S01]  /*15c50*/  FMUL.FTZ R18, R2.reuse, R47 ;  /* 0x0000002f02127220 */ /* 0x040fe20000410000 */
[----:B------:R-:W-:Y:S01]  /*15c60*/  SHF.R.S32.HI R0, RZ, 0x1f, R66 ;  /* 0x0000001fff007819 */ /* 0x000fe20000011442 */
        /* <DEDUP_REMOVED lines=60> */
[----:B------:R-:W-:-:S02]  /*16030*/  IADD3 R2, R38, -R0, RZ ;  /* 0x8000000026027210 */ /* 0x000fc40007ffe0ff */
[----:B------:R-:W-:Y:S02]  /*16040*/  F2FP.BF16.F32.PACK_AB R45, R4, R45 ;  /* 0x0000002d042d723e */ /* 0x000fe400000010ff */
[----:B------:R-:W-:Y:S02]  /*16050*/  LEA.HI R70, R74, R73, RZ, 0x5 ;  /* 0x000000494a467211 */ /* 0x000fe400078f28ff */
[----:B------:R-:W-:Y:S02]  /*16060*/  LOP3.LUT R0, R66, 0x3ffffffc, RZ, 0xc0, !PT ;  /* 0x3ffffffc42007812 */ /* 0x000fe400078ec0ff */
[----:B------:R-:W-:Y:S02]  /*16070*/  SHF.L.U32 R4, R2, 0x6, RZ ;  /* 0x0000000602047819 */ /* 0x000fe400000006ff */
[----:B------:R-:W-:Y:S02]  /*16080*/  F2FP.BF16.F32.PACK_AB R55, R19, R42 ;  /* 0x0000002a1337723e */ /* 0x000fe400000010ff */
[----:B------:R-:W-:-:S02]  /*16090*/  F2FP.BF16.F32.PACK_AB R42, R69, R68 ;  /* 0x00000044452a723e */ /* 0x000fc400000010ff */
[----:B------:R-:W-:Y:S02]  /*160a0*/  SHF.R.S32.HI R69, RZ, 0x5, R70 ;  /* 0x00000005ff457819 */ /* 0x000fe40000011446 */
[----:B------:R-:W-:Y:S02]  /*160b0*/  IADD3 R0, -R0, R73, RZ ;  /* 0x0000004900007210 */ /* 0x000fe40007ffe1ff */
[----:B------:R-:W-:Y:S02]  /*160c0*/  LOP3.LUT R4, R4, 0x1c0, RZ, 0xc0, !PT ;  /* 0x000001c004047812 */ /* 0x000fe400078ec0ff */
[----:B------:R-:W-:Y:S02]  /*160d0*/  F2FP.BF16.F32.PACK_AB R49, R16, R49 ;  /* 0x000000311031723e */ /* 0x000fe400000010ff */
[----:B------:R-:W-:Y:S02]  /*160e0*/  F2FP.BF16.F32.PACK_AB R47, R15, R47 ;  /* 0x0000002f0f2f723e */ /* 0x000fe400000010ff */
[----:B------:R-:W-:-:S02]  /*160f0*/  LOP3.LUT R16, R2, 0x1, RZ, 0xc0, !PT ;  /* 0x0000000102107812 */ /* 0x000fc400078ec0ff */
[----:B------:R-:W-:Y:S02]  /*16100*/  LEA R15, R69, R0, 0x9 ;  /* 0x00000000450f7211 */ /* 0x000fe400078e48ff */
[----:B------:R-:W-:Y:S02]  /*16110*/  LEA.HI R0, R4, R4, RZ, 0x1d ;  /* 0x0000000404007211 */ /* 0x000fe400078fe8ff */
[----:B------:R-:W-:Y:S02]  /*16120*/  ISETP.NE.U32.AND P0, PT, R16, 0x1, PT ;  /* 0x000000011000780c */ /* 0x000fe40003f05070 */
[----:B------:R-:W-:Y:S02]  /*16130*/  LEA R0, R15, R0, 0x1 ;  /* 0x000000000f007211 */ /* 0x000fe400078e08ff */
[----:B------:R-:W-:Y:S02]  /*16140*/  R2P PR, R2, 0x6 ;  /* 0x0000000602007804 */ /* 0x000fe40000000000 */
[----:B------:R-:W-:-:S02]  /*16150*/  F2FP.BF16.F32.PACK_AB R6, R6, R175 ;  /* 0x000000af0606723e */ /* 0x000fc400000010ff */
[----:B------:R-:W-:Y:S01]  /*16160*/  LEA R0, R0, UR4, 0x1 ;  /* 0x0000000400007c11 */ /* 0x000fe2000f8e08ff */
[----:B------:R-:W-:Y:S01]  /*16170*/  ULDC.U8 UR4, c[0x0][0x3d8] ;  /* 0x0000f60000047ab9 */ /* 0x000fe20000000000 */
[----:B------:R-:W-:Y:S02]  /*16180*/  MOV R4, 0x20 ;  /* 0x0000002000047802 */ /* 0x000fe40000000f00 */
[----:B------:R-:W-:Y:S01]  /*16190*/  F2FP.BF16.F32.PACK_AB R5, R139, R5 ;  /* 0x000000058b05723e */ /* 0x000fe200000010ff */
[----:B------:R1:W-:Y:S01]  /*161a0*/  STS [R0], R6 ;  /* 0x0000000600007388 */ /* 0x0003e20000000800 */
[----:B------:R-:W-:Y:S02]  /*161b0*/  SEL R4, R4, 0xffffffe0, !P1 ;  /* 0xffffffe004047807 */ /* 0x000fe40004800000 */
[----:B------:R-:W-:Y:S01]  /*161c0*/  IADD3 R2, R0, -0x10, RZ ;  /* 0xfffffff000027810 */ /* 0x000fe20007ffe0ff */
[----:B------:R2:W-:Y:S01]  /*161d0*/  STS [R0+0x400], R5 ;  /* 0x0004000500007388 */ /* 0x0005e20000000800 */
[----:B------:R-:W-:-:S02]  /*161e0*/  F2FP.BF16.F32.PACK_AB R7, R7, R174 ;  /* 0x000000ae0707723e */ /* 0x000fc400000010ff */
[----:B------:R-:W-:Y:S02]  /*161f0*/  F2FP.BF16.F32.PACK_AB R9, R147, R9 ;  /* 0x000000099309723e */ /* 0x000fe400000010ff */
[----:B------:R-:W-:Y:S02]  /*16200*/  @P0 IADD3 R2, R0, 0x10, RZ ;  /* 0x0000001000020810 */ /* 0x000fe40007ffe0ff */
[----:B------:R-:W-:Y:S02]  /*16210*/  F2FP.BF16.F32.PACK_AB R8, R8, R173 ;  /* 0x000000ad0808723e */ /* 0x000fe400000010ff */
[----:B------:R-:W-:Y:S01]  /*16220*/  F2FP.BF16.F32.PACK_AB R12, R143, R12 ;  /* 0x0000000c8f0c723e */ /* 0x000fe200000010ff */
[----:B------:R3:W-:Y:S01]  /*16230*/  STS [R2], R7 ;  /* 0x0000000702007388 */ /* 0x0007e20000000800 */
[----:B------:R-:W-:Y:S02]  /*16240*/  F2FP.BF16.F32.PACK_AB R11, R11, R172 ;  /* 0x000000ac0b0b723e */ /* 0x000fe400000010ff */
[----:B------:R-:W-:Y:S01]  /*16250*/  F2FP.BF16.F32.PACK_AB R10, R155, R10 ;  /* 0x0000000a9b0a723e */ /* 0x000fe200000010ff */
[----:B------:R4:W-:Y:S01]  /*16260*/  STS [R2+0x400], R9 ;  /* 0x0004000902007388 */ /* 0x0009e20000000800 */
[----:B------:R-:W-:-:S02]  /*16270*/  F2FP.BF16.F32.PACK_AB R13, R13, R171 ;  /* 0x000000ab0d0d723e */ /* 0x000fc400000010ff */
[----:B------:R-:W-:Y:S02]  /*16280*/  F2FP.BF16.F32.PACK_AB R14, R151, R14 ;  /* 0x0000000e970e723e */ /* 0x000fe400000010ff */
[----:B------:R-:W-:Y:S02]  /*16290*/  F2FP.BF16.F32.PACK_AB R64, R161, R170 ;  /* 0x000000aaa140723e */ /* 0x000fe400000010ff */
[----:B-1----:R-:W-:Y:S02]  /*162a0*/  MOV R6, 0x40 ;  /* 0x0000004000067802 */ /* 0x002fe40000000f00 */
[----:B------:R-:W-:Y:S02]  /*162b0*/  F2FP.BF16.F32.PACK_AB R63, R163, R162 ;  /* 0x000000a2a33f723e */ /* 0x000fe400000010ff */
[----:B--2---:R-:W-:Y:S02]  /*162c0*/  IADD3 R5, R0, R4, RZ ;  /* 0x0000000400057210 */ /* 0x004fe40007ffe0ff */
[----:B------:R-:W-:-:S02]  /*162d0*/  SEL R6, R6, 0xffffffc0, !P2 ;  /* 0xffffffc006067807 */ /* 0x000fc40005000000 */
[----:B------:R-:W-:Y:S01]  /*162e0*/  IADD3 R4, R4, R2, RZ ;  /* 0x0000000204047210 */ /* 0x000fe20007ffe0ff */
[----:B------:R1:W-:Y:S01]  /*162f0*/  STS [R5], R8 ;  /* 0x0000000805007388 */ /* 0x0003e20000000800 */
[----:B------:R-:W-:Y:S02]  /*16300*/  F2FP.BF16.F32.PACK_AB R62, R157, R169 ;  /* 0x000000a99d3e723e */ /* 0x000fe400000010ff */
[----:B------:R-:W-:Y:S01]  /*16310*/  F2FP.BF16.F32.PACK_AB R61, R159, R61 ;  /* 0x0000003d9f3d723e */ /* 0x000fe200000010ff */
[----:B------:R-:W-:Y:S01]  /*16320*/  STS [R5+0x400], R12 ;  /* 0x0004000c05007388 */ /* 0x000fe20000000800 */
[----:B---3--:R-:W-:Y:S02]  /*16330*/  IADD3 R7, R5, R6, RZ ;  /* 0x0000000605077210 */ /* 0x008fe40007ffe0ff */
[----:B------:R-:W-:Y:S01]  /*16340*/  F2FP.BF16.F32.PACK_AB R60, R165, R168 ;  /* 0x000000a8a53c723e */ /* 0x000fe200000010ff */
[----:B------:R-:W-:Y:S01]  /*16350*/  STS [R4], R11 ;  /* 0x0000000b04007388 */ /* 0x000fe20000000800 */
[----:B----4-:R-:W-:-:S02]  /*16360*/  IADD3 R9, R6, R2, RZ ;  /* 0x0000000206097210 */ /* 0x010fc40007ffe0ff */
[----:B------:R-:W-:Y:S01]  /*16370*/  F2FP.BF16.F32.PACK_AB R59, R167, R166 ;  /* 0x000000a6a73b723e */ /* 0x000fe200000010ff */
[----:B------:R-:W-:Y:S01]  /*16380*/  STS [R4+0x400], R10 ;  /* 0x0004000a04007388 */ /* 0x000fe20000000800 */
[----:B------:R-:W-:Y:S02]  /*16390*/  F2FP.BF16.F32.PACK_AB R58, R144, R164 ;  /* 0x000000a4903a723e */ /* 0x000fe400000010ff */
[----:B------:R-:W-:Y:S02]  /*163a0*/  F2FP.BF16.F32.PACK_AB R57, R20, R57 ;  /* 0x000000391439723e */ /* 0x000fe400000010ff */
[----:B------:R-:W-:Y:S02]  /*163b0*/  F2FP.BF16.F32.PACK_AB R56, R141, R160 ;  /* 0x000000a08d38723e */ /* 0x000fe400000010ff */
[----:B------:R-:W-:Y:S02]  /*163c0*/  F2FP.BF16.F32.PACK_AB R54, R140, R156 ;  /* 0x0000009c8c36723e */ /* 0x000fe400000010ff */
[----:B------:R-:W-:-:S02]  /*163d0*/  F2FP.BF16.F32.PACK_AB R53, R18, R53 ;  /* 0x000000351235723e */ /* 0x000fc400000010ff */
[----:B------:R-:W-:Y:S02]  /*163e0*/  F2FP.BF16.F32.PACK_AB R52, R137, R153 ;  /* 0x000000998934723e */ /* 0x000fe400000010ff */
[-C--:B-1----:R-:W-:Y:S02]  /*163f0*/  IADD3 R8, R0, R6.reuse, RZ ;  /* 0x0000000600087210 */ /* 0x082fe40007ffe0ff */
[----:B------:R-:W-:Y:S02]  /*16400*/  IADD3 R6, R4, R6, RZ ;  /* 0x0000000604067210 */ /* 0x000fe40007ffe0ff */
[----:B------:R-:W-:Y:S01]  /*16410*/  F2FP.BF16.F32.PACK_AB R51, R17, R51 ;  /* 0x000000331133723e */ /* 0x000fe200000010ff */
[----:B------:R-:W-:Y:S01]  /*16420*/  STS [R8], R13 ;  /* 0x0000000d08007388 */ /* 0x000fe20000000800 */
[----:B------:R-:W-:Y:S02]  /*16430*/  F2FP.BF16.F32.PACK_AB R50, R136, R152 ;  /* 0x000000988832723e */ /* 0x000fe400000010ff */
        /* <DEDUP_REMOVED lines=16> */
[----:B------:R-:W-:Y:S01]  /*16540*/  STS [R6], R60 ;  /* 0x0000003c06007388 */ /* 0x000fe20000000800 */
        /* <DEDUP_REMOVED lines=37> */
[----:B------:R-:W-:Y:S01]  /*167a0*/  ISETP.NE.AND P1, PT, RZ, UR4, PT ;  /* 0x00000004ff007c0c */ /* 0x000fe2000bf25270 */
        /* <DEDUP_REMOVED lines=27> */
[----:B------:R-:W-:Y:S04]  /*16960*/  STS [R4+0x6000], R20 ;  /* 0x0060001404007388 */ /* 0x000fe80000000800 */
[----:B------:R4:W-:Y:S01]  /*16970*/  STS [R4+0x6400], R19 ;  /* 0x0064001304007388 */ /* 0x0009e20000000800 */
[----:B-1----:R-:W1:Y:S03]  /*16980*/  @P3 MUFU.LG2 R0, R133 ;  /* 0x0000008500003308 */ /* 0x002e660000000c00 */
[----:B------:R-:W-:Y:S04]  /*16990*/  STS [R8+0x6000], R18 ;  /* 0x0060001208007388 */ /* 0x000fe80000000800 */
[----:B------:R-:W-:Y:S01]  /*169a0*/  STS [R8+0x6400], R17 ;  /* 0x0064001108007388 */ /* 0x000fe20000000800 */
[----:B--2---:R-:W2:Y:S03]  /*169b0*/  @P3 LDC R2, c[0x0][0x2e8] ;  /* 0x0000ba00ff023b82 */ /* 0x004ea60000000800 */
[----:B------:R-:W-:Y:S04]  /*169c0*/  STS [R9+0x6000], R68 ;  /* 0x0060004409007388 */ /* 0x000fe80000000800 */
[----:B------:R-:W-:Y:S01]  /*169d0*/  STS [R9+0x6400], R67 ;  /* 0x0064004309007388 */ /* 0x000fe20000000800 */
[----:B---3--:R-:W3:Y:S01]  /*169e0*/  @P4 MUFU.LG2 R5, R134 ;  /* 0x0000008600054308 */ /* 0x008ee20000000c00 */
[----:B-1----:R-:W-:-:S02]  /*169f0*/  @P3 FMUL.FTZ R0, R0, 0.69314718246459960938 ;  /* 0x3f31721800003820 */ /* 0x002fc40000410000 */
[----:B------:R-:W-:Y:S04]  /*16a00*/  STS [R7+0x6000], R66 ;  /* 0x0060004207007388 */ /* 0x000fe80000000800 */
[----:B------:R1:W-:Y:S01]  /*16a10*/  STS [R7+0x6400], R65 ;  /* 0x0064004107007388 */ /* 0x0003e20000000800 */
[----:B----4-:R-:W4:Y:S03]  /*16a20*/  @P4 LDC R4, c[0x0][0x2e8] ;  /* 0x0000ba00ff044b82 */ /* 0x010f260000000800 */
[----:B------:R-:W-:Y:S04]  /*16a30*/  STS [R6+0x6000], R16 ;  /* 0x0060001006007388 */ /* 0x000fe80000000800 */
[----:B------:R2:W-:Y:S01]  /*16a40*/  STS [R6+0x6400], R15 ;  /* 0x0064000f06007388 */ /* 0x0005e20000000800 */
[----:B---3--:R-:W-:Y:S01]  /*16a50*/  @P4 FMUL.FTZ R5, R5, 0.69314718246459960938 ;  /* 0x3f31721805054820 */ /* 0x008fe20000410000 */
[----:B-1----:R-:W-:-:S02]  /*16a60*/  MOV R7, 0x7f800000 ;  /* 0x7f80000000077802 */ /* 0x002fc40000000f00 */
[----:B--2---:R-:W-:Y:S01]  /*16a70*/  MOV R6, 0x7f800000 ;  /* 0x7f80000000067802 */ /* 0x004fe20000000f00 */
[----:B------:R-:W-:Y:S06]  /*16a80*/  @P0 BRA `(.L_x_2440) ;  /* 0x00000000001c0947 */ /* 0x000fec0003800000 */
[----:B------:R-:W1:Y:S01]  /*16a90*/  S2UR UR8, SR_CTAID.Y ;  /* 0x00000000000879c3 */ /* 0x000e620000002600 */
[----:B------:R-:W-:Y:S01]  /*16aa0*/  ULDC.64 UR6, c[0x0][0x290] ;  /* 0x0000a40000067ab9 */ /* 0x000fe20000000a00 */
[----:B-1----:R-:W-:Y:S02]  /*16ab0*/  USHF.R.S32.HI UR4, URZ, 0x1f, UR8 ;  /* 0x0000001f3f047899 */ /* 0x002fe40008011408 */
[----:B------:R-:W-:Y:S02]  /*16ac0*/  UIMAD.WIDE.U32 UR10, UR8, UR6, URZ ;  /* 0x00000006080a72a5 */ /* 0x000fe4000f8e003f */
[----:B------:R-:W-:-:S04]  /*16ad0*/  UIMAD UR4, UR4, UR6, URZ ;  /* 0x00000006040472a4 */ /* 0x000fc8000f8e023f */
[----:B------:R-:W-:-:S04]  /*16ae0*/  UIMAD UR4, UR8, UR7, UR4 ;  /* 0x00000007080472a4 */ /* 0x000fc8000f8e0204 */
[----:B------:R-:W-:-:S12]  /*16af0*/  UIADD3 UR8, UR11, UR4, URZ ;  /* 0x000000040b087290 */ /* 0x000fd8000fffe03f */
.L_x_2440:
[----:B----4-:R-:W-:Y:S01]  /*16b00*/  @P4 FFMA.FTZ R6, R132, R4, R5 ;  /* 0x0000000484064223 */ /* 0x010fe20000010005 */
[----:B------:R-:W-:Y:S01]  /*16b10*/  @P3 FFMA.FTZ R7, R3, R2, R0 ;  /* 0x0000000203073223 */ /* 0x000fe20000010000 */
        /* <DEDUP_REMOVED lines=8> */
.L_x_2441:
[----:B------:R-:W-:Y:S01]  /*16ba0*/  S2UR UR4, SR_CTAID.Z ;  /* 0x00000000000479c3 */ /* 0x000fe20000002700 */
[----:B------:R-:W-:Y:S01]  /*16bb0*/  ULDC UR6, c[0x0][0x270] ;  /* 0x00009c0000067ab9 */ /* 0x000fe20000000800 */
[----:B------:R-:W-:-:S06]  /*16bc0*/  ULDC UR13, c[0x0][0x2c4] ;  /* 0x0000b100000d7ab9 */ /* 0x000fcc0000000800 */
[----:B------:R-:W1:Y:S02]  /*16bd0*/  S2UR UR7, SR_CTAID.Y ;  /* 0x00000000000779c3 */ /* 0x000e640000002600 */
[----:B-1----:R-:W-:-:S04]  /*16be0*/  UIMAD UR6, UR7, UR6, UR4 ;  /* 0x00000006070672a4 */ /* 0x002fc8000f8e0204 */
[----:B------:R-:W-:Y:S02]  /*16bf0*/  UIMAD UR13, UR6, UR13, URZ ;  /* 0x0000000d060d72a4 */ /* 0x000fe4000f8e023f */
.L_x_2442:
        /* <DEDUP_REMOVED lines=32> */
.L_x_2444:
[----:B------:R-:W-:Y:S05]  /*16e00*/  BSYNC B0 ;  /* 0x0000000000007941 */ /* 0x000fea0003800000 */
.L_x_2443:
[----:B------:R-:W2:Y:S04]  /*16e10*/  LDL R0, [R1+0x18] ;  /* 0x0000180001007983 */ /* 0x000ea80000100800 */
[----:B------:R-:W3:Y:S04]  /*16e20*/  LDL R5, [R1+0x20] ;  /* 0x0000200001057983 */ /* 0x000ee80000100800 */
[----:B------:R-:W4:Y:S04]  /*16e30*/  LDL R4, [R1+0x1c] ;  /* 0x00001c0001047983 */ /* 0x000f280000100800 */
[----:B-1----:R-:W5:Y:S04]  /*16e40*/  LDL.64 R2, [R1+0x8] ;  /* 0x0000080001027983 */ /* 0x002f680000100a00 */
[----:B------:R1:W5:Y:S01]  /*16e50*/  LDL.64 R38, [R1+0x8] ;  /* 0x0000080001267983 */ /* 0x0003620000100a00 */
[----:B------:R-:W1:Y:S03]  /*16e60*/  S2UR UR7, SR_CTAID.X ;  /* 0x00000000000779c3 */ /* 0x000e660000002500 */
[----:B------:R2:W2:Y:S04]  /*16e70*/  LDS.128 R32, [R239+0x1800] ;  /* 0x00180000ef207984 */ /* 0x0004a80000000c00 */
[----:B------:R2:W2:Y:S01]  /*16e80*/  LDS.128 R24, [R239] ;  /* 0x00000000ef187984 */ /* 0x0004a20000000c00 */
[----:B------:R-:W5:Y:S03]  /*16e90*/  LDC.64 R28, c[0x0][0x298] ;  /* 0x0000a600ff1c7b82 */ /* 0x000f660000000a00 */
[----:B------:R2:W2:Y:S04]  /*16ea0*/  LDS.128 R20, [R239+0x2000] ;  /* 0x00200000ef147984 */ /* 0x0004a80000000c00 */
[----:B------:R2:W2:Y:S04]  /*16eb0*/  LDS.128 R16, [R239+0x4000] ;  /* 0x00400000ef107984 */ /* 0x0004a80000000c00 */
[----:B------:R2:W2:Y:S01]  /*16ec0*/  LDS.128 R12, [R239+0x6000] ;  /* 0x00600000ef0c7984 */ /* 0x0004a20000000c00 */
[----:B-1----:R-:W-:-:S04]  /*16ed0*/  USHF.L.U32 UR7, UR7, 0x6, URZ ;  /* 0x0000000607077899 */ /* 0x002fc8000800063f */
[----:B------:R-:W-:Y:S01]  /*16ee0*/  USHF.R.S32.HI UR6, URZ, 0x1f, UR7 ;  /* 0x0000001f3f067899 */ /* 0x000fe20008011407 */
[----:B------:R-:W-:Y:S01]  /*16ef0*/  LEA.HI R11, R8, R11, RZ, 0x3 ;  /* 0x0000000b080b7211 */ /* 0x000fe200078f18ff */
[----:B------:R-:W-:Y:S01]  /*16f00*/  BSSY B0, `(.L_x_2445) ;  /* 0x0000030000007945 */ /* 0x000fe20003800000 */
[----:B--2---:R-:W-:Y:S01]  /*16f10*/  IMAD.MOV.U32 R37, RZ, RZ, R0 ;  /* 0x000000ffff257224 */ /* 0x004fe200078e0000 */
[----:B------:R-:W-:Y:S01]  /*16f20*/  LEA.HI R0, R74, R73, RZ, 0x3 ;  /* 0x000000494a007211 */ /* 0x000fe200078f18ff */
[----:B---3--:R-:W-:-:S03]  /*16f30*/  IMAD.MOV.U32 R31, RZ, RZ, R5 ;  /* 0x000000ffff1f7224 */ /* 0x008fc600078e0005 */
[----:B------:R-:W-:Y:S01]  /*16f40*/  SHF.R.S32.HI R10, RZ, 0x3, R0 ;  /* 0x00000003ff0a7819 */ /* 0x000fe20000011400 */
[----:B----4-:R-:W-:Y:S02]  /*16f50*/  IMAD.MOV.U32 R36, RZ, RZ, R4 ;  /* 0x000000ffff247224 */ /* 0x010fe400078e0004 */
[----:B------:R-:W1:Y:S01]  /*16f60*/  LDC.64 R4, c[0x0][0x2a0] ;  /* 0x0000a800ff047b82 */ /* 0x000e620000000a00 */
[----:B------:R-:W-:Y:S01]  /*16f70*/  IADD3 R6, R10, 0x10, RZ ;  /* 0x000000100a067810 */ /* 0x000fe20007ffe0ff */
[----:B-----5:R-:W-:Y:S02]  /*16f80*/  IMAD.MOV.U32 R38, RZ, RZ, R2 ;  /* 0x000000ffff267224 */ /* 0x020fe400078e0002 */
[----:B------:R-:W-:-:S03]  /*16f90*/  IMAD R0, R28, UR6, RZ ;  /* 0x000000061c007c24 */ /* 0x000fc6000f8e02ff */
[----:B------:R-:W-:Y:S02]  /*16fa0*/  SHF.R.S32.HI R39, RZ, 0x1f, R38 ;  /* 0x0000001fff277819 */ /* 0x000fe40000011426 */
[----:B------:R-:W-:Y:S01]  /*16fb0*/  ISETP.GE.AND P2, PT, R6, UR5, PT ;  /* 0x0000000506007c0c */ /* 0x000fe2000bf46270 */
[----:B------:R-:W-:Y:S02]  /*16fc0*/  IMAD R6, R29, UR7, R0 ;  /* 0x000000071d067c24 */ /* 0x000fe4000f8e0200 */
[----:B------:R-:W-:Y:S01]  /*16fd0*/  IMAD.WIDE.U32 R2, R28, UR7, R38 ;  /* 0x000000071c027c25 */ /* 0x000fe2000f8e0026 */
[----:B------:R-:W-:Y:S01]  /*16fe0*/  UIADD3 UR7, -UR7, UR15, URZ ;  /* 0x0000000f07077290 */ /* 0x000fe2000fffe13f */
[----:B------:R2:W-:Y:S01]  /*16ff0*/  STL [R1+0xc], R39 ;  /* 0x00000c2701007387 */ /* 0x0005e20000100800 */
[----:B------:R-:W-:Y:S01]  /*17000*/  USHF.R.S32.HI UR6, URZ, 0x1f, UR4 ;  /* 0x0000001f3f067899 */ /* 0x000fe20008011404 */
[----:B------:R-:W-:-:S03]  /*17010*/  IADD3 R2, P0, R2, UR10, RZ ;  /* 0x0000000a02027c10 */ /* 0x000fc6000ff1e0ff */
[C---:B------:R-:W-:Y:S01]  /*17020*/  ISETP.GE.AND P3, PT, R10.reuse, UR7, PT ;  /* 0x000000070a007c0c */ /* 0x040fe2000bf66270 */
[----:B------:R-:W-:Y:S01]  /*17030*/  VIADD R8, R10, 0x20 ;  /* 0x000000200a087836 */ /* 0x000fe20000000000 */
[----:B------:R-:W-:Y:S01]  /*17040*/  IADD3.X R3, R3, UR8, R6, P0, !PT ;  /* 0x0000000803037c10 */ /* 0x000fe200087fe406 */
[----:B-1----:R-:W-:Y:S02]  /*17050*/  IMAD R0, R4, UR6, RZ ;  /* 0x0000000604007c24 */ /* 0x002fe4000f8e02ff */
[----:B------:R-:W-:Y:S01]  /*17060*/  VIADD R7, R10, 0x30 ;  /* 0x000000300a077836 */ /* 0x000fe20000000000 */
[----:B------:R-:W-:Y:S01]  /*17070*/  ISETP.GE.AND P1, PT, R8, UR5, PT ;  /* 0x0000000508007c0c */ /* 0x000fe2000bf26270 */
[----:B------:R-:W-:Y:S01]  /*17080*/  IMAD R5, R5, UR4, R0 ;  /* 0x0000000405057c24 */ /* 0x000fe2000f8e0200 */
[----:B------:R-:W-:Y:S01]  /*17090*/  SHF.R.S32.HI R0, RZ, 0x3, R11 ;  /* 0x00000003ff007819 */ /* 0x000fe2000001140b */
[----:B------:R-:W-:Y:S01]  /*170a0*/  IMAD.WIDE.U32 R8, R4, UR4, R2 ;  /* 0x0000000404087c25 */ /* 0x000fe2000f8e0002 */
[----:B------:R-:W-:-:S02]  /*170b0*/  ISETP.GE.AND P0, PT, R7, UR5, PT ;  /* 0x0000000507007c0c */ /* 0x000fc4000bf06270 */
[----:B------:R-:W-:Y:S02]  /*170c0*/  SHF.R.S32.HI R30, RZ, 0x1f, R0 ;  /* 0x0000001fff1e7819 */ /* 0x000fe40000011400 */
[----:B------:R-:W-:Y:S01]  /*170d0*/  IADD3 R7, R5, R9, RZ ;  /* 0x0000000905077210 */ /* 0x000fe20007ffe0ff */
[----:B--2---:R-:W-:Y:S08]  /*170e0*/  @P3 BRA `(.L_x_2446) ;  /* 0x0000000000443947 */ /* 0x004ff00003800000 */
        /* <DEDUP_REMOVED lines=15> */
[----:B------:R1:W-:Y:S04]  /*171e0*/  @!P4 STG.E.128 desc[UR26][R2.64+0x100], R16 ;  /* 0x000100100200c986 */ /* 0x0003e8000c101d1a */
[----:B------:R1:W-:Y:S02]  /*171f0*/  @!P3 STG.E.128 desc[UR26][R2.64+0x180], R12 ;  /* 0x0001800c0200b986 */ /* 0x0003e4000c101d1a */
.L_x_2446:
[----:B------:R-:W-:Y:S05]  /*17200*/  BSYNC B0 ;  /* 0x0000000000007941 */ /* 0x000fea0003800000 */
.L_x_2445:
[----:B-1----:R1:W2:Y:S01]  /*17210*/  LDS.128 R24, [R239+0x800] ;  /* 0x00080000ef187984 */ /* 0x0022a20000000c00 */
[----:B------:R-:W-:Y:S03]  /*17220*/  BSSY B0, `(.L_x_2447) ;  /* 0x0000019000007945 */ /* 0x000fe60003800000 */
[----:B------:R1:W3:Y:S04]  /*17230*/  LDS.128 R20, [R239+0x2800] ;  /* 0x00280000ef147984 */ /* 0x0002e80000000c00 */
[----:B------:R1:W4:Y:S04]  /*17240*/  LDS.128 R16, [R239+0x4800] ;  /* 0x00480000ef107984 */ /* 0x0003280000000c00 */
        /* <DEDUP_REMOVED lines=12> */
[----:B------:R-:W-:-:S04]  /*17310*/  IMAD.MOV.U32 R2, RZ, RZ, R8 ;  /* 0x000000ffff027224 */ /* 0x000fc800078e0008 */
[----:B------:R-:W-:-:S04]  /*17320*/  IMAD.WIDE.U32 R4, R0, R28, R2 ;  /* 0x0000001c00047225 */ /* 0x000fc800078e0002 */
[----:B------:R-:W-:Y:S01]  /*17330*/  IMAD R0, R0, R29, R11 ;  /* 0x0000001d00007224 */ /* 0x000fe200078e020b */
[----:B------:R-:W-:-:S03]  /*17340*/  LEA R2, P6, R4, UR6, 0x1 ;  /* 0x0000000604027c11 */ /* 0x000fc6000f8c08ff */
[----:B------:R-:W-:-:S05]  /*17350*/  IMAD.IADD R0, R0, 0x1, R5 ;  /* 0x0000000100007824 */ /* 0x000fca00078e0205 */
[----:B------:R-:W-:-:S05]  /*17360*/  LEA.HI.X R3, R4, UR7, R0, 0x1, P6 ;  /* 0x0000000704037c11 */ /* 0x000fca000b0f0c00 */
[----:B--2---:R2:W-:Y:S04]  /*17370*/  @!P5 STG.E.128 desc[UR26][R2.64], R24 ;  /* 0x000000180200d986 */ /* 0x0045e8000c101d1a */
[----:B---3--:R2:W-:Y:S04]  /*17380*/  @!P4 STG.E.128 desc[UR26][R2.64+0x80], R20 ;  /* 0x000080140200c986 */ /* 0x0085e8000c101d1a */
[----:B----4-:R2:W-:Y:S04]  /*17390*/  @!P3 STG.E.128 desc[UR26][R2.64+0x100], R16 ;  /* 0x000100100200b986 */ /* 0x0105e8000c101d1a */
[----:B-1----:R2:W-:Y:S02]  /*173a0*/  @!P2 STG.E.128 desc[UR26][R2.64+0x180], R12 ;  /* 0x0001800c0200a986 */ /* 0x0025e4000c101d1a */
.L_x_2448:
[----:B------:R-:W-:Y:S05]  /*173b0*/  BSYNC B0 ;  /* 0x0000000000007941 */ /* 0x000fea0003800000 */
.L_x_2447:
[----:B--2---:R2:W2:Y:S01]  /*173c0*/  LDS.128 R24, [R239+0x1000] ;  /* 0x00100000ef187984 */ /* 0x0044a20000000c00 */
[----:B------:R-:W-:Y:S03]  /*173d0*/  BSSY B0, `(.L_x_2449) ;  /* 0x0000019000007945 */ /* 0x000fe60003800000 */
[----:B---3--:R3:W2:Y:S04]  /*173e0*/  LDS.128 R20, [R239+0x3000] ;  /* 0x00300000ef147984 */ /* 0x0086a80000000c00 */
[----:B----4-:R3:W4:Y:S04]  /*173f0*/  LDS.128 R16, [R239+0x5000] ;  /* 0x00500000ef107984 */ /* 0x0107280000000c00 */
[----:B-1----:R3:W1:Y:S01]  /*17400*/  LDS.128 R12, [R239+0x7000] ;  /* 0x00700000ef0c7984 */ /* 0x0026620000000c00 */
        /* <DEDUP_REMOVED lines=18> */
[----:B------:R2:W-:Y:S04]  /*17530*/  @!P3 STG.E.128 desc[UR26][R2.64+0x80], R20 ;  /* 0x000080140200b986 */ /* 0x0005e8000c101d1a */
[----:B----4-:R2:W-:Y:S04]  /*17540*/  @!P2 STG.E.128 desc[UR26][R2.64+0x100], R16 ;  /* 0x000100100200a986 */ /* 0x0105e8000c101d1a */
[----:B-1----:R2:W-:Y:S02]  /*17550*/  @!P1 STG.E.128 desc[UR26][R2.64+0x180], R12 ;  /* 0x0001800c02009986 */ /* 0x0025e4000c101d1a */
.L_x_2450:
[----:B------:R-:W-:Y:S05]  /*17560*/  BSYNC B0 ;  /* 0x0000000000007941 */ /* 0x000fea0003800000 */
.L_x_2449:
[----:B--2---:R2:W2:Y:S04]  /*17570*/  LDS.128 R20, [R239+0x3800] ;  /* 0x00380000ef147984 */ /* 0x0044a80000000c00 */
[----:B----4-:R4:W2:Y:S04]  /*17580*/  LDS.128 R16, [R239+0x5800] ;  /* 0x00580000ef107984 */ /* 0x0108a80000000c00 */
[----:B-1----:R4:W1:Y:S01]  /*17590*/  LDS.128 R12, [R239+0x7800] ;  /* 0x00780000ef0c7984 */ /* 0x0028620000000c00 */
[----:B------:R-:W-:Y:S05]  /*175a0*/  @P0 EXIT ;  /* 0x000000000000094d */ /* 0x000fea0003800000 */
[----:B------:R-:W-:Y:S01]  /*175b0*/  IADD3 R0, P0, R10, 0x30, RZ ;  /* 0x000000300a007810 */ /* 0x000fe20007f1e0ff */
[----:B------:R-:W-:Y:S01]  /*175c0*/  IMAD.MOV.U32 R3, RZ, RZ, R7 ;  /* 0x000000ffff037224 */ /* 0x000fe200078e0007 */
[----:B------:R-:W-:Y:S01]  /*175d0*/  ULDC.64 UR4, c[0x0][0x280] ;  /* 0x0000a00000047ab9 */ /* 0x000fe20000000a00 */
[----:B------:R-:W-:Y:S02]  /*175e0*/  ULDC UR6, c[0x0][0x2d0] ;  /* 0x0000b40000067ab9 */ /* 0x000fe40000000800 */
        /* <DEDUP_REMOVED lines=10> */
[----:B------:R-:W-:Y:S02]  /*17690*/  LEA.HI.X R3, R4, UR5, R0, 0x1, P0 ;  /* 0x0000000504037c11 */ /* 0x000fe400080f0c00 */
[----:B------:R-:W-:-:S03]  /*176a0*/  ISETP.GE.AND P0, PT, R31, UR6, PT ;  /* 0x000000061f007c0c */ /* 0x000fc6000bf06270 */
[----:B------:R1:W-:Y:S04]  /*176b0*/  @!P3 STG.E.128 desc[UR26][R2.64], R32 ;  /* 0x000000200200b986 */ /* 0x0003e8000c101d1a */
[----:B--2---:R2:W-:Y:S04]  /*176c0*/  @!P2 STG.E.128 desc[UR26][R2.64+0x80], R20 ;  /* 0x000080140200a986 */ /* 0x0045e8000c101d1a */
[----:B------:R2:W-:Y:S02]  /*176d0*/  @!P1 STG.E.128 desc[UR26][R2.64+0x100], R16 ;  /* 0x0001001002009986 */ /* 0x0005e4000c101d1a */
[----:B------:R-:W-:Y:S05]  /*176e0*/  @P0 EXIT ;  /* 0x000000000000094d */ /* 0x000fea0003800000 */
[----:B-1----:R-:W-:Y:S01]  /*176f0*/  STG.E.128 desc[UR26][R2.64+0x180], R12 ;  /* 0x0001800c02007986 */ /* 0x002fe2000c101d1a */
[----:B------:R-:W-:Y:S05]  /*17700*/  EXIT ;  /* 0x000000000000794d */ /* 0x000fea0003800000 */
.L_x_2451:
        /* <DEDUP_REMOVED lines=15> */
.L_x_9047:


//--------------------- .text._ZN5flash24flash_fwd_splitkv_kernelI23Flash_fwd_kernel_traitsILi256ELi64ELi64ELi4ELb0ELb0EN7cutlass10bfloat16_tE19Flash_kernel_traitsILi256ELi64ELi64ELi4ES3_EELb0ELb1ELb0ELb0ELb0ELb0ELb0ELb1EEEvNS_16Flash_fwd_paramsE --------------------------
	.section	.text._ZN5flash24flash_fwd_splitkv_kernelI23Flash_fwd_kernel_traitsILi256ELi64ELi64ELi4ELb0ELb0EN7cutlass10bfloat16_tE19Flash_kernel_traitsILi256ELi64ELi64ELi4ES3_EELb0ELb1ELb0ELb0ELb0ELb0ELb0ELb1EEEvNS_16Flash_fwd_paramsE,"ax",@progbits
	.align	128
        .global         _ZN5flash24flash_fwd_splitkv_kernelI23Flash_fwd_kernel_traitsILi256ELi64ELi64ELi4ELb0ELb0EN7cutlass10bfloat16_tE19Flash_kernel_traitsILi256ELi64ELi64ELi4ES3_EELb0ELb1ELb0ELb0ELb0ELb0ELb0ELb1EEEvNS_16Flash_fwd_paramsE
        .type           _ZN5flash24flash_fwd_splitkv_kernelI23Flash_fwd_kernel_traitsILi256ELi64ELi64ELi4ELb0ELb0EN7cutlass10bfloat16_tE19Flash_kernel_traitsILi256ELi64ELi64ELi4ES3_EELb0ELb1ELb0ELb0ELb0ELb0ELb0ELb1EEEvNS_16Flash_fwd_paramsE,@function
        .size           _ZN5flash24flash_fwd_splitkv_kernelI23Flash_fwd_kernel_traitsILi256ELi64ELi64ELi4ELb0ELb0EN7cutlass10bfloat16_tE19Flash_kernel_traitsILi256ELi64ELi64ELi4ES3_EELb0ELb1ELb0ELb0ELb0ELb0ELb0ELb1EEEvNS_16Flash_fwd_paramsE,(.L_x_9004 - _ZN5flash24flash_fwd_splitkv_kernelI23Flash_fwd_kernel_traitsILi256ELi64ELi64ELi4ELb0ELb0EN7cutlass10bfloat16_tE19Flash_kernel_traitsILi256ELi64ELi64ELi4ES3_EELb0ELb1ELb0ELb0ELb0ELb0ELb0ELb1EEEvNS_16Flash_fwd_paramsE)
        .other          _ZN5flash24flash_fwd_splitkv_kernelI23Flash_fwd_kernel_traitsILi256ELi64ELi64ELi4ELb0ELb0EN7cutlass10bfloat16_tE19Flash_kernel_traitsILi256ELi64ELi64ELi4ES3_EELb0ELb1ELb0ELb0ELb0ELb0ELb0ELb1EEEvNS_16Flash_fwd_paramsE,@"STO_CUDA_ENTRY STV_DEFAULT"
_ZN5flash24flash_fwd_splitkv_kernelI23Flash_fwd_kernel_traitsILi256ELi64ELi64ELi4ELb0ELb0EN7cutlass10bfloat16_tE19Flash_kernel_traitsILi256ELi64ELi64ELi4ES3_EELb0ELb1ELb0ELb0ELb0ELb0ELb0ELb1EEEvNS_16Flash_fwd_paramsE:
.text._ZN5flash24flash_fwd_splitkv_kernelI23Flash_fwd_kernel_traitsILi256ELi64ELi64ELi4ELb0ELb0EN7cutlass10bfloat16_tE19Flash_kernel_traitsILi256ELi64ELi64ELi4ES3_EELb0ELb1ELb0ELb0ELb0ELb0ELb0ELb1EEEvNS_16Flash_fwd_paramsE:
[----:B------:R-:W1:Y:S01]  /*0000*/  LDC R1, c[0x0][0x28] ;  /* 0x00000a00ff017b82 */ /* 0x000e620000000800 */
[----:B------:R-:W2:Y:S07]  /*0010*/  S2R R237, SR_CTAID.X ;  /* 0x0000000000ed7919 */ /* 0x000eae0000002500 */
[----:B------:R-:W3:Y:S01]  /*0020*/  LDC.64 R10, c[0x0][0x198] ;  /* 0x00006600ff0a7b82 */ /* 0x000ee20000000a00 */
[----:B------:R-:W-:Y:S01]  /*0030*/  BSSY B4, `(.L_x_2452) ;  /* 0x0000006000047945 */ /* 0x000fe20003800000 */
[----:B-1----:R-:W-:Y:S01]  /*0040*/  IADD3 R1, R1, -0x10, RZ ;  /* 0xfffffff001017810 */ /* 0x002fe20007ffe0ff */
[----:B------:R-:W1:Y:S01]  /*0050*/  S2R R236, SR_CTAID.Y ;  /* 0x0000000000ec7919 */ /* 0x000e620000002600 */
[----:B------:R-:W-:Y:S01]  /*0060*/  MOV R234, 0x90 ;  /* 0x0000009000ea7802 */ /* 0x000fe20000000f00 */
[----:B--2---:R-:W4:Y:S06]  /*0070*/  S2R R235, SR_CTAID.Z ;  /* 0x0000000000eb7919 */ /* 0x004f2c0000002700 */
[----:B-1-34-:R-:W-:Y:S05]  /*0080*/  CALL.REL.NOINC `($_ZN5flash24flash_fwd_splitkv_kernelI23Flash_fwd_kernel_traitsILi256ELi64ELi64ELi4ELb0ELb0EN7cutlass10bfloat16_tE19Flash_kernel_traitsILi256ELi64ELi64ELi4ES3_EELb0ELb1ELb0ELb0ELb0ELb0ELb0ELb1EEEvNS_16Flash_fwd_paramsE$_ZN5flash30compute_attn_1rowblock_splitkvI23Flash_fwd_kernel_traitsILi256ELi64ELi64ELi4ELb0ELb0EN7cutlass10bfloat16_tE19Flash_kernel_traitsILi256ELi64ELi64ELi4ES3_EELb0ELb1ELb0ELb0ELb0ELb0ELb0ELb1ENS_16Flash_fwd_paramsEEEvRKT8_iiiii) ;  /* 0x0000000000087944 */ /* 0x01afea0003c00000 */
[----:B------:R-:W-:Y:S05]  /*0090*/  BSYNC B4 ;  /* 0x0000000000047941 */ /* 0x000fea0003800000 */
.L_x_2452:
[----:B------:R-:W-:Y:S05]  /*00a0*/  EXIT ;  /* 0x000000000000794d */ /* 0x000fea0003800000 */
        .type           $_ZN5flash24flash_fwd_splitkv_kernelI23Flash_fwd_kernel_traitsILi256ELi64ELi64ELi4ELb0ELb0EN7cutlass10bfloat16_tE19Flash_kernel_traitsILi256ELi64ELi64ELi4ES3_EELb0ELb1ELb0ELb0ELb0ELb0ELb0ELb1EEEvNS_16Flash_fwd_paramsE$_ZN5flash30compute_attn_1rowblock_splitkvI23Flash_fwd_kernel_traitsILi256ELi64ELi64ELi4ELb0ELb0EN7cutlass10bfloat16_tE19Flash_kernel_traitsILi256ELi64ELi64ELi4ES3_EELb0ELb1ELb0ELb0ELb0ELb0ELb0ELb1ENS_16Flash_fwd_paramsEEEvRKT8_iiiii,@function
        .size           $_ZN5flash24flash_fwd_splitkv_kernelI23Flash_fwd_kernel_traitsILi256ELi64ELi64ELi4ELb0ELb0EN7cutlass10bfloat16_tE19Flash_kernel_traitsILi256ELi64ELi64ELi4ES3_EELb0ELb1ELb0ELb0ELb0ELb0ELb0ELb1EEEvNS_16Flash_fwd_paramsE$_ZN5flash30compute_attn_1rowblock_splitkvI23Flash_fwd_kernel_traitsILi256ELi64ELi64ELi4ELb0ELb0EN7cutlass10bfloat16_tE19Flash_kernel_traitsILi256ELi64ELi64ELi4ES3_EELb0ELb1ELb0ELb0ELb0ELb0ELb0ELb1ENS_16Flash_fwd_paramsEEEvRKT8_iiiii,(.L_x_9004 - $_ZN5flash24flash_fwd_splitkv_kernelI23Flash_fwd_kernel_traitsILi256ELi64ELi64ELi4ELb0ELb0EN7cutlass10bfloat16_tE19Flash_kernel_traitsILi256ELi64ELi64ELi4ES3_EELb0ELb1ELb0ELb0ELb0ELb0ELb0ELb1EEEvNS_16Flash_fwd_paramsE$_ZN5flash30compute_attn_1rowblock_splitkvI23Flash_fwd_kernel_traitsILi256ELi64ELi64ELi4ELb0ELb0EN7cutlass10bfloat16_tE19Flash_kernel_traitsILi256ELi64ELi64ELi4ES3_EELb0ELb1ELb0ELb0ELb0ELb0ELb0ELb1ENS_16Flash_fwd_paramsEEEvRKT8_iiiii)
$_ZN5flash24flash_fwd_splitkv_kernelI23Flash_fwd_kernel_traitsILi256ELi64ELi64ELi4ELb0ELb0EN7cutlass10bfloat16_tE19Flash_kernel_traitsILi256ELi64ELi64ELi4ES3_EELb0ELb1ELb0ELb0ELb0ELb0ELb0ELb1EEEvNS_16Flash_fwd_paramsE$_ZN5flash30compute_attn_1rowblock_splitkvI23Flash_fwd_kernel_traitsILi256ELi64ELi64ELi4ELb0ELb0EN7cutlass10bfloat16_tE19Flash_kernel_traitsILi256ELi64ELi64ELi4ES3_EELb0ELb1ELb0ELb0ELb0ELb0ELb0ELb1ENS_16Flash_fwd_paramsEEEvRKT8_iiiii:
        /* <DEDUP_REMOVED lines=15> */
[----:B------:R-:W-:Y:S01]  /*01a0*/  BSSY B0, `(.L_x_2453) ;  /* 0x000000c000007945 */ /* 0x000fe20003800000 */
[----:B------:R-:W-:Y:S01]  /*01b0*/  IMAD.MOV.U32 R15, RZ, RZ, -0x1 ;  /* 0xffffffffff0f7424 */ /* 0x000fe200078e00ff */
[----:B--2---:R-:W-:-:S06]  /*01c0*/  @P0 IADD3 R238, -R239, R238, RZ ;  /* 0x000000eeefee0210 */ /* 0x004fcc0007ffe1ff */
[----:B------:R1:W5:Y:S01]  /*01d0*/  @!P0 LD.E R238, desc[UR6][R10.64+0xb4] ;  /* 0x0000b4060aee8980 */ /* 0x000362000c101900 */
[----:B---3--:R-:W-:-:S04]  /*01e0*/  ISETP.NE.U32.AND P0, PT, R2, RZ, PT ;  /* 0x000000ff0200720c */ /* 0x008fc80003f05070 */
[----:B------:R-:W-:Y:S01]  /*01f0*/  ISETP.NE.AND.EX P0, PT, R3, RZ, PT, P0 ;  /* 0x000000ff0300720c */ /* 0x000fe20003f05300 */
[----:B------:R-:W-:-:S12]  /*0200*/  IMAD.WIDE R2, R236, 0x4, R2 ;  /* 0x00000004ec027825 */ /* 0x000fd800078e0202 */
[----:B-1----:R-:W-:Y:S05]  /*0210*/  @!P0 BRA `(.L_x_2454) ;  /* 0x0000000000108947 */ /* 0x002fea0003800000 */
[----:B------:R-:W2:Y:S02]  /*0220*/  LD.E.U8 R0, desc[UR6][R10.64+0x1b2] ;  /* 0x0001b2060a007980 */ /* 0x000ea4000c101100 */
[----:B--2---:R-:W-:-:S13]  /*0230*/  ISETP.NE.AND P1, PT, R0, RZ, PT ;  /* 0x000000ff0000720c */ /* 0x004fda0003f25270 */
[----:B------:R-:W-:Y:S05]  /*0240*/  @!P1 BRA `(.L_x_2454) ;  /* 0x0000000000049947 */ /* 0x000fea0003800000 */
[----:B------:R1:W5:Y:S02]  /*0250*/  LD.E R15, desc[UR6][R2.64] ;  /* 0x00000006020f7980 */ /* 0x000364000c101900 */
.L_x_2454:
[----:B------:R-:W-:Y:S05]  /*0260*/  BSYNC B0 ;  /* 0x0000000000007941 */ /* 0x000fea0003800000 */
.L_x_2453:
        /* <DEDUP_REMOVED lines=8> */
.L_x_2456:
[----:B------:R2:W5:Y:S02]  /*02f0*/  LD.E R61, desc[UR6][R10.64+0xb8] ;  /* 0x0000b8060a3d7980 */ /* 0x000564000c101900 */
.L_x_2457:
[----:B------:R-:W-:Y:S05]  /*0300*/  BSYNC B0 ;  /* 0x0000000000007941 */ /* 0x000fea0003800000 */
.L_x_2455:
        /* <DEDUP_REMOVED lines=10> */
.L_x_2459:
[----:B------:R-:W3:Y:S01]  /*03b0*/  LD.E.64 R2, desc[UR6][R10.64+0x108] ;  /* 0x000108060a027980 */ /* 0x000ee2000c101b00 */
[----:B------:R-:W-:Y:S01]  /*03c0*/  BSSY B0, `(.L_x_2461) ;  /* 0x0000006000007945 */ /* 0x000fe20003800000 */
[----:B------:R-:W-:Y:S01]  /*03d0*/  IMAD.MOV.U32 R53, RZ, RZ, RZ ;  /* 0x000000ffff357224 */ /* 0x000fe200078e00ff */
[----:B---3--:R-:W-:-:S04]  /*03e0*/  ISETP.NE.U32.AND P0, PT, R2, RZ, PT ;  /* 0x000000ff0200720c */ /* 0x008fc80003f05070 */
[----:B------:R-:W-:-:S13]  /*03f0*/  ISETP.NE.AND.EX P0, PT, R3, RZ, PT, P0 ;  /* 0x000000ff0300720c */ /* 0x000fda0003f05300 */
[----:B------:R-:W-:Y:S05]  /*0400*/  @!P0 BRA `(.L_x_2462) ;  /* 0x0000000000048947 */ /* 0x000fea0003800000 */
[----:B------:R1:W5:Y:S02]  /*0410*/  LD.E R53, desc[UR6][R10.64+0xbc] ;  /* 0x0000bc060a357980 */ /* 0x000364000c101900 */
.L_x_2462:
[----:B------:R-:W-:Y:S05]  /*0420*/  BSYNC B0 ;  /* 0x0000000000007941 */ /* 0x000fea0003800000 */
.L_x_2461:
[----:B-----5:R-:W-:Y:S02]  /*0430*/  IADD3 R53, R61, R53, RZ ;  /* 0x000000353d357210 */ /* 0x020fe40007ffe0ff */
.L_x_2460:
[----:B------:R-:W-:Y:S05]  /*0440*/  BSYNC B1 ;  /* 0x0000000000017941 */ /* 0x000fea0003800000 */
.L_x_2458:
[----:B------:R-:W-:Y:S01]  /*0450*/  IMAD.SHL.U32 R56, R237, 0x40, RZ ;  /* 0x00000040ed387824 */ /* 0x000fe200078e00ff */
[----:B------:R-:W-:Y:S01]  /*0460*/  MOV R2, R234 ;  /* 0x000000ea00027202 */ /* 0x000fe20000000f00 */
[----:B------:R-:W-:-:S03]  /*0470*/  IMAD.MOV.U32 R3, RZ, RZ, 0x0 ;  /* 0x00000000ff037424 */ /* 0x000fc600078e00ff */
[----:B------:R-:W-:-:S13]  /*0480*/  ISETP.GT.AND P0, PT, R238, R56, PT ;  /* 0x00000038ee00720c */ /* 0x000fda0003f04270 */
[----:B-12---:R-:W-:Y:S05]  /*0490*/  @!P0 RET.REL.NODEC R2 `(_ZN5flash24flash_fwd_splitkv_kernelI23Flash_fwd_kernel_traitsILi256ELi64ELi64ELi4ELb0ELb0EN7cutlass10bfloat16_tE19Flash_kernel_traitsILi256ELi64ELi64ELi4ES3_EELb0ELb1ELb0ELb0ELb0ELb0ELb0ELb1EEEvNS_16Flash_fwd_paramsE) ;  /* 0xfffffff802d88950 */ /* 0x006fea0003c3ffff */
[----:B------:R-:W2:Y:S04]  /*04a0*/  LD.E R8, desc[UR6][R10.64+0xb8] ;  /* 0x0000b8060a087980 */ /* 0x000ea8000c101900 */
[----:B------:R-:W3:Y:S04]  /*04b0*/  LD.E R6, desc[UR6][R10.64+0x184] ;  /* 0x000184060a067980 */ /* 0x000ee8000c101900 */
[----:B------:R-:W4:Y:S01]  /*04c0*/  LD.E R2, desc[UR6][R10.64+0x188] ;  /* 0x000188060a027980 */ /* 0x000f22000c101900 */
[C---:B------:R-:W-:Y:S02]  /*04d0*/  IADD3 R0, R53.reuse, R56, -R238 ;  /* 0x0000003835007210 */ /* 0x040fe40007ffe8ee */
[----:B------:R-:W-:Y:S01]  /*04e0*/  IADD3 R3, -R238, 0x7f, R56 ;  /* 0x0000007fee037810 */ /* 0x000fe20007ffe138 */
[----:B------:R-:W-:Y:S01]  /*04f0*/  VIADD R4, R53, 0x3f ;  /* 0x0000003f35047836 */ /* 0x000fe20000000000 */
[----:B------:R-:W1:Y:S01]  /*0500*/  S2R R52, SR_TID.X ;  /* 0x0000000000347919 */ /* 0x000e620000002100 */
[----:B--2---:R-:W-:-:S02]  /*0510*/  VIADD R8, R8, 0x3f ;  /* 0x0000003f08087836 */ /* 0x004fc40000000000 */
[----:B---3--:R-:W-:Y:S01]  /*0520*/  IMAD.IADD R6, R0, 0x1, -R6 ;  /* 0x0000000100067824 */ /* 0x008fe200078e0a06 */
[----:B----4-:R-:W-:Y:S02]  /*0530*/  IADD3 R2, R2, R3, R53 ;  /* 0x0000000302027210 */ /* 0x010fe40007ffe035 */
[----:B------:R-:W-:Y:S02]  /*0540*/  SHF.R.S32.HI R3, RZ, 0x1f, R4 ;  /* 0x0000001fff037819 */ /* 0x000fe40000011404 */
[----:B------:R-:W-:Y:S02]  /*0550*/  SHF.R.S32.HI R7, RZ, 0x1f, R8 ;  /* 0x0000001fff077819 */ /* 0x000fe40000011408 */
[----:B------:R-:W-:Y:S02]  /*0560*/  SHF.R.S32.HI R0, RZ, 0x1f, R2 ;  /* 0x0000001fff007819 */ /* 0x000fe40000011402 */
[----:B------:R-:W-:Y:S02]  /*0570*/  SHF.R.S32.HI R5, RZ, 0x1f, R6 ;  /* 0x0000001fff057819 */ /* 0x000fe40000011406 */
[----:B------:R-:W-:-:S02]  /*0580*/  LEA.HI R3, R3, R4, RZ, 0x6 ;  /* 0x0000000403037211 */ /* 0x000fc400078f30ff */
[----:B------:R-:W-:Y:S02]  /*0590*/  LEA.HI R7, R7, R8, RZ, 0x6 ;  /* 0x0000000807077211 */ /* 0x000fe400078f30ff */
[----:B------:R-:W-:Y:S02]  /*05a0*/  LEA.HI R0, R0, R2, RZ, 0x6 ;  /* 0x0000000200007211 */ /* 0x000fe400078f30ff */
[----:B------:R-:W-:Y:S02]  /*05b0*/  LEA.HI R5, R5, R6, RZ, 0x6 ;  /* 0x0000000605057211 */ /* 0x000fe400078f30ff */
[----:B------:R-:W-:Y:S02]  /*05c0*/  SHF.R.S32.HI R3, RZ, 0x6, R3 ;  /* 0x00000006ff037819 */ /* 0x000fe40000011403 */
[----:B------:R-:W-:Y:S02]  /*05d0*/  SHF.R.S32.HI R7, RZ, 0x6, R7 ;  /* 0x00000006ff077819 */ /* 0x000fe40000011407 */
[----:B------:R-:W-:-:S02]  /*05e0*/  SHF.R.S32.HI R0, RZ, 0x6, R0 ;  /* 0x00000006ff007819 */ /* 0x000fc40000011400 */
[----:B------:R-:W-:Y:S02]  /*05f0*/  SHF.R.S32.HI R5, RZ, 0x6, R5 ;  /* 0x00000006ff057819 */ /* 0x000fe40000011405 */
[----:B------:R-:W-:Y:S02]  /*0600*/  VIMNMX3 R165, R7, R3, R0, PT ;  /* 0x0000000307a5720f */ /* 0x000fe40003800100 */
[----:B------:R-:W-:-:S04]  /*0610*/  VIMNMX R231, RZ, R5, !PT ;  /* 0x00000005ffe77248 */ /* 0x000fc80007fe0100 */
[----:B------:R-:W-:-:S13]  /*0620*/  ISETP.GE.AND P0, PT, R231, R165, PT ;  /* 0x000000a5e700720c */ /* 0x000fda0003f06270 */
[----:B-1----:R-:W-:Y:S05]  /*0630*/  @!P0 BRA `(.L_x_2463) ;  /* 0x0000000800648947 */ /* 0x002fea0003800000 */
        /* <DEDUP_REMOVED lines=13> */
[----:B------:R-:W-:-:S05]  /*0710*/  IMAD.SHL.U32 R20, R52, 0x8, RZ ;  /* 0x0000000834147824 */ /* 0x000fca00078e00ff */
[----:B------:R-:W-:Y:S02]  /*0720*/  SHF.R.S32.HI R21, RZ, 0x1f, R20 ;  /* 0x0000001fff157819 */ /* 0x000fe40000011414 */
[----:B------:R-:W-:Y:S02]  /*0730*/  SHF.R.S32.HI R8, RZ, 0x3, R8 ;  /* 0x00000003ff087819 */ /* 0x000fe40000011408 */
[----:B------:R-:W-:Y:S02]  /*0740*/  IADD3 R238, -R56, R238, RZ ;  /* 0x000000ee38ee7210 */ /* 0x000fe40007ffe1ff */
[----:B-1----:R-:W-:Y:S01]  /*0750*/  @!P0 SHF.R.S32.HI R10, RZ, 0x1f, R236 ;  /* 0x0000001fff0a8819 */ /* 0x002fe200000114ec */
        /* <DEDUP_REMOVED lines=45> */
.L_x_2465:
[----:B------:R-:W-:Y:S05]  /*0a30*/  BSYNC B0 ;  /* 0x0000000000007941 */ /* 0x000fea0003800000 */
.L_x_2464:
        /* <DEDUP_REMOVED lines=21> */
.L_x_2467:
[----:B------:R-:W-:Y:S05]  /*0b90*/  BSYNC B0 ;  /* 0x0000000000007941 */ /* 0x000fea0003800000 */
.L_x_2466:
        /* <DEDUP_REMOVED lines=23> */
.L_x_2469:
[----:B------:R-:W-:Y:S05]  /*0d10*/  BSYNC B0 ;  /* 0x0000000000007941 */ /* 0x000fea0003800000 */
.L_x_2468:
[C---:B------:R-:W-:Y:S01]  /*0d20*/  VIADD R3, R8.reuse, 0x30 ;  /* 0x0000003008037836 */ /* 0x040fe20000000000 */
[-C--:B------:R-:W-:Y:S01]  /*0d30*/  ISETP.GE.OR P6, PT, R8, R238.reuse, P3 ;  /* 0x000000ee0800720c */ /* 0x080fe20001fc6670 */
[----:B------:R-:W-:Y:S01]  /*0d40*/  BSSY B0, `(.L_x_2470) ;  /* 0x000001e000007945 */ /* 0x000fe20003800000 */
[-C--:B------:R-:W-:Y:S02]  /*0d50*/  ISETP.GE.OR P4, PT, R12, R238.reuse, P3 ;  /* 0x000000ee0c00720c */ /* 0x080fe40001f86670 */
[C---:B------:R-:W-:Y:S02]  /*0d60*/  ISETP.GE.AND P1, PT, R3.reuse, R238, PT ;  /* 0x000000ee0300720c */ /* 0x040fe40003f26270 */
[C---:B------:R-:W-:Y:S02]  /*0d70*/  IADD3 R0, P0, R56.reuse, R8, RZ ;  /* 0x0000000838007210 */ /* 0x040fe40007f1e0ff */
        /* <DEDUP_REMOVED lines=26> */
.L_x_2471:
[----:B------:R-:W-:Y:S05]  /*0f20*/  BSYNC B0 ;  /* 0x0000000000007941 */ /* 0x000fea0003800000 */
.L_x_2470:
[----:B------:R5:W-:Y:S01]  /*0f30*/  @!P5 ST.E desc[UR6][R12.64+0x40], R3 ;  /* 0x000040030c00d985 */ /* 0x000be2000c101906 */
[----:B------:R-:W-:-:S03]  /*0f40*/  MOV R2, R234 ;  /* 0x000000ea00027202 */ /* 0x000fc60000000f00 */
[----:B------:R-:W-:Y:S04]  /*0f50*/  @!P6 ST.E desc[UR6][R12.64], R4 ;  /* 0x000000040c00e985 */ /* 0x000fe8000c101906 */
[----:B------:R1:W-:Y:S01]  /*0f60*/  @!P4 ST.E desc[UR6][R12.64+0x80], R0 ;  /* 0x000080000c00c985 */ /* 0x0003e2000c101906 */
[----:B-----5:R-:W-:-:S04]  /*0f70*/  MOV R3, 0x0 ;  /* 0x0000000000037802 */ /* 0x020fc80000000f00 */
[----:B-1234-:R-:W-:Y:S05]  /*0f80*/  @P3 RET.REL.NODEC R2 `(_ZN5flash24flash_fwd_splitkv_kernelI23Flash_fwd_kernel_traitsILi256ELi64ELi64ELi4ELb0ELb0EN7cutlass10bfloat16_tE19Flash_kernel_traitsILi256ELi64ELi64ELi4ES3_EELb0ELb1ELb0ELb0ELb0ELb0ELb0ELb1EEEvNS_16Flash_fwd_paramsE) ;  /* 0xfffffff0021c3950 */ /* 0x01efea0003c3ffff */
[----:B------:R-:W-:Y:S02]  /*0f90*/  MOV R0, 0x7f800000 ;  /* 0x7f80000000007802 */ /* 0x000fe40000000f00 */
[----:B------:R-:W-:-:S03]  /*0fa0*/  MOV R235, 0x0 ;  /* 0x0000000000eb7802 */ /* 0x000fc60000000f00 */
[----:B------:R1:W-:Y:S02]  /*0fb0*/  ST.E desc[UR6][R12.64+0xc0], R0 ;  /* 0x0000c0000c007985 */ /* 0x0003e4000c101906 */
[----:B-1----:R-:W-:Y:S05]  /*0fc0*/  RET.REL.NODEC R234 `(_ZN5flash24flash_fwd_splitkv_kernelI23Flash_fwd_kernel_traitsILi256ELi64ELi64ELi4ELb0ELb0EN7cutlass10bfloat16_tE19Flash_kernel_traitsILi256ELi64ELi64ELi4ES3_EELb0ELb1ELb0ELb0ELb0ELb0ELb0ELb1EEEvNS_16Flash_fwd_paramsE) ;  /* 0xfffffff0ea0c7950 */ /* 0x002fea0003c3ffff */
.L_x_2463:
        /* <DEDUP_REMOVED lines=32> */
[----:B------:R1:W5:Y:S04]  /*11d0*/  LD.E.64 R26, desc[UR6][R10.64+0x58] ;  /* 0x000058060a1a7980 */ /* 0x000368000c101b00 */
[----:B------:R1:W5:Y:S01]  /*11e0*/  LD.E.64 R48, desc[UR6][R10.64+0x40] ;  /* 0x000040060a307980 */ /* 0x000362000c101b00 */
[----:B--2---:R-:W-:-:S04]  /*11f0*/  IABS R4, R5 ;  /* 0x0000000500047213 */ /* 0x004fc80000000000 */
[----:B------:R-:W2:Y:S08]  /*1200*/  I2F.RP R8, R4 ;  /* 0x0000000400087306 */ /* 0x000eb00000209400 */
[----:B--2---:R-:W2:Y:S02]  /*1210*/  MUFU.RCP R8, R8 ;  /* 0x0000000800087308 */ /* 0x004ea40000001000 */
[----:B--2---:R-:W-:-:S06]  /*1220*/  VIADD R8, R8, 0xffffffe ;  /* 0x0ffffffe08087836 */ /* 0x004fcc0000000000 */
[----:B------:R-:W2:Y:S01]  /*1230*/  F2I.FTZ.U32.TRUNC.NTZ R9, R8 ;  /* 0x0000000800097305 */ /* 0x000ea2000021f000 */
[----:B------:R-:W-:Y:S01]  /*1240*/  IABS R0, R5 ;  /* 0x0000000500007213 */ /* 0x000fe20000000000 */
[----:B--2---:R-:W-:Y:S01]  /*1250*/  IMAD.MOV R7, RZ, RZ, -R9 ;  /* 0x000000ffff077224 */ /* 0x004fe200078e0a09 */
[----:B------:R-:W-:-:S03]  /*1260*/  MOV R8, RZ ;  /* 0x000000ff00087202 */ /* 0x000fc60000000f00 */
[----:B------:R-:W-:-:S04]  /*1270*/  IMAD R7, R7, R4, RZ ;  /* 0x0000000407077224 */ /* 0x000fc800078e02ff */
[----:B------:R-:W-:-:S04]  /*1280*/  IMAD.HI.U32 R7, R9, R7, R8 ;  /* 0x0000000709077227 */ /* 0x000fc800078e0008 */
        /* <DEDUP_REMOVED lines=10> */
[----:B------:R-:W-:-:S05]  /*1330*/  @P2 IADD3 R7, R7, 0x1, RZ ;  /* 0x0000000107072810 */ /* 0x000fca0007ffe0ff */
[----:B------:R-:W-:-:S05]  /*1340*/  IMAD.MOV.U32 R8, RZ, RZ, R7 ;  /* 0x000000ffff087224 */ /* 0x000fca00078e0007 */
[----:B------:R-:W-:Y:S02]  /*1350*/  @!P0 IADD3 R8, -R8, RZ, RZ ;  /* 0x000000ff08088210 */ /* 0x000fe40007ffe1ff */
[----:B------:R-:W-:-:S05]  /*1360*/  @!P1 LOP3.LUT R8, RZ, R5, RZ, 0x33, !PT ;  /* 0x00000005ff089212 */ /* 0x000fca00078e33ff */
[----:B-----5:R-:W-:-:S05]  /*1370*/  IMAD.WIDE R12, R8, 0x4, R240 ;  /* 0x00000004080c7825 */ /* 0x020fca00078e02f0 */
[----:B------:R-:W2:Y:S04]  /*1380*/  LD.E R3, desc[UR6][R12.64] ;  /* 0x000000060c037980 */ /* 0x000ea8000c101900 */
[----:B------:R-:W2:Y:S01]  /*1390*/  LD.E.64 R12, desc[UR6][R10.64+0x28] ;  /* 0x000028060a0c7980 */ /* 0x000ea2000c101b00 */
[----:B---3--:R-:W-:-:S04]  /*13a0*/  IABS R7, R6 ;  /* 0x0000000600077213 */ /* 0x008fc80000000000 */
[----:B------:R-:W3:Y:S08]  /*13b0*/  I2F.RP R0, R7 ;  /* 0x0000000700007306 */ /* 0x000ef00000209400 */
[----:B---3--:R-:W3:Y:S02]  /*13c0*/  MUFU.RCP R0, R0 ;  /* 0x0000000000007308 */ /* 0x008ee40000001000 */
[----:B---3--:R-:W-:-:S06]  /*13d0*/  VIADD R0, R0, 0xffffffe ;  /* 0x0ffffffe00007836 */ /* 0x008fcc0000000000 */
[----:B------:R-:W3:Y:S01]  /*13e0*/  F2I.FTZ.U32.TRUNC.NTZ R23, R0 ;  /* 0x0000000000177305 */ /* 0x000ee2000021f000 */
[----:B------:R-:W-:Y:S01]  /*13f0*/  IMAD.MOV.U32 R22, RZ, RZ, RZ ;  /* 0x000000ffff167224 */ /* 0x000fe200078e00ff */
[----:B------:R-:W-:Y:S02]  /*1400*/  IABS R4, R235 ;  /* 0x000000eb00047213 */ /* 0x000fe40000000000 */
[----:B---3--:R-:W-:-:S05]  /*1410*/  IADD3 R0, RZ, -R23, RZ ;  /* 0x80000017ff007210 */ /* 0x008fca0007ffe0ff */
[----:B------:R-:W-:Y:S01]  /*1420*/  IMAD R16, R0, R7, RZ ;  /* 0x0000000700107224 */ /* 0x000fe200078e02ff */
[----:B------:R-:W-:-:S03]  /*1430*/  IABS R0, R6 ;  /* 0x0000000600007213 */ /* 0x000fc60000000000 */
[----:B------:R-:W-:Y:S01]  /*1440*/  IMAD.HI.U32 R16, R23, R16, R22 ;  /* 0x0000001017107227 */ /* 0x000fe200078e0016 */
[----:B------:R-:W-:-:S05]  /*1450*/  IADD3 R0, RZ, -R0, RZ ;  /* 0x80000000ff007210 */ /* 0x000fca0007ffe0ff */
[----:B------:R-:W-:-:S04]  /*1460*/  IMAD.HI.U32 R16, R16, R4, RZ ;  /* 0x0000000410107227 */ /* 0x000fc800078e00ff */
[----:B------:R-:W-:-:S05]  /*1470*/  IMAD R0, R16, R0, R4 ;  /* 0x0000000010007224 */ /* 0x000fca00078e0204 */
[----:B------:R-:W-:Y:S02]  /*1480*/  ISETP.GT.U32.AND P1, PT, R7, R0, PT ;  /* 0x000000000700720c */ /* 0x000fe40003f24070 */
[----:B------:R-:W-:-:S11]  /*1490*/  IADD3 R8, -R8, RZ, RZ ;  /* 0x000000ff08087210 */ /* 0x000fd60007ffe1ff */
[----:B------:R-:W-:-:S05]  /*14a0*/  @!P1 IMAD.IADD R0, R0, 0x1, -R7 ;  /* 0x0000000100009824 */ /* 0x000fca00078e0a07 */
[----:B------:R-:W-:Y:S02]  /*14b0*/  ISETP.GE.U32.AND P2, PT, R0, R7, PT ;  /* 0x000000070000720c */ /* 0x000fe40003f46070 */
[----:B------:R-:W-:Y:S01]  /*14c0*/  LOP3.LUT R7, R235, R6, RZ, 0x3c, !PT ;  /* 0x00000006eb077212 */ /* 0x000fe200078e3cff */
[----:B------:R-:W-:Y:S01]  /*14d0*/  @!P1 VIADD R16, R16, 0x1 ;  /* 0x0000000110109836 */ /* 0x000fe20000000000 */
[----:B------:R-:W-:Y:S02]  /*14e0*/  ISETP.NE.AND P1, PT, R6, RZ, PT ;  /* 0x000000ff0600720c */ /* 0x000fe40003f25270 */
[----:B------:R-:W-:Y:S01]  /*14f0*/  ISETP.GE.AND P0, PT, R7, RZ, PT ;  /* 0x000000ff0700720c */ /* 0x000fe20003f06270 */
[----:B------:R-:W-:-:S04]  /*1500*/  IMAD R5, R5, R8, R2 ;  /* 0x0000000805057224 */ /* 0x000fc800078e0202 */
[----:B----4-:R-:W-:Y:S02]  /*1510*/  IMAD R7, R51, R5, RZ ;  /* 0x0000000533077224 */ /* 0x010fe400078e02ff */
[----:B------:R-:W-:-:S06]  /*1520*/  @P2 IADD3 R16, R16, 0x1, RZ ;  /* 0x0000000110102810 */ /* 0x000fcc0007ffe0ff */
[----:B------:R-:W-:Y:S02]  /*1530*/  @!P0 IADD3 R16, -R16, RZ, RZ ;  /* 0x000000ff10108210 */ /* 0x000fe40007ffe1ff */
[----:B------:R-:W-:-:S04]  /*1540*/  @!P1 LOP3.LUT R16, RZ, R6, RZ, 0x33, !PT ;  /* 0x00000006ff109212 */ /* 0x000fc800078e33ff */
[----:B------:R-:W-:Y:S02]  /*1550*/  SHF.R.S32.HI R8, RZ, 0x1f, R16 ;  /* 0x0000001fff087819 */ /* 0x000fe40000011410 */
[----:B--2---:R-:W-:Y:S01]  /*1560*/  SHF.R.S32.HI R0, RZ, 0x1f, R3 ;  /* 0x0000001fff007819 */ /* 0x004fe20000011403 */
[----:B------:R-:W-:-:S04]  /*1570*/  IMAD R4, R19, R3, RZ ;  /* 0x0000000313047224 */ /* 0x000fc800078e02ff */
[C---:B------:R-:W-:Y:S02]  /*1580*/  IMAD R4, R18.reuse, R0, R4 ;  /* 0x0000000012047224 */ /* 0x040fe400078e0204 */
[----:B------:R-:W-:-:S04]  /*1590*/  IMAD.WIDE.U32 R18, R18, R3, RZ ;  /* 0x0000000312127225 */ /* 0x000fc800078e00ff */
[----:B------:R-:W-:Y:S01]  /*15a0*/  IMAD.IADD R19, R19, 0x1, R4 ;  /* 0x0000000113137824 */ /* 0x000fe200078e0204 */
[----:B------:R-:W-:Y:S01]  /*15b0*/  SHF.R.S32.HI R4, RZ, 0x1f, R5 ;  /* 0x0000001fff047819 */ /* 0x000fe20000011405 */
[----:B------:R-:W-:-:S04]  /*15c0*/  IMAD.WIDE.U32 R18, R5, R50, R18 ;  /* 0x0000003205127225 */ /* 0x000fc800078e0012 */
[----:B------:R-:W-:-:S04]  /*15d0*/  IMAD R7, R50, R4, R7 ;  /* 0x0000000432077224 */ /* 0x000fc800078e0207 */
        /* <DEDUP_REMOVED lines=11> */
[----:B-1----:R-:W-:Y:S05]  /*1690*/  BRA `(.L_x_2474) ;  /* 0x0000000400447947 */ /* 0x002fea0003800000 */
.L_x_2473:
        /* <DEDUP_REMOVED lines=22> */
[----:B------:R-:W-:Y:S02]  /*1800*/  IMAD R0, R5, R0, R7 ;  /* 0x0000000005007224 */ /* 0x000fe400078e0207 */
[----:B---3--:R-:W-:-:S03]  /*1810*/  @!P3 IMAD R2, R51, R14, RZ ;  /* 0x0000000e3302b224 */ /* 0x008fc600078e02ff */
[----:B------:R-:W-:Y:S01]  /*1820*/  ISETP.GT.U32.AND P0, PT, R3, R0, PT ;  /* 0x000000000300720c */ /* 0x000fe20003f04070 */
[----:B------:R-:W-:Y:S02]  /*1830*/  @!P3 IMAD R2, R4, R50, R2 ;  /* 0x000000320402b224 */ /* 0x000fe400078e0202 */
[----:B------:R-:W-:Y:S01]  /*1840*/  @!P3 IMAD.WIDE.U32 R24, R50, R14, RZ ;  /* 0x0000000e3218b225 */ /* 0x000fe200078e00ff */
[----:B-----5:R-:W-:-:S03]  /*1850*/  @!P3 SHF.R.S32.HI R4, RZ, 0x1f, R13 ;  /* 0x0000001fff04b819 */ /* 0x020fc6000001140d */
[----:B------:R-:W-:Y:S01]  /*1860*/  @P3 IMAD.IADD R7, R14, 0x1, R15 ;  /* 0x000000010e073824 */ /* 0x000fe200078e020f */
[----:B------:R-:W-:Y:S01]  /*1870*/  @!P3 IADD3 R25, R25, R2, RZ ;  /* 0x000000021919b210 */ /* 0x000fe20007ffe0ff */
[----:B----4-:R-:W-:-:S04]  /*1880*/  @!P3 IMAD R2, R17, R13, RZ ;  /* 0x0000000d1102b224 */ /* 0x010fc800078e02ff */
[----:B------:R-:W-:Y:S01]  /*1890*/  @!P0 IADD3 R0, R0, -R3, RZ ;  /* 0x8000000300008210 */ /* 0x000fe20007ffe0ff */
[-C--:B------:R-:W-:Y:S02]  /*18a0*/  @P3 IMAD R9, R51, R7.reuse, RZ ;  /* 0x0000000733093224 */ /* 0x080fe400078e02ff */
[----:B------:R-:W-:Y:S01]  /*18b0*/  @P3 IMAD.WIDE.U32 R28, R50, R7, RZ ;  /* 0x00000007321c3225 */ /* 0x000fe200078e00ff */
[----:B------:R-:W-:-:S03]  /*18c0*/  ISETP.GE.U32.AND P2, PT, R0, R3, PT ;  /* 0x000000030000720c */ /* 0x000fc60003f46070 */
[C---:B------:R-:W-:Y:S02]  /*18d0*/  @!P3 IMAD R2, R16.reuse, R4, R2 ;  /* 0x000000041002b224 */ /* 0x040fe400078e0202 */
[----:B------:R-:W-:Y:S01]  /*18e0*/  @!P3 IMAD.WIDE.U32 R16, R16, R13, R24 ;  /* 0x0000000d1010b225 */ /* 0x000fe200078e0018 */
[----:B------:R-:W-:Y:S02]  /*18f0*/  @P3 IADD3 R9, R29, R9, RZ ;  /* 0x000000091d093210 */ /* 0x000fe40007ffe0ff */
[----:B------:R-:W-:Y:S01]  /*1900*/  LOP3.LUT R3, R235, R6, RZ, 0x3c, !PT ;  /* 0x00000006eb037212 */ /* 0x000fe200078e3cff */
[----:B------:R-:W-:Y:S01]  /*1910*/  @P3 IMAD.MOV.U32 R12, RZ, RZ, R28 ;  /* 0x000000ffff0c3224 */ /* 0x000fe200078e001c */
[----:B------:R-:W-:Y:S01]  /*1920*/  @!P3 IADD3 R9, R17, R2, RZ ;  /* 0x000000021109b210 */ /* 0x000fe20007ffe0ff */
[----:B------:R-:W-:Y:S01]  /*1930*/  @!P3 IMAD.MOV.U32 R12, RZ, RZ, R16 ;  /* 0x000000ffff0cb224 */ /* 0x000fe200078e0010 */
[----:B------:R-:W-:Y:S01]  /*1940*/  LEA R2, R165, 0xffffffc0, 0x6 ;  /* 0xffffffc0a5027811 */ /* 0x000fe200078e30ff */
[----:B------:R-:W-:Y:S01]  /*1950*/  @!P0 VIADD R5, R5, 0x1 ;  /* 0x0000000105058836 */ /* 0x000fe20000000000 */
[----:B------:R-:W-:Y:S01]  /*1960*/  ISETP.GE.AND P1, PT, R3, RZ, PT ;  /* 0x000000ff0300720c */ /* 0x000fe20003f26270 */
[----:B------:R-:W-:Y:S01]  /*1970*/  @!P3 IMAD R7, R49, R14, RZ ;  /* 0x0000000e3107b224 */ /* 0x000fe200078e02ff */
[----:B------:R-:W-:Y:S01]  /*1980*/  @!P3 SHF.R.S32.HI R0, RZ, 0x1f, R14 ;  /* 0x0000001fff00b819 */ /* 0x000fe2000001140e */
[----:B------:R-:W-:Y:S01]  /*1990*/  IMAD R8, R51, R2, RZ ;  /* 0x0000000233087224 */ /* 0x000fe200078e02ff */
[----:B------:R-:W-:-:S02]  /*19a0*/  SHF.R.S32.HI R4, RZ, 0x1f, R2 ;  /* 0x0000001fff047819 */ /* 0x000fc40000011402 */
[----:B------:R-:W-:Y:S02]  /*19b0*/  MOV R24, R12 ;  /* 0x0000000c00187202 */ /* 0x000fe40000000f00 */
[----:B------:R-:W-:Y:S02]  /*19c0*/  MOV R25, R9 ;  /* 0x0000000900197202 */ /* 0x000fe40000000f00 */
[----:B------:R-:W-:Y:S02]  /*19d0*/  ISETP.NE.AND P0, PT, R6, RZ, PT ;  /* 0x000000ff0600720c */ /* 0x000fe40003f05270 */
[----:B------:R-:W-:Y:S01]  /*19e0*/  @P2 IADD3 R5, R5, 0x1, RZ ;  /* 0x0000000105052810 */ /* 0x000fe20007ffe0ff */
[----:B------:R-:W-:Y:S02]  /*19f0*/  @!P3 IMAD R0, R0, R48, R7 ;  /* 0x000000300000b224 */ /* 0x000fe400078e0207 */
[----:B------:R-:W-:Y:S02]  /*1a00*/  IMAD R8, R4, R50, R8 ;  /* 0x0000003204087224 */ /* 0x000fe400078e0208 */
[----:B------:R-:W-:Y:S01]  /*1a10*/  IMAD.WIDE.U32 R24, R50, R2, R24 ;  /* 0x0000000232187225 */ /* 0x000fe200078e0018 */
[----:B------:R-:W-:-:S03]  /*1a20*/  MOV R16, R5 ;  /* 0x0000000500107202 */ /* 0x000fc60000000f00 */
[----:B------:R-:W-:Y:S01]  /*1a30*/  @!P3 IMAD.WIDE.U32 R28, R48, R14, RZ ;  /* 0x0000000e301cb225 */ /* 0x000fe200078e00ff */
[----:B------:R-:W-:-:S03]  /*1a40*/  IADD3 R25, R25, R8, RZ ;  /* 0x0000000819197210 */ /* 0x000fc60007ffe0ff */
[----:B------:R-:W-:Y:S01]  /*1a50*/  @!P3 IMAD.IADD R9, R29, 0x1, R0 ;  /* 0x000000011d09b824 */ /* 0x000fe200078e0200 */
[----:B------:R-:W-:Y:S01]  /*1a60*/  @!P3 SHF.R.S32.HI R0, RZ, 0x1f, R13 ;  /* 0x0000001fff00b819 */ /* 0x000fe2000001140d */
[----:B------:R-:W-:Y:S01]  /*1a70*/  @!P3 IMAD R5, R23, R13, RZ ;  /* 0x0000000d1705b224 */ /* 0x000fe200078e02ff */
[----:B------:R-:W-:Y:S01]  /*1a80*/  @!P3 MOV R8, R28 ;  /* 0x0000001c0008b202 */ /* 0x000fe20000000f00 */
[----:B------:R-:W-:Y:S01]  /*1a90*/  @!P1 IMAD.MOV R16, RZ, RZ, -R16 ;  /* 0x000000ffff109224 */ /* 0x000fe200078e0a10 */
[----:B------:R-:W-:Y:S01]  /*1aa0*/  @!P0 LOP3.LUT R16, RZ, R6, RZ, 0x33, !PT ;  /* 0x00000006ff108212 */ /* 0x000fe200078e33ff */
[----:B------:R-:W-:Y:S01]  /*1ab0*/  @!P3 IMAD R0, R22, R0, R5 ;  /* 0x000000001600b224 */ /* 0x000fe200078e0205 */
[----:B------:R-:W-:Y:S01]  /*1ac0*/  @P3 IADD3 R14, R14, R15, RZ ;  /* 0x0000000f0e0e3210 */ /* 0x000fe20007ffe0ff */
[----:B------:R-:W-:Y:S01]  /*1ad0*/  @!P3 IMAD.WIDE.U32 R22, R22, R13, R8 ;  /* 0x0000000d1616b225 */ /* 0x000fe200078e0008 */
[----:B------:R-:W-:-:S03]  /*1ae0*/  SHF.R.S32.HI R8, RZ, 0x1f, R16 ;  /* 0x0000001fff087819 */ /* 0x000fc60000011410 */
[----:B------:R-:W-:Y:S02]  /*1af0*/  IMAD R5, R19, R16, RZ ;  /* 0x0000001013057224 */ /* 0x000fe400078e02ff */
[-C--:B------:R-:W-:Y:S02]  /*1b00*/  @P3 IMAD R3, R49, R14.reuse, RZ ;  /* 0x0000000e31033224 */ /* 0x080fe400078e02ff */
[----:B------:R-:W-:-:S04]  /*1b10*/  @P3 IMAD.WIDE.U32 R14, R48, R14, RZ ;  /* 0x0000000e300e3225 */ /* 0x000fc800078e00ff */
        /* <DEDUP_REMOVED lines=9> */
.L_x_2474:
[----:B------:R-:W-:Y:S05]  /*1bb0*/  BSYNC B0 ;  /* 0x0000000000007941 */ /* 0x000fea0003800000 */
.L_x_2472:
[----:B------:R-:W-:Y:S01]  /*1bc0*/  ISETP.NE.AND P0, PT, R239, -0x1, PT ;  /* 0xffffffffef00780c */ /* 0x000fe20003f05270 */
[----:B------:R-:W2:Y:S04]  /*1bd0*/  LD.E.64 R22, desc[UR6][R10.64+0x30] ;  /* 0x000030060a167980 */ /* 0x000ea8000c101b00 */
[----:B------:R-:W3:Y:S04]  /*1be0*/  LD.E R63, desc[UR6][R10.64+0xc0] ;  /* 0x0000c0060a3f7980 */ /* 0x000ee8000c101900 */
[----:B------:R-:W4:Y:S04]  /*1bf0*/  LD.E.64 R24, desc[UR6][R10.64+0x48] ;  /* 0x000048060a187980 */ /* 0x000f28000c101b00 */
[----:B------:R-:W3:Y:S04]  /*1c00*/  @!P0 LD.E.64 R28, desc[UR6][R10.64+0x18] ;  /* 0x000018060a1c8980 */ /* 0x000ee8000c101b00 */
[----:B------:R-:W4:Y:S04]  /*1c10*/  LD.E.64 R6, desc[UR6][R10.64+0x10] ;  /* 0x000010060a067980 */ /* 0x000f28000c101b00 */
[----:B------:R-:W4:Y:S04]  /*1c20*/  LD.E.64 R166, desc[UR6][R10.64+0x8] ;  /* 0x000008060aa67980 */ /* 0x000f28000c101b00 */
[----:B------:R1:W5:Y:S04]  /*1c30*/  @P4 LD.E R20, desc[UR6][R20.64] ;  /* 0x0000000614144980 */ /* 0x000368000c101900 */
[----:B------:R1:W5:Y:S01]  /*1c40*/  LD.E.64 R174, desc[UR6][R10.64] ;  /* 0x000000060aae7980 */ /* 0x000362000c101b00 */
[----:B------:R-:W-:-:S04]  /*1c50*/  SHF.R.S32.HI R55, RZ, 0x1f, R52 ;  /* 0x0000001fff377819 */ /* 0x000fc80000011434 */
[CC--:B------:R-:W-:Y:S02]  /*1c60*/  LEA.HI R57, R55.reuse, R52.reuse, RZ, 0x3 ;  /* 0x0000003437397211 */ /* 0x0c0fe400078f18ff */
[----:B------:R-:W-:Y:S02]  /*1c70*/  LEA.HI R58, R55, R52, RZ, 0x4 ;  /* 0x00000034373a7211 */ /* 0x000fe400078f20ff */
[----:B------:R-:W-:Y:S02]  /*1c80*/  SHF.R.S32.HI R162, RZ, 0x3, R57 ;  /* 0x00000003ffa27819 */ /* 0x000fe40000011439 */
[----:B------:R-:W-:Y:S02]  /*1c90*/  LOP3.LUT R57, R57, 0xfffffff8, RZ, 0xc0, !PT ;  /* 0xfffffff839397812 */ /* 0x000fe400078ec0ff */
[----:B------:R-:W-:Y:S01]  /*1ca0*/  LOP3.LUT R12, R58, 0xfffffff0, RZ, 0xc0, !PT ;  /* 0xfffffff03a0c7812 */ /* 0x000fe200078ec0ff */
[----:B------:R-:W-:Y:S02]  /*1cb0*/  IMAD.SHL.U32 R158, R162, 0x40, RZ ;  /* 0x00000040a29e7824 */ /* 0x000fe400078e00ff */
[----:B------:R-:W-:-:S02]  /*1cc0*/  IMAD.IADD R57, R52, 0x1, -R57 ;  /* 0x0000000134397824 */ /* 0x000fc400078e0a39 */
[----:B------:R-:W-:Y:S01]  /*1cd0*/  IMAD.IADD R12, R52, 0x1, -R12 ;  /* 0x00000001340c7824 */ /* 0x000fe200078e0a0c */
[----:B------:R-:W-:Y:S01]  /*1ce0*/  LOP3.LUT R158, R158, 0x1c0, RZ, 0xc0, !PT ;  /* 0x000001c09e9e7812 */ /* 0x000fe200078ec0ff */
[----:B------:R-:W-:-:S03]  /*1cf0*/  IMAD.SHL.U32 R18, R57, 0x8, RZ ;  /* 0x0000000839127824 */ /* 0x000fc600078e00ff */
[----:B------:R-:W-:Y:S02]  /*1d00*/  SHF.R.S32.HI R17, RZ, 0x1f, R12 ;  /* 0x0000001fff117819 */ /* 0x000fe4000001140c */
[----:B------:R-:W-:Y:S02]  /*1d10*/  LOP3.LUT R9, R158, 0x38, R18, 0xf8, !PT ;  /* 0x000000389e097812 */ /* 0x000fe400078ef812 */
[----:B------:R-:W-:Y:S02]  /*1d20*/  SHF.R.U32.HI R158, RZ, 0x3, R158 ;  /* 0x00000003ff9e7819 */ /* 0x000fe4000001169e */
[----:B------:R-:W-:Y:S02]  /*1d30*/  SHF.R.S32.HI R14, RZ, 0x4, R58 ;  /* 0x00000004ff0e7819 */ /* 0x000fe4000001143a */
[----:B------:R-:W-:Y:S02]  /*1d40*/  LOP3.LUT R158, R9, R158, RZ, 0x3c, !PT ;  /* 0x0000009e099e7212 */ /* 0x000fe400078e3cff */
[----:B------:R-:W-:-:S02]  /*1d50*/  LEA.HI R17, R17, R12, RZ, 0x3 ;  /* 0x0000000c11117211 */ /* 0x000fc400078f18ff */
[----:B------:R-:W-:Y:S02]  /*1d60*/  LEA.HI R9, R55, R52, RZ, 0x6 ;  /* 0x0000003437097211 */ /* 0x000fe400078f30ff */
[----:B------:R-:W-:Y:S02]  /*1d70*/  LEA.HI R58, R58, R14, RZ, 0x1 ;  /* 0x0000000e3a3a7211 */ /* 0x000fe400078f08ff */
[----:B------:R-:W-:Y:S02]  /*1d80*/  IADD3 R30, P1, R18, R15, RZ ;  /* 0x0000000f121e7210 */ /* 0x000fe40007f3e0ff */
[----:B------:R-:W-:Y:S01]  /*1d90*/  LOP3.LUT R15, R17, 0xfffffff8, RZ, 0xc0, !PT ;  /* 0xfffffff8110f7812 */ /* 0x000fe200078ec0ff */
[----:B------:R-:W-:Y:S01]  /*1da0*/  IMAD.SHL.U32 R9, R9, 0x8, RZ ;  /* 0x0000000809097824 */ /* 0x000fe200078e00ff */
[----:B------:R-:W-:Y:S02]  /*1db0*/  SHF.R.S32.HI R19, RZ, 0x1f, R18 ;  /* 0x0000001fff137819 */ /* 0x000fe40000011412 */
[----:B------:R-:W-:Y:S01]  /*1dc0*/  LOP3.LUT R58, R58, 0xfffffffe, RZ, 0xc0, !PT ;  /* 0xfffffffe3a3a7812 */ /* 0x000fe200078ec0ff */
[----:B------:R-:W-:Y:S01]  /*1dd0*/  IMAD.IADD R15, R12, 0x1, -R15 ;  /* 0x000000010c0f7824 */ /* 0x000fe200078e0a0f */
[----:B------:R-:W-:Y:S01]  /*1de0*/  LOP3.LUT R158, R158, 0xfffffe00, R9, 0xf8, !PT ;  /* 0xfffffe009e9e7812 */ /* 0x000fe200078ef809 */
[----:B------:R-:W-:-:S02]  /*1df0*/  IMAD.X R31, R19, 0x1, R13, P1 ;  /* 0x00000001131f7824 */ /* 0x000fc400008e060d */
[----:B------:R-:W-:Y:S02]  /*1e00*/  IMAD.IADD R58, R14, 0x1, -R58 ;  /* 0x000000010e3a7824 */ /* 0x000fe400078e0a3a */
[----:B------:R-:W-:Y:S02]  /*1e10*/  IMAD.SHL.U32 R14, R15, 0x40, RZ ;  /* 0x000000400f0e7824 */ /* 0x000fe400078e00ff */
[----:B------:R-:W-:-:S03]  /*1e20*/  IMAD R4, R4, R48, RZ ;  /* 0x0000003004047224 */ /* 0x000fc600078e02ff */
[----:B------:R-:W-:Y:S01]  /*1e30*/  LOP3.LUT R14, R14, 0x1c0, RZ, 0xc0, !PT ;  /* 0x000001c00e0e7812 */ /* 0x000fe200078ec0ff */
[C---:B------:R-:W-:Y:S01]  /*1e40*/  IMAD R4, R5.reuse, R49, R4 ;  /* 0x0000003105047224 */ /* 0x040fe200078e0204 */
[----:B------:R-:W-:Y:S01]  /*1e50*/  SHF.R.S32.HI R60, RZ, 0x1f, R236 ;  /* 0x0000001fff3c7819 */ /* 0x000fe200000114ec */
[----:B------:R-:W-:-:S04]  /*1e60*/  IMAD.WIDE.U32 R32, R5, R48, R30 ;  /* 0x0000003005207225 */ /* 0x000fc800078e001e */
[----:B------:R-:W-:Y:S01]  /*1e70*/  IMAD.SHL.U32 R41, R17, 0x40, RZ ;  /* 0x0000004011297824 */ /* 0x000fe200078e00ff */
[----:B------:R-:W-:Y:S01]  /*1e80*/  SHF.R.S32.HI R163, RZ, 0x1f, R162 ;  /* 0x0000001fffa37819 */ /* 0x000fe200000114a2 */
[----:B------:R-:W-:Y:S01]  /*1e90*/  IMAD R180, R49, R162, RZ ;  /* 0x000000a231b47224 */ /* 0x000fe200078e02ff */
[----:B------:R-:W-:Y:S02]  /*1ea0*/  SHF.R.S32.HI R90, RZ, 0x1f, R61 ;  /* 0x0000001fff5a7819 */ /* 0x000fe4000001143d */
[----:B------:R-:W-:Y:S01]  /*1eb0*/  LOP3.LUT P3, RZ, R15, 0x4, RZ, 0xc0, !PT ;  /* 0x000000040fff7812 */ /* 0x000fe2000786c0ff */
[----:B------:R-:W-:Y:S01]  /*1ec0*/  IMAD R180, R163, R48, R180 ;  /* 0x00000030a3b47224 */ /* 0x000fe200078e02b4 */
[----:B------:R-:W-:Y:S02]  /*1ed0*/  LOP3.LUT P2, RZ, R15, 0x2, RZ, 0xc0, !PT ;  /* 0x000000020fff7812 */ /* 0x000fe4000784c0ff */
[----:B------:R-:W-:-:S04]  /*1ee0*/  LEA.HI R90, R90, R61, RZ, 0x6 ;  /* 0x0000003d5a5a7211 */ /* 0x000fc800078f30ff */
[----:B------:R-:W-:-:S04]  /*1ef0*/  SHF.R.S32.HI R90, RZ, 0x6, R90 ;  /* 0x00000006ff5a7819 */ /* 0x000fc8000001145a */
[----:B------:R-:W-:Y:S01]  /*1f00*/  VIMNMX R90, R231, R90, !PT ;  /* 0x0000005ae75a7248 */ /* 0x000fe20007fe0100 */
[----:B------:R-:W-:Y:S01]  /*1f10*/  IMAD R159, R51, R162, RZ ;  /* 0x000000a2339f7224 */ /* 0x000fe200078e02ff */
[----:B------:R-:W-:-:S03]  /*1f20*/  LEA.HI R55, R55, R52, RZ, 0x5 ;  /* 0x0000003437377211 */ /* 0x000fc600078f28ff */
[----:B------:R-:W-:Y:S01]  /*1f30*/  IMAD R159, R163, R50, R159 ;  /* 0x00000032a39f7224 */ /* 0x000fe200078e029f */
[----:B------:R-:W-:Y:S01]  /*1f40*/  LOP3.LUT R54, R55, 0xffffffe0, RZ, 0xc0, !PT ;  /* 0xffffffe037367812 */ /* 0x000fe200078ec0ff */
[----:B------:R-:W-:Y:S02]  /*1f50*/  IMAD.MOV.U32 R40, RZ, RZ, 0x10 ;  /* 0x00000010ff287424 */ /* 0x000fe400078e00ff */
[----:B------:R-:W-:Y:S01]  /*1f60*/  IMAD.MOV.U32 R39, RZ, RZ, 0x20 ;  /* 0x00000020ff277424 */ /* 0x000fe200078e00ff */
[C---:B------:R-:W-:Y:S01]  /*1f70*/  SHF.L.U64.HI R230, R50.reuse, 0x4, R51 ;  /* 0x0000000432e67819 */ /* 0x040fe20000010233 */
[----:B------:R-:W-:Y:S01]  /*1f80*/  IMAD.SHL.U32 R229, R50, 0x10, RZ ;  /* 0x0000001032e57824 */ /* 0x000fe200078e00ff */
[C---:B------:R-:W-:Y:S01]  /*1f90*/  SHF.L.U64.HI R228, R48.reuse, 0x4, R49 ;  /* 0x0000000430e47819 */ /* 0x040fe20000010231 */
[----:B------:R-:W-:Y:S01]  /*1fa0*/  IMAD.SHL.U32 R227, R48, 0x10, RZ ;  /* 0x0000001030e37824 */ /* 0x000fe200078e00ff */
[----:B------:R-:W-:Y:S01]  /*1fb0*/  SHF.R.S32.HI R55, RZ, 0x5, R55 ;  /* 0x00000005ff377819 */ /* 0x000fe20000011437 */
[----:B------:R-:W-:Y:S01]  /*1fc0*/  IMAD.IADD R54, R52, 0x1, -R54 ;  /* 0x0000000134367824 */ /* 0x000fe200078e0a36 */
[----:B------:R-:W-:Y:S01]  /*1fd0*/  SEL R40, R40, 0xfffffff0, !P2 ;  /* 0xfffffff028287807 */ /* 0x000fe20005000000 */
[----:B------:R-:W-:Y:S01]  /*1fe0*/  IMAD.SHL.U32 R62, R57, 0x4, RZ ;  /* 0x00000004393e7824 */ /* 0x000fe200078e00ff */
[----:B------:R-:W-:Y:S01]  /*1ff0*/  SEL R39, R39, 0xffffffe0, !P3 ;  /* 0xffffffe027277807 */ /* 0x000fe20005800000 */
[----:B--2---:R-:W-:-:S04]  /*2000*/  @P0 IMAD.WIDE.U32 R12, R22, R239, RZ ;  /* 0x000000ef160c0225 */ /* 0x004fc800078e00ff */
[----:B------:R-:W-:-:S04]  /*2010*/  @P0 IMAD R9, R23, R239, RZ ;  /* 0x000000ef17090224 */ /* 0x000fc800078e02ff */
[----:B------:R-:W-:Y:S02]  /*2020*/  @P0 IMAD.IADD R9, R13, 0x1, R9 ;  /* 0x000000010d090824 */ /* 0x000fe400078e0209 */
[----:B------:R-:W-:Y:S02]  /*2030*/  IMAD.SHL.U32 R13, R58, 0x8, RZ ;  /* 0x000000083a0d7824 */ /* 0x000fe400078e00ff */
[----:B---3--:R-:W-:-:S03]  /*2040*/  @!P0 IMAD R5, R29, R236, RZ ;  /* 0x000000ec1d058224 */ /* 0x008fc600078e02ff */
[----:B------:R-:W-:Y:S01]  /*2050*/  LOP3.LUT R13, R14, 0x8, R13, 0xf8, !PT ;  /* 0x000000080e0d7812 */ /* 0x000fe200078ef80d */
[----:B------:R-:W-:Y:S01]  /*2060*/  @!P0 IMAD.WIDE.U32 R30, R28, R236, RZ ;  /* 0x000000ec1c1e8225 */ /* 0x000fe200078e00ff */
[----:B------:R-:W-:-:S03]  /*2070*/  SHF.R.U32.HI R14, RZ, 0x3, R14 ;  /* 0x00000003ff0e7819 */ /* 0x000fc6000001160e */
[----:B------:R-:W-:Y:S01]  /*2080*/  @!P0 IMAD R5, R28, R60, R5 ;  /* 0x0000003c1c058224 */ /* 0x000fe200078e0205 */
[----:B------:R-:W-:Y:S01]  /*2090*/  LOP3.LUT R13, R13, R14, RZ, 0x3c, !PT ;  /* 0x0000000e0d0d7212 */ /* 0x000fe200078e3cff */
[----:B------:R-:W-:Y:S01]  /*20a0*/  @!P0 IMAD.MOV.U32 R12, RZ, RZ, R30 ;  /* 0x000000ffff0c8224 */ /* 0x000fe200078e001e */
[----:B------:R-:W-:Y:S01]  /*20b0*/  MOV R28, R32 ;  /* 0x00000020001c7202 */ /* 0x000fe20000000f00 */
[----:B------:R-:W-:Y:S01]  /*20c0*/  @!P0 IMAD.IADD R9, R31, 0x1, R5 ;  /* 0x000000011f098824 */ /* 0x000fe200078e0205 */
[----:B------:R-:W-:Y:S01]  /*20d0*/  LOP3.LUT R41, R13, 0xfffffe00, R41, 0xf8, !PT ;  /* 0xfffffe000d297812 */ /* 0x000fe200078ef829 */
[----:B------:R-:W-:Y:S01]  /*20e0*/  IMAD R5, R27, R16, RZ ;  /* 0x000000101b057224 */ /* 0x000fe200078e02ff */
[C---:B------:R-:W-:Y:S01]  /*20f0*/  IADD3 R30, P1, R18.reuse, R12, RZ ;  /* 0x0000000c121e7210 */ /* 0x040fe20007f3e0ff */
[----:B------:R-:W-:Y:S02]  /*2100*/  IMAD.IADD R29, R33, 0x1, R4 ;  /* 0x00000001211d7824 */ /* 0x000fe400078e0204 */
[----:B------:R-:W-:-:S02]  /*2110*/  VIADD R13, R18, 0x40 ;  /* 0x00000040120d7836 */ /* 0x000fc40000000000 */
[-C--:B------:R-:W-:Y:S02]  /*2120*/  IMAD R5, R8, R26.reuse, R5 ;  /* 0x0000001a08057224 */ /* 0x080fe400078e0205 */
[----:B------:R-:W-:Y:S02]  /*2130*/  @P0 IMAD.MOV.U32 R172, RZ, RZ, R22 ;  /* 0x000000ffffac0224 */ /* 0x000fe400078e0016 */
[----:B------:R-:W-:Y:S01]  /*2140*/  @P0 IMAD.MOV.U32 R173, RZ, RZ, R23 ;  /* 0x000000ffffad0224 */ /* 0x000fe200078e0017 */
[----:B------:R-:W-:Y:S01]  /*2150*/  SHF.R.S32.HI R4, RZ, 0x1f, R235 ;  /* 0x0000001fff047819 */ /* 0x000fe200000114eb */
[----:B------:R-:W-:-:S04]  /*2160*/  IMAD.WIDE.U32 R26, R16, R26, R28 ;  /* 0x0000001a101a7225 */ /* 0x000fc800078e001c */
[----:B------:R-:W-:Y:S02]  /*2170*/  @!P0 IMAD.MOV.U32 R172, RZ, RZ, R22 ;  /* 0x000000ffffac8224 */ /* 0x000fe400078e0016 */
[----:B------:R-:W-:Y:S01]  /*2180*/  @!P0 IMAD.MOV.U32 R173, RZ, RZ, R23 ;  /* 0x000000ffffad8224 */ /* 0x000fe200078e0017 */
[----:B------:R-:W-:Y:S01]  /*2190*/  ISETP.GE.AND P0, PT, R13, R63, PT ;  /* 0x0000003f0d00720c */ /* 0x000fe20003f06270 */
[----:B----4-:R-:W-:Y:S02]  /*21a0*/  IMAD R12, R25, R235, RZ ;  /* 0x000000eb190c7224 */ /* 0x010fe400078e02ff */
[----:B------:R-:W-:Y:S02]  /*21b0*/  IMAD.X R31, R19, 0x1, R9, P1 ;  /* 0x00000001131f7824 */ /* 0x000fe400008e0609 */
[----:B------:R-:W-:Y:S01]  /*21c0*/  IMAD.IADD R25, R27, 0x1, R5 ;  /* 0x000000011b197824 */ /* 0x000fe200078e0205 */
[----:B------:R-:W-:Y:S01]  /*21d0*/  SEL R5, RZ, 0xffffffff, P0 ;  /* 0xffffffffff057807 */ /* 0x000fe20000000000 */
[----:B------:R-:W-:Y:S01]  /*21e0*/  IMAD R4, R24, R4, R12 ;  /* 0x0000000418047224 */ /* 0x000fe200078e020c */
[----:B------:R-:W-:Y:S01]  /*21f0*/  ISETP.GE.AND P1, PT, R18, R63, PT ;  /* 0x0000003f1200720c */ /* 0x000fe20003f26270 */
[----:B------:R-:W-:Y:S01]  /*2200*/  IMAD.WIDE.U32 R30, R235, R24, R30 ;  /* 0x00000018eb1e7225 */ /* 0x000fe200078e001e */
[----:B------:R-:W-:-:S02]  /*2210*/  MOV R24, R26 ;  /* 0x0000001a00187202 */ /* 0x000fc40000000f00 */
[----:B------:R-:W-:Y:S01]  /*2220*/  IADD3 R12, R18, 0x80, RZ ;  /* 0x00000080120c7810 */ /* 0x000fe20007ffe0ff */
[----:B------:R-:W-:Y:S01]  /*2230*/  IMAD.IADD R169, R31, 0x1, R4 ;  /* 0x000000011fa97824 */ /* 0x000fe200078e0204 */
[----:B------:R-:W-:Y:S01]  /*2240*/  SEL R4, RZ, 0x1, P1 ;  /* 0x00000001ff047807 */ /* 0x000fe20000800000 */
[----:B------:R-:W-:Y:S01]  /*2250*/  IMAD.SHL.U32 R5, R5, 0x2, RZ ;  /* 0x0000000205057824 */ /* 0x000fe200078e00ff */
[----:B------:R-:W-:Y:S01]  /*2260*/  ISETP.GE.AND P0, PT, R12, R63, PT ;  /* 0x0000003f0c00720c */ /* 0x000fe20003f06270 */
[----:B------:R-:W-:-:S03]  /*2270*/  IMAD.WIDE.U32 R14, R162, R48, R24 ;  /* 0x00000030a20e7225 */ /* 0x000fc600078e0018 */
[----:B------:R-:W-:Y:S01]  /*2280*/  LOP3.LUT R5, R5, 0x2, R4, 0xe2, !PT ;  /* 0x0000000205057812 */ /* 0x000fe200078ee204 */
[----:B------:R-:W-:Y:S01]  /*2290*/  VIADD R9, R18, 0xc0 ;  /* 0x000000c012097836 */ /* 0x000fe20000000000 */
[----:B------:R-:W-:Y:S01]  /*22a0*/  SEL R4, RZ, 0x4, P0 ;  /* 0x00000004ff047807 */ /* 0x000fe20000000000 */
[----:B------:R-:W-:Y:S01]  /*22b0*/  IMAD.IADD R180, R15, 0x1, R180 ;  /* 0x000000010fb47824 */ /* 0x000fe200078e02b4 */
[C---:B------:R-:W-:Y:S02]  /*22c0*/  LEA R181, P0, R14.reuse, R6, 0x1 ;  /* 0x000000060eb57211 */ /* 0x040fe400078008ff */
[----:B------:R-:W-:Y:S02]  /*22d0*/  ISETP.GE.AND P1, PT, R9, R63, PT ;  /* 0x0000003f0900720c */ /* 0x000fe40003f26270 */
[----:B------:R-:W-:Y:S02]  /*22e0*/  LEA.HI.X R180, R14, R7, R180, 0x1, P0 ;  /* 0x000000070eb47211 */ /* 0x000fe400000f0cb4 */
[----:B------:R-:W-:-:S02]  /*22f0*/  IADD3 R160, P0, R18, R3, RZ ;  /* 0x0000000312a07210 */ /* 0x000fc40007f1e0ff */
[----:B------:R-:W-:Y:S02]  /*2300*/  SEL R59, RZ, 0x8, P1 ;  /* 0x00000008ff3b7807 */ /* 0x000fe40000800000 */
[----:B------:R-:W-:Y:S02]  /*2310*/  ISETP.GT.AND P1, PT, R165, R90, PT ;  /* 0x0000005aa500720c */ /* 0x000fe40003f24270 */
[----:B------:R-:W-:Y:S01]  /*2320*/  IADD3.X R161, R19, R0, RZ, P0, !PT ;  /* 0x0000000013a17210 */ /* 0x000fe200007fe4ff */
[----:B------:R-:W-:-:S04]  /*2330*/  IMAD.WIDE R22, R237, 0x40, R162 ;  /* 0x00000040ed167825 */ /* 0x000fc800078e02a2 */
[----:B------:R-:W-:-:S04]  /*2340*/  IMAD.WIDE.U32 R160, R162, R50, R160 ;  /* 0x00000032a2a07225 */ /* 0x000fc800078e00a0 */
[----:B------:R-:W-:Y:S02]  /*2350*/  IMAD.MOV.U32 R168, RZ, RZ, R30 ;  /* 0x000000ffffa87224 */ /* 0x000fe400078e001e */
[----:B------:R-:W-:Y:S01]  /*2360*/  IMAD R170, R23, R172, RZ ;  /* 0x000000ac17aa7224 */ /* 0x000fe200078e02ff */
[----:B------:R-:W-:Y:S01]  /*2370*/  LEA R233, P0, R160, R166, 0x1 ;  /* 0x000000a6a0e97211 */ /* 0x000fe200078008ff */
[----:B------:R-:W-:Y:S02]  /*2380*/  IMAD.IADD R159, R161, 0x1, R159 ;  /* 0x00000001a19f7824 */ /* 0x000fe400078e029f */
[C---:B------:R-:W-:Y:S02]  /*2390*/  IMAD R170, R22.reuse, R173, R170 ;  /* 0x000000ad16aa7224 */ /* 0x040fe400078e02aa */
[----:B------:R-:W-:Y:S01]  /*23a0*/  IMAD.WIDE.U32 R168, R22, R172, R168 ;  /* 0x000000ac16a87225 */ /* 0x000fe200078e00a8 */
[----:B------:R-:W-:Y:S02]  /*23b0*/  LOP3.LUT R59, R59, R5, R4, 0xfe, !PT ;  /* 0x000000053b3b7212 */ /* 0x000fe400078efe04 */
[----:B------:R-:W-:Y:S01]  /*23c0*/  LEA.HI.X R232, R160, R167, R159, 0x1, P0 ;  /* 0x000000a7a0e87211 */ /* 0x000fe200000f0c9f */
[----:B------:R-:W-:-:S02]  /*23d0*/  @!P4 IMAD.MOV.U32 R20, RZ, RZ, RZ ;  /* 0x000000ffff14c224 */ /* 0x000fc400078e00ff */
[----:B------:R-:W-:Y:S01]  /*23e0*/  IMAD.IADD R171, R169, 0x1, R170 ;  /* 0x00000001a9ab7824 */ /* 0x000fe200078e02aa */
        /* <DEDUP_REMOVED lines=12> */
[----:B-----5:R-:W-:Y:S01]  /*24b0*/  IMAD.IADD R20, R20, 0x1, R2 ;  /* 0x0000000114147824 */ /* 0x020fe200078e0202 */
[----:B------:R-:W-:Y:S01]  /*24c0*/  LOP3.LUT R153, R59, 0xffff, RZ, 0xc0, !PT ;  /* 0x0000ffff3b997812 */ /* 0x000fe200078ec0ff */
[C---:B------:R-:W-:Y:S01]  /*24d0*/  IMAD.SHL.U32 R68, R48.reuse, 0x20, RZ ;  /* 0x0000002030447824 */ /* 0x040fe200078e00ff */
[----:B------:R-:W-:Y:S01]  /*24e0*/  SHF.L.U64.HI R69, R48, 0x5, R49 ;  /* 0x0000000530457819 */ /* 0x000fe20000010231 */
[----:B------:R-:W-:-:S02]  /*24f0*/  IMAD R67, R49, 0x60, RZ ;  /* 0x0000006031437824 */ /* 0x000fc400078e02ff */
[----:B------:R-:W-:Y:S01]  /*2500*/  IMAD.WIDE.U32 R176, R48, 0x60, RZ ;  /* 0x0000006030b07825 */ /* 0x000fe200078e00ff */
[C---:B------:R-:W-:Y:S02]  /*2510*/  LOP3.LUT R156, R153.reuse, 0x1, RZ, 0xc0, !PT ;  /* 0x00000001999c7812 */ /* 0x040fe400078ec0ff */
[C---:B------:R-:W-:Y:S01]  /*2520*/  LOP3.LUT R155, R153.reuse, 0x2, RZ, 0xc0, !PT ;  /* 0x00000002999b7812 */ /* 0x040fe200078ec0ff */
[C---:B------:R-:W-:Y:S01]  /*2530*/  VIADD R65, R162.reuse, 0x20 ;  /* 0x00000020a2417836 */ /* 0x040fe20000000000 */
[C---:B------:R-:W-:Y:S01]  /*2540*/  LOP3.LUT R154, R153.reuse, 0x4, RZ, 0xc0, !PT ;  /* 0x00000004999a7812 */ /* 0x040fe200078ec0ff */
        /* <DEDUP_REMOVED lines=10> */
[----:B------:R-:W-:-:S02]  /*25f0*/  IMAD.SHL.U32 R68, R68, 0x2, RZ ;  /* 0x0000000244447824 */ /* 0x000fc400078e00ff */
[----:B------:R-:W-:Y:S02]  /*2600*/  IMAD.IADD R67, R177, 0x1, R67 ;  /* 0x00000001b1437824 */ /* 0x000fe400078e0243 */
[-C--:B--2---:R-:W-:Y:S02]  /*2610*/  IMAD R0, R33, R236.reuse, RZ ;  /* 0x000000ec21007224 */ /* 0x084fe400078e02ff */
[----:B---3--:R-:W-:Y:S02]  /*2620*/  IMAD R4, R35, R236, RZ ;  /* 0x000000ec23047224 */ /* 0x008fe400078e02ff */
[----:B------:R-:W-:Y:S02]  /*2630*/  IMAD R0, R32, R60, R0 ;  /* 0x0000003c20007224 */ /* 0x000fe400078e0200 */
        /* <DEDUP_REMOVED lines=10> */
[C---:B------:R-:W-:Y:S02]  /*26e0*/  IMAD R5, R178.reuse, R0, R5 ;  /* 0x00000000b2057224 */ /* 0x040fe400078e0205 */
[----:B------:R-:W-:Y:S01]  /*26f0*/  IMAD.WIDE.U32 R32, R178, R2, R32 ;  /* 0x00000002b2207225 */ /* 0x000fe200078e0020 */
[----:B------:R-:W-:Y:S02]  /*2700*/  IADD3 R31, R31, R3, RZ ;  /* 0x000000031f1f7210 */ /* 0x000fe40007ffe0ff */
[----:B------:R-:W-:Y:S01]  /*2710*/  LEA.HI R150, R17, R17, RZ, 0x1 ;  /* 0x0000001111967211 */ /* 0x000fe200078f08ff */
[-C--:B------:R-:W-:Y:S02]  /*2720*/  IMAD R4, R29, R16.reuse, RZ ;  /* 0x000000101d047224 */ /* 0x080fe400078e02ff */
[----:B------:R-:W-:Y:S01]  /*2730*/  IMAD R3, R27, R16, RZ ;  /* 0x000000101b037224 */ /* 0x000fe200078e02ff */
[----:B------:R-:W-:Y:S01]  /*2740*/  IADD3 R0, P0, -R61, R162, RZ ;  /* 0x000000a23d007210 */ /* 0x000fe20007f1e1ff */
[----:B------:R-:W-:Y:S01]  /*2750*/  IMAD.IADD R33, R33, 0x1, R5 ;  /* 0x0000000121217824 */ /* 0x000fe200078e0205 */
[----:B------:R-:W-:Y:S01]  /*2760*/  SHF.R.S32.HI R5, RZ, 0x1f, R61 ;  /* 0x0000001fff057819 */ /* 0x000fe2000001143d */
[-C--:B------:R-:W-:Y:S01]  /*2770*/  IMAD R4, R28, R8.reuse, R4 ;  /* 0x000000081c047224 */ /* 0x080fe200078e0204 */
[----:B------:R-:W-:Y:S01]  /*2780*/  SHF.R.S32.HI R150, RZ, 0x1, R150 ;  /* 0x00000001ff967819 */ /* 0x000fe20000011496 */
[----:B------:R-:W-:-:S02]  /*2790*/  IMAD R3, R26, R8, R3 ;  /* 0x000000081a037224 */ /* 0x000fc400078e0203 */
[----:B------:R-:W-:-:S04]  /*27a0*/  IMAD.WIDE.U32 R28, R28, R16, R32 ;  /* 0x000000101c1c7225 */ /* 0x000fc800078e0020 */
[----:B------:R-:W-:-:S04]  /*27b0*/  IMAD.WIDE.U32 R26, R26, R16, R30 ;  /* 0x000000101a1a7225 */ /* 0x000fc800078e001e */
[----:B------:R-:W-:Y:S01]  /*27c0*/  IMAD.X R5, R163, 0x1, ~R5, P0 ;  /* 0x00000001a3057824 */ /* 0x000fe200000e0e05 */
[----:B------:R-:W-:Y:S01]  /*27d0*/  IADD3 R27, R27, R3, RZ ;  /* 0x000000031b1b7210 */ /* 0x000fe20007ffe0ff */
[----:B------:R-:W-:Y:S02]  /*27e0*/  IMAD.IADD R17, R29, 0x1, R4 ;  /* 0x000000011d117824 */ /* 0x000fe400078e0204 */
[----:B------:R-:W-:Y:S02]  /*27f0*/  IMAD R4, R162, R150, R62 ;  /* 0x00000096a2047224 */ /* 0x000fe400078e023e */
[C---:B------:R-:W-:Y:S02]  /*2800*/  IMAD R120, R5.reuse, R182, RZ ;  /* 0x000000b605787224 */ /* 0x040fe400078e02ff */
[----:B------:R-:W-:Y:S02]  /*2810*/  IMAD R118, R5, R178, RZ ;  /* 0x000000b205767224 */ /* 0x000fe400078e02ff */
[----:B------:R-:W-:-:S02]  /*2820*/  IMAD.MOV.U32 R16, RZ, RZ, R28 ;  /* 0x000000ffff107224 */ /* 0x000fc400078e001c */
[----:B------:R-:W-:Y:S02]  /*2830*/  IMAD R124, R150, R20, RZ ;  /* 0x00000014967c7224 */ /* 0x000fe400078e02ff */
[----:B------:R-:W-:Y:S02]  /*2840*/  IMAD.IADD R3, R62, 0x1, R4 ;  /* 0x000000013e037824 */ /* 0x000fe400078e0204 */
[-C--:B------:R-:W-:Y:S02]  /*2850*/  IMAD R120, R183, R0.reuse, R120 ;  /* 0x00000000b7787224 */ /* 0x080fe400078e0278 */
[----:B------:R-:W-:Y:S01]  /*2860*/  IMAD.WIDE.U32 R20, R182, R0, R26 ;  /* 0x00000000b6147225 */ /* 0x000fe200078e001a */
[----:B------:R-:W-:-:S03]  /*2870*/  SHF.R.S32.HI R2, RZ, 0x1f, R124 ;  /* 0x0000001fff027819 */ /* 0x000fc6000001147c */
[-C--:B------:R-:W-:Y:S02]  /*2880*/  IMAD R118, R179, R0.reuse, R118 ;  /* 0x00000000b3767224 */ /* 0x080fe400078e0276 */
[----:B------:R-:W-:Y:S01]  /*2890*/  IMAD.WIDE.U32 R16, R178, R0, R16 ;  /* 0x00000000b2107225 */ /* 0x000fe200078e0010 */
[C---:B------:R-:W-:Y:S02]  /*28a0*/  IADD3 R0, P3, R124.reuse, R4, RZ ;  /* 0x000000047c007210 */ /* 0x040fe40007f7e0ff */
[----:B------:R-:W-:Y:S02]  /*28b0*/  IADD3 R124, P2, R124, R3, RZ ;  /* 0x000000037c7c7210 */ /* 0x000fe40007f5e0ff */
[----:B------:R-:W-:Y:S02]  /*28c0*/  IADD3 R120, R21, R120, RZ ;  /* 0x0000007815787210 */ /* 0x000fe40007ffe0ff */
[----:B------:R-:W-:Y:S01]  /*28d0*/  LEA R121, P0, R20, R24, 0x1 ;  /* 0x0000001814797211 */ /* 0x000fe200078008ff */
[----:B------:R-:W-:Y:S01]  /*28e0*/  IMAD.IADD R118, R17, 0x1, R118 ;  /* 0x0000000111767824 */ /* 0x000fe200078e0276 */
[----:B------:R-:W-:Y:S01]  /*28f0*/  LEA R119, P1, R16, R22, 0x1 ;  /* 0x0000001610777211 */ /* 0x000fe200078208ff */
[----:B------:R-:W-:Y:S01]  /*2900*/  IMAD.SHL.U32 R125, R124, 0x2, RZ ;  /* 0x000000027c7d7824 */ /* 0x000fe200078e00ff */
[----:B------:R-:W-:Y:S01]  /*2910*/  LEA.HI.X R120, R20, R25, R120, 0x1, P0 ;  /* 0x0000001914787211 */ /* 0x000fe200000f0c78 */
[----:B------:R-:W-:Y:S01]  /*2920*/  IMAD.SHL.U32 R20, R0, 0x2, RZ ;  /* 0x0000000200147824 */ /* 0x000fe200078e00ff */
[----:B------:R-:W-:-:S02]  /*2930*/  LEA.HI.X.SX32 R4, R4, R2, 0x1, P3 ;  /* 0x0000000204047211 */ /* 0x000fc400018f0eff */
[----:B------:R-:W-:Y:S02]  /*2940*/  LEA.HI.X.SX32 R2, R3, R2, 0x1, P2 ;  /* 0x0000000203027211 */ /* 0x000fe400010f0eff */
[----:B------:R-:W-:Y:S02]  /*2950*/  LEA.HI.X R118, R16, R23, R118, 0x1, P1 ;  /* 0x0000001710767211 */ /* 0x000fe400008f0c76 */
[-C--:B------:R-:W-:Y:S02]  /*2960*/  IADD3 R123, P3, R14, R125.reuse, RZ ;  /* 0x0000007d0e7b7210 */ /* 0x080fe40007f7e0ff */
[----:B------:R-:W-:Y:S02]  /*2970*/  SHF.L.U64.HI R124, R124, 0x1, R2 ;  /* 0x000000017c7c7819 */ /* 0x000fe40000010202 */
[----:B------:R-:W-:Y:S02]  /*2980*/  IADD3 R42, P1, R14, R20, RZ ;  /* 0x000000140e2a7210 */ /* 0x000fe40007f3e0ff */
[----:B------:R-:W-:-:S02]  /*2990*/  IADD3 R125, P2, R6, R125, RZ ;  /* 0x0000007d067d7210 */ /* 0x000fc40007f5e0ff */
[----:B------:R-:W-:Y:S02]  /*29a0*/  SHF.L.U64.HI R0, R0, 0x1, R4 ;  /* 0x0000000100007819 */ /* 0x000fe40000010204 */
[----:B------:R-:W-:Y:S02]  /*29b0*/  IADD3 R20, P0, R6, R20, RZ ;  /* 0x0000001406147210 */ /* 0x000fe40007f1e0ff */
[----:B------:R-:W-:Y:S01]  /*29c0*/  IADD3.X R122, R15, R124, RZ, P3, !PT ;  /* 0x0000007c0f7a7210 */ /* 0x000fe20001ffe4ff */
[----:B------:R-:W-:Y:S01]  /*29d0*/  IMAD.X R124, R7, 0x1, R124, P2 ;  /* 0x00000001077c7824 */ /* 0x000fe200010e067c */
[----:B------:R-:W-:Y:S01]  /*29e0*/  IADD3 R87, P2, R229, 0x40, RZ ;  /* 0x00000040e5577810 */ /* 0x000fe20007f5e0ff */
[--C-:B------:R-:W-:Y:S01]  /*29f0*/  IMAD.X R21, R7, 0x1, R0.reuse, P0 ;  /* 0x0000000107157824 */ /* 0x100fe200000e0600 */
[----:B------:R-:W-:Y:S01]  /*2a00*/  IADD3 R77, P0, R229, 0xc0, RZ ;  /* 0x000000c0e54d7810 */ /* 0x000fe20007f1e0ff */
[----:B------:R-:W-:Y:S01]  /*2a10*/  IMAD.X R43, R15, 0x1, R0, P1 ;  /* 0x000000010f2b7824 */ /* 0x000fe200008e0600 */
[----:B------:R-:W-:Y:S01]  /*2a20*/  IADD3 R83, P1, R229, 0x80, RZ ;  /* 0x00000080e5537810 */ /* 0x000fe20007f3e0ff */
[--C-:B------:R-:W-:Y:S01]  /*2a30*/  IMAD.X R86, RZ, RZ, R230.reuse, P2 ;  /* 0x000000ffff567224 */ /* 0x100fe200010e06e6 */
[----:B------:R-:W-:Y:S01]  /*2a40*/  SHF.L.U32 R157, R150, 0x4, RZ ;  /* 0x00000004969d7819 */ /* 0x000fe200000006ff */
[----:B------:R-:W-:Y:S01]  /*2a50*/  IMAD.X R76, RZ, RZ, R230, P0 ;  /* 0x000000ffff4c7224 */ /* 0x000fe200000e06e6 */
[----:B------:R-:W-:-:S02]  /*2a60*/  IADD3 R85, P2, R87, R229, RZ ;  /* 0x000000e557557210 */ /* 0x000fc40007f5e0ff */
[-C--:B------:R-:W-:Y:S02]  /*2a70*/  IADD3.X R82, RZ, R230.reuse, RZ, P1, !PT ;  /* 0x000000e6ff527210 */ /* 0x080fe40000ffe4ff */
[-C--:B------:R-:W-:Y:S02]  /*2a80*/  IADD3 R81, P1, R83, R229.reuse, RZ ;  /* 0x000000e553517210 */ /* 0x080fe40007f3e0ff */
[-C--:B------:R-:W-:Y:S02]  /*2a90*/  IADD3 R75, P0, R77, R229.reuse, RZ ;  /* 0x000000e54d4b7210 */ /* 0x080fe40007f1e0ff */
[----:B------:R-:W-:Y:S01]  /*2aa0*/  SHF.L.U32 R92, R182, 0x4, RZ ;  /* 0x00000004b65c7819 */ /* 0x000fe200000006ff */
[C---:B------:R-:W-:Y:S01]  /*2ab0*/  VIADD R151, R157.reuse, 0x40 ;  /* 0x000000409d977836 */ /* 0x040fe20000000000 */
[----:B------:R-:W-:Y:S01]  /*2ac0*/  IADD3.X R74, R76, R230, RZ, P0, !PT ;  /* 0x000000e64c4a7210 */ /* 0x000fe200007fe4ff */
[C---:B------:R-:W-:Y:S01]  /*2ad0*/  VIADD R147, R157.reuse, 0xc0 ;  /* 0x000000c09d937836 */ /* 0x040fe20000000000 */
[----:B------:R-:W-:Y:S01]  /*2ae0*/  IADD3 R149, R157, 0x80, RZ ;  /* 0x000000809d957810 */ /* 0x000fe20007ffe0ff */
[--C-:B------:R-:W-:Y:S01]  /*2af0*/  IMAD.X R84, R86, 0x1, R230.reuse, P2 ;  /* 0x0000000156547824 */ /* 0x100fe200010e06e6 */
[----:B------:R-:W-:Y:S01]  /*2b00*/  SHF.L.U64.HI R91, R182, 0x4, R183 ;  /* 0x00000004b65b7819 */ /* 0x000fe200000102b7 */
[----:B------:R-:W-:Y:S01]  /*2b10*/  IMAD.X R80, R82, 0x1, R230, P1 ;  /* 0x0000000152507824 */ /* 0x000fe200008e06e6 */
[-C--:B------:R-:W-:Y:S01]  /*2b20*/  IADD3 R73, P3, R81, R229.reuse, RZ ;  /* 0x000000e551497210 */ /* 0x080fe20007f7e0ff */
[----:B------:R-:W-:Y:S01]  /*2b30*/  IMAD.SHL.U32 R102, R182, 0x20, RZ ;  /* 0x00000020b6667824 */ /* 0x000fe200078e00ff */
[----:B------:R-:W-:-:S02]  /*2b40*/  IADD3 R71, P2, R75, R229, RZ ;  /* 0x000000e54b477210 */ /* 0x000fc40007f5e0ff */
[C---:B------:R-:W-:Y:S01]  /*2b50*/  IADD3 R106, P0, R92.reuse, 0xc0, RZ ;  /* 0x000000c05c6a7810 */ /* 0x040fe20007f1e0ff */
[C---:B------:R-:W-:Y:S01]  /*2b60*/  IMAD.IADD R148, R157.reuse, 0x1, R151 ;  /* 0x000000019d947824 */ /* 0x040fe200078e0297 */
[C---:B------:R-:W-:Y:S01]  /*2b70*/  IADD3 R94, P5, R92.reuse, 0x40, RZ ;  /* 0x000000405c5e7810 */ /* 0x040fe20007fbe0ff */
[----:B------:R-:W-:Y:S01]  /*2b80*/  IMAD.IADD R144, R157, 0x1, R147 ;  /* 0x000000019d907824 */ /* 0x000fe200078e0293 */
[----:B------:R-:W-:Y:S02]  /*2b90*/  IADD3 R98, P1, R92, 0x80, RZ ;  /* 0x000000805c627810 */ /* 0x000fe40007f3e0ff */
[----:B------:R-:W-:Y:S02]  /*2ba0*/  IADD3 R79, P4, R85, R229, RZ ;  /* 0x000000e5554f7210 */ /* 0x000fe40007f9e0ff */
[----:B------:R-:W-:Y:S01]  /*2bb0*/  IADD3 R146, R157, R149, RZ ;  /* 0x000000959d927210 */ /* 0x000fe20007ffe0ff */
[C---:B------:R-:W-:Y:S01]  /*2bc0*/  IMAD.SHL.U32 R114, R178.reuse, 0x10, RZ ;  /* 0x00000010b2727824 */ /* 0x040fe200078e00ff */
[----:B------:R-:W-:Y:S01]  /*2bd0*/  IADD3.X R93, RZ, R91, RZ, P5, !PT ;  /* 0x0000005bff5d7210 */ /* 0x000fe20002ffe4ff */
[C---:B------:R-:W-:Y:S01]  /*2be0*/  IMAD.SHL.U32 R116, R178.reuse, 0x20, RZ ;  /* 0x00000020b2747824 */ /* 0x040fe200078e00ff */
[--C-:B------:R-:W-:Y:S01]  /*2bf0*/  SHF.L.U64.HI R113, R178, 0x4, R179.reuse ;  /* 0x00000004b2717819 */ /* 0x100fe200000102b3 */
[--C-:B------:R-:W-:Y:S01]  /*2c00*/  IMAD.X R72, R80, 0x1, R230.reuse, P3 ;  /* 0x0000000150487824 */ /* 0x100fe200018e06e6 */
[----:B------:R-:W-:Y:S01]  /*2c10*/  SHF.L.U64.HI R115, R178, 0x5, R179 ;  /* 0x00000005b2737819 */ /* 0x000fe200000102b3 */
[----:B------:R-:W-:Y:S01]  /*2c20*/  IMAD.X R70, R74, 0x1, R230, P2 ;  /* 0x000000014a467824 */ /* 0x000fe200010e06e6 */
[----:B------:R-:W-:Y:S01]  /*2c30*/  SHF.L.U64.HI R101, R182, 0x5, R183 ;  /* 0x00000005b6657819 */ /* 0x000fe200000102b7 */
[--C-:B------:R-:W-:Y:S01]  /*2c40*/  IMAD.X R105, RZ, RZ, R91.reuse, P0 ;  /* 0x000000ffff697224 */ /* 0x100fe200000e065b */
[----:B------:R-:W-:Y:S01]  /*2c50*/  IADD3.X R78, R84, R230, RZ, P4, !PT ;  /* 0x000000e6544e7210 */ /* 0x000fe200027fe4ff */
[----:B------:R-:W-:Y:S01]  /*2c60*/  IMAD.SHL.U32 R152, R150, 0x20, RZ ;  /* 0x0000002096987824 */ /* 0x000fe200078e00ff */
[----:B------:R-:W-:Y:S01]  /*2c70*/  IADD3 R96, P5, R94, R92, RZ ;  /* 0x0000005c5e607210 */ /* 0x000fe20007fbe0ff */
[----:B------:R-:W-:Y:S01]  /*2c80*/  IMAD R117, R179, 0x60, RZ ;  /* 0x00000060b3757824 */ /* 0x000fe200078e02ff */
[----:B------:R-:W-:Y:S01]  /*2c90*/  IADD3 R104, P3, R102, R94, RZ ;  /* 0x0000005e66687210 */ /* 0x000fe20007f7e0ff */
[----:B------:R-:W-:Y:S01]  /*2ca0*/  IMAD.X R97, RZ, RZ, R91, P1 ;  /* 0x000000ffff617224 */ /* 0x000fe200008e065b */
[----:B------:R-:W-:Y:S01]  /*2cb0*/  IADD3 R108, P2, R106, R92, RZ ;  /* 0x0000005c6a6c7210 */ /* 0x000fe20007f5e0ff */
[----:B------:R-:W-:Y:S01]  /*2cc0*/  IMAD R150, R150, 0x30, RZ ;  /* 0x0000003096967824 */ /* 0x000fe200078e02ff */
[----:B------:R-:W-:Y:S01]  /*2cd0*/  IADD3 R112, P0, R106, R102, RZ ;  /* 0x000000666a707210 */ /* 0x000fe20007f1e0ff */
[C---:B------:R-:W-:Y:S01]  /*2ce0*/  IMAD.IADD R145, R157.reuse, 0x1, R148 ;  /* 0x000000019d917824 */ /* 0x040fe200078e0294 */
[----:B------:R-:W-:Y:S01]  /*2cf0*/  IADD3 R100, P4, R98, R92, RZ ;  /* 0x0000005c62647210 */ /* 0x000fe20007f9e0ff */
[C---:B------:R-:W-:Y:S01]  /*2d00*/  IMAD.IADD R142, R157.reuse, 0x1, R144 ;  /* 0x000000019d8e7824 */ /* 0x040fe200078e0290 */
[----:B------:R-:W-:Y:S01]  /*2d10*/  IADD3 R110, P1, R102, R98, RZ ;  /* 0x00000062666e7210 */ /* 0x000fe20007f3e0ff */
[----:B------:R-:W-:Y:S01]  /*2d20*/  IMAD.WIDE.U32 R178, R178, 0x60, RZ ;  /* 0x00000060b2b27825 */ /* 0x000fe200078e00ff */
[----:B------:R-:W-:-:S02]  /*2d30*/  IADD3 R143, R157, R146, RZ ;  /* 0x000000929d8f7210 */ /* 0x000fc40007ffe0ff */
[C---:B------:R-:W-:Y:S01]  /*2d40*/  SHF.L.U64.HI R113, R114.reuse, 0x1, R113 ;  /* 0x0000000172717819 */ /* 0x040fe20000010271 */
[----:B------:R-:W-:Y:S01]  /*2d50*/  IMAD.SHL.U32 R114, R114, 0x2, RZ ;  /* 0x0000000272727824 */ /* 0x000fe200078e00ff */
[C---:B------:R-:W-:Y:S01]  /*2d60*/  SHF.L.U64.HI R115, R116.reuse, 0x1, R115 ;  /* 0x0000000174737819 */ /* 0x040fe20000010273 */
[----:B------:R-:W-:Y:S01]  /*2d70*/  IMAD.SHL.U32 R116, R116, 0x2, RZ ;  /* 0x0000000274747824 */ /* 0x000fe200078e00ff */
[----:B------:R-:W-:Y:S01]  /*2d80*/  MOV R14, R165 ;  /* 0x000000a5000e7202 */ /* 0x000fe20000000f00 */
        /* <DEDUP_REMOVED lines=19> */
.L_x_2593:
        /* <DEDUP_REMOVED lines=33> */
.L_x_2477:
[----:B------:R-:W-:Y:S05]  /*30d0*/  BSYNC B0 ;  /* 0x0000000000007941 */ /* 0x000fea0003800000 */
.L_x_2476:
        /* <DEDUP_REMOVED lines=18> */
.L_x_2479:
[----:B------:R-:W-:Y:S05]  /*3200*/  BSYNC B0 ;  /* 0x0000000000007941 */ /* 0x000fea0003800000 */
.L_x_2478:
        /* <DEDUP_REMOVED lines=21> */
.L_x_2481:
[----:B------:R-:W-:Y:S05]  /*3360*/  BSYNC B0 ;  /* 0x0000000000007941 */ /* 0x000fea0003800000 */
.L_x_2480:
        /* <DEDUP_REMOVED lines=18> */
.L_x_2483:
[----:B------:R-:W-:Y:S05]  /*3490*/  BSYNC B0 ;  /* 0x0000000000007941 */ /* 0x000fea0003800000 */
.L_x_2482:
        /* <DEDUP_REMOVED lines=68> */
.L_x_2490:
[----:B------:R-:W-:Y:S05]  /*38e0*/  BSYNC B0 ;  /* 0x0000000000007941 */ /* 0x000fea0003800000 */
.L_x_2489:
        /* <DEDUP_REMOVED lines=49> */
.L_x_2492:
[----:B------:R-:W-:Y:S05]  /*3c00*/  BSYNC B0 ;  /* 0x0000000000007941 */ /* 0x000fea0003800000 */
.L_x_2491:
        /* <DEDUP_REMOVED lines=49> */
.L_x_2494:
[----:B------:R-:W-:Y:S05]  /*3f20*/  BSYNC B0 ;  /* 0x0000000000007941 */ /* 0x000fea0003800000 */
.L_x_2493:
        /* <DEDUP_REMOVED lines=48> */
.L_x_2488:
[----:B------:R-:W-:Y:S05]  /*4230*/  BSYNC B1 ;  /* 0x0000000000017941 */ /* 0x000fea0003800000 */
.L_x_2487:
        /* <DEDUP_REMOVED lines=66> */
.L_x_2498:
[----:B------:R-:W-:Y:S05]  /*4660*/  BSYNC B0 ;  /* 0x0000000000007941 */ /* 0x000fea0003800000 */
.L_x_2497:
        /* <DEDUP_REMOVED lines=51> */
.L_x_2500:
[----:B------:R-:W-:Y:S05]  /*49a0*/  BSYNC B0 ;  /* 0x0000000000007941 */ /* 0x000fea0003800000 */
.L_x_2499:
        /* <DEDUP_REMOVED lines=51> */
.L_x_2502:
[----:B------:R-:W-:Y:S05]  /*4ce0*/  BSYNC B0 ;  /* 0x0000000000007941 */ /* 0x000fea0003800000 */
.L_x_2501:
        /* <DEDUP_REMOVED lines=50> */
.L_x_2496:
[----:B------:R-:W-:Y:S05]  /*5010*/  BSYNC B1 ;  /* 0x0000000000017941 */ /* 0x000fea0003800000 */
.L_x_2495:
        /* <DEDUP_REMOVED lines=66> */
.L_x_2506:
[----:B------:R-:W-:Y:S05]  /*5440*/  BSYNC B0 ;  /* 0x0000000000007941 */ /* 0x000fea0003800000 */
.L_x_2505:
        /* <DEDUP_REMOVED lines=51> */
.L_x_2508:
[----:B------:R-:W-:Y:S05]  /*5780*/  BSYNC B0 ;  /* 0x0000000000007941 */ /* 0x000fea0003800000 */
.L_x_2507:
        /* <DEDUP_REMOVED lines=51> */
.L_x_2510:
[----:B------:R-:W-:Y:S05]  /*5ac0*/  BSYNC B0 ;  /* 0x0000000000007941 */ /* 0x000fea0003800000 */
.L_x_2509:
        /* <DEDUP_REMOVED lines=50> */
.L_x_2504:
[----:B------:R-:W-:Y:S05]  /*5df0*/  BSYNC B1 ;  /* 0x0000000000017941 */ /* 0x000fea0003800000 */
.L_x_2503:
        /* <DEDUP_REMOVED lines=70> */
.L_x_2514:
[----:B------:R-:W-:Y:S05]  /*6260*/  BSYNC B0 ;  /* 0x0000000000007941 */ /* 0x000fea0003800000 */
.L_x_2513:
        /* <DEDUP_REMOVED lines=51> */
.L_x_2516:
[----:B------:R-:W-:Y:S05]  /*65a0*/  BSYNC B0 ;  /* 0x0000000000007941 */ /* 0x000fea0003800000 */
.L_x_2515:
        /* <DEDUP_REMOVED lines=51> */
.L_x_2518:
[----:B------:R-:W-:Y:S05]  /*68e0*/  BSYNC B0 ;  /* 0x0000000000007941 */ /* 0x000fea0003800000 */
.L_x_2517:
        /* <DEDUP_REMOVED lines=50> */
.L_x_2512:
[----:B------:R-:W-:Y:S05]  /*6c10*/  BSYNC B1 ;  /* 0x0000000000017941 */ /* 0x000fea0003800000 */
.L_x_2511:
[----:B------:R-:W2:Y:S02]  /*6c20*/  LD.E R0, desc[UR6][R10.64+0xd0] ;  /* 0x0000d0060a007980 */ /* 0x000ea4000c101900 */
[----:B--2---:R-:W-:Y:S05]  /*6c30*/  IMAD.U32 R0, R0, -0x20, RZ ;  /* 0xffffffe000007824 */ /* 0x004fea00078e00ff */
[C---:B------:R-:W-:Y:S02]  /*6c40*/  LEA R20, P1, R0.reuse, R20, 0x1 ;  /* 0x0000001400147211 */ /* 0x040fe400078208ff */
[C---:B------:R-:W-:Y:S02]  /*6c50*/  LEA R42, P0, R0.reuse, R42, 0x1 ;  /* 0x0000002a002a7211 */ /* 0x040fe400078008ff */
[C---:B------:R-:W-:Y:S02]  /*6c60*/  LEA.HI.X.SX32 R21, R0.reuse, R21, 0x1, P1 ;  /* 0x0000001500157211 */ /* 0x040fe400008f0eff */
[----:B------:R-:W-:Y:S01]  /*6c70*/  LEA.HI.X.SX32 R43, R0, R43, 0x1, P0 ;  /* 0x0000002b002b7211 */ /* 0x000fe200000f0eff */
[----:B------:R-:W-:Y:S05]  /*6c80*/  BRA `(.L_x_2519) ;  /* 0x0000006800847947 */ /* 0x000fea0003800000 */
.L_x_2486:
        /* <DEDUP_REMOVED lines=94> */
.L_x_2525:
[----:B------:R-:W-:Y:S05]  /*7270*/  BSYNC B0 ;  /* 0x0000000000007941 */ /* 0x000fea0003800000 */
.L_x_2524:
[----:B-----5:R2:W-:Y:S02]  /*7280*/  ST.E.128 desc[UR6][R126.64], R24 ;  /* 0x000000187e007985 */ /* 0x0205e4000c101d06 */
.L_x_2523:
[----:B------:R-:W-:Y:S05]  /*7290*/  BSYNC B1 ;  /* 0x0000000000017941 */ /* 0x000fea0003800000 */
.L_x_2522:
        /* <DEDUP_REMOVED lines=92> */
.L_x_2529:
[----:B------:R-:W-:Y:S05]  /*7860*/  BSYNC B0 ;  /* 0x0000000000007941 */ /* 0x000fea0003800000 */
.L_x_2528:
[----:B-----5:R2:W-:Y:S02]  /*7870*/  ST.E.128 desc[UR6][R126.64+0x80], R24 ;  /* 0x000080187e007985 */ /* 0x0205e4000c101d06 */
.L_x_2527:
[----:B------:R-:W-:Y:S05]  /*7880*/  BSYNC B1 ;  /* 0x0000000000017941 */ /* 0x000fea0003800000 */
.L_x_2526:
        /* <DEDUP_REMOVED lines=92> */
.L_x_2533:
[----:B------:R-:W-:Y:S05]  /*7e50*/  BSYNC B0 ;  /* 0x0000000000007941 */ /* 0x000fea0003800000 */
.L_x_2532:
[----:B-----5:R2:W-:Y:S02]  /*7e60*/  ST.E.128 desc[UR6][R126.64+0x100], R24 ;  /* 0x000100187e007985 */ /* 0x0205e4000c101d06 */
.L_x_2531:
[----:B------:R-:W-:Y:S05]  /*7e70*/  BSYNC B1 ;  /* 0x0000000000017941 */ /* 0x000fea0003800000 */
.L_x_2530:
        /* <DEDUP_REMOVED lines=91> */
.L_x_2535:
[----:B------:R-:W-:Y:S05]  /*8430*/  BSYNC B0 ;  /* 0x0000000000007941 */ /* 0x000fea0003800000 */
.L_x_2534:
[----:B-----5:R2:W-:Y:S02]  /*8440*/  ST.E.128 desc[UR6][R126.64+0x180], R24 ;  /* 0x000180187e007985 */ /* 0x0205e4000c101d06 */
.L_x_2521:
[----:B------:R-:W-:Y:S05]  /*8450*/  BSYNC B2 ;  /* 0x0000000000027941 */ /* 0x000fea0003800000 */
.L_x_2520:
        /* <DEDUP_REMOVED lines=99> */
.L_x_2541:
[----:B------:R-:W-:Y:S05]  /*8a90*/  BSYNC B0 ;  /* 0x0000000000007941 */ /* 0x000fea0003800000 */
.L_x_2540:
[----:B-----5:R2:W-:Y:S02]  /*8aa0*/  ST.E.128 desc[UR6][R186.64], R24 ;  /* 0x00000018ba007985 */ /* 0x0205e4000c101d06 */
.L_x_2539:
[----:B------:R-:W-:Y:S05]  /*8ab0*/  BSYNC B1 ;  /* 0x0000000000017941 */ /* 0x000fea0003800000 */
.L_x_2538:
        /* <DEDUP_REMOVED lines=94> */
.L_x_2545:
[----:B------:R-:W-:Y:S05]  /*90a0*/  BSYNC B0 ;  /* 0x0000000000007941 */ /* 0x000fea0003800000 */
.L_x_2544:
[----:B-----5:R2:W-:Y:S02]  /*90b0*/  ST.E.128 desc[UR6][R186.64], R24 ;  /* 0x00000018ba007985 */ /* 0x0205e4000c101d06 */
.L_x_2543:
[----:B------:R-:W-:Y:S05]  /*90c0*/  BSYNC B1 ;  /* 0x0000000000017941 */ /* 0x000fea0003800000 */
.L_x_2542:
        /* <DEDUP_REMOVED lines=94> */
.L_x_2549:
[----:B------:R-:W-:Y:S05]  /*96b0*/  BSYNC B0 ;  /* 0x0000000000007941 */ /* 0x000fea0003800000 */
.L_x_2548:
[----:B-----5:R2:W-:Y:S02]  /*96c0*/  ST.E.128 desc[UR6][R186.64], R24 ;  /* 0x00000018ba007985 */ /* 0x0205e4000c101d06 */
.L_x_2547:
[----:B------:R-:W-:Y:S05]  /*96d0*/  BSYNC B1 ;  /* 0x0000000000017941 */ /* 0x000fea0003800000 */
.L_x_2546:
        /* <DEDUP_REMOVED lines=93> */
.L_x_2551:
[----:B------:R-:W-:Y:S05]  /*9cb0*/  BSYNC B0 ;  /* 0x0000000000007941 */ /* 0x000fea0003800000 */
.L_x_2550:
[----:B-----5:R2:W-:Y:S02]  /*9cc0*/  ST.E.128 desc[UR6][R186.64], R24 ;  /* 0x00000018ba007985 */ /* 0x0205e4000c101d06 */
.L_x_2537:
[----:B------:R-:W-:Y:S05]  /*9cd0*/  BSYNC B2 ;  /* 0x0000000000027941 */ /* 0x000fea0003800000 */
.L_x_2536:
        /* <DEDUP_REMOVED lines=99> */
.L_x_2557:
[----:B------:R-:W-:Y:S05]  /*a310*/  BSYNC B0 ;  /* 0x0000000000007941 */ /* 0x000fea0003800000 */
.L_x_2556:
[----:B-----5:R2:W-:Y:S02]  /*a320*/  ST.E.128 desc[UR6][R186.64], R24 ;  /* 0x00000018ba007985 */ /* 0x0205e4000c101d06 */
.L_x_2555:
[----:B------:R-:W-:Y:S05]  /*a330*/  BSYNC B1 ;  /* 0x0000000000017941 */ /* 0x000fea0003800000 */
.L_x_2554:
        /* <DEDUP_REMOVED lines=94> */
.L_x_2561:
[----:B------:R-:W-:Y:S05]  /*a920*/  BSYNC B0 ;  /* 0x0000000000007941 */ /* 0x000fea0003800000 */
.L_x_2560:
[----:B-----5:R2:W-:Y:S02]  /*a930*/  ST.E.128 desc[UR6][R186.64], R24 ;  /* 0x00000018ba007985 */ /* 0x0205e4000c101d06 */
.L_x_2559:
[----:B------:R-:W-:Y:S05]  /*a940*/  BSYNC B1 ;  /* 0x0000000000017941 */ /* 0x000fea0003800000 */
.L_x_2558:
        /* <DEDUP_REMOVED lines=94> */
.L_x_2565:
[----:B------:R-:W-:Y:S05]  /*af30*/  BSYNC B0 ;  /* 0x0000000000007941 */ /* 0x000fea0003800000 */
.L_x_2564:
[----:B-----5:R2:W-:Y:S02]  /*af40*/  ST.E.128 desc[UR6][R186.64], R24 ;  /* 0x00000018ba007985 */ /* 0x0205e4000c101d06 */
.L_x_2563:
[----:B------:R-:W-:Y:S05]  /*af50*/  BSYNC B1 ;  /* 0x0000000000017941 */ /* 0x000fea0003800000 */
.L_x_2562:
        /* <DEDUP_REMOVED lines=93> */
.L_x_2567:
[----:B------:R-:W-:Y:S05]  /*b530*/  BSYNC B0 ;  /* 0x0000000000007941 */ /* 0x000fea0003800000 */
.L_x_2566:
[----:B-----5:R2:W-:Y:S02]  /*b540*/  ST.E.128 desc[UR6][R186.64], R24 ;  /* 0x00000018ba007985 */ /* 0x0205e4000c101d06 */
.L_x_2553:
[----:B------:R-:W-:Y:S05]  /*b550*/  BSYNC B2 ;  /* 0x0000000000027941 */ /* 0x000fea0003800000 */
.L_x_2552:
        /* <DEDUP_REMOVED lines=103> */
.L_x_2573:
[----:B------:R-:W-:Y:S05]  /*bbd0*/  BSYNC B0 ;  /* 0x0000000000007941 */ /* 0x000fea0003800000 */
.L_x_2572:
[----:B-----5:R2:W-:Y:S02]  /*bbe0*/  ST.E.128 desc[UR6][R188.64], R24 ;  /* 0x00000018bc007985 */ /* 0x0205e4000c101d06 */
.L_x_2571:
[----:B------:R-:W-:Y:S05]  /*bbf0*/  BSYNC B1 ;  /* 0x0000000000017941 */ /* 0x000fea0003800000 */
.L_x_2570:
        /* <DEDUP_REMOVED lines=94> */
.L_x_2577:
[----:B------:R-:W-:Y:S05]  /*c1e0*/  BSYNC B0 ;  /* 0x0000000000007941 */ /* 0x000fea0003800000 */
.L_x_2576:
[----:B-----5:R2:W-:Y:S02]  /*c1f0*/  ST.E.128 desc[UR6][R188.64], R24 ;  /* 0x00000018bc007985 */ /* 0x0205e4000c101d06 */
.L_x_2575:
[----:B------:R-:W-:Y:S05]  /*c200*/  BSYNC B1 ;  /* 0x0000000000017941 */ /* 0x000fea0003800000 */
.L_x_2574:
        /* <DEDUP_REMOVED lines=94> */
.L_x_2581:
[----:B------:R-:W-:Y:S05]  /*c7f0*/  BSYNC B0 ;  /* 0x0000000000007941 */ /* 0x000fea0003800000 */
.L_x_2580:
[----:B-----5:R2:W-:Y:S02]  /*c800*/  ST.E.128 desc[UR6][R188.64], R24 ;  /* 0x00000018bc007985 */ /* 0x0205e4000c101d06 */
.L_x_2579:
[----:B------:R-:W-:Y:S05]  /*c810*/  BSYNC B1 ;  /* 0x0000000000017941 */ /* 0x000fea0003800000 */
.L_x_2578:
        /* <DEDUP_REMOVED lines=93> */
.L_x_2583:
[----:B------:R-:W-:Y:S05]  /*cdf0*/  BSYNC B0 ;  /* 0x0000000000007941 */ /* 0x000fea0003800000 */
.L_x_2582:
[----:B-----5:R2:W-:Y:S02]  /*ce00*/  ST.E.128 desc[UR6][R188.64], R24 ;  /* 0x00000018bc007985 */ /* 0x0205e4000c101d06 */
.L_x_2569:
[----:B------:R-:W-:Y:S05]  /*ce10*/  BSYNC B2 ;  /* 0x0000000000027941 */ /* 0x000fea0003800000 */
.L_x_2568:
        /* <DEDUP_REMOVED lines=11> */
.L_x_2485:
        /* <DEDUP_REMOVED lines=29> */
.L_x_2585:
[----:B------:R-:W-:Y:S05]  /*d0a0*/  BSYNC B0 ;  /* 0x0000000000007941 */ /* 0x000fea0003800000 */
.L_x_2584:
        /* <DEDUP_REMOVED lines=30> */
.L_x_2587:
[----:B------:R-:W-:Y:S05]  /*d290*/  BSYNC B0 ;  /* 0x0000000000007941 */ /* 0x000fea0003800000 */
.L_x_2586:
        /* <DEDUP_REMOVED lines=30> */
.L_x_2589:
[----:B------:R-:W-:Y:S05]  /*d480*/  BSYNC B0 ;  /* 0x0000000000007941 */ /* 0x000fea0003800000 */
.L_x_2588:
        /* <DEDUP_REMOVED lines=33> */
.L_x_2519:
[----:B------:R-:W-:Y:S05]  /*d6a0*/  BSYNC B3 ;  /* 0x0000000000037941 */ /* 0x000fea0003800000 */
.L_x_2484:
        /* <DEDUP_REMOVED lines=91> */
.L_x_2591:
        /* <DEDUP_REMOVED lines=10> */
.L_x_2592:
[----:B------:R-:W-:Y:S05]  /*dd00*/  BSYNC B0 ;  /* 0x0000000000007941 */ /* 0x000fea0003800000 */
.L_x_2590:
[----:B------:R-:W-:Y:S04]  /*dd10*/  IADD3 R14, R14, -0x1, RZ ;  /* 0xffffffff0e0e7810 */ /* 0x000fe80007ffe0ff */
[----:B------:R-:W-:Y:S11]  /*dd20*/  ISETP.GT.AND P0, PT, R14, R90, PT ;  /* 0x0000005a0e00720c */ /* 0x000ff60003f04270 */
[----:B------:R-:W-:Y:S02]  /*dd30*/  @!UPT UIADD3 URZ, URZ, URZ, URZ ;  /* 0x0000003f3f3ff290 */ /* 0x000fe4000fffe03f */
[----:B------:R-:W-:Y:S05]  /*dd40*/  @P0 BRA `(.L_x_2593) ;  /* 0xffffff50005c0947 */ /* 0x000fea000383ffff */
.L_x_2475:
[----:B------:R-:W-:Y:S05]  /*dd50*/  WARPSYNC.ALL ;  /* 0x0000000000007948 */ /* 0x000fea0003800000 */
[----:B------:R-:W-:Y:S06]  /*dd60*/  BAR.SYNC.DEFER_BLOCKING 0x0 ;  /* 0x0000000000007b1d */ /* 0x000fec0000010000 */
[----:B------:R-:W2:Y:S02]  /*dd70*/  LD.E R0, desc[UR6][R10.64+0xd0] ;  /* 0x0000d0060a007980 */ /* 0x000ea4000c101900 */
[----:B------:R-:W1:Y:S01]  /*dd80*/  S2UR UR4, SR_CgaCtaId ;  /* 0x00000000000479c3 */ /* 0x000e620000008800 */
[----:B------:R-:W-:Y:S01]  /*dd90*/  UMOV UR5, 0x400 ;  /* 0x0000040000057882 */ /* 0x000fe20000000000 */
[----:B------:R-:W-:Y:S01]  /*dda0*/  BSSY B3, `(.L_x_2594) ;  /* 0x0000a54000037945 */ /* 0x000fe20003800000 */
[C---:B------:R-:W-:Y:S01]  /*ddb0*/  SHF.L.U64.HI R2, R172.reuse, 0x4, R173 ;  /* 0x00000004ac027819 */ /* 0x040fe200000102ad */
[----:B---34-:R-:W-:Y:S01]  /*ddc0*/  IMAD.SHL.U32 R5, R172, 0x10, RZ ;  /* 0x00000010ac057824 */ /* 0x018fe200078e00ff */
        /* <DEDUP_REMOVED lines=11> */
[----:B------:R-:W-:-:S04]  /*de80*/  @P1 LEA R6, P0, R236, R6, 0x2 ;  /* 0x00000006ec061211 */ /* 0x000fc800078010ff */
[----:B------:R-:W-:-:S05]  /*de90*/  @P1 LEA.HI.X R7, R236, R7, R60, 0x2, P0 ;  /* 0x00000007ec071211 */ /* 0x000fca00000f143c */
[----:B------:R1:W2:Y:S04]  /*dea0*/  @P1 LD.E R8, desc[UR6][R6.64] ;  /* 0x0000000606081980 */ /* 0x0002a8000c101900 */
[----:B------:R4:W5:Y:S01]  /*deb0*/  LD.E R6, desc[UR6][R10.64+0xc0] ;  /* 0x0000c0060a067980 */ /* 0x000962000c101900 */
[----:B------:R-:W-:Y:S02]  /*dec0*/  IADD3 R4, P1, R5, R168, RZ ;  /* 0x000000a805047210 */ /* 0x000fe40007f3e0ff */
[----:B-1----:R-:W-:-:S03]  /*ded0*/  LEA.HI R7, R0, R0, RZ, 0x1 ;  /* 0x0000000000077211 */ /* 0x002fc600078f08ff */
[----:B------:R-:W-:Y:S01]  /*dee0*/  IMAD.X R2, R2, 0x1, R171, P1 ;  /* 0x0000000102027824 */ /* 0x000fe200008e06ab */
[CC--:B-----5:R-:W-:Y:S02]  /*def0*/  LEA R46, P1, R4.reuse, R174.reuse, 0x1 ;  /* 0x000000ae042e7211 */ /* 0x0e0fe400078208ff */
[----:B------:R-:W-:Y:S02]  /*df00*/  SHF.R.S32.HI R7, RZ, 0x1, R7 ;  /* 0x00000001ff077819 */ /* 0x000fe40000011407 */
[----:B------:R-:W-:Y:S02]  /*df10*/  LEA.HI.X R47, R4, R175, R2, 0x1, P1 ;  /* 0x000000af042f7211 */ /* 0x000fe400008f0c02 */
[----:B---3--:R-:W-:Y:S01]  /*df20*/  ISETP.NE.AND P4, PT, R3, RZ, PT ;  /* 0x000000ff0300720c */ /* 0x008fe20003f85270 */
[----:B------:R-:W-:Y:S01]  /*df30*/  IMAD.MOV.U32 R170, RZ, RZ, R168 ;  /* 0x000000ffffaa7224 */ /* 0x000fe200078e00a8 */
[----:B------:R-:W-:Y:S01]  /*df40*/  LEA R64, P2, R168, R174, 0x1 ;  /* 0x000000aea8407211 */ /* 0x000fe200078408ff */
[----:B------:R-:W-:Y:S01]  /*df50*/  IMAD R21, R162, R7, R62 ;  /* 0x00000007a2157224 */ /* 0x000fe200078e023e */
[----:B------:R-:W-:Y:S01]  /*df60*/  LEA R5, P0, R172, R168, 0x5 ;  /* 0x000000a8ac057211 */ /* 0x000fe200078028ff */
[----:B------:R-:W-:Y:S01]  /*df70*/  IMAD R14, R173, 0x30, RZ ;  /* 0x00000030ad0e7824 */ /* 0x000fe200078e02ff */
[----:B------:R-:W-:Y:S01]  /*df80*/  LEA.HI.X R65, R168, R175, R171, 0x1, P2 ;  /* 0x000000afa8417211 */ /* 0x000fe200010f0cab */
[----:B------:R-:W-:Y:S01]  /*df90*/  IMAD.IADD R62, R62, 0x1, R21 ;  /* 0x000000013e3e7824 */ /* 0x000fe200078e0215 */
[C---:B------:R-:W-:Y:S01]  /*dfa0*/  LEA.HI.X R15, R172.reuse, R171, R173, 0x5, P0 ;  /* 0x000000abac0f7211 */ /* 0x040fe200000f2cad */
[----:B------:R-:W-:Y:S01]  /*dfb0*/  IMAD.WIDE.U32 R170, R172, 0x30, R170 ;  /* 0x00000030acaa7825 */ /* 0x000fe200078e00aa */
[----:B------:R-:W-:-:S03]  /*dfc0*/  LEA R44, P0, R5, R174, 0x1 ;  /* 0x000000ae052c7211 */ /* 0x000fc600078008ff */
[----:B------:R-:W-:Y:S01]  /*dfd0*/  IMAD.IADD R14, R171, 0x1, R14 ;  /* 0x00000001ab0e7824 */ /* 0x000fe200078e020e */
[----:B------:R-:W-:Y:S02]  /*dfe0*/  LEA.HI.X R45, R5, R175, R15, 0x1, P0 ;  /* 0x000000af052d7211 */ /* 0x000fe400000f0c0f */
[----:B------:R-:W-:Y:S01]  /*dff0*/  LEA R42, P1, R170, R174, 0x1 ;  /* 0x000000aeaa2a7211 */ /* 0x000fe200078208ff */
[----:B------:R-:W-:-:S03]  /*e000*/  IMAD.SHL.U32 R15, R7, 0x10, RZ ;  /* 0x00000010070f7824 */ /* 0x000fc600078e00ff */
[----:B------:R-:W-:Y:S02]  /*e010*/  LEA.HI.X R43, R170, R175, R14, 0x1, P1 ;  /* 0x000000afaa2b7211 */ /* 0x000fe400008f0c0e */
[--C-:B--2---:R-:W-:Y:S01]  /*e020*/  IADD3 R2, R8, R61, R56.reuse ;  /* 0x0000003d08027210 */ /* 0x104fe20007ffe038 */
[----:B------:R-:W-:-:S04]  /*e030*/  IMAD.IADD R8, R238, 0x1, -R56 ;  /* 0x00000001ee087824 */ /* 0x000fc800078e0a38 */
[----:B------:R-:W-:Y:S01]  /*e040*/  IMAD R2, R2, R7, RZ ;  /* 0x0000000702027224 */ /* 0x000fe200078e02ff */
[----:B------:R-:W-:-:S04]  /*e050*/  ISETP.GE.AND P0, PT, R162, R8, PT ;  /* 0x00000008a200720c */ /* 0x000fc80003f06270 */
[----:B------:R-:W-:Y:S02]  /*e060*/  SHF.R.S32.HI R3, RZ, 0x1f, R2 ;  /* 0x0000001fff037819 */ /* 0x000fe40000011402 */
[C---:B------:R-:W-:Y:S02]  /*e070*/  IADD3 R20, P3, R2.reuse, R21, RZ ;  /* 0x0000001502147210 */ /* 0x040fe40007f7e0ff */
[----:B------:R-:W-:Y:S02]  /*e080*/  IADD3 R2, P2, R2, R62, RZ ;  /* 0x0000003e02027210 */ /* 0x000fe40007f5e0ff */
[-C--:B------:R-:W-:Y:S02]  /*e090*/  LEA.HI.X.SX32 R21, R21, R3.reuse, 0x1, P3 ;  /* 0x0000000315157211 */ /* 0x080fe400018f0eff */
[----:B------:R-:W-:Y:S02]  /*e0a0*/  ISETP.GT.AND P0, PT, R52, -0x8, !P0 ;  /* 0xfffffff83400780c */ /* 0x000fe40004704270 */
[----:B------:R-:W-:Y:S01]  /*e0b0*/  LEA.HI.X.SX32 R3, R62, R3, 0x1, P2 ;  /* 0x000000033e037211 */ /* 0x000fe200010f0eff */
[----:B----4-:R-:W-:Y:S10]  /*e0c0*/  @!P4 BRA `(.L_x_2596) ;  /* 0x0000003400e8c947 */ /* 0x010ff40003800000 */
[----:B------:R-:W-:Y:S04]  /*e0d0*/  BSSY B2, `(.L_x_2597) ;  /* 0x00000da000027945 */ /* 0x000fe80003800000 */
[----:B------:R-:W-:Y:S05]  /*e0e0*/  @!P0 BRA `(.L_x_2598) ;  /* 0x0000000c00608947 */ /* 0x000fea0003800000 */
[----:B------:R-:W-:Y:S01]  /*e0f0*/  ISETP.GE.AND P2, PT, R18, R6, PT ;  /* 0x000000061200720c */ /* 0x000fe20003f46270 */
[C---:B------:R-:W-:Y:S01]  /*e100*/  IMAD.SHL.U32 R60, R20.reuse, 0x2, RZ ;  /* 0x00000002143c7824 */ /* 0x040fe200078e00ff */
[----:B------:R-:W-:Y:S01]  /*e110*/  SHF.L.U64.HI R2, R20, 0x1, R21 ;  /* 0x0000000114027819 */ /* 0x000fe20000010215 */
[----:B------:R-:W-:Y:S03]  /*e120*/  BSSY B1, `(.L_x_2599) ;  /* 0x0000037000017945 */ /* 0x000fe60003800000 */
[-C--:B------:R-:W-:Y:S02]  /*e130*/  IADD3 R22, P1, R36, R60.reuse, RZ ;  /* 0x0000003c24167210 */ /* 0x080fe40007f3e0ff */
[----:B------:R-:W-:-:S03]  /*e140*/  IADD3 R60, P0, R16, R60, RZ ;  /* 0x0000003c103c7210 */ /* 0x000fc60007f1e0ff */
[--C-:B------:R-:W-:Y:S02]  /*e150*/  IMAD.X R23, R37, 0x1, R2.reuse, P1 ;  /* 0x0000000125177824 */ /* 0x100fe400008e0602 */
[----:B------:R1:W-:Y:S01]  /*e160*/  @P2 STS.128 [R242], RZ ;  /* 0x000000fff2002388 */ /* 0x0003e20000000c00 */
[----:B------:R-:W-:Y:S01]  /*e170*/  IMAD.X R61, R17, 0x1, R2, P0 ;  /* 0x00000001113d7824 */ /* 0x000fe200000e0602 */
[----:B------:R-:W-:Y:S06]  /*e180*/  @P2 BRA `(.L_x_2600) ;  /* 0x0000000000c02947 */ /* 0x000fec0003800000 */
        /* <DEDUP_REMOVED lines=46> */
.L_x_2602:
[----:B------:R-:W-:Y:S05]  /*e470*/  BSYNC B0 ;  /* 0x0000000000007941 */ /* 0x000fea0003800000 */
.L_x_2601:
[----:B-----5:R3:W-:Y:S02]  /*e480*/  STS.128 [R242], R24 ;  /* 0x00000018f2007388 */ /* 0x0207e40000000c00 */
.L_x_2600:
[----:B------:R-:W-:Y:S05]  /*e490*/  BSYNC B1 ;  /* 0x0000000000017941 */ /* 0x000fea0003800000 */
.L_x_2599:
        /* <DEDUP_REMOVED lines=50> */
.L_x_2606:
[----:B------:R-:W-:Y:S05]  /*e7c0*/  BSYNC B0 ;  /* 0x0000000000007941 */ /* 0x000fea0003800000 */
.L_x_2605:
[----:B-----5:R1:W-:Y:S02]  /*e7d0*/  STS.128 [R242+0x2000], R24 ;  /* 0x00200018f2007388 */ /* 0x0203e40000000c00 */
.L_x_2604:
[----:B------:R-:W-:Y:S05]  /*e7e0*/  BSYNC B1 ;  /* 0x0000000000017941 */ /* 0x000fea0003800000 */
.L_x_2603:
        /* <DEDUP_REMOVED lines=50> */
.L_x_2610:
[----:B------:R-:W-:Y:S05]  /*eb10*/  BSYNC B0 ;  /* 0x0000000000007941 */ /* 0x000fea0003800000 */
.L_x_2609:
[----:B-----5:R3:W-:Y:S02]  /*eb20*/  STS.128 [R242+0x4000], R24 ;  /* 0x00400018f2007388 */ /* 0x0207e40000000c00 */
.L_x_2608:
[----:B------:R-:W-:Y:S05]  /*eb30*/  BSYNC B1 ;  /* 0x0000000000017941 */ /* 0x000fea0003800000 */
.L_x_2607:
        /* <DEDUP_REMOVED lines=8> */
[----:B------:R2:W4:Y:S01]  /*ebc0*/  LD.E.64 R4, desc[UR6][R22.64+0xc0] ;  /* 0x0000c00616047980 */ /* 0x000522000c101b00 */
[C---:B-----5:R-:W-:Y:S01]  /*ebd0*/  IMAD.U32 R31, R27.reuse, 0x10000, RZ ;  /* 0x000100001b1f7824 */ /* 0x060fe200078e00ff */
[----:B------:R-:W-:Y:S02]  /*ebe0*/  LOP3.LUT R30, R27, 0xffff0000, RZ, 0xc0, !PT ;  /* 0xffff00001b1e7812 */ /* 0x000fe400078ec0ff */
[----:B------:R-:W-:Y:S02]  /*ebf0*/  LOP3.LUT R14, R25, 0xffff0000, RZ, 0xc0, !PT ;  /* 0xffff0000190e7812 */ /* 0x000fe400078ec0ff */
[----:B------:R-:W-:-:S02]  /*ec00*/  LOP3.LUT R33, R24, 0xffff0000, RZ, 0xc0, !PT ;  /* 0xffff000018217812 */ /* 0x000fc400078ec0ff */
[C---:B------:R-:W-:Y:S02]  /*ec10*/  SHF.L.U32 R32, R26.reuse, 0x10, RZ ;  /* 0x000000101a207819 */ /* 0x040fe400000006ff */
[----:B------:R-:W-:Y:S02]  /*ec20*/  LOP3.LUT R34, R26, 0xffff0000, RZ, 0xc0, !PT ;  /* 0xffff00001a227812 */ /* 0x000fe400078ec0ff */
[----:B--2---:R-:W-:Y:S02]  /*ec30*/  SHF.L.U32 R22, R25, 0x10, RZ ;  /* 0x0000001019167819 */ /* 0x004fe400000006ff */
[----:B------:R-:W-:Y:S02]  /*ec40*/  SHF.L.U32 R23, R24, 0x10, RZ ;  /* 0x0000001018177819 */ /* 0x000fe400000006ff */
[C---:B---3--:R-:W-:Y:S01]  /*ec50*/  LOP3.LUT R27, R2.reuse, 0xffff0000, RZ, 0xc0, !PT ;  /* 0xffff0000021b7812 */ /* 0x048fe200078ec0ff */
        /* <DEDUP_REMOVED lines=15> */
[----:B------:R-:W-:Y:S01]  /*ed50*/  FMUL.FTZ R33, R33, R4 ;  /* 0x0000000421217220 */ /* 0x000fe20000410000 */
[C---:B------:R-:W-:Y:S01]  /*ed60*/  FMUL.FTZ R25, R34.reuse, R3 ;  /* 0x0000000322197220 */ /* 0x040fe20000410000 */
        /* <DEDUP_REMOVED lines=14> */
.L_x_2612:
[----:B------:R-:W-:Y:S05]  /*ee50*/  BSYNC B0 ;  /* 0x0000000000007941 */ /* 0x000fea0003800000 */
.L_x_2611:
[----:B-----5:R3:W-:Y:S02]  /*ee60*/  STS.128 [R242+0x6000], R24 ;  /* 0x00600018f2007388 */ /* 0x0207e40000000c00 */
.L_x_2598:
[----:B------:R-:W-:Y:S05]  /*ee70*/  BSYNC B2 ;  /* 0x0000000000027941 */ /* 0x000fea0003800000 */
.L_x_2597:
[----:B------:R-:W-:Y:S01]  /*ee80*/  VIADD R14, R162, 0x10 ;  /* 0x00000010a20e7836 */ /* 0x000fe20000000000 */
[----:B------:R-:W-:Y:S04]  /*ee90*/  BSSY B2, `(.L_x_2613) ;  /* 0x00000de000027945 */ /* 0x000fe80003800000 */
[----:B------:R-:W-:-:S04]  /*eea0*/  ISETP.GE.AND P0, PT, R14, R8, PT ;  /* 0x000000080e00720c */ /* 0x000fc80003f06270 */
[----:B------:R-:W-:-:S13]  /*eeb0*/  ISETP.LT.OR P0, PT, R52, -0x87, P0 ;  /* 0xffffff793400780c */ /* 0x000fda0000701670 */
[----:B------:R-:W-:Y:S05]  /*eec0*/  @P0 BRA `(.L_x_2614) ;  /* 0x0000000c00680947 */ /* 0x000fea0003800000 */
[----:B------:R-:W-:Y:S01]  /*eed0*/  ISETP.GE.AND P0, PT, R18, R6, PT ;  /* 0x000000061200720c */ /* 0x000fe20003f06270 */
[----:B------:R-:W-:Y:S01]  /*eee0*/  BSSY B1, `(.L_x_2615) ;  /* 0x000003b000017945 */ /* 0x000fe20003800000 */
[----:B------:R-:W-:-:S04]  /*eef0*/  IADD3 R2, P1, R15, R20, RZ ;  /* 0x000000140f027210 */ /* 0x000fc80007f3e0ff */
[----:B------:R-:W-:Y:S01]  /*ef00*/  LEA.HI.X.SX32 R15, R15, R21, 0x1, P1 ;  /* 0x000000150f0f7211 */ /* 0x000fe200008f0eff */
[----:B------:R-:W-:-:S03]  /*ef10*/  IMAD.SHL.U32 R30, R2, 0x2, RZ ;  /* 0x00000002021e7824 */ /* 0x000fc600078e00ff */
[----:B------:R-:W-:Y:S02]  /*ef20*/  SHF.L.U64.HI R2, R2, 0x1, R15 ;  /* 0x0000000102027819 */ /* 0x000fe4000001020f */
[-C--:B------:R-:W-:Y:S01]  /*ef30*/  IADD3 R22, P2, R36, R30.reuse, RZ ;  /* 0x0000001e24167210 */ /* 0x080fe20007f5e0ff */
[----:B------:R1:W-:Y:S01]  /*ef40*/  @P0 STS.128 [R242+0x800], RZ ;  /* 0x000800fff2000388 */ /* 0x0003e20000000c00 */
[----:B------:R-:W-:-:S03]  /*ef50*/  IADD3 R30, P1, R16, R30, RZ ;  /* 0x0000001e101e7210 */ /* 0x000fc60007f3e0ff */
[--C-:B------:R-:W-:Y:S02]  /*ef60*/  IMAD.X R23, R37, 0x1, R2.reuse, P2 ;  /* 0x0000000125177824 */ /* 0x100fe400010e0602 */
[----:B------:R-:W-:Y:S01]  /*ef70*/  IMAD.X R31, R17, 0x1, R2, P1 ;  /* 0x00000001111f7824 */ /* 0x000fe200008e0602 */
[----:B------:R-:W-:Y:S07]  /*ef80*/  @P0 BRA `(.L_x_2616) ;  /* 0x0000000000c00947 */ /* 0x000fee0003800000 */
        /* <DEDUP_REMOVED lines=46> */
.L_x_2618:
[----:B------:R-:W-:Y:S05]  /*f270*/  BSYNC B0 ;  /* 0x0000000000007941 */ /* 0x000fea0003800000 */
.L_x_2617:
[----:B-----5:R3:W-:Y:S02]  /*f280*/  STS.128 [R242+0x800], R24 ;  /* 0x00080018f2007388 */ /* 0x0207e40000000c00 */
.L_x_2616:
[----:B------:R-:W-:Y:S05]  /*f290*/  BSYNC B1 ;  /* 0x0000000000017941 */ /* 0x000fea0003800000 */
.L_x_2615:
        /* <DEDUP_REMOVED lines=50> */
.L_x_2622:
[----:B------:R-:W-:Y:S05]  /*f5c0*/  BSYNC B0 ;  /* 0x0000000000007941 */ /* 0x000fea0003800000 */
.L_x_2621:
[----:B-----5:R3:W-:Y:S02]  /*f5d0*/  STS.128 [R242+0x2800], R24 ;  /* 0x00280018f2007388 */ /* 0x0207e40000000c00 */
.L_x_2620:
[----:B------:R-:W-:Y:S05]  /*f5e0*/  BSYNC B1 ;  /* 0x0000000000017941 */ /* 0x000fea0003800000 */
.L_x_2619:
        /* <DEDUP_REMOVED lines=50> */
.L_x_2626:
[----:B------:R-:W-:Y:S05]  /*f910*/  BSYNC B0 ;  /* 0x0000000000007941 */ /* 0x000fea0003800000 */
.L_x_2625:
[----:B-----5:R3:W-:Y:S02]  /*f920*/  STS.128 [R242+0x4800], R24 ;  /* 0x00480018f2007388 */ /* 0x0207e40000000c00 */
.L_x_2624:
[----:B------:R-:W-:Y:S05]  /*f930*/  BSYNC B1 ;  /* 0x0000000000017941 */ /* 0x000fea0003800000 */
.L_x_2623:
[----:B------:R-:W-:-:S13]  /*f940*/  ISETP.GE.AND P0, PT, R9, R6, PT ;  /* 0x000000060900720c */ /* 0x000fda0003f06270 */
[----:B------:R1:W-:Y:S01]  /*f950*/  @P0 STS.128 [R242+0x6800], RZ ;  /* 0x006800fff2000388 */ /* 0x0003e20000000c00 */
[----:B------:R-:W-:Y:S05]  /*f960*/  @P0 BRA `(.L_x_2614) ;  /* 0x0000000000c00947 */ /* 0x000fea0003800000 */
[----:B-1-3--:R1:W5:Y:S01]  /*f970*/  LD.E.128 R24, desc[UR6][R46.64+0x180] ;  /* 0x000180062e187980 */ /* 0x00a362000c101d00 */
[----:B------:R-:W-:Y:S01]  /*f980*/  ISETP.GE.AND P0, PT, R9, R0, PT ;  /* 0x000000000900720c */ /* 0x000fe20003f06270 */
[----:B------:R-:W-:-:S12]  /*f990*/  BSSY B0, `(.L_x_2627) ;  /* 0x000002c000007945 */ /* 0x000fd80003800000 */
[----:B------:R-:W-:Y:S05]  /*f9a0*/  @P0 BRA `(.L_x_2628) ;  /* 0x0000000000a80947 */ /* 0x000fea0003800000 */
[----:B------:R3:W2:Y:S04]  /*f9b0*/  LD.E.64 R2, desc[UR6][R30.64+0xc0] ;  /* 0x0000c0061e027980 */ /* 0x0006a8000c101b00 */
[----:B------:R4:W2:Y:S01]  /*f9c0*/  LD.E.64 R4, desc[UR6][R22.64+0xc0] ;  /* 0x0000c00616047980 */ /* 0x0008a2000c101b00 */
[----:B-----5:R-:W-:Y:S02]  /*f9d0*/  LOP3.LUT R15, R25, 0xffff0000, RZ, 0xc0, !PT ;  /* 0xffff0000190f7812 */ /* 0x020fe400078ec0ff */
[----:B------:R-:W-:Y:S02]  /*f9e0*/  LOP3.LUT R33, R24, 0xffff0000, RZ, 0xc0, !PT ;  /* 0xffff000018217812 */ /* 0x000fe400078ec0ff */
[C---:B------:R-:W-:Y:S02]  /*f9f0*/  SHF.L.U32 R32, R26.reuse, 0x10, RZ ;  /* 0x000000101a207819 */ /* 0x040fe400000006ff */
[----:B------:R-:W-:Y:S01]  /*fa00*/  LOP3.LUT R34, R26, 0xffff0000, RZ, 0xc0, !PT ;  /* 0xffff00001a227812 */ /* 0x000fe200078ec0ff */
[C---:B---3--:R-:W-:Y:S01]  /*fa10*/  IMAD.U32 R31, R27.reuse, 0x10000, RZ ;  /* 0x000100001b1f7824 */ /* 0x048fe200078e00ff */
[----:B------:R-:W-:-:S02]  /*fa20*/  LOP3.LUT R30, R27, 0xffff0000, RZ, 0xc0, !PT ;  /* 0xffff00001b1e7812 */ /* 0x000fc400078ec0ff */
[----:B----4-:R-:W-:Y:S02]  /*fa30*/  SHF.L.U32 R22, R25, 0x10, RZ ;  /* 0x0000001019167819 */ /* 0x010fe400000006ff */
[----:B------:R-:W-:Y:S02]  /*fa40*/  SHF.L.U32 R23, R24, 0x10, RZ ;  /* 0x0000001018177819 */ /* 0x000fe400000006ff */
[C---:B--2---:R-:W-:Y:S01]  /*fa50*/  LOP3.LUT R27, R2.reuse, 0xffff0000, RZ, 0xc0, !PT ;  /* 0xffff0000021b7812 */ /* 0x044fe200078ec0ff */
[----:B------:R-:W-:Y:S01]  /*fa60*/  IMAD.U32 R2, R2, 0x10000, RZ ;  /* 0x0001000002027824 */ /* 0x000fe200078e00ff */
[C---:B------:R-:W-:Y:S01]  /*fa70*/  LOP3.LUT R25, R3.reuse, 0xffff0000, RZ, 0xc0, !PT ;  /* 0xffff000003197812 */ /* 0x040fe200078ec0ff */
[----:B------:R-:W-:Y:S01]  /*fa80*/  IMAD.U32 R3, R3, 0x10000, RZ ;  /* 0x0001000003037824 */ /* 0x000fe200078e00ff */
[----:B------:R-:W-:Y:S01]  /*fa90*/  LOP3.LUT R29, R4, 0xffff0000, RZ, 0xc0, !PT ;  /* 0xffff0000041d7812 */ /* 0x000fe200078ec0ff */
        /* <DEDUP_REMOVED lines=27> */
.L_x_2628:
[----:B------:R-:W-:Y:S05]  /*fc50*/  BSYNC B0 ;  /* 0x0000000000007941 */ /* 0x000fea0003800000 */
.L_x_2627:
[----:B-----5:R3:W-:Y:S02]  /*fc60*/  STS.128 [R242+0x6800], R24 ;  /* 0x00680018f2007388 */ /* 0x0207e40000000c00 */
.L_x_2614:
[----:B------:R-:W-:Y:S05]  /*fc70*/  BSYNC B2 ;  /* 0x0000000000027941 */ /* 0x000fea0003800000 */
.L_x_2613:
[----:B------:R-:W-:Y:S01]  /*fc80*/  VIADD R15, R162, 0x20 ;  /* 0x00000020a20f7836 */ /* 0x000fe20000000000 */
[----:B------:R-:W-:Y:S04]  /*fc90*/  BSSY B2, `(.L_x_2629) ;  /* 0x00000dd000027945 */ /* 0x000fe80003800000 */
[----:B------:R-:W-:-:S04]  /*fca0*/  ISETP.GE.AND P0, PT, R15, R8, PT ;  /* 0x000000080f00720c */ /* 0x000fc80003f06270 */
[----:B------:R-:W-:-:S13]  /*fcb0*/  ISETP.LT.OR P0, PT, R52, -0x107, P0 ;  /* 0xfffffef93400780c */ /* 0x000fda0000701670 */
[----:B------:R-:W-:Y:S05]  /*fcc0*/  @P0 BRA `(.L_x_2630) ;  /* 0x0000000c00640947 */ /* 0x000fea0003800000 */
[----:B------:R-:W-:Y:S01]  /*fcd0*/  ISETP.GE.AND P0, PT, R18, R6, PT ;  /* 0x000000061200720c */ /* 0x000fe20003f06270 */
[----:B------:R-:W-:Y:S01]  /*fce0*/  IMAD.SHL.U32 R2, R7, 0x20, RZ ;  /* 0x0000002007027824 */ /* 0x000fe200078e00ff */
[----:B------:R-:W-:Y:S04]  /*fcf0*/  BSSY B1, `(.L_x_2631) ;  /* 0x000003b000017945 */ /* 0x000fe80003800000 */
[----:B------:R-:W-:-:S04]  /*fd00*/  IADD3 R3, P1, R2, R20, RZ ;  /* 0x0000001402037210 */ /* 0x000fc80007f3e0ff */
[----:B------:R-:W-:Y:S01]  /*fd10*/  LEA.HI.X.SX32 R2, R2, R21, 0x1, P1 ;  /* 0x0000001502027211 */ /* 0x000fe200008f0eff */
[C---:B------:R-:W-:Y:S02]  /*fd20*/  IMAD.SHL.U32 R30, R3.reuse, 0x2, RZ ;  /* 0x00000002031e7824 */ /* 0x040fe400078e00ff */
[----:B------:R1:W-:Y:S01]  /*fd30*/  @P0 STS.128 [R242+0x1000], RZ ;  /* 0x001000fff2000388 */ /* 0x0003e20000000c00 */
[----:B------:R-:W-:Y:S02]  /*fd40*/  SHF.L.U64.HI R2, R3, 0x1, R2 ;  /* 0x0000000103027819 */ /* 0x000fe40000010202 */
[-C--:B------:R-:W-:Y:S02]  /*fd50*/  IADD3 R22, P2, R36, R30.reuse, RZ ;  /* 0x0000001e24167210 */ /* 0x080fe40007f5e0ff */
        /* <DEDUP_REMOVED lines=50> */
.L_x_2634:
[----:B------:R-:W-:Y:S05]  /*10080*/  BSYNC B0 ;  /* 0x0000000000007941 */ /* 0x000fea0003800000 */
.L_x_2633:
[----:B-----5:R3:W-:Y:S02]  /*10090*/  STS.128 [R242+0x1000], R24 ;  /* 0x00100018f2007388 */ /* 0x0207e40000000c00 */
.L_x_2632:
[----:B------:R-:W-:Y:S05]  /*100a0*/  BSYNC B1 ;  /* 0x0000000000017941 */ /* 0x000fea0003800000 */
.L_x_2631:
        /* <DEDUP_REMOVED lines=50> */
.L_x_2638:
[----:B------:R-:W-:Y:S05]  /*103d0*/  BSYNC B0 ;  /* 0x0000000000007941 */ /* 0x000fea0003800000 */
.L_x_2637:
[----:B-----5:R3:W-:Y:S02]  /*103e0*/  STS.128 [R242+0x3000], R24 ;  /* 0x00300018f2007388 */ /* 0x0207e40000000c00 */
.L_x_2636:
[----:B------:R-:W-:Y:S05]  /*103f0*/  BSYNC B1 ;  /* 0x0000000000017941 */ /* 0x000fea0003800000 */
.L_x_2635:
        /* <DEDUP_REMOVED lines=50> */
.L_x_2642:
[----:B------:R-:W-:Y:S05]  /*10720*/  BSYNC B0 ;  /* 0x0000000000007941 */ /* 0x000fea0003800000 */
.L_x_2641:
[----:B-----5:R3:W-:Y:S02]  /*10730*/  STS.128 [R242+0x5000], R24 ;  /* 0x00500018f2007388 */ /* 0x0207e40000000c00 */
.L_x_2640:
[----:B------:R-:W-:Y:S05]  /*10740*/  BSYNC B1 ;  /* 0x0000000000017941 */ /* 0x000fea0003800000 */
.L_x_2639:
[----:B------:R-:W-:-:S13]  /*10750*/  ISETP.GE.AND P0, PT, R9, R6, PT ;  /* 0x000000060900720c */ /* 0x000fda0003f06270 */
[----:B------:R1:W-:Y:S01]  /*10760*/  @P0 STS.128 [R242+0x7000], RZ ;  /* 0x007000fff2000388 */ /* 0x0003e20000000c00 */
[----:B------:R-:W-:Y:S05]  /*10770*/  @P0 BRA `(.L_x_2630) ;  /* 0x0000000000b80947 */ /* 0x000fea0003800000 */
[----:B-1----:R-:W5:Y:S01]  /*10780*/  LD.E.128 R44, desc[UR6][R44.64+0x180] ;  /* 0x000180062c2c7980 */ /* 0x002f62000c101d00 */
[----:B------:R-:W-:Y:S01]  /*10790*/  ISETP.GE.AND P0, PT, R9, R0, PT ;  /* 0x000000000900720c */ /* 0x000fe20003f06270 */
[----:B------:R-:W-:-:S12]  /*107a0*/  BSSY B0, `(.L_x_2643) ;  /* 0x000002a000007945 */ /* 0x000fd80003800000 */
[----:B------:R-:W-:Y:S05]  /*107b0*/  @P0 BRA `(.L_x_2644) ;  /* 0x0000000000a00947 */ /* 0x000fea0003800000 */
[----:B------:R1:W2:Y:S04]  /*107c0*/  LD.E.64 R2, desc[UR6][R30.64+0xc0] ;  /* 0x0000c0061e027980 */ /* 0x0002a8000c101b00 */
[----:B------:R4:W2:Y:S01]  /*107d0*/  LD.E.64 R4, desc[UR6][R22.64+0xc0] ;  /* 0x0000c00616047980 */ /* 0x0008a2000c101b00 */
[----:B---3-5:R-:W-:Y:S02]  /*107e0*/  SHF.L.U32 R24, R44, 0x10, RZ ;  /* 0x000000102c187819 */ /* 0x028fe400000006ff */
[----:B------:R-:W-:Y:S02]  /*107f0*/  SHF.L.U32 R32, R46, 0x10, RZ ;  /* 0x000000102e207819 */ /* 0x000fe400000006ff */
[----:B------:R-:W-:Y:S02]  /*10800*/  LOP3.LUT R44, R44, 0xffff0000, RZ, 0xc0, !PT ;  /* 0xffff00002c2c7812 */ /* 0x000fe400078ec0ff */
[----:B------:R-:W-:-:S02]  /*10810*/  LOP3.LUT R46, R46, 0xffff0000, RZ, 0xc0, !PT ;  /* 0xffff00002e2e7812 */ /* 0x000fc400078ec0ff */
[C---:B-1----:R-:W-:Y:S01]  /*10820*/  LOP3.LUT R30, R47.reuse, 0xffff0000, RZ, 0xc0, !PT ;  /* 0xffff00002f1e7812 */ /* 0x042fe200078ec0ff */
[----:B------:R-:W-:Y:S01]  /*10830*/  IMAD.U32 R31, R47, 0x10000, RZ ;  /* 0x000100002f1f7824 */ /* 0x000fe200078e00ff */
[C---:B----4-:R-:W-:Y:S02]  /*10840*/  LOP3.LUT R22, R45.reuse, 0xffff0000, RZ, 0xc0, !PT ;  /* 0xffff00002d167812 */ /* 0x050fe400078ec0ff */
[----:B------:R-:W-:Y:S02]  /*10850*/  SHF.L.U32 R23, R45, 0x10, RZ ;  /* 0x000000102d177819 */ /* 0x000fe400000006ff */
[C---:B--2---:R-:W-:Y:S01]  /*10860*/  LOP3.LUT R27, R2.reuse, 0xffff0000, RZ, 0xc0, !PT ;  /* 0xffff0000021b7812 */ /* 0x044fe200078ec0ff */
[----:B------:R-:W-:Y:S01]  /*10870*/  IMAD.U32 R2, R2, 0x10000, RZ ;  /* 0x0001000002027824 */ /* 0x000fe200078e00ff */
[----:B------:R-:W-:Y:S02]  /*10880*/  LOP3.LUT R26, R3, 0xffff0000, RZ, 0xc0, !PT ;  /* 0xffff0000031a7812 */ /* 0x000fe400078ec0ff */
[----:B------:R-:W-:Y:S01]  /*10890*/  LOP3.LUT R29, R4, 0xffff0000, RZ, 0xc0, !PT ;  /* 0xffff0000041d7812 */ /* 0x000fe200078ec0ff */
[----:B------:R-:W-:Y:S01]  /*108a0*/  FMUL.FTZ R25, R22, R27 ;  /* 0x0000001b16197220 */ /* 0x000fe20000410000 */
[----:B------:R-:W-:Y:S01]  /*108b0*/  LOP3.LUT R28, R5, 0xffff0000, RZ, 0xc0, !PT ;  /* 0xffff0000051c7812 */ /* 0x000fe200078ec0ff */
[----:B------:R-:W-:Y:S01]  /*108c0*/  FMUL.FTZ R33, R30, R26 ;  /* 0x0000001a1e217220 */ /* 0x000fe20000410000 */
[----:B------:R-:W-:Y:S01]  /*108d0*/  SHF.L.U32 R3, R3, 0x10, RZ ;  /* 0x0000001003037819 */ /* 0x000fe200000006ff */
[----:B------:R-:W-:Y:S01]  /*108e0*/  FMUL.FTZ R22, R22, R29 ;  /* 0x0000001d16167220 */ /* 0x000fe20000410000 */
[----:B------:R-:W-:Y:S01]  /*108f0*/  SHF.L.U32 R4, R4, 0x10, RZ ;  /* 0x0000001004047819 */ /* 0x000fe200000006ff */
[----:B------:R-:W-:Y:S01]  /*10900*/  FMUL.FTZ R30, R30, R28 ;  /* 0x0000001c1e1e7220 */ /* 0x000fe20000410000 */
[----:B------:R-:W-:-:S02]  /*10910*/  IMAD.U32 R5, R5, 0x10000, RZ ;  /* 0x0001000005057824 */ /* 0x000fc400078e00ff */
[C---:B------:R-:W-:Y:S01]  /*10920*/  FFMA.FTZ R25, R23.reuse, R29, -R25 ;  /* 0x0000001d17197223 */ /* 0x040fe20000010819 */
[----:B------:R-:W-:Y:S01]  /*10930*/  FFMA.FTZ R22, R23, R27, R22 ;  /* 0x0000001b17167223 */ /* 0x000fe20000010016 */
[C---:B------:R-:W-:Y:S01]  /*10940*/  FFMA.FTZ R30, R31.reuse, R26, R30 ;  /* 0x0000001a1f1e7223 */ /* 0x040fe2000001001e */
[----:B------:R-:W-:Y:S01]  /*10950*/  FMUL.FTZ R23, R44, R2 ;  /* 0x000000022c177220 */ /* 0x000fe20000410000 */
[----:B------:R-:W-:Y:S01]  /*10960*/  FMUL.FTZ R26, R46, R3 ;  /* 0x000000032e1a7220 */ /* 0x000fe20000410000 */
[----:B------:R-:W-:Y:S01]  /*10970*/  FFMA.FTZ R33, R31, R28, -R33 ;  /* 0x0000001c1f217223 */ /* 0x000fe20000010821 */
[-C--:B------:R-:W-:Y:S01]  /*10980*/  FMUL.FTZ R44, R44, R4.reuse ;  /* 0x000000042c2c7220 */ /* 0x080fe20000410000 */
[-C--:B------:R-:W-:Y:S01]  /*10990*/  FMUL.FTZ R46, R46, R5.reuse ;  /* 0x000000052e2e7220 */ /* 0x080fe20000410000 */
[----:B------:R-:W-:Y:S01]  /*109a0*/  FFMA.FTZ R23, R24, R4, -R23 ;  /* 0x0000000418177223 */ /* 0x000fe20000010817 */
[----:B------:R-:W-:Y:S01]  /*109b0*/  FFMA.FTZ R26, R32, R5, -R26 ;  /* 0x00000005201a7223 */ /* 0x000fe2000001081a */
[----:B------:R-:W-:Y:S01]  /*109c0*/  FFMA.FTZ R44, R24, R2, R44 ;  /* 0x00000002182c7223 */ /* 0x000fe2000001002c */
[----:B------:R-:W-:Y:S01]  /*109d0*/  FFMA.FTZ R46, R32, R3, R46 ;  /* 0x00000003202e7223 */ /* 0x000fe2000001002e */
[----:B------:R-:W-:-:S02]  /*109e0*/  F2FP.BF16.F32.PACK_AB R22, R22, R25 ;  /* 0x000000191616723e */ /* 0x000fc400000010ff */
[----:B------:R-:W-:Y:S02]  /*109f0*/  F2FP.BF16.F32.PACK_AB R30, R30, R33 ;  /* 0x000000211e1e723e */ /* 0x000fe400000010ff */
[----:B------:R-:W-:Y:S02]  /*10a00*/  F2FP.BF16.F32.PACK_AB R44, R44, R23 ;  /* 0x000000172c2c723e */ /* 0x000fe400000010ff */
[----:B------:R-:W-:Y:S02]  /*10a10*/  F2FP.BF16.F32.PACK_AB R46, R46, R26 ;  /* 0x0000001a2e2e723e */ /* 0x000fe400000010ff */
[----:B------:R-:W-:Y:S02]  /*10a20*/  MOV R45, R22 ;  /* 0x00000016002d7202 */ /* 0x000fe40000000f00 */
[----:B------:R-:W-:Y:S02]  /*10a30*/  MOV R47, R30 ;  /* 0x0000001e002f7202 */ /* 0x000fe40000000f00 */
.L_x_2644:
[----:B------:R-:W-:Y:S05]  /*10a40*/  BSYNC B0 ;  /* 0x0000000000007941 */ /* 0x000fea0003800000 */
.L_x_2643:
[----:B-----5:R1:W-:Y:S02]  /*10a50*/  STS.128 [R242+0x7000], R44 ;  /* 0x0070002cf2007388 */ /* 0x0203e40000000c00 */
.L_x_2630:
[----:B------:R-:W-:Y:S05]  /*10a60*/  BSYNC B2 ;  /* 0x0000000000027941 */ /* 0x000fea0003800000 */
.L_x_2629:
[----:B------:R-:W-:-:S05]  /*10a70*/  VIADD R4, R162, 0x30 ;  /* 0x00000030a2047836 */ /* 0x000fca0000000000 */
[----:B------:R-:W-:-:S04]  /*10a80*/  ISETP.GE.AND P0, PT, R4, R8, PT ;  /* 0x000000080400720c */ /* 0x000fc80003f06270 */
[----:B------:R-:W-:-:S13]  /*10a90*/  ISETP.LT.OR P0, PT, R52, -0x187, P0 ;  /* 0xfffffe793400780c */ /* 0x000fda0000701670 */
[----:B------:R-:W-:Y:S05]  /*10aa0*/  @P0 BRA `(.L_x_2645) ;  /* 0x00000078000c0947 */ /* 0x000fea0003800000 */
[----:B------:R-:W-:Y:S01]  /*10ab0*/  ISETP.GE.AND P0, PT, R18, R6, PT ;  /* 0x000000061200720c */ /* 0x000fe20003f06270 */
[----:B------:R-:W-:Y:S01]  /*10ac0*/  IMAD R7, R7, 0x30, RZ ;  /* 0x0000003007077824 */ /* 0x000fe200078e02ff */
[----:B------:R-:W-:Y:S04]  /*10ad0*/  BSSY B1, `(.L_x_2646) ;  /* 0x000003b000017945 */ /* 0x000fe80003800000 */
[----:B------:R-:W-:-:S04]  /*10ae0*/  IADD3 R2, P1, R7, R20, RZ ;  /* 0x0000001407027210 */ /* 0x000fc80007f3e0ff */
[----:B------:R-:W-:Y:S01]  /*10af0*/  LEA.HI.X.SX32 R7, R7, R21, 0x1, P1 ;  /* 0x0000001507077211 */ /* 0x000fe200008f0eff */
[C---:B-1-3--:R-:W-:Y:S02]  /*10b00*/  IMAD.SHL.U32 R26, R2.reuse, 0x2, RZ ;  /* 0x00000002021a7824 */ /* 0x04afe400078e00ff */
[----:B------:R1:W-:Y:S01]  /*10b10*/  @P0 STS.128 [R242+0x1800], RZ ;  /* 0x001800fff2000388 */ /* 0x0003e20000000c00 */
[----:B------:R-:W-:Y:S02]  /*10b20*/  SHF.L.U64.HI R2, R2, 0x1, R7 ;  /* 0x0000000102027819 */ /* 0x000fe40000010207 */
[-C--:B------:R-:W-:Y:S02]  /*10b30*/  IADD3 R24, P2, R36, R26.reuse, RZ ;  /* 0x0000001a24187210 */ /* 0x080fe40007f5e0ff */
[----:B------:R-:W-:-:S03]  /*10b40*/  IADD3 R26, P1, R16, R26, RZ ;  /* 0x0000001a101a7210 */ /* 0x000fc60007f3e0ff */
[--C-:B------:R-:W-:Y:S02]  /*10b50*/  IMAD.X R25, R37, 0x1, R2.reuse, P2 ;  /* 0x0000000125197824 */ /* 0x100fe400010e0602 */
[----:B------:R-:W-:Y:S01]  /*10b60*/  IMAD.X R27, R17, 0x1, R2, P1 ;  /* 0x00000001111b7824 */ /* 0x000fe200008e0602 */
[----:B------:R-:W-:Y:S07]  /*10b70*/  @P0 BRA `(.L_x_2647) ;  /* 0x0000000000c00947 */ /* 0x000fee0003800000 */
        /* <DEDUP_REMOVED lines=18> */
[----:B----4-:R-:W-:Y:S01]  /*10ca0*/  LOP3.LUT R23, R16, 0xffff0000, RZ, 0xc0, !PT ;  /* 0xffff000010177812 */ /* 0x010fe200078ec0ff */
        /* <DEDUP_REMOVED lines=27> */
.L_x_2649:
[----:B------:R-:W-:Y:S05]  /*10e60*/  BSYNC B0 ;  /* 0x0000000000007941 */ /* 0x000fea0003800000 */
.L_x_2648:
[----:B-----5:R1:W-:Y:S02]  /*10e70*/  STS.128 [R242+0x1800], R20 ;  /* 0x00180014f2007388 */ /* 0x0203e40000000c00 */
.L_x_2647:
[----:B------:R-:W-:Y:S05]  /*10e80*/  BSYNC B1 ;  /* 0x0000000000017941 */ /* 0x000fea0003800000 */
.L_x_2646:
        /* <DEDUP_REMOVED lines=50> */
.L_x_2653:
[----:B------:R-:W-:Y:S05]  /*111b0*/  BSYNC B0 ;  /* 0x0000000000007941 */ /* 0x000fea0003800000 */
.L_x_2652:
[----:B-----5:R1:W-:Y:S02]  /*111c0*/  STS.128 [R242+0x3800], R20 ;  /* 0x00380014f2007388 */ /* 0x0203e40000000c00 */
.L_x_2651:
[----:B------:R-:W-:Y:S05]  /*111d0*/  BSYNC B1 ;  /* 0x0000000000017941 */ /* 0x000fea0003800000 */
.L_x_2650:
        /* <DEDUP_REMOVED lines=9> */
[----:B------:R-:W3:Y:S01]  /*11270*/  LD.E.64 R12, desc[UR6][R24.64+0x80] ;  /* 0x00008006180c7980 */ /* 0x000ee2000c101b00 */
[C---:B-1---5:R-:W-:Y:S01]  /*11280*/  IMAD.U32 R23, R19.reuse, 0x10000, RZ ;  /* 0x0001000013177824 */ /* 0x062fe200078e00ff */
[----:B------:R-:W-:Y:S02]  /*11290*/  LOP3.LUT R22, R19, 0xffff0000, RZ, 0xc0, !PT ;  /* 0xffff000013167812 */ /* 0x000fe400078ec0ff */
[C---:B------:R-:W-:Y:S02]  /*112a0*/  SHF.L.U32 R7, R17.reuse, 0x10, RZ ;  /* 0x0000001011077819 */ /* 0x040fe400000006ff */
[----:B------:R-:W-:-:S02]  /*112b0*/  LOP3.LUT R5, R17, 0xffff0000, RZ, 0xc0, !PT ;  /* 0xffff000011057812 */ /* 0x000fc400078ec0ff */
[C---:B------:R-:W-:Y:S02]  /*112c0*/  SHF.L.U32 R8, R16.reuse, 0x10, RZ ;  /* 0x0000001010087819 */ /* 0x040fe400000006ff */
        /* <DEDUP_REMOVED lines=35> */
.L_x_2657:
[----:B------:R-:W-:Y:S05]  /*11500*/  BSYNC B0 ;  /* 0x0000000000007941 */ /* 0x000fea0003800000 */
.L_x_2656:
[----:B-----5:R1:W-:Y:S02]  /*11510*/  STS.128 [R242+0x5800], R16 ;  /* 0x00580010f2007388 */ /* 0x0203e40000000c00 */
.L_x_2655:
[----:B------:R-:W-:Y:S05]  /*11520*/  BSYNC B1 ;  /* 0x0000000000017941 */ /* 0x000fea0003800000 */
.L_x_2654:
[----:B------:R-:W-:-:S13]  /*11530*/  ISETP.GE.AND P0, PT, R9, R6, PT ;  /* 0x000000060900720c */ /* 0x000fda0003f06270 */
        /* <DEDUP_REMOVED lines=48> */
.L_x_2659:
[----:B------:R-:W-:Y:S05]  /*11840*/  BSYNC B0 ;  /* 0x0000000000007941 */ /* 0x000fea0003800000 */
.L_x_2658:
[----:B-----5:R1:W-:Y:S01]  /*11850*/  STS.128 [R242+0x7800], R16 ;  /* 0x00780010f2007388 */ /* 0x0203e20000000c00 */
[----:B------:R-:W-:Y:S05]  /*11860*/  BRA `(.L_x_2645) ;  /* 0x00000068009c7947 */ /* 0x000fea0003800000 */
.L_x_2596:
        /* <DEDUP_REMOVED lines=93> */
.L_x_2665:
[----:B------:R-:W-:Y:S05]  /*11e40*/  BSYNC B0 ;  /* 0x0000000000007941 */ /* 0x000fea0003800000 */
.L_x_2664:
[----:B-----5:R3:W-:Y:S02]  /*11e50*/  STS.128 [R242], R32 ;  /* 0x00000020f2007388 */ /* 0x0207e40000000c00 */
.L_x_2663:
[----:B------:R-:W-:Y:S05]  /*11e60*/  BSYNC B1 ;  /* 0x0000000000017941 */ /* 0x000fea0003800000 */
.L_x_2662:
        /* <DEDUP_REMOVED lines=91> */
.L_x_2669:
[----:B------:R-:W-:Y:S05]  /*12420*/  BSYNC B0 ;  /* 0x0000000000007941 */ /* 0x000fea0003800000 */
.L_x_2668:
[----:B-----5:R1:W-:Y:S02]  /*12430*/  STS.128 [R242+0x2000], R32 ;  /* 0x00200020f2007388 */ /* 0x0203e40000000c00 */
.L_x_2667:
[----:B------:R-:W-:Y:S05]  /*12440*/  BSYNC B1 ;  /* 0x0000000000017941 */ /* 0x000fea0003800000 */
.L_x_2666:
        /* <DEDUP_REMOVED lines=91> */
.L_x_2673:
[----:B------:R-:W-:Y:S05]  /*12a00*/  BSYNC B0 ;  /* 0x0000000000007941 */ /* 0x000fea0003800000 */
.L_x_2672:
[----:B-----5:R3:W-:Y:S02]  /*12a10*/  STS.128 [R242+0x4000], R32 ;  /* 0x00400020f2007388 */ /* 0x0207e40000000c00 */
.L_x_2671:
[----:B------:R-:W-:Y:S05]  /*12a20*/  BSYNC B1 ;  /* 0x0000000000017941 */ /* 0x000fea0003800000 */
.L_x_2670:
        /* <DEDUP_REMOVED lines=40> */
[----:B-12---:R-:W-:Y:S01]  /*12cb0*/  LOP3.LUT R65, R23, 0xffff0000, RZ, 0xc0, !PT ;  /* 0xffff000017417812 */ /* 0x006fe200078ec0ff */
        /* <DEDUP_REMOVED lines=49> */
.L_x_2675:
[----:B------:R-:W-:Y:S05]  /*12fd0*/  BSYNC B0 ;  /* 0x0000000000007941 */ /* 0x000fea0003800000 */
.L_x_2674:
[----:B-----5:R3:W-:Y:S02]  /*12fe0*/  STS.128 [R242+0x6000], R32 ;  /* 0x00600020f2007388 */ /* 0x0207e40000000c00 */
.L_x_2661:
[----:B------:R-:W-:Y:S05]  /*12ff0*/  BSYNC B2 ;  /* 0x0000000000027941 */ /* 0x000fea0003800000 */
.L_x_2660:
        /* <DEDUP_REMOVED lines=13> */
[-C--:B------:R-:W-:Y:S01]  /*130d0*/  ISETP.GE.AND P0, PT, R18, R7.reuse, PT ;  /* 0x000000071200720c */ /* 0x080fe20003f06270 */
[----:B------:R-:W-:Y:S01]  /*130e0*/  IMAD.MOV.U32 R21, RZ, RZ, RZ ;  /* 0x000000ffff157224 */ /* 0x000fe200078e00ff */
[C---:B------:R-:W-:Y:S02]  /*130f0*/  IADD3 R5, P1, R15.reuse, R2, RZ ;  /* 0x000000020f057210 */ /* 0x040fe40007f3e0ff */
[----:B------:R-:W-:Y:S02]  /*13100*/  MOV R20, R7 ;  /* 0x0000000700147202 */ /* 0x000fe40000000f00 */
[----:B------:R-:W-:-:S07]  /*13110*/  LEA.HI.X.SX32 R4, R15, R3, 0x1, P1 ;  /* 0x000000030f047211 */ /* 0x000fce00008f0eff */
[--C-:B------:R-:W-:Y:S02]  /*13120*/  @P0 IMAD.MOV R21, RZ, RZ, -R7.reuse ;  /* 0x000000ffff150224 */ /* 0x100fe400078e0a07 */
[----:B------:R-:W-:Y:S02]  /*13130*/  IMAD.MOV.U32 R28, RZ, RZ, RZ ;  /* 0x000000ffff1c7224 */ /* 0x000fe400078e00ff */
[----:B------:R-:W-:Y:S01]  /*13140*/  @P0 IMAD.MOV R20, RZ, RZ, -R7 ;  /* 0x000000ffff140224 */ /* 0x000fe200078e0a07 */
[----:B------:R-:W-:-:S04]  /*13150*/  IADD3 R22, P1, R21, R5, RZ ;  /* 0x0000000515167210 */ /* 0x000fc80007f3e0ff */
[----:B------:R-:W-:Y:S02]  /*13160*/  LEA.HI.X.SX32 R21, R21, R4, 0x1, P1 ;  /* 0x0000000415157211 */ /* 0x000fe400008f0eff */
[C---:B------:R-:W-:Y:S02]  /*13170*/  LEA R24, P1, R22.reuse, R16, 0x1 ;  /* 0x0000001016187211 */ /* 0x040fe400078208ff */
[----:B------:R-:W-:Y:S02]  /*13180*/  @P0 IADD3 R28, -R7, RZ, RZ ;  /* 0x000000ff071c0210 */ /* 0x000fe40007ffe1ff */
[----:B------:R-:W-:Y:S01]  /*13190*/  LEA.HI.X R25, R22, R17, R21, 0x1, P1 ;  /* 0x0000001116197211 */ /* 0x000fe200008f0c15 */
[----:B------:R-:W-:Y:S01]  /*131a0*/  IMAD.WIDE R20, R20, 0x2, R46 ;  /* 0x0000000214147825 */ /* 0x000fe200078e022e */
[----:B------:R-:W-:-:S04]  /*131b0*/  IADD3 R5, P1, R28, R5, RZ ;  /* 0x000000051c057210 */ /* 0x000fc80007f3e0ff */
[----:B------:R-:W3:Y:S01]  /*131c0*/  LD.E.128 R24, desc[UR6][R24.64] ;  /* 0x0000000618187980 */ /* 0x000ee2000c101d00 */
[----:B------:R-:W-:Y:S02]  /*131d0*/  LEA.HI.X.SX32 R4, R28, R4, 0x1, P1 ;  /* 0x000000041c047211 */ /* 0x000fe400008f0eff */
[C---:B------:R-:W-:Y:S01]  /*131e0*/  LEA R28, P1, R5.reuse, R36, 0x1 ;  /* 0x00000024051c7211 */ /* 0x040fe200078208ff */
[----:B------:R-:W2:Y:S03]  /*131f0*/  LD.E.128 R20, desc[UR6][R20.64] ;  /* 0x0000000614147980 */ /* 0x000ea6000c101d00 */
[----:B------:R-:W-:-:S06]  /*13200*/  LEA.HI.X R29, R5, R37, R4, 0x1, P1 ;  /* 0x00000025051d7211 */ /* 0x000fcc00008f0c04 */
[----:B------:R-:W4:Y:S01]  /*13210*/  LD.E.128 R28, desc[UR6][R28.64] ;  /* 0x000000061c1c7980 */ /* 0x000f22000c101d00 */
[C---:B-----5:R-:W-:Y:S01]  /*13220*/  IMAD.U32 R38, R32.reuse, 0x10000, RZ ;  /* 0x0001000020267824 */ /* 0x060fe200078e00ff */
[----:B------:R-:W-:Y:S01]  /*13230*/  LOP3.LUT R5, R32, 0xffff0000, RZ, 0xc0, !PT ;  /* 0xffff000020057812 */ /* 0x000fe200078ec0ff */
[C---:B------:R-:W-:Y:S01]  /*13240*/  IMAD.U32 R61, R33.reuse, 0x10000, RZ ;  /* 0x00010000213d7824 */ /* 0x040fe200078e00ff */
[----:B------:R-:W-:Y:S01]  /*13250*/  LOP3.LUT R4, R33, 0xffff0000, RZ, 0xc0, !PT ;  /* 0xffff000021047812 */ /* 0x000fe200078ec0ff */
[C---:B------:R-:W-:Y:S01]  /*13260*/  IMAD.U32 R62, R35.reuse, 0x10000, RZ ;  /* 0x00010000233e7824 */ /* 0x040fe200078e00ff */
[C---:B------:R-:W-:Y:S02]  /*13270*/  SHF.L.U32 R60, R34.reuse, 0x10, RZ ;  /* 0x00000010223c7819 */ /* 0x040fe400000006ff */
[----:B------:R-:W-:Y:S02]  /*13280*/  LOP3.LUT R33, R34, 0xffff0000, RZ, 0xc0, !PT ;  /* 0xffff000022217812 */ /* 0x000fe400078ec0ff */
[----:B------:R-:W-:Y:S01]  /*13290*/  LOP3.LUT R32, R35, 0xffff0000, RZ, 0xc0, !PT ;  /* 0xffff000023207812 */ /* 0x000fe200078ec0ff */
[C---:B---3--:R-:W-:Y:S01]  /*132a0*/  IMAD.U32 R35, R24.reuse, 0x10000, RZ ;  /* 0x0001000018237824 */ /* 0x048fe200078e00ff */
[----:B------:R-:W-:Y:S01]  /*132b0*/  LOP3.LUT R34, R24, 0xffff0000, RZ, 0xc0, !PT ;  /* 0xffff000018227812 */ /* 0x000fe200078ec0ff */
[----:B------:R-:W-:Y:S01]  /*132c0*/  IMAD.U32 R63, R26, 0x10000, RZ ;  /* 0x000100001a3f7824 */ /* 0x000fe200078e00ff */
[C---:B------:R-:W-:Y:S01]  /*132d0*/  SHF.L.U32 R24, R25.reuse, 0x10, RZ ;  /* 0x0000001019187819 */ /* 0x040fe200000006ff */
[----:B--2---:R-:W-:Y:S01]  /*132e0*/  IMAD.U32 R66, R20, 0x10000, RZ ;  /* 0x0001000014427824 */ /* 0x004fe200078e00ff */
        /* <DEDUP_REMOVED lines=19> */
[----:B------:R-:W-:Y:S01]  /*13420*/  FMUL.FTZ R65, R65, R34 ;  /* 0x0000002241417220 */ /* 0x000fe20000410000 */
[----:B------:R-:W-:Y:S01]  /*13430*/  FMUL.FTZ R20, R20, R24 ;  /* 0x0000001814147220 */ /* 0x000fe20000410000 */
[----:B------:R-:W-:Y:S01]  /*13440*/  FMUL.FTZ R22, R22, R26 ;  /* 0x0000001a16167220 */ /* 0x000fe20000410000 */
[----:B------:R-:W-:Y:S01]  /*13450*/  FMUL.FTZ R21, R21, R25 ;  /* 0x0000001915157220 */ /* 0x000fe20000410000 */
[C---:B----4-:R-:W-:Y:S01]  /*13460*/  IMAD.U32 R26, R28.reuse, 0x10000, RZ ;  /* 0x000100001c1a7824 */ /* 0x050fe200078e00ff */
[----:B------:R-:W-:Y:S01]  /*13470*/  LOP3.LUT R25, R28, 0xffff0000, RZ, 0xc0, !PT ;  /* 0xffff00001c197812 */ /* 0x000fe200078ec0ff */
[----:B------:R-:W-:Y:S01]  /*13480*/  FMUL.FTZ R23, R23, R27 ;  /* 0x0000001b17177220 */ /* 0x000fe20000410000 */
[C---:B------:R-:W-:Y:S01]  /*13490*/  SHF.L.U32 R24, R29.reuse, 0x10, RZ ;  /* 0x000000101d187819 */ /* 0x040fe200000006ff */
        /* <DEDUP_REMOVED lines=24> */
.L_x_2681:
[----:B------:R-:W-:Y:S05]  /*13620*/  BSYNC B0 ;  /* 0x0000000000007941 */ /* 0x000fea0003800000 */
.L_x_2680:
[----:B-----5:R3:W-:Y:S02]  /*13630*/  STS.128 [R242+0x800], R32 ;  /* 0x00080020f2007388 */ /* 0x0207e40000000c00 */
.L_x_2679:
[----:B------:R-:W-:Y:S05]  /*13640*/  BSYNC B1 ;  /* 0x0000000000017941 */ /* 0x000fea0003800000 */
.L_x_2678:
        /* <DEDUP_REMOVED lines=9> */
[----:B------:R-:W-:Y:S02]  /*136e0*/  VIADD R4, R15, 0x40 ;  /* 0x000000400f047836 */ /* 0x000fe40000000000 */
[----:B------:R-:W-:Y:S02]  /*136f0*/  IMAD.MOV.U32 R21, RZ, RZ, RZ ;  /* 0x000000ffff157224 */ /* 0x000fe400078e00ff */
[----:B------:R-:W-:Y:S01]  /*13700*/  IMAD.MOV.U32 R20, RZ, RZ, R7 ;  /* 0x000000ffff147224 */ /* 0x000fe200078e0007 */
[----:B------:R-:W-:-:S04]  /*13710*/  IADD3 R5, P1, R4, R2, RZ ;  /* 0x0000000204057210 */ /* 0x000fc80007f3e0ff */
[----:B------:R-:W-:-:S03]  /*13720*/  LEA.HI.X.SX32 R4, R4, R3, 0x1, P1 ;  /* 0x0000000304047211 */ /* 0x000fc600008f0eff */
[----:B------:R-:W-:Y:S01]  /*13730*/  @P0 IADD3 R21, -R7, RZ, RZ ;  /* 0x000000ff07150210 */ /* 0x000fe20007ffe1ff */
[----:B------:R-:W-:-:S03]  /*13740*/  @P0 IMAD.MOV R20, RZ, RZ, -R7 ;  /* 0x000000ffff140224 */ /* 0x000fc600078e0a07 */
[C---:B------:R-:W-:Y:S02]  /*13750*/  IADD3 R22, P1, R21.reuse, R5, RZ ;  /* 0x0000000515167210 */ /* 0x040fe40007f3e0ff */
[----:B------:R-:W-:Y:S02]  /*13760*/  MOV R28, RZ ;  /* 0x000000ff001c7202 */ /* 0x000fe40000000f00 */
[----:B------:R-:W-:Y:S02]  /*13770*/  LEA.HI.X.SX32 R21, R21, R4, 0x1, P1 ;  /* 0x0000000415157211 */ /* 0x000fe400008f0eff */
[----:B------:R-:W-:Y:S01]  /*13780*/  LEA R24, P1, R22, R16, 0x1 ;  /* 0x0000001016187211 */ /* 0x000fe200078208ff */
[----:B------:R-:W-:-:S03]  /*13790*/  @P0 IMAD.MOV R28, RZ, RZ, -R7 ;  /* 0x000000ffff1c0224 */ /* 0x000fc600078e0a07 */
        /* <DEDUP_REMOVED lines=73> */
.L_x_2685:
[----:B------:R-:W-:Y:S05]  /*13c30*/  BSYNC B0 ;  /* 0x0000000000007941 */ /* 0x000fea0003800000 */
.L_x_2684:
[----:B-----5:R3:W-:Y:S02]  /*13c40*/  STS.128 [R242+0x2800], R32 ;  /* 0x00280020f2007388 */ /* 0x0207e40000000c00 */
.L_x_2683:
[----:B------:R-:W-:Y:S05]  /*13c50*/  BSYNC B1 ;  /* 0x0000000000017941 */ /* 0x000fea0003800000 */
.L_x_2682:
        /* <DEDUP_REMOVED lines=94> */
.L_x_2689:
[----:B------:R-:W-:Y:S05]  /*14240*/  BSYNC B0 ;  /* 0x0000000000007941 */ /* 0x000fea0003800000 */
.L_x_2688:
[----:B-----5:R3:W-:Y:S02]  /*14250*/  STS.128 [R242+0x4800], R32 ;  /* 0x00480020f2007388 */ /* 0x0207e40000000c00 */
.L_x_2687:
[----:B------:R-:W-:Y:S05]  /*14260*/  BSYNC B1 ;  /* 0x0000000000017941 */ /* 0x000fea0003800000 */
.L_x_2686:
        /* <DEDUP_REMOVED lines=15> */
[C---:B------:R-:W-:Y:S01]  /*14360*/  IADD3 R25, P1, R24.reuse, R5, RZ ;  /* 0x0000000518197210 */ /* 0x040fe20007f3e0ff */
[----:B------:R-:W-:Y:S01]  /*14370*/  IMAD.WIDE R28, R15, 0x2, R46 ;  /* 0x000000020f1c7825 */ /* 0x000fe200078e022e */
[----:B------:R-:W-:Y:S02]  /*14380*/  MOV R15, RZ ;  /* 0x000000ff000f7202 */ /* 0x000fe40000000f00 */
[----:B------:R-:W-:Y:S01]  /*14390*/  LEA.HI.X.SX32 R24, R24, R4, 0x1, P1 ;  /* 0x0000000418187211 */ /* 0x000fe200008f0eff */
[----:B------:R-:W-:Y:S01]  /*143a0*/  @P0 IMAD.MOV R15, RZ, RZ, -R7 ;  /* 0x000000ffff0f0224 */ /* 0x000fe200078e0a07 */
[C---:B------:R-:W-:Y:S01]  /*143b0*/  LEA R26, P1, R25.reuse, R16, 0x1 ;  /* 0x00000010191a7211 */ /* 0x040fe200078208ff */
[----:B------:R-:W2:Y:S03]  /*143c0*/  LD.E.128 R28, desc[UR6][R28.64+0x180] ;  /* 0x000180061c1c7980 */ /* 0x000ea6000c101d00 */
[----:B------:R-:W-:-:S02]  /*143d0*/  LEA.HI.X R27, R25, R17, R24, 0x1, P1 ;  /* 0x00000011191b7211 */ /* 0x000fc400008f0c18 */
[----:B------:R-:W-:-:S04]  /*143e0*/  IADD3 R5, P1, R15, R5, RZ ;  /* 0x000000050f057210 */ /* 0x000fc80007f3e0ff */
[----:B------:R-:W4:Y:S01]  /*143f0*/  LD.E.128 R24, desc[UR6][R26.64] ;  /* 0x000000061a187980 */ /* 0x000f22000c101d00 */
[----:B------:R-:W-:Y:S02]  /*14400*/  LEA.HI.X.SX32 R4, R15, R4, 0x1, P1 ;  /* 0x000000040f047211 */ /* 0x000fe400008f0eff */
[----:B-1-3--:R-:W-:-:S04]  /*14410*/  LEA R32, P1, R5, R36, 0x1 ;  /* 0x0000002405207211 */ /* 0x00afc800078208ff */
        /* <DEDUP_REMOVED lines=10> */
[----:B--2---:R-:W-:Y:S01]  /*144c0*/  IMAD.U32 R63, R28, 0x10000, RZ ;  /* 0x000100001c3f7824 */ /* 0x004fe200078e00ff */
[----:B------:R-:W-:Y:S01]  /*144d0*/  LOP3.LUT R65, R29, 0xffff0000, RZ, 0xc0, !PT ;  /* 0xffff00001d417812 */ /* 0x000fe200078ec0ff */
[----:B------:R-:W-:Y:S01]  /*144e0*/  IMAD.U32 R64, R30, 0x10000, RZ ;  /* 0x000100001e407824 */ /* 0x000fe200078e00ff */
[----:B------:R-:W-:Y:S01]  /*144f0*/  LOP3.LUT R28, R28, 0xffff0000, RZ, 0xc0, !PT ;  /* 0xffff00001c1c7812 */ /* 0x000fe200078ec0ff */
[C---:B----4-:R-:W-:Y:S01]  /*14500*/  IMAD.U32 R47, R24.reuse, 0x10000, RZ ;  /* 0x00010000182f7824 */ /* 0x050fe200078e00ff */
[----:B------:R-:W-:Y:S01]  /*14510*/  LOP3.LUT R23, R24, 0xffff0000, RZ, 0xc0, !PT ;  /* 0xffff000018177812 */ /* 0x000fe200078ec0ff */
[----:B------:R-:W-:Y:S01]  /*14520*/  IMAD.U32 R61, R26, 0x10000, RZ ;  /* 0x000100001a3d7824 */ /* 0x000fe200078e00ff */
[C---:B------:R-:W-:Y:S02]  /*14530*/  SHF.L.U32 R22, R25.reuse, 0x10, RZ ;  /* 0x0000001019167819 */ /* 0x040fe400000006ff */
[----:B------:R-:W-:-:S02]  /*14540*/  LOP3.LUT R62, R25, 0xffff0000, RZ, 0xc0, !PT ;  /* 0xffff0000193e7812 */ /* 0x000fc400078ec0ff */
[----:B------:R-:W-:Y:S02]  /*14550*/  LOP3.LUT R25, R26, 0xffff0000, RZ, 0xc0, !PT ;  /* 0xffff00001a197812 */ /* 0x000fe400078ec0ff */
[C---:B------:R-:W-:Y:S02]  /*14560*/  SHF.L.U32 R24, R27.reuse, 0x10, RZ ;  /* 0x000000101b187819 */ /* 0x040fe400000006ff */
[----:B------:R-:W-:Y:S02]  /*14570*/  LOP3.LUT R26, R27, 0xffff0000, RZ, 0xc0, !PT ;  /* 0xffff00001b1a7812 */ /* 0x000fe400078ec0ff */
[----:B------:R-:W-:Y:S01]  /*14580*/  SHF.L.U32 R27, R29, 0x10, RZ ;  /* 0x000000101d1b7819 */ /* 0x000fe200000006ff */
        /* <DEDUP_REMOVED lines=25> */
[----:B------:R-:W-:-:S02]  /*14720*/  SHF.L.U32 R25, R35, 0x10, RZ ;  /* 0x0000001023197819 */ /* 0x000fc400000006ff */
        /* <DEDUP_REMOVED lines=14> */
[----:B------:R-:W-:Y:S01]  /*14810*/  MOV R21, R4 ;  /* 0x0000000400157202 */ /* 0x000fe20000000f00 */
[----:B------:R-:W-:Y:S01]  /*14820*/  IMAD.MOV.U32 R22, RZ, RZ, R32 ;  /* 0x000000ffff167224 */ /* 0x000fe200078e0020 */
[----:B------:R-:W-:Y:S02]  /*14830*/  MOV R23, R25 ;  /* 0x0000001900177202 */ /* 0x000fe40000000f00 */
.L_x_2691:
[----:B------:R-:W-:Y:S05]  /*14840*/  BSYNC B0 ;  /* 0x0000000000007941 */ /* 0x000fea0003800000 */
.L_x_2690:
[----:B-----5:R1:W-:Y:S02]  /*14850*/  STS.128 [R242+0x6800], R20 ;  /* 0x00680014f2007388 */ /* 0x0203e40000000c00 */
.L_x_2677:
[----:B------:R-:W-:Y:S05]  /*14860*/  BSYNC B2 ;  /* 0x0000000000027941 */ /* 0x000fea0003800000 */
.L_x_2676:
        /* <DEDUP_REMOVED lines=14> */
[----:B------:R-:W-:Y:S02]  /*14950*/  IMAD.SHL.U32 R4, R7, 0x20, RZ ;  /* 0x0000002007047824 */ /* 0x000fe400078e00ff */
        /* <DEDUP_REMOVED lines=84> */
.L_x_2697:
[----:B------:R-:W-:Y:S05]  /*14ea0*/  BSYNC B0 ;  /* 0x0000000000007941 */ /* 0x000fea0003800000 */
.L_x_2696:
[----:B-----5:R3:W-:Y:S02]  /*14eb0*/  STS.128 [R242+0x1000], R32 ;  /* 0x00100020f2007388 */ /* 0x0207e40000000c00 */
.L_x_2695:
[----:B------:R-:W-:Y:S05]  /*14ec0*/  BSYNC B1 ;  /* 0x0000000000017941 */ /* 0x000fea0003800000 */
.L_x_2694:
        /* <DEDUP_REMOVED lines=10> */
[----:B------:R-:W-:Y:S02]  /*14f70*/  LEA R4, R7, 0x40, 0x5 ;  /* 0x0000004007047811 */ /* 0x000fe400078e28ff */
[----:B------:R-:W-:Y:S02]  /*14f80*/  MOV R20, R7 ;  /* 0x0000000700147202 */ /* 0x000fe40000000f00 */
[----:B------:R-:W-:-:S04]  /*14f90*/  IADD3 R5, P1, R4, R2, RZ ;  /* 0x0000000204057210 */ /* 0x000fc80007f3e0ff */
[----:B------:R-:W-:-:S03]  /*14fa0*/  LEA.HI.X.SX32 R4, R4, R3, 0x1, P1 ;  /* 0x0000000304047211 */ /* 0x000fc600008f0eff */
        /* <DEDUP_REMOVED lines=80> */
.L_x_2701:
[----:B------:R-:W-:Y:S05]  /*154b0*/  BSYNC B0 ;  /* 0x0000000000007941 */ /* 0x000fea0003800000 */
.L_x_2700:
[----:B-----5:R3:W-:Y:S02]  /*154c0*/  STS.128 [R242+0x3000], R32 ;  /* 0x00300020f2007388 */ /* 0x0207e40000000c00 */
.L_x_2699:
[----:B------:R-:W-:Y:S05]  /*154d0*/  BSYNC B1 ;  /* 0x0000000000017941 */ /* 0x000fea0003800000 */
.L_x_2698:
        /* <DEDUP_REMOVED lines=94> */
.L_x_2705:
[----:B------:R-:W-:Y:S05]  /*15ac0*/  BSYNC B0 ;  /* 0x0000000000007941 */ /* 0x000fea0003800000 */
.L_x_2704:
[----:B-----5:R3:W-:Y:S02]  /*15ad0*/  STS.128 [R242+0x5000], R32 ;  /* 0x00500020f2007388 */ /* 0x0207e40000000c00 */
.L_x_2703:
[----:B------:R-:W-:Y:S05]  /*15ae0*/  BSYNC B1 ;  /* 0x0000000000017941 */ /* 0x000fea0003800000 */
.L_x_2702:
[----:B------:R-:W-:-:S13]  /*15af0*/  ISETP.GE.AND P0, PT, R9, R6, PT ;  /* 0x000000060900720c */ /* 0x000fda0003f06270 */
[----:B------:R1:W-:Y:S01]  /*15b00*/  @P0 STS.128 [R242+0x7000], RZ ;  /* 0x007000fff2000388 */ /* 0x0003e20000000c00 */
[----:B------:R-:W-:Y:S05]  /*15b10*/  @P0 BRA `(.L_x_2693) ;  /* 0x0000000400700947 */ /* 0x000fea0003800000 */
[----:B------:R1:W5:Y:S01]  /*15b20*/  LD.E.128 R24, desc[UR6][R44.64+0x180] ;  /* 0x000180062c187980 */ /* 0x000362000c101d00 */
[----:B------:R-:W-:Y:S01]  /*15b30*/  ISETP.GE.AND P0, PT, R9, R0, PT ;  /* 0x000000000900720c */ /* 0x000fe20003f06270 */
[----:B------:R-:W-:-:S12]  /*15b40*/  BSSY B0, `(.L_x_2706) ;  /* 0x0000058000007945 */ /* 0x000fd80003800000 */
[----:B------:R-:W-:Y:S05]  /*15b50*/  @P0 BRA `(.L_x_2707) ;  /* 0x0000000400580947 */ /* 0x000fea0003800000 */
[-C--:B------:R-:W-:Y:S01]  /*15b60*/  ISETP.GE.AND P0, PT, R9, R7.reuse, PT ;  /* 0x000000070900720c */ /* 0x080fe20003f06270 */
[----:B-1----:R-:W-:Y:S01]  /*15b70*/  IMAD.MOV.U32 R20, RZ, RZ, RZ ;  /* 0x000000ffff147224 */ /* 0x002fe200078e00ff */
[----:B------:R-:W-:Y:S02]  /*15b80*/  LEA R4, R7, 0xc0, 0x5 ;  /* 0x000000c007047811 */ /* 0x000fe400078e28ff */
[----:B------:R-:W-:Y:S02]  /*15b90*/  MOV R28, R7 ;  /* 0x00000007001c7202 */ /* 0x000fe40000000f00 */
[----:B------:R-:W-:-:S04]  /*15ba0*/  IADD3 R5, P1, R4, R2, RZ ;  /* 0x0000000204057210 */ /* 0x000fc80007f3e0ff */
[----:B------:R-:W-:-:S03]  /*15bb0*/  LEA.HI.X.SX32 R4, R4, R3, 0x1, P1 ;  /* 0x0000000304047211 */ /* 0x000fc600008f0eff */
[--C-:B------:R-:W-:Y:S02]  /*15bc0*/  @P0 IMAD.MOV R20, RZ, RZ, -R7.reuse ;  /* 0x000000ffff140224 */ /* 0x100fe400078e0a07 */
[----:B---3--:R-:W-:Y:S02]  /*15bd0*/  IMAD.MOV.U32 R32, RZ, RZ, RZ ;  /* 0x000000ffff207224 */ /* 0x008fe400078e00ff */
[----:B------:R-:W-:Y:S01]  /*15be0*/  @P0 IMAD.MOV R28, RZ, RZ, -R7 ;  /* 0x000000ffff1c0224 */ /* 0x000fe200078e0a07 */
[----:B------:R-:W-:-:S04]  /*15bf0*/  IADD3 R21, P1, R20, R5, RZ ;  /* 0x0000000514157210 */ /* 0x000fc80007f3e0ff */
[----:B------:R-:W-:Y:S02]  /*15c00*/  LEA.HI.X.SX32 R20, R20, R4, 0x1, P1 ;  /* 0x0000000414147211 */ /* 0x000fe400008f0eff */
[----:B------:R-:W-:Y:S02]  /*15c10*/  LEA R22, P1, R21, R16, 0x1 ;  /* 0x0000001015167211 */ /* 0x000fe400078208ff */
[----:B------:R-:W-:Y:S02]  /*15c20*/  @P0 IADD3 R32, -R7, RZ, RZ ;  /* 0x000000ff07200210 */ /* 0x000fe40007ffe1ff */
[----:B------:R-:W-:Y:S02]  /*15c30*/  LEA.HI.X R23, R21, R17, R20, 0x1, P1 ;  /* 0x0000001115177211 */ /* 0x000fe400008f0c14 */
[----:B------:R-:W-:Y:S01]  /*15c40*/  IADD3 R5, P1, R32, R5, RZ ;  /* 0x0000000520057210 */ /* 0x000fe20007f3e0ff */
[----:B------:R-:W-:-:S03]  /*15c50*/  IMAD.WIDE R28, R28, 0x2, R44 ;  /* 0x000000021c1c7825 */ /* 0x000fc600078e022c */
        /* <DEDUP_REMOVED lines=42> */
[----:B----4-:R-:W-:Y:S01]  /*15f00*/  LOP3.LUT R26, R34, 0xffff0000, RZ, 0xc0, !PT ;  /* 0xffff0000221a7812 */ /* 0x010fe200078ec0ff */
[----:B------:R-:W-:Y:S01]  /*15f10*/  FMUL.FTZ R28, R28, R20 ;  /* 0x000000141c1c7220 */ /* 0x000fe20000410000 */
[----:B------:R-:W-:Y:S01]  /*15f20*/  FMUL.FTZ R63, R63, R47 ;  /* 0x0000002f3f3f7220 */ /* 0x000fe20000410000 */
[----:B------:R-:W-:Y:S01]  /*15f30*/  FMUL.FTZ R31, R31, R23 ;  /* 0x000000171f1f7220 */ /* 0x000fe20000410000 */
[C---:B------:R-:W-:Y:S01]  /*15f40*/  IMAD.U32 R22, R32.reuse, 0x10000, RZ ;  /* 0x0001000020167824 */ /* 0x040fe200078e00ff */
[----:B------:R-:W-:Y:S01]  /*15f50*/  LOP3.LUT R21, R32, 0xffff0000, RZ, 0xc0, !PT ;  /* 0xffff000020157812 */ /* 0x000fe200078ec0ff */
[----:B------:R-:W-:Y:S01]  /*15f60*/  IMAD.U32 R27, R34, 0x10000, RZ ;  /* 0x00010000221b7824 */ /* 0x000fe200078e00ff */
        /* <DEDUP_REMOVED lines=21> */
.L_x_2707:
[----:B------:R-:W-:Y:S05]  /*160c0*/  BSYNC B0 ;  /* 0x0000000000007941 */ /* 0x000fea0003800000 */
.L_x_2706:
[----:B-----5:R1:W-:Y:S02]  /*160d0*/  STS.128 [R242+0x7000], R24 ;  /* 0x00700018f2007388 */ /* 0x0203e40000000c00 */
.L_x_2693:
[----:B------:R-:W-:Y:S05]  /*160e0*/  BSYNC B2 ;  /* 0x0000000000027941 */ /* 0x000fea0003800000 */
.L_x_2692:
[----:B------:R-:W-:-:S05]  /*160f0*/  VIADD R4, R162, 0x30 ;  /* 0x00000030a2047836 */ /* 0x000fca0000000000 */
[----:B------:R-:W-:-:S04]  /*16100*/  ISETP.GE.AND P0, PT, R4, R8, PT ;  /* 0x000000080400720c */ /* 0x000fc80003f06270 */
[----:B------:R-:W-:-:S13]  /*16110*/  ISETP.LT.OR P0, PT, R52, -0x187, P0 ;  /* 0xfffffe793400780c */ /* 0x000fda0000701670 */
[----:B------:R-:W-:Y:S05]  /*16120*/  @P0 BRA `(.L_x_2645) ;  /* 0x00000020006c0947 */ /* 0x000fea0003800000 */
        /* <DEDUP_REMOVED lines=8> */
[-C--:B------:R-:W-:Y:S01]  /*161b0*/  ISETP.GE.AND P0, PT, R18, R7.reuse, PT ;  /* 0x000000071200720c */ /* 0x080fe20003f06270 */
[----:B------:R-:W-:Y:S01]  /*161c0*/  IMAD R5, R7, 0x30, RZ ;  /* 0x0000003007057824 */ /* 0x000fe200078e02ff */
[----:B------:R-:W-:Y:S01]  /*161d0*/  MOV R18, R7 ;  /* 0x0000000700127202 */ /* 0x000fe20000000f00 */
[----:B------:R-:W-:-:S03]  /*161e0*/  IMAD.MOV.U32 R19, RZ, RZ, RZ ;  /* 0x000000ffff137224 */ /* 0x000fc600078e00ff */
[----:B------:R-:W-:-:S04]  /*161f0*/  IADD3 R8, P1, R5, R2, RZ ;  /* 0x0000000205087210 */ /* 0x000fc80007f3e0ff */
[----:B------:R-:W-:-:S03]  /*16200*/  LEA.HI.X.SX32 R5, R5, R3, 0x1, P1 ;  /* 0x0000000305057211 */ /* 0x000fc600008f0eff */
[--C-:B------:R-:W-:Y:S02]  /*16210*/  @P0 IMAD.MOV R19, RZ, RZ, -R7.reuse ;  /* 0x000000ffff130224 */ /* 0x100fe400078e0a07 */
[----:B------:R-:W-:-:S03]  /*16220*/  @P0 IMAD.MOV R18, RZ, RZ, -R7 ;  /* 0x000000ffff120224 */ /* 0x000fc600078e0a07 */
[----:B------:R-:W-:-:S04]  /*16230*/  IADD3 R24, P1, R19, R8, RZ ;  /* 0x0000000813187210 */ /* 0x000fc80007f3e0ff */
[----:B------:R-:W-:Y:S02]  /*16240*/  LEA.HI.X.SX32 R19, R19, R5, 0x1, P1 ;  /* 0x0000000513137211 */ /* 0x000fe400008f0eff */
[----:B------:R-:W-:-:S04]  /*16250*/  LEA R28, P1, R24, R16, 0x1 ;  /* 0x00000010181c7211 */ /* 0x000fc800078208ff */
[----:B------:R-:W-:Y:S01]  /*16260*/  LEA.HI.X R29, R24, R17, R19, 0x1, P1 ;  /* 0x00000011181d7211 */ /* 0x000fe200008f0c13 */
[----:B------:R-:W-:-:S04]  /*16270*/  IMAD.WIDE R24, R18, 0x2, R42 ;  /* 0x0000000212187825 */ /* 0x000fc800078e022a */
[----:B------:R-:W-:Y:S01]  /*16280*/  IMAD.MOV.U32 R18, RZ, RZ, RZ ;  /* 0x000000ffff127224 */ /* 0x000fe200078e00ff */
[----:B------:R-:W-:Y:S01]  /*16290*/  @P0 IADD3 R18, -R7, RZ, RZ ;  /* 0x000000ff07120210 */ /* 0x000fe20007ffe1ff */
[----:B------:R-:W2:Y:S03]  /*162a0*/  LD.E.128 R28, desc[UR6][R28.64] ;  /* 0x000000061c1c7980 */ /* 0x000ea6000c101d00 */
[C---:B------:R-:W-:Y:S01]  /*162b0*/  IADD3 R8, P1, R18.reuse, R8, RZ ;  /* 0x0000000812087210 */ /* 0x040fe20007f3e0ff */
[----:B------:R-:W4:Y:S03]  /*162c0*/  LD.E.128 R24, desc[UR6][R24.64] ;  /* 0x0000000618187980 */ /* 0x000f26000c101d00 */
[----:B------:R-:W-:Y:S02]  /*162d0*/  LEA.HI.X.SX32 R5, R18, R5, 0x1, P1 ;  /* 0x0000000512057211 */ /* 0x000fe400008f0eff */
[----:B---3--:R-:W-:-:S04]  /*162e0*/  LEA R32, P1, R8, R36, 0x1 ;  /* 0x0000002408207211 */ /* 0x008fc800078208ff */
[----:B------:R-:W-:-:S06]  /*162f0*/  LEA.HI.X R33, R8, R37, R5, 0x1, P1 ;  /* 0x0000002508217211 */ /* 0x000fcc00008f0c05 */
[----:B------:R-:W3:Y:S01]  /*16300*/  LD.E.128 R32, desc[UR6][R32.64] ;  /* 0x0000000620207980 */ /* 0x000ee2000c101d00 */
        /* <DEDUP_REMOVED lines=8> */
[C---:B--2---:R-:W-:Y:S01]  /*16390*/  IMAD.U32 R22, R29.reuse, 0x10000, RZ ;  /* 0x000100001d167824 */ /* 0x044fe200078e00ff */
[----:B------:R-:W-:-:S02]  /*163a0*/  LOP3.LUT R47, R29, 0xffff0000, RZ, 0xc0, !PT ;  /* 0xffff00001d2f7812 */ /* 0x000fc400078ec0ff */
[----:B------:R-:W-:Y:S01]  /*163b0*/  SHF.L.U32 R44, R28, 0x10, RZ ;  /* 0x000000101c2c7819 */ /* 0x000fe200000006ff */
[----:B------:R-:W-:Y:S01]  /*163c0*/  @!P0 FADD.FTZ R22, -R22, -RZ ;  /* 0x800000ff16168221 */ /* 0x000fe20000010100 */
        /* <DEDUP_REMOVED lines=8> */
[C---:B----4-:R-:W-:Y:S01]  /*16450*/  SHF.L.U32 R60, R24.reuse, 0x10, RZ ;  /* 0x00000010183c7819 */ /* 0x050fe200000006ff */
        /* <DEDUP_REMOVED lines=8> */
[----:B------:R-:W-:Y:S01]  /*164e0*/  @!P0 FADD.FTZ R44, -R44, -RZ ;  /* 0x800000ff2c2c8221 */ /* 0x000fe20000010100 */
[----:B------:R-:W-:Y:S01]  /*164f0*/  LOP3.LUT R26, R26, 0xffff0000, RZ, 0xc0, !PT ;  /* 0xffff00001a1a7812 */ /* 0x000fe200078ec0ff */
[----:B------:R-:W-:Y:S01]  /*16500*/  FMUL.FTZ R31, R31, R23 ;  /* 0x000000171f1f7220 */ /* 0x000fe20000410000 */
[----:B------:R-:W-:Y:S01]  /*16510*/  FMUL.FTZ R24, R24, R22 ;  /* 0x0000001618187220 */ /* 0x000fe20000410000 */
[----:B------:R-:W-:Y:S01]  /*16520*/  FMUL.FTZ R25, R25, R28 ;  /* 0x0000001c19197220 */ /* 0x000fe20000410000 */
[----:B------:R-:W-:Y:S01]  /*16530*/  FMUL.FTZ R27, R27, R30 ;  /* 0x0000001e1b1b7220 */ /* 0x000fe20000410000 */
[C---:B---3--:R-:W-:Y:S01]  /*16540*/  SHF.L.U32 R28, R32.reuse, 0x10, RZ ;  /* 0x00000010201c7819 */ /* 0x048fe200000006ff */
[C---:B------:R-:W-:Y:S01]  /*16550*/  IMAD.U32 R22, R33.reuse, 0x10000, RZ ;  /* 0x0001000021167824 */ /* 0x040fe200078e00ff */
[----:B------:R-:W-:Y:S01]  /*16560*/  LOP3.LUT R23, R32, 0xffff0000, RZ, 0xc0, !PT ;  /* 0xffff000020177812 */ /* 0x000fe200078ec0ff */
[----:B------:R-:W-:Y:S01]  /*16570*/  FMUL.FTZ R62, R62, R47 ;  /* 0x0000002f3e3e7220 */ /* 0x000fe20000410000 */
[----:B------:R-:W-:Y:S01]  /*16580*/  LOP3.LUT R33, R33, 0xffff0000, RZ, 0xc0, !PT ;  /* 0xffff000021217812 */ /* 0x000fe200078ec0ff */
[----:B------:R-:W-:Y:S01]  /*16590*/  @!P0 FADD.FTZ R46, -R46, -RZ ;  /* 0x800000ff2e2e8221 */ /* 0x000fe20000010100 */
[----:B------:R-:W-:Y:S01]  /*165a0*/  SHF.L.U32 R32, R34, 0x10, RZ ;  /* 0x0000001022207819 */ /* 0x000fe200000006ff */
[----:B------:R-:W-:Y:S01]  /*165b0*/  FMUL.FTZ R26, R26, R29 ;  /* 0x0000001d1a1a7220 */ /* 0x000fe20000410000 */
[----:B------:R-:W-:Y:S01]  /*165c0*/  LOP3.LUT R30, R34, 0xffff0000, RZ, 0xc0, !PT ;  /* 0xffff0000221e7812 */ /* 0x000fe200078ec0ff */
[----:B------:R-:W-:Y:S01]  /*165d0*/  FMUL.FTZ R60, R60, R44 ;  /* 0x0000002c3c3c7220 */ /* 0x000fe20000410000 */
[C---:B------:R-:W-:Y:S01]  /*165e0*/  LOP3.LUT R34, R35.reuse, 0xffff0000, RZ, 0xc0, !PT ;  /* 0xffff000023227812 */ /* 0x040fe200078ec0ff */
        /* <DEDUP_REMOVED lines=17> */
.L_x_2711:
[----:B------:R-:W-:Y:S05]  /*16700*/  BSYNC B0 ;  /* 0x0000000000007941 */ /* 0x000fea0003800000 */
.L_x_2710:
[----:B-----5:R1:W-:Y:S02]  /*16710*/  STS.128 [R242+0x1800], R20 ;  /* 0x00180014f2007388 */ /* 0x0203e40000000c00 */
.L_x_2709:
[----:B------:R-:W-:Y:S05]  /*16720*/  BSYNC B1 ;  /* 0x0000000000017941 */ /* 0x000fea0003800000 */
.L_x_2708:
        /* <DEDUP_REMOVED lines=9> */
[----:B------:R-:W-:Y:S02]  /*167c0*/  IMAD.MOV.U32 R5, RZ, RZ, 0x30 ;  /* 0x00000030ff057424 */ /* 0x000fe400078e00ff */
[----:B------:R-:W-:Y:S02]  /*167d0*/  IMAD.MOV.U32 R18, RZ, RZ, RZ ;  /* 0x000000ffff127224 */ /* 0x000fe400078e00ff */
[----:B------:R-:W-:Y:S02]  /*167e0*/  IMAD R5, R7, R5, 0x40 ;  /* 0x0000004007057424 */ /* 0x000fe400078e0205 */
[----:B------:R-:W-:-:S03]  /*167f0*/  IMAD.MOV.U32 R13, RZ, RZ, R7 ;  /* 0x000000ffff0d7224 */ /* 0x000fc600078e0007 */
[----:B------:R-:W-:-:S03]  /*16800*/  IADD3 R8, P1, R5, R2, RZ ;  /* 0x0000000205087210 */ /* 0x000fc60007f3e0ff */
[----:B------:R-:W-:Y:S01]  /*16810*/  @P0 IADD3 R18, -R7, RZ, RZ ;  /* 0x000000ff07120210 */ /* 0x000fe20007ffe1ff */
[----:B------:R-:W-:Y:S01]  /*16820*/  @P0 IMAD.MOV R13, RZ, RZ, -R7 ;  /* 0x000000ffff0d0224 */ /* 0x000fe200078e0a07 */
[----:B------:R-:W-:Y:S02]  /*16830*/  LEA.HI.X.SX32 R5, R5, R3, 0x1, P1 ;  /* 0x0000000305057211 */ /* 0x000fe400008f0eff */
        /* <DEDUP_REMOVED lines=11> */
[----:B---3--:R-:W-:-:S04]  /*168f0*/  LEA R32, P1, R8, R36, 0x1 ;  /* 0x0000002408207211 */ /* 0x008fc800078208ff */
[----:B------:R-:W-:-:S06]  /*16900*/  LEA.HI.X R33, R8, R37, R5, 0x1, P1 ;  /* 0x0000002508217211 */ /* 0x000fcc00008f0c05 */
[----:B------:R-:W3:Y:S01]  /*16910*/  LD.E.128 R32, desc[UR6][R32.64] ;  /* 0x0000000620207980 */ /* 0x000ee2000c101d00 */
[C---:B-----5:R-:W-:Y:S02]  /*16920*/  SHF.L.U32 R13, R20.reuse, 0x10, RZ ;  /* 0x00000010140d7819 */ /* 0x060fe400000006ff */
[----:B------:R-:W-:Y:S01]  /*16930*/  LOP3.LUT R8, R20, 0xffff0000, RZ, 0xc0, !PT ;  /* 0xffff000014087812 */ /* 0x000fe200078ec0ff */
[C---:B------:R-:W-:Y:S01]  /*16940*/  IMAD.U32 R44, R23.reuse, 0x10000, RZ ;  /* 0x00010000172c7824 */ /* 0x040fe200078e00ff */
[C---:B------:R-:W-:Y:S02]  /*16950*/  SHF.L.U32 R20, R22.reuse, 0x10, RZ ;  /* 0x0000001016147819 */ /* 0x040fe400000006ff */
[----:B------:R-:W-:Y:S02]  /*16960*/  LOP3.LUT R19, R22, 0xffff0000, RZ, 0xc0, !PT ;  /* 0xffff000016137812 */ /* 0x000fe400078ec0ff */
[----:B------:R-:W-:Y:S02]  /*16970*/  LOP3.LUT R18, R23, 0xffff0000, RZ, 0xc0, !PT ;  /* 0xffff000017127812 */ /* 0x000fe400078ec0ff */
[C---:B------:R-:W-:Y:S01]  /*16980*/  LOP3.LUT R5, R21.reuse, 0xffff0000, RZ, 0xc0, !PT ;  /* 0xffff000015057812 */ /* 0x040fe200078ec0ff */
[----:B------:R-:W-:Y:S01]  /*16990*/  IMAD.U32 R21, R21, 0x10000, RZ ;  /* 0x0001000015157824 */ /* 0x000fe200078e00ff */
[----:B--2---:R-:W-:-:S02]  /*169a0*/  SHF.L.U32 R47, R24, 0x10, RZ ;  /* 0x00000010182f7819 */ /* 0x004fc400000006ff */
[----:B------:R-:W-:Y:S01]  /*169b0*/  LOP3.LUT R61, R25, 0xffff0000, RZ, 0xc0, !PT ;  /* 0xffff0000193d7812 */ /* 0x000fe200078ec0ff */
[C---:B----4-:R-:W-:Y:S01]  /*169c0*/  IMAD.U32 R22, R29.reuse, 0x10000, RZ ;  /* 0x000100001d167824 */ /* 0x050fe200078e00ff */
[----:B------:R-:W-:Y:S02]  /*169d0*/  LOP3.LUT R46, R29, 0xffff0000, RZ, 0xc0, !PT ;  /* 0xffff00001d2e7812 */ /* 0x000fe400078ec0ff */
[C---:B------:R-:W-:Y:S02]  /*169e0*/  SHF.L.U32 R38, R28.reuse, 0x10, RZ ;  /* 0x000000101c267819 */ /* 0x040fe400000006ff */
[----:B------:R-:W-:Y:S01]  /*169f0*/  LOP3.LUT R23, R28, 0xffff0000, RZ, 0xc0, !PT ;  /* 0xffff00001c177812 */ /* 0x000fe200078ec0ff */
[----:B------:R-:W-:Y:S01]  /*16a00*/  IMAD.U32 R28, R31, 0x10000, RZ ;  /* 0x000100001f1c7824 */ /* 0x000fe200078e00ff */
[C---:B------:R-:W-:Y:S02]  /*16a10*/  SHF.L.U32 R45, R30.reuse, 0x10, RZ ;  /* 0x000000101e2d7819 */ /* 0x040fe400000006ff */
[----:B------:R-:W-:-:S02]  /*16a20*/  LOP3.LUT R29, R30, 0xffff0000, RZ, 0xc0, !PT ;  /* 0xffff00001e1d7812 */ /* 0x000fc400078ec0ff */
[----:B------:R-:W-:Y:S02]  /*16a30*/  LOP3.LUT R30, R31, 0xffff0000, RZ, 0xc0, !PT ;  /* 0xffff00001f1e7812 */ /* 0x000fe400078ec0ff */
[----:B------:R-:W-:Y:S01]  /*16a40*/  LOP3.LUT R31, R24, 0xffff0000, RZ, 0xc0, !PT ;  /* 0xffff0000181f7812 */ /* 0x000fe200078ec0ff */
[----:B------:R-:W-:Y:S02]  /*16a50*/  IMAD.U32 R24, R25, 0x10000, RZ ;  /* 0x0001000019187824 */ /* 0x000fe400078e00ff */
[----:B------:R-:W-:Y:S01]  /*16a60*/  @!P0 FADD.FTZ R23, -R23, -RZ ;  /* 0x800000ff17178221 */ /* 0x000fe20000010100 */
[C---:B------:R-:W-:Y:S01]  /*16a70*/  IMAD.U32 R25, R27.reuse, 0x10000, RZ ;  /* 0x000100001b197824 */ /* 0x040fe200078e00ff */
        /* <DEDUP_REMOVED lines=9> */
[----:B------:R-:W-:Y:S01]  /*16b10*/  FMUL.FTZ R25, R25, R28 ;  /* 0x0000001c19197220 */ /* 0x000fe20000410000 */
[----:B------:R-:W-:Y:S01]  /*16b20*/  @!P0 FADD.FTZ R22, -R22, -RZ ;  /* 0x800000ff16168221 */ /* 0x000fe20000010100 */
[----:B------:R-:W-:Y:S01]  /*16b30*/  FMUL.FTZ R27, R27, R30 ;  /* 0x0000001e1b1b7220 */ /* 0x000fe20000410000 */
[----:B---3--:R-:W-:-:S02]  /*16b40*/  SHF.L.U32 R28, R32, 0x10, RZ ;  /* 0x00000010201c7819 */ /* 0x008fc400000006ff */
[----:B------:R-:W-:Y:S01]  /*16b50*/  LOP3.LUT R23, R32, 0xffff0000, RZ, 0xc0, !PT ;  /* 0xffff000020177812 */ /* 0x000fe200078ec0ff */
[----:B------:R-:W-:Y:S01]  /*16b60*/  FMUL.FTZ R60, R60, R45 ;  /* 0x0000002d3c3c7220 */ /* 0x000fe20000410000 */
[----:B------:R-:W-:Y:S01]  /*16b70*/  SHF.L.U32 R32, R34, 0x10, RZ ;  /* 0x0000001022207819 */ /* 0x000fe200000006ff */
[----:B------:R-:W-:Y:S01]  /*16b80*/  FMUL.FTZ R26, R26, R29 ;  /* 0x0000001d1a1a7220 */ /* 0x000fe20000410000 */
[----:B------:R-:W-:Y:S01]  /*16b90*/  LOP3.LUT R30, R34, 0xffff0000, RZ, 0xc0, !PT ;  /* 0xffff0000221e7812 */ /* 0x000fe200078ec0ff */
[----:B------:R-:W-:Y:S01]  /*16ba0*/  @!P0 FADD.FTZ R46, -R46, -RZ ;  /* 0x800000ff2e2e8221 */ /* 0x000fe20000010100 */
[----:B------:R-:W-:Y:S01]  /*16bb0*/  LOP3.LUT R34, R35, 0xffff0000, RZ, 0xc0, !PT ;  /* 0xffff000023227812 */ /* 0x000fe200078ec0ff */
[----:B------:R-:W-:Y:S01]  /*16bc0*/  FMUL.FTZ R47, R47, R38 ;  /* 0x000000262f2f7220 */ /* 0x000fe20000410000 */
[----:B------:R-:W-:Y:S02]  /*16bd0*/  IMAD.U32 R29, R35, 0x10000, RZ ;  /* 0x00010000231d7824 */ /* 0x000fe400078e00ff */
[----:B------:R-:W-:Y:S01]  /*16be0*/  FMUL.FTZ R24, R24, R22 ;  /* 0x0000001618187220 */ /* 0x000fe20000410000 */
[C---:B------:R-:W-:Y:S01]  /*16bf0*/  IMAD.U32 R22, R33.reuse, 0x10000, RZ ;  /* 0x0001000021167824 */ /* 0x040fe200078e00ff */
[----:B------:R-:W-:Y:S01]  /*16c00*/  LOP3.LUT R33, R33, 0xffff0000, RZ, 0xc0, !PT ;  /* 0xffff000021217812 */ /* 0x000fe200078ec0ff */
[----:B------:R-:W-:Y:S01]  /*16c10*/  FFMA.FTZ R20, R20, R32, R60 ;  /* 0x0000002014147223 */ /* 0x000fe2000001003c */
[----:B------:R-:W-:Y:S01]  /*16c20*/  FFMA.FTZ R19, R19, R30, R26 ;  /* 0x0000001e13137223 */ /* 0x000fe2000001001a */
[----:B------:R-:W-:Y:S01]  /*16c30*/  FMUL.FTZ R61, R61, R46 ;  /* 0x0000002e3d3d7220 */ /* 0x000fe20000410000 */
        /* <DEDUP_REMOVED lines=13> */
.L_x_2715:
[----:B------:R-:W-:Y:S05]  /*16d10*/  BSYNC B0 ;  /* 0x0000000000007941 */ /* 0x000fea0003800000 */
.L_x_2714:
[----:B-----5:R1:W-:Y:S02]  /*16d20*/  STS.128 [R242+0x3800], R20 ;  /* 0x00380014f2007388 */ /* 0x0203e40000000c00 */
.L_x_2713:
[----:B------:R-:W-:Y:S05]  /*16d30*/  BSYNC B1 ;  /* 0x0000000000017941 */ /* 0x000fea0003800000 */
.L_x_2712:
        /* <DEDUP_REMOVED lines=26> */
[----:B------:R-:W-:Y:S01]  /*16ee0*/  LEA.HI.X.SX32 R5, R12, R5, 0x1, P1 ;  /* 0x000000050c057211 */ /* 0x000fe200008f0eff */
[----:B------:R-:W4:Y:S01]  /*16ef0*/  LD.E.128 R28, desc[UR6][R28.64] ;  /* 0x000000061c1c7980 */ /* 0x000f22000c101d00 */
[----:B---3--:R-:W-:-:S04]  /*16f00*/  LEA R32, P1, R8, R36, 0x1 ;  /* 0x0000002408207211 */ /* 0x008fc800078208ff */
        /* <DEDUP_REMOVED lines=12> */
[C---:B------:R-:W-:Y:S01]  /*16fd0*/  IMAD.U32 R47, R26.reuse, 0x10000, RZ ;  /* 0x000100001a2f7824 */ /* 0x040fe200078e00ff */
[----:B------:R-:W-:Y:S02]  /*16fe0*/  LOP3.LUT R26, R26, 0xffff0000, RZ, 0xc0, !PT ;  /* 0xffff00001a1a7812 */ /* 0x000fe400078ec0ff */
[C---:B----4-:R-:W-:Y:S01]  /*16ff0*/  LOP3.LUT R22, R28.reuse, 0xffff0000, RZ, 0xc0, !PT ;  /* 0xffff00001c167812 */ /* 0x050fe200078ec0ff */
[----:B------:R-:W-:Y:S01]  /*17000*/  IMAD.U32 R23, R28, 0x10000, RZ ;  /* 0x000100001c177824 */ /* 0x000fe200078e00ff */
[C---:B------:R-:W-:Y:S01]  /*17010*/  SHF.L.U32 R21, R29.reuse, 0x10, RZ ;  /* 0x000000101d157819 */ /* 0x040fe200000006ff */
[----:B------:R-:W-:Y:S01]  /*17020*/  IMAD.U32 R44, R30, 0x10000, RZ ;  /* 0x000100001e2c7824 */ /* 0x000fe200078e00ff */
[----:B------:R-:W-:-:S02]  /*17030*/  LOP3.LUT R45, R29, 0xffff0000, RZ, 0xc0, !PT ;  /* 0xffff00001d2d7812 */ /* 0x000fc400078ec0ff */
[----:B------:R-:W-:Y:S02]  /*17040*/  LOP3.LUT R29, R30, 0xffff0000, RZ, 0xc0, !PT ;  /* 0xffff00001e1d7812 */ /* 0x000fe400078ec0ff */
[C---:B------:R-:W-:Y:S02]  /*17050*/  SHF.L.U32 R28, R31.reuse, 0x10, RZ ;  /* 0x000000101f1c7819 */ /* 0x040fe400000006ff */
[----:B------:R-:W-:Y:S02]  /*17060*/  LOP3.LUT R30, R31, 0xffff0000, RZ, 0xc0, !PT ;  /* 0xffff00001f1e7812 */ /* 0x000fe400078ec0ff */
[----:B------:R-:W-:Y:S01]  /*17070*/  LOP3.LUT R31, R24, 0xffff0000, RZ, 0xc0, !PT ;  /* 0xffff0000181f7812 */ /* 0x000fe200078ec0ff */
[----:B------:R-:W-:Y:S01]  /*17080*/  @!P0 FADD.FTZ R23, -R23, -RZ ;  /* 0x800000ff17178221 */ /* 0x000fe20000010100 */
[----:B------:R-:W-:Y:S01]  /*17090*/  SHF.L.U32 R24, R25, 0x10, RZ ;  /* 0x0000001019187819 */ /* 0x000fe200000006ff */
[----:B------:R-:W-:Y:S01]  /*170a0*/  @!P0 FADD.FTZ R22, -R22, -RZ ;  /* 0x800000ff16168221 */ /* 0x000fe20000010100 */
[----:B------:R-:W-:Y:S01]  /*170b0*/  SHF.L.U32 R25, R27, 0x10, RZ ;  /* 0x000000101b197819 */ /* 0x000fe200000006ff */
[----:B------:R-:W-:Y:S01]  /*170c0*/  @!P0 FADD.FTZ R21, -R21, -RZ ;  /* 0x800000ff15158221 */ /* 0x000fe20000010100 */
[----:B------:R-:W-:Y:S01]  /*170d0*/  LOP3.LUT R27, R27, 0xffff0000, RZ, 0xc0, !PT ;  /* 0xffff00001b1b7812 */ /* 0x000fe200078ec0ff */
[----:B------:R-:W-:Y:S01]  /*170e0*/  @!P0 FADD.FTZ R29, -R29, -RZ ;  /* 0x800000ff1d1d8221 */ /* 0x000fe20000010100 */
[----:B------:R-:W-:Y:S01]  /*170f0*/  @!P0 FADD.FTZ R30, -R30, -RZ ;  /* 0x800000ff1e1e8221 */ /* 0x000fe20000010100 */
[----:B------:R-:W-:Y:S01]  /*17100*/  @!P0 FADD.FTZ R45, -R45, -RZ ;  /* 0x800000ff2d2d8221 */ /* 0x000fe20000010100 */
[----:B------:R-:W-:Y:S01]  /*17110*/  @!P0 FADD.FTZ R28, -R28, -RZ ;  /* 0x800000ff1c1c8221 */ /* 0x000fe20000010100 */
[----:B------:R-:W-:Y:S01]  /*17120*/  FMUL.FTZ R46, R46, R23 ;  /* 0x000000172e2e7220 */ /* 0x000fe20000410000 */
[----:B------:R-:W-:Y:S01]  /*17130*/  FMUL.FTZ R31, R31, R22 ;  /* 0x000000161f1f7220 */ /* 0x000fe20000410000 */
[----:B------:R-:W-:Y:S01]  /*17140*/  @!P0 FADD.FTZ R44, -R44, -RZ ;  /* 0x800000ff2c2c8221 */ /* 0x000fe20000010100 */
[----:B------:R-:W-:Y:S01]  /*17150*/  FMUL.FTZ R24, R24, R21 ;  /* 0x0000001518187220 */ /* 0x000fe20000410000 */
[C---:B---3--:R-:W-:Y:S01]  /*17160*/  IMAD.U32 R23, R32.reuse, 0x10000, RZ ;  /* 0x0001000020177824 */ /* 0x048fe200078e00ff */
[----:B------:R-:W-:Y:S01]  /*17170*/  LOP3.LUT R22, R32, 0xffff0000, RZ, 0xc0, !PT ;  /* 0xffff000020167812 */ /* 0x000fe200078ec0ff */
[----:B------:R-:W-:Y:S01]  /*17180*/  FMUL.FTZ R26, R26, R29 ;  /* 0x0000001d1a1a7220 */ /* 0x000fe20000410000 */
        /* <DEDUP_REMOVED lines=26> */
.L_x_2719:
[----:B------:R-:W-:Y:S05]  /*17330*/  BSYNC B0 ;  /* 0x0000000000007941 */ /* 0x000fea0003800000 */
.L_x_2718:
[----:B-----5:R1:W-:Y:S02]  /*17340*/  STS.128 [R242+0x5800], R20 ;  /* 0x00580014f2007388 */ /* 0x0203e40000000c00 */
.L_x_2717:
[----:B------:R-:W-:Y:S05]  /*17350*/  BSYNC B1 ;  /* 0x0000000000017941 */ /* 0x000fea0003800000 */
.L_x_2716:
        /* <DEDUP_REMOVED lines=9> */
[-C--:B------:R-:W-:Y:S01]  /*173f0*/  ISETP.GE.AND P0, PT, R9, R7.reuse, PT ;  /* 0x000000070900720c */ /* 0x080fe20003f06270 */
[----:B------:R-:W-:Y:S01]  /*17400*/  IMAD.MOV.U32 R5, RZ, RZ, 0x30 ;  /* 0x00000030ff057424 */ /* 0x000fe200078e00ff */
[----:B------:R-:W-:Y:S01]  /*17410*/  MOV R6, R7 ;  /* 0x0000000700067202 */ /* 0x000fe20000000f00 */
[----:B------:R-:W-:Y:S02]  /*17420*/  IMAD.MOV.U32 R0, RZ, RZ, RZ ;  /* 0x000000ffff007224 */ /* 0x000fe400078e00ff */
[----:B------:R-:W-:-:S05]  /*17430*/  IMAD R5, R7, R5, 0xc0 ;  /* 0x000000c007057424 */ /* 0x000fca00078e0205 */
[----:B------:R-:W-:-:S03]  /*17440*/  IADD3 R2, P1, R5, R2, RZ ;  /* 0x0000000205027210 */ /* 0x000fc60007f3e0ff */
[--C-:B------:R-:W-:Y:S01]  /*17450*/  @P0 IMAD.MOV R0, RZ, RZ, -R7.reuse ;  /* 0x000000ffff000224 */ /* 0x100fe200078e0a07 */
[----:B------:R-:W-:Y:S01]  /*17460*/  LEA.HI.X.SX32 R3, R5, R3, 0x1, P1 ;  /* 0x0000000305037211 */ /* 0x000fe200008f0eff */
        /* <DEDUP_REMOVED lines=79> */
.L_x_2721:
[----:B------:R-:W-:Y:S05]  /*17960*/  BSYNC B0 ;  /* 0x0000000000007941 */ /* 0x000fea0003800000 */
.L_x_2720:
[----:B-----5:R1:W-:Y:S01]  /*17970*/  STS.128 [R242+0x7800], R20 ;  /* 0x00780014f2007388 */ /* 0x0203e20000000c00 */
[----:B------:R-:W-:Y:S05]  /*17980*/  BRA `(.L_x_2645) ;  /* 0x0000000800547947 */ /* 0x000fea0003800000 */
.L_x_2595:
        /* <DEDUP_REMOVED lines=42> */
.L_x_2723:
[----:B------:R-:W-:Y:S05]  /*17c30*/  BSYNC B0 ;  /* 0x0000000000007941 */ /* 0x000fea0003800000 */
.L_x_2722:
        /* <DEDUP_REMOVED lines=29> */
[----:B---3--:R-:W-:-:S04]  /*17e10*/  LEA R6, P3, R5, R174, 0x1 ;  /* 0x000000ae05067211 */ /* 0x008fc800078608ff */
[----:B------:R-:W-:-:S05]  /*17e20*/  LEA.HI.X R7, R5, R175, R2, 0x1, P3 ;  /* 0x000000af05077211 */ /* 0x000fca00018f0c02 */
[----:B------:R-:W-:Y:S01]  /*17e30*/  @!PT LDS RZ, [RZ] ;  /* 0x00000000fffff984 */ /* 0x000fe20000000800 */
[----:B------:R-:W-:Y:S01]  /*17e40*/  @!PT LDS RZ, [RZ] ;  /* 0x00000000fffff984 */ /* 0x000fe20000000800 */
[----:B------:R-:W-:Y:S01]  /*17e50*/  @!PT LDS RZ, [RZ] ;  /* 0x00000000fffff984 */ /* 0x000fe20000000800 */
[----:B------:R4:W-:Y:S04]  /*17e60*/  LDGSTS.E.BYPASS.LTC128B.128 [R242+0x6800], desc[UR6][R6.64+0x180] ;  /* 0x0680018006f27fae */ /* 0x0009e8000b901d46 */
.L_x_2725:
[----:B------:R-:W-:Y:S05]  /*17e70*/  BSYNC B0 ;  /* 0x0000000000007941 */ /* 0x000fea0003800000 */
.L_x_2724:
[----:B------:R-:W-:Y:S04]  /*17e80*/  BSSY B0, `(.L_x_2726) ;  /* 0x0000022000007945 */ /* 0x000fe80003800000 */
[----:B------:R-:W-:Y:S05]  /*17e90*/  @P5 BRA `(.L_x_2727) ;  /* 0x0000000000805947 */ /* 0x000fea0003800000 */
[----:B------:R-:W-:Y:S02]  /*17ea0*/  ISETP.GE.AND P5, PT, R18, R63, PT ;  /* 0x0000003f1200720c */ /* 0x000fe40003fa6270 */
[----:B------:R-:W-:-:S04]  /*17eb0*/  LEA R2, P3, R172, R168, 0x5 ;  /* 0x000000a8ac027211 */ /* 0x000fc800078628ff */
[----:B------:R-:W-:Y:S02]  /*17ec0*/  LEA.HI.X R0, R172, R171, R173, 0x5, P3 ;  /* 0x000000abac007211 */ /* 0x000fe400018f2cad */
[----:B-1-3-5:R-:W-:-:S04]  /*17ed0*/  @!P0 LEA R8, P4, R2, R174, 0x1 ;  /* 0x000000ae02088211 */ /* 0x02afc800078808ff */
[C---:B------:R-:W-:Y:S01]  /*17ee0*/  @!P0 LEA.HI.X R9, R2.reuse, R175, R0, 0x1, P4 ;  /* 0x000000af02098211 */ /* 0x040fe200020f0c00 */
[----:B------:R1:W-:Y:S01]  /*17ef0*/  @P5 STS.128 [R242+0x1000], RZ ;  /* 0x001000fff2005388 */ /* 0x0003e20000000c00 */
[----:B------:R-:W-:-:S04]  /*17f00*/  @!P5 LEA R12, P3, R2, R174, 0x1 ;  /* 0x000000ae020cd211 */ /* 0x000fc800078608ff */
[C---:B------:R-:W-:Y:S02]  /*17f10*/  @!P5 LEA.HI.X R13, R2.reuse, R175, R0, 0x1, P3 ;  /* 0x000000af020dd211 */ /* 0x040fe400018f0c00 */
[----:B--2-4-:R-:W-:-:S03]  /*17f20*/  @!P2 LEA R6, P3, R2, R174, 0x1 ;  /* 0x000000ae0206a211 */ /* 0x014fc600078608ff */
        /* <DEDUP_REMOVED lines=23> */
.L_x_2727:
[----:B------:R-:W-:Y:S05]  /*180a0*/  BSYNC B0 ;  /* 0x0000000000007941 */ /* 0x000fea0003800000 */
.L_x_2726:
        /* <DEDUP_REMOVED lines=35> */
.L_x_2645:
[----:B------:R-:W-:Y:S05]  /*182e0*/  BSYNC B3 ;  /* 0x0000000000037941 */ /* 0x000fea0003800000 */
.L_x_2594:
[----:B------:R-:W-:Y:S01]  /*182f0*/  VIADD R243, R165, 0xffffffff ;  /* 0xffffffffa5f37836 */ /* 0x000fe20000000000 */
[----:B------:R-:W-:Y:S01]  /*18300*/  BSSY B0, `(.L_x_2728) ;  /* 0x000002a000007945 */ /* 0x000fe20003800000 */
[----:B-1----:R-:W-:Y:S01]  /*18310*/  IMAD.SHL.U32 R3, R162, 0x8, RZ ;  /* 0x00000008a2037824 */ /* 0x002fe200078e00ff */
[----:B------:R-:W-:Y:S01]  /*18320*/  LOP3.LUT R244, R59, 0xff, RZ, 0xc0, !PT ;  /* 0x000000ff3bf47812 */ /* 0x000fe200078ec0ff */
[----:B------:R-:W-:Y:S02]  /*18330*/  IMAD.SHL.U32 R2, R243, 0x40, RZ ;  /* 0x00000040f3027824 */ /* 0x000fe400078e00ff */
[----:B------:R-:W-:Y:S02]  /*18340*/  IMAD.SHL.U32 R5, R57, 0x40, RZ ;  /* 0x0000004039057824 */ /* 0x000fe400078e00ff */
[----:B------:R-:W-:-:S05]  /*18350*/  IMAD.IADD R0, R53, 0x1, -R2 ;  /* 0x0000000135007824 */ /* 0x000fca00078e0a02 */
[-C--:B------:R-:W-:Y:S02]  /*18360*/  ISETP.GE.AND P1, PT, R162, R0.reuse, PT ;  /* 0x00000000a200720c */ /* 0x080fe40003f26270 */
[-C--:B------:R-:W-:Y:S02]  /*18370*/  ISETP.GE.AND P5, PT, R14, R0.reuse, PT ;  /* 0x000000000e00720c */ /* 0x080fe40003fa6270 */
[-C--:B------:R-:W-:Y:S02]  /*18380*/  ISETP.GE.AND P4, PT, R15, R0.reuse, PT ;  /* 0x000000000f00720c */ /* 0x080fe40003f86270 */
[----:B------:R-:W-:-:S07]  /*18390*/  ISETP.GE.AND P0, PT, R4, R0, PT ;  /* 0x000000000400720c */ /* 0x000fce0003f06270 */
[----:B------:R-:W-:Y:S06]  /*183a0*/  @P1 BRA `(.L_x_2729) ;  /* 0x00000000007c1947 */ /* 0x000fec0003800000 */
[C---:B--234-:R-:W-:Y:S02]  /*183b0*/  LOP3.LUT R6, R244.reuse, 0x1, RZ, 0xc0, !PT ;  /* 0x00000001f4067812 */ /* 0x05cfe400078ec0ff */
[----:B------:R-:W-:Y:S02]  /*183c0*/  R2P PR, R244, 0xe ;  /* 0x0000000ef4007804 */ /* 0x000fe40000000000 */
[----:B------:R-:W-:-:S11]  /*183d0*/  ISETP.NE.U32.AND P6, PT, R6, 0x1, PT ;  /* 0x000000010600780c */ /* 0x000fd60003fc5070 */
[----:B------:R-:W-:Y:S01]  /*183e0*/  @P1 IMAD.MOV.U32 R12, RZ, RZ, R233 ;  /* 0x000000ffff0c1224 */ /* 0x000fe200078e00e9 */
        /* <DEDUP_REMOVED lines=27> */
.L_x_2729:
[----:B------:R-:W-:Y:S05]  /*185a0*/  BSYNC B0 ;  /* 0x0000000000007941 */ /* 0x000fea0003800000 */
.L_x_2728:
[----:B------:R-:W-:Y:S04]  /*185b0*/  BSSY B0, `(.L_x_2730) ;  /* 0x0000025000007945 */ /* 0x000fe80003800000 */
[----:B------:R-:W-:Y:S05]  /*185c0*/  @P5 BRA `(.L_x_2731) ;  /* 0x00000000008c5947 */ /* 0x000fea0003800000 */
[C---:B--234-:R-:W-:Y:S02]  /*185d0*/  LOP3.LUT R6, R244.reuse, 0x1, RZ, 0xc0, !PT ;  /* 0x00000001f4067812 */ /* 0x05cfe400078ec0ff */
[----:B------:R-:W-:Y:S02]  /*185e0*/  LOP3.LUT P5, RZ, R244, 0x2, RZ, 0xc0, !PT ;  /* 0x00000002f4ff7812 */ /* 0x000fe400078ac0ff */
[----:B------:R-:W-:Y:S02]  /*185f0*/  ISETP.NE.U32.AND P6, PT, R6, 0x1, PT ;  /* 0x000000010600780c */ /* 0x000fe40003fc5070 */
[----:B------:R-:W-:Y:S02]  /*18600*/  LOP3.LUT P3, RZ, R244, 0x4, RZ, 0xc0, !PT ;  /* 0x00000004f4ff7812 */ /* 0x000fe4000786c0ff */
[----:B------:R-:W-:-:S05]  /*18610*/  IADD3 R7, P1, R229, R160, RZ ;  /* 0x000000a0e5077210 */ /* 0x000fca0007f3e0ff */
[----:B------:R-:W-:Y:S02]  /*18620*/  IMAD.X R6, R230, 0x1, R159, P1 ;  /* 0x00000001e6067824 */ /* 0x000fe400008e069f */
[----:B------:R-:W-:Y:S02]  /*18630*/  @P5 LEA R16, P1, R7, R166, 0x1 ;  /* 0x000000a607105211 */ /* 0x000fe400078208ff */
        /* <DEDUP_REMOVED lines=28> */
.L_x_2731:
[----:B------:R-:W-:Y:S05]  /*18800*/  BSYNC B0 ;  /* 0x0000000000007941 */ /* 0x000fea0003800000 */
.L_x_2730:
[----:B------:R-:W-:Y:S04]  /*18810*/  BSSY B0, `(.L_x_2732) ;  /* 0x0000027000007945 */ /* 0x000fe80003800000 */
[----:B------:R-:W-:Y:S05]  /*18820*/  @P4 BRA `(.L_x_2733) ;  /* 0x0000000000944947 */ /* 0x000fea0003800000 */
[C---:B--234-:R-:W-:Y:S02]  /*18830*/  LOP3.LUT R6, R244.reuse, 0x1, RZ, 0xc0, !PT ;  /* 0x00000001f4067812 */ /* 0x05cfe400078ec0ff */
[----:B------:R-:W-:Y:S02]  /*18840*/  LOP3.LUT P5, RZ, R244, 0x2, RZ, 0xc0, !PT ;  /* 0x00000002f4ff7812 */ /* 0x000fe400078ac0ff */
[----:B------:R-:W-:Y:S01]  /*18850*/  ISETP.NE.U32.AND P6, PT, R6, 0x1, PT ;  /* 0x000000010600780c */ /* 0x000fe20003fc5070 */
[----:B------:R-:W-:Y:S01]  /*18860*/  IMAD.SHL.U32 R6, R50, 0x20, RZ ;  /* 0x0000002032067824 */ /* 0x000fe200078e00ff */
[C---:B------:R-:W-:Y:S02]  /*18870*/  LOP3.LUT P4, RZ, R244.reuse, 0x4, RZ, 0xc0, !PT ;  /* 0x00000004f4ff7812 */ /* 0x040fe4000788c0ff */
[----:B------:R-:W-:Y:S02]  /*18880*/  LOP3.LUT P2, RZ, R244, 0x8, RZ, 0xc0, !PT ;  /* 0x00000008f4ff7812 */ /* 0x000fe4000784c0ff */
[----:B------:R-:W-:-:S02]  /*18890*/  SHF.L.U64.HI R7, R50, 0x5, R51 ;  /* 0x0000000532077819 */ /* 0x000fc40000010233 */
[----:B-1----:R-:W-:-:S05]  /*188a0*/  LEA R8, P1, R50, R160, 0x5 ;  /* 0x000000a032087211 */ /* 0x002fca00078228ff */
[----:B------:R-:W-:-:S04]  /*188b0*/  @!P6 LEA R12, P3, R6, R233, 0x1 ;  /* 0x000000e9060ce211 */ /* 0x000fc800078608ff */
[----:B------:R-:W-:Y:S02]  /*188c0*/  @!P6 LEA.HI.X R13, R6, R232, R7, 0x1, P3 ;  /* 0x000000e8060de211 */ /* 0x000fe400018f0c07 */
[----:B------:R-:W-:Y:S02]  /*188d0*/  LEA.HI.X R6, R50, R159, R51, 0x5, P1 ;  /* 0x0000009f32067211 */ /* 0x000fe400008f2c33 */
[CC--:B-----5:R-:W-:Y:S01]  /*188e0*/  @P5 LEA R20, P1, R8.reuse, R166.reuse, 0x1 ;  /* 0x000000a608145211 */ /* 0x0e0fe200078208ff */
        /* <DEDUP_REMOVED lines=25> */
.L_x_2733:
[----:B------:R-:W-:Y:S05]  /*18a80*/  BSYNC B0 ;  /* 0x0000000000007941 */ /* 0x000fea0003800000 */
.L_x_2732:
[----:B------:R-:W-:Y:S04]  /*18a90*/  BSSY B0, `(.L_x_2734) ;  /* 0x000002a000007945 */ /* 0x000fe80003800000 */
[----:B------:R-:W-:Y:S05]  /*18aa0*/  @P0 BRA `(.L_x_2735) ;  /* 0x0000000000a00947 */ /* 0x000fea0003800000 */
[C---:B--234-:R-:W-:Y:S01]  /*18ab0*/  LOP3.LUT R6, R244.reuse, 0x1, RZ, 0xc0, !PT ;  /* 0x00000001f4067812 */ /* 0x05cfe200078ec0ff */
[----:B------:R-:W-:Y:S01]  /*18ac0*/  IMAD.MOV.U32 R158, RZ, RZ, R160 ;  /* 0x000000ffff9e7224 */ /* 0x000fe200078e00a0 */
[----:B------:R-:W-:Y:S02]  /*18ad0*/  LOP3.LUT P4, RZ, R244, 0x2, RZ, 0xc0, !PT ;  /* 0x00000002f4ff7812 */ /* 0x000fe4000788c0ff */
[----:B------:R-:W-:Y:S01]  /*18ae0*/  ISETP.NE.U32.AND P5, PT, R6, 0x1, PT ;  /* 0x000000010600780c */ /* 0x000fe20003fa5070 */
[----:B------:R-:W-:Y:S01]  /*18af0*/  IMAD R6, R51, 0x30, RZ ;  /* 0x0000003033067824 */ /* 0x000fe200078e02ff */
[----:B------:R-:W-:Y:S01]  /*18b00*/  LOP3.LUT P3, RZ, R244, 0x4, RZ, 0xc0, !PT ;  /* 0x00000004f4ff7812 */ /* 0x000fe2000786c0ff */
[----:B------:R-:W-:Y:S01]  /*18b10*/  IMAD.WIDE.U32 R158, R50, 0x30, R158 ;  /* 0x00000030329e7825 */ /* 0x000fe200078e009e */
[----:B------:R-:W-:-:S03]  /*18b20*/  LOP3.LUT P1, RZ, R244, 0x8, RZ, 0xc0, !PT ;  /* 0x00000008f4ff7812 */ /* 0x000fc6000782c0ff */
[----:B------:R-:W-:-:S04]  /*18b30*/  IMAD.IADD R6, R159, 0x1, R6 ;  /* 0x000000019f067824 */ /* 0x000fc800078e0206 */
[CC--:B-1----:R-:W-:Y:S02]  /*18b40*/  @P4 LEA R16, P6, R158.reuse, R166.reuse, 0x1 ;  /* 0x000000a69e104211 */ /* 0x0c2fe400078c08ff */
[----:B------:R-:W-:Y:S02]  /*18b50*/  @!P5 IMAD.MOV.U32 R8, RZ, RZ, R233 ;  /* 0x000000ffff08d224 */ /* 0x000fe400078e00e9 */
[----:B------:R-:W-:Y:S01]  /*18b60*/  @!P5 IMAD.MOV.U32 R9, RZ, RZ, R232 ;  /* 0x000000ffff09d224 */ /* 0x000fe200078e00e8 */
[CC--:B------:R-:W-:Y:S01]  /*18b70*/  @P3 LEA R12, P2, R158.reuse, R166.reuse, 0x1 ;  /* 0x000000a69e0c3211 */ /* 0x0c0fe200078408ff */
[----:B------:R-:W-:Y:S01]  /*18b80*/  @!P5 IMAD R51, R51, 0x60, RZ ;  /* 0x000000603333d824 */ /* 0x000fe200078e02ff */
[----:B------:R-:W-:Y:S01]  /*18b90*/  @P1 LEA R18, P0, R158, R166, 0x1 ;  /* 0x000000a69e121211 */ /* 0x000fe200078008ff */
[----:B------:R-:W-:Y:S01]  /*18ba0*/  @!P5 IMAD.WIDE.U32 R8, R50, 0x60, R8 ;  /* 0x000000603208d825 */ /* 0x000fe200078e0008 */
[CCC-:B------:R-:W-:Y:S02]  /*18bb0*/  @P4 LEA.HI.X R17, R158.reuse, R167.reuse, R6.reuse, 0x1, P6 ;  /* 0x000000a79e114211 */ /* 0x1c0fe400030f0c06 */
[CCC-:B------:R-:W-:Y:S01]  /*18bc0*/  @P3 LEA.HI.X R13, R158.reuse, R167.reuse, R6.reuse, 0x1, P2 ;  /* 0x000000a79e0d3211 */ /* 0x1c0fe200010f0c06 */
[----:B------:R-:W-:Y:S01]  /*18bd0*/  @!P5 IMAD.IADD R9, R51, 0x1, R9 ;  /* 0x000000013309d824 */ /* 0x000fe200078e0209 */
[----:B------:R-:W-:-:S04]  /*18be0*/  @P1 LEA.HI.X R19, R158, R167, R6, 0x1, P0 ;  /* 0x000000a79e131211 */ /* 0x000fc800000f0c06 */
        /* <DEDUP_REMOVED lines=20> */
.L_x_2735:
[----:B------:R-:W-:Y:S05]  /*18d30*/  BSYNC B0 ;  /* 0x0000000000007941 */ /* 0x000fea0003800000 */
.L_x_2734:
[----:B------:R-:W0:Y:S01]  /*18d40*/  LDGDEPBAR ;  /* 0x00000000000079af */ /* 0x000e220000000000 */
[----:B------:R-:W-:Y:S01]  /*18d50*/  LOP3.LUT R5, R5, 0x1c0, RZ, 0xc0, !PT ;  /* 0x000001c005057812 */ /* 0x000fe200078ec0ff */
[----:B------:R-:W-:Y:S01]  /*18d60*/  IMAD R226, R55, 0x400, R41 ;  /* 0x0000040037e27824 */ /* 0x000fe200078e0229 */
[-C--:B------:R-:W-:Y:S01]  /*18d70*/  ISETP.GE.AND P1, PT, R162, R0.reuse, PT ;  /* 0x00000000a200720c */ /* 0x080fe20003f26270 */
[----:B-123--:R1:W5:Y:S01]  /*18d80*/  LD.E R8, desc[UR6][R10.64+0x184] ;  /* 0x000184060a087980 */ /* 0x00e362000c101900 */
[----:B------:R-:W-:Y:S02]  /*18d90*/  LOP3.LUT R3, R5, 0x8, R3, 0xf8, !PT ;  /* 0x0000000805037812 */ /* 0x000fe400078ef803 */
[----:B------:R-:W-:Y:S01]  /*18da0*/  SHF.R.U32.HI R225, RZ, 0x3, R5 ;  /* 0x00000003ffe17819 */ /* 0x000fe20000011605 */
[----:B------:R-:W-:Y:S01]  /*18db0*/  BSSY B0, `(.L_x_2736) ;  /* 0x000002f000007945 */ /* 0x000fe20003800000 */
[----:B------:R-:W-:Y:S02]  /*18dc0*/  ISETP.GE.AND P6, PT, R14, R0, PT ;  /* 0x000000000e00720c */ /* 0x000fe40003fc6270 */
[----:B------:R-:W-:-:S02]  /*18dd0*/  LOP3.LUT R225, R3, R225, RZ, 0x3c, !PT ;  /* 0x000000e103e17212 */ /* 0x000fc400078e3cff */
[----:B------:R1:W5:Y:S01]  /*18de0*/  LD.E R3, desc[UR6][R10.64+0x188] ;  /* 0x000188060a037980 */ /* 0x000362000c101900 */
[-C--:B------:R-:W-:Y:S02]  /*18df0*/  ISETP.GE.AND P4, PT, R15, R0.reuse, PT ;  /* 0x000000000f00720c */ /* 0x080fe40003f86270 */
[----:B------:R-:W-:Y:S01]  /*18e00*/  IMAD R225, R58, 0x200, R225 ;  /* 0x000002003ae17824 */ /* 0x000fe200078e02e1 */
[----:B------:R-:W-:Y:S02]  /*18e10*/  ISETP.GE.AND P0, PT, R4, R0, PT ;  /* 0x000000000400720c */ /* 0x000fe40003f06270 */
[----:B------:R-:W-:Y:S02]  /*18e20*/  LEA R226, R226, UR4, 0x1 ;  /* 0x00000004e2e27c11 */ /* 0x000fe4000f8e08ff */
[----:B------:R-:W-:Y:S01]  /*18e30*/  LEA R225, R225, UR4, 0x1 ;  /* 0x00000004e1e17c11 */ /* 0x000fe2000f8e08ff */
        /* <DEDUP_REMOVED lines=11> */
[-C--:B----4-:R-:W-:Y:S01]  /*18ef0*/  @P2 MOV R6, R181.reuse ;  /* 0x000000b500062202 */ /* 0x090fe20000000f00 */
        /* <DEDUP_REMOVED lines=19> */
[----:B--2---:R-:W-:Y:S01]  /*19030*/  @P3 MOV R4, R181 ;  /* 0x000000b500043202 */ /* 0x004fe20000000f00 */
[----:B------:R-:W-:-:S05]  /*19040*/  @P3 IMAD.MOV.U32 R5, RZ, RZ, R180 ;  /* 0x000000ffff053224 */ /* 0x000fca00078e00b4 */
[----:B------:R-:W-:Y:S01]  /*19050*/  @!PT LDS RZ, [RZ] ;  /* 0x00000000fffff984 */ /* 0x000fe20000000800 */
[----:B------:R-:W-:Y:S01]  /*19060*/  @!PT LDS RZ, [RZ] ;  /* 0x00000000fffff984 */ /* 0x000fe20000000800 */
[----:B------:R-:W-:Y:S01]  /*19070*/  @!PT LDS RZ, [RZ] ;  /* 0x00000000fffff984 */ /* 0x000fe20000000800 */
[----:B------:R3:W-:Y:S04]  /*19080*/  @P3 LDGSTS.E.BYPASS.LTC128B.128 [R242+0x16000], desc[UR6][R4.64+0x180] ;  /* 0x1600018004f23fae */ /* 0x0007e8000b901d46 */
[----:B------:R3:W-:Y:S02]  /*19090*/  @!P3 STS.128 [R242+0x16000], RZ ;  /* 0x016000fff200b388 */ /* 0x0007e40000000c00 */
.L_x_2737:
[----:B------:R-:W-:Y:S05]  /*190a0*/  BSYNC B0 ;  /* 0x0000000000007941 */ /* 0x000fea0003800000 */
.L_x_2736:
        /* <DEDUP_REMOVED lines=9> */
[C---:B------:R-:W-:Y:S02]  /*19140*/  LOP3.LUT P3, RZ, R244.reuse, 0x4, RZ, 0xc0, !PT ;  /* 0x00000004f4ff7812 */ /* 0x040fe4000786c0ff */
[----:B------:R-:W-:-:S09]  /*19150*/  LOP3.LUT P2, RZ, R244, 0x8, RZ, 0xc0, !PT ;  /* 0x00000008f4ff7812 */ /* 0x000fd2000784c0ff */
[----:B------:R-:W-:-:S04]  /*19160*/  @!P6 LEA R14, P1, R227, R181, 0x1 ;  /* 0x000000b5e30ee211 */ /* 0x000fc800078208ff */
[C---:B------:R-:W-:Y:S02]  /*19170*/  @!P6 LEA.HI.X R15, R227.reuse, R180, R228, 0x1, P1 ;  /* 0x000000b4e30fe211 */ /* 0x040fe400008f0ce4 */
[----:B---3--:R-:W-:-:S03]  /*19180*/  @P5 LEA R12, P1, R227, R181, 0x1 ;  /* 0x000000b5e30c5211 */ /* 0x008fc600078208ff */
[----:B------:R-:W-:Y:S01]  /*19190*/  @!PT LDS RZ, [RZ] ;  /* 0x00000000fffff984 */ /* 0x000fe20000000800 */
[----:B------:R-:W-:Y:S01]  /*191a0*/  @!PT LDS RZ, [RZ] ;  /* 0x00000000fffff984 */ /* 0x000fe20000000800 */
[----:B------:R-:W-:Y:S01]  /*191b0*/  @!PT LDS RZ, [RZ] ;  /* 0x00000000fffff984 */ /* 0x000fe20000000800 */
[----:B------:R3:W-:Y:S01]  /*191c0*/  @!P6 LDGSTS.E.BYPASS.LTC128B.128 [R242+0x10800], desc[UR6][R14.64] ;  /* 0x108000000ef2efae */ /* 0x0007e2000b901d46 */
[CCC-:B------:R-:W-:Y:S02]  /*191d0*/  @P5 LEA.HI.X R13, R227.reuse, R180.reuse, R228.reuse, 0x1, P1 ;  /* 0x000000b4e30d5211 */ /* 0x1c0fe400008f0ce4 */
[CC--:B----4-:R-:W-:Y:S01]  /*191e0*/  @P3 LEA R6, P1, R227.reuse, R181.reuse, 0x1 ;  /* 0x000000b5e3063211 */ /* 0x0d0fe200078208ff */
[----:B------:R3:W-:Y:S03]  /*191f0*/  @P6 STS.128 [R242+0x10800], RZ ;  /* 0x010800fff2006388 */ /* 0x0007e60000000c00 */
[C---:B------:R-:W-:Y:S01]  /*19200*/  @P3 LEA.HI.X R7, R227.reuse, R180, R228, 0x1, P1 ;  /* 0x000000b4e3073211 */ /* 0x040fe200008f0ce4 */
[----:B------:R-:W-:Y:S01]  /*19210*/  @!PT LDS RZ, [RZ] ;  /* 0x00000000fffff984 */ /* 0x000fe20000000800 */
[----:B------:R-:W-:Y:S01]  /*19220*/  @!PT LDS RZ, [RZ] ;  /* 0x00000000fffff984 */ /* 0x000fe20000000800 */
[----:B------:R-:W-:Y:S01]  /*19230*/  @!PT LDS RZ, [RZ] ;  /* 0x00000000fffff984 */ /* 0x000fe20000000800 */
[----:B------:R3:W-:Y:S01]  /*19240*/  @P5 LDGSTS.E.BYPASS.LTC128B.128 [R242+0x12800], desc[UR6][R12.64+0x80] ;  /* 0x128000800cf25fae */ /* 0x0007e2000b901d46 */
[----:B------:R-:W-:-:S03]  /*19250*/  @P2 LEA R4, P1, R227, R181, 0x1 ;  /* 0x000000b5e3042211 */ /* 0x000fc600078208ff */
[----:B------:R3:W-:Y:S01]  /*19260*/  @!P5 STS.128 [R242+0x12800], RZ ;  /* 0x012800fff200d388 */ /* 0x0007e20000000c00 */
[----:B------:R-:W-:-:S03]  /*19270*/  @P2 LEA.HI.X R5, R227, R180, R228, 0x1, P1 ;  /* 0x000000b4e3052211 */ /* 0x000fc600008f0ce4 */
        /* <DEDUP_REMOVED lines=10> */
.L_x_2739:
[----:B------:R-:W-:Y:S05]  /*19320*/  BSYNC B0 ;  /* 0x0000000000007941 */ /* 0x000fea0003800000 */
.L_x_2738:
        /* <DEDUP_REMOVED lines=12> */
[----:B---3--:R-:W-:-:S05]  /*193f0*/  SHF.L.U64.HI R4, R48, 0x5, R49 ;  /* 0x0000000530047819 */ /* 0x008fca0000010231 */
[CC--:B------:R-:W-:Y:S02]  /*19400*/  @P5 LEA R14, P1, R0.reuse, R181.reuse, 0x1 ;  /* 0x000000b5000e5211 */ /* 0x0c0fe400078208ff */
[CC--:B------:R-:W-:Y:S02]  /*19410*/  @!P6 LEA R16, P3, R0.reuse, R181.reuse, 0x1 ;  /* 0x000000b50010e211 */ /* 0x0c0fe400078608ff */
[CCC-:B------:R-:W-:Y:S02]  /*19420*/  @P5 LEA.HI.X R15, R0.reuse, R180.reuse, R4.reuse, 0x1, P1 ;  /* 0x000000b4000f5211 */ /* 0x1c0fe400008f0c04 */
[CCC-:B------:R-:W-:Y:S02]  /*19430*/  @!P6 LEA.HI.X R17, R0.reuse, R180.reuse, R4.reuse, 0x1, P3 ;  /* 0x000000b40011e211 */ /* 0x1c0fe400018f0c04 */
[CC--:B------:R-:W-:Y:S02]  /*19440*/  @P4 LEA R12, P3, R0.reuse, R181.reuse, 0x1 ;  /* 0x000000b5000c4211 */ /* 0x0c0fe400078608ff */
[C---:B----4-:R-:W-:Y:S01]  /*19450*/  @P2 LEA R6, P1, R0.reuse, R181, 0x1 ;  /* 0x000000b500062211 */ /* 0x050fe200078208ff */
[----:B------:R-:W-:Y:S01]  /*19460*/  @!PT LDS RZ, [RZ] ;  /* 0x00000000fffff984 */ /* 0x000fe20000000800 */
[----:B------:R-:W-:Y:S01]  /*19470*/  @!PT LDS RZ, [RZ] ;  /* 0x00000000fffff984 */ /* 0x000fe20000000800 */
[----:B------:R-:W-:Y:S01]  /*19480*/  @!PT LDS RZ, [RZ] ;  /* 0x00000000fffff984 */ /* 0x000fe20000000800 */
[----:B------:R3:W-:Y:S01]  /*19490*/  @!P6 LDGSTS.E.BYPASS.LTC128B.128 [R242+0x11000], desc[UR6][R16.64] ;  /* 0x1100000010f2efae */ /* 0x0007e2000b901d46 */
[----:B------:R-:W-:-:S02]  /*194a0*/  @P4 LEA.HI.X R13, R0, R180, R4, 0x1, P3 ;  /* 0x000000b4000d4211 */ /* 0x000fc400018f0c04 */
[----:B------:R-:W-:Y:S01]  /*194b0*/  @P2 LEA.HI.X R7, R0, R180, R4, 0x1, P1 ;  /* 0x000000b400072211 */ /* 0x000fe200008f0c04 */
        /* <DEDUP_REMOVED lines=16> */
.L_x_2741:
[----:B------:R-:W-:Y:S05]  /*195c0*/  BSYNC B0 ;  /* 0x0000000000007941 */ /* 0x000fea0003800000 */
.L_x_2740:
[----:B------:R1:W-:Y:S01]  /*195d0*/  @P0 STS.128 [R242+0x11800], RZ ;  /* 0x011800fff2000388 */ /* 0x0003e20000000c00 */
[----:B------:R-:W-:Y:S03]  /*195e0*/  BSSY B0, `(.L_x_2742) ;  /* 0x0000034000007945 */ /* 0x000fe60003800000 */
[----:B------:R1:W-:Y:S04]  /*195f0*/  @P0 STS.128 [R242+0x13800], RZ ;  /* 0x013800fff2000388 */ /* 0x0003e80000000c00 */
[----:B------:R1:W-:Y:S04]  /*19600*/  @P0 STS.128 [R242+0x15800], RZ ;  /* 0x015800fff2000388 */ /* 0x0003e80000000c00 */
[----:B------:R1:W-:Y:S01]  /*19610*/  @P0 STS.128 [R242+0x17800], RZ ;  /* 0x017800fff2000388 */ /* 0x0003e20000000c00 */
[----:B------:R-:W-:Y:S05]  /*19620*/  @P0 BRA `(.L_x_2743) ;  /* 0x0000000000bc0947 */ /* 0x000fea0003800000 */
[C---:B------:R-:W-:Y:S02]  /*19630*/  R2P PR, R244.reuse, 0xe ;  /* 0x0000000ef4007804 */ /* 0x040fe40000000000 */
[----:B------:R-:W-:-:S04]  /*19640*/  LOP3.LUT R0, R244, 0x1, RZ, 0xc0, !PT ;  /* 0x00000001f4007812 */ /* 0x000fc800078ec0ff */
[----:B------:R-:W-:-:S07]  /*19650*/  ISETP.NE.U32.AND P0, PT, R0, 0x1, PT ;  /* 0x000000010000780c */ /* 0x000fce0003f05070 */
[----:B---3--:R-:W-:Y:S01]  /*19660*/  @P1 MOV R12, R181 ;  /* 0x000000b5000c1202 */ /* 0x008fe20000000f00 */
[--C-:B----4-:R-:W-:Y:S01]  /*19670*/  @P2 IMAD.MOV.U32 R6, RZ, RZ, R181.reuse ;  /* 0x000000ffff062224 */ /* 0x110fe200078e00b5 */
[-C--:B------:R-:W-:Y:S01]  /*19680*/  @P1 MOV R13, R180.reuse ;  /* 0x000000b4000d1202 */ /* 0x080fe20000000f00 */
[----:B------:R-:W-:Y:S01]  /*19690*/  @P3 IMAD.MOV.U32 R4, RZ, RZ, R181 ;  /* 0x000000ffff043224 */ /* 0x000fe200078e00b5 */
[-C--:B------:R-:W-:Y:S01]  /*196a0*/  @P2 MOV R7, R180.reuse ;  /* 0x000000b400072202 */ /* 0x080fe20000000f00 */
[----:B------:R-:W-:Y:S01]  /*196b0*/  @P3 IMAD R0, R49, 0x60, RZ ;  /* 0x0000006031003824 */ /* 0x000fe200078e02ff */
[----:B------:R-:W-:Y:S01]  /*196c0*/  @P3 MOV R5, R180 ;  /* 0x000000b400053202 */ /* 0x000fe20000000f00 */
[----:B------:R-:W-:-:S04]  /*196d0*/  @P1 IMAD.WIDE.U32 R14, R48, 0x60, R12 ;  /* 0x00000060300e1825 */ /* 0x000fc800078e000c */
[----:B------:R-:W-:-:S04]  /*196e0*/  @P2 IMAD.WIDE.U32 R12, R48, 0x60, R6 ;  /* 0x00000060300c2825 */ /* 0x000fc800078e0006 */
[----:B------:R-:W-:Y:S01]  /*196f0*/  @P3 IMAD.WIDE.U32 R6, R48, 0x60, R4 ;  /* 0x0000006030063825 */ /* 0x000fe200078e0004 */
[----:B------:R-:W-:-:S03]  /*19700*/  @!P0 MOV R4, R181 ;  /* 0x000000b500048202 */ /* 0x000fc60000000f00 */
[----:B------:R-:W-:Y:S02]  /*19710*/  @!P0 IMAD.MOV.U32 R5, RZ, RZ, R180 ;  /* 0x000000ffff058224 */ /* 0x000fe400078e00b4 */
[----:B------:R-:W-:Y:S02]  /*19720*/  @P3 IMAD.IADD R0, R0, 0x1, R7 ;  /* 0x0000000100003824 */ /* 0x000fe400078e0207 */
[----:B------:R-:W-:-:S03]  /*19730*/  @!P0 IMAD.WIDE.U32 R16, R48, 0x60, R4 ;  /* 0x0000006030108825 */ /* 0x000fc600078e0004 */
[----:B------:R-:W-:Y:S01]  /*19740*/  @P3 MOV R7, R0 ;  /* 0x0000000000073202 */ /* 0x000fe20000000f00 */
[C---:B------:R-:W-:Y:S02]  /*19750*/  @P1 IMAD R5, R49.reuse, 0x60, RZ ;  /* 0x0000006031051824 */ /* 0x040fe400078e02ff */
[C---:B------:R-:W-:Y:S02]  /*19760*/  @P2 IMAD R4, R49.reuse, 0x60, RZ ;  /* 0x0000006031042824 */ /* 0x040fe400078e02ff */
[----:B------:R-:W-:Y:S01]  /*19770*/  @!P0 IMAD R49, R49, 0x60, RZ ;  /* 0x0000006031318824 */ /* 0x000fe200078e02ff */
[----:B------:R-:W-:Y:S02]  /*19780*/  @P1 IADD3 R5, R5, R15, RZ ;  /* 0x0000000f05051210 */ /* 0x000fe40007ffe0ff */
[----:B------:R-:W-:Y:S02]  /*19790*/  @P2 IADD3 R4, R4, R13, RZ ;  /* 0x0000000d04042210 */ /* 0x000fe40007ffe0ff */
[----:B------:R-:W-:-:S02]  /*197a0*/  @!P0 IADD3 R17, R49, R17, RZ ;  /* 0x0000001131118210 */ /* 0x000fc40007ffe0ff */
[----:B------:R-:W-:Y:S01]  /*197b0*/  @P1 MOV R15, R5 ;  /* 0x00000005000f1202 */ /* 0x000fe20000000f00 */
[----:B------:R-:W-:Y:S01]  /*197c0*/  @P2 IMAD.MOV.U32 R5, RZ, RZ, R4 ;  /* 0x000000ffff052224 */ /* 0x000fe200078e0004 */
[----:B------:R-:W-:Y:S01]  /*197d0*/  @P2 MOV R4, R12 ;  /* 0x0000000c00042202 */ /* 0x000fe20000000f00 */
        /* <DEDUP_REMOVED lines=20> */
.L_x_2743:
[----:B------:R-:W-:Y:S05]  /*19920*/  BSYNC B0 ;  /* 0x0000000000007941 */ /* 0x000fea0003800000 */
.L_x_2742:
[----:B-----5:R-:W-:Y:S01]  /*19930*/  LDSM.16.M88.4 R20, [R226] ;  /* 0x00000000e214783b */ /* 0x020fe20000000200 */
[----:B------:R-:W-:Y:S01]  /*19940*/  R2P PR, R57, 0x6 ;  /* 0x0000000639007804 */ /* 0x000fe20000000000 */
[----:B------:R-:W-:Y:S01]  /*19950*/  VIADD R0, R225, 0x8000 ;  /* 0x00008000e1007836 */ /* 0x000fe20000000000 */
[----:B------:R-:W-:Y:S01]  /*19960*/  ISETP.GT.AND P6, PT, R243, R231, PT ;  /* 0x000000e7f300720c */ /* 0x000fe20003fc4270 */
[----:B------:R-:W2:Y:S01]  /*19970*/  LDSM.16.M88.4 R60, [R225+0x8000] ;  /* 0x00800000e13c783b */ /* 0x000ea20000000200 */
[----:B------:R-:W-:Y:S01]  /*19980*/  VIADD R223, R225, 0x8020 ;  /* 0x00008020e1df7836 */ /* 0x000fe20000000000 */
[----:B------:R-:W-:Y:S01]  /*19990*/  IADD3 R8, -R8, R53, -R238 ;  /* 0x0000003508087210 */ /* 0x000fe20007ffe9ee */
[--C-:B------:R-:W-:Y:S01]  /*199a0*/  IMAD R224, R40, 0x2, R226.reuse ;  /* 0x0000000228e07824 */ /* 0x100fe200078e02e2 */
[----:B------:R-:W1:Y:S01]  /*199b0*/  LDSM.16.M88.4 R44, [R225+0x8800] ;  /* 0x00880000e12c783b */ /* 0x000e620000000200 */
[C---:B------:R-:W-:Y:S01]  /*199c0*/  IMAD R222, R39.reuse, 0x2, R226 ;  /* 0x0000000227de7824 */ /* 0x040fe200078e02e2 */
[----:B------:R-:W-:Y:S01]  /*199d0*/  ISETP.NE.U32.AND P0, PT, R240, RZ, PT ;  /* 0x000000fff000720c */ /* 0x000fe20003f05070 */
[----:B------:R-:W-:Y:S01]  /*199e0*/  BSSY B1, `(.L_x_2744) ;  /* 0x00001b8000017945 */ /* 0x000fe20003800000 */
[----:B------:R-:W1:Y:S01]  /*199f0*/  LDSM.16.M88.4 R28, [R225+0x9000] ;  /* 0x00900000e11c783b */ /* 0x000e620000000200 */
[----:B------:R-:W-:-:S02]  /*19a00*/  LEA R221, R39, R224, 0x1 ;  /* 0x000000e027dd7211 */ /* 0x000fc400078e08ff */
[----:B------:R-:W-:Y:S01]  /*19a10*/  @P1 IADD3 R223, R0, -0x20, RZ ;  /* 0xffffffe000df1810 */ /* 0x000fe20007ffe0ff */
[----:B---34-:R-:W3:Y:S01]  /*19a20*/  LDSM.16.M88.4 R4, [R225+0x9800] ;  /* 0x00980000e104783b */ /* 0x018ee20000000200 */
[----:B------:R-:W-:Y:S01]  /*19a30*/  IMAD.MOV.U32 R0, RZ, RZ, 0x40 ;  /* 0x00000040ff007424 */ /* 0x000fe200078e00ff */
[----:B------:R-:W-:Y:S02]  /*19a40*/  ISETP.NE.AND.EX P0, PT, R241, RZ, PT, P0 ;  /* 0x000000fff100720c */ /* 0x000fe40003f05300 */
[----:B------:R-:W-:Y:S01]  /*19a50*/  LDSM.16.M88.4 R12, [R224] ;  /* 0x00000000e00c783b */ /* 0x000fe20000000200 */
[C---:B------:R-:W-:Y:S01]  /*19a60*/  VIADD R215, R223.reuse, 0x800 ;  /* 0x00000800dfd77836 */ /* 0x040fe20000000000 */
[----:B------:R-:W-:Y:S01]  /*19a70*/  SEL R0, R0, 0xffffffc0, !P2 ;  /* 0xffffffc000007807 */ /* 0x000fe20005000000 */
[C---:B------:R-:W-:Y:S01]  /*19a80*/  VIADD R213, R223.reuse, 0x1800 ;  /* 0x00001800dfd57836 */ /* 0x040fe20000000000 */
[----:B------:R-:W4:Y:S01]  /*19a90*/  LDSM.16.M88.4 R72, [R223] ;  /* 0x00000000df48783b */ /* 0x000f220000000200 */
[C---:B------:R-:W-:Y:S01]  /*19aa0*/  IADD3 R214, R223.reuse, 0x1000, RZ ;  /* 0x00001000dfd67810 */ /* 0x040fe20007ffe0ff */
[C---:B------:R-:W-:Y:S01]  /*19ab0*/  VIADD R211, R223.reuse, 0x2000 ;  /* 0x00002000dfd37836 */ /* 0x040fe20000000000 */
[----:B------:R-:W-:Y:S01]  /*19ac0*/  IADD3 R210, R223, 0x2800, RZ ;  /* 0x00002800dfd27810 */ /* 0x000fe20007ffe0ff */
[----:B------:R-:W4:Y:S01]  /*19ad0*/  LDSM.16.M88.4 R68, [R223+0x800] ;  /* 0x00080000df44783b */ /* 0x000f220000000200 */
[----:B------:R-:W-:Y:S01]  /*19ae0*/  IMAD.IADD R219, R225, 0x1, R0 ;  /* 0x00000001e1db7824 */ /* 0x000fe200078e0200 */
[C---:B------:R-:W-:Y:S01]  /*19af0*/  IADD3 R207, R223.reuse, 0x4000, RZ ;  /* 0x00004000dfcf7810 */ /* 0x040fe20007ffe0ff */
[----:B------:R-:W-:Y:S01]  /*19b00*/  IMAD.IADD R212, R0, 0x1, R223 ;  /* 0x0000000100d47824 */ /* 0x000fe200078e02df */
[----:B------:R-:W4:Y:S01]  /*19b10*/  LDSM.16.M88.4 R16, [R223+0x1000] ;  /* 0x00100000df10783b */ /* 0x000f220000000200 */
[----:B------:R-:W-:Y:S01]  /*19b20*/  SHF.R.S32.HI R0, RZ, 0x1f, R54 ;  /* 0x0000001fff007819 */ /* 0x000fe20000011436 */
[C---:B------:R-:W-:Y:S01]  /*19b30*/  VIADD R209, R223.reuse, 0x3000 ;  /* 0x00003000dfd17836 */ /* 0x040fe20000000000 */
[C---:B------:R-:W-:Y:S01]  /*19b40*/  IADD3 R204, R223.reuse, 0x5800, RZ ;  /* 0x00005800dfcc7810 */ /* 0x040fe20007ffe0ff */
[----:B------:R-:W4:Y:S01]  /*19b50*/  LDSM.16.M88.4 R80, [R223+0x1800] ;  /* 0x00180000df50783b */ /* 0x000f220000000200 */
[----:B------:R-:W-:Y:S01]  /*19b60*/  LEA.HI R0, R0, R54, RZ, 0x2 ;  /* 0x0000003600007211 */ /* 0x000fe200078f10ff */
[C---:B------:R-:W-:Y:S01]  /*19b70*/  VIADD R208, R223.reuse, 0x3800 ;  /* 0x00003800dfd07836 */ /* 0x040fe20000000000 */
[C---:B------:R-:W-:Y:S01]  /*19b80*/  IADD3 R201, R223.reuse, 0x7000, RZ ;  /* 0x00007000dfc97810 */ /* 0x040fe20007ffe0ff */
[----:B------:R-:W-:Y:S01]  /*19b90*/  LDSM.16.M88.4 R88, [R222] ;  /* 0x00000000de58783b */ /* 0x000fe20000000200 */
[----:B------:R-:W-:Y:S01]  /*19ba0*/  SHF.R.S32.HI R0, RZ, 0x2, R0 ;  /* 0x00000002ff007819 */ /* 0x000fe20000011400 */
[----:B------:R-:W-:Y:S01]  /*19bb0*/  VIADD R206, R223, 0x4800 ;  /* 0x00004800dfce7836 */ /* 0x000fe20000000000 */
[----:B--2---:R-:W-:Y:S01]  /*19bc0*/  HMMA.16816.F32.BF16 R64, R20, R60, RZ ;  /* 0x0000003c1440723c */ /* 0x004fe200000418ff */
[----:B------:R-:W-:Y:S02]  /*19bd0*/  LDSM.16.M88.4 R76, [R219+0x8800] ;  /* 0x00880000db4c783b */ /* 0x000fe40000000200 */
[----:B------:R-:W-:-:S02]  /*19be0*/  IMAD R0, R55, 0x10, R0 ;  /* 0x0000001037007824 */ /* 0x000fc400078e0200 */
[----:B------:R-:W-:Y:S01]  /*19bf0*/  VIADD R205, R223, 0x5000 ;  /* 0x00005000dfcd7836 */ /* 0x000fe20000000000 */
[----:B------:R-:W-:Y:S01]  /*19c00*/  LDSM.16.M88.4 R92, [R221] ;  /* 0x00000000dd5c783b */ /* 0x000fe20000000200 */
[C---:B-1----:R-:W-:Y:S01]  /*19c10*/  HMMA.16816.F32.BF16 R48, R20.reuse, R44, RZ ;  /* 0x0000002c1430723c */ /* 0x042fe200000418ff */
[----:B------:R-:W-:Y:S01]  /*19c20*/  IMAD.IADD R56, R56, 0x1, R0 ;  /* 0x0000000138387824 */ /* 0x000fe200078e0200 */
[----:B------:R-:W-:Y:S01]  /*19c30*/  IADD3 R0, R53, 0x1, -R238 ;  /* 0x0000000135007810 */ /* 0x000fe20007ffe8ee */
[----:B------:R-:W-:Y:S01]  /*19c40*/  LDSM.16.M88.4 R96, [R212+0x1800] ;  /* 0x00180000d460783b */ /* 0x000fe20000000200 */
[----:B------:R-:W-:Y:S02]  /*19c50*/  VIADD R203, R223, 0x6000 ;  /* 0x00006000dfcb7836 */ /* 0x000fe40000000000 */
[C---:B------:R-:W-:Y:S01]  /*19c60*/  HMMA.16816.F32.BF16 R60, R20.reuse, R62, RZ ;  /* 0x0000003e143c723c */ /* 0x040fe200000418ff */
[----:B------:R-:W-:Y:S01]  /*19c70*/  LDSM.16.M88.4 R84, [R226+0x2000] ;  /* 0x00200000e254783b */ /* 0x000fe20000000200 */
[----:B------:R-:W-:Y:S01]  /*19c80*/  IMAD.IADD R3, R3, 0x1, R0 ;  /* 0x0000000103037824 */ /* 0x000fe200078e0200 */
[----:B------:R-:W-:Y:S01]  /*19c90*/  IADD3 R246, R56, 0x8, RZ ;  /* 0x0000000838f67810 */ /* 0x000fe20007ffe0ff */
[----:B------:R-:W-:Y:S01]  /*19ca0*/  IMAD.SHL.U32 R0, R52, 0x2, RZ ;  /* 0x0000000234007824 */ /* 0x000fe200078e00ff */
[----:B------:R-:W0:Y:S01]  /*19cb0*/  LDGDEPBAR ;  /* 0x00000000000079af */ /* 0x000e220000000000 */
[C---:B------:R-:W-:Y:S01]  /*19cc0*/  HMMA.16816.F32.BF16 R44, R20.reuse, R46, RZ ;  /* 0x0000002e142c723c */ /* 0x040fe200000418ff */
[----:B------:R-:W-:Y:S01]  /*19cd0*/  IADD3 R245, R3, 0x8, R56 ;  /* 0x0000000803f57810 */ /* 0x000fe20007ffe038 */
[C---:B------:R-:W-:Y:S01]  /*19ce0*/  VIADD R202, R223.reuse, 0x6800 ;  /* 0x00006800dfca7836 */ /* 0x040fe20000000000 */
[C---:B------:R-:W-:Y:S01]  /*19cf0*/  VIADDMNMX R246, R8.reuse, R246, RZ, !PT ;  /* 0x000000f608f67246 */ /* 0x040fe200078001ff */
[----:B------:R-:W-:Y:S01]  /*19d00*/  VIADD R200, R223, 0x7800 ;  /* 0x00007800dfc87836 */ /* 0x000fe20000000000 */
[-C--:B------:R-:W-:Y:S01]  /*19d10*/  VIADDMNMX R248, R8, R56.reuse, RZ, !PT ;  /* 0x0000003808f87246 */ /* 0x080fe200078001ff */
[----:B------:R-:W-:Y:S01]  /*19d20*/  HMMA.16816.F32.BF16 R32, R20, R28, RZ ;  /* 0x0000001c1420723c */ /* 0x000fe200000418ff */
[----:B------:R-:W-:-:S02]  /*19d30*/  VIADDMNMX R247, R3, R56, R53, PT ;  /* 0x0000003803f77246 */ /* 0x000fc40003800135 */
[----:B------:R-:W-:Y:S02]  /*19d40*/  VIMNMX R245, R245, R53, PT ;  /* 0x00000035f5f57248 */ /* 0x000fe40003fe0100 */
[----:B------:R-:W-:Y:S01]  /*19d50*/  LOP3.LUT R0, R0, 0x6, RZ, 0xc0, !PT ;  /* 0x0000000600007812 */ /* 0x000fe200078ec0ff */
[C---:B------:R-:W-:Y:S06]  /*19d60*/  HMMA.16816.F32.BF16 R28, R20.reuse, R30, RZ ;  /* 0x0000001e141c723c */ /* 0x040fec00000418ff */
[C---:B---3--:R-:W-:Y:S06]  /*19d70*/  HMMA.16816.F32.BF16 R24, R20.reuse, R4, RZ ;  /* 0x000000041418723c */ /* 0x048fec00000418ff */
[----:B------:R-:W-:Y:S01]  /*19d80*/  HMMA.16816.F32.BF16 R20, R20, R6, RZ ;  /* 0x000000061414723c */ /* 0x000fe200000418ff */
[----:B------:R-:W1:Y:S05]  /*19d90*/  LDSM.16.M88.4 R4, [R219+0x8000] ;  /* 0x00800000db04783b */ /* 0x000e6a0000000200 */
[C---:B----4-:R-:W-:Y:S06]  /*19da0*/  HMMA.16816.F32.BF16 R64, R12.reuse, R72, R64 ;  /* 0x000000480c40723c */ /* 0x050fec0000041840 */
[C---:B------:R-:W-:Y:S01]  /*19db0*/  HMMA.16816.F32.BF16 R60, R12.reuse, R74, R60 ;  /* 0x0000004a0c3c723c */ /* 0x040fe2000004183c */
        /* <DEDUP_REMOVED lines=20> */
[----:B---3--:R-:W-:Y:S06]  /*19f00*/  HMMA.16816.F32.BF16 R24, R88, R68, R24 ;  /* 0x000000445818723c */ /* 0x008fec0000041818 */
[C---:B----4-:R-:W-:Y:S06]  /*19f10*/  HMMA.16816.F32.BF16 R48, R92.reuse, R12, R48 ;  /* 0x0000000c5c30723c */ /* 0x050fec0000041830 */
[----:B------:R-:W-:Y:S01]  /*19f20*/  HMMA.16816.F32.BF16 R44, R92, R14, R44 ;  /* 0x0000000e5c2c723c */ /* 0x000fe2000004182c */
[----:B------:R-:W-:Y:S05]  /*19f30*/  LDSM.16.M88.4 R12, [R223+0x2800] ;  /* 0x00280000df0c783b */ /* 0x000fea0000000200 */
[----:B------:R-:W-:Y:S01]  /*19f40*/  HMMA.16816.F32.BF16 R88, R88, R70, R20 ;  /* 0x000000465858723c */ /* 0x000fe20000041814 */
[----:B------:R-:W3:Y:S04]  /*19f50*/  LDSM.16.M88.4 R68, [R225+0xb800] ;  /* 0x00b80000e144783b */ /* 0x000ee80000000200 */
[----:B------:R-:W4:Y:S01]  /*19f60*/  LDSM.16.M88.4 R20, [R224+0x2000] ;  /* 0x00200000e014783b */ /* 0x000f220000000200 */
[C---:B------:R-:W-:Y:S06]  /*19f70*/  HMMA.16816.F32.BF16 R64, R92.reuse, R16, R64 ;  /* 0x000000105c40723c */ /* 0x040fec0000041840 */
[C---:B------:R-:W-:Y:S01]  /*19f80*/  HMMA.16816.F32.BF16 R60, R92.reuse, R18, R60 ;  /* 0x000000125c3c723c */ /* 0x040fe2000004183c */
[----:B------:R-:W4:Y:S05]  /*19f90*/  LDSM.16.M88.4 R16, [R223+0x2000] ;  /* 0x00200000df10783b */ /* 0x000f2a0000000200 */
[C---:B-1----:R-:W-:Y:S06]  /*19fa0*/  HMMA.16816.F32.BF16 R32, R92.reuse, R4, R32 ;  /* 0x000000045c20723c */ /* 0x042fec0000041820 */
[C---:B------:R-:W-:Y:S01]  /*19fb0*/  HMMA.16816.F32.BF16 R28, R92.reuse, R6, R28 ;  /* 0x000000065c1c723c */ /* 0x040fe2000004181c */
[----:B------:R-:W1:Y:S05]  /*19fc0*/  LDSM.16.M88.4 R4, [R223+0x3000] ;  /* 0x00300000df04783b */ /* 0x000e6a0000000200 */
[----:B------:R-:W-:Y:S06]  /*19fd0*/  HMMA.16816.F32.BF16 R24, R92, R96, R24 ;  /* 0x000000605c18723c */ /* 0x000fec0000041818 */
[C---:B------:R-:W-:Y:S06]  /*19fe0*/  HMMA.16816.F32.BF16 R48, R84.reuse, R76, R48 ;  /* 0x0000004c5430723c */ /* 0x040fec0000041830 */
[----:B------:R-:W-:Y:S01]  /*19ff0*/  HMMA.16816.F32.BF16 R44, R84, R78, R44 ;  /* 0x0000004e542c723c */ /* 0x000fe2000004182c */
[----:B------:R-:W1:Y:S05]  /*1a000*/  LDSM.16.M88.4 R76, [R223+0x3800] ;  /* 0x00380000df4c783b */ /* 0x000e6a0000000200 */
[----:B------:R-:W-:Y:S06]  /*1a010*/  HMMA.16816.F32.BF16 R88, R92, R98, R88 ;  /* 0x000000625c58723c */ /* 0x000fec0000041858 */
[C---:B------:R-:W-:Y:S06]  /*1a020*/  HMMA.16816.F32.BF16 R64, R84.reuse, R80, R64 ;  /* 0x000000505440723c */ /* 0x040fec0000041840 */
[C---:B------:R-:W-:Y:S06]  /*1a030*/  HMMA.16816.F32.BF16 R60, R84.reuse, R82, R60 ;  /* 0x00000052543c723c */ /* 0x040fec000004183c */
[C---:B--2---:R-:W-:Y:S06]  /*1a040*/  HMMA.16816.F32.BF16 R32, R84.reuse, R72, R32 ;  /* 0x000000485420723c */ /* 0x044fec0000041820 */
[C---:B------:R-:W-:Y:S01]  /*1a050*/  HMMA.16816.F32.BF16 R80, R84.reuse, R74, R28 ;  /* 0x0000004a5450723c */ /* 0x040fe2000004181c */
[----:B------:R-:W-:Y:S04]  /*1a060*/  LDSM.16.M88.4 R72, [R222+0x2000] ;  /* 0x00200000de48783b */ /* 0x000fe80000000200 */
[----:B------:R-:W2:Y:S01]  /*1a070*/  LDSM.16.M88.4 R28, [R219+0xa000] ;  /* 0x00a00000db1c783b */ /* 0x000ea20000000200 */
[----:B---3--:R-:W-:Y:S03]  /*1a080*/  HMMA.16816.F32.BF16 R92, R84, R68, R24 ;  /* 0x00000044545c723c */ /* 0x008fe60000041818 */
[----:B------:R-:W3:Y:S03]  /*1a090*/  LDSM.16.M88.4 R24, [R219+0xa800] ;  /* 0x00a80000db18783b */ /* 0x000ee60000000200 */
[C---:B----4-:R-:W-:Y:S06]  /*1a0a0*/  HMMA.16816.F32.BF16 R48, R20.reuse, R12, R48 ;  /* 0x0000000c1430723c */ /* 0x050fec0000041830 */
[----:B------:R-:W-:Y:S01]  /*1a0b0*/  HMMA.16816.F32.BF16 R44, R20, R14, R44 ;  /* 0x0000000e142c723c */ /* 0x000fe2000004182c */
[----:B------:R-:W4:Y:S05]  /*1a0c0*/  LDSM.16.M88.4 R12, [R219+0xb000] ;  /* 0x00b00000db0c783b */ /* 0x000f2a0000000200 */
[----:B------:R-:W-:Y:S01]  /*1a0d0*/  HMMA.16816.F32.BF16 R88, R84, R70, R88 ;  /* 0x000000465458723c */ /* 0x000fe20000041858 */
[----:B------:R-:W-:Y:S04]  /*1a0e0*/  LDSM.16.M88.4 R68, [R221+0x2000] ;  /* 0x00200000dd44783b */ /* 0x000fe80000000200 */
[----:B------:R-:W-:Y:S01]  /*1a0f0*/  LDSM.16.M88.4 R84, [R225+0xc800] ;  /* 0x00c80000e154783b */ /* 0x000fe20000000200 */
        /* <DEDUP_REMOVED lines=9> */
[----:B------:R-:W-:Y:S01]  /*1a190*/  LDSM.16.M88.4 R76, [R226+0x4000] ;  /* 0x00400000e24c783b */ /* 0x000fe20000000200 */
[C---:B--2---:R-:W-:Y:S06]  /*1a1a0*/  HMMA.16816.F32.BF16 R64, R72.reuse, R28, R64 ;  /* 0x0000001c4840723c */ /* 0x044fec0000041840 */
[C---:B------:R-:W-:Y:S01]  /*1a1b0*/  HMMA.16816.F32.BF16 R60, R72.reuse, R30, R60 ;  /* 0x0000001e483c723c */ /* 0x040fe2000004183c */
[----:B------:R-:W2:Y:S05]  /*1a1c0*/  LDSM.16.M88.4 R28, [R212+0x3000] ;  /* 0x00300000d41c783b */ /* 0x000eaa0000000200 */
[C---:B---3--:R-:W-:Y:S06]  /*1a1d0*/  HMMA.16816.F32.BF16 R48, R72.reuse, R24, R48 ;  /* 0x000000184830723c */ /* 0x048fec0000041830 */
[C---:B------:R-:W-:Y:S01]  /*1a1e0*/  HMMA.16816.F32.BF16 R44, R72.reuse, R26, R44 ;  /* 0x0000001a482c723c */ /* 0x040fe2000004182c */
[----:B------:R-:W3:Y:S05]  /*1a1f0*/  LDSM.16.M88.4 R24, [R212+0x3800] ;  /* 0x00380000d418783b */ /* 0x000eea0000000200 */
[C---:B----4-:R-:W-:Y:S06]  /*1a200*/  HMMA.16816.F32.BF16 R32, R72.reuse, R12, R32 ;  /* 0x0000000c4820723c */ /* 0x050fec0000041820 */
[C---:B------:R-:W-:Y:S01]  /*1a210*/  HMMA.16816.F32.BF16 R80, R72.reuse, R14, R80 ;  /* 0x0000000e4850723c */ /* 0x040fe20000041850 */
[----:B------:R-:W4:Y:S05]  /*1a220*/  LDSM.16.M88.4 R12, [R225+0xc000] ;  /* 0x00c00000e10c783b */ /* 0x000f2a0000000200 */
        /* <DEDUP_REMOVED lines=10> */
[C---:B--2---:R-:W-:Y:S06]  /*1a2d0*/  HMMA.16816.F32.BF16 R32, R68.reuse, R28, R32 ;  /* 0x0000001c4420723c */ /* 0x044fec0000041820 */
[C---:B------:R-:W-:Y:S01]  /*1a2e0*/  HMMA.16816.F32.BF16 R80, R68.reuse, R30, R80 ;  /* 0x0000001e4450723c */ /* 0x040fe20000041850 */
[----:B------:R-:W-:Y:S05]  /*1a2f0*/  LDSM.16.M88.4 R28, [R223+0x5000] ;  /* 0x00500000df1c783b */ /* 0x000fea0000000200 */
[C---:B---3--:R-:W-:Y:S06]  /*1a300*/  HMMA.16816.F32.BF16 R92, R68.reuse, R24, R92 ;  /* 0x00000018445c723c */ /* 0x048fec000004185c */
[----:B------:R-:W-:Y:S01]  /*1a310*/  HMMA.16816.F32.BF16 R88, R68, R26, R88 ;  /* 0x0000001a4458723c */ /* 0x000fe20000041858 */
[----:B------:R-:W2:Y:S04]  /*1a320*/  LDSM.16.M88.4 R24, [R224+0x4000] ;  /* 0x00400000e018783b */ /* 0x000ea80000000200 */
[----:B------:R-:W-:Y:S01]  /*1a330*/  LDSM.16.M88.4 R68, [R223+0x5800] ;  /* 0x00580000df44783b */ /* 0x000fe20000000200 */
[C---:B----4-:R-:W-:Y:S06]  /*1a340*/  HMMA.16816.F32.BF16 R64, R76.reuse, R12, R64 ;  /* 0x0000000c4c40723c */ /* 0x050fec0000041840 */
[C---:B------:R-:W-:Y:S01]  /*1a350*/  HMMA.16816.F32.BF16 R60, R76.reuse, R14, R60 ;  /* 0x0000000e4c3c723c */ /* 0x040fe2000004183c */
[----:B------:R-:W3:Y:S05]  /*1a360*/  LDSM.16.M88.4 R12, [R223+0x4800] ;  /* 0x00480000df0c783b */ /* 0x000eea0000000200 */
[C---:B------:R-:W-:Y:S06]  /*1a370*/  HMMA.16816.F32.BF16 R48, R76.reuse, R84, R48 ;  /* 0x000000544c30723c */ /* 0x040fec0000041830 */
[C---:B------:R-:W-:Y:S01]  /*1a380*/  HMMA.16816.F32.BF16 R44, R76.reuse, R86, R44 ;  /* 0x000000564c2c723c */ /* 0x040fe2000004182c */
[----:B------:R-:W-:Y:S05]  /*1a390*/  LDSM.16.M88.4 R84, [R225+0xe800] ;  /* 0x00e80000e154783b */ /* 0x000fea0000000200 */
[C---:B------:R-:W-:Y:S06]  /*1a3a0*/  HMMA.16816.F32.BF16 R32, R76.reuse, R16, R32 ;  /* 0x000000104c20723c */ /* 0x040fec0000041820 */
[C---:B------:R-:W-:Y:S01]  /*1a3b0*/  HMMA.16816.F32.BF16 R80, R76.reuse, R18, R80 ;  /* 0x000000124c50723c */ /* 0x040fe20000041850 */
[----:B------:R-:W4:Y:S05]  /*1a3c0*/  LDSM.16.M88.4 R16, [R219+0xc000] ;  /* 0x00c00000db10783b */ /* 0x000f2a0000000200 */
[C---:B-1----:R-:W-:Y:S06]  /*1a3d0*/  HMMA.16816.F32.BF16 R92, R76.reuse, R4, R92 ;  /* 0x000000044c5c723c */ /* 0x042fec000004185c */
        /* <DEDUP_REMOVED lines=18> */
[----:B------:R-:W4:Y:S05]  /*1a500*/  LDSM.16.M88.4 R16, [R212+0x5000] ;  /* 0x00500000d410783b */ /* 0x000f2a0000000200 */
[C---:B-1----:R-:W-:Y:S06]  /*1a510*/  HMMA.16816.F32.BF16 R48, R72.reuse, R4, R48 ;  /* 0x000000044830723c */ /* 0x042fec0000041830 */
        /* <DEDUP_REMOVED lines=8> */
[----:B------:R-:W-:Y:S01]  /*1a5a0*/  LDSM.16.M88.4 R72, [R223+0x7800] ;  /* 0x00780000df48783b */ /* 0x000fe20000000200 */
[C---:B------:R-:W-:Y:S06]  /*1a5b0*/  HMMA.16816.F32.BF16 R64, R76.reuse, R28, R64 ;  /* 0x0000001c4c40723c */ /* 0x040fec0000041840 */
[C---:B------:R-:W-:Y:S01]  /*1a5c0*/  HMMA.16816.F32.BF16 R60, R76.reuse, R30, R60 ;  /* 0x0000001e4c3c723c */ /* 0x040fe2000004183c */
[----:B------:R-:W3:Y:S05]  /*1a5d0*/  LDSM.16.M88.4 R28, [R225+0xf800] ;  /* 0x00f80000e11c783b */ /* 0x000eea0000000200 */
[C---:B------:R-:W-:Y:S06]  /*1a5e0*/  HMMA.16816.F32.BF16 R48, R76.reuse, R24, R48 ;  /* 0x000000184c30723c */ /* 0x040fec0000041830 */
[C---:B------:R-:W-:Y:S01]  /*1a5f0*/  HMMA.16816.F32.BF16 R44, R76.reuse, R26, R44 ;  /* 0x0000001a4c2c723c */ /* 0x040fe2000004182c */
[----:B------:R-:W-:Y:S05]  /*1a600*/  LDSM.16.M88.4 R24, [R224+0x6000] ;  /* 0x00600000e018783b */ /* 0x000fea0000000200 */
        /* <DEDUP_REMOVED lines=15> */
[----:B------:R-:W2:Y:S05]  /*1a700*/  LDSM.16.M88.4 R12, [R219+0xe000] ;  /* 0x00e00000db0c783b */ /* 0x000eaa0000000200 */
[C---:B---3--:R-:W-:Y:S06]  /*1a710*/  HMMA.16816.F32.BF16 R92, R20.reuse, R28, R92 ;  /* 0x0000001c145c723c */ /* 0x048fec000004185c */
[----:B------:R-:W-:Y:S01]  /*1a720*/  HMMA.16816.F32.BF16 R88, R20, R30, R88 ;  /* 0x0000001e1458723c */ /* 0x000fe20000041858 */
[----:B------:R-:W3:Y:S04]  /*1a730*/  LDSM.16.M88.4 R20, [R219+0xe800] ;  /* 0x00e80000db14783b */ /* 0x000ee80000000200 */
[----:B------:R-:W-:Y:S01]  /*1a740*/  LDSM.16.M88.4 R28, [R212+0x6000] ;  /* 0x00600000d41c783b */ /* 0x000fe20000000200 */
[C---:B----4-:R-:W-:Y:S06]  /*1a750*/  HMMA.16816.F32.BF16 R64, R24.reuse, R16, R64 ;  /* 0x000000101840723c */ /* 0x050fec0000041840 */
        /* <DEDUP_REMOVED lines=10> */
[----:B------:R-:W1:Y:S05]  /*1a800*/  LDSM.16.M88.4 R24, [R212+0x7000] ;  /* 0x00700000d418783b */ /* 0x000e6a0000000200 */
[C---:B--2---:R-:W-:Y:S06]  /*1a810*/  HMMA.16816.F32.BF16 R64, R76.reuse, R12, R64 ;  /* 0x0000000c4c40723c */ /* 0x044fec0000041840 */
[----:B------:R-:W-:Y:S01]  /*1a820*/  HMMA.16816.F32.BF16 R60, R76, R14, R60 ;  /* 0x0000000e4c3c723c */ /* 0x000fe2000004183c */
[----:B------:R-:W2:Y:S01]  /*1a830*/  LDSM.16.M88.4 R12, [R212+0x7800] ;  /* 0x00780000d40c783b */ /* 0x000ea20000000200 */
[----:B------:R-:W-:-:S04]  /*1a840*/  DEPBAR.LE SB0, 0x0 ;  /* 0x000080000000791a */ /* 0x000fc80000000000 */
[C---:B---3--:R-:W-:Y:S06]  /*1a850*/  HMMA.16816.F32.BF16 R48, R76.reuse, R20, R48 ;  /* 0x000000144c30723c */ /* 0x048fec0000041830 */
[C---:B------:R-:W-:Y:S06]  /*1a860*/  HMMA.16816.F32.BF16 R44, R76.reuse, R22, R44 ;  /* 0x000000164c2c723c */ /* 0x040fec000004182c */
[C---:B----4-:R-:W-:Y:S06]  /*1a870*/  HMMA.16816.F32.BF16 R32, R76.reuse, R16, R32 ;  /* 0x000000104c20723c */ /* 0x050fec0000041820 */
[C---:B------:R-:W-:Y:S06]  /*1a880*/  HMMA.16816.F32.BF16 R80, R76.reuse, R18, R80 ;  /* 0x000000124c50723c */ /* 0x040fec0000041850 */
[C---:B------:R-:W-:Y:S06]  /*1a890*/  HMMA.16816.F32.BF16 R92, R76.reuse, R68, R92 ;  /* 0x000000444c5c723c */ /* 0x040fec000004185c */
[----:B------:R-:W-:Y:S06]  /*1a8a0*/  HMMA.16816.F32.BF16 R88, R76, R70, R88 ;  /* 0x000000464c58723c */ /* 0x000fec0000041858 */
[C---:B-1----:R-:W-:Y:S06]  /*1a8b0*/  HMMA.16816.F32.BF16 R64, R4.reuse, R28, R64 ;  /* 0x0000001c0440723c */ /* 0x042fec0000041840 */
[C---:B------:R-:W-:Y:S06]  /*1a8c0*/  HMMA.16816.F32.BF16 R60, R4.reuse, R30, R60 ;  /* 0x0000001e043c723c */ /* 0x040fec000004183c */
[C---:B------:R-:W-:Y:S06]  /*1a8d0*/  HMMA.16816.F32.BF16 R48, R4.reuse, R84, R48 ;  /* 0x000000540430723c */ /* 0x040fec0000041830 */
[C---:B------:R-:W-:Y:S06]  /*1a8e0*/  HMMA.16816.F32.BF16 R44, R4.reuse, R86, R44 ;  /* 0x00000056042c723c */ /* 0x040fec000004182c */
[C---:B------:R-:W-:Y:S06]  /*1a8f0*/  HMMA.16816.F32.BF16 R32, R4.reuse, R24, R32 ;  /* 0x000000180420723c */ /* 0x040fec0000041820 */
[C---:B------:R-:W-:Y:S06]  /*1a900*/  HMMA.16816.F32.BF16 R80, R4.reuse, R26, R80 ;  /* 0x0000001a0450723c */ /* 0x040fec0000041850 */
[C---:B--2---:R-:W-:Y:S06]  /*1a910*/  HMMA.16816.F32.BF16 R92, R4.reuse, R12, R92 ;  /* 0x0000000c045c723c */ /* 0x044fec000004185c */
[----:B------:R-:W-:Y:S01]  /*1a920*/  HMMA.16816.F32.BF16 R88, R4, R14, R88 ;  /* 0x0000000e0458723c */ /* 0x000fe20000041858 */
[----:B------:R-:W-:Y:S06]  /*1a930*/  BAR.SYNC.DEFER_BLOCKING 0x0 ;  /* 0x0000000000007b1d */ /* 0x000fec0000010000 */
[----:B------:R-:W-:-:S02]  /*1a940*/  NOP ;  /* 0x0000000000007918 */ /* 0x000fc40000000000 */
[----:B------:R-:W-:-:S15]  /*1a950*/  @!P6 BRA `(.L_x_2745) ;  /* 0x0000000c0000e947 */ /* 0x000fde0003800000 */
[----:B------:R-:W-:Y:S04]  /*1a960*/  BSSY B0, `(.L_x_2746) ;  /* 0x0000042000007945 */ /* 0x000fe80003800000 */
[----:B------:R-:W-:Y:S05]  /*1a970*/  @!P0 BRA `(.L_x_2747) ;  /* 0x0000000000f48947 */ /* 0x000fea0003800000 */
[----:B------:R-:W2:Y:S01]  /*1a980*/  LD.E R5, desc[UR6][R10.64+0x170] ;  /* 0x000170060a057980 */ /* 0x000ea2000c101900 */
[----:B------:R-:W-:Y:S02]  /*1a990*/  IADD3 R9, R2, -0x40, RZ ;  /* 0xffffffc002097810 */ /* 0x000fe40007ffe0ff */
[----:B------:R-:W-:Y:S02]  /*1a9a0*/  IABS R6, R2 ;  /* 0x0000000200067213 */ /* 0x000fe40000000000 */
[----:B------:R-:W-:Y:S02]  /*1a9b0*/  IABS R3, R9 ;  /* 0x0000000900037213 */ /* 0x000fe40000000000 */
[-C--:B--2---:R-:W-:Y:S02]  /*1a9c0*/  IABS R7, R5.reuse ;  /* 0x0000000500077213 */ /* 0x084fe40000000000 */
[-C--:B------:R-:W-:Y:S02]  /*1a9d0*/  IABS R4, R5.reuse ;  /* 0x0000000500047213 */ /* 0x080fe40000000000 */
[----:B------:R-:W1:Y:S01]  /*1a9e0*/  I2F.RP R14, R7 ;  /* 0x00000007000e7306 */ /* 0x000e620000209400 */
[----:B------:R-:W-:-:S02]  /*1a9f0*/  LOP3.LUT R9, R9, R5, RZ, 0x3c, !PT ;  /* 0x0000000509097212 */ /* 0x000fc400078e3cff */
[----:B------:R-:W-:Y:S02]  /*1aa00*/  IADD3 R4, RZ, -R4, RZ ;  /* 0x80000004ff047210 */ /* 0x000fe40007ffe0ff */
[----:B------:R-:W-:-:S03]  /*1aa10*/  ISETP.GE.AND P1, PT, R9, RZ, PT ;  /* 0x000000ff0900720c */ /* 0x000fc60003f26270 */
        /* <DEDUP_REMOVED lines=8> */
[----:B------:R-:W-:Y:S02]  /*1aaa0*/  IMAD R3, R8, R4, R3 ;  /* 0x0000000408037224 */ /* 0x000fe400078e0203 */
[----:B------:R-:W-:-:S03]  /*1aab0*/  IMAD.HI.U32 R12, R12, R6, RZ ;  /* 0x000000060c0c7227 */ /* 0x000fc600078e00ff */
[----:B------:R-:W-:Y:S01]  /*1aac0*/  ISETP.GT.U32.AND P2, PT, R7, R3, PT ;  /* 0x000000030700720c */ /* 0x000fe20003f44070 */
[----:B------:R-:W-:-:S05]  /*1aad0*/  IMAD R4, R12, R4, R6 ;  /* 0x000000040c047224 */ /* 0x000fca00078e0206 */
[----:B------:R-:W-:-:S07]  /*1aae0*/  ISETP.GT.U32.AND P3, PT, R7, R4, PT ;  /* 0x000000040700720c */ /* 0x000fce0003f64070 */
[----:B------:R-:W-:Y:S01]  /*1aaf0*/  @!P2 IMAD.IADD R3, R3, 0x1, -R7 ;  /* 0x000000010303a824 */ /* 0x000fe200078e0a07 */
[----:B------:R-:W-:Y:S02]  /*1ab00*/  @!P2 IADD3 R8, R8, 0x1, RZ ;  /* 0x000000010808a810 */ /* 0x000fe40007ffe0ff */
[----:B------:R-:W-:Y:S02]  /*1ab10*/  ISETP.NE.AND P2, PT, R5, RZ, PT ;  /* 0x000000ff0500720c */ /* 0x000fe40003f45270 */
[-C--:B------:R-:W-:Y:S01]  /*1ab20*/  ISETP.GE.U32.AND P4, PT, R3, R7.reuse, PT ;  /* 0x000000070300720c */ /* 0x080fe20003f86070 */
[----:B------:R-:W-:Y:S01]  /*1ab30*/  @!P3 VIADD R12, R12, 0x1 ;  /* 0x000000010c0cb836 */ /* 0x000fe20000000000 */
[----:B------:R-:W-:Y:S02]  /*1ab40*/  @!P3 IADD3 R4, R4, -R7, RZ ;  /* 0x800000070404b210 */ /* 0x000fe40007ffe0ff */
[----:B------:R-:W-:Y:S02]  /*1ab50*/  LOP3.LUT R3, R2, R5, RZ, 0x3c, !PT ;  /* 0x0000000502037212 */ /* 0x000fe400078e3cff */
[----:B------:R-:W-:-:S02]  /*1ab60*/  ISETP.GE.U32.AND P5, PT, R4, R7, PT ;  /* 0x000000070400720c */ /* 0x000fc40003fa6070 */
[----:B------:R-:W-:Y:S02]  /*1ab70*/  ISETP.GE.AND P3, PT, R3, RZ, PT ;  /* 0x000000ff0300720c */ /* 0x000fe40003f66270 */
[----:B------:R-:W-:-:S03]  /*1ab80*/  LOP3.LUT R3, RZ, R5, RZ, 0x33, !PT ;  /* 0x00000005ff037212 */ /* 0x000fc600078e33ff */
[----:B------:R-:W-:-:S04]  /*1ab90*/  @P4 VIADD R8, R8, 0x1 ;  /* 0x0000000108084836 */ /* 0x000fc80000000000 */
[----:B------:R-:W-:Y:S02]  /*1aba0*/  IMAD.MOV.U32 R4, RZ, RZ, R8 ;  /* 0x000000ffff047224 */ /* 0x000fe400078e0008 */
[----:B------:R-:W-:Y:S01]  /*1abb0*/  @P5 IADD3 R12, R12, 0x1, RZ ;  /* 0x000000010c0c5810 */ /* 0x000fe20007ffe0ff */
[----:B------:R-:W2:Y:S02]  /*1abc0*/  LD.E.64 R8, desc[UR6][R10.64+0x38] ;  /* 0x000038060a087980 */ /* 0x000ea4000c101b00 */
[----:B------:R-:W-:Y:S02]  /*1abd0*/  @!P1 IADD3 R4, -R4, RZ, RZ ;  /* 0x000000ff04049210 */ /* 0x000fe40007ffe1ff */
[----:B------:R-:W-:Y:S02]  /*1abe0*/  @!P3 IMAD.MOV R12, RZ, RZ, -R12 ;  /* 0x000000ffff0cb224 */ /* 0x000fe400078e0a0c */
[----:B------:R-:W-:-:S03]  /*1abf0*/  SEL R4, R3, R4, !P2 ;  /* 0x0000000403047207 */ /* 0x000fc60005000000 */
[----:B------:R-:W-:Y:S02]  /*1ac00*/  SEL R3, R3, R12, !P2 ;  /* 0x0000000c03037207 */ /* 0x000fe40005000000 */
[----:B------:R-:W-:-:S04]  /*1ac10*/  IMAD.WIDE R6, R4, 0x4, R240 ;  /* 0x0000000404067825 */ /* 0x000fc800078e02f0 */
[C---:B------:R-:W-:Y:S02]  /*1ac20*/  IMAD.WIDE R12, R3.reuse, 0x4, R240 ;  /* 0x00000004030c7825 */ /* 0x040fe400078e02f0 */
[----:B------:R-:W3:Y:S04]  /*1ac30*/  LD.E R6, desc[UR6][R6.64] ;  /* 0x0000000606067980 */ /* 0x000ee8000c101900 */
[----:B------:R-:W3:Y:S04]  /*1ac40*/  LD.E R7, desc[UR6][R12.64] ;  /* 0x000000060c077980 */ /* 0x000ee8000c101900 */
[----:B------:R-:W4:Y:S01]  /*1ac50*/  LD.E.64 R12, desc[UR6][R10.64+0x20] ;  /* 0x000020060a0c7980 */ /* 0x000f22000c101b00 */
[----:B------:R-:W-:-:S05]  /*1ac60*/  IADD3 R3, R3, -R4, RZ ;  /* 0x8000000403037210 */ /* 0x000fca0007ffe0ff */
[----:B------:R-:W-:-:S05]  /*1ac70*/  IMAD R5, R5, R3, -0x40 ;  /* 0xffffffc005057424 */ /* 0x000fca00078e0203 */
[----:B------:R-:W-:Y:S01]  /*1ac80*/  SHF.R.S32.HI R4, RZ, 0x1f, R5 ;  /* 0x0000001fff047819 */ /* 0x000fe20000011405 */
[-C--:B--2---:R-:W-:Y:S02]  /*1ac90*/  IMAD R3, R9, R5.reuse, RZ ;  /* 0x0000000509037224 */ /* 0x084fe400078e02ff */
[----:B------:R-:W-:-:S04]  /*1aca0*/  IMAD.WIDE.U32 R14, R8, R5, RZ ;  /* 0x00000005080e7225 */ /* 0x000fc800078e00ff */
[----:B------:R-:W-:-:S05]  /*1acb0*/  IMAD R4, R8, R4, R3 ;  /* 0x0000000408047224 */ /* 0x000fca00078e0203 */
[----:B------:R-:W-:Y:S01]  /*1acc0*/  IADD3 R15, R15, R4, RZ ;  /* 0x000000040f0f7210 */ /* 0x000fe20007ffe0ff */
[----:B---3--:R-:W-:-:S05]  /*1acd0*/  IMAD.IADD R6, R6, 0x1, -R7 ;  /* 0x0000000106067824 */ /* 0x008fca00078e0a07 */
[----:B------:R-:W-:Y:S01]  /*1ace0*/  SHF.R.S32.HI R5, RZ, 0x1f, R6 ;  /* 0x0000001fff057819 */ /* 0x000fe20000011406 */
[----:B----4-:R-:W-:Y:S02]  /*1acf0*/  IMAD R3, R13, R6, RZ ;  /* 0x000000060d037224 */ /* 0x010fe400078e02ff */
[----:B------:R-:W-:-:S04]  /*1ad00*/  IMAD.WIDE.U32 R6, R6, R12, R14 ;  /* 0x0000000c06067225 */ /* 0x000fc800078e000e */
[----:B------:R-:W-:Y:S01]  /*1ad10*/  IMAD R3, R12, R5, R3 ;  /* 0x000000050c037224 */ /* 0x000fe200078e0203 */
[----:B------:R-:W-:-:S03]  /*1ad20*/  MOV R5, R6 ;  /* 0x0000000600057202 */ /* 0x000fc60000000f00 */
[----:B------:R-:W-:Y:S01]  /*1ad30*/  IMAD.IADD R3, R7, 0x1, R3 ;  /* 0x0000000107037824 */ /* 0x000fe200078e0203 */
[----:B------:R-:W-:Y:S05]  /*1ad40*/  BRA `(.L_x_2748) ;  /* 0x00000000000c7947 */ /* 0x000fea0003800000 */
.L_x_2747:
[----:B------:R-:W2:Y:S02]  /*1ad50*/  LD.E R5, desc[UR6][R10.64+0x38] ;  /* 0x000038060a057980 */ /* 0x000ea4000c101900 */
[----:B--2---:R-:W-:-:S04]  /*1ad60*/  LEA R5, -R5, RZ, 0x6 ;  /* 0x000000ff05057211 */ /* 0x004fc800078e31ff */
[----:B------:R-:W-:Y:S02]  /*1ad70*/  SHF.R.S32.HI R3, RZ, 0x1f, R5 ;  /* 0x0000001fff037819 */ /* 0x000fe40000011405 */
.L_x_2748:
[----:B------:R-:W-:Y:S05]  /*1ad80*/  BSYNC B0 ;  /* 0x0000000000007941 */ /* 0x000fea0003800000 */
.L_x_2746:
[C---:B------:R-:W-:Y:S02]  /*1ad90*/  LOP3.LUT P5, RZ, R244.reuse, 0x1, RZ, 0xc0, !PT ;  /* 0x00000001f4ff7812 */ /* 0x040fe400078ac0ff */
[C---:B------:R-:W-:Y:S02]  /*1ada0*/  LOP3.LUT P4, RZ, R244.reuse, 0x2, RZ, 0xc0, !PT ;  /* 0x00000002f4ff7812 */ /* 0x040fe4000788c0ff */
[C---:B------:R-:W-:Y:S02]  /*1adb0*/  LEA R24, P2, R5.reuse, R233, 0x1 ;  /* 0x000000e905187211 */ /* 0x040fe400078408ff */
[C---:B------:R-:W-:Y:S02]  /*1adc0*/  IADD3 R4, P1, R5.reuse, R229, RZ ;  /* 0x000000e505047210 */ /* 0x040fe40007f3e0ff */
[C---:B------:R-:W-:Y:S02]  /*1add0*/  LOP3.LUT P3, RZ, R244.reuse, 0x4, RZ, 0xc0, !PT ;  /* 0x00000004f4ff7812 */ /* 0x040fe4000786c0ff */
[----:B------:R-:W-:Y:S01]  /*1ade0*/  LEA.HI.X R25, R5, R232, R3, 0x1, P2 ;  /* 0x000000e805197211 */ /* 0x000fe200010f0c03 */
[----:B------:R-:W-:Y:S01]  /*1adf0*/  IMAD.X R3, R3, 0x1, R230, P1 ;  /* 0x0000000103037824 */ /* 0x000fe200008e06e6 */
[----:B------:R-:W-:-:S02]  /*1ae00*/  LOP3.LUT P2, RZ, R244, 0x8, RZ, 0xc0, !PT ;  /* 0x00000008f4ff7812 */ /* 0x000fc4000784c0ff */
[CC--:B------:R-:W-:Y:S01]  /*1ae10*/  @P5 LEA R22, P1, R4.reuse, R233.reuse, 0x1 ;  /* 0x000000e904165211 */ /* 0x0c0fe200078208ff */
[----:B------:R-:W-:Y:S01]  /*1ae20*/  @P4 IMAD.MOV.U32 R5, RZ, RZ, R25 ;  /* 0x000000ffff054224 */ /* 0x000fe200078e0019 */
[----:B------:R-:W-:Y:S01]  /*1ae30*/  @!PT LDS RZ, [RZ] ;  /* 0x00000000fffff984 */ /* 0x000fe20000000800 */
[----:B------:R-:W-:Y:S01]  /*1ae40*/  @!PT LDS RZ, [RZ] ;  /* 0x00000000fffff984 */ /* 0x000fe20000000800 */
[----:B------:R-:W-:Y:S01]  /*1ae50*/  @!PT LDS RZ, [RZ] ;  /* 0x00000000fffff984 */ /* 0x000fe20000000800 */
[----:B------:R-:W-:Y:S02]  /*1ae60*/  @P5 LDGSTS.E.BYPASS.LTC128B.128 [R242+0x8000], desc[UR6][R24.64] ;  /* 0x0800000018f25fae */ /* 0x000fe4000b901d46 */
[CCC-:B------:R-:W-:Y:S02]  /*1ae70*/  @P5 LEA.HI.X R23, R4.reuse, R232.reuse, R3.reuse, 0x1, P1 ;  /* 0x000000e804175211 */ /* 0x1c0fe400008f0c03 */
[C---:B------:R-:W-:Y:S01]  /*1ae80*/  @P4 LEA R18, P1, R4.reuse, R233, 0x1 ;  /* 0x000000e904124211 */ /* 0x040fe200078208ff */
[----:B------:R1:W-:Y:S03]  /*1ae90*/  @!P5 STS.128 [R242+0x8000], RZ ;  /* 0x008000fff200d388 */ /* 0x0003e60000000c00 */
[----:B------:R-:W-:-:S02]  /*1aea0*/  @P4 LEA.HI.X R19, R4, R232, R3, 0x1, P1 ;  /* 0x000000e804134211 */ /* 0x000fc400008f0c03 */
[----:B------:R-:W-:-:S04]  /*1aeb0*/  @P3 LEA R16, P1, R4, R233, 0x1 ;  /* 0x000000e904103211 */ /* 0x000fc800078208ff */
[C---:B------:R-:W-:Y:S02]  /*1aec0*/  @P3 LEA.HI.X R17, R4.reuse, R232, R3, 0x1, P1 ;  /* 0x000000e804113211 */ /* 0x040fe400008f0c03 */
[----:B------:R-:W-:-:S04]  /*1aed0*/  @P2 LEA R14, P1, R4, R233, 0x1 ;  /* 0x000000e9040e2211 */ /* 0x000fc800078208ff */
[C---:B------:R-:W-:Y:S02]  /*1aee0*/  @P2 LEA.HI.X R15, R4.reuse, R232, R3, 0x1, P1 ;  /* 0x000000e8040f2211 */ /* 0x040fe400008f0c03 */
[----:B------:R-:W-:-:S05]  /*1aef0*/  IADD3 R4, P1, R4, R229, RZ ;  /* 0x000000e504047210 */ /* 0x000fca0007f3e0ff */
[----:B------:R-:W-:Y:S01]  /*1af00*/  IMAD.X R3, R3, 0x1, R230, P1 ;  /* 0x0000000103037824 */ /* 0x000fe200008e06e6 */
[----:B------:R-:W-:-:S04]  /*1af10*/  @P5 LEA R20, P1, R4, R233, 0x1 ;  /* 0x000000e904145211 */ /* 0x000fc800078208ff */
[C---:B------:R-:W-:Y:S02]  /*1af20*/  @P5 LEA.HI.X R21, R4.reuse, R232, R3, 0x1, P1 ;  /* 0x000000e804155211 */ /* 0x040fe400008f0c03 */
[----:B------:R-:W-:-:S04]  /*1af30*/  @P4 LEA R12, P1, R4, R233, 0x1 ;  /* 0x000000e9040c4211 */ /* 0x000fc800078208ff */
[C---:B------:R-:W-:Y:S02]  /*1af40*/  @P4 LEA.HI.X R13, R4.reuse, R232, R3, 0x1, P1 ;  /* 0x000000e8040d4211 */ /* 0x040fe400008f0c03 */
        /* <DEDUP_REMOVED lines=12> */
[----:B------:R-:W-:Y:S01]  /*1b010*/  @P2 LEA R36, P1, R4, R233, 0x1 ;  /* 0x000000e904242211 */ /* 0x000fe200078208ff */
[----:B------:R-:W-:-:S03]  /*1b020*/  IMAD.MOV.U32 R233, RZ, RZ, R24 ;  /* 0x000000ffffe97224 */ /* 0x000fc600078e0018 */
[----:B------:R-:W-:Y:S01]  /*1b030*/  @P2 LEA.HI.X R37, R4, R232, R3, 0x1, P1 ;  /* 0x000000e804252211 */ /* 0x000fe200008f0c03 */
[----:B------:R-:W-:Y:S02]  /*1b040*/  @P4 IMAD.MOV.U32 R4, RZ, RZ, R24 ;  /* 0x000000ffff044224 */ /* 0x000fe400078e0018 */
[----:B------:R-:W-:-:S03]  /*1b050*/  IMAD.MOV.U32 R232, RZ, RZ, R25 ;  /* 0x000000ffffe87224 */ /* 0x000fc600078e0019 */
[----:B------:R-:W-:Y:S01]  /*1b060*/  @!PT LDS RZ, [RZ] ;  /* 0x00000000fffff984 */ /* 0x000fe20000000800 */
[----:B------:R-:W-:Y:S01]  /*1b070*/  @!PT LDS RZ, [RZ] ;  /* 0x00000000fffff984 */ /* 0x000fe20000000800 */
[----:B------:R-:W-:Y:S01]  /*1b080*/  @!PT LDS RZ, [RZ] ;  /* 0x00000000fffff984 */ /* 0x000fe20000000800 */
[----:B------:R2:W-:Y:S04]  /*1b090*/  @P4 LDGSTS.E.BYPASS.LTC128B.128 [R242+0xa000], desc[UR6][R4.64+0x80] ;  /* 0x0a00008004f24fae */ /* 0x0005e8000b901d46 */
[----:B------:R1:W-:Y:S01]  /*1b0a0*/  @!P4 STS.128 [R242+0xa000], RZ ;  /* 0x00a000fff200c388 */ /* 0x0003e20000000c00 */
[----:B--2---:R-:W-:Y:S02]  /*1b0b0*/  @P3 IMAD.MOV.U32 R4, RZ, RZ, R24 ;  /* 0x000000ffff043224 */ /* 0x004fe400078e0018 */
[----:B------:R-:W-:-:S05]  /*1b0c0*/  @P3 IMAD.MOV.U32 R5, RZ, RZ, R25 ;  /* 0x000000ffff053224 */ /* 0x000fca00078e0019 */
        /* <DEDUP_REMOVED lines=73> */
.L_x_2745:
[----:B------:R-:W-:Y:S05]  /*1b560*/  BSYNC B1 ;  /* 0x0000000000017941 */ /* 0x000fea0003800000 */
.L_x_2744:
[----:B------:R-:W2:Y:S01]  /*1b570*/  LD.E R189, desc[UR6][R10.64+0xdc] ;  /* 0x0000dc060abd7980 */ /* 0x000ea2000c101900 */
[----:B------:R-:W-:Y:S01]  /*1b580*/  IMAD.IADD R0, R2, 0x1, R0 ;  /* 0x0000000102007824 */ /* 0x000fe200078e0200 */
[----:B------:R-:W-:-:S03]  /*1b590*/  LEA R220, R41, UR4, 0x1 ;  /* 0x0000000429dc7c11 */ /* 0x000fc6000f8e08ff */
[C---:B------:R-:W-:Y:S01]  /*1b5a0*/  VIADD R2, R0.reuse, 0x1 ;  /* 0x0000000100027836 */ /* 0x040fe20000000000 */
[C---:B------:R-:W-:Y:S01]  /*1b5b0*/  ISETP.GE.AND P5, PT, R0.reuse, R246, PT ;  /* 0x000000f60000720c */ /* 0x040fe20003fa6270 */
[C---:B------:R-:W-:Y:S01]  /*1b5c0*/  VIADD R3, R0.reuse, 0x9 ;  /* 0x0000000900037836 */ /* 0x040fe20000000000 */
[CC--:B------:R-:W-:Y:S01]  /*1b5d0*/  ISETP.GE.AND P1, PT, R0.reuse, R248.reuse, PT ;  /* 0x000000f80000720c */ /* 0x0c0fe20003f26270 */
[----:B-1----:R-:W-:Y:S01]  /*1b5e0*/  VIADD R6, R0, 0x28 ;  /* 0x0000002800067836 */ /* 0x002fe20000000000 */
[----:B------:R-:W-:Y:S01]  /*1b5f0*/  ISETP.GE.AND P4, PT, R2, R248, PT ;  /* 0x000000f80200720c */ /* 0x000fe20003f86270 */
[----:B------:R-:W-:Y:S01]  /*1b600*/  VIADD R8, R0, 0x20 ;  /* 0x0000002000087836 */ /* 0x000fe20000000000 */
[----:B------:R-:W-:Y:S01]  /*1b610*/  ISETP.GE.AND P2, PT, R2, R246, PT ;  /* 0x000000f60200720c */ /* 0x000fe20003f46270 */
[----:B------:R-:W-:Y:S01]  /*1b620*/  VIADD R7, R0, 0x21 ;  /* 0x0000002100077836 */ /* 0x000fe20000000000 */
[----:B------:R-:W-:Y:S01]  /*1b630*/  ISETP.GE.OR P4, PT, R2, R247, !P4 ;  /* 0x000000f70200720c */ /* 0x000fe20006786670 */
[----:B------:R-:W-:Y:S01]  /*1b640*/  VIADD R5, R0, 0x29 ;  /* 0x0000002900057836 */ /* 0x000fe20000000000 */
[-C--:B------:R-:W-:Y:S01]  /*1b650*/  ISETP.GE.OR P2, PT, R2, R245.reuse, !P2 ;  /* 0x000000f50200720c */ /* 0x080fe20005746670 */
[C---:B------:R-:W-:Y:S01]  /*1b660*/  VIADD R2, R0.reuse, 0x8 ;  /* 0x0000000800027836 */ /* 0x040fe20000000000 */
[C---:B------:R-:W-:Y:S01]  /*1b670*/  ISETP.GE.OR P5, PT, R0.reuse, R245, !P5 ;  /* 0x000000f50000720c */ /* 0x040fe20006fa6670 */
[C---:B------:R-:W-:Y:S01]  /*1b680*/  VIADD R4, R0.reuse, 0x30 ;  /* 0x0000003000047836 */ /* 0x040fe20000000000 */
[----:B------:R-:W-:Y:S01]  /*1b690*/  ISETP.GE.OR P1, PT, R0, R247, !P1 ;  /* 0x000000f70000720c */ /* 0x000fe20004f26670 */
[--C-:B------:R-:W-:Y:S01]  /*1b6a0*/  IMAD R218, R40, 0x2, R220.reuse ;  /* 0x0000000228da7824 */ /* 0x100fe200078e02dc */
[----:B------:R-:W-:Y:S01]  /*1b6b0*/  FSEL R66, R66, -INF , !P5 ;  /* 0xff80000042427808 */ /* 0x000fe20006800000 */
[----:B------:R-:W-:Y:S01]  /*1b6c0*/  LDSM.16.MT88.4 R156, [R220+0x10000] ;  /* 0x01000000dc9c783b */ /* 0x000fe20000004200 */
[----:B------:R-:W-:Y:S01]  /*1b6d0*/  FSEL R65, R65, -INF , !P4 ;  /* 0xff80000041417808 */ /* 0x000fe20006000000 */
[----:B------:R-:W-:Y:S01]  /*1b6e0*/  IMAD R217, R39, 0x2, R220 ;  /* 0x0000000227d97824 */ /* 0x000fe200078e02dc */
[----:B------:R-:W-:Y:S01]  /*1b6f0*/  FSEL R64, R64, -INF , !P1 ;  /* 0xff80000040407808 */ /* 0x000fe20004800000 */
[----:B------:R-:W-:Y:S01]  /*1b700*/  LDSM.16.MT88.4 R148, [R218+0x10000] ;  /* 0x01000000da94783b */ /* 0x000fe20000004200 */
[----:B------:R-:W-:Y:S01]  /*1b710*/  ISETP.GE.AND P5, PT, R3, R248, PT ;  /* 0x000000f80300720c */ /* 0x000fe20003fa6270 */
[----:B------:R-:W-:Y:S01]  /*1b720*/  IMAD R216, R39, 0x2, R218 ;  /* 0x0000000227d87824 */ /* 0x000fe200078e02da */
[----:B------:R-:W-:Y:S01]  /*1b730*/  ISETP.GE.AND P4, PT, R3, R246, PT ;  /* 0x000000f60300720c */ /* 0x000fe20003f86270 */
[----:B------:R-:W-:Y:S01]  /*1b740*/  LDSM.16.MT88.4 R184, [R218+0x10800] ;  /* 0x01080000dab8783b */ /* 0x000fe20000004200 */
[----:B------:R-:W-:-:S02]  /*1b750*/  ISETP.GE.AND P3, PT, R2, R248, PT ;  /* 0x000000f80200720c */ /* 0x000fc40003f66270 */
[----:B------:R-:W-:Y:S01]  /*1b760*/  ISETP.GE.AND P1, PT, R2, R246, PT ;  /* 0x000000f60200720c */ /* 0x000fe20003f26270 */
[----:B------:R-:W-:Y:S01]  /*1b770*/  LDSM.16.MT88.4 R40, [R220+0x12000] ;  /* 0x01200000dc28783b */ /* 0x000fe20000004200 */
[C---:B------:R-:W-:Y:S02]  /*1b780*/  ISETP.GE.OR P5, PT, R3.reuse, R247, !P5 ;  /* 0x000000f70300720c */ /* 0x040fe40006fa6670 */
[----:B------:R-:W-:Y:S01]  /*1b790*/  ISETP.GE.OR P4, PT, R3, R245, !P4 ;  /* 0x000000f50300720c */ /* 0x000fe20006786670 */
[----:B------:R-:W-:Y:S01]  /*1b7a0*/  VIADD R3, R0, 0x11 ;  /* 0x0000001100037836 */ /* 0x000fe20000000000 */
[C---:B------:R-:W-:Y:S01]  /*1b7b0*/  ISETP.GE.OR P3, PT, R2.reuse, R247, !P3 ;  /* 0x000000f70200720c */ /* 0x040fe20005f66670 */
[----:B------:R-:W-:Y:S01]  /*1b7c0*/  LDSM.16.MT88.4 R56, [R217+0x12000] ;  /* 0x01200000d938783b */ /* 0x000fe20000004200 */
[----:B------:R-:W-:Y:S01]  /*1b7d0*/  ISETP.GE.OR P1, PT, R2, R245, !P1 ;  /* 0x000000f50200720c */ /* 0x000fe20004f26670 */
[----:B------:R-:W-:Y:S01]  /*1b7e0*/  VIADD R2, R0, 0x10 ;  /* 0x0000001000027836 */ /* 0x000fe20000000000 */
[----:B------:R-:W-:Y:S01]  /*1b7f0*/  FSEL R61, R61, -INF , !P5 ;  /* 0xff8000003d3d7808 */ /* 0x000fe20006800000 */
[----:B------:R-:W-:Y:S01]  /*1b800*/  LDSM.16.MT88.4 R24, [R220+0x12800] ;  /* 0x01280000dc18783b */ /* 0x000fe20000004200 */
[----:B------:R-:W-:-:S02]  /*1b810*/  FSEL R62, R62, -INF , !P1 ;  /* 0xff8000003e3e7808 */ /* 0x000fc40004800000 */
[----:B------:R-:W-:Y:S01]  /*1b820*/  FSEL R60, R60, -INF , !P3 ;  /* 0xff8000003c3c7808 */ /* 0x000fe20005800000 */
[----:B------:R-:W-:Y:S01]  /*1b830*/  LDSM.16.MT88.4 R132, [R216+0x10000] ;  /* 0x01000000d884783b */ /* 0x000fe20000004200 */
[C---:B------:R-:W-:Y:S02]  /*1b840*/  ISETP.GE.AND P1, PT, R3.reuse, R248, PT ;  /* 0x000000f80300720c */ /* 0x040fe40003f26270 */
[CC--:B------:R-:W-:Y:S01]  /*1b850*/  ISETP.GE.AND P5, PT, R3.reuse, R246.reuse, PT ;  /* 0x000000f60300720c */ /* 0x0c0fe20003fa6270 */
[----:B------:R-:W-:Y:S01]  /*1b860*/  LDSM.16.MT88.4 R96, [R216+0x14000] ;  /* 0x01400000d860783b */ /* 0x000fe20000004200 */
[----:B------:R-:W-:Y:S02]  /*1b870*/  ISETP.GE.AND P3, PT, R2, R246, PT ;  /* 0x000000f60200720c */ /* 0x000fe40003f66270 */
[C---:B------:R-:W-:Y:S01]  /*1b880*/  ISETP.GE.OR P1, PT, R3.reuse, R247, !P1 ;  /* 0x000000f70300720c */ /* 0x040fe20004f26670 */
[----:B------:R-:W-:Y:S01]  /*1b890*/  LDSM.16.MT88.4 R104, [R220+0x16000] ;  /* 0x01600000dc68783b */ /* 0x000fe20000004200 */
[-C--:B------:R-:W-:Y:S01]  /*1b8a0*/  ISETP.GE.OR P5, PT, R3, R245.reuse, !P5 ;  /* 0x000000f50300720c */ /* 0x080fe20006fa6670 */
[----:B------:R-:W-:Y:S01]  /*1b8b0*/  VIADD R3, R0, 0x19 ;  /* 0x0000001900037836 */ /* 0x000fe20000000000 */
[----:B------:R-:W-:Y:S01]  /*1b8c0*/  ISETP.GE.OR P3, PT, R2, R245, !P3 ;  /* 0x000000f50200720c */ /* 0x000fe20005f66670 */
[----:B------:R-:W-:Y:S01]  /*1b8d0*/  LDSM.16.MT88.4 R28, [R216+0x10800] ;  /* 0x01080000d81c783b */ /* 0x000fe20000004200 */
[----:B------:R-:W-:-:S02]  /*1b8e0*/  FSEL R67, R67, -INF , !P2 ;  /* 0xff80000043437808 */ /* 0x000fc40005000000 */
[----:B------:R-:W-:Y:S01]  /*1b8f0*/  FSEL R50, R50, -INF , !P3 ;  /* 0xff80000032327808 */ /* 0x000fe20005800000 */
[----:B------:R-:W-:Y:S01]  /*1b900*/  LDSM.16.MT88.4 R20, [R218+0x12800] ;  /* 0x01280000da14783b */ /* 0x000fe20000004200 */
[CC--:B------:R-:W-:Y:S02]  /*1b910*/  ISETP.GE.AND P3, PT, R3.reuse, R248.reuse, PT ;  /* 0x000000f80300720c */ /* 0x0c0fe40003f66270 */
[----:B------:R-:W-:Y:S01]  /*1b920*/  ISETP.GE.AND P2, PT, R2, R248, PT ;  /* 0x000000f80200720c */ /* 0x000fe20003f46270 */
[----:B------:R-:W-:Y:S01]  /*1b930*/  LDSM.16.MT88.4 R140, [R217+0x10000] ;  /* 0x01000000d98c783b */ /* 0x000fe20000004200 */
[----:B------:R-:W-:Y:S02]  /*1b940*/  ISETP.GE.OR P3, PT, R3, R247, !P3 ;  /* 0x000000f70300720c */ /* 0x000fe40005f66670 */
[----:B------:R-:W-:Y:S01]  /*1b950*/  FMNMX.FTZ R9, R64, R65, !PT ;  /* 0x0000004140097209 */ /* 0x000fe20007810000 */
[----:B------:R-:W-:Y:S01]  /*1b960*/  LDSM.16.MT88.4 R72, [R220+0x14000] ;  /* 0x01400000dc48783b */ /* 0x000fe20000004200 */
[----:B------:R-:W-:-:S02]  /*1b970*/  FSEL R49, R49, -INF , !P1 ;  /* 0xff80000031317808 */ /* 0x000fc40004800000 */
[----:B------:R-:W-:Y:S01]  /*1b980*/  ISETP.GE.OR P2, PT, R2, R247, !P2 ;  /* 0x000000f70200720c */ /* 0x000fe20005746670 */
[----:B------:R-:W-:Y:S01]  /*1b990*/  VIADD R2, R0, 0x18 ;  /* 0x0000001800027836 */ /* 0x000fe20000000000 */
[----:B------:R-:W-:Y:S01]  /*1b9a0*/  ISETP.GE.AND P1, PT, R3, R246, PT ;  /* 0x000000f60300720c */ /* 0x000fe20003f26270 */
[----:B------:R-:W-:Y:S01]  /*1b9b0*/  LDSM.16.MT88.4 R112, [R218+0x16000] ;  /* 0x01600000da70783b */ /* 0x000fe20000004200 */
[----:B------:R-:W-:Y:S02]  /*1b9c0*/  FSEL R45, R45, -INF , !P3 ;  /* 0xff8000002d2d7808 */ /* 0x000fe40005800000 */
[----:B------:R-:W-:Y:S01]  /*1b9d0*/  ISETP.GE.AND P3, PT, R6, R248, PT ;  /* 0x000000f80600720c */ /* 0x000fe20003f66270 */
[----:B------:R-:W-:Y:S01]  /*1b9e0*/  LDSM.16.MT88.4 R120, [R217+0x16000] ;  /* 0x01600000d978783b */ /* 0x000fe20000004200 */
[----:B------:R-:W-:Y:S02]  /*1b9f0*/  FMNMX.FTZ R9, R60, R9, !PT ;  /* 0x000000093c097209 */ /* 0x000fe40007810000 */
[----:B------:R-:W-:Y:S01]  /*1ba00*/  FMNMX.FTZ R12, R66, R67, !PT ;  /* 0x00000043420c7209 */ /* 0x000fe20007810000 */
[----:B------:R-:W-:Y:S01]  /*1ba10*/  LDSM.16.MT88.4 R168, [R216+0x16000] ;  /* 0x01600000d8a8783b */ /* 0x000fe20000004200 */
[----:B------:R-:W-:Y:S01]  /*1ba20*/  ISETP.GE.OR P1, PT, R3, R245, !P1 ;  /* 0x000000f50300720c */ /* 0x000fe20004f26670 */
[----:B------:R-:W-:Y:S01]  /*1ba30*/  VIADD R3, R0, 0x31 ;  /* 0x0000003100037836 */ /* 0x000fe20000000000 */
[----:B------:R-:W-:-:S02]  /*1ba40*/  FSEL R63, R63, -INF , !P4 ;  /* 0xff8000003f3f7808 */ /* 0x000fc40006000000 */
[----:B------:R-:W-:Y:S02]  /*1ba50*/  ISETP.GE.OR P3, PT, R6, R247, !P3 ;  /* 0x000000f70600720c */ /* 0x000fe40005f66670 */
[----:B------:R-:W-:Y:S02]  /*1ba60*/  ISETP.GE.AND P4, PT, R2, R248, PT ;  /* 0x000000f80200720c */ /* 0x000fe40003f86270 */
[----:B------:R-:W-:Y:S02]  /*1ba70*/  FSEL R48, R48, -INF , !P2 ;  /* 0xff80000030307808 */ /* 0x000fe40005000000 */
[----:B------:R-:W-:Y:S02]  /*1ba80*/  FMNMX.FTZ R9, R61, R9, !PT ;  /* 0x000000093d097209 */ /* 0x000fe40007810000 */
[----:B------:R-:W-:Y:S02]  /*1ba90*/  FMNMX.FTZ R12, R62, R12, !PT ;  /* 0x0000000c3e0c7209 */ /* 0x000fe40007810000 */
[----:B------:R-:W-:-:S02]  /*1baa0*/  FSEL R234, R80, -INF , !P3 ;  /* 0xff80000050ea7808 */ /* 0x000fc40005800000 */
[----:B------:R-:W-:Y:S02]  /*1bab0*/  ISETP.GE.OR P4, PT, R2, R247, !P4 ;  /* 0x000000f70200720c */ /* 0x000fe40006786670 */
[----:B------:R-:W-:Y:S02]  /*1bac0*/  FMNMX.FTZ R9, R48, R9, !PT ;  /* 0x0000000930097209 */ /* 0x000fe40007810000 */
[----:B------:R-:W-:Y:S02]  /*1bad0*/  ISETP.GE.AND P3, PT, R3, R248, PT ;  /* 0x000000f80300720c */ /* 0x000fe40003f66270 */
[----:B------:R-:W-:Y:S02]  /*1bae0*/  ISETP.GE.AND P2, PT, R2, R246, PT ;  /* 0x000000f60200720c */ /* 0x000fe40003f46270 */
[----:B------:R-:W-:Y:S02]  /*1baf0*/  FMNMX.FTZ R12, R63, R12, !PT ;  /* 0x0000000c3f0c7209 */ /* 0x000fe40007810000 */
[----:B------:R-:W-:-:S02]  /*1bb00*/  FSEL R51, R51, -INF , !P5 ;  /* 0xff80000033337808 */ /* 0x000fc40006800000 */
[----:B------:R-:W-:Y:S02]  /*1bb10*/  ISETP.GE.AND P5, PT, R8, R248, PT ;  /* 0x000000f80800720c */ /* 0x000fe40003fa6270 */
[----:B------:R-:W-:Y:S02]  /*1bb20*/  FSEL R44, R44, -INF , !P4 ;  /* 0xff8000002c2c7808 */ /* 0x000fe40006000000 */
[----:B------:R-:W-:Y:S02]  /*1bb30*/  FMNMX.FTZ R9, R49, R9, !PT ;  /* 0x0000000931097209 */ /* 0x000fe40007810000 */
[----:B------:R-:W-:Y:S02]  /*1bb40*/  ISETP.GE.OR P3, PT, R3, R247, !P3 ;  /* 0x000000f70300720c */ /* 0x000fe40005f66670 */
[----:B------:R-:W-:Y:S01]  /*1bb50*/  ISETP.GE.OR P2, PT, R2, R245, !P2 ;  /* 0x000000f50200720c */ /* 0x000fe20005746670 */
[----:B------:R-:W-:Y:S01]  /*1bb60*/  VIADD R2, R0, 0x38 ;  /* 0x0000003800027836 */ /* 0x000fe20000000000 */
[----:B------:R-:W-:Y:S01]  /*1bb70*/  FMNMX.FTZ R12, R50, R12, !PT ;  /* 0x0000000c320c7209 */ /* 0x000fe20007810000 */
[----:B------:R-:W-:Y:S01]  /*1bb80*/  VIADD R0, R0, 0x39 ;  /* 0x0000003900007836 */ /* 0x000fe20000000000 */
[----:B------:R-:W-:-:S02]  /*1bb90*/  ISETP.GE.AND P4, PT, R7, R248, PT ;  /* 0x000000f80700720c */ /* 0x000fc40003f86270 */
[----:B------:R-:W-:Y:S02]  /*1bba0*/  ISETP.GE.OR P5, PT, R8, R247, !P5 ;  /* 0x000000f70800720c */ /* 0x000fe40006fa6670 */
[----:B------:R-:W-:Y:S02]  /*1bbb0*/  FMNMX.FTZ R9, R44, R9, !PT ;  /* 0x000000092c097209 */ /* 0x000fe40007810000 */
[----:B------:R-:W-:Y:S02]  /*1bbc0*/  FSEL R197, R93, -INF , !P3 ;  /* 0xff8000005dc57808 */ /* 0x000fe40005800000 */
[----:B------:R-:W-:Y:S02]  /*1bbd0*/  ISETP.GE.AND P3, PT, R8, R246, PT ;  /* 0x000000f60800720c */ /* 0x000fe40003f66270 */
[----:B------:R-:W-:Y:S02]  /*1bbe0*/  FSEL R46, R46, -INF , !P2 ;  /* 0xff8000002e2e7808 */ /* 0x000fe40005000000 */
[----:B------:R-:W-:-:S02]  /*1bbf0*/  FMNMX.FTZ R12, R51, R12, !PT ;  /* 0x0000000c330c7209 */ /* 0x000fc40007810000 */
[----:B------:R-:W-:Y:S02]  /*1bc00*/  ISETP.GE.OR P4, PT, R7, R247, !P4 ;  /* 0x000000f70700720c */ /* 0x000fe40006786670 */
[----:B------:R-:W-:Y:S02]  /*1bc10*/  FSEL R16, R32, -INF , !P5 ;  /* 0xff80000020107808 */ /* 0x000fe40006800000 */
[----:B------:R-:W-:Y:S02]  /*1bc20*/  FMNMX.FTZ R9, R45, R9, !PT ;  /* 0x000000092d097209 */ /* 0x000fe40007810000 */
[----:B------:R-:W-:Y:S02]  /*1bc30*/  FSEL R47, R47, -INF , !P1 ;  /* 0xff8000002f2f7808 */ /* 0x000fe40004800000 */
[----:B------:R-:W-:Y:S02]  /*1bc40*/  ISETP.GE.OR P3, PT, R8, R245, !P3 ;  /* 0x000000f50800720c */ /* 0x000fe40005f66670 */
[----:B------:R-:W-:-:S02]  /*1bc50*/  ISETP.GE.AND P1, PT, R7, R246, PT ;  /* 0x000000f60700720c */ /* 0x000fc40003f26270 */
[----:B------:R-:W-:Y:S02]  /*1bc60*/  FMNMX.FTZ R12, R46, R12, !PT ;  /* 0x0000000c2e0c7209 */ /* 0x000fe40007810000 */
[----:B------:R-:W-:Y:S02]  /*1bc70*/  ISETP.GE.AND P5, PT, R5, R248, PT ;  /* 0x000000f80500720c */ /* 0x000fe40003fa6270 */
[----:B------:R-:W-:Y:S02]  /*1bc80*/  FSEL R17, R33, -INF , !P4 ;  /* 0xff80000021117808 */ /* 0x000fe40006000000 */
[----:B------:R-:W-:Y:S02]  /*1bc90*/  FMNMX.FTZ R9, R16, R9, !PT ;  /* 0x0000000910097209 */ /* 0x000fe40007810000 */
[----:B------:R-:W-:Y:S02]  /*1bca0*/  ISETP.GE.AND P2, PT, R6, R246, PT ;  /* 0x000000f60600720c */ /* 0x000fe40003f46270 */
[----:B------:R-:W-:-:S02]  /*1bcb0*/  ISETP.GE.OR P1, PT, R7, R245, !P1 ;  /* 0x000000f50700720c */ /* 0x000fc40004f26670 */
[----:B------:R-:W-:Y:S02]  /*1bcc0*/  FSEL R251, R34, -INF , !P3 ;  /* 0xff80000022fb7808 */ /* 0x000fe40005800000 */
[----:B------:R-:W-:Y:S02]  /*1bcd0*/  FMNMX.FTZ R12, R47, R12, !PT ;  /* 0x0000000c2f0c7209 */ /* 0x000fe40007810000 */
[----:B------:R-:W-:Y:S02]  /*1bce0*/  ISETP.GE.AND P4, PT, R4, R248, PT ;  /* 0x000000f80400720c */ /* 0x000fe40003f86270 */
[----:B------:R-:W-:Y:S02]  /*1bcf0*/  ISETP.GE.OR P5, PT, R5, R247, !P5 ;  /* 0x000000f70500720c */ /* 0x000fe40006fa6670 */
[----:B------:R-:W-:Y:S02]  /*1bd00*/  FMNMX.FTZ R9, R17, R9, !PT ;  /* 0x0000000911097209 */ /* 0x000fe40007810000 */
[----:B------:R-:W-:-:S02]  /*1bd10*/  ISETP.GE.OR P3, PT, R6, R245, !P2 ;  /* 0x000000f50600720c */ /* 0x000fc40005766670 */
[----:B------:R-:W-:Y:S02]  /*1bd20*/  ISETP.GE.AND P2, PT, R5, R246, PT ;  /* 0x000000f60500720c */ /* 0x000fe40003f46270 */
[----:B------:R-:W-:Y:S02]  /*1bd30*/  FSEL R250, R35, -INF , !P1 ;  /* 0xff80000023fa7808 */ /* 0x000fe40004800000 */
[----:B------:R-:W-:Y:S01]  /*1bd40*/  FMNMX.FTZ R12, R251, R12, !PT ;  /* 0x0000000cfb0c7209 */ /* 0x000fe20007810000 */
[----:B------:R-:W-:Y:S01]  /*1bd50*/  LDSM.16.MT88.4 R32, [R217+0x10800] ;  /* 0x01080000d920783b */ /* 0x000fe20000004200 */
[----:B------:R-:W-:Y:S02]  /*1bd60*/  ISETP.GE.OR P4, PT, R4, R247, !P4 ;  /* 0x000000f70400720c */ /* 0x000fe40006786670 */
[----:B------:R-:W-:Y:S02]  /*1bd70*/  FSEL R252, R81, -INF , !P5 ;  /* 0xff80000051fc7808 */ /* 0x000fe40006800000 */
[----:B------:R-:W-:-:S02]  /*1bd80*/  FMNMX.FTZ R9, R234, R9, !PT ;  /* 0x00000009ea097209 */ /* 0x000fc40007810000 */
[----:B------:R-:W-:Y:S02]  /*1bd90*/  ISETP.GE.AND P1, PT, R4, R246, PT ;  /* 0x000000f60400720c */ /* 0x000fe40003f26270 */
[----:B------:R-:W-:Y:S02]  /*1bda0*/  ISETP.GE.OR P2, PT, R5, R245, !P2 ;  /* 0x000000f50500720c */ /* 0x000fe40005746670 */
[----:B------:R-:W-:Y:S02]  /*1bdb0*/  FSEL R249, R82, -INF , !P3 ;  /* 0xff80000052f97808 */ /* 0x000fe40005800000 */
[----:B------:R-:W-:Y:S02]  /*1bdc0*/  FMNMX.FTZ R12, R250, R12, !PT ;  /* 0x0000000cfa0c7209 */ /* 0x000fe40007810000 */
[----:B------:R-:W-:Y:S02]  /*1bdd0*/  ISETP.GE.AND P5, PT, R2, R248, PT ;  /* 0x000000f80200720c */ /* 0x000fe40003fa6270 */
[----:B------:R-:W-:-:S02]  /*1bde0*/  FSEL R198, R92, -INF , !P4 ;  /* 0xff8000005cc67808 */ /* 0x000fc40006000000 */
[----:B------:R-:W-:Y:S02]  /*1bdf0*/  FMNMX.FTZ R9, R252, R9, !PT ;  /* 0x00000009fc097209 */ /* 0x000fe40007810000 */
[----:B------:R-:W-:Y:S02]  /*1be00*/  ISETP.GE.OR P3, PT, R4, R245, !P1 ;  /* 0x000000f50400720c */ /* 0x000fe40004f66670 */
[----:B------:R-:W-:Y:S01]  /*1be10*/  ISETP.GE.AND P1, PT, R3, R246, PT ;  /* 0x000000f60300720c */ /* 0x000fe20003f26270 */
[----:B------:R-:W-:Y:S01]  /*1be20*/  LDSM.16.MT88.4 R4, [R220+0x10800] ;  /* 0x01080000dc04783b */ /* 0x000fe20000004200 */
[----:B------:R-:W-:Y:S02]  /*1be30*/  FSEL R199, R83, -INF , !P2 ;  /* 0xff80000053c77808 */ /* 0x000fe40005000000 */
[----:B------:R-:W-:Y:S01]  /*1be40*/  FMNMX.FTZ R12, R249, R12, !PT ;  /* 0x0000000cf90c7209 */ /* 0x000fe20007810000 */
[----:B------:R-:W-:Y:S01]  /*1be50*/  LDSM.16.MT88.4 R80, [R218+0x14000] ;  /* 0x01400000da50783b */ /* 0x000fe20000004200 */
[----:B------:R-:W-:-:S02]  /*1be60*/  ISETP.GE.AND P4, PT, R0, R248, PT ;  /* 0x000000f80000720c */ /* 0x000fc40003f86270 */
[----:B------:R-:W-:Y:S02]  /*1be70*/  ISETP.GE.OR P5, PT, R2, R247, !P5 ;  /* 0x000000f70200720c */ /* 0x000fe40006fa6670 */
[----:B------:R-:W-:Y:S02]  /*1be80*/  FMNMX.FTZ R9, R198, R9, !PT ;  /* 0x00000009c6097209 */ /* 0x000fe40007810000 */
[----:B------:R-:W-:Y:S02]  /*1be90*/  ISETP.GE.AND P2, PT, R2, R246, PT ;  /* 0x000000f60200720c */ /* 0x000fe40003f46270 */
[----:B------:R-:W-:Y:S02]  /*1bea0*/  ISETP.GE.OR P1, PT, R3, R245, !P1 ;  /* 0x000000f50300720c */ /* 0x000fe40004f26670 */
[----:B------:R-:W-:Y:S02]  /*1beb0*/  FSEL R193, R94, -INF , !P3 ;  /* 0xff8000005ec17808 */ /* 0x000fe40005800000 */
[----:B------:R-:W-:-:S02]  /*1bec0*/  FMNMX.FTZ R12, R199, R12, !PT ;  /* 0x0000000cc70c7209 */ /* 0x000fc40007810000 */
[----:B------:R-:W-:Y:S02]  /*1bed0*/  ISETP.GE.OR P4, PT, R0, R247, !P4 ;  /* 0x000000f70000720c */ /* 0x000fe40006786670 */
[----:B------:R-:W-:Y:S02]  /*1bee0*/  FSEL R196, R88, -INF , !P5 ;  /* 0xff80000058c47808 */ /* 0x000fe40006800000 */
[----:B------:R-:W-:Y:S02]  /*1bef0*/  FMNMX.FTZ R9, R197, R9, !PT ;  /* 0x00000009c5097209 */ /* 0x000fe40007810000 */
[----:B------:R-:W-:Y:S02]  /*1bf00*/  ISETP.GE.OR P3, PT, R2, R245, !P2 ;  /* 0x000000f50200720c */ /* 0x000fe40005766670 */
[----:B------:R-:W-:Y:S02]  /*1bf10*/  ISETP.GE.AND P2, PT, R0, R246, PT ;  /* 0x000000f60000720c */ /* 0x000fe40003f46270 */
[----:B------:R-:W-:-:S02]  /*1bf20*/  FSEL R192, R95, -INF , !P1 ;  /* 0xff8000005fc07808 */ /* 0x000fc40004800000 */
[----:B------:R-:W-:Y:S02]  /*1bf30*/  FMNMX.FTZ R12, R193, R12, !PT ;  /* 0x0000000cc10c7209 */ /* 0x000fe40007810000 */
[----:B------:R-:W-:Y:S02]  /*1bf40*/  FSEL R195, R89, -INF , !P4 ;  /* 0xff80000059c37808 */ /* 0x000fe40006000000 */
[----:B------:R-:W-:Y:S02]  /*1bf50*/  FMNMX.FTZ R9, R196, R9, !PT ;  /* 0x00000009c4097209 */ /* 0x000fe40007810000 */
[----:B------:R-:W-:Y:S02]  /*1bf60*/  ISETP.GE.OR P2, PT, R0, R245, !P2 ;  /* 0x000000f50000720c */ /* 0x000fe40005746670 */
[----:B------:R-:W-:Y:S02]  /*1bf70*/  FSEL R191, R90, -INF , !P3 ;  /* 0xff8000005abf7808 */ /* 0x000fe40005800000 */
[----:B------:R-:W-:-:S02]  /*1bf80*/  FMNMX.FTZ R12, R192, R12, !PT ;  /* 0x0000000cc00c7209 */ /* 0x000fc40007810000 */
[----:B------:R-:W-:Y:S02]  /*1bf90*/  FMNMX.FTZ R8, R195, R9, !PT ;  /* 0x00000009c3087209 */ /* 0x000fe40007810000 */
[----:B------:R-:W-:Y:S02]  /*1bfa0*/  FSEL R190, R91, -INF , !P2 ;  /* 0xff8000005bbe7808 */ /* 0x000fe40005000000 */
[----:B------:R-:W-:Y:S01]  /*1bfb0*/  FMNMX.FTZ R0, R191, R12, !PT ;  /* 0x0000000cbf007209 */ /* 0x000fe20007810000 */
[----:B------:R-:W1:Y:S03]  /*1bfc0*/  SHFL.BFLY PT, R9, R8, 0x2, 0x1f ;  /* 0x0c401f0008097f89 */ /* 0x000e6600000e0000 */
[----:B------:R-:W-:Y:S01]  /*1bfd0*/  FMNMX.FTZ R0, R190, R0, !PT ;  /* 0x00000000be007209 */ /* 0x000fe20007810000 */
[----:B------:R-:W-:Y:S04]  /*1bfe0*/  LDSM.16.MT88.4 R88, [R217+0x14000] ;  /* 0x01400000d958783b */ /* 0x000fe80000004200 */
[----:B------:R-:W3:Y:S01]  /*1bff0*/  SHFL.BFLY PT, R3, R0, 0x2, 0x1f ;  /* 0x0c401f0000037f89 */ /* 0x000ee200000e0000 */
[----:B-1----:R-:W-:-:S05]  /*1c000*/  FMNMX.FTZ R9, R8, R9, !PT ;  /* 0x0000000908097209 */ /* 0x002fca0007810000 */
[----:B------:R-:W1:Y:S01]  /*1c010*/  SHFL.BFLY PT, R164, R9, 0x1, 0x1f ;  /* 0x0c201f0009a47f89 */ /* 0x000e6200000e0000 */
[----:B---3--:R-:W-:-:S05]  /*1c020*/  FMNMX.FTZ R3, R0, R3, !PT ;  /* 0x0000000300037209 */ /* 0x008fca0007810000 */
[----:B------:R-:W3:Y:S01]  /*1c030*/  SHFL.BFLY PT, R0, R3, 0x1, 0x1f ;  /* 0x0c201f0003007f89 */ /* 0x000ee200000e0000 */
[----:B-1----:R-:W-:-:S04]  /*1c040*/  FMNMX.FTZ R164, R9, R164, !PT ;  /* 0x000000a409a47209 */ /* 0x002fc80007810000 */
[----:B------:R-:W-:Y:S01]  /*1c050*/  FSETP.NEU.FTZ.AND P1, PT, R164, -INF , PT ;  /* 0xff800000a400780b */ /* 0x000fe20003f3d000 */
[----:B--2---:R-:W-:Y:S01]  /*1c060*/  FMUL.FTZ R194, R189, R164 ;  /* 0x000000a4bdc27220 */ /* 0x004fe20000410000 */
[----:B---3--:R-:W-:-:S04]  /*1c070*/  FMNMX.FTZ R3, R3, R0, !PT ;  /* 0x0000000003037209 */ /* 0x008fc80007810000 */
[----:B------:R-:W-:Y:S02]  /*1c080*/  FSEL R194, R194, RZ, P1 ;  /* 0x000000ffc2c27208 */ /* 0x000fe40000800000 */
[----:B------:R-:W-:Y:S01]  /*1c090*/  FSETP.NEU.FTZ.AND P1, PT, R3, -INF , PT ;  /* 0xff8000000300780b */ /* 0x000fe20003f3d000 */
[----:B------:R-:W-:Y:S02]  /*1c0a0*/  FMUL.FTZ R188, R189, R3 ;  /* 0x00000003bdbc7220 */ /* 0x000fe40000410000 */
[-CC-:B------:R-:W-:Y:S01]  /*1c0b0*/  FFMA.FTZ R179, R64, R189.reuse, -R194.reuse ;  /* 0x000000bd40b37223 */ /* 0x180fe200000108c2 */
[-CC-:B------:R-:W-:Y:S01]  /*1c0c0*/  FFMA.FTZ R178, R65, R189.reuse, -R194.reuse ;  /* 0x000000bd41b27223 */ /* 0x180fe200000108c2 */
[-CC-:B------:R-:W-:Y:S01]  /*1c0d0*/  FFMA.FTZ R176, R60, R189.reuse, -R194.reuse ;  /* 0x000000bd3cb07223 */ /* 0x180fe200000108c2 */
[----:B------:R-:W-:Y:S01]  /*1c0e0*/  FSEL R188, R188, RZ, P1 ;  /* 0x000000ffbcbc7208 */ /* 0x000fe20000800000 */
[-CC-:B------:R-:W-:Y:S01]  /*1c0f0*/  FFMA.FTZ R174, R61, R189.reuse, -R194.reuse ;  /* 0x000000bd3dae7223 */ /* 0x180fe200000108c2 */
[-CC-:B------:R-:W-:Y:S01]  /*1c100*/  FFMA.FTZ R172, R48, R189.reuse, -R194.reuse ;  /* 0x000000bd30ac7223 */ /* 0x180fe200000108c2 */
[----:B------:R-:W-:Y:S01]  /*1c110*/  MUFU.EX2 R179, R179 ;  /* 0x000000b300b37308 */ /* 0x000fe20000000800 */
[-C--:B------:R-:W-:Y:S01]  /*1c120*/  FFMA.FTZ R9, R49, R189.reuse, -R194 ;  /* 0x000000bd31097223 */ /* 0x080fe200000108c2 */
[-CC-:B------:R-:W-:Y:S01]  /*1c130*/  FFMA.FTZ R183, R66, R189.reuse, -R188.reuse ;  /* 0x000000bd42b77223 */ /* 0x180fe200000108bc */
[-CC-:B------:R-:W-:Y:S01]  /*1c140*/  FFMA.FTZ R182, R67, R189.reuse, -R188.reuse ;  /* 0x000000bd43b67223 */ /* 0x180fe200000108bc */
[-CC-:B------:R-:W-:Y:S01]  /*1c150*/  FFMA.FTZ R177, R62, R189.reuse, -R188.reuse ;  /* 0x000000bd3eb17223 */ /* 0x180fe200000108bc */
[-C--:B------:R-:W-:Y:S01]  /*1c160*/  FFMA.FTZ R175, R63, R189.reuse, -R188 ;  /* 0x000000bd3faf7223 */ /* 0x080fe200000108bc */
[-CC-:B------:R-:W-:Y:S01]  /*1c170*/  FFMA.FTZ R8, R44, R189.reuse, -R194.reuse ;  /* 0x000000bd2c087223 */ /* 0x180fe200000108c2 */
[-C--:B------:R-:W-:Y:S01]  /*1c180*/  FFMA.FTZ R0, R45, R189.reuse, -R194 ;  /* 0x000000bd2d007223 */ /* 0x080fe200000108c2 */
[----:B------:R-:W1:Y:S01]  /*1c190*/  MUFU.EX2 R178, R178 ;  /* 0x000000b200b27308 */ /* 0x000e620000000800 */
[-CC-:B------:R-:W-:Y:S01]  /*1c1a0*/  FFMA.FTZ R173, R50, R189.reuse, -R188.reuse ;  /* 0x000000bd32ad7223 */ /* 0x180fe200000108bc */
[-CC-:B------:R-:W-:Y:S01]  /*1c1b0*/  FFMA.FTZ R167, R51, R189.reuse, -R188.reuse ;  /* 0x000000bd33a77223 */ /* 0x180fe200000108bc */
[-CC-:B------:R-:W-:Y:S01]  /*1c1c0*/  FFMA.FTZ R166, R46, R189.reuse, -R188.reuse ;  /* 0x000000bd2ea67223 */ /* 0x180fe200000108bc */
[-CC-:B------:R-:W-:Y:S01]  /*1c1d0*/  FFMA.FTZ R2, R47, R189.reuse, -R188.reuse ;  /* 0x000000bd2f027223 */ /* 0x180fe200000108bc */
[----:B------:R-:W2:Y:S01]  /*1c1e0*/  LDSM.16.MT88.4 R64, [R216+0x12000] ;  /* 0x01200000d840783b */ /* 0x000ea20000004200 */
[-CC-:B------:R-:W-:Y:S01]  /*1c1f0*/  FFMA.FTZ R192, R192, R189.reuse, -R188.reuse ;  /* 0x000000bdc0c07223 */ /* 0x180fe200000108bc */
[----:B------:R-:W-:Y:S01]  /*1c200*/  FFMA.FTZ R191, R191, R189, -R188 ;  /* 0x000000bdbfbf7223 */ /* 0x000fe200000108bc */
[----:B------:R-:W3:Y:S01]  /*1c210*/  MUFU.EX2 R176, R176 ;  /* 0x000000b000b07308 */ /* 0x000ee20000000800 */
[----:B------:R-:W4:Y:S07]  /*1c220*/  LDSM.16.MT88.4 R48, [R218+0x12000] ;  /* 0x01200000da30783b */ /* 0x000f2e0000004200 */
[----:B------:R-:W5:Y:S01]  /*1c230*/  MUFU.EX2 R174, R174 ;  /* 0x000000ae00ae7308 */ /* 0x000f620000000800 */
[----:B-1----:R-:W-:Y:S01]  /*1c240*/  F2FP.BF16.F32.PACK_AB R128, R178, R179 ;  /* 0x000000b3b280723e */ /* 0x002fe200000010ff */
[----:B------:R-:W-:-:S06]  /*1c250*/  FADD.FTZ R178, R179, R178 ;  /* 0x000000b2b3b27221 */ /* 0x000fcc0000010000 */
[----:B------:R-:W-:Y:S01]  /*1c260*/  MUFU.EX2 R183, R183 ;  /* 0x000000b700b77308 */ /* 0x000fe20000000800 */
[----:B---3--:R-:W-:-:S07]  /*1c270*/  FADD.FTZ R178, R176, R178 ;  /* 0x000000b2b0b27221 */ /* 0x008fce0000010000 */
[----:B------:R-:W1:Y:S01]  /*1c280*/  MUFU.EX2 R182, R182 ;  /* 0x000000b600b67308 */ /* 0x000e620000000800 */
[C---:B-----5:R-:W-:Y:S01]  /*1c290*/  F2FP.BF16.F32.PACK_AB R130, R174.reuse, R176 ;  /* 0x000000b0ae82723e */ /* 0x060fe200000010ff */
[----:B------:R-:W-:-:S06]  /*1c2a0*/  FADD.FTZ R178, R174, R178 ;  /* 0x000000b2aeb27221 */ /* 0x000fcc0000010000 */
[----:B------:R-:W3:Y:S08]  /*1c2b0*/  MUFU.EX2 R177, R177 ;  /* 0x000000b100b17308 */ /* 0x000ef00000000800 */
[----:B------:R-:W5:Y:S01]  /*1c2c0*/  MUFU.EX2 R175, R175 ;  /* 0x000000af00af7308 */ /* 0x000f620000000800 */
[----:B-1----:R-:W-:Y:S01]  /*1c2d0*/  F2FP.BF16.F32.PACK_AB R129, R182, R183 ;  /* 0x000000b7b681723e */ /* 0x002fe200000010ff */
[----:B------:R-:W-:-:S06]  /*1c2e0*/  FADD.FTZ R182, R183, R182 ;  /* 0x000000b6b7b67221 */ /* 0x000fcc0000010000 */
[----:B------:R-:W1:Y:S01]  /*1c2f0*/  MUFU.EX2 R172, R172 ;  /* 0x000000ac00ac7308 */ /* 0x000e620000000800 */
[----:B---3--:R-:W-:-:S07]  /*1c300*/  FADD.FTZ R182, R177, R182 ;  /* 0x000000b6b1b67221 */ /* 0x008fce0000010000 */
[----:B------:R-:W3:Y:S01]  /*1c310*/  MUFU.EX2 R9, R9 ;  /* 0x0000000900097308 */ /* 0x000ee20000000800 */
[C---:B-----5:R-:W-:Y:S01]  /*1c320*/  F2FP.BF16.F32.PACK_AB R131, R175.reuse, R177 ;  /* 0x000000b1af83723e */ /* 0x060fe200000010ff */
[----:B------:R-:W-:-:S06]  /*1c330*/  FADD.FTZ R182, R175, R182 ;  /* 0x000000b6afb67221 */ /* 0x000fcc0000010000 */
[----:B------:R-:W-:Y:S01]  /*1c340*/  MUFU.EX2 R8, R8 ;  /* 0x0000000800087308 */ /* 0x000fe20000000800 */
[----:B------:R-:W-:Y:S01]  /*1c350*/  HMMA.16816.F32.BF16 R160, R128, R156, RZ ;  /* 0x0000009c80a0723c */ /* 0x000fe200000418ff */
[----:B-1----:R-:W-:-:S05]  /*1c360*/  FADD.FTZ R178, R172, R178 ;  /* 0x000000b2acb27221 */ /* 0x002fca0000010000 */
[----:B------:R-:W-:Y:S01]  /*1c370*/  HMMA.16816.F32.BF16 R152, R128, R148, RZ ;  /* 0x000000948098723c */ /* 0x000fe200000418ff */
[----:B------:R-:W1:Y:S01]  /*1c380*/  MUFU.EX2 R0, R0 ;  /* 0x0000000000007308 */ /* 0x000e620000000800 */
[C---:B---3--:R-:W-:Y:S01]  /*1c390*/  F2FP.BF16.F32.PACK_AB R12, R9.reuse, R172 ;  /* 0x000000ac090c723e */ /* 0x048fe200000010ff */
[----:B------:R-:W-:-:S03]  /*1c3a0*/  FADD.FTZ R178, R9, R178 ;  /* 0x000000b209b27221 */ /* 0x000fc60000010000 */
[C---:B------:R-:W-:Y:S03]  /*1c3b0*/  HMMA.16816.F32.BF16 R156, R128.reuse, R158, RZ ;  /* 0x0000009e809c723c */ /* 0x040fe600000418ff */
[----:B------:R-:W3:Y:S03]  /*1c3c0*/  MUFU.EX2 R173, R173 ;  /* 0x000000ad00ad7308 */ /* 0x000ee60000000800 */
[C---:B------:R-:W-:Y:S05]  /*1c3d0*/  HMMA.16816.F32.BF16 R36, R128.reuse, R40, RZ ;  /* 0x000000288024723c */ /* 0x040fea00000418ff */
[----:B------:R-:W5:Y:S01]  /*1c3e0*/  MUFU.EX2 R167, R167 ;  /* 0x000000a700a77308 */ /* 0x000f620000000800 */
[----:B-1----:R-:W-:Y:S01]  /*1c3f0*/  F2FP.BF16.F32.PACK_AB R14, R0, R8 ;  /* 0x00000008000e723e */ /* 0x002fe200000010ff */
[----:B------:R-:W-:Y:S01]  /*1c400*/  HMMA.16816.F32.BF16 R52, R128, R56, RZ ;  /* 0x000000388034723c */ /* 0x000fe200000418ff */
[----:B------:R-:W-:-:S04]  /*1c410*/  FADD.FTZ R8, R8, R178 ;  /* 0x000000b208087221 */ /* 0x000fc80000010000 */
[----:B------:R-:W-:Y:S01]  /*1c420*/  FADD.FTZ R8, R0, R8 ;  /* 0x0000000800087221 */ /* 0x000fe20000010000 */
[----:B------:R-:W-:Y:S01]  /*1c430*/  MUFU.EX2 R166, R166 ;  /* 0x000000a600a67308 */ /* 0x000fe20000000800 */
[----:B--2---:R-:W-:Y:S01]  /*1c440*/  HMMA.16816.F32.BF16 R60, R128, R64, RZ ;  /* 0x00000040803c723c */ /* 0x004fe200000418ff */
[----:B---3--:R-:W-:-:S05]  /*1c450*/  FADD.FTZ R182, R173, R182 ;  /* 0x000000b6adb67221 */ /* 0x008fca0000010000 */
[----:B------:R-:W-:Y:S01]  /*1c460*/  HMMA.16816.F32.BF16 R40, R128, R42, RZ ;  /* 0x0000002a8028723c */ /* 0x000fe200000418ff */
[----:B------:R-:W1:Y:S01]  /*1c470*/  MUFU.EX2 R2, R2 ;  /* 0x0000000200027308 */ /* 0x000e620000000800 */
[C---:B-----5:R-:W-:Y:S01]  /*1c480*/  F2FP.BF16.F32.PACK_AB R13, R167.reuse, R173 ;  /* 0x000000ada70d723e */ /* 0x060fe200000010ff */
[----:B------:R-:W-:-:S03]  /*1c490*/  FADD.FTZ R182, R167, R182 ;  /* 0x000000b6a7b67221 */ /* 0x000fc60000010000 */
[C---:B------:R-:W-:Y:S03]  /*1c4a0*/  HMMA.16816.F32.BF16 R56, R128.reuse, R58, RZ ;  /* 0x0000003a8038723c */ /* 0x040fe600000418ff */
[----:B------:R-:W-:Y:S03]  /*1c4b0*/  MUFU.EX2 R192, R192 ;  /* 0x000000c000c07308 */ /* 0x000fe60000000800 */
[----:B------:R-:W-:Y:S01]  /*1c4c0*/  HMMA.16816.F32.BF16 R64, R128, R66, RZ ;  /* 0x000000428040723c */ /* 0x000fe200000418ff */
[----:B-1----:R-:W-:-:S05]  /*1c4d0*/  F2FP.BF16.F32.PACK_AB R15, R2, R166 ;  /* 0x000000a6020f723e */ /* 0x002fca00000010ff */
[----:B------:R-:W-:Y:S01]  /*1c4e0*/  HMMA.16816.F32.BF16 R136, R128, R132, RZ ;  /* 0x000000848088723c */ /* 0x000fe200000418ff */
[----:B------:R-:W-:-:S04]  /*1c4f0*/  FADD.FTZ R166, R166, R182 ;  /* 0x000000b6a6a67221 */ /* 0x000fc80000010000 */
[----:B------:R-:W-:Y:S01]  /*1c500*/  FADD.FTZ R166, R2, R166 ;  /* 0x000000a602a67221 */ /* 0x000fe20000010000 */
[C---:B------:R-:W-:Y:S06]  /*1c510*/  HMMA.16816.F32.BF16 R152, R12.reuse, R184, R152 ;  /* 0x000000b80c98723c */ /* 0x040fec0000041898 */
[----:B------:R-:W-:Y:S01]  /*1c520*/  HMMA.16816.F32.BF16 R160, R12, R4, R160 ;  /* 0x000000040ca0723c */ /* 0x000fe200000418a0 */
[----:B------:R-:W-:Y:S02]  /*1c530*/  IMAD.MOV.U32 R185, RZ, RZ, R17 ;  /* 0x000000ffffb97224 */ /* 0x000fe400078e0011 */
[----:B------:R-:W-:-:S02]  /*1c540*/  IMAD.MOV.U32 R184, RZ, RZ, R16 ;  /* 0x000000ffffb87224 */ /* 0x000fc400078e0010 */
[----:B------:R-:W1:Y:S01]  /*1c550*/  LDSM.16.MT88.4 R16, [R217+0x12800] ;  /* 0x01280000d910783b */ /* 0x000e620000004200 */
[C---:B------:R-:W-:Y:S03]  /*1c560*/  HMMA.16816.F32.BF16 R156, R12.reuse, R6, R156 ;  /* 0x000000060c9c723c */ /* 0x040fe6000004189c */
[----:B------:R-:W2:Y:S03]  /*1c570*/  LDSM.16.MT88.4 R4, [R216+0x12800] ;  /* 0x01280000d804783b */ /* 0x000ea60000004200 */
[C---:B------:R-:W-:Y:S06]  /*1c580*/  HMMA.16816.F32.BF16 R36, R12.reuse, R24, R36 ;  /* 0x000000180c24723c */ /* 0x040fec0000041824 */
[----:B------:R-:W-:Y:S01]  /*1c590*/  HMMA.16816.F32.BF16 R40, R12, R26, R40 ;  /* 0x0000001a0c28723c */ /* 0x000fe20000041828 */
[----:B------:R-:W3:Y:S05]  /*1c5a0*/  LDSM.16.MT88.4 R24, [R218+0x14800] ;  /* 0x01480000da18783b */ /* 0x000eea0000004200 */
[C---:B----4-:R-:W-:Y:S06]  /*1c5b0*/  HMMA.16816.F32.BF16 R44, R128.reuse, R48, RZ ;  /* 0x00000030802c723c */ /* 0x050fec00000418ff */
[C---:B------:R-:W-:Y:S06]  /*1c5c0*/  HMMA.16816.F32.BF16 R76, R128.reuse, R80, RZ ;  /* 0x00000050804c723c */ /* 0x040fec00000418ff */
[C---:B------:R-:W-:Y:S06]  /*1c5d0*/  HMMA.16816.F32.BF16 R92, R128.reuse, R96, RZ ;  /* 0x00000060805c723c */ /* 0x040fec00000418ff */
[----:B------:R-:W-:Y:S06]  /*1c5e0*/  HMMA.16816.F32.BF16 R100, R128, R104, RZ ;  /* 0x000000688064723c */ /* 0x000fec00000418ff */
[C---:B-1----:R-:W-:Y:S06]  /*1c5f0*/  HMMA.16816.F32.BF16 R52, R12.reuse, R16, R52 ;  /* 0x000000100c34723c */ /* 0x042fec0000041834 */
[C---:B------:R-:W-:Y:S01]  /*1c600*/  HMMA.16816.F32.BF16 R56, R12.reuse, R18, R56 ;  /* 0x000000120c38723c */ /* 0x040fe20000041838 */
[----:B------:R-:W-:Y:S05]  /*1c610*/  LDSM.16.MT88.4 R16, [R220+0x16800] ;  /* 0x01680000dc10783b */ /* 0x000fea0000004200 */
[C---:B--2---:R-:W-:Y:S06]  /*1c620*/  HMMA.16816.F32.BF16 R60, R12.reuse, R4, R60 ;  /* 0x000000040c3c723c */ /* 0x044fec000004183c */
[----:B------:R-:W-:Y:S01]  /*1c630*/  HMMA.16816.F32.BF16 R64, R12, R6, R64 ;  /* 0x000000060c40723c */ /* 0x000fe20000041840 */
[----:B------:R-:W1:Y:S05]  /*1c640*/  LDSM.16.MT88.4 R4, [R216+0x14800] ;  /* 0x01480000d804783b */ /* 0x000e6a0000004200 */
[C---:B------:R-:W-:Y:S06]  /*1c650*/  HMMA.16816.F32.BF16 R132, R128.reuse, R134, RZ ;  /* 0x000000868084723c */ /* 0x040fec00000418ff */
[C---:B------:R-:W-:Y:S06]  /*1c660*/  HMMA.16816.F32.BF16 R48, R128.reuse, R50, RZ ;  /* 0x000000328030723c */ /* 0x040fec00000418ff */
[C---:B------:R-:W-:Y:S06]  /*1c670*/  HMMA.16816.F32.BF16 R80, R128.reuse, R82, RZ ;  /* 0x000000528050723c */ /* 0x040fec00000418ff */
[C---:B------:R-:W-:Y:S06]  /*1c680*/  HMMA.16816.F32.BF16 R96, R128.reuse, R98, RZ ;  /* 0x000000628060723c */ /* 0x040fec00000418ff */
[----:B------:R-:W-:Y:S06]  /*1c690*/  HMMA.16816.F32.BF16 R104, R128, R106, RZ ;  /* 0x0000006a8068723c */ /* 0x000fec00000418ff */
[C---:B------:R-:W-:Y:S06]  /*1c6a0*/  HMMA.16816.F32.BF16 R136, R12.reuse, R28, R136 ;  /* 0x0000001c0c88723c */ /* 0x040fec0000041888 */
        /* <DEDUP_REMOVED lines=12> */
[----:B------:R-:W-:Y:S01]  /*1c770*/  HMMA.16816.F32.BF16 R104, R12, R18, R104 ;  /* 0x000000120c68723c */ /* 0x000fe20000041868 */
[----:B------:R-:W5:Y:S05]  /*1c780*/  LDSM.16.MT88.4 R16, [R216+0x16800] ;  /* 0x01680000d810783b */ /* 0x000f6a0000004200 */
        /* <DEDUP_REMOVED lines=13> */
[-CC-:B------:R-:W-:Y:S01]  /*1c860*/  FFMA.FTZ R168, R184, R189.reuse, -R194.reuse ;  /* 0x000000bdb8a87223 */ /* 0x180fe200000108c2 */
[-C--:B------:R-:W-:Y:S01]  /*1c870*/  FFMA.FTZ R169, R185, R189.reuse, -R194 ;  /* 0x000000bdb9a97223 */ /* 0x080fe200000108c2 */
[-CC-:B------:R-:W-:Y:S01]  /*1c880*/  FFMA.FTZ R185, R249, R189.reuse, -R188.reuse ;  /* 0x000000bdf9b97223 */ /* 0x180fe200000108bc */
[-CC-:B------:R-:W-:Y:S01]  /*1c890*/  FFMA.FTZ R184, R199, R189.reuse, -R188.reuse ;  /* 0x000000bdc7b87223 */ /* 0x180fe200000108bc */
[-C--:B------:R-:W-:Y:S01]  /*1c8a0*/  FFMA.FTZ R249, R190, R189.reuse, -R188 ;  /* 0x000000bdbef97223 */ /* 0x080fe200000108bc */
[----:B------:R-:W-:Y:S01]  /*1c8b0*/  HMMA.16816.F32.BF16 R148, R12, R186, R148 ;  /* 0x000000ba0c94723c */ /* 0x000fe20000041894 */
[-CC-:B------:R-:W-:Y:S01]  /*1c8c0*/  FFMA.FTZ R170, R234, R189.reuse, -R194.reuse ;  /* 0x000000bdeaaa7223 */ /* 0x180fe200000108c2 */
[----:B------:R-:W-:Y:S01]  /*1c8d0*/  FFMA.FTZ R171, R252, R189, -R194 ;  /* 0x000000bdfcab7223 */ /* 0x000fe200000108c2 */
[----:B------:R-:W-:Y:S01]  /*1c8e0*/  MUFU.EX2 R168, R168 ;  /* 0x000000a800a87308 */ /* 0x000fe20000000800 */
[----:B------:R-:W-:-:S02]  /*1c8f0*/  MOV R234, 0x90 ;  /* 0x0000009000ea7802 */ /* 0x000fc40000000f00 */
[C---:B------:R-:W-:Y:S01]  /*1c900*/  HMMA.16816.F32.BF16 R144, R12.reuse, R32, R144 ;  /* 0x000000200c90723c */ /* 0x040fe20000041890 */
[-CC-:B------:R-:W-:Y:S01]  /*1c910*/  FFMA.FTZ R187, R251, R189.reuse, -R188.reuse ;  /* 0x000000bdfbbb7223 */ /* 0x180fe200000108bc */
[-C--:B------:R-:W-:Y:S01]  /*1c920*/  FFMA.FTZ R186, R250, R189.reuse, -R188 ;  /* 0x000000bdfaba7223 */ /* 0x080fe200000108bc */
[----:B------:R-:W-:Y:S02]  /*1c930*/  FFMA.FTZ R250, R195, R189, -R194 ;  /* 0x000000bdc3fa7223 */ /* 0x000fe400000108c2 */
[----:B------:R-:W5:Y:S01]  /*1c940*/  MUFU.EX2 R169, R169 ;  /* 0x000000a900a97308 */ /* 0x000f620000000800 */
[C---:B------:R-:W-:Y:S01]  /*1c950*/  HMMA.16816.F32.BF16 R140, R12.reuse, R34, R140 ;  /* 0x000000220c8c723c */ /* 0x040fe2000004188c */
[----:B------:R-:W-:Y:S05]  /*1c960*/  LDSM.16.MT88.4 R32, [R218+0x11000] ;  /* 0x01100000da20783b */ /* 0x000fea0000004200 */
[C---:B--2---:R-:W-:Y:S01]  /*1c970*/  HMMA.16816.F32.BF16 R68, R12.reuse, R28, R68 ;  /* 0x0000001c0c44723c */ /* 0x044fe20000041844 */
[----:B------:R-:W-:Y:S05]  /*1c980*/  MUFU.EX2 R170, R170 ;  /* 0x000000aa00aa7308 */ /* 0x000fea0000000800 */
[C---:B------:R-:W-:Y:S01]  /*1c990*/  HMMA.16816.F32.BF16 R72, R12.reuse, R30, R72 ;  /* 0x0000001e0c48723c */ /* 0x040fe20000041848 */
[----:B------:R-:W-:Y:S02]  /*1c9a0*/  LDSM.16.MT88.4 R28, [R217+0x11000] ;  /* 0x01100000d91c783b */ /* 0x000fe40000004200 */
[----:B------:R-:W-:Y:S03]  /*1c9b0*/  MUFU.EX2 R171, R171 ;  /* 0x000000ab00ab7308 */ /* 0x000fe60000000800 */
[C---:B----4-:R-:W-:Y:S05]  /*1c9c0*/  HMMA.16816.F32.BF16 R84, R12.reuse, R20, R84 ;  /* 0x000000140c54723c */ /* 0x050fea0000041854 */
[----:B------:R-:W-:Y:S01]  /*1c9d0*/  MUFU.EX2 R187, R187 ;  /* 0x000000bb00bb7308 */ /* 0x000fe20000000800 */
[C---:B------:R-:W-:Y:S01]  /*1c9e0*/  HMMA.16816.F32.BF16 R88, R12.reuse, R22, R88 ;  /* 0x000000160c58723c */ /* 0x040fe20000041858 */
[----:B------:R-:W2:Y:S05]  /*1c9f0*/  LDSM.16.MT88.4 R20, [R220+0x11000] ;  /* 0x01100000dc14783b */ /* 0x000eaa0000004200 */
[C---:B---3--:R-:W-:Y:S01]  /*1ca00*/  HMMA.16816.F32.BF16 R108, R12.reuse, R24, R108 ;  /* 0x000000180c6c723c */ /* 0x048fe2000004186c */
[----:B------:R-:W3:Y:S05]  /*1ca10*/  MUFU.EX2 R186, R186 ;  /* 0x000000ba00ba7308 */ /* 0x000eea0000000800 */
[C---:B------:R-:W-:Y:S01]  /*1ca20*/  HMMA.16816.F32.BF16 R112, R12.reuse, R26, R112 ;  /* 0x0000001a0c70723c */ /* 0x040fe20000041870 */
[----:B------:R-:W4:Y:S02]  /*1ca30*/  LDSM.16.MT88.4 R24, [R216+0x11000] ;  /* 0x01100000d818783b */ /* 0x000f240000004200 */
[----:B------:R-:W-:Y:S03]  /*1ca40*/  MUFU.EX2 R185, R185 ;  /* 0x000000b900b97308 */ /* 0x000fe60000000800 */
[C---:B-1----:R-:W-:Y:S05]  /*1ca50*/  HMMA.16816.F32.BF16 R116, R12.reuse, R4, R116 ;  /* 0x000000040c74723c */ /* 0x042fea0000041874 */
[----:B------:R-:W1:Y:S01]  /*1ca60*/  MUFU.EX2 R184, R184 ;  /* 0x000000b800b87308 */ /* 0x000e620000000800 */
[----:B------:R-:W-:Y:S01]  /*1ca70*/  HMMA.16816.F32.BF16 R120, R12, R6, R120 ;  /* 0x000000060c78723c */ /* 0x000fe20000041878 */
[----:B-----5:R-:W-:Y:S01]  /*1ca80*/  F2FP.BF16.F32.PACK_AB R4, R169, R168 ;  /* 0x000000a8a904723e */ /* 0x020fe200000010ff */
[----:B------:R-:W-:Y:S01]  /*1ca90*/  FADD.FTZ R168, R168, R8 ;  /* 0x00000008a8a87221 */ /* 0x000fe20000010000 */
[----:B---3--:R-:W-:Y:S01]  /*1caa0*/  F2FP.BF16.F32.PACK_AB R5, R186, R187 ;  /* 0x000000bbba05723e */ /* 0x008fe200000010ff */
[----:B------:R-:W-:-:S02]  /*1cab0*/  FADD.FTZ R187, R187, R166 ;  /* 0x000000a6bbbb7221 */ /* 0x000fc40000010000 */
[C---:B------:R-:W-:Y:S01]  /*1cac0*/  HMMA.16816.F32.BF16 R124, R12.reuse, R16, R124 ;  /* 0x000000100c7c723c */ /* 0x040fe2000004187c */
[----:B------:R-:W-:Y:S01]  /*1cad0*/  F2FP.BF16.F32.PACK_AB R6, R171, R170 ;  /* 0x000000aaab06723e */ /* 0x000fe200000010ff */
[----:B------:R-:W-:Y:S01]  /*1cae0*/  MUFU.EX2 R250, R250 ;  /* 0x000000fa00fa7308 */ /* 0x000fe20000000800 */
[----:B------:R-:W-:Y:S01]  /*1caf0*/  FADD.FTZ R168, R169, R168 ;  /* 0x000000a8a9a87221 */ /* 0x000fe20000010000 */
[----:B------:R-:W-:Y:S02]  /*1cb00*/  FADD.FTZ R187, R186, R187 ;  /* 0x000000bbbabb7221 */ /* 0x000fe40000010000 */
[----:B------:R-:W-:Y:S01]  /*1cb10*/  HMMA.16816.F32.BF16 R128, R12, R18, R128 ;  /* 0x000000120c80723c */ /* 0x000fe20000041880 */
[----:B------:R-:W3:Y:S01]  /*1cb20*/  LDSM.16.MT88.4 R12, [R218+0x13000] ;  /* 0x01300000da0c783b */ /* 0x000ee20000004200 */
[----:B------:R-:W-:Y:S01]  /*1cb30*/  FADD.FTZ R170, R170, R168 ;  /* 0x000000a8aaaa7221 */ /* 0x000fe20000010000 */
[----:B-1----:R-:W-:Y:S02]  /*1cb40*/  F2FP.BF16.F32.PACK_AB R7, R184, R185 ;  /* 0x000000b9b807723e */ /* 0x002fe400000010ff */
[----:B------:R-:W1:Y:S01]  /*1cb50*/  LDSM.16.MT88.4 R16, [R220+0x13000] ;  /* 0x01300000dc10783b */ /* 0x000e620000004200 */
[----:B------:R-:W-:Y:S01]  /*1cb60*/  MUFU.EX2 R249, R249 ;  /* 0x000000f900f97308 */ /* 0x000fe20000000800 */
[----:B------:R-:W-:Y:S01]  /*1cb70*/  FADD.FTZ R185, R185, R187 ;  /* 0x000000bbb9b97221 */ /* 0x000fe20000010000 */
[----:B------:R-:W-:-:S02]  /*1cb80*/  FADD.FTZ R170, R171, R170 ;  /* 0x000000aaabaa7221 */ /* 0x000fc40000010000 */
[----:B--2---:R-:W-:Y:S01]  /*1cb90*/  HMMA.16816.F32.BF16 R160, R4, R20, R160 ;  /* 0x0000001404a0723c */ /* 0x004fe200000418a0 */
[----:B------:R-:W-:-:S05]  /*1cba0*/  FADD.FTZ R185, R184, R185 ;  /* 0x000000b9b8b97221 */ /* 0x000fca0000010000 */
[C---:B------:R-:W-:Y:S01]  /*1cbb0*/  HMMA.16816.F32.BF16 R156, R4.reuse, R22, R156 ;  /* 0x00000016049c723c */ /* 0x040fe2000004189c */
[----:B------:R-:W2:Y:S05]  /*1cbc0*/  LDSM.16.MT88.4 R20, [R217+0x13000] ;  /* 0x01300000d914783b */ /* 0x000eaa0000004200 */
[C---:B----4-:R-:W-:Y:S06]  /*1cbd0*/  HMMA.16816.F32.BF16 R136, R4.reuse, R24, R136 ;  /* 0x000000180488723c */ /* 0x050fec0000041888 */
[C---:B------:R-:W-:Y:S01]  /*1cbe0*/  HMMA.16816.F32.BF16 R132, R4.reuse, R26, R132 ;  /* 0x0000001a0484723c */ /* 0x040fe20000041884 */
[----:B------:R-:W4:Y:S05]  /*1cbf0*/  LDSM.16.MT88.4 R24, [R216+0x13000] ;  /* 0x01300000d818783b */ /* 0x000f2a0000004200 */
[C---:B------:R-:W-:Y:S06]  /*1cc00*/  HMMA.16816.F32.BF16 R152, R4.reuse, R32, R152 ;  /* 0x000000200498723c */ /* 0x040fec0000041898 */
[----:B---3--:R-:W-:Y:S01]  /*1cc10*/  HMMA.16816.F32.BF16 R44, R4, R12, R44 ;  /* 0x0000000c042c723c */ /* 0x008fe2000004182c */
[-CC-:B------:R-:W-:Y:S01]  /*1cc20*/  FFMA.FTZ R32, R198, R189.reuse, -R194.reuse ;  /* 0x000000bdc6207223 */ /* 0x180fe200000108c2 */
[----:B------:R-:W-:-:S04]  /*1cc30*/  FFMA.FTZ R33, R197, R189, -R194 ;  /* 0x000000bdc5217223 */ /* 0x000fc800000108c2 */
[C---:B------:R-:W-:Y:S01]  /*1cc40*/  HMMA.16816.F32.BF16 R48, R4.reuse, R14, R48 ;  /* 0x0000000e0430723c */ /* 0x040fe20000041830 */
[----:B------:R-:W3:Y:S01]  /*1cc50*/  LDSM.16.MT88.4 R12, [R220+0x15000] ;  /* 0x01500000dc0c783b */ /* 0x000ee20000004200 */
[----:B------:R-:W5:Y:S04]  /*1cc60*/  MUFU.EX2 R32, R32 ;  /* 0x0000002000207308 */ /* 0x000f680000000800 */
[C---:B-1----:R-:W-:Y:S04]  /*1cc70*/  HMMA.16816.F32.BF16 R36, R4.reuse, R16, R36 ;  /* 0x000000100424723c */ /* 0x042fe80000041824 */
[----:B------:R-:W1:Y:S02]  /*1cc80*/  MUFU.EX2 R33, R33 ;  /* 0x0000002100217308 */ /* 0x000e640000000800 */
[C---:B------:R-:W-:Y:S01]  /*1cc90*/  HMMA.16816.F32.BF16 R40, R4.reuse, R18, R40 ;  /* 0x000000120428723c */ /* 0x040fe20000041828 */
[----:B------:R-:W3:Y:S05]  /*1cca0*/  LDSM.16.MT88.4 R16, [R218+0x15000] ;  /* 0x01500000da10783b */ /* 0x000eea0000004200 */
[----:B--2---:R-:W-:Y:S01]  /*1ccb0*/  HMMA.16816.F32.BF16 R52, R4, R20, R52 ;  /* 0x000000140434723c */ /* 0x004fe20000041834 */
[----:B-----5:R-:W-:-:S05]  /*1ccc0*/  FADD.FTZ R170, R32, R170 ;  /* 0x000000aa20aa7221 */ /* 0x020fca0000010000 */
[----:B------:R-:W-:Y:S01]  /*1ccd0*/  HMMA.16816.F32.BF16 R56, R4, R22, R56 ;  /* 0x000000160438723c */ /* 0x000fe20000041838 */
[----:B------:R-:W2:Y:S01]  /*1cce0*/  LDSM.16.MT88.4 R20, [R217+0x15000] ;  /* 0x01500000d914783b */ /* 0x000ea20000004200 */
[----:B-1----:R-:W-:-:S04]  /*1ccf0*/  FADD.FTZ R170, R33, R170 ;  /* 0x000000aa21aa7221 */ /* 0x002fc80000010000 */
[C---:B----4-:R-:W-:Y:S06]  /*1cd00*/  HMMA.16816.F32.BF16 R60, R4.reuse, R24, R60 ;  /* 0x00000018043c723c */ /* 0x050fec000004183c */
[C---:B------:R-:W-:Y:S01]  /*1cd10*/  HMMA.16816.F32.BF16 R64, R4.reuse, R26, R64 ;  /* 0x0000001a0440723c */ /* 0x040fe20000041840 */
[----:B------:R-:W-:Y:S05]  /*1cd20*/  LDSM.16.MT88.4 R24, [R218+0x17000] ;  /* 0x01700000da18783b */ /* 0x000fea0000004200 */
[C---:B---3--:R-:W-:Y:S06]  /*1cd30*/  HMMA.16816.F32.BF16 R68, R4.reuse, R12, R68 ;  /* 0x0000000c0444723c */ /* 0x048fec0000041844 */
[C---:B------:R-:W-:Y:S01]  /*1cd40*/  HMMA.16816.F32.BF16 R72, R4.reuse, R14, R72 ;  /* 0x0000000e0448723c */ /* 0x040fe20000041848 */
[----:B------:R-:W1:Y:S05]  /*1cd50*/  LDSM.16.MT88.4 R12, [R216+0x15000] ;  /* 0x01500000d80c783b */ /* 0x000e6a0000004200 */
[C---:B------:R-:W-:Y:S06]  /*1cd60*/  HMMA.16816.F32.BF16 R76, R4.reuse, R16, R76 ;  /* 0x00000010044c723c */ /* 0x040fec000004184c */
[C---:B------:R-:W-:Y:S01]  /*1cd70*/  HMMA.16816.F32.BF16 R80, R4.reuse, R18, R80 ;  /* 0x000000120450723c */ /* 0x040fe20000041850 */
[----:B------:R-:W3:Y:S05]  /*1cd80*/  LDSM.16.MT88.4 R16, [R220+0x17000] ;  /* 0x01700000dc10783b */ /* 0x000eea0000004200 */
[C---:B--2---:R-:W-:Y:S06]  /*1cd90*/  HMMA.16816.F32.BF16 R84, R4.reuse, R20, R84 ;  /* 0x000000140454723c */ /* 0x044fec0000041854 */
[C---:B------:R-:W-:Y:S01]  /*1cda0*/  HMMA.16816.F32.BF16 R88, R4.reuse, R22, R88 ;  /* 0x000000160458723c */ /* 0x040fe20000041858 */
[----:B------:R-:W2:Y:S05]  /*1cdb0*/  LDSM.16.MT88.4 R20, [R217+0x17000] ;  /* 0x01700000d914783b */ /* 0x000eaa0000004200 */
[C---:B------:R-:W-:Y:S06]  /*1cdc0*/  HMMA.16816.F32.BF16 R148, R4.reuse, R34, R148 ;  /* 0x000000220494723c */ /* 0x040fec0000041894 */
[----:B------:R-:W-:Y:S01]  /*1cdd0*/  HMMA.16816.F32.BF16 R144, R4, R28, R144 ;  /* 0x0000001c0490723c */ /* 0x000fe20000041890 */
[-C--:B------:R-:W-:Y:S01]  /*1cde0*/  FFMA.FTZ R34, R196, R189.reuse, -R194 ;  /* 0x000000bdc4227223 */ /* 0x080fe200000108c2 */
[----:B------:R-:W-:-:S02]  /*1cdf0*/  FFMA.FTZ R35, R193, R189, -R188 ;  /* 0x000000bdc1237223 */ /* 0x000fc400000108bc */
[----:B------:R-:W-:Y:S02]  /*1ce00*/  MUFU.EX2 R188, R191 ;  /* 0x000000bf00bc7308 */ /* 0x000fe40000000800 */
[C---:B-1----:R-:W-:Y:S06]  /*1ce10*/  HMMA.16816.F32.BF16 R92, R4.reuse, R12, R92 ;  /* 0x0000000c045c723c */ /* 0x042fec000004185c */
[C---:B------:R-:W-:Y:S01]  /*1ce20*/  HMMA.16816.F32.BF16 R96, R4.reuse, R14, R96 ;  /* 0x0000000e0460723c */ /* 0x040fe20000041860 */
[----:B------:R-:W1:Y:S01]  /*1ce30*/  LDSM.16.MT88.4 R12, [R216+0x17000] ;  /* 0x01700000d80c783b */ /* 0x000e620000004200 */
[----:B------:R-:W4:Y:S04]  /*1ce40*/  MUFU.EX2 R34, R34 ;  /* 0x0000002200227308 */ /* 0x000f280000000800 */
[C---:B---3--:R-:W-:Y:S04]  /*1ce50*/  HMMA.16816.F32.BF16 R100, R4.reuse, R16, R100 ;  /* 0x000000100464723c */ /* 0x048fe80000041864 */
[----:B------:R-:W3:Y:S02]  /*1ce60*/  MUFU.EX2 R35, R35 ;  /* 0x0000002300237308 */ /* 0x000ee40000000800 */
[C---:B------:R-:W-:Y:S01]  /*1ce70*/  HMMA.16816.F32.BF16 R104, R4.reuse, R18, R104 ;  /* 0x000000120468723c */ /* 0x040fe20000041868 */
[----:B------:R-:W5:Y:S05]  /*1ce80*/  LDSM.16.MT88.4 R16, [R220+0x11800] ;  /* 0x01180000dc10783b */ /* 0x000f6a0000004200 */
[----:B------:R-:W-:Y:S01]  /*1ce90*/  HMMA.16816.F32.BF16 R140, R4, R30, R140 ;  /* 0x0000001e048c723c */ /* 0x000fe2000004188c */
[----:B------:R-:W-:Y:S01]  /*1cea0*/  LDSM.16.MT88.4 R28, [R218+0x13800] ;  /* 0x01380000da1c783b */ /* 0x000fe20000004200 */
[----:B----4-:R-:W-:-:S04]  /*1ceb0*/  FADD.FTZ R170, R34, R170 ;  /* 0x000000aa22aa7221 */ /* 0x010fc80000010000 */
[----:B------:R-:W-:Y:S01]  /*1cec0*/  HMMA.16816.F32.BF16 R108, R4, R24, R108 ;  /* 0x00000018046c723c */ /* 0x000fe2000004186c */
[----:B---3--:R-:W-:-:S05]  /*1ced0*/  FADD.FTZ R185, R35, R185 ;  /* 0x000000b923b97221 */ /* 0x008fca0000010000 */
[----:B------:R-:W-:Y:S01]  /*1cee0*/  HMMA.16816.F32.BF16 R112, R4, R26, R112 ;  /* 0x0000001a0470723c */ /* 0x000fe20000041870 */
[----:B------:R-:W3:Y:S01]  /*1cef0*/  LDSM.16.MT88.4 R24, [R218+0x11800] ;  /* 0x01180000da18783b */ /* 0x000ee20000004200 */
[----:B------:R-:W-:-:S04]  /*1cf00*/  FADD.FTZ R185, R192, R185 ;  /* 0x000000b9c0b97221 */ /* 0x000fc80000010000 */
[----:B--2---:R-:W-:Y:S01]  /*1cf10*/  HMMA.16816.F32.BF16 R116, R4, R20, R116 ;  /* 0x000000140474723c */ /* 0x004fe20000041874 */
[----:B------:R-:W-:-:S05]  /*1cf20*/  FADD.FTZ R185, R188, R185 ;  /* 0x000000b9bcb97221 */ /* 0x000fca0000010000 */
[C---:B-1----:R-:W-:Y:S06]  /*1cf30*/  HMMA.16816.F32.BF16 R124, R4.reuse, R12, R124 ;  /* 0x0000000c047c723c */ /* 0x042fec000004187c */
[C---:B------:R-:W-:Y:S01]  /*1cf40*/  HMMA.16816.F32.BF16 R128, R4.reuse, R14, R128 ;  /* 0x0000000e0480723c */ /* 0x040fe20000041880 */
[----:B------:R-:W1:Y:S05]  /*1cf50*/  LDSM.16.MT88.4 R12, [R216+0x11800] ;  /* 0x01180000d80c783b */ /* 0x000e6a0000004200 */
[----:B------:R-:W-:Y:S01]  /*1cf60*/  HMMA.16816.F32.BF16 R120, R4, R22, R120 ;  /* 0x000000160478723c */ /* 0x000fe20000041878 */
[----:B------:R-:W2:Y:S06]  /*1cf70*/  LDSM.16.MT88.4 R20, [R217+0x11800] ;  /* 0x01180000d914783b */ /* 0x000eac0000004200 */
[----:B------:R-:W-:-:S02]  /*1cf80*/  F2FP.BF16.F32.PACK_AB R4, R33, R32 ;  /* 0x000000202104723e */ /* 0x000fc400000010ff */
[C---:B------:R-:W-:Y:S01]  /*1cf90*/  F2FP.BF16.F32.PACK_AB R6, R250.reuse, R34 ;  /* 0x00000022fa06723e */ /* 0x040fe200000010ff */
[----:B------:R-:W-:Y:S01]  /*1cfa0*/  FADD.FTZ R250, R250, R170 ;  /* 0x000000aafafa7221 */ /* 0x000fe20000010000 */
[----:B------:R-:W-:Y:S02]  /*1cfb0*/  F2FP.BF16.F32.PACK_AB R5, R192, R35 ;  /* 0x00000023c005723e */ /* 0x000fe400000010ff */
[C---:B------:R-:W-:Y:S01]  /*1cfc0*/  F2FP.BF16.F32.PACK_AB R7, R249.reuse, R188 ;  /* 0x000000bcf907723e */ /* 0x040fe200000010ff */
[----:B------:R-:W-:-:S06]  /*1cfd0*/  FADD.FTZ R249, R249, R185 ;  /* 0x000000b9f9f97221 */ /* 0x000fcc0000010000 */
[C---:B-----5:R-:W-:Y:S06]  /*1cfe0*/  HMMA.16816.F32.BF16 R160, R4.reuse, R16, R160 ;  /* 0x0000001004a0723c */ /* 0x060fec00000418a0 */
[C---:B------:R-:W-:Y:S01]  /*1cff0*/  HMMA.16816.F32.BF16 R156, R4.reuse, R18, R156 ;  /* 0x00000012049c723c */ /* 0x040fe2000004189c */
[----:B------:R-:W4:Y:S05]  /*1d000*/  LDSM.16.MT88.4 R16, [R220+0x13800] ;  /* 0x01380000dc10783b */ /* 0x000f2a0000004200 */
[C---:B---3--:R-:W-:Y:S06]  /*1d010*/  HMMA.16816.F32.BF16 R152, R4.reuse, R24, R152 ;  /* 0x000000180498723c */ /* 0x048fec0000041898 */
[C---:B-1----:R-:W-:Y:S06]  /*1d020*/  HMMA.16816.F32.BF16 R136, R4.reuse, R12, R136 ;  /* 0x0000000c0488723c */ /* 0x042fec0000041888 */
[C---:B------:R-:W-:Y:S01]  /*1d030*/  HMMA.16816.F32.BF16 R132, R4.reuse, R14, R132 ;  /* 0x0000000e0484723c */ /* 0x040fe20000041884 */
[----:B------:R-:W1:Y:S05]  /*1d040*/  LDSM.16.MT88.4 R12, [R216+0x13800] ;  /* 0x01380000d80c783b */ /* 0x000e6a0000004200 */
[C---:B------:R-:W-:Y:S01]  /*1d050*/  HMMA.16816.F32.BF16 R148, R4.reuse, R26, R148 ;  /* 0x0000001a0494723c */ /* 0x040fe20000041894 */
[----:B------:R-:W3:Y:S05]  /*1d060*/  LDSM.16.MT88.4 R24, [R217+0x13800] ;  /* 0x01380000d918783b */ /* 0x000eea0000004200 */
[C---:B--2---:R-:W-:Y:S06]  /*1d070*/  HMMA.16816.F32.BF16 R144, R4.reuse, R20, R144 ;  /* 0x000000140490723c */ /* 0x044fec0000041890 */
[C---:B------:R-:W-:Y:S01]  /*1d080*/  HMMA.16816.F32.BF16 R140, R4.reuse, R22, R140 ;  /* 0x00000016048c723c */ /* 0x040fe2000004188c */
[----:B------:R-:W2:Y:S05]  /*1d090*/  LDSM.16.MT88.4 R20, [R220+0x15800] ;  /* 0x01580000dc14783b */ /* 0x000eaa0000004200 */
[C---:B----4-:R-:W-:Y:S06]  /*1d0a0*/  HMMA.16816.F32.BF16 R36, R4.reuse, R16, R36 ;  /* 0x000000100424723c */ /* 0x050fec0000041824 */
[C---:B------:R-:W-:Y:S01]  /*1d0b0*/  HMMA.16816.F32.BF16 R40, R4.reuse, R18, R40 ;  /* 0x000000120428723c */ /* 0x040fe20000041828 */
[----:B------:R-:W4:Y:S05]  /*1d0c0*/  LDSM.16.MT88.4 R16, [R218+0x15800] ;  /* 0x01580000da10783b */ /* 0x000f2a0000004200 */
[C---:B------:R-:W-:Y:S06]  /*1d0d0*/  HMMA.16816.F32.BF16 R44, R4.reuse, R28, R44 ;  /* 0x0000001c042c723c */ /* 0x040fec000004182c */
[C---:B-1----:R-:W-:Y:S06]  /*1d0e0*/  HMMA.16816.F32.BF16 R60, R4.reuse, R12, R60 ;  /* 0x0000000c043c723c */ /* 0x042fec000004183c */
[C---:B------:R-:W-:Y:S01]  /*1d0f0*/  HMMA.16816.F32.BF16 R64, R4.reuse, R14, R64 ;  /* 0x0000000e0440723c */ /* 0x040fe20000041840 */
[----:B------:R-:W1:Y:S05]  /*1d100*/  LDSM.16.MT88.4 R12, [R216+0x15800] ;  /* 0x01580000d80c783b */ /* 0x000e6a0000004200 */
        /* <DEDUP_REMOVED lines=14> */
[C---:B-----5:R-:W-:Y:S06]  /*1d1f0*/  HMMA.16816.F32.BF16 R84, R4.reuse, R28, R84 ;  /* 0x0000001c0454723c */ /* 0x060fec0000041854 */
[C---:B------:R-:W-:Y:S06]  /*1d200*/  HMMA.16816.F32.BF16 R88, R4.reuse, R30, R88 ;  /* 0x0000001e0458723c */ /* 0x040fec0000041858 */
[C---:B---3--:R-:W-:Y:S06]  /*1d210*/  HMMA.16816.F32.BF16 R100, R4.reuse, R24, R100 ;  /* 0x000000180464723c */ /* 0x048fec0000041864 */
[C---:B------:R-:W-:Y:S06]  /*1d220*/  HMMA.16816.F32.BF16 R104, R4.reuse, R26, R104 ;  /* 0x0000001a0468723c */ /* 0x040fec0000041868 */
[C---:B--2---:R-:W-:Y:S06]  /*1d230*/  HMMA.16816.F32.BF16 R108, R4.reuse, R20, R108 ;  /* 0x00000014046c723c */ /* 0x044fec000004186c */
[C---:B------:R-:W-:Y:S06]  /*1d240*/  HMMA.16816.F32.BF16 R112, R4.reuse, R22, R112 ;  /* 0x000000160470723c */ /* 0x040fec0000041870 */
[C---:B----4-:R-:W-:Y:S06]  /*1d250*/  HMMA.16816.F32.BF16 R116, R4.reuse, R16, R116 ;  /* 0x000000100474723c */ /* 0x050fec0000041874 */
[C---:B------:R-:W-:Y:S06]  /*1d260*/  HMMA.16816.F32.BF16 R120, R4.reuse, R18, R120 ;  /* 0x000000120478723c */ /* 0x040fec0000041878 */
[C---:B-1----:R-:W-:Y:S06]  /*1d270*/  HMMA.16816.F32.BF16 R124, R4.reuse, R12, R124 ;  /* 0x0000000c047c723c */ /* 0x042fec000004187c */
[----:B------:R-:W-:Y:S01]  /*1d280*/  HMMA.16816.F32.BF16 R128, R4, R14, R128 ;  /* 0x0000000e0480723c */ /* 0x000fe20000041880 */
[----:B------:R-:W-:-:S08]  /*1d290*/  NOP ;  /* 0x0000000000007918 */ /* 0x000fd00000000000 */
[----:B------:R-:W-:-:S15]  /*1d2a0*/  @!P6 BRA `(.L_x_2749) ;  /* 0x000000500020e947 */ /* 0x000fde0003800000 */
[----:B------:R-:W1:Y:S01]  /*1d2b0*/  LDC.64 R8, c[0x0][0x208] ;  /* 0x00008200ff087b82 */ /* 0x000e620000000a00 */
[----:B------:R-:W-:-:S04]  /*1d2c0*/  DEPBAR.LE SB0, 0x0 ;  /* 0x000080000000791a */ /* 0x000fc80000000000 */
[----:B------:R-:W-:Y:S05]  /*1d2d0*/  WARPSYNC.ALL ;  /* 0x0000000000007948 */ /* 0x000fea0003800000 */
[----:B------:R-:W-:Y:S01]  /*1d2e0*/  BSSY B0, `(.L_x_2750) ;  /* 0x000004e000007945 */ /* 0x000fe20003800000 */
[----:B------:R-:W-:Y:S01]  /*1d2f0*/  IADD3 R243, R165, -0x2, RZ ;  /* 0xfffffffea5f37810 */ /* 0x000fe20007ffe0ff */
[----:B------:R-:W-:Y:S06]  /*1d300*/  BAR.SYNC.DEFER_BLOCKING 0x0 ;  /* 0x0000000000007b1d */ /* 0x000fec0000010000 */
[----:B------:R-:W-:Y:S05]  /*1d310*/  @!P0 BRA `(.L_x_2751) ;  /* 0x0000000400148947 */ /* 0x000fea0003800000 */
[----:B-1----:R-:W-:Y:S02]  /*1d320*/  R2UR UR4, R8 ;  /* 0x00000000080472ca */ /* 0x002fe400000e0000 */
[----:B------:R-:W-:-:S13]  /*1d330*/  R2UR UR5, R9 ;  /* 0x00000000090572ca */ /* 0x000fda00000e0000 */
[----:B------:R-:W2:Y:S01]  /*1d340*/  LD.E R13, desc[UR4][R10.64+0x170] ;  /* 0x000170040a0d7980 */ /* 0x000ea2000c101900 */
[----:B------:R-:W-:Y:S01]  /*1d350*/  IMAD.SHL.U32 R0, R243, 0x40, RZ ;  /* 0x00000040f3007824 */ /* 0x000fe200078e00ff */
[----:B------:R-:W-:Y:S02]  /*1d360*/  R2UR UR10, R8 ;  /* 0x00000000080a72ca */ /* 0x000fe400000e0000 */
[----:B------:R-:W-:Y:S02]  /*1d370*/  R2UR UR11, R9 ;  /* 0x00000000090b72ca */ /* 0x000fe400000e0000 */
[----:B------:R-:W-:Y:S02]  /*1d380*/  IABS R2, R0 ;  /* 0x0000000000027213 */ /* 0x000fe40000000000 */
[----:B------:R-:W-:Y:S02]  /*1d390*/  IADD3 R14, R0, 0x40, RZ ;  /* 0x00000040000e7810 */ /* 0x000fe40007ffe0ff */
[----:B------:R-:W-:-:S02]  /*1d3a0*/  R2UR UR12, R8 ;  /* 0x00000000080c72ca */ /* 0x000fc400000e0000 */
[----:B------:R-:W-:Y:S02]  /*1d3b0*/  IABS R5, R14 ;  /* 0x0000000e00057213 */ /* 0x000fe40000000000 */
[C---:B------:R-:W-:Y:S02]  /*1d3c0*/  R2UR UR13, R9.reuse ;  /* 0x00000000090d72ca */ /* 0x040fe400000e0000 */
[----:B------:R-:W-:Y:S02]  /*1d3d0*/  R2UR UR8, R8 ;  /* 0x00000000080872ca */ /* 0x000fe400000e0000 */
[----:B------:R-:W-:Y:S02]  /*1d3e0*/  R2UR UR9, R9 ;  /* 0x00000000090972ca */ /* 0x000fe400000e0000 */
[-C--:B--2---:R-:W-:Y:S02]  /*1d3f0*/  IABS R6, R13.reuse ;  /* 0x0000000d00067213 */ /* 0x084fe40000000000 */
[----:B------:R-:W-:-:S02]  /*1d400*/  IABS R4, R13 ;  /* 0x0000000d00047213 */ /* 0x000fc40000000000 */
[----:B------:R-:W1:Y:S01]  /*1d410*/  I2F.RP R16, R6 ;  /* 0x0000000600107306 */ /* 0x000e620000209400 */
[-C--:B------:R-:W-:Y:S02]  /*1d420*/  LOP3.LUT R0, R0, R13.reuse, RZ, 0x3c, !PT ;  /* 0x0000000d00007212 */ /* 0x080fe400078e3cff */
[----:B------:R-:W-:Y:S01]  /*1d430*/  IMAD.MOV R4, RZ, RZ, -R4 ;  /* 0x000000ffff047224 */ /* 0x000fe200078e0a04 */
        /* <DEDUP_REMOVED lines=16> */
[----:B------:R-:W-:Y:S02]  /*1d540*/  @!P2 IMAD.IADD R2, R2, 0x1, -R6 ;  /* 0x000000010202a824 */ /* 0x000fe400078e0a06 */
[----:B------:R-:W-:Y:S01]  /*1d550*/  @!P2 VIADD R7, R7, 0x1 ;  /* 0x000000010707a836 */ /* 0x000fe20000000000 */
[----:B------:R-:W-:Y:S02]  /*1d560*/  ISETP.NE.AND P2, PT, R13, RZ, PT ;  /* 0x000000ff0d00720c */ /* 0x000fe40003f45270 */
[-C--:B------:R-:W-:Y:S01]  /*1d570*/  ISETP.GE.U32.AND P5, PT, R2, R6.reuse, PT ;  /* 0x000000060200720c */ /* 0x080fe20003fa6070 */
[----:B------:R-:W-:Y:S01]  /*1d580*/  @!P4 VIADD R12, R12, 0x1 ;  /* 0x000000010c0cc836 */ /* 0x000fe20000000000 */
[----:B------:R-:W-:-:S04]  /*1d590*/  @!P4 IADD3 R4, R4, -R6, RZ ;  /* 0x800000060404c210 */ /* 0x000fc80007ffe0ff */
[----:B------:R-:W-:Y:S02]  /*1d5a0*/  ISETP.GE.U32.AND P6, PT, R4, R6, PT ;  /* 0x000000060400720c */ /* 0x000fe40003fc6070 */
[----:B------:R-:W-:-:S05]  /*1d5b0*/  LOP3.LUT R4, RZ, R13, RZ, 0x33, !PT ;  /* 0x0000000dff047212 */ /* 0x000fca00078e33ff */
[----:B------:R-:W-:-:S04]  /*1d5c0*/  @P5 VIADD R7, R7, 0x1 ;  /* 0x0000000107075836 */ /* 0x000fc80000000000 */
[----:B------:R-:W-:Y:S02]  /*1d5d0*/  IMAD.MOV.U32 R5, RZ, RZ, R7 ;  /* 0x000000ffff057224 */ /* 0x000fe400078e0007 */
[----:B------:R-:W-:Y:S01]  /*1d5e0*/  @P6 IADD3 R12, R12, 0x1, RZ ;  /* 0x000000010c0c6810 */ /* 0x000fe20007ffe0ff */
[----:B------:R-:W2:Y:S01]  /*1d5f0*/  LD.E.64 R6, desc[UR4][R10.64+0x40] ;  /* 0x000040040a067980 */ /* 0x000ea2000c101b00 */
[----:B------:R-:W-:Y:S02]  /*1d600*/  @!P1 IMAD.MOV R5, RZ, RZ, -R5 ;  /* 0x000000ffff059224 */ /* 0x000fe400078e0a05 */
[----:B------:R-:W-:-:S03]  /*1d610*/  @!P3 IADD3 R12, -R12, RZ, RZ ;  /* 0x000000ff0c0cb210 */ /* 0x000fc60007ffe1ff */
[C---:B------:R-:W-:Y:S02]  /*1d620*/  SEL R5, R4.reuse, R5, !P2 ;  /* 0x0000000504057207 */ /* 0x040fe40005000000 */
[----:B------:R-:W-:-:S03]  /*1d630*/  SEL R4, R4, R12, !P2 ;  /* 0x0000000c04047207 */ /* 0x000fc60005000000 */
[----:B------:R-:W-:-:S04]  /*1d640*/  IMAD.WIDE R16, R5, 0x4, R240 ;  /* 0x0000000405107825 */ /* 0x000fc800078e02f0 */
[C---:B------:R-:W-:Y:S01]  /*1d650*/  IMAD.WIDE R14, R4.reuse, 0x4, R240 ;  /* 0x00000004040e7825 */ /* 0x040fe200078e02f0 */
        /* <DEDUP_REMOVED lines=12> */
[----:B----4-:R-:W-:-:S04]  /*1d720*/  IMAD R2, R15, R0, RZ ;  /* 0x000000000f027224 */ /* 0x010fc800078e02ff */
[----:B------:R-:W-:Y:S02]  /*1d730*/  IMAD R2, R14, R5, R2 ;  /* 0x000000050e027224 */ /* 0x000fe400078e0202 */
[----:B------:R-:W-:-:S04]  /*1d740*/  IMAD.WIDE.U32 R4, R0, R14, R12 ;  /* 0x0000000e00047225 */ /* 0x000fc800078e000c */
[----:B------:R-:W-:Y:S01]  /*1d750*/  IMAD.IADD R2, R5, 0x1, R2 ;  /* 0x0000000105027824 */ /* 0x000fe200078e0202 */
[----:B------:R-:W-:Y:S05]  /*1d760*/  BRA `(.L_x_2752) ;  /* 0x0000000000147947 */ /* 0x000fea0003800000 */
.L_x_2751:
[----:B-1----:R-:W-:Y:S02]  /*1d770*/  R2UR UR4, R8 ;  /* 0x00000000080472ca */ /* 0x002fe400000e0000 */
[----:B------:R-:W-:-:S13]  /*1d780*/  R2UR UR5, R9 ;  /* 0x00000000090572ca */ /* 0x000fda00000e0000 */
[----:B------:R-:W2:Y:S02]  /*1d790*/  LD.E R4, desc[UR4][R10.64+0x40] ;  /* 0x000040040a047980 */ /* 0x000ea4000c101900 */
[----:B--2---:R-:W-:-:S05]  /*1d7a0*/  IMAD.U32 R4, R4, -0x40, RZ ;  /* 0xffffffc004047824 */ /* 0x004fca00078e00ff */
[----:B------:R-:W-:Y:S02]  /*1d7b0*/  SHF.R.S32.HI R2, RZ, 0x1f, R4 ;  /* 0x0000001fff027819 */ /* 0x000fe40000011404 */
.L_x_2752:
[----:B------:R-:W-:Y:S05]  /*1d7c0*/  BSYNC B0 ;  /* 0x0000000000007941 */ /* 0x000fea0003800000 */
.L_x_2750:
[C---:B------:R-:W-:Y:S01]  /*1d7d0*/  LOP3.LUT P6, RZ, R244.reuse, 0x1, RZ, 0xc0, !PT ;  /* 0x00000001f4ff7812 */ /* 0x040fe200078cc0ff */
[----:B------:R-:W-:Y:S01]  /*1d7e0*/  BSSY B1, `(.L_x_2753) ;  /* 0x00002c8000017945 */ /* 0x000fe20003800000 */
[C---:B------:R-:W-:Y:S02]  /*1d7f0*/  LOP3.LUT P5, RZ, R244.reuse, 0x2, RZ, 0xc0, !PT ;  /* 0x00000002f4ff7812 */ /* 0x040fe400078ac0ff */
[C---:B------:R-:W-:Y:S02]  /*1d800*/  LOP3.LUT P4, RZ, R244.reuse, 0x4, RZ, 0xc0, !PT ;  /* 0x00000004f4ff7812 */ /* 0x040fe4000788c0ff */
[----:B------:R-:W-:Y:S02]  /*1d810*/  LOP3.LUT P3, RZ, R244, 0x8, RZ, 0xc0, !PT ;  /* 0x00000008f4ff7812 */ /* 0x000fe4000786c0ff */
[C---:B------:R-:W-:Y:S02]  /*1d820*/  LEA R166, P2, R4.reuse, R181, 0x1 ;  /* 0x000000b504a67211 */ /* 0x040fe400078408ff */
[----:B------:R-:W-:-:S02]  /*1d830*/  IADD3 R0, P1, R4, R227, RZ ;  /* 0x000000e304007210 */ /* 0x000fc40007f3e0ff */
[----:B------:R-:W-:Y:S02]  /*1d840*/  LEA.HI.X R167, R4, R180, R2, 0x1, P2 ;  /* 0x000000b404a77211 */ /* 0x000fe400010f0c02 */
[----:B------:R-:W-:Y:S01]  /*1d850*/  @P6 R2UR UR10, R8 ;  /* 0x00000000080a62ca */ /* 0x000fe200000e0000 */
[----:B------:R-:W-:Y:S01]  /*1d860*/  IMAD.X R2, R2, 0x1, R228, P1 ;  /* 0x0000000102027824 */ /* 0x000fe200008e06e4 */
[C---:B------:R-:W-:Y:S01]  /*1d870*/  @P6 R2UR UR11, R9.reuse ;  /* 0x00000000090b62ca */ /* 0x040fe200000e0000 */
[----:B------:R-:W-:Y:S01]  /*1d880*/  @P5 IMAD.MOV.U32 R32, RZ, RZ, R166 ;  /* 0x000000ffff205224 */ /* 0x000fe200078e00a6 */
[----:B------:R-:W-:Y:S01]  /*1d890*/  @P5 R2UR UR8, R8 ;  /* 0x00000000080852ca */ /* 0x000fe200000e0000 */
[----:B------:R-:W-:Y:S01]  /*1d8a0*/  @P5 IMAD.MOV.U32 R33, RZ, RZ, R167 ;  /* 0x000000ffff215224 */ /* 0x000fe200078e00a7 */
[----:B------:R-:W-:Y:S02]  /*1d8b0*/  @P5 R2UR UR9, R9 ;  /* 0x00000000090952ca */ /* 0x000fe400000e0000 */
[----:B------:R-:W-:-:S02]  /*1d8c0*/  @P6 LEA R16, P2, R0, R181, 0x1 ;  /* 0x000000b500106211 */ /* 0x000fc400078408ff */
[----:B------:R-:W-:Y:S02]  /*1d8d0*/  @P4 R2UR UR4, R8 ;  /* 0x00000000080442ca */ /* 0x000fe400000e0000 */
[----:B------:R-:W-:Y:S02]  /*1d8e0*/  @P4 R2UR UR5, R9 ;  /* 0x00000000090542ca */ /* 0x000fe400000e0000 */
[C---:B------:R-:W-:Y:S01]  /*1d8f0*/  @P6 LEA.HI.X R17, R0.reuse, R180, R2, 0x1, P2 ;  /* 0x000000b400116211 */ /* 0x040fe200010f0c02 */
[----:B------:R-:W-:Y:S01]  /*1d900*/  @!PT LDS RZ, [RZ] ;  /* 0x00000000fffff984 */ /* 0x000fe20000000800 */
[----:B------:R-:W-:Y:S01]  /*1d910*/  @!PT LDS RZ, [RZ] ;  /* 0x00000000fffff984 */ /* 0x000fe20000000800 */
[----:B------:R-:W-:Y:S01]  /*1d920*/  @!PT LDS RZ, [RZ] ;  /* 0x00000000fffff984 */ /* 0x000fe20000000800 */
[----:B------:R-:W-:Y:S01]  /*1d930*/  @P6 LDGSTS.E.BYPASS.LTC128B.128 [R242+0x10000], desc[UR10][R166.64] ;  /* 0x10000000a6f26fae */ /* 0x000fe2000b901d4a */
[CC--:B------:R-:W-:Y:S02]  /*1d940*/  @P5 LEA R14, P1, R0.reuse, R181.reuse, 0x1 ;  /* 0x000000b5000e5211 */ /* 0x0c0fe400078208ff */
[----:B------:R-:W-:Y:S01]  /*1d950*/  @P4 LEA R12, P2, R0, R181, 0x1 ;  /* 0x000000b5000c4211 */ /* 0x000fe200078408ff */
[----:B------:R-:W-:Y:S01]  /*1d960*/  @!P6 STS.128 [R242+0x10000], RZ ;  /* 0x010000fff200e388 */ /* 0x000fe20000000c00 */
[----:B------:R-:W-:-:S02]  /*1d970*/  @P3 R2UR UR12, R8 ;  /* 0x00000000080c32ca */ /* 0x000fc400000e0000 */
[----:B------:R-:W-:Y:S01]  /*1d980*/  @P3 R2UR UR13, R9 ;  /* 0x00000000090d32ca */ /* 0x000fe200000e0000 */
[----:B------:R-:W-:Y:S01]  /*1d990*/  @!PT LDS RZ, [RZ] ;  /* 0x00000000fffff984 */ /* 0x000fe20000000800 */
[----:B------:R-:W-:Y:S01]  /*1d9a0*/  @!PT LDS RZ, [RZ] ;  /* 0x00000000fffff984 */ /* 0x000fe20000000800 */
[----:B------:R-:W-:Y:S01]  /*1d9b0*/  @!PT LDS RZ, [RZ] ;  /* 0x00000000fffff984 */ /* 0x000fe20000000800 */
[----:B------:R1:W-:Y:S01]  /*1d9c0*/  @P5 LDGSTS.E.BYPASS.LTC128B.128 [R242+0x12000], desc[UR8][R32.64+0x80] ;  /* 0x1200008020f25fae */ /* 0x0003e2000b901d48 */
[CCC-:B------:R-:W-:Y:S02]  /*1d9d0*/  @P5 LEA.HI.X R15, R0.reuse, R180.reuse, R2.reuse, 0x1, P1 ;  /* 0x000000b4000f5211 */ /* 0x1c0fe400008f0c02 */
[CCC-:B------:R-:W-:Y:S01]  /*1d9e0*/  @P4 LEA.HI.X R13, R0.reuse, R180.reuse, R2.reuse, 0x1, P2 ;  /* 0x000000b4000d4211 */ /* 0x1c0fe200010f0c02 */
[----:B------:R-:W-:Y:S01]  /*1d9f0*/  @!P5 STS.128 [R242+0x12000], RZ ;  /* 0x012000fff200d388 */ /* 0x000fe20000000c00 */
[C---:B------:R-:W-:Y:S02]  /*1da00*/  @P3 LEA R6, P1, R0.reuse, R181, 0x1 ;  /* 0x000000b500063211 */ /* 0x040fe400078208ff */
[C---:B------:R-:W-:Y:S02]  /*1da10*/  IADD3 R4, P2, R0.reuse, R227, RZ ;  /* 0x000000e300047210 */ /* 0x040fe40007f5e0ff */
[----:B------:R-:W-:-:S02]  /*1da20*/  @P3 LEA.HI.X R7, R0, R180, R2, 0x1, P1 ;  /* 0x000000b400073211 */ /* 0x000fc400008f0c02 */
[-C--:B------:R-:W-:Y:S01]  /*1da30*/  @P5 LEA R22, P1, R4, R181.reuse, 0x1 ;  /* 0x000000b504165211 */ /* 0x080fe200078208ff */
[----:B------:R-:W-:Y:S01]  /*1da40*/  IMAD.X R2, R2, 0x1, R228, P2 ;  /* 0x0000000102027824 */ /* 0x000fe200010e06e4 */
[-C--:B------:R-:W-:Y:S02]  /*1da50*/  @P6 LEA R24, P2, R4, R181.reuse, 0x1 ;  /* 0x000000b504186211 */ /* 0x080fe400078408ff */
[----:B------:R-:W-:Y:S02]  /*1da60*/  @P3 R2UR UR14, R8 ;  /* 0x00000000080e32ca */ /* 0x000fe400000e0000 */
[CCC-:B------:R-:W-:Y:S02]  /*1da70*/  @P6 LEA.HI.X R25, R4.reuse, R180.reuse, R2.reuse, 0x1, P2 ;  /* 0x000000b404196211 */ /* 0x1c0fe400010f0c02 */
[C---:B------:R-:W-:Y:S02]  /*1da80*/  @P4 LEA R20, P2, R4.reuse, R181, 0x1 ;  /* 0x000000b504144211 */ /* 0x040fe400078408ff */
[----:B------:R-:W-:-:S02]  /*1da90*/  @P5 LEA.HI.X R23, R4, R180, R2, 0x1, P1 ;  /* 0x000000b404175211 */ /* 0x000fc400008f0c02 */
[CC--:B------:R-:W-:Y:S02]  /*1daa0*/  @P4 LEA.HI.X R21, R4.reuse, R180.reuse, R2, 0x1, P2 ;  /* 0x000000b404154211 */ /* 0x0c0fe400010f0c02 */
[C---:B------:R-:W-:Y:S01]  /*1dab0*/  @P3 LEA R18, P1, R4.reuse, R181, 0x1 ;  /* 0x000000b504123211 */ /* 0x040fe200078208ff */
[----:B-1----:R-:W-:Y:S01]  /*1dac0*/  @P4 IMAD.MOV.U32 R32, RZ, RZ, R166 ;  /* 0x000000ffff204224 */ /* 0x002fe200078e00a6 */
[C---:B------:R-:W-:Y:S01]  /*1dad0*/  IADD3 R0, P2, R4.reuse, R227, RZ ;  /* 0x000000e304007210 */ /* 0x040fe20007f5e0ff */
[----:B------:R-:W-:Y:S01]  /*1dae0*/  @P4 IMAD.MOV.U32 R33, RZ, RZ, R167 ;  /* 0x000000ffff214224 */ /* 0x000fe200078e00a7 */
[----:B------:R-:W-:Y:S02]  /*1daf0*/  @P3 R2UR UR15, R9 ;  /* 0x00000000090f32ca */ /* 0x000fe400000e0000 */
[----:B------:R-:W-:Y:S01]  /*1db00*/  @P3 LEA.HI.X R19, R4, R180, R2, 0x1, P1 ;  /* 0x000000b404133211 */ /* 0x000fe200008f0c02 */
[----:B------:R-:W-:Y:S01]  /*1db10*/  IMAD.X R2, R2, 0x1, R228, P2 ;  /* 0x0000000102027824 */ /* 0x000fe200010e06e4 */
[----:B------:R-:W-:Y:S01]  /*1db20*/  @!PT LDS RZ, [RZ] ;  /* 0x00000000fffff984 */ /* 0x000fe20000000800 */
[----:B------:R-:W-:Y:S01]  /*1db30*/  @!PT LDS RZ, [RZ] ;  /* 0x00000000fffff984 */ /* 0x000fe20000000800 */
[----:B------:R-:W-:Y:S01]  /*1db40*/  @!PT LDS RZ, [RZ] ;  /* 0x00000000fffff984 */ /* 0x000fe20000000800 */
[----:B------:R1:W-:Y:S01]  /*1db50*/  @P4 LDGSTS.E.BYPASS.LTC128B.128 [R242+0x14000], desc[UR4][R32.64+0x100] ;  /* 0x1400010020f24fae */ /* 0x0003e2000b901d44 */
[----:B------:R-:W-:-:S02]  /*1db60*/  @P6 LEA R28, P2, R0, R181, 0x1 ;  /* 0x000000b5001c6211 */ /* 0x000fc400078408ff */
[CC--:B------:R-:W-:Y:S01]  /*1db70*/  @P5 LEA R26, P1, R0.reuse, R181.reuse, 0x1 ;  /* 0x000000b5001a5211 */ /* 0x0c0fe200078208ff */
[----:B------:R-:W-:Y:S01]  /*1db80*/  @!P4 STS.128 [R242+0x14000], RZ ;  /* 0x014000fff200c388 */ /* 0x000fe20000000c00 */
[CCC-:B------:R-:W-:Y:S02]  /*1db90*/  @P6 LEA.HI.X R29, R0.reuse, R180.reuse, R2.reuse, 0x1, P2 ;  /* 0x000000b4001d6211 */ /* 0x1c0fe400010f0c02 */
[CC--:B------:R-:W-:Y:S02]  /*1dba0*/  @P4 LEA R4, P2, R0.reuse, R181.reuse, 0x1 ;  /* 0x000000b500044211 */ /* 0x0c0fe400078408ff */
[CCC-:B------:R-:W-:Y:S02]  /*1dbb0*/  @P5 LEA.HI.X R27, R0.reuse, R180.reuse, R2.reuse, 0x1, P1 ;  /* 0x000000b4001b5211 */ /* 0x1c0fe400008f0c02 */
[C---:B------:R-:W-:Y:S02]  /*1dbc0*/  @P3 LEA R30, P1, R0.reuse, R181, 0x1 ;  /* 0x000000b5001e3211 */ /* 0x040fe400078208ff */
[----:B------:R-:W-:-:S02]  /*1dbd0*/  @P4 LEA.HI.X R5, R0, R180, R2, 0x1, P2 ;  /* 0x000000b400054211 */ /* 0x000fc400010f0c02 */
[----:B------:R-:W-:Y:S02]  /*1dbe0*/  @P3 LEA.HI.X R31, R0, R180, R2, 0x1, P1 ;  /* 0x000000b4001f3211 */ /* 0x000fe400008f0c02 */
[----:B------:R-:W2:Y:S01]  /*1dbf0*/  S2R R0, SR_TID.X ;  /* 0x0000000000007919 */ /* 0x000ea20000002100 */
[----:B-1----:R-:W-:Y:S02]  /*1dc00*/  @P3 IMAD.MOV.U32 R32, RZ, RZ, R166 ;  /* 0x000000ffff203224 */ /* 0x002fe400078e00a6 */
[----:B------:R-:W-:-:S05]  /*1dc10*/  @P3 IMAD.MOV.U32 R33, RZ, RZ, R167 ;  /* 0x000000ffff213224 */ /* 0x000fca00078e00a7 */
        /* <DEDUP_REMOVED lines=9> */
[----:B------:R-:W-:Y:S01]  /*1dcb0*/  @!P6 STS.128 [R242+0x10800], RZ ;  /* 0x010800fff200e388 */ /* 0x000fe20000000c00 */
[----:B--2---:R-:W-:-:S03]  /*1dcc0*/  IMAD.SHL.U32 R0, R0, 0x2, RZ ;  /* 0x0000000200007824 */ /* 0x004fc600078e00ff */
[----:B------:R-:W-:Y:S01]  /*1dcd0*/  @!PT LDS RZ, [RZ] ;  /* 0x00000000fffff984 */ /* 0x000fe20000000800 */
[----:B------:R-:W-:Y:S01]  /*1dce0*/  @!PT LDS RZ, [RZ] ;  /* 0x00000000fffff984 */ /* 0x000fe20000000800 */
[----:B------:R-:W-:Y:S01]  /*1dcf0*/  @!PT LDS RZ, [RZ] ;  /* 0x00000000fffff984 */ /* 0x000fe20000000800 */
[----:B------:R-:W-:Y:S04]  /*1dd00*/  @P5 LDGSTS.E.BYPASS.LTC128B.128 [R242+0x12800], desc[UR8][R14.64+0x80] ;  /* 0x128000800ef25fae */ /* 0x000fe8000b901d48 */
[----:B------:R-:W-:Y:S01]  /*1dd10*/  @!P5 STS.128 [R242+0x12800], RZ ;  /* 0x012800fff200d388 */ /* 0x000fe20000000c00 */
[----:B------:R-:W-:-:S03]  /*1dd20*/  LOP3.LUT R165, R0, 0x6, RZ, 0xc0, !PT ;  /* 0x0000000600a57812 */ /* 0x000fc600078ec0ff */
[----:B------:R-:W-:Y:S01]  /*1dd30*/  @!PT LDS RZ, [RZ] ;  /* 0x00000000fffff984 */ /* 0x000fe20000000800 */
[----:B------:R-:W-:Y:S01]  /*1dd40*/  @!PT LDS RZ, [RZ] ;  /* 0x00000000fffff984 */ /* 0x000fe20000000800 */
[----:B------:R-:W-:Y:S01]  /*1dd50*/  @!PT LDS RZ, [RZ] ;  /* 0x00000000fffff984 */ /* 0x000fe20000000800 */
[----:B------:R-:W-:Y:S02]  /*1dd60*/  @P4 LDGSTS.E.BYPASS.LTC128B.128 [R242+0x14800], desc[UR4][R12.64+0x100] ;  /* 0x148001000cf24fae */ /* 0x000fe4000b901d44 */
[----:B------:R-:W-:Y:S02]  /*1dd70*/  IMAD R165, R243, 0x40, R165 ;  /* 0x00000040f3a57824 */ /* 0x000fe400078e02a5 */
[----:B------:R-:W-:Y:S03]  /*1dd80*/  @!P4 STS.128 [R242+0x14800], RZ ;  /* 0x014800fff200c388 */ /* 0x000fe60000000c00 */
[----:B------:R-:W-:Y:S01]  /*1dd90*/  ISETP.GE.AND P2, PT, R165, R248, PT ;  /* 0x000000f8a500720c */ /* 0x000fe20003f46270 */
[----:B------:R-:W-:Y:S01]  /*1dda0*/  @!PT LDS RZ, [RZ] ;  /* 0x00000000fffff984 */ /* 0x000fe20000000800 */
[----:B------:R-:W-:Y:S01]  /*1ddb0*/  @!PT LDS RZ, [RZ] ;  /* 0x00000000fffff984 */ /* 0x000fe20000000800 */
[----:B------:R-:W-:Y:S01]  /*1ddc0*/  @!PT LDS RZ, [RZ] ;  /* 0x00000000fffff984 */ /* 0x000fe20000000800 */
[----:B------:R-:W-:Y:S01]  /*1ddd0*/  @P3 LDGSTS.E.BYPASS.LTC128B.128 [R242+0x16800], desc[UR12][R6.64+0x180] ;  /* 0x1680018006f23fae */ /* 0x000fe2000b901d4c */
[----:B------:R-:W-:Y:S02]  /*1dde0*/  @P6 R2UR UR12, R8 ;  /* 0x00000000080c62ca */ /* 0x000fe400000e0000 */
[----:B------:R-:W-:Y:S01]  /*1ddf0*/  @P6 R2UR UR13, R9 ;  /* 0x00000000090d62ca */ /* 0x000fe200000e0000 */
[----:B------:R-:W-:Y:S01]  /*1de00*/  @!P3 STS.128 [R242+0x16800], RZ ;  /* 0x016800fff200b388 */ /* 0x000fe20000000c00 */
[----:B------:R-:W-:-:S03]  /*1de10*/  ISETP.GE.OR P2, PT, R165, R247, !P2 ;  /* 0x000000f7a500720c */ /* 0x000fc60005746670 */
        /* <DEDUP_REMOVED lines=12> */
[----:B------:R-:W-:Y:S01]  /*1dee0*/  @P4 R2UR UR9, R9 ;  /* 0x00000000090942ca */ /* 0x000fe200000e0000 */
[----:B------:R-:W-:Y:S04]  /*1def0*/  @!P5 STS.128 [R242+0x13000], RZ ;  /* 0x013000fff200d388 */ /* 0x000fe80000000c00 */
[----:B------:R-:W-:Y:S01]  /*1df00*/  @!PT LDS RZ, [RZ] ;  /* 0x00000000fffff984 */ /* 0x000fe20000000800 */
[----:B------:R-:W-:Y:S01]  /*1df10*/  @!PT LDS RZ, [RZ] ;  /* 0x00000000fffff984 */ /* 0x000fe20000000800 */
[----:B------:R-:W-:Y:S01]  /*1df20*/  @!PT LDS RZ, [RZ] ;  /* 0x00000000fffff984 */ /* 0x000fe20000000800 */
[----:B------:R-:W-:Y:S01]  /*1df30*/  @P4 LDGSTS.E.BYPASS.LTC128B.128 [R242+0x15000], desc[UR4][R20.64+0x100] ;  /* 0x1500010014f24fae */ /* 0x000fe2000b901d44 */
[----:B------:R-:W-:-:S02]  /*1df40*/  @P3 R2UR UR4, R8 ;  /* 0x00000000080432ca */ /* 0x000fc400000e0000 */
        /* <DEDUP_REMOVED lines=12> */
[----:B------:R-:W-:-:S03]  /*1e010*/  ISETP.GE.AND P6, PT, R165, R246, PT ;  /* 0x000000f6a500720c */ /* 0x000fc60003fc6270 */
[----:B------:R-:W-:Y:S01]  /*1e020*/  @!PT LDS RZ, [RZ] ;  /* 0x00000000fffff984 */ /* 0x000fe20000000800 */
[----:B------:R-:W-:Y:S01]  /*1e030*/  @!PT LDS RZ, [RZ] ;  /* 0x00000000fffff984 */ /* 0x000fe20000000800 */
[----:B------:R-:W-:Y:S01]  /*1e040*/  @!PT LDS RZ, [RZ] ;  /* 0x00000000fffff984 */ /* 0x000fe20000000800 */
[----:B------:R1:W-:Y:S01]  /*1e050*/  @P5 LDGSTS.E.BYPASS.LTC128B.128 [R242+0x13800], desc[UR10][R26.64+0x80] ;  /* 0x138000801af25fae */ /* 0x0003e2000b901d4a */
[----:B------:R-:W-:-:S03]  /*1e060*/  ISETP.GE.OR P6, PT, R165, R245, !P6 ;  /* 0x000000f5a500720c */ /* 0x000fc600077c6670 */
        /* <DEDUP_REMOVED lines=11> */
[----:B------:R-:W-:Y:S04]  /*1e120*/  LDSM.16.M88.4 R176, [R225+0x8800] ;  /* 0x00880000e1b0783b */ /* 0x000fe80000000200 */
[----:B------:R-:W-:Y:S04]  /*1e130*/  LDSM.16.M88.4 R168, [R225+0x9000] ;  /* 0x00900000e1a8783b */ /* 0x000fe80000000200 */
[----:B-1----:R-:W-:Y:S04]  /*1e140*/  LDSM.16.M88.4 R24, [R225+0x9800] ;  /* 0x00980000e118783b */ /* 0x002fe80000000200 */
[----:B--2---:R-:W-:Y:S04]  /*1e150*/  LDSM.16.M88.4 R4, [R225+0x8000] ;  /* 0x00800000e104783b */ /* 0x004fe80000000200 */
[----:B------:R-:W-:Y:S04]  /*1e160*/  LDSM.16.M88.4 R20, [R224] ;  /* 0x00000000e014783b */ /* 0x000fe80000000200 */
[----:B---3--:R-:W1:Y:S04]  /*1e170*/  LDSM.16.M88.4 R28, [R226] ;  /* 0x00000000e21c783b */ /* 0x008e680000000200 */
[----:B------:R-:W2:Y:S04]  /*1e180*/  LDSM.16.M88.4 R16, [R223] ;  /* 0x00000000df10783b */ /* 0x000ea80000000200 */
[----:B------:R-:W3:Y:S04]  /*1e190*/  LDSM.16.M88.4 R192, [R215] ;  /* 0x00000000d7c0783b */ /* 0x000ee80000000200 */
[----:B------:R-:W4:Y:S04]  /*1e1a0*/  LDSM.16.M88.4 R188, [R214] ;  /* 0x00000000d6bc783b */ /* 0x000f280000000200 */
[----:B------:R-:W5:Y:S04]  /*1e1b0*/  LDSM.16.M88.4 R184, [R213] ;  /* 0x00000000d5b8783b */ /* 0x000f680000000200 */
[----:B------:R-:W-:Y:S04]  /*1e1c0*/  LDSM.16.M88.4 R196, [R219+0x8800] ;  /* 0x00880000dbc4783b */ /* 0x000fe80000000200 */
[----:B------:R-:W0:Y:S01]  /*1e1d0*/  LDGDEPBAR ;  /* 0x00000000000079af */ /* 0x000e220000000000 */
[C---:B-1----:R-:W-:Y:S06]  /*1e1e0*/  HMMA.16816.F32.BF16 R12, R28.reuse, R4, RZ ;  /* 0x000000041c0c723c */ /* 0x042fec00000418ff */
[C---:B------:R-:W-:Y:S06]  /*1e1f0*/  HMMA.16816.F32.BF16 R4, R28.reuse, R6, RZ ;  /* 0x000000061c04723c */ /* 0x040fec00000418ff */
[C---:B------:R-:W-:Y:S06]  /*1e200*/  HMMA.16816.F32.BF16 R180, R28.reuse, R176, RZ ;  /* 0x000000b01cb4723c */ /* 0x040fec00000418ff */
[C---:B------:R-:W-:Y:S06]  /*1e210*/  HMMA.16816.F32.BF16 R172, R28.reuse, R168, RZ ;  /* 0x000000a81cac723c */ /* 0x040fec00000418ff */
[C---:B------:R-:W-:Y:S06]  /*1e220*/  HMMA.16816.F32.BF16 R176, R28.reuse, R178, RZ ;  /* 0x000000b21cb0723c */ /* 0x040fec00000418ff */
[C---:B------:R-:W-:Y:S06]  /*1e230*/  HMMA.16816.F32.BF16 R168, R28.reuse, R170, RZ ;  /* 0x000000aa1ca8723c */ /* 0x040fec00000418ff */
[C---:B------:R-:W-:Y:S06]  /*1e240*/  HMMA.16816.F32.BF16 R32, R28.reuse, R24, RZ ;  /* 0x000000181c20723c */ /* 0x040fec00000418ff */
[----:B------:R-:W-:Y:S01]  /*1e250*/  HMMA.16816.F32.BF16 R28, R28, R26, RZ ;  /* 0x0000001a1c1c723c */ /* 0x000fe200000418ff */
[----:B------:R-:W-:Y:S05]  /*1e260*/  LDSM.16.M88.4 R24, [R222] ;  /* 0x00000000de18783b */ /* 0x000fea0000000200 */
[C---:B--2---:R-:W-:Y:S06]  /*1e270*/  HMMA.16816.F32.BF16 R12, R20.reuse, R16, R12 ;  /* 0x00000010140c723c */ /* 0x044fec000004180c */
[C---:B------:R-:W-:Y:S01]  /*1e280*/  HMMA.16816.F32.BF16 R4, R20.reuse, R18, R4 ;  /* 0x000000121404723c */ /* 0x040fe20000041804 */
[----:B------:R-:W1:Y:S05]  /*1e290*/  LDSM.16.M88.4 R16, [R219+0x8000] ;  /* 0x00800000db10783b */ /* 0x000e6a0000000200 */
[C---:B---3--:R-:W-:Y:S06]  /*1e2a0*/  HMMA.16816.F32.BF16 R180, R20.reuse, R192, R180 ;  /* 0x000000c014b4723c */ /* 0x048fec00000418b4 */
[C---:B------:R-:W-:Y:S01]  /*1e2b0*/  HMMA.16816.F32.BF16 R176, R20.reuse, R194, R176 ;  /* 0x000000c214b0723c */ /* 0x040fe200000418b0 */
[----:B------:R-:W2:Y:S05]  /*1e2c0*/  LDSM.16.M88.4 R192, [R219+0x9000] ;  /* 0x00900000dbc0783b */ /* 0x000eaa0000000200 */
[C---:B----4-:R-:W-:Y:S06]  /*1e2d0*/  HMMA.16816.F32.BF16 R172, R20.reuse, R188, R172 ;  /* 0x000000bc14ac723c */ /* 0x050fec00000418ac */
[C---:B------:R-:W-:Y:S01]  /*1e2e0*/  HMMA.16816.F32.BF16 R168, R20.reuse, R190, R168 ;  /* 0x000000be14a8723c */ /* 0x040fe200000418a8 */
[----:B------:R-:W3:Y:S05]  /*1e2f0*/  LDSM.16.M88.4 R188, [R219+0x9800] ;  /* 0x00980000dbbc783b */ /* 0x000eea0000000200 */
[C---:B-----5:R-:W-:Y:S06]  /*1e300*/  HMMA.16816.F32.BF16 R32, R20.reuse, R184, R32 ;  /* 0x000000b81420723c */ /* 0x060fec0000041820 */
[----:B------:R-:W-:Y:S01]  /*1e310*/  HMMA.16816.F32.BF16 R28, R20, R186, R28 ;  /* 0x000000ba141c723c */ /* 0x000fe2000004181c */
[----:B------:R-:W-:Y:S04]  /*1e320*/  LDSM.16.M88.4 R184, [R221] ;  /* 0x00000000ddb8783b */ /* 0x000fe80000000200 */
[----:B------:R-:W-:Y:S01]  /*1e330*/  LDSM.16.M88.4 R20, [R212] ;  /* 0x00000000d414783b */ /* 0x000fe20000000200 */
[C---:B-1----:R-:W-:Y:S06]  /*1e340*/  HMMA.16816.F32.BF16 R12, R24.reuse, R16, R12 ;  /* 0x00000010180c723c */ /* 0x042fec000004180c */
[C---:B------:R-:W-:Y:S01]  /*1e350*/  HMMA.16816.F32.BF16 R4, R24.reuse, R18, R4 ;  /* 0x000000121804723c */ /* 0x040fe20000041804 */
[----:B------:R-:W1:Y:S05]  /*1e360*/  LDSM.16.M88.4 R16, [R212+0x800] ;  /* 0x00080000d410783b */ /* 0x000e6a0000000200 */
[C---:B------:R-:W-:Y:S06]  /*1e370*/  HMMA.16816.F32.BF16 R180, R24.reuse, R196, R180 ;  /* 0x000000c418b4723c */ /* 0x040fec00000418b4 */
[C---:B------:R-:W-:Y:S01]  /*1e380*/  HMMA.16816.F32.BF16 R176, R24.reuse, R198, R176 ;  /* 0x000000c618b0723c */ /* 0x040fe200000418b0 */
[----:B------:R-:W4:Y:S05]  /*1e390*/  LDSM.16.M88.4 R196, [R212+0x1000] ;  /* 0x00100000d4c4783b */ /* 0x000f2a0000000200 */
[C---:B--2---:R-:W-:Y:S06]  /*1e3a0*/  HMMA.16816.F32.BF16 R172, R24.reuse, R192, R172 ;  /* 0x000000c018ac723c */ /* 0x044fec00000418ac */
[C---:B------:R-:W-:Y:S01]  /*1e3b0*/  HMMA.16816.F32.BF16 R168, R24.reuse, R194, R168 ;  /* 0x000000c218a8723c */ /* 0x040fe200000418a8 */
[----:B------:R-:W-:Y:S05]  /*1e3c0*/  LDSM.16.M88.4 R192, [R226+0x2000] ;  /* 0x00200000e2c0783b */ /* 0x000fea0000000200 */
[C---:B---3--:R-:W-:Y:S06]  /*1e3d0*/  HMMA.16816.F32.BF16 R32, R24.reuse, R188, R32 ;  /* 0x000000bc1820723c */ /* 0x048fec0000041820 */
[----:B------:R-:W-:Y:S01]  /*1e3e0*/  HMMA.16816.F32.BF16 R28, R24, R190, R28 ;  /* 0x000000be181c723c */ /* 0x000fe2000004181c */
[----:B------:R-:W2:Y:S04]  /*1e3f0*/  LDSM.16.M88.4 R24, [R225+0xa000] ;  /* 0x00a00000e118783b */ /* 0x000ea80000000200 */
[----:B------:R-:W-:Y:S01]  /*1e400*/  LDSM.16.M88.4 R188, [R212+0x1800] ;  /* 0x00180000d4bc783b */ /* 0x000fe20000000200 */
[C---:B-1----:R-:W-:Y:S06]  /*1e410*/  HMMA.16816.F32.BF16 R180, R184.reuse, R16, R180 ;  /* 0x00000010b8b4723c */ /* 0x042fec00000418b4 */
[C---:B------:R-:W-:Y:S01]  /*1e420*/  HMMA.16816.F32.BF16 R176, R184.reuse, R18, R176 ;  /* 0x00000012b8b0723c */ /* 0x040fe200000418b0 */
[----:B------:R-:W1:Y:S05]  /*1e430*/  LDSM.16.M88.4 R16, [R225+0xb000] ;  /* 0x00b00000e110783b */ /* 0x000e6a0000000200 */
[C---:B------:R-:W-:Y:S06]  /*1e440*/  HMMA.16816.F32.BF16 R12, R184.reuse, R20, R12 ;  /* 0x00000014b80c723c */ /* 0x040fec000004180c */
[C---:B------:R-:W-:Y:S01]  /*1e450*/  HMMA.16816.F32.BF16 R4, R184.reuse, R22, R4 ;  /* 0x00000016b804723c */ /* 0x040fe20000041804 */
[----:B------:R-:W3:Y:S05]  /*1e460*/  LDSM.16.M88.4 R20, [R225+0xa800] ;  /* 0x00a80000e114783b */ /* 0x000eea0000000200 */
[C---:B----4-:R-:W-:Y:S06]  /*1e470*/  HMMA.16816.F32.BF16 R172, R184.reuse, R196, R172 ;  /* 0x000000c4b8ac723c */ /* 0x050fec00000418ac */
[----:B------:R-:W-:Y:S01]  /*1e480*/  HMMA.16816.F32.BF16 R168, R184, R198, R168 ;  /* 0x000000c6b8a8723c */ /* 0x000fe200000418a8 */
[----:B------:R-:W4:Y:S05]  /*1e490*/  LDSM.16.M88.4 R196, [R225+0xb800] ;  /* 0x00b80000e1c4783b */ /* 0x000f2a0000000200 */
[C---:B--2---:R-:W-:Y:S06]  /*1e4a0*/  HMMA.16816.F32.BF16 R12, R192.reuse, R24, R12 ;  /* 0x00000018c00c723c */ /* 0x044fec000004180c */
[C---:B------:R-:W-:Y:S01]  /*1e4b0*/  HMMA.16816.F32.BF16 R4, R192.reuse, R26, R4 ;  /* 0x0000001ac004723c */ /* 0x040fe20000041804 */
[----:B------:R-:W-:Y:S05]  /*1e4c0*/  LDSM.16.M88.4 R24, [R209] ;  /* 0x00000000d118783b */ /* 0x000fea0000000200 */
[C---:B-1----:R-:W-:Y:S06]  /*1e4d0*/  HMMA.16816.F32.BF16 R172, R192.reuse, R16, R172 ;  /* 0x00000010c0ac723c */ /* 0x042fec00000418ac */
[----:B------:R-:W-:Y:S01]  /*1e4e0*/  HMMA.16816.F32.BF16 R168, R192, R18, R168 ;  /* 0x00000012c0a8723c */ /* 0x000fe200000418a8 */
[----:B------:R-:W1:Y:S05]  /*1e4f0*/  LDSM.16.M88.4 R16, [R224+0x2000] ;  /* 0x00200000e010783b */ /* 0x000e6a0000000200 */
[C---:B------:R-:W-:Y:S06]  /*1e500*/  HMMA.16816.F32.BF16 R32, R184.reuse, R188, R32 ;  /* 0x000000bcb820723c */ /* 0x040fec0000041820 */
[----:B------:R-:W-:Y:S01]  /*1e510*/  HMMA.16816.F32.BF16 R28, R184, R190, R28 ;  /* 0x000000beb81c723c */ /* 0x000fe2000004181c */
[----:B------:R-:W2:Y:S04]  /*1e520*/  LDSM.16.M88.4 R188, [R211] ;  /* 0x00000000d3bc783b */ /* 0x000ea80000000200 */
[----:B------:R-:W5:Y:S01]  /*1e530*/  LDSM.16.M88.4 R184, [R210] ;  /* 0x00000000d2b8783b */ /* 0x000f620000000200 */
[C---:B---3--:R-:W-:Y:S06]  /*1e540*/  HMMA.16816.F32.BF16 R180, R192.reuse, R20, R180 ;  /* 0x00000014c0b4723c */ /* 0x048fec00000418b4 */
[C---:B------:R-:W-:Y:S01]  /*1e550*/  HMMA.16816.F32.BF16 R176, R192.reuse, R22, R176 ;  /* 0x00000016c0b0723c */ /* 0x040fe200000418b0 */
[----:B------:R-:W3:Y:S05]  /*1e560*/  LDSM.16.M88.4 R20, [R208] ;  /* 0x00000000d014783b */ /* 0x000eea0000000200 */
[C---:B----4-:R-:W-:Y:S06]  /*1e570*/  HMMA.16816.F32.BF16 R32, R192.reuse, R196, R32 ;  /* 0x000000c4c020723c */ /* 0x050fec0000041820 */
[----:B------:R-:W-:Y:S01]  /*1e580*/  HMMA.16816.F32.BF16 R28, R192, R198, R28 ;  /* 0x000000c6c01c723c */ /* 0x000fe2000004181c */
[----:B------:R-:W-:Y:S04]  /*1e590*/  LDSM.16.M88.4 R192, [R219+0xa800] ;  /* 0x00a80000dbc0783b */ /* 0x000fe80000000200 */
[----:B------:R-:W-:Y:S01]  /*1e5a0*/  LDSM.16.M88.4 R196, [R219+0xa000] ;  /* 0x00a00000dbc4783b */ /* 0x000fe20000000200 */
        /* <DEDUP_REMOVED lines=8> */
[----:B------:R-:W4:Y:S05]  /*1e630*/  LDSM.16.M88.4 R184, [R219+0xb800] ;  /* 0x00b80000dbb8783b */ /* 0x000f2a0000000200 */
        /* <DEDUP_REMOVED lines=20> */
[C---:B-1----:R-:W-:Y:S06]  /*1e780*/  HMMA.16816.F32.BF16 R180, R20.reuse, R192, R180 ;  /* 0x000000c014b4723c */ /* 0x042fec00000418b4 */
[C---:B------:R-:W-:Y:S01]  /*1e790*/  HMMA.16816.F32.BF16 R176, R20.reuse, R194, R176 ;  /* 0x000000c214b0723c */ /* 0x040fe200000418b0 */
[----:B------:R-:W1:Y:S05]  /*1e7a0*/  LDSM.16.M88.4 R192, [R225+0xd000] ;  /* 0x00d00000e1c0783b */ /* 0x000e6a0000000200 */
[C---:B--2---:R-:W-:Y:S06]  /*1e7b0*/  HMMA.16816.F32.BF16 R172, R20.reuse, R188, R172 ;  /* 0x000000bc14ac723c */ /* 0x044fec00000418ac */
[C---:B------:R-:W-:Y:S01]  /*1e7c0*/  HMMA.16816.F32.BF16 R168, R20.reuse, R190, R168 ;  /* 0x000000be14a8723c */ /* 0x040fe200000418a8 */
[----:B------:R-:W-:Y:S05]  /*1e7d0*/  LDSM.16.M88.4 R188, [R224+0x4000] ;  /* 0x00400000e0bc783b */ /* 0x000fea0000000200 */
[C---:B----4-:R-:W-:Y:S06]  /*1e7e0*/  HMMA.16816.F32.BF16 R32, R20.reuse, R184, R32 ;  /* 0x000000b81420723c */ /* 0x050fec0000041820 */
[----:B------:R-:W-:Y:S01]  /*1e7f0*/  HMMA.16816.F32.BF16 R28, R20, R186, R28 ;  /* 0x000000ba141c723c */ /* 0x000fe2000004181c */
[----:B------:R-:W2:Y:S04]  /*1e800*/  LDSM.16.M88.4 R184, [R225+0xd800] ;  /* 0x00d80000e1b8783b */ /* 0x000ea80000000200 */
[----:B------:R-:W4:Y:S01]  /*1e810*/  LDSM.16.M88.4 R20, [R207] ;  /* 0x00000000cf14783b */ /* 0x000f220000000200 */
        /* <DEDUP_REMOVED lines=8> */
[----:B------:R-:W5:Y:S05]  /*1e8a0*/  LDSM.16.M88.4 R196, [R205] ;  /* 0x00000000cdc4783b */ /* 0x000f6a0000000200 */
[C---:B--2---:R-:W-:Y:S06]  /*1e8b0*/  HMMA.16816.F32.BF16 R32, R24.reuse, R184, R32 ;  /* 0x000000b81820723c */ /* 0x044fec0000041820 */
[----:B------:R-:W-:Y:S01]  /*1e8c0*/  HMMA.16816.F32.BF16 R28, R24, R186, R28 ;  /* 0x000000ba181c723c */ /* 0x000fe2000004181c */
[----:B------:R-:W-:Y:S04]  /*1e8d0*/  LDSM.16.M88.4 R184, [R222+0x4000] ;  /* 0x00400000deb8783b */ /* 0x000fe80000000200 */
[----:B------:R-:W2:Y:S01]  /*1e8e0*/  LDSM.16.M88.4 R24, [R219+0xc000] ;  /* 0x00c00000db18783b */ /* 0x000ea20000000200 */
[C---:B----4-:R-:W-:Y:S06]  /*1e8f0*/  HMMA.16816.F32.BF16 R12, R188.reuse, R20, R12 ;  /* 0x00000014bc0c723c */ /* 0x050fec000004180c */
[C---:B------:R-:W-:Y:S01]  /*1e900*/  HMMA.16816.F32.BF16 R4, R188.reuse, R22, R4 ;  /* 0x00000016bc04723c */ /* 0x040fe20000041804 */
[----:B------:R-:W4:Y:S05]  /*1e910*/  LDSM.16.M88.4 R20, [R219+0xc800] ;  /* 0x00c80000db14783b */ /* 0x000f2a0000000200 */
[C---:B---3--:R-:W-:Y:S06]  /*1e920*/  HMMA.16816.F32.BF16 R180, R188.reuse, R16, R180 ;  /* 0x00000010bcb4723c */ /* 0x048fec00000418b4 */
[C---:B------:R-:W-:Y:S01]  /*1e930*/  HMMA.16816.F32.BF16 R176, R188.reuse, R18, R176 ;  /* 0x00000012bcb0723c */ /* 0x040fe200000418b0 */
[----:B------:R-:W3:Y:S05]  /*1e940*/  LDSM.16.M88.4 R16, [R219+0xd000] ;  /* 0x00d00000db10783b */ /* 0x000eea0000000200 */
[C---:B-1----:R-:W-:Y:S06]  /*1e950*/  HMMA.16816.F32.BF16 R32, R188.reuse, R192, R32 ;  /* 0x000000c0bc20723c */ /* 0x042fec0000041820 */
[C---:B------:R-:W-:Y:S01]  /*1e960*/  HMMA.16816.F32.BF16 R28, R188.reuse, R194, R28 ;  /* 0x000000c2bc1c723c */ /* 0x040fe2000004181c */
[----:B------:R-:W1:Y:S05]  /*1e970*/  LDSM.16.M88.4 R192, [R219+0xd800] ;  /* 0x00d80000dbc0783b */ /* 0x000e6a0000000200 */
[C---:B-----5:R-:W-:Y:S06]  /*1e980*/  HMMA.16816.F32.BF16 R172, R188.reuse, R196, R172 ;  /* 0x000000c4bcac723c */ /* 0x060fec00000418ac */
[----:B------:R-:W-:Y:S01]  /*1e990*/  HMMA.16816.F32.BF16 R168, R188, R198, R168 ;  /* 0x000000c6bca8723c */ /* 0x000fe200000418a8 */
[----:B------:R-:W-:Y:S04]  /*1e9a0*/  LDSM.16.M88.4 R188, [R212+0x4000] ;  /* 0x00400000d4bc783b */ /* 0x000fe80000000200 */
[----:B------:R-:W-:Y:S01]  /*1e9b0*/  LDSM.16.M88.4 R196, [R222+0x6000] ;  /* 0x00600000dec4783b */ /* 0x000fe20000000200 */
[C---:B--2---:R-:W-:Y:S06]  /*1e9c0*/  HMMA.16816.F32.BF16 R12, R184.reuse, R24, R12 ;  /* 0x00000018b80c723c */ /* 0x044fec000004180c */
[C---:B------:R-:W-:Y:S01]  /*1e9d0*/  HMMA.16816.F32.BF16 R4, R184.reuse, R26, R4 ;  /* 0x0000001ab804723c */ /* 0x040fe20000041804 */
[----:B------:R-:W2:Y:S05]  /*1e9e0*/  LDSM.16.M88.4 R24, [R221+0x4000] ;  /* 0x00400000dd18783b */ /* 0x000eaa0000000200 */
[C---:B----4-:R-:W-:Y:S06]  /*1e9f0*/  HMMA.16816.F32.BF16 R180, R184.reuse, R20, R180 ;  /* 0x00000014b8b4723c */ /* 0x050fec00000418b4 */
[C---:B------:R-:W-:Y:S01]  /*1ea00*/  HMMA.16816.F32.BF16 R176, R184.reuse, R22, R176 ;  /* 0x00000016b8b0723c */ /* 0x040fe200000418b0 */
[----:B------:R-:W4:Y:S05]  /*1ea10*/  LDSM.16.M88.4 R20, [R212+0x4800] ;  /* 0x00480000d414783b */ /* 0x000f2a0000000200 */
[C---:B---3--:R-:W-:Y:S06]  /*1ea20*/  HMMA.16816.F32.BF16 R172, R184.reuse, R16, R172 ;  /* 0x00000010b8ac723c */ /* 0x048fec00000418ac */
[C---:B------:R-:W-:Y:S01]  /*1ea30*/  HMMA.16816.F32.BF16 R168, R184.reuse, R18, R168 ;  /* 0x00000012b8a8723c */ /* 0x040fe200000418a8 */
[----:B------:R-:W3:Y:S05]  /*1ea40*/  LDSM.16.M88.4 R16, [R212+0x5000] ;  /* 0x00500000d410783b */ /* 0x000eea0000000200 */
[C---:B-1----:R-:W-:Y:S06]  /*1ea50*/  HMMA.16816.F32.BF16 R32, R184.reuse, R192, R32 ;  /* 0x000000c0b820723c */ /* 0x042fec0000041820 */
[----:B------:R-:W-:Y:S01]  /*1ea60*/  HMMA.16816.F32.BF16 R28, R184, R194, R28 ;  /* 0x000000c2b81c723c */ /* 0x000fe2000004181c */
[----:B------:R-:W1:Y:S04]  /*1ea70*/  LDSM.16.M88.4 R184, [R212+0x5800] ;  /* 0x00580000d4b8783b */ /* 0x000e680000000200 */
[----:B------:R-:W-:Y:S01]  /*1ea80*/  LDSM.16.M88.4 R192, [R203] ;  /* 0x00000000cbc0783b */ /* 0x000fe20000000200 */
[C---:B--2---:R-:W-:Y:S06]  /*1ea90*/  HMMA.16816.F32.BF16 R12, R24.reuse, R188, R12 ;  /* 0x000000bc180c723c */ /* 0x044fec000004180c */
[C---:B------:R-:W-:Y:S01]  /*1eaa0*/  HMMA.16816.F32.BF16 R4, R24.reuse, R190, R4 ;  /* 0x000000be1804723c */ /* 0x040fe20000041804 */
[----:B------:R-:W-:Y:S05]  /*1eab0*/  LDSM.16.M88.4 R188, [R225+0xe000] ;  /* 0x00e00000e1bc783b */ /* 0x000fea0000000200 */
[C---:B----4-:R-:W-:Y:S06]  /*1eac0*/  HMMA.16816.F32.BF16 R180, R24.reuse, R20, R180 ;  /* 0x0000001418b4723c */ /* 0x050fec00000418b4 */
[C---:B------:R-:W-:Y:S01]  /*1ead0*/  HMMA.16816.F32.BF16 R176, R24.reuse, R22, R176 ;  /* 0x0000001618b0723c */ /* 0x040fe200000418b0 */
[----:B------:R-:W-:Y:S05]  /*1eae0*/  LDSM.16.M88.4 R20, [R225+0xe800] ;  /* 0x00e80000e114783b */ /* 0x000fea0000000200 */
[C---:B---3--:R-:W-:Y:S06]  /*1eaf0*/  HMMA.16816.F32.BF16 R172, R24.reuse, R16, R172 ;  /* 0x0000001018ac723c */ /* 0x048fec00000418ac */
[C---:B------:R-:W-:Y:S01]  /*1eb00*/  HMMA.16816.F32.BF16 R168, R24.reuse, R18, R168 ;  /* 0x0000001218a8723c */ /* 0x040fe200000418a8 */
[----:B------:R-:W2:Y:S05]  /*1eb10*/  LDSM.16.M88.4 R16, [R226+0x6000] ;  /* 0x00600000e210783b */ /* 0x000eaa0000000200 */
[C---:B-1----:R-:W-:Y:S06]  /*1eb20*/  HMMA.16816.F32.BF16 R32, R24.reuse, R184, R32 ;  /* 0x000000b81820723c */ /* 0x042fec0000041820 */
[----:B------:R-:W-:Y:S01]  /*1eb30*/  HMMA.16816.F32.BF16 R28, R24, R186, R28 ;  /* 0x000000ba181c723c */ /* 0x000fe2000004181c */
[----:B------:R-:W1:Y:S04]  /*1eb40*/  LDSM.16.M88.4 R184, [R225+0xf000] ;  /* 0x00f00000e1b8783b */ /* 0x000e680000000200 */
[----:B------:R-:W3:Y:S01]  /*1eb50*/  LDSM.16.M88.4 R24, [R225+0xf800] ;  /* 0x00f80000e118783b */ /* 0x000ee20000000200 */
[C---:B--2---:R-:W-:Y:S06]  /*1eb60*/  HMMA.16816.F32.BF16 R180, R16.reuse, R20, R180 ;  /* 0x0000001410b4723c */ /* 0x044fec00000418b4 */
[C---:B------:R-:W-:Y:S01]  /*1eb70*/  HMMA.16816.F32.BF16 R176, R16.reuse, R22, R176 ;  /* 0x0000001610b0723c */ /* 0x040fe200000418b0 */
[----:B------:R-:W2:Y:S05]  /*1eb80*/  LDSM.16.M88.4 R20, [R224+0x6000] ;  /* 0x00600000e014783b */ /* 0x000eaa0000000200 */
[C---:B------:R-:W-:Y:S06]  /*1eb90*/  HMMA.16816.F32.BF16 R12, R16.reuse, R188, R12 ;  /* 0x000000bc100c723c */ /* 0x040fec000004180c */
[C---:B------:R-:W-:Y:S01]  /*1eba0*/  HMMA.16816.F32.BF16 R4, R16.reuse, R190, R4 ;  /* 0x000000be1004723c */ /* 0x040fe20000041804 */
[----:B------:R-:W4:Y:S05]  /*1ebb0*/  LDSM.16.M88.4 R188, [R202] ;  /* 0x00000000cabc783b */ /* 0x000f2a0000000200 */
[C---:B-1----:R-:W-:Y:S06]  /*1ebc0*/  HMMA.16816.F32.BF16 R172, R16.reuse, R184, R172 ;  /* 0x000000b810ac723c */ /* 0x042fec00000418ac */
[C---:B------:R-:W-:Y:S01]  /*1ebd0*/  HMMA.16816.F32.BF16 R168, R16.reuse, R186, R168 ;  /* 0x000000ba10a8723c */ /* 0x040fe200000418a8 */
[----:B------:R-:W1:Y:S05]  /*1ebe0*/  LDSM.16.M88.4 R184, [R201] ;  /* 0x00000000c9b8783b */ /* 0x000e6a0000000200 */
[C---:B---3--:R-:W-:Y:S06]  /*1ebf0*/  HMMA.16816.F32.BF16 R32, R16.reuse, R24, R32 ;  /* 0x000000181020723c */ /* 0x048fec0000041820 */
[----:B------:R-:W-:Y:S01]  /*1ec00*/  HMMA.16816.F32.BF16 R28, R16, R26, R28 ;  /* 0x0000001a101c723c */ /* 0x000fe2000004181c */
[----:B------:R-:W3:Y:S04]  /*1ec10*/  LDSM.16.M88.4 R24, [R200] ;  /* 0x00000000c818783b */ /* 0x000ee80000000200 */
[----:B------:R-:W5:Y:S01]  /*1ec20*/  LDSM.16.M88.4 R16, [R219+0xe000] ;  /* 0x00e00000db10783b */ /* 0x000f620000000200 */
        /* <DEDUP_REMOVED lines=9> */
[C---:B---3--:R-:W-:Y:S06]  /*1ecc0*/  HMMA.16816.F32.BF16 R32, R20.reuse, R24, R32 ;  /* 0x000000181420723c */ /* 0x048fec0000041820 */
[----:B------:R-:W-:Y:S01]  /*1ecd0*/  HMMA.16816.F32.BF16 R28, R20, R26, R28 ;  /* 0x0000001a141c723c */ /* 0x000fe2000004181c */
[----:B------:R-:W-:Y:S04]  /*1ece0*/  LDSM.16.M88.4 R24, [R221+0x6000] ;  /* 0x00600000dd18783b */ /* 0x000fe80000000200 */
[----:B------:R-:W3:Y:S01]  /*1ecf0*/  LDSM.16.M88.4 R20, [R212+0x6000] ;  /* 0x00600000d414783b */ /* 0x000ee20000000200 */
[C---:B-----5:R-:W-:Y:S06]  /*1ed00*/  HMMA.16816.F32.BF16 R12, R196.reuse, R16, R12 ;  /* 0x00000010c40c723c */ /* 0x060fec000004180c */
[C---:B------:R-:W-:Y:S01]  /*1ed10*/  HMMA.16816.F32.BF16 R4, R196.reuse, R18, R4 ;  /* 0x00000012c404723c */ /* 0x040fe20000041804 */
[----:B------:R-:W4:Y:S05]  /*1ed20*/  LDSM.16.M88.4 R16, [R212+0x6800] ;  /* 0x00680000d410783b */ /* 0x000f2a0000000200 */
[C---:B--2---:R-:W-:Y:S06]  /*1ed30*/  HMMA.16816.F32.BF16 R180, R196.reuse, R192, R180 ;  /* 0x000000c0c4b4723c */ /* 0x044fec00000418b4 */
[C---:B------:R-:W-:Y:S06]  /*1ed40*/  HMMA.16816.F32.BF16 R176, R196.reuse, R194, R176 ;  /* 0x000000c2c4b0723c */ /* 0x040fec00000418b0 */
[C---:B-1----:R-:W-:Y:S06]  /*1ed50*/  HMMA.16816.F32.BF16 R32, R196.reuse, R184, R32 ;  /* 0x000000b8c420723c */ /* 0x042fec0000041820 */
[----:B------:R-:W-:Y:S01]  /*1ed60*/  HMMA.16816.F32.BF16 R172, R196, R188, R172 ;  /* 0x000000bcc4ac723c */ /* 0x000fe200000418ac */
[----:B------:R-:W-:-:S05]  /*1ed70*/  VIADD R184, R165, 0x1 ;  /* 0x00000001a5b87836 */ /* 0x000fca0000000000 */
[C---:B------:R-:W-:Y:S01]  /*1ed80*/  ISETP.GE.AND P1, PT, R184.reuse, R248, PT ;  /* 0x000000f8b800720c */ /* 0x040fe20003f26270 */
[----:B------:R-:W-:Y:S03]  /*1ed90*/  HMMA.16816.F32.BF16 R168, R196, R190, R168 ;  /* 0x000000bec4a8723c */ /* 0x000fe600000418a8 */
[----:B------:R-:W-:-:S03]  /*1eda0*/  ISETP.GE.OR P1, PT, R184, R247, !P1 ;  /* 0x000000f7b800720c */ /* 0x000fc60004f26670 */
[C---:B---3--:R-:W-:Y:S06]  /*1edb0*/  HMMA.16816.F32.BF16 R12, R24.reuse, R20, R12 ;  /* 0x00000014180c723c */ /* 0x048fec000004180c */
[C---:B------:R-:W-:Y:S01]  /*1edc0*/  HMMA.16816.F32.BF16 R4, R24.reuse, R22, R4 ;  /* 0x000000161804723c */ /* 0x040fe20000041804 */
[----:B------:R-:W1:Y:S05]  /*1edd0*/  LDSM.16.M88.4 R20, [R212+0x7000] ;  /* 0x00700000d414783b */ /* 0x000e6a0000000200 */
[C---:B----4-:R-:W-:Y:S06]  /*1ede0*/  HMMA.16816.F32.BF16 R180, R24.reuse, R16, R180 ;  /* 0x0000001018b4723c */ /* 0x050fec00000418b4 */
[----:B------:R-:W-:Y:S01]  /*1edf0*/  HMMA.16816.F32.BF16 R176, R24, R18, R176 ;  /* 0x0000001218b0723c */ /* 0x000fe200000418b0 */
[----:B------:R-:W-:-:S05]  /*1ee00*/  VIADD R17, R165, 0x8 ;  /* 0x00000008a5117836 */ /* 0x000fca0000000000 */
[----:B------:R-:W-:Y:S01]  /*1ee10*/  FSEL R16, R12, -INF , !P2 ;  /* 0xff8000000c107808 */ /* 0x000fe20005000000 */
[C---:B------:R-:W-:Y:S01]  /*1ee20*/  VIADD R18, R165.reuse, 0x10 ;  /* 0x00000010a5127836 */ /* 0x040fe20000000000 */
[----:B------:R-:W-:Y:S01]  /*1ee30*/  ISETP.GE.AND P2, PT, R184, R246, PT ;  /* 0x000000f6b800720c */ /* 0x000fe20003f46270 */
[----:B------:R-:W-:Y:S01]  /*1ee40*/  VIADD R19, R165, 0x11 ;  /* 0x00000011a5137836 */ /* 0x000fe20000000000 */
[----:B------:R-:W-:Y:S01]  /*1ee50*/  FSEL R0, R14, -INF , !P6 ;  /* 0xff8000000e007808 */ /* 0x000fe20007000000 */
[----:B------:R-:W-:Y:S01]  /*1ee60*/  HMMA.16816.F32.BF16 R28, R196, R186, R28 ;  /* 0x000000bac41c723c */ /* 0x000fe2000004181c */
[----:B------:R-:W-:Y:S02]  /*1ee70*/  FSEL R2, R13, -INF , !P1 ;  /* 0xff8000000d027808 */ /* 0x000fe40004800000 */
[C---:B------:R-:W-:Y:S02]  /*1ee80*/  ISETP.GE.AND P6, PT, R17.reuse, R248, PT ;  /* 0x000000f81100720c */ /* 0x040fe40003fc6270 */
[----:B------:R-:W-:-:S02]  /*1ee90*/  ISETP.GE.AND P1, PT, R17, R246, PT ;  /* 0x000000f61100720c */ /* 0x000fc40003f26270 */
[----:B------:R-:W-:Y:S01]  /*1eea0*/  ISETP.GE.OR P2, PT, R184, R245, !P2 ;  /* 0x000000f5b800720c */ /* 0x000fe20005746670 */
[----:B------:R-:W-:Y:S01]  /*1eeb0*/  VIADD R184, R165, 0x9 ;  /* 0x00000009a5b87836 */ /* 0x000fe20000000000 */
[C---:B------:R-:W-:Y:S02]  /*1eec0*/  ISETP.GE.OR P6, PT, R17.reuse, R247, !P6 ;  /* 0x000000f71100720c */ /* 0x040fe400077c6670 */
[----:B------:R-:W-:Y:S02]  /*1eed0*/  ISETP.GE.OR P1, PT, R17, R245, !P1 ;  /* 0x000000f51100720c */ /* 0x000fe40004f26670 */
[----:B------:R-:W-:Y:S02]  /*1eee0*/  FSEL R17, R15, -INF , !P2 ;  /* 0xff8000000f117808 */ /* 0x000fe40005000000 */
[----:B------:R-:W-:Y:S01]  /*1eef0*/  ISETP.GE.AND P2, PT, R184, R248, PT ;  /* 0x000000f8b800720c */ /* 0x000fe20003f46270 */
[----:B------:R-:W2:Y:S01]  /*1ef00*/  LDSM.16.M88.4 R12, [R212+0x7800] ;  /* 0x00780000d40c783b */ /* 0x000ea20000000200 */
[----:B------:R-:W-:Y:S01]  /*1ef10*/  FSEL R4, R4, -INF , !P6 ;  /* 0xff80000004047808 */ /* 0x000fe20007000000 */
[----:B-1----:R-:W-:Y:S01]  /*1ef20*/  HMMA.16816.F32.BF16 R172, R24, R20, R172 ;  /* 0x0000001418ac723c */ /* 0x002fe200000418ac */
[----:B------:R-:W-:Y:S01]  /*1ef30*/  ISETP.GE.OR P2, PT, R184, R247, !P2 ;  /* 0x000000f7b800720c */ /* 0x000fe20005746670 */
[----:B------:R-:W-:-:S04]  /*1ef40*/  DEPBAR.LE SB0, 0x0 ;  /* 0x000080000000791a */ /* 0x000fc80000000000 */
[----:B------:R-:W-:Y:S01]  /*1ef50*/  FSEL R6, R6, -INF , !P1 ;  /* 0xff80000006067808 */ /* 0x000fe20004800000 */
[----:B------:R-:W-:Y:S01]  /*1ef60*/  HMMA.16816.F32.BF16 R168, R24, R22, R168 ;  /* 0x0000001618a8723c */ /* 0x000fe200000418a8 */
[----:B------:R-:W-:Y:S01]  /*1ef70*/  FSEL R5, R5, -INF , !P2 ;  /* 0xff80000005057808 */ /* 0x000fe20005000000 */
[----:B------:R-:W-:Y:S01]  /*1ef80*/  BAR.SYNC.DEFER_BLOCKING 0x0 ;  /* 0x0000000000007b1d */ /* 0x000fe20000010000 */
[----:B------:R-:W-:Y:S02]  /*1ef90*/  ISETP.GE.AND P6, PT, R184, R246, PT ;  /* 0x000000f6b800720c */ /* 0x000fe40003fc6270 */
[C---:B------:R-:W-:Y:S02]  /*1efa0*/  ISETP.GE.AND P1, PT, R18.reuse, R248, PT ;  /* 0x000000f81200720c */ /* 0x040fe40003f26270 */
[----:B------:R-:W-:Y:S02]  /*1efb0*/  ISETP.GE.AND P2, PT, R18, R246, PT ;  /* 0x000000f61200720c */ /* 0x000fe40003f46270 */
[----:B------:R-:W-:-:S02]  /*1efc0*/  ISETP.GE.OR P6, PT, R184, R245, !P6 ;  /* 0x000000f5b800720c */ /* 0x000fc400077c6670 */
[C---:B------:R-:W-:Y:S02]  /*1efd0*/  ISETP.GE.OR P1, PT, R18.reuse, R247, !P1 ;  /* 0x000000f71200720c */ /* 0x040fe40004f26670 */
[----:B------:R-:W-:Y:S01]  /*1efe0*/  ISETP.GE.OR P2, PT, R18, R245, !P2 ;  /* 0x000000f51200720c */ /* 0x000fe20005746670 */
[----:B------:R-:W-:Y:S01]  /*1eff0*/  VIADD R18, R165, 0x18 ;  /* 0x00000018a5127836 */ /* 0x000fe20000000000 */
[----:B------:R-:W-:Y:S02]  /*1f000*/  FSEL R7, R7, -INF , !P6 ;  /* 0xff80000007077808 */ /* 0x000fe40007000000 */
[----:B------:R-:W-:Y:S01]  /*1f010*/  FSEL R191, R180, -INF , !P1 ;  /* 0xff800000b4bf7808 */ /* 0x000fe20004800000 */
[----:B------:R-:W-:Y:S01]  /*1f020*/  IMAD.MOV.U32 R180, RZ, RZ, R167 ;  /* 0x000000ffffb47224 */ /* 0x000fe200078e00a7 */
[C---:B------:R-:W-:Y:S02]  /*1f030*/  ISETP.GE.AND P6, PT, R19.reuse, R248, PT ;  /* 0x000000f81300720c */ /* 0x040fe40003fc6270 */
[----:B------:R-:W-:-:S02]  /*1f040*/  ISETP.GE.AND P1, PT, R19, R246, PT ;  /* 0x000000f61300720c */ /* 0x000fc40003f26270 */
[----:B------:R-:W-:Y:S02]  /*1f050*/  FSEL R190, R182, -INF , !P2 ;  /* 0xff800000b6be7808 */ /* 0x000fe40005000000 */
[C---:B------:R-:W-:Y:S02]  /*1f060*/  ISETP.GE.AND P2, PT, R18.reuse, R248, PT ;  /* 0x000000f81200720c */ /* 0x040fe40003f46270 */
[C---:B------:R-:W-:Y:S02]  /*1f070*/  ISETP.GE.OR P6, PT, R19.reuse, R247, !P6 ;  /* 0x000000f71300720c */ /* 0x040fe400077c6670 */
[----:B------:R-:W-:Y:S01]  /*1f080*/  ISETP.GE.OR P1, PT, R19, R245, !P1 ;  /* 0x000000f51300720c */ /* 0x000fe20004f26670 */
[----:B------:R-:W-:Y:S01]  /*1f090*/  VIADD R19, R165, 0x19 ;  /* 0x00000019a5137836 */ /* 0x000fe20000000000 */
[----:B------:R-:W-:Y:S01]  /*1f0a0*/  ISETP.GE.OR P2, PT, R18, R247, !P2 ;  /* 0x000000f71200720c */ /* 0x000fe20005746670 */
[----:B--2---:R-:W-:Y:S01]  /*1f0b0*/  HMMA.16816.F32.BF16 R32, R24, R12, R32 ;  /* 0x0000000c1820723c */ /* 0x004fe20000041820 */
[----:B------:R-:W-:Y:S01]  /*1f0c0*/  FSEL R21, R181, -INF , !P6 ;  /* 0xff800000b5157808 */ /* 0x000fe20007000000 */
[----:B------:R-:W-:Y:S01]  /*1f0d0*/  IMAD.MOV.U32 R181, RZ, RZ, R166 ;  /* 0x000000ffffb57224 */ /* 0x000fe200078e00a6 */
[----:B------:R-:W-:-:S02]  /*1f0e0*/  FSEL R176, R176, -INF , !P2 ;  /* 0xff800000b0b07808 */ /* 0x000fc40005000000 */
[----:B------:R-:W-:Y:S01]  /*1f0f0*/  FSEL R20, R183, -INF , !P1 ;  /* 0xff800000b7147808 */ /* 0x000fe20004800000 */
[----:B------:R-:W-:Y:S01]  /*1f100*/  HMMA.16816.F32.BF16 R28, R24, R14, R28 ;  /* 0x0000000e181c723c */ /* 0x000fe2000004181c */
[----:B------:R-:W-:Y:S01]  /*1f110*/  ISETP.GE.AND P6, PT, R19, R248, PT ;  /* 0x000000f81300720c */ /* 0x000fe20003fc6270 */
[----:B------:R-:W-:Y:S01]  /*1f120*/  VIADD R12, R165, 0x28 ;  /* 0x00000028a50c7836 */ /* 0x000fe20000000000 */
[-C--:B------:R-:W-:Y:S01]  /*1f130*/  ISETP.GE.AND P2, PT, R19, R246.reuse, PT ;  /* 0x000000f61300720c */ /* 0x080fe20003f46270 */
[----:B------:R-:W-:Y:S01]  /*1f140*/  VIADD R13, R165, 0x29 ;  /* 0x00000029a50d7836 */ /* 0x000fe20000000000 */
[C---:B------:R-:W-:Y:S02]  /*1f150*/  ISETP.GE.AND P1, PT, R18.reuse, R246, PT ;  /* 0x000000f61200720c */ /* 0x040fe40003f26270 */
[C---:B------:R-:W-:Y:S02]  /*1f160*/  ISETP.GE.OR P6, PT, R19.reuse, R247, !P6 ;  /* 0x000000f71300720c */ /* 0x040fe400077c6670 */
[-C--:B------:R-:W-:Y:S01]  /*1f170*/  ISETP.GE.OR P2, PT, R19, R245.reuse, !P2 ;  /* 0x000000f51300720c */ /* 0x080fe20005746670 */
[C---:B------:R-:W-:Y:S01]  /*1f180*/  VIADD R19, R165.reuse, 0x20 ;  /* 0x00000020a5137836 */ /* 0x040fe20000000000 */
[----:B------:R-:W-:Y:S01]  /*1f190*/  ISETP.GE.OR P1, PT, R18, R245, !P1 ;  /* 0x000000f51200720c */ /* 0x000fe20004f26670 */
[----:B------:R-:W-:Y:S01]  /*1f1a0*/  VIADD R18, R165, 0x21 ;  /* 0x00000021a5127836 */ /* 0x000fe20000000000 */
[----:B------:R-:W-:-:S02]  /*1f1b0*/  FSEL R177, R177, -INF , !P6 ;  /* 0xff800000b1b17808 */ /* 0x000fc40007000000 */
[----:B------:R-:W-:Y:S02]  /*1f1c0*/  FSEL R178, R178, -INF , !P1 ;  /* 0xff800000b2b27808 */ /* 0x000fe40004800000 */
[C---:B------:R-:W-:Y:S02]  /*1f1d0*/  ISETP.GE.AND P1, PT, R19.reuse, R248, PT ;  /* 0x000000f81300720c */ /* 0x040fe40003f26270 */
[C---:B------:R-:W-:Y:S02]  /*1f1e0*/  ISETP.GE.AND P6, PT, R19.reuse, R246, PT ;  /* 0x000000f61300720c */ /* 0x040fe40003fc6270 */
[C---:B------:R-:W-:Y:S02]  /*1f1f0*/  ISETP.GE.OR P1, PT, R19.reuse, R247, !P1 ;  /* 0x000000f71300720c */ /* 0x040fe40004f26670 */
[----:B------:R-:W-:Y:S02]  /*1f200*/  ISETP.GE.OR P6, PT, R19, R245, !P6 ;  /* 0x000000f51300720c */ /* 0x000fe400077c6670 */
[----:B------:R-:W-:-:S02]  /*1f210*/  FSEL R179, R179, -INF , !P2 ;  /* 0xff800000b3b37808 */ /* 0x000fc40005000000 */
[----:B------:R-:W-:Y:S02]  /*1f220*/  ISETP.GE.AND P2, PT, R18, R248, PT ;  /* 0x000000f81200720c */ /* 0x000fe40003f46270 */
[----:B------:R-:W-:Y:S02]  /*1f230*/  FSEL R189, R172, -INF , !P1 ;  /* 0xff800000acbd7808 */ /* 0x000fe40004800000 */
[----:B------:R-:W-:Y:S02]  /*1f240*/  FSEL R183, R174, -INF , !P6 ;  /* 0xff800000aeb77808 */ /* 0x000fe40007000000 */
[----:B------:R-:W-:Y:S02]  /*1f250*/  ISETP.GE.AND P1, PT, R18, R246, PT ;  /* 0x000000f61200720c */ /* 0x000fe40003f26270 */
[----:B------:R-:W-:Y:S02]  /*1f260*/  ISETP.GE.AND P6, PT, R12, R248, PT ;  /* 0x000000f80c00720c */ /* 0x000fe40003fc6270 */
[----:B------:R-:W-:-:S02]  /*1f270*/  ISETP.GE.OR P2, PT, R18, R247, !P2 ;  /* 0x000000f71200720c */ /* 0x000fc40005746670 */
[----:B------:R-:W-:Y:S02]  /*1f280*/  ISETP.GE.OR P1, PT, R18, R245, !P1 ;  /* 0x000000f51200720c */ /* 0x000fe40004f26670 */
[C---:B------:R-:W-:Y:S02]  /*1f290*/  ISETP.GE.OR P6, PT, R12.reuse, R247, !P6 ;  /* 0x000000f70c00720c */ /* 0x040fe400077c6670 */
[----:B------:R-:W-:Y:S02]  /*1f2a0*/  FSEL R188, R173, -INF , !P2 ;  /* 0xff800000adbc7808 */ /* 0x000fe40005000000 */
[----:B------:R-:W-:Y:S02]  /*1f2b0*/  ISETP.GE.AND P2, PT, R12, R246, PT ;  /* 0x000000f60c00720c */ /* 0x000fe40003f46270 */
[----:B------:R-:W-:Y:S02]  /*1f2c0*/  FSEL R184, R175, -INF , !P1 ;  /* 0xff800000afb87808 */ /* 0x000fe40004800000 */
[----:B------:R-:W-:-:S02]  /*1f2d0*/  FSEL R186, R168, -INF , !P6 ;  /* 0xff800000a8ba7808 */ /* 0x000fc40007000000 */
[C---:B------:R-:W-:Y:S02]  /*1f2e0*/  ISETP.GE.AND P1, PT, R13.reuse, R248, PT ;  /* 0x000000f80d00720c */ /* 0x040fe40003f26270 */
[----:B------:R-:W-:Y:S02]  /*1f2f0*/  ISETP.GE.AND P6, PT, R13, R246, PT ;  /* 0x000000f60d00720c */ /* 0x000fe40003fc6270 */
[----:B------:R-:W-:Y:S01]  /*1f300*/  ISETP.GE.OR P2, PT, R12, R245, !P2 ;  /* 0x000000f50c00720c */ /* 0x000fe20005746670 */
[----:B------:R-:W-:Y:S01]  /*1f310*/  VIADD R12, R165, 0x30 ;  /* 0x00000030a50c7836 */ /* 0x000fe20000000000 */
[C---:B------:R-:W-:Y:S02]  /*1f320*/  ISETP.GE.OR P1, PT, R13.reuse, R247, !P1 ;  /* 0x000000f70d00720c */ /* 0x040fe40004f26670 */
[----:B------:R-:W-:Y:S01]  /*1f330*/  ISETP.GE.OR P6, PT, R13, R245, !P6 ;  /* 0x000000f50d00720c */ /* 0x000fe200077c6670 */
[----:B------:R-:W-:Y:S01]  /*1f340*/  VIADD R13, R165, 0x31 ;  /* 0x00000031a50d7836 */ /* 0x000fe20000000000 */
[----:B------:R-:W-:-:S02]  /*1f350*/  FSEL R182, R170, -INF , !P2 ;  /* 0xff800000aab67808 */ /* 0x000fc40005000000 */
[----:B------:R-:W-:Y:S02]  /*1f360*/  FSEL R187, R169, -INF , !P1 ;  /* 0xff800000a9bb7808 */ /* 0x000fe40004800000 */
[C---:B------:R-:W-:Y:S02]  /*1f370*/  ISETP.GE.AND P2, PT, R12.reuse, R248, PT ;  /* 0x000000f80c00720c */ /* 0x040fe40003f46270 */
[C---:B------:R-:W-:Y:S02]  /*1f380*/  ISETP.GE.AND P1, PT, R12.reuse, R246, PT ;  /* 0x000000f60c00720c */ /* 0x040fe40003f26270 */
[----:B------:R-:W-:Y:S02]  /*1f390*/  FSEL R185, R171, -INF , !P6 ;  /* 0xff800000abb97808 */ /* 0x000fe40007000000 */
[----:B------:R-:W-:Y:S02]  /*1f3a0*/  ISETP.GE.AND P6, PT, R13, R248, PT ;  /* 0x000000f80d00720c */ /* 0x000fe40003fc6270 */
[----:B------:R-:W-:-:S02]  /*1f3b0*/  ISETP.GE.OR P2, PT, R12, R247, !P2 ;  /* 0x000000f70c00720c */ /* 0x000fc40005746670 */
[----:B------:R-:W-:Y:S01]  /*1f3c0*/  ISETP.GE.OR P1, PT, R12, R245, !P1 ;  /* 0x000000f50c00720c */ /* 0x000fe20004f26670 */
[----:B------:R-:W-:Y:S01]  /*1f3d0*/  VIADD R12, R165, 0x38 ;  /* 0x00000038a50c7836 */ /* 0x000fe20000000000 */
[----:B------:R-:W-:Y:S02]  /*1f3e0*/  ISETP.GE.OR P6, PT, R13, R247, !P6 ;  /* 0x000000f70d00720c */ /* 0x000fe400077c6670 */
[----:B------:R-:W-:Y:S02]  /*1f3f0*/  FSEL R172, R32, -INF , !P2 ;  /* 0xff80000020ac7808 */ /* 0x000fe40005000000 */
[----:B------:R-:W-:Y:S02]  /*1f400*/  FSEL R171, R33, -INF , !P6 ;  /* 0xff80000021ab7808 */ /* 0x000fe40007000000 */
[-C--:B------:R-:W-:Y:S02]  /*1f410*/  ISETP.GE.AND P6, PT, R12, R246.reuse, PT ;  /* 0x000000f60c00720c */ /* 0x080fe40003fc6270 */
[----:B------:R-:W-:-:S02]  /*1f420*/  ISETP.GE.AND P2, PT, R13, R246, PT ;  /* 0x000000f60d00720c */ /* 0x000fc40003f46270 */
[----:B------:R-:W-:Y:S02]  /*1f430*/  ISETP.GE.OR P6, PT, R12, R245, !P6 ;  /* 0x000000f50c00720c */ /* 0x000fe400077c6670 */
[----:B------:R-:W-:Y:S02]  /*1f440*/  FSEL R168, R34, -INF , !P1 ;  /* 0xff80000022a87808 */ /* 0x000fe40004800000 */
[----:B------:R-:W-:Y:S02]  /*1f450*/  ISETP.GE.AND P1, PT, R12, R248, PT ;  /* 0x000000f80c00720c */ /* 0x000fe40003f26270 */
[----:B------:R-:W-:Y:S02]  /*1f460*/  FSEL R25, R30, -INF , !P6 ;  /* 0xff8000001e197808 */ /* 0x000fe40007000000 */
[----:B------:R-:W-:Y:S02]  /*1f470*/  ISETP.GT.AND P6, PT, R243, R231, PT ;  /* 0x000000e7f300720c */ /* 0x000fe40003fc4270 */
[----:B------:R-:W-:Y:S01]  /*1f480*/  ISETP.GE.OR P2, PT, R13, R245, !P2 ;  /* 0x000000f50d00720c */ /* 0x000fe20005746670 */
[----:B------:R-:W-:Y:S01]  /*1f490*/  VIADD R13, R165, 0x39 ;  /* 0x00000039a50d7836 */ /* 0x000fe20000000000 */
[----:B------:R-:W-:-:S02]  /*1f4a0*/  ISETP.GE.OR P1, PT, R12, R247, !P1 ;  /* 0x000000f70c00720c */ /* 0x000fc40004f26670 */
[----:B------:R-:W-:Y:S02]  /*1f4b0*/  FSEL R165, R35, -INF , !P2 ;  /* 0xff80000023a57808 */ /* 0x000fe40005000000 */
[----:B------:R-:W-:Y:S02]  /*1f4c0*/  FSEL R170, R28, -INF , !P1 ;  /* 0xff8000001caa7808 */ /* 0x000fe40004800000 */
[C---:B------:R-:W-:Y:S02]  /*1f4d0*/  ISETP.GE.AND P2, PT, R13.reuse, R248, PT ;  /* 0x000000f80d00720c */ /* 0x040fe40003f46270 */
[C---:B------:R-:W-:Y:S02]  /*1f4e0*/  ISETP.GE.AND P1, PT, R13.reuse, R246, PT ;  /* 0x000000f60d00720c */ /* 0x040fe40003f26270 */
[C---:B------:R-:W-:Y:S02]  /*1f4f0*/  ISETP.GE.OR P2, PT, R13.reuse, R247, !P2 ;  /* 0x000000f70d00720c */ /* 0x040fe40005746670 */
[----:B------:R-:W-:-:S02]  /*1f500*/  ISETP.GE.OR P1, PT, R13, R245, !P1 ;  /* 0x000000f50d00720c */ /* 0x000fc40004f26670 */
[----:B------:R-:W-:Y:S02]  /*1f510*/  FSEL R169, R29, -INF , !P2 ;  /* 0xff8000001da97808 */ /* 0x000fe40005000000 */
[----:B------:R-:W-:Y:S01]  /*1f520*/  FSEL R24, R31, -INF , !P1 ;  /* 0xff8000001f187808 */ /* 0x000fe20004800000 */
[----:B------:R-:W-:Y:S05]  /*1f530*/  @!P6 BRA `(.L_x_2754) ;  /* 0x0000000c00c8e947 */ /* 0x000fea0003800000 */
[----:B------:R-:W-:Y:S04]  /*1f540*/  BSSY B0, `(.L_x_2755) ;  /* 0x000004e000007945 */ /* 0x000fe80003800000 */
[----:B------:R-:W-:Y:S05]  /*1f550*/  @!P0 BRA `(.L_x_2756) ;  /* 0x00000004001c8947 */ /* 0x000fea0003800000 */
[----:B------:R-:W-:Y:S02]  /*1f560*/  R2UR UR4, R8 ;  /* 0x00000000080472ca */ /* 0x000fe400000e0000 */
[----:B------:R-:W-:-:S13]  /*1f570*/  R2UR UR5, R9 ;  /* 0x00000000090572ca */ /* 0x000fda00000e0000 */
[----:B------:R-:W2:Y:S01]  /*1f580*/  LD.E R26, desc[UR4][R10.64+0x170] ;  /* 0x000170040a1a7980 */ /* 0x000ea2000c101900 */
[----:B------:R-:W-:Y:S01]  /*1f590*/  IMAD.SHL.U32 R13, R243, 0x40, RZ ;  /* 0x00000040f30d7824 */ /* 0x000fe200078e00ff */
[C---:B------:R-:W-:Y:S02]  /*1f5a0*/  R2UR UR12, R8.reuse ;  /* 0x00000000080c72ca */ /* 0x040fe400000e0000 */
[----:B------:R-:W-:Y:S01]  /*1f5b0*/  R2UR UR13, R9 ;  /* 0x00000000090d72ca */ /* 0x000fe200000e0000 */
[----:B------:R-:W-:Y:S01]  /*1f5c0*/  VIADD R19, R13, 0xffffffc0 ;  /* 0xffffffc00d137836 */ /* 0x000fe20000000000 */
[----:B------:R-:W-:Y:S02]  /*1f5d0*/  IABS R15, R13 ;  /* 0x0000000d000f7213 */ /* 0x000fe40000000000 */
[----:B------:R-:W-:Y:S02]  /*1f5e0*/  R2UR UR10, R8 ;  /* 0x00000000080a72ca */ /* 0x000fe400000e0000 */
[----:B------:R-:W-:-:S02]  /*1f5f0*/  IABS R12, R19 ;  /* 0x00000013000c7213 */ /* 0x000fc40000000000 */
[C---:B------:R-:W-:Y:S02]  /*1f600*/  R2UR UR11, R9.reuse ;  /* 0x00000000090b72ca */ /* 0x040fe400000e0000 */
[----:B------:R-:W-:Y:S02]  /*1f610*/  R2UR UR8, R8 ;  /* 0x00000000080872ca */ /* 0x000fe400000e0000 */
[----:B------:R-:W-:Y:S02]  /*1f620*/  R2UR UR9, R9 ;  /* 0x00000000090972ca */ /* 0x000fe400000e0000 */
[-C--:B--2---:R-:W-:Y:S02]  /*1f630*/  IABS R18, R26.reuse ;  /* 0x0000001a00127213 */ /* 0x084fe40000000000 */
[-C--:B------:R-:W-:Y:S02]  /*1f640*/  IABS R14, R26.reuse ;  /* 0x0000001a000e7213 */ /* 0x080fe40000000000 */
[----:B------:R-:W1:Y:S01]  /*1f650*/  I2F.RP R28, R18 ;  /* 0x00000012001c7306 */ /* 0x000e620000209400 */
[----:B------:R-:W-:-:S02]  /*1f660*/  LOP3.LUT R13, R13, R26, RZ, 0x3c, !PT ;  /* 0x0000001a0d0d7212 */ /* 0x000fc400078e3cff */
[----:B------:R-:W-:Y:S01]  /*1f670*/  IMAD.MOV R14, RZ, RZ, -R14 ;  /* 0x000000ffff0e7224 */ /* 0x000fe200078e0a0e */
[----:B------:R-:W-:-:S04]  /*1f680*/  LOP3.LUT R19, R19, R26, RZ, 0x3c, !PT ;  /* 0x0000001a13137212 */ /* 0x000fc800078e3cff */
        /* <DEDUP_REMOVED lines=14> */
[----:B------:R-:W-:-:S03]  /*1f770*/  @!P2 VIADD R22, R22, 0x1 ;  /* 0x000000011616a836 */ /* 0x000fc60000000000 */
[-C--:B------:R-:W-:Y:S02]  /*1f780*/  ISETP.GE.U32.AND P1, PT, R15, R18.reuse, PT ;  /* 0x000000120f00720c */ /* 0x080fe40003f26070 */
[-C--:B------:R-:W-:Y:S02]  /*1f790*/  @!P0 IADD3 R12, R12, -R18.reuse, RZ ;  /* 0x800000120c0c8210 */ /* 0x080fe40007ffe0ff */
[----:B------:R-:W-:Y:S02]  /*1f7a0*/  @!P0 IADD3 R23, R23, 0x1, RZ ;  /* 0x0000000117178810 */ /* 0x000fe40007ffe0ff */
[----:B------:R-:W-:Y:S02]  /*1f7b0*/  ISETP.GE.U32.AND P2, PT, R12, R18, PT ;  /* 0x000000120c00720c */ /* 0x000fe40003f46070 */
[----:B------:R-:W-:Y:S02]  /*1f7c0*/  ISETP.GE.AND P0, PT, R19, RZ, PT ;  /* 0x000000ff1300720c */ /* 0x000fe40003f06270 */
[----:B------:R-:W-:Y:S01]  /*1f7d0*/  LOP3.LUT R12, RZ, R26, RZ, 0x33, !PT ;  /* 0x0000001aff0c7212 */ /* 0x000fe200078e33ff */
[----:B------:R-:W2:Y:S02]  /*1f7e0*/  LD.E.64 R18, desc[UR4][R10.64+0x38] ;  /* 0x000038040a127980 */ /* 0x000ea4000c101b00 */
[----:B------:R-:W-:Y:S01]  /*1f7f0*/  @P1 VIADD R22, R22, 0x1 ;  /* 0x0000000116161836 */ /* 0x000fe20000000000 */
[----:B------:R-:W-:-:S03]  /*1f800*/  ISETP.GE.AND P1, PT, R13, RZ, PT ;  /* 0x000000ff0d00720c */ /* 0x000fc60003f26270 */
[----:B------:R-:W-:Y:S02]  /*1f810*/  IMAD.MOV.U32 R14, RZ, RZ, R22 ;  /* 0x000000ffff0e7224 */ /* 0x000fe400078e0016 */
[----:B------:R-:W-:Y:S01]  /*1f820*/  @P2 VIADD R23, R23, 0x1 ;  /* 0x0000000117172836 */ /* 0x000fe20000000000 */
[----:B------:R-:W-:-:S04]  /*1f830*/  ISETP.NE.AND P2, PT, R26, RZ, PT ;  /* 0x000000ff1a00720c */ /* 0x000fc80003f45270 */
[----:B------:R-:W-:-:S03]  /*1f840*/  MOV R15, R23 ;  /* 0x00000017000f7202 */ /* 0x000fc60000000f00 */
[----:B------:R-:W-:Y:S02]  /*1f850*/  @!P1 IMAD.MOV R14, RZ, RZ, -R14 ;  /* 0x000000ffff0e9224 */ /* 0x000fe400078e0a0e */
[----:B------:R-:W-:-:S03]  /*1f860*/  @!P0 IMAD.MOV R15, RZ, RZ, -R15 ;  /* 0x000000ffff0f8224 */ /* 0x000fc600078e0a0f */
[C---:B------:R-:W-:Y:S02]  /*1f870*/  SEL R14, R12.reuse, R14, !P2 ;  /* 0x0000000e0c0e7207 */ /* 0x040fe40005000000 */
[----:B------:R-:W-:-:S03]  /*1f880*/  SEL R15, R12, R15, !P2 ;  /* 0x0000000f0c0f7207 */ /* 0x000fc60005000000 */
[----:B------:R-:W-:-:S04]  /*1f890*/  IMAD.WIDE R12, R14, 0x4, R240 ;  /* 0x000000040e0c7825 */ /* 0x000fc800078e02f0 */
[----:B------:R-:W-:Y:S02]  /*1f8a0*/  IMAD.WIDE R22, R15, 0x4, R240 ;  /* 0x000000040f167825 */ /* 0x000fe400078e02f0 */
        /* <DEDUP_REMOVED lines=8> */
[----:B------:R-:W-:-:S04]  /*1f930*/  IMAD R14, R18, R15, R14 ;  /* 0x0000000f120e7224 */ /* 0x000fc800078e020e */
[----:B------:R-:W-:Y:S02]  /*1f940*/  IMAD.IADD R27, R27, 0x1, R14 ;  /* 0x000000011b1b7824 */ /* 0x000fe400078e020e */
[----:B---3--:R-:W-:-:S05]  /*1f950*/  IMAD.IADD R12, R12, 0x1, -R13 ;  /* 0x000000010c0c7824 */ /* 0x008fca00078e0a0d */
[----:B------:R-:W-:Y:S01]  /*1f960*/  SHF.R.S32.HI R15, RZ, 0x1f, R12 ;  /* 0x0000001fff0f7819 */ /* 0x000fe2000001140c */
[----:B----4-:R-:W-:-:S04]  /*1f970*/  IMAD R13, R23, R12, RZ ;  /* 0x0000000c170d7224 */ /* 0x010fc800078e02ff */
[----:B------:R-:W-:Y:S02]  /*1f980*/  IMAD R13, R22, R15, R13 ;  /* 0x0000000f160d7224 */ /* 0x000fe400078e020d */
[----:B------:R-:W-:-:S04]  /*1f990*/  IMAD.WIDE.U32 R22, R12, R22, R26 ;  /* 0x000000160c167225 */ /* 0x000fc800078e001a */
[----:B------:R-:W-:Y:S01]  /*1f9a0*/  IMAD.MOV.U32 R19, RZ, RZ, R22 ;  /* 0x000000ffff137224 */ /* 0x000fe200078e0016 */
[----:B------:R-:W-:Y:S01]  /*1f9b0*/  IADD3 R18, R23, R13, RZ ;  /* 0x0000000d17127210 */ /* 0x000fe20007ffe0ff */
[----:B------:R-:W-:Y:S05]  /*1f9c0*/  BRA `(.L_x_2757) ;  /* 0x0000000000147947 */ /* 0x000fea0003800000 */
.L_x_2756:
[----:B------:R-:W-:Y:S02]  /*1f9d0*/  R2UR UR4, R8 ;  /* 0x00000000080472ca */ /* 0x000fe400000e0000 */
[----:B------:R-:W-:-:S13]  /*1f9e0*/  R2UR UR5, R9 ;  /* 0x00000000090572ca */ /* 0x000fda00000e0000 */
[----:B------:R-:W2:Y:S02]  /*1f9f0*/  LD.E R19, desc[UR4][R10.64+0x38] ;  /* 0x000038040a137980 */ /* 0x000ea4000c101900 */
[----:B--2---:R-:W-:-:S05]  /*1fa00*/  IMAD.U32 R19, R19, -0x40, RZ ;  /* 0xffffffc013137824 */ /* 0x004fca00078e00ff */
[----:B------:R-:W-:Y:S02]  /*1fa10*/  SHF.R.S32.HI R18, RZ, 0x1f, R19 ;  /* 0x0000001fff127819 */ /* 0x000fe40000011413 */
.L_x_2757:
[----:B------:R-:W-:Y:S05]  /*1fa20*/  BSYNC B0 ;  /* 0x0000000000007941 */ /* 0x000fea0003800000 */
.L_x_2755:
[C---:B------:R-:W-:Y:S01]  /*1fa30*/  @P5 IADD3 R13, P0, R19.reuse, R229, RZ ;  /* 0x000000e5130d5210 */ /* 0x040fe20007f1e0ff */
[----:B------:R1:W-:Y:S01]  /*1fa40*/  STL.64 [R1+0x8], R2 ;  /* 0x0000080201007387 */ /* 0x0003e20000100a00 */
[CC--:B------:R-:W-:Y:S02]  /*1fa50*/  LEA R32, P1, R19.reuse, R233.reuse, 0x1 ;  /* 0x000000e913207211 */ /* 0x0c0fe400078208ff */
[----:B------:R-:W-:Y:S01]  /*1fa60*/  LOP3.LUT R15, R244, 0x1, RZ, 0xc0, !PT ;  /* 0x00000001f40f7812 */ /* 0x000fe200078ec0ff */
[----:B------:R-:W-:Y:S01]  /*1fa70*/  @P5 IMAD.X R12, R18, 0x1, R230, P0 ;  /* 0x00000001120c5824 */ /* 0x000fe200000e06e6 */
[----:B------:R-:W-:Y:S02]  /*1fa80*/  LEA.HI.X R33, R19, R232, R18, 0x1, P1 ;  /* 0x000000e813217211 */ /* 0x000fe400008f0c12 */
[----:B------:R-:W-:Y:S02]  /*1fa90*/  @P5 LEA R28, P1, R13, R233, 0x1 ;  /* 0x000000e90d1c5211 */ /* 0x000fe400078208ff */
[----:B------:R-:W-:-:S02]  /*1faa0*/  @P4 IADD3 R14, P0, R19, R229, RZ ;  /* 0x000000e5130e4210 */ /* 0x000fc40007f1e0ff */
[----:B------:R-:W-:Y:S02]  /*1fab0*/  ISETP.NE.U32.AND P2, PT, R15, 0x1, PT ;  /* 0x000000010f00780c */ /* 0x000fe40003f45070 */
[-C--:B------:R-:W-:Y:S01]  /*1fac0*/  @P5 LEA.HI.X R29, R13, R232.reuse, R12, 0x1, P1 ;  /* 0x000000e80d1d5211 */ /* 0x080fe200008f0c0c */
[----:B------:R-:W-:Y:S01]  /*1fad0*/  @P4 IMAD.X R12, R18, 0x1, R230, P0 ;  /* 0x00000001120c4824 */ /* 0x000fe200000e06e6 */
[C---:B------:R-:W-:Y:S02]  /*1fae0*/  @P4 LEA R26, P1, R14.reuse, R233, 0x1 ;  /* 0x000000e90e1a4211 */ /* 0x040fe400078208ff */
[----:B------:R-:W-:Y:S02]  /*1faf0*/  @P3 IADD3 R13, P0, R19, R229, RZ ;  /* 0x000000e5130d3210 */ /* 0x000fe40007f1e0ff */
[----:B------:R-:W-:-:S03]  /*1fb00*/  @P4 LEA.HI.X R27, R14, R232, R12, 0x1, P1 ;  /* 0x000000e80e1b4211 */ /* 0x000fc600008f0c0c */
[----:B------:R-:W-:Y:S01]  /*1fb10*/  @P3 IMAD.X R12, R18, 0x1, R230, P0 ;  /* 0x00000001120c3824 */ /* 0x000fe200000e06e6 */
[----:B------:R-:W-:Y:S02]  /*1fb20*/  IADD3 R15, P1, P0, R229, R229, R19 ;  /* 0x000000e5e50f7210 */ /* 0x000fe4000783e013 */
[----:B------:R-:W-:Y:S02]  /*1fb30*/  @!P2 R2UR UR4, R8 ;  /* 0x000000000804a2ca */ /* 0x000fe400000e0000 */
[----:B------:R-:W-:Y:S02]  /*1fb40*/  IADD3.X R14, R230, R230, R18, P1, P0 ;  /* 0x000000e6e60e7210 */ /* 0x000fe40000fe0412 */
[-C--:B------:R-:W-:Y:S02]  /*1fb50*/  @P3 LEA R22, P0, R13, R233.reuse, 0x1 ;  /* 0x000000e90d163211 */ /* 0x080fe400078008ff */
[----:B------:R-:W-:Y:S02]  /*1fb60*/  @!P2 LEA R30, P1, R15, R233, 0x1 ;  /* 0x000000e90f1ea211 */ /* 0x000fe400078208ff */
[----:B------:R-:W-:-:S02]  /*1fb70*/  @P3 LEA.HI.X R23, R13, R232, R12, 0x1, P0 ;  /* 0x000000e80d173211 */ /* 0x000fc400000f0c0c */
[CCC-:B------:R-:W-:Y:S02]  /*1fb80*/  @!P2 LEA.HI.X R31, R15.reuse, R232.reuse, R14.reuse, 0x1, P1 ;  /* 0x000000e80f1fa211 */ /* 0x1c0fe400008f0c0e */
[CC--:B------:R-:W-:Y:S02]  /*1fb90*/  @P5 LEA R174, P0, R15.reuse, R233.reuse, 0x1 ;  /* 0x000000e90fae5211 */ /* 0x0c0fe400078008ff */
[CC--:B------:R-:W-:Y:S02]  /*1fba0*/  @P4 LEA R166, P1, R15.reuse, R233.reuse, 0x1 ;  /* 0x000000e90fa64211 */ /* 0x0c0fe400078208ff */
[CCC-:B------:R-:W-:Y:S02]  /*1fbb0*/  @P5 LEA.HI.X R175, R15.reuse, R232.reuse, R14.reuse, 0x1, P0 ;  /* 0x000000e80faf5211 */ /* 0x1c0fe400000f0c0e */
[C---:B------:R-:W-:Y:S02]  /*1fbc0*/  @P4 LEA.HI.X R167, R15.reuse, R232, R14, 0x1, P1 ;  /* 0x000000e80fa74211 */ /* 0x040fe400008f0c0e */
[----:B------:R-:W-:-:S02]  /*1fbd0*/  @P3 LEA R34, P0, R15, R233, 0x1 ;  /* 0x000000e90f223211 */ /* 0x000fc400078008ff */
[CC--:B------:R-:W-:Y:S02]  /*1fbe0*/  IADD3 R12, P1, R15.reuse, R229.reuse, RZ ;  /* 0x000000e50f0c7210 */ /* 0x0c0fe40007f3e0ff */
[-C--:B------:R-:W-:Y:S02]  /*1fbf0*/  @P3 LEA.HI.X R35, R15, R232.reuse, R14, 0x1, P0 ;  /* 0x000000e80f233211 */ /* 0x080fe400000f0c0e */
[----:B------:R-:W-:Y:S01]  /*1fc00*/  @!P2 IADD3 R19, P0, R19, R229, RZ ;  /* 0x000000e51313a210 */ /* 0x000fe20007f1e0ff */
[--C-:B------:R-:W-:Y:S01]  /*1fc10*/  IMAD.X R14, R14, 0x1, R230.reuse, P1 ;  /* 0x000000010e0e7824 */ /* 0x100fe200008e06e6 */
[----:B------:R-:W-:Y:S02]  /*1fc20*/  @!P2 LEA R198, P1, R12, R233, 0x1 ;  /* 0x000000e90cc6a211 */ /* 0x000fe400078208ff */
[----:B------:R-:W-:Y:S01]  /*1fc30*/  @!P2 R2UR UR5, R9 ;  /* 0x000000000905a2ca */ /* 0x000fe200000e0000 */
[----:B------:R-:W-:Y:S01]  /*1fc40*/  @!P2 IMAD.X R18, R18, 0x1, R230, P0 ;  /* 0x000000011212a824 */ /* 0x000fe200000e06e6 */
[----:B------:R-:W-:-:S02]  /*1fc50*/  @!P2 LEA.HI.X R199, R12, R232, R14, 0x1, P1 ;  /* 0x000000e80cc7a211 */ /* 0x000fc400008f0c0e */
[CC--:B------:R-:W-:Y:S02]  /*1fc60*/  @P4 LEA R194, P1, R12.reuse, R233.reuse, 0x1 ;  /* 0x000000e90cc24211 */ /* 0x0c0fe400078208ff */
[CC--:B------:R-:W-:Y:S02]  /*1fc70*/  @P5 LEA R196, P0, R12.reuse, R233.reuse, 0x1 ;  /* 0x000000e90cc45211 */ /* 0x0c0fe400078008ff */
[CCC-:B------:R-:W-:Y:S02]  /*1fc80*/  @P4 LEA.HI.X R195, R12.reuse, R232.reuse, R14.reuse, 0x1, P1 ;  /* 0x000000e80cc34211 */ /* 0x1c0fe400008f0c0e */
[-C--:B-1----:R-:W-:Y:S02]  /*1fc90*/  @!P2 LEA R2, P1, R19, R233.reuse, 0x1 ;  /* 0x000000e91302a211 */ /* 0x082fe400078208ff */
[----:B------:R-:W-:Y:S02]  /*1fca0*/  @P5 LEA.HI.X R197, R12, R232, R14, 0x1, P0 ;  /* 0x000000e80cc55211 */ /* 0x000fe400000f0c0e */
[----:B------:R-:W-:Y:S01]  /*1fcb0*/  @P5 R2UR UR12, R8 ;  /* 0x00000000080c52ca */ /* 0x000fe200000e0000 */
[----:B------:R1:W-:Y:S01]  /*1fcc0*/  @!P2 STL [R1], R2 ;  /* 0x000000020100a387 */ /* 0x0003e20000100800 */
[----:B------:R-:W-:-:S02]  /*1fcd0*/  @P3 LEA R192, P0, R12, R233, 0x1 ;  /* 0x000000e90cc03211 */ /* 0x000fc400078008ff */
[C---:B------:R-:W-:Y:S02]  /*1fce0*/  @P5 R2UR UR13, R9.reuse ;  /* 0x00000000090d52ca */ /* 0x040fe400000e0000 */
[----:B------:R-:W-:Y:S02]  /*1fcf0*/  @P4 R2UR UR10, R8 ;  /* 0x00000000080a42ca */ /* 0x000fe400000e0000 */
[C---:B------:R-:W-:Y:S01]  /*1fd00*/  @P4 R2UR UR11, R9.reuse ;  /* 0x00000000090b42ca */ /* 0x040fe200000e0000 */
[----:B------:R-:W-:Y:S01]  /*1fd10*/  @P5 IMAD.MOV.U32 R13, RZ, RZ, R33 ;  /* 0x000000ffff0d5224 */ /* 0x000fe200078e0021 */
[----:B------:R-:W-:Y:S01]  /*1fd20*/  @P3 LEA.HI.X R193, R12, R232, R14, 0x1, P0 ;  /* 0x000000e80cc13211 */ /* 0x000fe200000f0c0e */
[----:B------:R-:W-:Y:S01]  /*1fd30*/  @!PT LDS RZ, [RZ] ;  /* 0x00000000fffff984 */ /* 0x000fe20000000800 */
[----:B------:R-:W-:Y:S01]  /*1fd40*/  @!PT LDS RZ, [RZ] ;  /* 0x00000000fffff984 */ /* 0x000fe20000000800 */
[----:B------:R-:W-:Y:S01]  /*1fd50*/  @!PT LDS RZ, [RZ] ;  /* 0x00000000fffff984 */ /* 0x000fe20000000800 */
[----:B------:R-:W-:Y:S04]  /*1fd60*/  @!P2 LDGSTS.E.BYPASS.LTC128B.128 [R242+0x8000], desc[UR4][R32.64] ;  /* 0x0800000020f2afae */ /* 0x000fe8000b901d44 */
[----:B-1----:R-:W5:Y:S04]  /*1fd70*/  LDL.LU.64 R2, [R1+0x8] ;  /* 0x0000080001027983 */ /* 0x002f680000300a00 */
[----:B------:R-:W2:Y:S01]  /*1fd80*/  LDL.LU.64 R14, [R1] ;  /* 0x00000000010e7983 */ /* 0x000ea20000300a00 */
[--C-:B------:R-:W-:Y:S01]  /*1fd90*/  @P5 IMAD.MOV.U32 R12, RZ, RZ, R32.reuse ;  /* 0x000000ffff0c5224 */ /* 0x100fe200078e0020 */
[C---:B------:R-:W-:Y:S01]  /*1fda0*/  @P3 R2UR UR8, R8.reuse ;  /* 0x00000000080832ca */ /* 0x040fe200000e0000 */
[----:B------:R-:W-:Y:S01]  /*1fdb0*/  IMAD.MOV.U32 R233, RZ, RZ, R32 ;  /* 0x000000ffffe97224 */ /* 0x000fe200078e0020 */
[----:B------:R-:W-:Y:S01]  /*1fdc0*/  @P3 R2UR UR9, R9 ;  /* 0x00000000090932ca */ /* 0x000fe200000e0000 */
[----:B------:R1:W-:Y:S01]  /*1fdd0*/  @P2 STS.128 [R242+0x8000], RZ ;  /* 0x008000fff2002388 */ /* 0x0003e20000000c00 */
[----:B------:R-:W-:-:S02]  /*1fde0*/  @P3 R2UR UR14, R8 ;  /* 0x00000000080e32ca */ /* 0x000fc400000e0000 */
[C---:B------:R-:W-:Y:S01]  /*1fdf0*/  @P3 R2UR UR15, R9.reuse ;  /* 0x00000000090f32ca */ /* 0x040fe200000e0000 */
[----:B------:R-:W-:Y:S01]  /*1fe00*/  @!PT LDS RZ, [RZ] ;  /* 0x00000000fffff984 */ /* 0x000fe20000000800 */
[----:B------:R-:W-:Y:S01]  /*1fe10*/  @!PT LDS RZ, [RZ] ;  /* 0x00000000fffff984 */ /* 0x000fe20000000800 */
[----:B------:R-:W-:Y:S01]  /*1fe20*/  @!PT LDS RZ, [RZ] ;  /* 0x00000000fffff984 */ /* 0x000fe20000000800 */
[----:B------:R3:W-:Y:S01]  /*1fe30*/  @P5 LDGSTS.E.BYPASS.LTC128B.128 [R242+0xa000], desc[UR12][R12.64+0x80] ;  /* 0x0a0000800cf25fae */ /* 0x0007e2000b901d4c */
[----:B------:R-:W-:Y:S02]  /*1fe40*/  @!P2 R2UR UR12, R8 ;  /* 0x00000000080ca2ca */ /* 0x000fe400000e0000 */
[----:B------:R-:W-:Y:S01]  /*1fe50*/  @!P2 R2UR UR13, R9 ;  /* 0x00000000090da2ca */ /* 0x000fe200000e0000 */
[----:B------:R1:W-:Y:S01]  /*1fe60*/  @!P5 STS.128 [R242+0xa000], RZ ;  /* 0x00a000fff200d388 */ /* 0x0003e20000000c00 */
[----:B---3--:R-:W-:Y:S02]  /*1fe70*/  @P4 IMAD.MOV.U32 R12, RZ, RZ, R32 ;  /* 0x000000ffff0c4224 */ /* 0x008fe400078e0020 */
[----:B------:R-:W-:-:S05]  /*1fe80*/  @P4 IMAD.MOV.U32 R13, RZ, RZ, R33 ;  /* 0x000000ffff0d4224 */ /* 0x000fca00078e0021 */
[----:B------:R-:W-:Y:S01]  /*1fe90*/  @!PT LDS RZ, [RZ] ;  /* 0x00000000fffff984 */ /* 0x000fe20000000800 */
[----:B------:R-:W-:Y:S01]  /*1fea0*/  @!PT LDS RZ, [RZ] ;  /* 0x00000000fffff984 */ /* 0x000fe20000000800 */
[----:B------:R-:W-:Y:S01]  /*1feb0*/  @!PT LDS RZ, [RZ] ;  /* 0x00000000fffff984 */ /* 0x000fe20000000800 */
[----:B------:R3:W-:Y:S01]  /*1fec0*/  @P4 LDGSTS.E.BYPASS.LTC128B.128 [R242+0xc000], desc[UR10][R12.64+0x100] ;  /* 0x0c0001000cf24fae */ /* 0x0007e2000b901d4a */
[----:B------:R-:W-:Y:S02]  /*1fed0*/  @P5 R2UR UR10, R8 ;  /* 0x00000000080a52ca */ /* 0x000fe400000e0000 */
[----:B------:R-:W-:Y:S01]  /*1fee0*/  @P5 R2UR UR11, R9 ;  /* 0x00000000090b52ca */ /* 0x000fe200000e0000 */
        /* <DEDUP_REMOVED lines=10> */
[----:B--2---:R-:W-:Y:S01]  /*1ff90*/  @!P2 LEA.HI.X R15, R19, R232, R18, 0x1, P1 ;  /* 0x000000e8130fa211 */ /* 0x004fe200008f0c12 */
[----:B------:R-:W-:-:S04]  /*1ffa0*/  IMAD.MOV.U32 R232, RZ, RZ, R33 ;  /* 0x000000ffffe87224 */ /* 0x000fc800078e0021 */
[----:B------:R-:W-:Y:S01]  /*1ffb0*/  @!PT LDS RZ, [RZ] ;  /* 0x00000000fffff984 */ /* 0x000fe20000000800 */
[----:B------:R-:W-:Y:S01]  /*1ffc0*/  @!PT LDS RZ, [RZ] ;  /* 0x00000000fffff984 */ /* 0x000fe20000000800 */
[----:B------:R-:W-:Y:S01]  /*1ffd0*/  @!PT LDS RZ, [RZ] ;  /* 0x00000000fffff984 */ /* 0x000fe20000000800 */
[----:B------:R1:W-:Y:S01]  /*1ffe0*/  @!P2 LDGSTS.E.BYPASS.LTC128B.128 [R242+0x8800], desc[UR4][R14.64] ;  /* 0x088000000ef2afae */ /* 0x0003e2000b901d44 */
[C---:B------:R-:W-:Y:S02]  /*1fff0*/  @P3 R2UR UR4, R8.reuse ;  /* 0x00000000080432ca */ /* 0x040fe400000e0000 */
[C---:B------:R-:W-:Y:S01]  /*20000*/  @P3 R2UR UR5, R9.reuse ;  /* 0x00000000090532ca */ /* 0x040fe200000e0000 */
[----:B------:R1:W-:Y:S04]  /*20010*/  @P2 STS.128 [R242+0x8800], RZ ;  /* 0x008800fff2002388 */ /* 0x0003e80000000c00 */
[----:B------:R-:W-:Y:S01]  /*20020*/  @!PT LDS RZ, [RZ] ;  /* 0x00000000fffff984 */ /* 0x000fe20000000800 */
[----:B------:R-:W-:Y:S01]  /*20030*/  @!PT LDS RZ, [RZ] ;  /* 0x00000000fffff984 */ /* 0x000fe20000000800 */
[----:B------:R-:W-:Y:S01]  /*20040*/  @!PT LDS RZ, [RZ] ;  /* 0x00000000fffff984 */ /* 0x000fe20000000800 */
[----:B------:R1:W-:Y:S01]  /*20050*/  @P5 LDGSTS.E.BYPASS.LTC128B.128 [R242+0xa800], desc[UR10][R28.64+0x80] ;  /* 0x0a8000801cf25fae */ /* 0x0003e2000b901d4a */
[C---:B------:R-:W-:Y:S02]  /*20060*/  @!P2 R2UR UR10, R8.reuse ;  /* 0x00000000080aa2ca */ /* 0x040fe400000e0000 */
[----:B------:R-:W-:Y:S01]  /*20070*/  @!P2 R2UR UR11, R9 ;  /* 0x00000000090ba2ca */ /* 0x000fe200000e0000 */
[----:B------:R1:W-:Y:S04]  /*20080*/  @!P5 STS.128 [R242+0xa800], RZ ;  /* 0x00a800fff200d388 */ /* 0x0003e80000000c00 */
[----:B------:R-:W-:Y:S01]  /*20090*/  @!PT LDS RZ, [RZ] ;  /* 0x00000000fffff984 */ /* 0x000fe20000000800 */
[----:B------:R-:W-:Y:S01]  /*200a0*/  @!PT LDS RZ, [RZ] ;  /* 0x00000000fffff984 */ /* 0x000fe20000000800 */
[----:B------:R-:W-:Y:S01]  /*200b0*/  @!PT LDS RZ, [RZ] ;  /* 0x00000000fffff984 */ /* 0x000fe20000000800 */
[----:B------:R1:W-:Y:S01]  /*200c0*/  @P4 LDGSTS.E.BYPASS.LTC128B.128 [R242+0xc800], desc[UR8][R26.64+0x100] ;  /* 0x0c8001001af24fae */ /* 0x0003e2000b901d48 */
[----:B------:R-:W-:-:S02]  /*200d0*/  @P5 R2UR UR8, R8 ;  /* 0x00000000080852ca */ /* 0x000fc400000e0000 */
[C---:B------:R-:W-:Y:S01]  /*200e0*/  @P5 R2UR UR9, R9.reuse ;  /* 0x00000000090952ca */ /* 0x040fe200000e0000 */
[----:B------:R1:W-:Y:S04]  /*200f0*/  @!P4 STS.128 [R242+0xc800], RZ ;  /* 0x00c800fff200c388 */ /* 0x0003e80000000c00 */
[----:B------:R-:W-:Y:S01]  /*20100*/  @!PT LDS RZ, [RZ] ;  /* 0x00000000fffff984 */ /* 0x000fe20000000800 */
[----:B------:R-:W-:Y:S01]  /*20110*/  @!PT LDS RZ, [RZ] ;  /* 0x00000000fffff984 */ /* 0x000fe20000000800 */
[----:B------:R-:W-:Y:S01]  /*20120*/  @!PT LDS RZ, [RZ] ;  /* 0x00000000fffff984 */ /* 0x000fe20000000800 */
[----:B------:R1:W-:Y:S01]  /*20130*/  @P3 LDGSTS.E.BYPASS.LTC128B.128 [R242+0xe800], desc[UR4][R22.64+0x180] ;  /* 0x0e80018016f23fae */ /* 0x0003e2000b901d44 */
[C---:B------:R-:W-:Y:S02]  /*20140*/  @P4 R2UR UR4, R8.reuse ;  /* 0x00000000080442ca */ /* 0x040fe400000e0000 */
[----:B------:R-:W-:Y:S01]  /*20150*/  @P4 R2UR UR5, R9 ;  /* 0x00000000090542ca */ /* 0x000fe200000e0000 */
[----:B------:R1:W-:Y:S04]  /*20160*/  @!P3 STS.128 [R242+0xe800], RZ ;  /* 0x00e800fff200b388 */ /* 0x0003e80000000c00 */
[----:B------:R-:W-:Y:S01]  /*20170*/  @!PT LDS RZ, [RZ] ;  /* 0x00000000fffff984 */ /* 0x000fe20000000800 */
[----:B------:R-:W-:Y:S01]  /*20180*/  @!PT LDS RZ, [RZ] ;  /* 0x00000000fffff984 */ /* 0x000fe20000000800 */
[----:B------:R-:W-:Y:S01]  /*20190*/  @!PT LDS RZ, [RZ] ;  /* 0x00000000fffff984 */ /* 0x000fe20000000800 */
[----:B------:R1:W-:Y:S01]  /*201a0*/  @!P2 LDGSTS.E.BYPASS.LTC128B.128 [R242+0x9000], desc[UR10][R30.64] ;  /* 0x090000001ef2afae */ /* 0x0003e2000b901d4a */
[----:B------:R-:W-:-:S02]  /*201b0*/  @P5 R2UR UR10, R8 ;  /* 0x00000000080a52ca */ /* 0x000fc400000e0000 */
[C---:B------:R-:W-:Y:S01]  /*201c0*/  @P5 R2UR UR11, R9.reuse ;  /* 0x00000000090b52ca */ /* 0x040fe200000e0000 */
[----:B------:R1:W-:Y:S04]  /*201d0*/  @P2 STS.128 [R242+0x9000], RZ ;  /* 0x009000fff2002388 */ /* 0x0003e80000000c00 */
        /* <DEDUP_REMOVED lines=10> */
[----:B------:R1:W-:Y:S01]  /*20280*/  @P4 LDGSTS.E.BYPASS.LTC128B.128 [R242+0xd000], desc[UR4][R166.64+0x100] ;  /* 0x0d000100a6f24fae */ /* 0x0003e2000b901d44 */
[----:B------:R-:W-:-:S02]  /*20290*/  @P3 R2UR UR4, R8 ;  /* 0x00000000080432ca */ /* 0x000fc400000e0000 */
[----:B------:R-:W-:Y:S01]  /*202a0*/  @P3 R2UR UR5, R9 ;  /* 0x00000000090532ca */ /* 0x000fe200000e0000 */
        /* <DEDUP_REMOVED lines=27> */
.L_x_2754:
[----:B------:R-:W-:Y:S05]  /*20460*/  BSYNC B1 ;  /* 0x0000000000017941 */ /* 0x000fea0003800000 */
.L_x_2753:
[----:B------:R-:W-:Y:S01]  /*20470*/  R2UR UR4, R8 ;  /* 0x00000000080472ca */ /* 0x000fe200000e0000 */
[----:B-1----:R-:W-:Y:S01]  /*20480*/  LDSM.16.MT88.4 R12, [R218+0x10000] ;  /* 0x01000000da0c783b */ /* 0x002fe20000004200 */
[----:B------:R-:W-:-:S13]  /*20490*/  R2UR UR5, R9 ;  /* 0x00000000090572ca */ /* 0x000fda00000e0000 */
[----:B------:R1:W2:Y:S02]  /*204a0*/  LD.E R27, desc[UR4][R10.64+0xdc] ;  /* 0x0000dc040a1b7980 */ /* 0x0002a4000c101900 */
[----:B-1----:R-:W-:Y:S02]  /*204b0*/  FMNMX.FTZ R11, R164, R16, !PT ;  /* 0x00000010a40b7209 */ /* 0x002fe40007810000 */
[----:B-----5:R-:W-:Y:S02]  /*204c0*/  FMNMX.FTZ R10, R3, R0, !PT ;  /* 0x00000000030a7209 */ /* 0x020fe40007810000 */
        /* <DEDUP_REMOVED lines=29> */
[----:B------:R-:W-:-:S03]  /*206a0*/  FMNMX.FTZ R10, R24, R10, !PT ;  /* 0x0000000a180a7209 */ /* 0x000fc60007810000 */
[----:B------:R-:W1:Y:S04]  /*206b0*/  SHFL.BFLY PT, R9, R11, 0x2, 0x1f ;  /* 0x0c401f000b097f89 */ /* 0x000e6800000e0000 */
[----:B------:R-:W3:Y:S01]  /*206c0*/  SHFL.BFLY PT, R8, R10, 0x2, 0x1f ;  /* 0x0c401f000a087f89 */ /* 0x000ee200000e0000 */
[----:B-1----:R-:W-:Y:S02]  /*206d0*/  FMNMX.FTZ R9, R11, R9, !PT ;  /* 0x000000090b097209 */ /* 0x002fe40007810000 */
[----:B---3--:R-:W-:-:S03]  /*206e0*/  FMNMX.FTZ R8, R10, R8, !PT ;  /* 0x000000080a087209 */ /* 0x008fc60007810000 */
[----:B------:R-:W1:Y:S04]  /*206f0*/  SHFL.BFLY PT, R33, R9, 0x1, 0x1f ;  /* 0x0c201f0009217f89 */ /* 0x000e6800000e0000 */
[----:B------:R-:W3:Y:S01]  /*20700*/  SHFL.BFLY PT, R32, R8, 0x1, 0x1f ;  /* 0x0c201f0008207f89 */ /* 0x000ee200000e0000 */
[----:B-1----:R-:W-:Y:S02]  /*20710*/  FMNMX.FTZ R33, R9, R33, !PT ;  /* 0x0000002109217209 */ /* 0x002fe40007810000 */
[----:B---3--:R-:W-:Y:S02]  /*20720*/  FMNMX.FTZ R32, R8, R32, !PT ;  /* 0x0000002008207209 */ /* 0x008fe40007810000 */
[----:B------:R-:W-:Y:S01]  /*20730*/  FSETP.NEU.FTZ.AND P1, PT, R33, -INF , PT ;  /* 0xff8000002100780b */ /* 0x000fe20003f3d000 */
[----:B------:R-:W-:Y:S01]  /*20740*/  LDSM.16.MT88.4 R8, [R217+0x10000] ;  /* 0x01000000d908783b */ /* 0x000fe20000004200 */
[----:B------:R-:W-:Y:S01]  /*20750*/  FSETP.NEU.FTZ.AND P0, PT, R32, -INF , PT ;  /* 0xff8000002000780b */ /* 0x000fe20003f1d000 */
[C---:B--2---:R-:W-:Y:S01]  /*20760*/  FMUL.FTZ R166, R27.reuse, R33 ;  /* 0x000000211ba67220 */ /* 0x044fe20000410000 */
[----:B------:R-:W-:-:S04]  /*20770*/  FMUL.FTZ R26, R27, R32 ;  /* 0x000000201b1a7220 */ /* 0x000fc80000410000 */
[----:B------:R-:W-:Y:S02]  /*20780*/  FSEL R166, R166, RZ, P1 ;  /* 0x000000ffa6a67208 */ /* 0x000fe40000800000 */
[----:B------:R-:W-:-:S03]  /*20790*/  FSEL R26, R26, RZ, P0 ;  /* 0x000000ff1a1a7208 */ /* 0x000fc60000000000 */
[-CC-:B------:R-:W-:Y:S01]  /*207a0*/  FFMA.FTZ R31, R2, R27.reuse, -R166.reuse ;  /* 0x0000001b021f7223 */ /* 0x180fe200000108a6 */
[-C--:B------:R-:W-:Y:S01]  /*207b0*/  FFMA.FTZ R35, R16, R27.reuse, -R166 ;  /* 0x0000001b10237223 */ /* 0x080fe200000108a6 */
[-C--:B------:R-:W-:Y:S01]  /*207c0*/  FFMA.FTZ R2, R17, R27.reuse, -R26 ;  /* 0x0000001b11027223 */ /* 0x080fe2000001081a */
[-CC-:B------:R-:W-:Y:S01]  /*207d0*/  FFMA.FTZ R29, R5, R27.reuse, -R166.reuse ;  /* 0x0000001b051d7223 */ /* 0x180fe200000108a6 */
[----:B------:R-:W1:Y:S01]  /*207e0*/  LDSM.16.MT88.4 R16, [R220+0x10000] ;  /* 0x01000000dc10783b */ /* 0x000e620000004200 */
[----:B------:R-:W-:Y:S01]  /*207f0*/  FSEL R5, R32, RZ, P0 ;  /* 0x000000ff20057208 */ /* 0x000fe20000000000 */
[-C--:B------:R-:W-:Y:S01]  /*20800*/  FFMA.FTZ R30, R4, R27.reuse, -R166 ;  /* 0x0000001b041e7223 */ /* 0x080fe200000108a6 */
[----:B------:R-:W-:Y:S01]  /*20810*/  FSEL R4, R33, RZ, P1 ;  /* 0x000000ff21047208 */ /* 0x000fe20000800000 */
[-CC-:B------:R-:W-:Y:S01]  /*20820*/  FFMA.FTZ R28, R0, R27.reuse, -R26.reuse ;  /* 0x0000001b001c7223 */ /* 0x180fe2000001081a */
[-CC-:B------:R-:W-:Y:S01]  /*20830*/  FFMA.FTZ R0, R6, R27.reuse, -R26.reuse ;  /* 0x0000001b06007223 */ /* 0x180fe2000001081a */
[----:B------:R-:W-:Y:S01]  /*20840*/  FADD.FTZ R5, R3, -R5 ;  /* 0x8000000503057221 */ /* 0x000fe20000010000 */
[----:B------:R-:W-:Y:S01]  /*20850*/  FFMA.FTZ R34, R7, R27, -R26 ;  /* 0x0000001b07227223 */ /* 0x000fe2000001081a */
[----:B------:R-:W-:Y:S01]  /*20860*/  FADD.FTZ R4, R164, -R4 ;  /* 0x80000004a4047221 */ /* 0x000fe20000010000 */
[----:B------:R-:W-:Y:S01]  /*20870*/  MUFU.EX2 R35, R35 ;  /* 0x0000002300237308 */ /* 0x000fe20000000800 */
[C---:B------:R-:W-:Y:S01]  /*20880*/  FMUL.FTZ R3, R27.reuse, R5 ;  /* 0x000000051b037220 */ /* 0x040fe20000410000 */
[-CC-:B------:R-:W-:Y:S01]  /*20890*/  FFMA.FTZ R174, R176, R27.reuse, -R166.reuse ;  /* 0x0000001bb0ae7223 */ /* 0x180fe200000108a6 */
[----:B------:R-:W-:Y:S01]  /*208a0*/  FMUL.FTZ R4, R27, R4 ;  /* 0x000000041b047220 */ /* 0x000fe20000410000 */
[-CC-:B------:R-:W-:Y:S01]  /*208b0*/  FFMA.FTZ R175, R177, R27.reuse, -R166.reuse ;  /* 0x0000001bb1af7223 */ /* 0x180fe200000108a6 */
[-CC-:B------:R-:W-:Y:S01]  /*208c0*/  FFMA.FTZ R167, R191, R27.reuse, -R166.reuse ;  /* 0x0000001bbfa77223 */ /* 0x180fe200000108a6 */
[-C--:B------:R-:W-:Y:S01]  /*208d0*/  FFMA.FTZ R173, R21, R27.reuse, -R166 ;  /* 0x0000001b15ad7223 */ /* 0x080fe200000108a6 */
[-CC-:B------:R-:W-:Y:S01]  /*208e0*/  FFMA.FTZ R176, R190, R27.reuse, -R26.reuse ;  /* 0x0000001bbeb07223 */ /* 0x180fe2000001081a */
[----:B------:R-:W-:Y:S01]  /*208f0*/  MUFU.EX2 R31, R31 ;  /* 0x0000001f001f7308 */ /* 0x000fe20000000800 */
[-CC-:B------:R-:W-:Y:S01]  /*20900*/  FFMA.FTZ R177, R20, R27.reuse, -R26.reuse ;  /* 0x0000001b14b17223 */ /* 0x180fe2000001081a */
[-CC-:B------:R-:W-:Y:S01]  /*20910*/  FFMA.FTZ R178, R178, R27.reuse, -R26.reuse ;  /* 0x0000001bb2b27223 */ /* 0x180fe2000001081a */
[-C--:B------:R-:W-:Y:S01]  /*20920*/  FFMA.FTZ R179, R179, R27.reuse, -R26 ;  /* 0x0000001bb3b37223 */ /* 0x080fe2000001081a */
[----:B------:R-:W-:Y:S01]  /*20930*/  LDSM.16.MT88.4 R20, [R218+0x12800] ;  /* 0x01280000da14783b */ /* 0x000fe20000004200 */
[-CC-:B------:R-:W-:Y:S01]  /*20940*/  FFMA.FTZ R189, R189, R27.reuse, -R166.reuse ;  /* 0x0000001bbdbd7223 */ /* 0x180fe200000108a6 */
        /* <DEDUP_REMOVED lines=9> */
[-CC-:B------:R-:W-:Y:S01]  /*209e0*/  FFMA.FTZ R171, R171, R27.reuse, -R166.reuse ;  /* 0x0000001babab7223 */ /* 0x180fe200000108a6 */
[----:B------:R-:W2:Y:S01]  /*209f0*/  MUFU.EX2 R29, R29 ;  /* 0x0000001d001d7308 */ /* 0x000ea20000000800 */
[-CC-:B------:R-:W-:Y:S01]  /*20a00*/  FFMA.FTZ R170, R170, R27.reuse, -R166.reuse ;  /* 0x0000001baaaa7223 */ /* 0x180fe200000108a6 */
[-C--:B------:R-:W-:Y:S01]  /*20a10*/  FFMA.FTZ R166, R169, R27.reuse, -R166 ;  /* 0x0000001ba9a67223 */ /* 0x080fe200000108a6 */
[-CC-:B------:R-:W-:Y:S01]  /*20a20*/  FFMA.FTZ R168, R168, R27.reuse, -R26.reuse ;  /* 0x0000001ba8a87223 */ /* 0x180fe2000001081a */
[-CC-:B------:R-:W-:Y:S01]  /*20a30*/  FFMA.FTZ R165, R165, R27.reuse, -R26.reuse ;  /* 0x0000001ba5a57223 */ /* 0x180fe2000001081a */
[-CC-:B------:R-:W-:Y:S01]  /*20a40*/  FFMA.FTZ R169, R25, R27.reuse, -R26.reuse ;  /* 0x0000001b19a97223 */ /* 0x180fe2000001081a */
[----:B------:R-:W-:-:S02]  /*20a50*/  FFMA.FTZ R190, R24, R27, -R26 ;  /* 0x0000001b18be7223 */ /* 0x000fc4000001081a */
[----:B------:R-:W-:Y:S01]  /*20a60*/  MUFU.EX2 R28, R28 ;  /* 0x0000001c001c7308 */ /* 0x000fe20000000800 */
[----:B------:R-:W-:Y:S07]  /*20a70*/  LDSM.16.MT88.4 R24, [R217+0x13800] ;  /* 0x01380000d918783b */ /* 0x000fee0000004200 */
[----:B------:R-:W3:Y:S01]  /*20a80*/  MUFU.EX2 R2, R2 ;  /* 0x0000000200027308 */ /* 0x000ee20000000800 */
[----:B--2---:R-:W-:-:S07]  /*20a90*/  F2FP.BF16.F32.PACK_AB R6, R29, R30 ;  /* 0x0000001e1d06723e */ /* 0x004fce00000010ff */
[----:B------:R-:W-:Y:S08]  /*20aa0*/  MUFU.EX2 R0, R0 ;  /* 0x0000000000007308 */ /* 0x000ff00000000800 */
[----:B------:R-:W2:Y:S01]  /*20ab0*/  MUFU.EX2 R34, R34 ;  /* 0x0000002200227308 */ /* 0x000ea20000000800 */
[----:B---3--:R-:W-:-:S07]  /*20ac0*/  F2FP.BF16.F32.PACK_AB R5, R2, R28 ;  /* 0x0000001c0205723e */ /* 0x008fce00000010ff */
[----:B------:R3:W4:Y:S08]  /*20ad0*/  MUFU.EX2 R164, R4 ;  /* 0x0000000400a47308 */ /* 0x0007300000000800 */
[----:B------:R-:W1:Y:S01]  /*20ae0*/  MUFU.EX2 R3, R3 ;  /* 0x0000000300037308 */ /* 0x000e620000000800 */
[----:B--2---:R-:W-:-:S07]  /*20af0*/  F2FP.BF16.F32.PACK_AB R7, R34, R0 ;  /* 0x000000002207723e */ /* 0x004fce00000010ff */
[----:B------:R-:W2:Y:S01]  /*20b00*/  MUFU.EX2 R167, R167 ;  /* 0x000000a700a77308 */ /* 0x000ea20000000800 */
[----:B---3--:R-:W-:Y:S01]  /*20b10*/  F2FP.BF16.F32.PACK_AB R4, R31, R35 ;  /* 0x000000231f04723e */ /* 0x008fe200000010ff */
[-C--:B----4-:R-:W-:Y:S01]  /*20b20*/  FMUL.FTZ R160, R160, R164.reuse ;  /* 0x000000a4a0a07220 */ /* 0x090fe20000410000 */
[-C--:B------:R-:W-:Y:S01]  /*20b30*/  FMUL.FTZ R161, R161, R164.reuse ;  /* 0x000000a4a1a17220 */ /* 0x080fe20000410000 */
[-C--:B------:R-:W-:Y:S01]  /*20b40*/  FMUL.FTZ R156, R156, R164.reuse ;  /* 0x000000a49c9c7220 */ /* 0x080fe20000410000 */
[-C--:B------:R-:W-:Y:S01]  /*20b50*/  FMUL.FTZ R157, R157, R164.reuse ;  /* 0x000000a49d9d7220 */ /* 0x080fe20000410000 */
[-C--:B------:R-:W-:Y:S01]  /*20b60*/  FMUL.FTZ R152, R152, R164.reuse ;  /* 0x000000a498987220 */ /* 0x080fe20000410000 */
[-C--:B------:R-:W-:Y:S01]  /*20b70*/  FMUL.FTZ R153, R153, R164.reuse ;  /* 0x000000a499997220 */ /* 0x080fe20000410000 */
[-C--:B------:R-:W-:Y:S01]  /*20b80*/  FMUL.FTZ R148, R148, R164.reuse ;  /* 0x000000a494947220 */ /* 0x080fe20000410000 */
[-C--:B-1----:R-:W-:Y:S01]  /*20b90*/  FMUL.FTZ R162, R162, R3.reuse ;  /* 0x00000003a2a27220 */ /* 0x082fe20000410000 */
        /* <DEDUP_REMOVED lines=14> */
[----:B------:R-:W1:Y:S01]  /*20c80*/  LDSM.16.MT88.4 R16, [R216+0x10000] ;  /* 0x01000000d810783b */ /* 0x000e620000004200 */
        /* <DEDUP_REMOVED lines=39> */
[C---:B-1----:R-:W-:Y:S01]  /*20f00*/  HMMA.16816.F32.BF16 R136, R4.reuse, R16, R136 ;  /* 0x000000100488723c */ /* 0x042fe20000041888 */
        /* <DEDUP_REMOVED lines=93> */
[----:B-1----:R-:W-:Y:S01]  /*214e0*/  HMMA.16816.F32.BF16 R76, R4, R16, R76 ;  /* 0x00000010044c723c */ /* 0x002fe2000004184c */
[-C--:B------:R-:W-:Y:S01]  /*214f0*/  FMUL.FTZ R131, R131, R3.reuse ;  /* 0x0000000383837220 */ /* 0x080fe20000410000 */
[----:B------:R-:W-:Y:S01]  /*21500*/  FFMA.FTZ R35, R250, R164, R35 ;  /* 0x000000a4fa237223 */ /* 0x000fe20000010023 */
[----:B------:R-:W-:Y:S01]  /*21510*/  FFMA.FTZ R3, R249, R3, R28 ;  /* 0x00000003f9037223 */ /* 0x000fe2000001001c */
[----:B------:R-:W-:-:S02]  /*21520*/  MOV R164, R33 ;  /* 0x0000002100a47202 */ /* 0x000fc40000000f00 */
[C---:B------:R-:W-:Y:S01]  /*21530*/  HMMA.16816.F32.BF16 R80, R4.reuse, R18, R80 ;  /* 0x000000120450723c */ /* 0x040fe20000041850 */
[----:B------:R-:W1:Y:S01]  /*21540*/  LDSM.16.MT88.4 R16, [R220+0x16000] ;  /* 0x01600000dc10783b */ /* 0x000e620000004200 */
[----:B------:R-:W-:Y:S01]  /*21550*/  MUFU.EX2 R175, R175 ;  /* 0x000000af00af7308 */ /* 0x000fe20000000800 */
[----:B------:R-:W-:Y:S01]  /*21560*/  FADD.FTZ R35, R31, R35 ;  /* 0x000000231f237221 */ /* 0x000fe20000010000 */
[----:B------:R-:W-:Y:S02]  /*21570*/  FADD.FTZ R3, R2, R3 ;  /* 0x0000000302037221 */ /* 0x000fe40000010000 */
[C---:B---3--:R-:W-:Y:S01]  /*21580*/  HMMA.16816.F32.BF16 R84, R4.reuse, R12, R84 ;  /* 0x0000000c0454723c */ /* 0x048fe20000041854 */
[----:B------:R-:W-:Y:S01]  /*21590*/  FADD.FTZ R35, R30, R35 ;  /* 0x000000231e237221 */ /* 0x000fe20000010000 */
[----:B------:R-:W-:Y:S02]  /*215a0*/  FADD.FTZ R3, R0, R3 ;  /* 0x0000000300037221 */ /* 0x000fe40000010000 */
[----:B------:R-:W3:Y:S01]  /*215b0*/  MUFU.EX2 R176, R176 ;  /* 0x000000b000b07308 */ /* 0x000ee20000000800 */
[----:B------:R-:W-:Y:S01]  /*215c0*/  FADD.FTZ R35, R29, R35 ;  /* 0x000000231d237221 */ /* 0x000fe20000010000 */
[----:B------:R-:W-:Y:S01]  /*215d0*/  HMMA.16816.F32.BF16 R88, R4, R14, R88 ;  /* 0x0000000e0458723c */ /* 0x000fe20000041858 */
[----:B------:R-:W1:Y:S01]  /*215e0*/  LDSM.16.MT88.4 R12, [R218+0x16000] ;  /* 0x01600000da0c783b */ /* 0x000e620000004200 */
[----:B------:R-:W-:Y:S01]  /*215f0*/  FADD.FTZ R3, R34, R3 ;  /* 0x0000000322037221 */ /* 0x000fe20000010000 */
[----:B--2---:R-:W-:-:S03]  /*21600*/  FADD.FTZ R35, R167, R35 ;  /* 0x00000023a7237221 */ /* 0x004fc60000010000 */
[C---:B----4-:R-:W-:Y:S01]  /*21610*/  HMMA.16816.F32.BF16 R92, R4.reuse, R8, R92 ;  /* 0x00000008045c723c */ /* 0x050fe2000004185c */
[----:B------:R-:W2:Y:S05]  /*21620*/  MUFU.EX2 R177, R177 ;  /* 0x000000b100b17308 */ /* 0x000eaa0000000800 */
[----:B------:R-:W-:Y:S01]  /*21630*/  HMMA.16816.F32.BF16 R96, R4, R10, R96 ;  /* 0x0000000a0460723c */ /* 0x000fe20000041860 */
[----:B------:R-:W4:Y:S02]  /*21640*/  LDSM.16.MT88.4 R8, [R217+0x16000] ;  /* 0x01600000d908783b */ /* 0x000f240000004200 */
[----:B------:R-:W-:Y:S01]  /*21650*/  MUFU.EX2 R178, R178 ;  /* 0x000000b200b27308 */ /* 0x000fe20000000800 */
[----:B---3--:R-:W-:-:S07]  /*21660*/  FADD.FTZ R3, R176, R3 ;  /* 0x00000003b0037221 */ /* 0x008fce0000010000 */
[----:B------:R-:W3:Y:S01]  /*21670*/  MUFU.EX2 R179, R179 ;  /* 0x000000b300b37308 */ /* 0x000ee20000000800 */
[C---:B-1----:R-:W-:Y:S07]  /*21680*/  HMMA.16816.F32.BF16 R100, R4.reuse, R16, R100 ;  /* 0x000000100464723c */ /* 0x042fee0000041864 */
[----:B------:R-:W1:Y:S01]  /*21690*/  MUFU.EX2 R189, R189 ;  /* 0x000000bd00bd7308 */ /* 0x000e620000000800 */
[C---:B------:R-:W-:Y:S01]  /*216a0*/  HMMA.16816.F32.BF16 R104, R4.reuse, R18, R104 ;  /* 0x000000120468723c */ /* 0x040fe20000041868 */
[----:B------:R-:W2:Y:S06]  /*216b0*/  LDSM.16.MT88.4 R16, [R216+0x16000] ;  /* 0x01600000d810783b */ /* 0x000eac0000004200 */
[----:B------:R-:W-:Y:S01]  /*216c0*/  MUFU.EX2 R188, R188 ;  /* 0x000000bc00bc7308 */ /* 0x000fe20000000800 */
[C---:B------:R-:W-:Y:S06]  /*216d0*/  HMMA.16816.F32.BF16 R108, R4.reuse, R12, R108 ;  /* 0x0000000c046c723c */ /* 0x040fec000004186c */
[C---:B------:R-:W-:Y:S01]  /*216e0*/  HMMA.16816.F32.BF16 R112, R4.reuse, R14, R112 ;  /* 0x0000000e0470723c */ /* 0x040fe20000041870 */
[----:B------:R-:W1:Y:S01]  /*216f0*/  LDSM.16.MT88.4 R12, [R220+0x10800] ;  /* 0x01080000dc0c783b */ /* 0x000e620000004200 */
[----:B------:R-:W-:Y:S04]  /*21700*/  MUFU.EX2 R186, R186 ;  /* 0x000000ba00ba7308 */ /* 0x000fe80000000800 */
[C---:B----4-:R-:W-:Y:S04]  /*21710*/  HMMA.16816.F32.BF16 R116, R4.reuse, R8, R116 ;  /* 0x000000080474723c */ /* 0x050fe80000041874 */
[----:B------:R-:W-:Y:S02]  /*21720*/  MUFU.EX2 R187, R187 ;  /* 0x000000bb00bb7308 */ /* 0x000fe40000000800 */
[C---:B------:R-:W-:Y:S01]  /*21730*/  HMMA.16816.F32.BF16 R120, R4.reuse, R10, R120 ;  /* 0x0000000a0478723c */ /* 0x040fe20000041878 */
[----:B------:R-:W4:Y:S05]  /*21740*/  LDSM.16.MT88.4 R8, [R218+0x10800] ;  /* 0x01080000da08783b */ /* 0x000f2a0000004200 */
[----:B------:R-:W1:Y:S08]  /*21750*/  MUFU.EX2 R183, R183 ;  /* 0x000000b700b77308 */ /* 0x000e700000000800 */
[----:B------:R-:W4:Y:S01]  /*21760*/  MUFU.EX2 R184, R184 ;  /* 0x000000b800b87308 */ /* 0x000f220000000800 */
[C---:B--2---:R-:W-:Y:S07]  /*21770*/  HMMA.16816.F32.BF16 R124, R4.reuse, R16, R124 ;  /* 0x00000010047c723c */ /* 0x044fee000004187c */
[----:B------:R-:W-:Y:S01]  /*21780*/  MUFU.EX2 R182, R182 ;  /* 0x000000b600b67308 */ /* 0x000fe20000000800 */
[----:B------:R-:W-:Y:S01]  /*21790*/  HMMA.16816.F32.BF16 R128, R4, R18, R128 ;  /* 0x000000120480723c */ /* 0x000fe20000041880 */
[----:B------:R-:W2:Y:S06]  /*217a0*/  LDSM.16.MT88.4 R16, [R217+0x10800] ;  /* 0x01080000d910783b */ /* 0x000eac0000004200 */
[----:B------:R-:W-:Y:S01]  /*217b0*/  F2FP.BF16.F32.PACK_AB R4, R173, R167 ;  /* 0x000000a7ad04723e */ /* 0x000fe200000010ff */
[----:B------:R-:W2:Y:S01]  /*217c0*/  MUFU.EX2 R185, R185 ;  /* 0x000000b900b97308 */ /* 0x000ea20000000800 */
[----:B------:R-:W-:Y:S01]  /*217d0*/  F2FP.BF16.F32.PACK_AB R5, R177, R176 ;  /* 0x000000b0b105723e */ /* 0x000fe200000010ff */
[----:B------:R-:W-:Y:S01]  /*217e0*/  FADD.FTZ R173, R173, R35 ;  /* 0x00000023adad7221 */ /* 0x000fe20000010000 */
[----:B------:R-:W-:Y:S01]  /*217f0*/  F2FP.BF16.F32.PACK_AB R6, R175, R174 ;  /* 0x000000aeaf06723e */ /* 0x000fe200000010ff */
[----:B------:R-:W-:Y:S01]  /*21800*/  FADD.FTZ R177, R177, R3 ;  /* 0x00000003b1b17221 */ /* 0x000fe20000010000 */
[----:B---3--:R-:W-:Y:S01]  /*21810*/  F2FP.BF16.F32.PACK_AB R7, R179, R178 ;  /* 0x000000b2b307723e */ /* 0x008fe200000010ff */
[----:B------:R-:W-:Y:S01]  /*21820*/  FADD.FTZ R173, R174, R173 ;  /* 0x000000adaead7221 */ /* 0x000fe20000010000 */
[----:B------:R-:W-:Y:S01]  /*21830*/  MOV R3, R32 ;  /* 0x0000002000037202 */ /* 0x000fe20000000f00 */
[----:B------:R-:W3:Y:S01]  /*21840*/  MUFU.EX2 R172, R172 ;  /* 0x000000ac00ac7308 */ /* 0x000ee20000000800 */
[----:B------:R-:W-:Y:S01]  /*21850*/  FADD.FTZ R177, R178, R177 ;  /* 0x000000b1b2b17221 */ /* 0x000fe20000010000 */
[----:B------:R-:W-:-:S02]  /*21860*/  FADD.FTZ R175, R175, R173 ;  /* 0x000000adafaf7221 */ /* 0x000fc40000010000 */
[C---:B-1----:R-:W-:Y:S01]  /*21870*/  HMMA.16816.F32.BF16 R160, R4.reuse, R12, R160 ;  /* 0x0000000c04a0723c */ /* 0x042fe200000418a0 */
[----:B------:R-:W-:Y:S01]  /*21880*/  FADD.FTZ R179, R179, R177 ;  /* 0x000000b1b3b37221 */ /* 0x000fe20000010000 */
[----:B------:R-:W-:Y:S02]  /*21890*/  FADD.FTZ R175, R189, R175 ;  /* 0x000000afbdaf7221 */ /* 0x000fe40000010000 */
[----:B------:R-:W-:Y:S01]  /*218a0*/  MUFU.EX2 R171, R171 ;  /* 0x000000ab00ab7308 */ /* 0x000fe20000000800 */
[----:B------:R-:W-:Y:S01]  /*218b0*/  FADD.FTZ R179, R183, R179 ;  /* 0x000000b3b7b37221 */ /* 0x000fe20000010000 */
[C---:B------:R-:W-:Y:S01]  /*218c0*/  HMMA.16816.F32.BF16 R156, R4.reuse, R14, R156 ;  /* 0x0000000e049c723c */ /* 0x040fe2000004189c */
[----:B------:R-:W1:Y:S05]  /*218d0*/  LDSM.16.MT88.4 R12, [R216+0x10800] ;  /* 0x01080000d80c783b */ /* 0x000e6a0000004200 */
[C---:B----4-:R-:W-:Y:S01]  /*218e0*/  HMMA.16816.F32.BF16 R152, R4.reuse, R8, R152 ;  /* 0x000000080498723c */ /* 0x050fe20000041898 */
[----:B------:R-:W-:Y:S05]  /*218f0*/  MUFU.EX2 R170, R170 ;  /* 0x000000aa00aa7308 */ /* 0x000fea0000000800 */
[C---:B------:R-:W-:Y:S01]  /*21900*/  HMMA.16816.F32.BF16 R148, R4.reuse, R10, R148 ;  /* 0x0000000a0494723c */ /* 0x040fe20000041894 */
[----:B------:R-:W4:Y:S02]  /*21910*/  LDSM.16.MT88.4 R8, [R220+0x12800] ;  /* 0x01280000dc08783b */ /* 0x000f240000004200 */
[----:B------:R-:W-:Y:S03]  /*21920*/  MUFU.EX2 R166, R166 ;  /* 0x000000a600a67308 */ /* 0x000fe60000000800 */
[C---:B--2---:R-:W-:Y:S05]  /*21930*/  HMMA.16816.F32.BF16 R144, R4.reuse, R16, R144 ;  /* 0x000000100490723c */ /* 0x044fea0000041890 */
[----:B------:R-:W2:Y:S01]  /*21940*/  MUFU.EX2 R168, R168 ;  /* 0x000000a800a87308 */ /* 0x000ea20000000800 */
[C---:B------:R-:W-:Y:S01]  /*21950*/  HMMA.16816.F32.BF16 R140, R4.reuse, R18, R140 ;  /* 0x00000012048c723c */ /* 0x040fe2000004188c */
[----:B------:R-:W3:Y:S05]  /*21960*/  LDSM.16.MT88.4 R16, [R217+0x12800] ;  /* 0x01280000d910783b */ /* 0x000eea0000004200 */
[C---:B------:R-:W-:Y:S01]  /*21970*/  HMMA.16816.F32.BF16 R44, R4.reuse, R20, R44 ;  /* 0x00000014042c723c */ /* 0x040fe2000004182c */
[----:B------:R-:W2:Y:S05]  /*21980*/  MUFU.EX2 R165, R165 ;  /* 0x000000a500a57308 */ /* 0x000eaa0000000800 */
[C---:B------:R-:W-:Y:S01]  /*21990*/  HMMA.16816.F32.BF16 R48, R4.reuse, R22, R48 ;  /* 0x000000160430723c */ /* 0x040fe20000041830 */
[----:B------:R-:W2:Y:S02]  /*219a0*/  LDSM.16.MT88.4 R20, [R218+0x14800] ;  /* 0x01480000da14783b */ /* 0x000ea40000004200 */
[----:B------:R-:W2:Y:S03]  /*219b0*/  MUFU.EX2 R169, R169 ;  /* 0x000000a900a97308 */ /* 0x000ea60000000800 */
[C---:B-1----:R-:W-:Y:S05]  /*219c0*/  HMMA.16816.F32.BF16 R136, R4.reuse, R12, R136 ;  /* 0x0000000c0488723c */ /* 0x042fea0000041888 */
[----:B------:R-:W1:Y:S01]  /*219d0*/  MUFU.EX2 R190, R190 ;  /* 0x000000be00be7308 */ /* 0x000e620000000800 */
        /* <DEDUP_REMOVED lines=10> */
[----:B------:R-:W-:Y:S05]  /*21a80*/  LDSM.16.MT88.4 R20, [R217+0x13000] ;  /* 0x01300000d914783b */ /* 0x000fea0000004200 */
[C---:B-1----:R-:W-:Y:S06]  /*21a90*/  HMMA.16816.F32.BF16 R60, R4.reuse, R12, R60 ;  /* 0x0000000c043c723c */ /* 0x042fec000004183c */
[C---:B------:R-:W-:Y:S01]  /*21aa0*/  HMMA.16816.F32.BF16 R64, R4.reuse, R14, R64 ;  /* 0x0000000e0440723c */ /* 0x040fe20000041840 */
[----:B------:R-:W1:Y:S05]  /*21ab0*/  LDSM.16.MT88.4 R12, [R216+0x14800] ;  /* 0x01480000d80c783b */ /* 0x000e6a0000004200 */
[C---:B----4-:R-:W-:Y:S06]  /*21ac0*/  HMMA.16816.F32.BF16 R68, R4.reuse, R8, R68 ;  /* 0x000000080444723c */ /* 0x050fec0000041844 */
        /* <DEDUP_REMOVED lines=18> */
[----:B------:R-:W-:Y:S01]  /*21bf0*/  HMMA.16816.F32.BF16 R128, R4, R10, R128 ;  /* 0x0000000a0480723c */ /* 0x000fe20000041880 */
[----:B------:R-:W2:Y:S06]  /*21c00*/  LDSM.16.MT88.4 R8, [R217+0x11000] ;  /* 0x01100000d908783b */ /* 0x000eac0000004200 */
[C---:B------:R-:W-:Y:S01]  /*21c10*/  F2FP.BF16.F32.PACK_AB R4, R188.reuse, R189 ;  /* 0x000000bdbc04723e */ /* 0x040fe200000010ff */
[----:B------:R-:W-:Y:S01]  /*21c20*/  FADD.FTZ R188, R188, R175 ;  /* 0x000000afbcbc7221 */ /* 0x000fe20000010000 */
[C---:B------:R-:W-:Y:S01]  /*21c30*/  F2FP.BF16.F32.PACK_AB R5, R184.reuse, R183 ;  /* 0x000000b7b805723e */ /* 0x040fe200000010ff */
[----:B------:R-:W-:Y:S01]  /*21c40*/  FADD.FTZ R184, R184, R179 ;  /* 0x000000b3b8b87221 */ /* 0x000fe20000010000 */
[----:B------:R-:W-:Y:S01]  /*21c50*/  F2FP.BF16.F32.PACK_AB R6, R187, R186 ;  /* 0x000000babb06723e */ /* 0x000fe200000010ff */
[----:B------:R-:W-:Y:S01]  /*21c60*/  FADD.FTZ R188, R186, R188 ;  /* 0x000000bcbabc7221 */ /* 0x000fe20000010000 */
[----:B------:R-:W-:Y:S01]  /*21c70*/  F2FP.BF16.F32.PACK_AB R7, R185, R182 ;  /* 0x000000b6b907723e */ /* 0x000fe200000010ff */
[----:B------:R-:W-:-:S02]  /*21c80*/  FADD.FTZ R184, R182, R184 ;  /* 0x000000b8b6b87221 */ /* 0x000fc40000010000 */
[----:B------:R-:W-:Y:S02]  /*21c90*/  FADD.FTZ R187, R187, R188 ;  /* 0x000000bcbbbb7221 */ /* 0x000fe40000010000 */
[----:B------:R-:W-:Y:S02]  /*21ca0*/  FADD.FTZ R185, R185, R184 ;  /* 0x000000b8b9b97221 */ /* 0x000fe40000010000 */
[----:B---3--:R-:W-:Y:S01]  /*21cb0*/  HMMA.16816.F32.BF16 R160, R4, R16, R160 ;  /* 0x0000001004a0723c */ /* 0x008fe200000418a0 */
[----:B------:R-:W-:Y:S01]  /*21cc0*/  FADD.FTZ R187, R172, R187 ;  /* 0x000000bbacbb7221 */ /* 0x000fe20000010000 */
[----:B------:R-:W-:-:S03]  /*21cd0*/  FADD.FTZ R185, R168, R185 ;  /* 0x000000b9a8b97221 */ /* 0x000fc60000010000 */
[----:B------:R-:W-:Y:S01]  /*21ce0*/  FADD.FTZ R187, R171, R187 ;  /* 0x000000bbabbb7221 */ /* 0x000fe20000010000 */
[----:B------:R-:W-:Y:S01]  /*21cf0*/  HMMA.16816.F32.BF16 R156, R4, R18, R156 ;  /* 0x00000012049c723c */ /* 0x000fe2000004189c */
[----:B------:R-:W3:Y:S01]  /*21d00*/  LDSM.16.MT88.4 R16, [R216+0x11000] ;  /* 0x01100000d810783b */ /* 0x000ee20000004200 */
[----:B------:R-:W-:Y:S01]  /*21d10*/  FADD.FTZ R185, R165, R185 ;  /* 0x000000b9a5b97221 */ /* 0x000fe20000010000 */
[----:B------:R-:W-:-:S03]  /*21d20*/  FADD.FTZ R187, R170, R187 ;  /* 0x000000bbaabb7221 */ /* 0x000fc60000010000 */
[----:B-1----:R-:W-:Y:S01]  /*21d30*/  HMMA.16816.F32.BF16 R152, R4, R12, R152 ;  /* 0x0000000c0498723c */ /* 0x002fe20000041898 */
[----:B------:R-:W-:Y:S01]  /*21d40*/  FADD.FTZ R185, R169, R185 ;  /* 0x000000b9a9b97221 */ /* 0x000fe20000010000 */
[----:B------:R-:W-:-:S03]  /*21d50*/  FADD.FTZ R250, R166, R187 ;  /* 0x000000bba6fa7221 */ /* 0x000fc60000010000 */
[----:B------:R-:W-:Y:S01]  /*21d60*/  FADD.FTZ R249, R190, R185 ;  /* 0x000000b9bef97221 */ /* 0x000fe20000010000 */
[C---:B------:R-:W-:Y:S01]  /*21d70*/  HMMA.16816.F32.BF16 R148, R4.reuse, R14, R148 ;  /* 0x0000000e0494723c */ /* 0x040fe20000041894 */
[----:B------:R-:W1:Y:S05]  /*21d80*/  LDSM.16.MT88.4 R12, [R220+0x13000] ;  /* 0x01300000dc0c783b */ /* 0x000e6a0000004200 */
        /* <DEDUP_REMOVED lines=29> */
[----:B------:R-:W-:Y:S05]  /*21f60*/  LDSM.16.MT88.4 R20, [R217+0x11800] ;  /* 0x01180000d914783b */ /* 0x000fea0000004200 */
[C---:B---3--:R-:W-:Y:S06]  /*21f70*/  HMMA.16816.F32.BF16 R92, R4.reuse, R16, R92 ;  /* 0x00000010045c723c */ /* 0x048fec000004185c */
[C---:B------:R-:W-:Y:S01]  /*21f80*/  HMMA.16816.F32.BF16 R96, R4.reuse, R18, R96 ;  /* 0x000000120460723c */ /* 0x040fe20000041860 */
[----:B------:R-:W3:Y:S05]  /*21f90*/  LDSM.16.MT88.4 R16, [R216+0x17000] ;  /* 0x01700000d810783b */ /* 0x000eea0000004200 */
[C---:B-1----:R-:W-:Y:S06]  /*21fa0*/  HMMA.16816.F32.BF16 R108, R4.reuse, R12, R108 ;  /* 0x0000000c046c723c */ /* 0x042fec000004186c */
[C---:B------:R-:W-:Y:S01]  /*21fb0*/  HMMA.16816.F32.BF16 R112, R4.reuse, R14, R112 ;  /* 0x0000000e0470723c */ /* 0x040fe20000041870 */
[----:B------:R-:W-:Y:S05]  /*21fc0*/  LDSM.16.MT88.4 R12, [R218+0x11800] ;  /* 0x01180000da0c783b */ /* 0x000fea0000004200 */
[C---:B--2---:R-:W-:Y:S06]  /*21fd0*/  HMMA.16816.F32.BF16 R100, R4.reuse, R8, R100 ;  /* 0x000000080464723c */ /* 0x044fec0000041864 */
[C---:B------:R-:W-:Y:S01]  /*21fe0*/  HMMA.16816.F32.BF16 R104, R4.reuse, R10, R104 ;  /* 0x0000000a0468723c */ /* 0x040fe20000041868 */
[----:B------:R-:W1:Y:S05]  /*21ff0*/  LDSM.16.MT88.4 R8, [R220+0x11800] ;  /* 0x01180000dc08783b */ /* 0x000e6a0000004200 */
[C---:B---3--:R-:W-:Y:S06]  /*22000*/  HMMA.16816.F32.BF16 R124, R4.reuse, R16, R124 ;  /* 0x00000010047c723c */ /* 0x048fec000004187c */
[----:B------:R-:W-:Y:S01]  /*22010*/  HMMA.16816.F32.BF16 R128, R4, R18, R128 ;  /* 0x000000120480723c */ /* 0x000fe20000041880 */
[----:B------:R-:W2:Y:S06]  /*22020*/  LDSM.16.MT88.4 R16, [R216+0x11800] ;  /* 0x01180000d810783b */ /* 0x000eac0000004200 */
[----:B------:R-:W-:-:S02]  /*22030*/  F2FP.BF16.F32.PACK_AB R4, R171, R172 ;  /* 0x000000acab04723e */ /* 0x000fc400000010ff */
[----:B------:R-:W-:Y:S02]  /*22040*/  F2FP.BF16.F32.PACK_AB R5, R165, R168 ;  /* 0x000000a8a505723e */ /* 0x000fe400000010ff */
[----:B------:R-:W-:Y:S02]  /*22050*/  F2FP.BF16.F32.PACK_AB R6, R166, R170 ;  /* 0x000000aaa606723e */ /* 0x000fe400000010ff */
[----:B------:R-:W-:-:S07]  /*22060*/  F2FP.BF16.F32.PACK_AB R7, R190, R169 ;  /* 0x000000a9be07723e */ /* 0x000fce00000010ff */
        /* <DEDUP_REMOVED lines=41> */
[C---:B----4-:R-:W-:Y:S06]  /*22300*/  HMMA.16816.F32.BF16 R124, R4.reuse, R20, R124 ;  /* 0x00000014047c723c */ /* 0x050fec000004187c */
[----:B------:R-:W-:-:S15]  /*22310*/  HMMA.16816.F32.BF16 R128, R4, R22, R128 ;  /* 0x000000160480723c */ /* 0x000fde0000041880 */
[----:B------:R-:W-:-:S09]  /*22320*/  NOP ;  /* 0x0000000000007918 */ /* 0x000fd20000000000 */
.L_x_2749:
[----:B------:R-:W-:Y:S05]  /*22330*/  @!P6 BRA `(.L_x_2758) ;  /* 0x000000540020e947 */ /* 0x000fea0003800000 */
[----:B------:R-:W-:Y:S02]  /*22340*/  MOV R2, R3 ;  /* 0x0000000300027202 */ /* 0x000fe40000000f00 */
[----:B------:R-:W-:-:S07]  /*22350*/  MOV R0, R164 ;  /* 0x000000a400007202 */ /* 0x000fce0000000f00 */
.L_x_2767:
[----:B------:R-:W1:Y:S01]  /*22360*/  LDC.64 R166, c[0x0][0x208] ;  /* 0x00008200ffa67b82 */ /* 0x000e620000000a00 */
[----:B------:R-:W-:Y:S04]  /*22370*/  DEPBAR.LE SB0, 0x0 ;  /* 0x000080000000791a */ /* 0x000fe80000000000 */
[----:B------:R-:W-:Y:S05]  /*22380*/  WARPSYNC.ALL ;  /* 0x0000000000007948 */ /* 0x000fea0003800000 */
[----:B------:R-:W2:Y:S08]  /*22390*/  LDC.64 R164, c[0x0][0x198] ;  /* 0x00006600ffa47b82 */ /* 0x000eb00000000a00 */
[----:B------:R-:W-:Y:S01]  /*223a0*/  BAR.SYNC.DEFER_BLOCKING 0x0 ;  /* 0x0000000000007b1d */ /* 0x000fe20000010000 */
[----:B------:R-:W-:Y:S01]  /*223b0*/  ISETP.NE.U32.AND P0, PT, R240, RZ, PT ;  /* 0x000000fff000720c */ /* 0x000fe20003f05070 */
[----:B------:R-:W-:Y:S03]  /*223c0*/  VIADD R243, R243, 0xffffffff ;  /* 0xfffffffff3f37836 */ /* 0x000fe60000000000 */
[----:B------:R-:W-:Y:S01]  /*223d0*/  ISETP.NE.AND.EX P0, PT, R241, RZ, PT, P0 ;  /* 0x000000fff100720c */ /* 0x000fe20003f05300 */
[----:B------:R-:W-:Y:S11]  /*223e0*/  BSSY B0, `(.L_x_2759) ;  /* 0x000004f000007945 */ /* 0x000ff60003800000 */
[----:B------:R-:W-:Y:S01]  /*223f0*/  @!UPT UIADD3 URZ, URZ, URZ, URZ ;  /* 0x0000003f3f3ff290 */ /* 0x000fe2000fffe03f */
[----:B------:R-:W-:Y:S05]  /*22400*/  @!P0 BRA `(.L_x_2760) ;  /* 0x0000000400188947 */ /* 0x000fea0003800000 */
[----:B------:R-:W-:Y:S01]  /*22410*/  IMAD.SHL.U32 R3, R243, 0x40, RZ ;  /* 0x00000040f3037824 */ /* 0x000fe200078e00ff */
[C---:B-1----:R-:W-:Y:S02]  /*22420*/  R2UR UR4, R166.reuse ;  /* 0x00000000a60472ca */ /* 0x042fe400000e0000 */
        /* <DEDUP_REMOVED lines=8> */
[----:B--2---:R-:W2:Y:S01]  /*224b0*/  LD.E R10, desc[UR4][R164.64+0x170] ;  /* 0x00017004a40a7980 */ /* 0x004ea2000c101900 */
        /* <DEDUP_REMOVED lines=59> */
.L_x_2760:
[----:B-1----:R-:W-:Y:S02]  /*22870*/  R2UR UR4, R166 ;  /* 0x00000000a60472ca */ /* 0x002fe400000e0000 */
[----:B------:R-:W-:Y:S11]  /*22880*/  R2UR UR5, R167 ;  /* 0x00000000a70572ca */ /* 0x000ff600000e0000 */
[----:B------:R-:W-:Y:S02]  /*22890*/  @!UPT UIADD3 URZ, URZ, URZ, URZ ;  /* 0x0000003f3f3ff290 */ /* 0x000fe4000fffe03f */
[----:B--2---:R-:W2:Y:S02]  /*228a0*/  LD.E R10, desc[UR4][R164.64+0x40] ;  /* 0x00004004a40a7980 */ /* 0x004ea4000c101900 */
[----:B--2---:R-:W-:Y:S05]  /*228b0*/  IMAD.U32 R10, R10, -0x40, RZ ;  /* 0xffffffc00a0a7824 */ /* 0x004fea00078e00ff */
[----:B------:R-:W-:Y:S02]  /*228c0*/  SHF.R.S32.HI R4, RZ, 0x1f, R10 ;  /* 0x0000001fff047819 */ /* 0x000fe4000001140a */
.L_x_2761:
[----:B------:R-:W-:Y:S05]  /*228d0*/  BSYNC B0 ;  /* 0x0000000000007941 */ /* 0x000fea0003800000 */
.L_x_2759:
[----:B------:R1:W-:Y:S01]  /*228e0*/  STL.64 [R1+0x8], R36 ;  /* 0x0000082401007387 */ /* 0x0003e20000100a00 */
[C---:B------:R-:W-:Y:S01]  /*228f0*/  LOP3.LUT P6, RZ, R244.reuse, 0x1, RZ, 0xc0, !PT ;  /* 0x00000001f4ff7812 */ /* 0x040fe200078cc0ff */
[----:B------:R-:W-:Y:S01]  /*22900*/  BSSY B1, `(.L_x_2762) ;  /* 0x0000252000017945 */ /* 0x000fe20003800000 */
[C---:B------:R-:W-:Y:S02]  /*22910*/  LOP3.LUT P5, RZ, R244.reuse, 0x2, RZ, 0xc0, !PT ;  /* 0x00000002f4ff7812 */ /* 0x040fe400078ac0ff */
[C---:B------:R-:W-:Y:S02]  /*22920*/  LOP3.LUT P4, RZ, R244.reuse, 0x4, RZ, 0xc0, !PT ;  /* 0x00000004f4ff7812 */ /* 0x040fe4000788c0ff */
[----:B------:R-:W-:Y:S02]  /*22930*/  LOP3.LUT P3, RZ, R244, 0x8, RZ, 0xc0, !PT ;  /* 0x00000008f4ff7812 */ /* 0x000fe4000786c0ff */
[----:B------:R-:W-:Y:S05]  /*22940*/  IADD3 R3, P0, R10, R227, RZ ;  /* 0x000000e30a037210 */ /* 0x000fea0007f1e0ff */
[C---:B------:R-:W-:Y:S02]  /*22950*/  @P6 R2UR UR4, R166.reuse ;  /* 0x00000000a60462ca */ /* 0x040fe400000e0000 */
[C---:B------:R-:W-:Y:S02]  /*22960*/  @P6 R2UR UR5, R167.reuse ;  /* 0x00000000a70562ca */ /* 0x040fe400000e0000 */
[C---:B------:R-:W-:Y:S02]  /*22970*/  @P5 R2UR UR8, R166.reuse ;  /* 0x00000000a60852ca */ /* 0x040fe400000e0000 */
[C---:B------:R-:W-:Y:S02]  /*22980*/  @P5 R2UR UR9, R167.reuse ;  /* 0x00000000a70952ca */ /* 0x040fe400000e0000 */
[C---:B------:R-:W-:Y:S02]  /*22990*/  @P3 R2UR UR12, R166.reuse ;  /* 0x00000000a60c32ca */ /* 0x040fe400000e0000 */
[C---:B------:R-:W-:Y:S02]  /*229a0*/  @P3 R2UR UR13, R167.reuse ;  /* 0x00000000a70d32ca */ /* 0x040fe400000e0000 */
[----:B------:R-:W-:Y:S02]  /*229b0*/  @P6 R2UR UR10, R166 ;  /* 0x00000000a60a62ca */ /* 0x000fe400000e0000 */
[CC--:B-1----:R-:W-:Y:S02]  /*229c0*/  LEA R36, P1, R10.reuse, R181.reuse, 0x1 ;  /* 0x000000b50a247211 */ /* 0x0c2fe400078208ff */
[----:B------:R-:W-:Y:S02]  /*229d0*/  @P6 R2UR UR11, R167 ;  /* 0x00000000a70b62ca */ /* 0x000fe400000e0000 */
[-C--:B------:R-:W-:Y:S01]  /*229e0*/  LEA.HI.X R37, R10, R180.reuse, R4, 0x1, P1 ;  /* 0x000000b40a257211 */ /* 0x080fe200008f0c04 */
[----:B------:R-:W-:Y:S01]  /*229f0*/  IMAD.X R4, R4, 0x1, R228, P0 ;  /* 0x0000000104047824 */ /* 0x000fe200000e06e4 */
        /* <DEDUP_REMOVED lines=10> */
[C---:B------:R-:W-:Y:S02]  /*22aa0*/  @P3 LEA R6, P0, R3.reuse, R181, 0x1 ;  /* 0x000000b503063211 */ /* 0x040fe400078008ff */
[C---:B------:R-:W-:Y:S02]  /*22ab0*/  IADD3 R5, P2, R3.reuse, R227, RZ ;  /* 0x000000e303057210 */ /* 0x040fe40007f5e0ff */
[CCC-:B------:R-:W-:Y:S02]  /*22ac0*/  @P4 LEA.HI.X R9, R3.reuse, R180.reuse, R4.reuse, 0x1, P1 ;  /* 0x000000b403094211 */ /* 0x1c0fe400008f0c04 */
[-C--:B------:R-:W-:Y:S01]  /*22ad0*/  @P3 LEA.HI.X R7, R3, R180.reuse, R4, 0x1, P0 ;  /* 0x000000b403073211 */ /* 0x080fe200000f0c04 */
[----:B------:R-:W-:Y:S01]  /*22ae0*/  IMAD.X R4, R4, 0x1, R228, P2 ;  /* 0x0000000104047824 */ /* 0x000fe200010e06e4 */
        /* <DEDUP_REMOVED lines=13> */
[CCC-:B------:R-:W-:Y:S02]  /*22bc0*/  @P6 LEA.HI.X R27, R3.reuse, R180.reuse, R4.reuse, 0x1, P0 ;  /* 0x000000b4031b6211 */ /* 0x1c0fe400000f0c04 */
[CC--:B------:R-:W-:Y:S02]  /*22bd0*/  @P4 LEA R22, P1, R3.reuse, R181.reuse, 0x1 ;  /* 0x000000b503164211 */ /* 0x0c0fe400078208ff */
        /* <DEDUP_REMOVED lines=12> */
[----:B------:R-:W-:Y:S01]  /*22ca0*/  @P3 R2UR UR15, R167 ;  /* 0x00000000a70f32ca */ /* 0x000fe200000e0000 */
[----:B------:R-:W-:Y:S01]  /*22cb0*/  @!P5 STS.128 [R242+0x12000], RZ ;  /* 0x012000fff200d388 */ /* 0x000fe20000000c00 */
        /* <DEDUP_REMOVED lines=87> */
[----:B------:R-:W3:Y:S04]  /*23230*/  LDSM.16.M88.4 R168, [R225+0x9800] ;  /* 0x00980000e1a8783b */ /* 0x000ee80000000200 */
[----:B------:R-:W0:Y:S04]  /*23240*/  LDGDEPBAR ;  /* 0x00000000000079af */ /* 0x000e280000000000 */
[----:B------:R-:W-:Y:S04]  /*23250*/  LDSM.16.M88.4 R172, [R224] ;  /* 0x00000000e0ac783b */ /* 0x000fe80000000200 */
[----:B------:R-:W3:Y:S04]  /*23260*/  LDSM.16.M88.4 R176, [R223] ;  /* 0x00000000dfb0783b */ /* 0x000ee80000000200 */
[----:B------:R-:W3:Y:S04]  /*23270*/  LDSM.16.M88.4 R180, [R215] ;  /* 0x00000000d7b4783b */ /* 0x000ee80000000200 */
[----:B------:R-:W3:Y:S04]  /*23280*/  LDSM.16.M88.4 R184, [R214] ;  /* 0x00000000d6b8783b */ /* 0x000ee80000000200 */
[----:B------:R-:W3:Y:S01]  /*23290*/  LDSM.16.M88.4 R188, [R213] ;  /* 0x00000000d5bc783b */ /* 0x000ee20000000200 */
[C---:B-1----:R-:W-:Y:S03]  /*232a0*/  HMMA.16816.F32.BF16 R4, R32.reuse, R8, RZ ;  /* 0x000000082004723c */ /* 0x042fe600000418ff */
[----:B------:R-:W-:Y:S04]  /*232b0*/  LDSM.16.M88.4 R192, [R219+0x8800] ;  /* 0x00880000dbc0783b */ /* 0x000fe80000000200 */
[----:B------:R-:W-:Y:S01]  /*232c0*/  LDSM.16.M88.4 R196, [R219+0x9000] ;  /* 0x00900000dbc4783b */ /* 0x000fe20000000200 */
[C---:B------:R-:W-:Y:S06]  /*232d0*/  HMMA.16816.F32.BF16 R8, R32.reuse, R10, RZ ;  /* 0x0000000a2008723c */ /* 0x040fec00000418ff */
[C---:B--2---:R-:W-:Y:S06]  /*232e0*/  HMMA.16816.F32.BF16 R12, R32.reuse, R16, RZ ;  /* 0x00000010200c723c */ /* 0x044fec00000418ff */
[C---:B------:R-:W-:Y:S06]  /*232f0*/  HMMA.16816.F32.BF16 R16, R32.reuse, R18, RZ ;  /* 0x000000122010723c */ /* 0x040fec00000418ff */
[C---:B----4-:R-:W-:Y:S06]  /*23300*/  HMMA.16816.F32.BF16 R20, R32.reuse, R24, RZ ;  /* 0x000000182014723c */ /* 0x050fec00000418ff */
[C---:B------:R-:W-:Y:S06]  /*23310*/  HMMA.16816.F32.BF16 R24, R32.reuse, R26, RZ ;  /* 0x0000001a2018723c */ /* 0x040fec00000418ff */
[C---:B---3--:R-:W-:Y:S06]  /*23320*/  HMMA.16816.F32.BF16 R28, R32.reuse, R168, RZ ;  /* 0x000000a8201c723c */ /* 0x048fec00000418ff */
[----:B------:R-:W-:Y:S01]  /*23330*/  HMMA.16816.F32.BF16 R32, R32, R170, RZ ;  /* 0x000000aa2020723c */ /* 0x000fe200000418ff */
[----:B------:R-:W-:Y:S05]  /*23340*/  LDSM.16.M88.4 R168, [R222] ;  /* 0x00000000dea8783b */ /* 0x000fea0000000200 */
[C---:B------:R-:W-:Y:S06]  /*23350*/  HMMA.16816.F32.BF16 R4, R172.reuse, R176, R4 ;  /* 0x000000b0ac04723c */ /* 0x040fec0000041804 */
[C---:B------:R-:W-:Y:S01]  /*23360*/  HMMA.16816.F32.BF16 R8, R172.reuse, R178, R8 ;  /* 0x000000b2ac08723c */ /* 0x040fe20000041808 */
[----:B------:R-:W1:Y:S05]  /*23370*/  LDSM.16.M88.4 R176, [R219+0x8000] ;  /* 0x00800000dbb0783b */ /* 0x000e6a0000000200 */
[C---:B------:R-:W-:Y:S06]  /*23380*/  HMMA.16816.F32.BF16 R12, R172.reuse, R180, R12 ;  /* 0x000000b4ac0c723c */ /* 0x040fec000004180c */
[C---:B------:R-:W-:Y:S01]  /*23390*/  HMMA.16816.F32.BF16 R16, R172.reuse, R182, R16 ;  /* 0x000000b6ac10723c */ /* 0x040fe20000041810 */
[----:B------:R-:W-:Y:S05]  /*233a0*/  LDSM.16.M88.4 R180, [R221] ;  /* 0x00000000ddb4783b */ /* 0x000fea0000000200 */
[C---:B------:R-:W-:Y:S06]  /*233b0*/  HMMA.16816.F32.BF16 R20, R172.reuse, R184, R20 ;  /* 0x000000b8ac14723c */ /* 0x040fec0000041814 */
[C---:B------:R-:W-:Y:S01]  /*233c0*/  HMMA.16816.F32.BF16 R24, R172.reuse, R186, R24 ;  /* 0x000000baac18723c */ /* 0x040fe20000041818 */
[----:B------:R-:W-:Y:S05]  /*233d0*/  LDSM.16.M88.4 R184, [R212] ;  /* 0x00000000d4b8783b */ /* 0x000fea0000000200 */
[C---:B------:R-:W-:Y:S06]  /*233e0*/  HMMA.16816.F32.BF16 R28, R172.reuse, R188, R28 ;  /* 0x000000bcac1c723c */ /* 0x040fec000004181c */
[----:B------:R-:W-:Y:S01]  /*233f0*/  HMMA.16816.F32.BF16 R32, R172, R190, R32 ;  /* 0x000000beac20723c */ /* 0x000fe20000041820 */
[----:B------:R-:W2:Y:S04]  /*23400*/  LDSM.16.M88.4 R172, [R219+0x9800] ;  /* 0x00980000dbac783b */ /* 0x000ea80000000200 */
[----:B------:R-:W3:Y:S01]  /*23410*/  LDSM.16.M88.4 R188, [R212+0x800] ;  /* 0x00080000d4bc783b */ /* 0x000ee20000000200 */
[C---:B-1----:R-:W-:Y:S06]  /*23420*/  HMMA.16816.F32.BF16 R4, R168.reuse, R176, R4 ;  /* 0x000000b0a804723c */ /* 0x042fec0000041804 */
[C---:B------:R-:W-:Y:S01]  /*23430*/  HMMA.16816.F32.BF16 R8, R168.reuse, R178, R8 ;  /* 0x000000b2a808723c */ /* 0x040fe20000041808 */
[----:B------:R-:W1:Y:S05]  /*23440*/  LDSM.16.M88.4 R176, [R212+0x1000] ;  /* 0x00100000d4b0783b */ /* 0x000e6a0000000200 */
[C---:B------:R-:W-:Y:S06]  /*23450*/  HMMA.16816.F32.BF16 R12, R168.reuse, R192, R12 ;  /* 0x000000c0a80c723c */ /* 0x040fec000004180c */
[C---:B------:R-:W-:Y:S01]  /*23460*/  HMMA.16816.F32.BF16 R16, R168.reuse, R194, R16 ;  /* 0x000000c2a810723c */ /* 0x040fe20000041810 */
[----:B------:R-:W4:Y:S05]  /*23470*/  LDSM.16.M88.4 R192, [R212+0x1800] ;  /* 0x00180000d4c0783b */ /* 0x000f2a0000000200 */
[C---:B------:R-:W-:Y:S06]  /*23480*/  HMMA.16816.F32.BF16 R20, R168.reuse, R196, R20 ;  /* 0x000000c4a814723c */ /* 0x040fec0000041814 */
[C---:B------:R-:W-:Y:S01]  /*23490*/  HMMA.16816.F32.BF16 R24, R168.reuse, R198, R24 ;  /* 0x000000c6a818723c */ /* 0x040fe20000041818 */
[----:B------:R-:W-:Y:S05]  /*234a0*/  LDSM.16.M88.4 R196, [R225+0xb000] ;  /* 0x00b00000e1c4783b */ /* 0x000fea0000000200 */
[C---:B--2---:R-:W-:Y:S06]  /*234b0*/  HMMA.16816.F32.BF16 R28, R168.reuse, R172, R28 ;  /* 0x000000aca81c723c */ /* 0x044fec000004181c */
[----:B------:R-:W-:Y:S01]  /*234c0*/  HMMA.16816.F32.BF16 R32, R168, R174, R32 ;  /* 0x000000aea820723c */ /* 0x000fe20000041820 */
[----:B------:R-:W-:Y:S04]  /*234d0*/  LDSM.16.M88.4 R168, [R226+0x2000] ;  /* 0x00200000e2a8783b */ /* 0x000fe80000000200 */
[----:B------:R-:W2:Y:S01]  /*234e0*/  LDSM.16.M88.4 R172, [R225+0xa000] ;  /* 0x00a00000e1ac783b */ /* 0x000ea20000000200 */
[C---:B------:R-:W-:Y:S06]  /*234f0*/  HMMA.16816.F32.BF16 R4, R180.reuse, R184, R4 ;  /* 0x000000b8b404723c */ /* 0x040fec0000041804 */
[C---:B------:R-:W-:Y:S01]  /*23500*/  HMMA.16816.F32.BF16 R8, R180.reuse, R186, R8 ;  /* 0x000000bab408723c */ /* 0x040fe20000041808 */
[----:B------:R-:W2:Y:S05]  /*23510*/  LDSM.16.M88.4 R184, [R225+0xa800] ;  /* 0x00a80000e1b8783b */ /* 0x000eaa0000000200 */
[C---:B---3--:R-:W-:Y:S06]  /*23520*/  HMMA.16816.F32.BF16 R12, R180.reuse, R188, R12 ;  /* 0x000000bcb40c723c */ /* 0x048fec000004180c */
[C---:B------:R-:W-:Y:S01]  /*23530*/  HMMA.16816.F32.BF16 R16, R180.reuse, R190, R16 ;  /* 0x000000beb410723c */ /* 0x040fe20000041810 */
[----:B------:R-:W-:Y:S05]  /*23540*/  LDSM.16.M88.4 R188, [R211] ;  /* 0x00000000d3bc783b */ /* 0x000fea0000000200 */
[C---:B-1----:R-:W-:Y:S06]  /*23550*/  HMMA.16816.F32.BF16 R20, R180.reuse, R176, R20 ;  /* 0x000000b0b414723c */ /* 0x042fec0000041814 */
[C---:B------:R-:W-:Y:S01]  /*23560*/  HMMA.16816.F32.BF16 R24, R180.reuse, R178, R24 ;  /* 0x000000b2b418723c */ /* 0x040fe20000041818 */
[----:B------:R-:W1:Y:S05]  /*23570*/  LDSM.16.M88.4 R176, [R225+0xb800] ;  /* 0x00b80000e1b0783b */ /* 0x000e6a0000000200 */
[C---:B----4-:R-:W-:Y:S06]  /*23580*/  HMMA.16816.F32.BF16 R28, R180.reuse, R192, R28 ;  /* 0x000000c0b41c723c */ /* 0x050fec000004181c */
[----:B------:R-:W-:Y:S01]  /*23590*/  HMMA.16816.F32.BF16 R32, R180, R194, R32 ;  /* 0x000000c2b420723c */ /* 0x000fe20000041820 */
[----:B------:R-:W3:Y:S04]  /*235a0*/  LDSM.16.M88.4 R180, [R224+0x2000] ;  /* 0x00200000e0b4783b */ /* 0x000ee80000000200 */
[----:B------:R-:W4:Y:S01]  /*235b0*/  LDSM.16.M88.4 R192, [R210] ;  /* 0x00000000d2c0783b */ /* 0x000f220000000200 */
[C---:B--2---:R-:W-:Y:S06]  /*235c0*/  HMMA.16816.F32.BF16 R4, R168.reuse, R172, R4 ;  /* 0x000000aca804723c */ /* 0x044fec0000041804 */
[C---:B------:R-:W-:Y:S01]  /*235d0*/  HMMA.16816.F32.BF16 R8, R168.reuse, R174, R8 ;  /* 0x000000aea808723c */ /* 0x040fe20000041808 */
[----:B------:R-:W2:Y:S05]  /*235e0*/  LDSM.16.M88.4 R172, [R209] ;  /* 0x00000000d1ac783b */ /* 0x000eaa0000000200 */
[C---:B------:R-:W-:Y:S06]  /*235f0*/  HMMA.16816.F32.BF16 R12, R168.reuse, R184, R12 ;  /* 0x000000b8a80c723c */ /* 0x040fec000004180c */
[C---:B------:R-:W-:Y:S01]  /*23600*/  HMMA.16816.F32.BF16 R16, R168.reuse, R186, R16 ;  /* 0x000000baa810723c */ /* 0x040fe20000041810 */
[----:B------:R-:W2:Y:S05]  /*23610*/  LDSM.16.M88.4 R184, [R208] ;  /* 0x00000000d0b8783b */ /* 0x000eaa0000000200 */
[C---:B------:R-:W-:Y:S06]  /*23620*/  HMMA.16816.F32.BF16 R20, R168.reuse, R196, R20 ;  /* 0x000000c4a814723c */ /* 0x040fec0000041814 */
[C---:B------:R-:W-:Y:S01]  /*23630*/  HMMA.16816.F32.BF16 R24, R168.reuse, R198, R24 ;  /* 0x000000c6a818723c */ /* 0x040fe20000041818 */
[----:B------:R-:W-:Y:S05]  /*23640*/  LDSM.16.M88.4 R196, [R219+0xa800] ;  /* 0x00a80000dbc4783b */ /* 0x000fea0000000200 */
[C---:B-1----:R-:W-:Y:S06]  /*23650*/  HMMA.16816.F32.BF16 R28, R168.reuse, R176, R28 ;  /* 0x000000b0a81c723c */ /* 0x042fec000004181c */
[----:B------:R-:W-:Y:S01]  /*23660*/  HMMA.16816.F32.BF16 R32, R168, R178, R32 ;  /* 0x000000b2a820723c */ /* 0x000fe20000041820 */
[----:B------:R-:W-:Y:S04]  /*23670*/  LDSM.16.M88.4 R168, [R222+0x2000] ;  /* 0x00200000dea8783b */ /* 0x000fe80000000200 */
[----:B------:R-:W1:Y:S01]  /*23680*/  LDSM.16.M88.4 R176, [R219+0xa000] ;  /* 0x00a00000dbb0783b */ /* 0x000e620000000200 */
[C---:B---3--:R-:W-:Y:S06]  /*23690*/  HMMA.16816.F32.BF16 R4, R180.reuse, R188, R4 ;  /* 0x000000bcb404723c */ /* 0x048fec0000041804 */
[C---:B------:R-:W-:Y:S01]  /*236a0*/  HMMA.16816.F32.BF16 R8, R180.reuse, R190, R8 ;  /* 0x000000beb408723c */ /* 0x040fe20000041808 */
[----:B------:R-:W3:Y:S05]  /*236b0*/  LDSM.16.M88.4 R188, [R219+0xb000] ;  /* 0x00b00000dbbc783b */ /* 0x000eea0000000200 */
[C---:B----4-:R-:W-:Y:S06]  /*236c0*/  HMMA.16816.F32.BF16 R12, R180.reuse, R192, R12 ;  /* 0x000000c0b40c723c */ /* 0x050fec000004180c */
[C---:B------:R-:W-:Y:S01]  /*236d0*/  HMMA.16816.F32.BF16 R16, R180.reuse, R194, R16 ;  /* 0x000000c2b410723c */ /* 0x040fe20000041810 */
[----:B------:R-:W-:Y:S05]  /*236e0*/  LDSM.16.M88.4 R192, [R212+0x2800] ;  /* 0x00280000d4c0783b */ /* 0x000fea0000000200 */
[C---:B--2---:R-:W-:Y:S06]  /*236f0*/  HMMA.16816.F32.BF16 R20, R180.reuse, R172, R20 ;  /* 0x000000acb414723c */ /* 0x044fec0000041814 */
[C---:B------:R-:W-:Y:S01]  /*23700*/  HMMA.16816.F32.BF16 R24, R180.reuse, R174, R24 ;  /* 0x000000aeb418723c */ /* 0x040fe20000041818 */
[----:B------:R-:W2:Y:S05]  /*23710*/  LDSM.16.M88.4 R172, [R219+0xb800] ;  /* 0x00b80000dbac783b */ /* 0x000eaa0000000200 */
[C---:B------:R-:W-:Y:S06]  /*23720*/  HMMA.16816.F32.BF16 R28, R180.reuse, R184, R28 ;  /* 0x000000b8b41c723c */ /* 0x040fec000004181c */
[----:B------:R-:W-:Y:S01]  /*23730*/  HMMA.16816.F32.BF16 R32, R180, R186, R32 ;  /* 0x000000bab420723c */ /* 0x000fe20000041820 */
[----:B------:R-:W-:Y:S04]  /*23740*/  LDSM.16.M88.4 R180, [R221+0x2000] ;  /* 0x00200000ddb4783b */ /* 0x000fe80000000200 */
[----:B------:R-:W4:Y:S01]  /*23750*/  LDSM.16.M88.4 R184, [R212+0x2000] ;  /* 0x00200000d4b8783b */ /* 0x000f220000000200 */
[C---:B-1----:R-:W-:Y:S06]  /*23760*/  HMMA.16816.F32.BF16 R4, R168.reuse, R176, R4 ;  /* 0x000000b0a804723c */ /* 0x042fec0000041804 */
[C---:B------:R-:W-:Y:S01]  /*23770*/  HMMA.16816.F32.BF16 R8, R168.reuse, R178, R8 ;  /* 0x000000b2a808723c */ /* 0x040fe20000041808 */
[----:B------:R-:W1:Y:S05]  /*23780*/  LDSM.16.M88.4 R176, [R212+0x3000] ;  /* 0x00300000d4b0783b */ /* 0x000e6a0000000200 */
[C---:B------:R-:W-:Y:S06]  /*23790*/  HMMA.16816.F32.BF16 R12, R168.reuse, R196, R12 ;  /* 0x000000c4a80c723c */ /* 0x040fec000004180c */
[C---:B------:R-:W-:Y:S01]  /*237a0*/  HMMA.16816.F32.BF16 R16, R168.reuse, R198, R16 ;  /* 0x000000c6a810723c */ /* 0x040fe20000041810 */
[----:B------:R-:W1:Y:S05]  /*237b0*/  LDSM.16.M88.4 R196, [R212+0x3800] ;  /* 0x00380000d4c4783b */ /* 0x000e6a0000000200 */
[C---:B---3--:R-:W-:Y:S06]  /*237c0*/  HMMA.16816.F32.BF16 R20, R168.reuse, R188, R20 ;  /* 0x000000bca814723c */ /* 0x048fec0000041814 */
[C---:B------:R-:W-:Y:S01]  /*237d0*/  HMMA.16816.F32.BF16 R24, R168.reuse, R190, R24 ;  /* 0x000000bea818723c */ /* 0x040fe20000041818 */
[----:B------:R-:W-:Y:S05]  /*237e0*/  LDSM.16.M88.4 R188, [R225+0xd000] ;  /* 0x00d00000e1bc783b */ /* 0x000fea0000000200 */
[C---:B--2---:R-:W-:Y:S06]  /*237f0*/  HMMA.16816.F32.BF16 R28, R168.reuse, R172, R28 ;  /* 0x000000aca81c723c */ /* 0x044fec000004181c */
[----:B------:R-:W-:Y:S01]  /*23800*/  HMMA.16816.F32.BF16 R32, R168, R174, R32 ;  /* 0x000000aea820723c */ /* 0x000fe20000041820 */
[----:B------:R-:W-:Y:S04]  /*23810*/  LDSM.16.M88.4 R168, [R226+0x4000] ;  /* 0x00400000e2a8783b */ /* 0x000fe80000000200 */
[----:B------:R-:W2:Y:S01]  /*23820*/  LDSM.16.M88.4 R172, [R225+0xc000] ;  /* 0x00c00000e1ac783b */ /* 0x000ea20000000200 */
[C---:B----4-:R-:W-:Y:S06]  /*23830*/  HMMA.16816.F32.BF16 R4, R180.reuse, R184, R4 ;  /* 0x000000b8b404723c */ /* 0x050fec0000041804 */
[C---:B------:R-:W-:Y:S01]  /*23840*/  HMMA.16816.F32.BF16 R8, R180.reuse, R186, R8 ;  /* 0x000000bab408723c */ /* 0x040fe20000041808 */
[----:B------:R-:W3:Y:S05]  /*23850*/  LDSM.16.M88.4 R184, [R225+0xc800] ;  /* 0x00c80000e1b8783b */ /* 0x000eea0000000200 */
[C---:B------:R-:W-:Y:S06]  /*23860*/  HMMA.16816.F32.BF16 R12, R180.reuse, R192, R12 ;  /* 0x000000c0b40c723c */ /* 0x040fec000004180c */
[C---:B------:R-:W-:Y:S01]  /*23870*/  HMMA.16816.F32.BF16 R16, R180.reuse, R194, R16 ;  /* 0x000000c2b410723c */ /* 0x040fe20000041810 */
[----:B------:R-:W-:Y:S05]  /*23880*/  LDSM.16.M88.4 R192, [R207] ;  /* 0x00000000cfc0783b */ /* 0x000fea0000000200 */
[C---:B-1----:R-:W-:Y:S06]  /*23890*/  HMMA.16816.F32.BF16 R20, R180.reuse, R176, R20 ;  /* 0x000000b0b414723c */ /* 0x042fec0000041814 */
[C---:B------:R-:W-:Y:S01]  /*238a0*/  HMMA.16816.F32.BF16 R24, R180.reuse, R178, R24 ;  /* 0x000000b2b418723c */ /* 0x040fe20000041818 */
[----:B------:R-:W1:Y:S05]  /*238b0*/  LDSM.16.M88.4 R176, [R225+0xd800] ;  /* 0x00d80000e1b0783b */ /* 0x000e6a0000000200 */
[C---:B------:R-:W-:Y:S06]  /*238c0*/  HMMA.16816.F32.BF16 R28, R180.reuse, R196, R28 ;  /* 0x000000c4b41c723c */ /* 0x040fec000004181c */
[----:B------:R-:W-:Y:S01]  /*238d0*/  HMMA.16816.F32.BF16 R32, R180, R198, R32 ;  /* 0x000000c6b420723c */ /* 0x000fe20000041820 */
[----:B------:R-:W4:Y:S04]  /*238e0*/  LDSM.16.M88.4 R180, [R224+0x4000] ;  /* 0x00400000e0b4783b */ /* 0x000f280000000200 */
[----:B------:R-:W4:Y:S01]  /*238f0*/  LDSM.16.M88.4 R196, [R206] ;  /* 0x00000000cec4783b */ /* 0x000f220000000200 */
[C---:B--2---:R-:W-:Y:S06]  /*23900*/  HMMA.16816.F32.BF16 R4, R168.reuse, R172, R4 ;  /* 0x000000aca804723c */ /* 0x044fec0000041804 */
[C---:B------:R-:W-:Y:S01]  /*23910*/  HMMA.16816.F32.BF16 R8, R168.reuse, R174, R8 ;  /* 0x000000aea808723c */ /* 0x040fe20000041808 */
[----:B------:R-:W2:Y:S05]  /*23920*/  LDSM.16.M88.4 R172, [R205] ;  /* 0x00000000cdac783b */ /* 0x000eaa0000000200 */
[C---:B---3--:R-:W-:Y:S06]  /*23930*/  HMMA.16816.F32.BF16 R12, R168.reuse, R184, R12 ;  /* 0x000000b8a80c723c */ /* 0x048fec000004180c */
[C---:B------:R-:W-:Y:S01]  /*23940*/  HMMA.16816.F32.BF16 R16, R168.reuse, R186, R16 ;  /* 0x000000baa810723c */ /* 0x040fe20000041810 */
[----:B------:R-:W3:Y:S05]  /*23950*/  LDSM.16.M88.4 R184, [R204] ;  /* 0x00000000ccb8783b */ /* 0x000eea0000000200 */
[C---:B------:R-:W-:Y:S06]  /*23960*/  HMMA.16816.F32.BF16 R20, R168.reuse, R188, R20 ;  /* 0x000000bca814723c */ /* 0x040fec0000041814 */
[C---:B------:R-:W-:Y:S01]  /*23970*/  HMMA.16816.F32.BF16 R24, R168.reuse, R190, R24 ;  /* 0x000000bea818723c */ /* 0x040fe20000041818 */
[----:B------:R-:W-:Y:S05]  /*23980*/  LDSM.16.M88.4 R188, [R219+0xc800] ;  /* 0x00c80000dbbc783b */ /* 0x000fea0000000200 */
[C---:B-1----:R-:W-:Y:S06]  /*23990*/  HMMA.16816.F32.BF16 R28, R168.reuse, R176, R28 ;  /* 0x000000b0a81c723c */ /* 0x042fec000004181c */
[----:B------:R-:W-:Y:S01]  /*239a0*/  HMMA.16816.F32.BF16 R32, R168, R178, R32 ;  /* 0x000000b2a820723c */ /* 0x000fe20000041820 */
[----:B------:R-:W-:Y:S04]  /*239b0*/  LDSM.16.M88.4 R168, [R222+0x4000] ;  /* 0x00400000dea8783b */ /* 0x000fe80000000200 */
[----:B------:R-:W1:Y:S01]  /*239c0*/  LDSM.16.M88.4 R176, [R219+0xc000] ;  /* 0x00c00000dbb0783b */ /* 0x000e620000000200 */
[C---:B----4-:R-:W-:Y:S06]  /*239d0*/  HMMA.16816.F32.BF16 R4, R180.reuse, R192, R4 ;  /* 0x000000c0b404723c */ /* 0x050fec0000041804 */
[C---:B------:R-:W-:Y:S01]  /*239e0*/  HMMA.16816.F32.BF16 R8, R180.reuse, R194, R8 ;  /* 0x000000c2b408723c */ /* 0x040fe20000041808 */
[----:B------:R-:W4:Y:S05]  /*239f0*/  LDSM.16.M88.4 R192, [R219+0xd000] ;  /* 0x00d00000dbc0783b */ /* 0x000f2a0000000200 */
        /* <DEDUP_REMOVED lines=15> */
[----:B------:R-:W1:Y:S05]  /*23af0*/  LDSM.16.M88.4 R188, [R212+0x5000] ;  /* 0x00500000d4bc783b */ /* 0x000e6a0000000200 */
[C---:B----4-:R-:W-:Y:S06]  /*23b00*/  HMMA.16816.F32.BF16 R20, R168.reuse, R192, R20 ;  /* 0x000000c0a814723c */ /* 0x050fec0000041814 */
[C---:B------:R-:W-:Y:S01]  /*23b10*/  HMMA.16816.F32.BF16 R24, R168.reuse, R194, R24 ;  /* 0x000000c2a818723c */ /* 0x040fe20000041818 */
[----:B------:R-:W-:Y:S05]  /*23b20*/  LDSM.16.M88.4 R192, [R203] ;  /* 0x00000000cbc0783b */ /* 0x000fea0000000200 */
[C---:B--2---:R-:W-:Y:S06]  /*23b30*/  HMMA.16816.F32.BF16 R28, R168.reuse, R172, R28 ;  /* 0x000000aca81c723c */ /* 0x044fec000004181c */
[----:B------:R-:W-:Y:S01]  /*23b40*/  HMMA.16816.F32.BF16 R32, R168, R174, R32 ;  /* 0x000000aea820723c */ /* 0x000fe20000041820 */
[----:B------:R-:W-:Y:S04]  /*23b50*/  LDSM.16.M88.4 R168, [R226+0x6000] ;  /* 0x00600000e2a8783b */ /* 0x000fe80000000200 */
[----:B------:R-:W2:Y:S01]  /*23b60*/  LDSM.16.M88.4 R172, [R225+0xe000] ;  /* 0x00e00000e1ac783b */ /* 0x000ea20000000200 */
[C---:B---3--:R-:W-:Y:S06]  /*23b70*/  HMMA.16816.F32.BF16 R4, R180.reuse, R184, R4 ;  /* 0x000000b8b404723c */ /* 0x048fec0000041804 */
[C---:B------:R-:W-:Y:S01]  /*23b80*/  HMMA.16816.F32.BF16 R8, R180.reuse, R186, R8 ;  /* 0x000000bab408723c */ /* 0x040fe20000041808 */
[----:B------:R-:W-:Y:S05]  /*23b90*/  LDSM.16.M88.4 R184, [R225+0xf000] ;  /* 0x00f00000e1b8783b */ /* 0x000fea0000000200 */
[C---:B-1----:R-:W-:Y:S06]  /*23ba0*/  HMMA.16816.F32.BF16 R12, R180.reuse, R176, R12 ;  /* 0x000000b0b40c723c */ /* 0x042fec000004180c */
[C---:B------:R-:W-:Y:S01]  /*23bb0*/  HMMA.16816.F32.BF16 R16, R180.reuse, R178, R16 ;  /* 0x000000b2b410723c */ /* 0x040fe20000041810 */
[----:B------:R-:W1:Y:S05]  /*23bc0*/  LDSM.16.M88.4 R176, [R225+0xe800] ;  /* 0x00e80000e1b0783b */ /* 0x000e6a0000000200 */
[C---:B------:R-:W-:Y:S06]  /*23bd0*/  HMMA.16816.F32.BF16 R20, R180.reuse, R188, R20 ;  /* 0x000000bcb414723c */ /* 0x040fec0000041814 */
[C---:B------:R-:W-:Y:S01]  /*23be0*/  HMMA.16816.F32.BF16 R24, R180.reuse, R190, R24 ;  /* 0x000000beb418723c */ /* 0x040fe20000041818 */
[----:B------:R-:W3:Y:S05]  /*23bf0*/  LDSM.16.M88.4 R188, [R225+0xf800] ;  /* 0x00f80000e1bc783b */ /* 0x000eea0000000200 */
[C---:B------:R-:W-:Y:S06]  /*23c00*/  HMMA.16816.F32.BF16 R28, R180.reuse, R196, R28 ;  /* 0x000000c4b41c723c */ /* 0x040fec000004181c */
[----:B------:R-:W-:Y:S01]  /*23c10*/  HMMA.16816.F32.BF16 R32, R180, R198, R32 ;  /* 0x000000c6b420723c */ /* 0x000fe20000041820 */
[----:B------:R-:W4:Y:S04]  /*23c20*/  LDSM.16.M88.4 R180, [R224+0x6000] ;  /* 0x00600000e0b4783b */ /* 0x000f280000000200 */
[----:B------:R-:W4:Y:S01]  /*23c30*/  LDSM.16.M88.4 R196, [R202] ;  /* 0x00000000cac4783b */ /* 0x000f220000000200 */
[C---:B--2---:R-:W-:Y:S06]  /*23c40*/  HMMA.16816.F32.BF16 R4, R168.reuse, R172, R4 ;  /* 0x000000aca804723c */ /* 0x044fec0000041804 */
[C---:B------:R-:W-:Y:S05]  /*23c50*/  HMMA.16816.F32.BF16 R8, R168.reuse, R174, R8 ;  /* 0x000000aea808723c */ /* 0x040fea0000041808 */
[----:B------:R-:W-:Y:S01]  /*23c60*/  IMAD.MOV.U32 R172, RZ, RZ, R36 ;  /* 0x000000ffffac7224 */ /* 0x000fe200078e0024 */
[C---:B-1----:R-:W-:Y:S05]  /*23c70*/  HMMA.16816.F32.BF16 R12, R168.reuse, R176, R12 ;  /* 0x000000b0a80c723c */ /* 0x042fea000004180c */
[----:B------:R-:W-:Y:S01]  /*23c80*/  IMAD.MOV.U32 R173, RZ, RZ, R37 ;  /* 0x000000ffffad7224 */ /* 0x000fe200078e0025 */
[C---:B------:R-:W-:Y:S01]  /*23c90*/  HMMA.16816.F32.BF16 R16, R168.reuse, R178, R16 ;  /* 0x000000b2a810723c */ /* 0x040fe20000041810 */
[----:B------:R1:W5:Y:S04]  /*23ca0*/  LDL.LU.64 R36, [R1+0x8] ;  /* 0x0000080001247983 */ /* 0x0003680000300a00 */
[----:B------:R-:W-:Y:S01]  /*23cb0*/  IMAD.MOV.U32 R176, RZ, RZ, R172 ;  /* 0x000000ffffb07224 */ /* 0x000fe200078e00ac */
[C---:B------:R-:W-:Y:S05]  /*23cc0*/  HMMA.16816.F32.BF16 R20, R168.reuse, R184, R20 ;  /* 0x000000b8a814723c */ /* 0x040fea0000041814 */
[----:B------:R-:W-:Y:S01]  /*23cd0*/  IMAD.MOV.U32 R177, RZ, RZ, R173 ;  /* 0x000000ffffb17224 */ /* 0x000fe200078e00ad */
[C---:B------:R-:W-:Y:S01]  /*23ce0*/  HMMA.16816.F32.BF16 R24, R168.reuse, R186, R24 ;  /* 0x000000baa818723c */ /* 0x040fe20000041818 */
[----:B------:R-:W2:Y:S04]  /*23cf0*/  LDSM.16.M88.4 R172, [R201] ;  /* 0x00000000c9ac783b */ /* 0x000ea80000000200 */
[----:B------:R-:W-:Y:S01]  /*23d00*/  LDSM.16.M88.4 R184, [R219+0xe000] ;  /* 0x00e00000dbb8783b */ /* 0x000fe20000000200 */
[C---:B---3--:R-:W-:Y:S06]  /*23d10*/  HMMA.16816.F32.BF16 R28, R168.reuse, R188, R28 ;  /* 0x000000bca81c723c */ /* 0x048fec000004181c */
[----:B------:R-:W-:Y:S01]  /*23d20*/  HMMA.16816.F32.BF16 R32, R168, R190, R32 ;  /* 0x000000bea820723c */ /* 0x000fe20000041820 */
[----:B------:R-:W3:Y:S04]  /*23d30*/  LDSM.16.M88.4 R168, [R200] ;  /* 0x00000000c8a8783b */ /* 0x000ee80000000200 */
[----:B------:R-:W-:Y:S01]  /*23d40*/  IMAD.MOV.U32 R188, RZ, RZ, R176 ;  /* 0x000000ffffbc7224 */ /* 0x000fe200078e00b0 */
[C---:B----4-:R-:W-:Y:S05]  /*23d50*/  HMMA.16816.F32.BF16 R4, R180.reuse, R192, R4 ;  /* 0x000000c0b404723c */ /* 0x050fea0000041804 */
[----:B------:R-:W-:Y:S01]  /*23d60*/  IMAD.MOV.U32 R189, RZ, RZ, R177 ;  /* 0x000000ffffbd7224 */ /* 0x000fe200078e00b1 */
[C---:B------:R-:W-:Y:S01]  /*23d70*/  HMMA.16816.F32.BF16 R8, R180.reuse, R194, R8 ;  /* 0x000000c2b408723c */ /* 0x040fe20000041808 */
[----:B------:R-:W4:Y:S04]  /*23d80*/  LDSM.16.M88.4 R176, [R222+0x6000] ;  /* 0x00600000deb0783b */ /* 0x000f280000000200 */
[----:B------:R-:W-:Y:S01]  /*23d90*/  IMAD.MOV.U32 R192, RZ, RZ, R188 ;  /* 0x000000ffffc07224 */ /* 0x000fe200078e00bc */
[C---:B------:R-:W-:Y:S05]  /*23da0*/  HMMA.16816.F32.BF16 R12, R180.reuse, R196, R12 ;  /* 0x000000c4b40c723c */ /* 0x040fea000004180c */
[----:B------:R-:W-:Y:S01]  /*23db0*/  IMAD.MOV.U32 R193, RZ, RZ, R189 ;  /* 0x000000ffffc17224 */ /* 0x000fe200078e00bd */
[C---:B------:R-:W-:Y:S01]  /*23dc0*/  HMMA.16816.F32.BF16 R16, R180.reuse, R198, R16 ;  /* 0x000000c6b410723c */ /* 0x040fe20000041810 */
[----:B------:R-:W1:Y:S04]  /*23dd0*/  LDSM.16.M88.4 R188, [R219+0xe800] ;  /* 0x00e80000dbbc783b */ /* 0x000e680000000200 */
[----:B------:R-:W-:Y:S01]  /*23de0*/  IMAD.MOV.U32 R196, RZ, RZ, R192 ;  /* 0x000000ffffc47224 */ /* 0x000fe200078e00c0 */
[C---:B--2---:R-:W-:Y:S05]  /*23df0*/  HMMA.16816.F32.BF16 R20, R180.reuse, R172, R20 ;  /* 0x000000acb414723c */ /* 0x044fea0000041814 */
[----:B------:R-:W-:Y:S01]  /*23e00*/  IMAD.MOV.U32 R197, RZ, RZ, R193 ;  /* 0x000000ffffc57224 */ /* 0x000fe200078e00c1 */
[C---:B------:R-:W-:Y:S01]  /*23e10*/  HMMA.16816.F32.BF16 R24, R180.reuse, R174, R24 ;  /* 0x000000aeb418723c */ /* 0x040fe20000041818 */
[----:B------:R-:W2:Y:S04]  /*23e20*/  LDSM.16.M88.4 R192, [R219+0xf000] ;  /* 0x00f00000dbc0783b */ /* 0x000ea80000000200 */
[----:B------:R-:W-:Y:S01]  /*23e30*/  IMAD.MOV.U32 R172, RZ, RZ, R196 ;  /* 0x000000ffffac7224 */ /* 0x000fe200078e00c4 */
[C---:B---3--:R-:W-:Y:S05]  /*23e40*/  HMMA.16816.F32.BF16 R28, R180.reuse, R168, R28 ;  /* 0x000000a8b41c723c */ /* 0x048fea000004181c */
[----:B------:R-:W-:Y:S01]  /*23e50*/  IMAD.MOV.U32 R173, RZ, RZ, R197 ;  /* 0x000000ffffad7224 */ /* 0x000fe200078e00c5 */
[----:B------:R-:W-:Y:S01]  /*23e60*/  HMMA.16816.F32.BF16 R32, R180, R170, R32 ;  /* 0x000000aab420723c */ /* 0x000fe20000041820 */
[----:B------:R-:W3:Y:S04]  /*23e70*/  LDSM.16.M88.4 R196, [R219+0xf800] ;  /* 0x00f80000dbc4783b */ /* 0x000ee80000000200 */
[----:B------:R-:W-:Y:S01]  /*23e80*/  LDSM.16.M88.4 R168, [R221+0x6000] ;  /* 0x00600000dda8783b */ /* 0x000fe20000000200 */
[C---:B----4-:R-:W-:Y:S03]  /*23e90*/  HMMA.16816.F32.BF16 R4, R176.reuse, R184, R4 ;  /* 0x000000b8b004723c */ /* 0x050fe60000041804 */
[----:B------:R-:W-:Y:S03]  /*23ea0*/  LDSM.16.M88.4 R180, [R212+0x6800] ;  /* 0x00680000d4b4783b */ /* 0x000fe60000000200 */
[C---:B------:R-:W-:Y:S01]  /*23eb0*/  HMMA.16816.F32.BF16 R8, R176.reuse, R186, R8 ;  /* 0x000000bab008723c */ /* 0x040fe20000041808 */
[----:B------:R-:W-:Y:S05]  /*23ec0*/  LDSM.16.M88.4 R184, [R212+0x7000] ;  /* 0x00700000d4b8783b */ /* 0x000fea0000000200 */
[C---:B-1----:R-:W-:Y:S06]  /*23ed0*/  HMMA.16816.F32.BF16 R12, R176.reuse, R188, R12 ;  /* 0x000000bcb00c723c */ /* 0x042fec000004180c */
[C---:B------:R-:W-:Y:S05]  /*23ee0*/  HMMA.16816.F32.BF16 R16, R176.reuse, R190, R16 ;  /* 0x000000beb010723c */ /* 0x040fea0000041810 */
[----:B------:R-:W-:Y:S01]  /*23ef0*/  IMAD.MOV.U32 R188, RZ, RZ, R172 ;  /* 0x000000ffffbc7224 */ /* 0x000fe200078e00ac */
[C---:B--2---:R-:W-:Y:S05]  /*23f00*/  HMMA.16816.F32.BF16 R20, R176.reuse, R192, R20 ;  /* 0x000000c0b014723c */ /* 0x044fea0000041814 */
[----:B------:R-:W-:Y:S01]  /*23f10*/  IMAD.MOV.U32 R189, RZ, RZ, R173 ;  /* 0x000000ffffbd7224 */ /* 0x000fe200078e00ad */
[C---:B------:R-:W-:Y:S01]  /*23f20*/  HMMA.16816.F32.BF16 R24, R176.reuse, R194, R24 ;  /* 0x000000c2b018723c */ /* 0x040fe20000041818 */
[----:B------:R-:W1:Y:S04]  /*23f30*/  LDSM.16.M88.4 R172, [R212+0x6000] ;  /* 0x00600000d4ac783b */ /* 0x000e680000000200 */
[----:B------:R-:W-:Y:S01]  /*23f40*/  IMAD.MOV.U32 R192, RZ, RZ, R188 ;  /* 0x000000ffffc07224 */ /* 0x000fe200078e00bc */
[C---:B---3--:R-:W-:Y:S05]  /*23f50*/  HMMA.16816.F32.BF16 R28, R176.reuse, R196, R28 ;  /* 0x000000c4b01c723c */ /* 0x048fea000004181c */
[----:B------:R-:W-:Y:S01]  /*23f60*/  IMAD.MOV.U32 R193, RZ, RZ, R189 ;  /* 0x000000ffffc17224 */ /* 0x000fe200078e00bd */
[----:B------:R-:W-:Y:S01]  /*23f70*/  HMMA.16816.F32.BF16 R32, R176, R198, R32 ;  /* 0x000000c6b020723c */ /* 0x000fe20000041820 */
[----:B------:R-:W2:Y:S01]  /*23f80*/  LDSM.16.M88.4 R188, [R212+0x7800] ;  /* 0x00780000d4bc783b */ /* 0x000ea20000000200 */
[----:B------:R-:W-:Y:S04]  /*23f90*/  DEPBAR.LE SB0, 0x0 ;  /* 0x000080000000791a */ /* 0x000fe80000000000 */
[----:B------:R-:W-:Y:S01]  /*23fa0*/  BAR.SYNC.DEFER_BLOCKING 0x0 ;  /* 0x0000000000007b1d */ /* 0x000fe20000010000 */
[C---:B-1----:R-:W-:Y:S06]  /*23fb0*/  HMMA.16816.F32.BF16 R4, R168.reuse, R172, R4 ;  /* 0x000000aca804723c */ /* 0x042fec0000041804 */
[C---:B------:R-:W-:Y:S06]  /*23fc0*/  HMMA.16816.F32.BF16 R8, R168.reuse, R174, R8 ;  /* 0x000000aea808723c */ /* 0x040fec0000041808 */
[C---:B------:R-:W-:Y:S06]  /*23fd0*/  HMMA.16816.F32.BF16 R12, R168.reuse, R180, R12 ;  /* 0x000000b4a80c723c */ /* 0x040fec000004180c */
[C---:B------:R-:W-:Y:S05]  /*23fe0*/  HMMA.16816.F32.BF16 R16, R168.reuse, R182, R16 ;  /* 0x000000b6a810723c */ /* 0x040fea0000041810 */
[----:B------:R-:W-:Y:S01]  /*23ff0*/  IMAD.MOV.U32 R181, RZ, RZ, R192 ;  /* 0x000000ffffb57224 */ /* 0x000fe200078e00c0 */
[C---:B------:R-:W-:Y:S05]  /*24000*/  HMMA.16816.F32.BF16 R20, R168.reuse, R184, R20 ;  /* 0x000000b8a814723c */ /* 0x040fea0000041814 */
[----:B------:R-:W-:Y:S01]  /*24010*/  IMAD.MOV.U32 R180, RZ, RZ, R193 ;  /* 0x000000ffffb47224 */ /* 0x000fe200078e00c1 */
[C---:B------:R-:W-:Y:S06]  /*24020*/  HMMA.16816.F32.BF16 R24, R168.reuse, R186, R24 ;  /* 0x000000baa818723c */ /* 0x040fec0000041818 */
[C---:B--2---:R-:W-:Y:S06]  /*24030*/  HMMA.16816.F32.BF16 R28, R168.reuse, R188, R28 ;  /* 0x000000bca81c723c */ /* 0x044fec000004181c */
        /* <DEDUP_REMOVED lines=80> */
.L_x_2765:
[----:B------:R-:W-:Y:S02]  /*24540*/  R2UR UR4, R166 ;  /* 0x00000000a60472ca */ /* 0x000fe400000e0000 */
[----:B------:R-:W-:Y:S11]  /*24550*/  R2UR UR5, R167 ;  /* 0x00000000a70572ca */ /* 0x000ff600000e0000 */
[----:B------:R-:W-:Y:S02]  /*24560*/  @!UPT UIADD3 URZ, URZ, URZ, URZ ;  /* 0x0000003f3f3ff290 */ /* 0x000fe4000fffe03f */
[----:B------:R-:W2:Y:S02]  /*24570*/  LD.E R172, desc[UR4][R164.64+0x38] ;  /* 0x00003804a4ac7980 */ /* 0x000ea4000c101900 */
[----:B--2---:R-:W-:Y:S05]  /*24580*/  IMAD.U32 R172, R172, -0x40, RZ ;  /* 0xffffffc0acac7824 */ /* 0x004fea00078e00ff */
[----:B------:R-:W-:Y:S02]  /*24590*/  SHF.R.S32.HI R168, RZ, 0x1f, R172 ;  /* 0x0000001fffa87819 */ /* 0x000fe400000114ac */
.L_x_2766:
[----:B------:R-:W-:Y:S05]  /*245a0*/  BSYNC B0 ;  /* 0x0000000000007941 */ /* 0x000fea0003800000 */
.L_x_2764:
        /* <DEDUP_REMOVED lines=135> */
.L_x_2763:
[----:B------:R-:W-:Y:S05]  /*24e20*/  BSYNC B1 ;  /* 0x0000000000017941 */ /* 0x000fea0003800000 */
.L_x_2762:
[----:B------:R-:W-:Y:S01]  /*24e30*/  R2UR UR4, R166 ;  /* 0x00000000a60472ca */ /* 0x000fe200000e0000 */
[----:B------:R-:W2:Y:S01]  /*24e40*/  S2R R3, SR_TID.X ;  /* 0x0000000000037919 */ /* 0x000ea20000002100 */
[----:B------:R-:W-:Y:S11]  /*24e50*/  R2UR UR5, R167 ;  /* 0x00000000a70572ca */ /* 0x000ff600000e0000 */
[----:B------:R-:W-:Y:S02]  /*24e60*/  @!UPT UIADD3 URZ, URZ, URZ, URZ ;  /* 0x0000003f3f3ff290 */ /* 0x000fe4000fffe03f */
[----:B------:R3:W4:Y:S01]  /*24e70*/  LD.E R165, desc[UR4][R164.64+0xdc] ;  /* 0x0000dc04a4a57980 */ /* 0x000722000c101900 */
[----:B--2---:R-:W-:Y:S04]  /*24e80*/  SHF.L.U32 R3, R3, 0x1, RZ ;  /* 0x0000000103037819 */ /* 0x004fe800000006ff */
[----:B------:R-:W-:Y:S04]  /*24e90*/  LOP3.LUT R3, R3, 0x6, RZ, 0xc0, !PT ;  /* 0x0000000603037812 */ /* 0x000fe800078ec0ff */
[----:B------:R-:W-:Y:S04]  /*24ea0*/  LEA R3, R243, R3, 0x6 ;  /* 0x00000003f3037211 */ /* 0x000fe800078e30ff */
[C---:B------:R-:W-:Y:S01]  /*24eb0*/  IADD3 R166, R3.reuse, 0x1, RZ ;  /* 0x0000000103a67810 */ /* 0x040fe20007ffe0ff */
[C---:B---3--:R-:W-:Y:S01]  /*24ec0*/  VIADD R164, R3.reuse, 0x8 ;  /* 0x0000000803a47836 */ /* 0x048fe20000000000 */
[C---:B------:R-:W-:Y:S02]  /*24ed0*/  ISETP.GE.AND P6, PT, R3.reuse, R248, PT ;  /* 0x000000f80300720c */ /* 0x040fe40003fc6270 */
[C---:B------:R-:W-:Y:S02]  /*24ee0*/  ISETP.GE.AND P1, PT, R166.reuse, R246, PT ;  /* 0x000000f6a600720c */ /* 0x040fe40003f26270 */
[C---:B------:R-:W-:Y:S02]  /*24ef0*/  ISETP.GE.OR P6, PT, R3.reuse, R247, !P6 ;  /* 0x000000f70300720c */ /* 0x040fe400077c6670 */
[----:B------:R-:W-:Y:S02]  /*24f00*/  ISETP.GE.OR P1, PT, R166, R245, !P1 ;  /* 0x000000f5a600720c */ /* 0x000fe40004f26670 */
[----:B------:R-:W-:Y:S02]  /*24f10*/  FSEL R167, R4, -INF , !P6 ;  /* 0xff80000004a77808 */ /* 0x000fe40007000000 */
[----:B------:R-:W-:Y:S02]  /*24f20*/  IADD3 R4, R3, 0x11, RZ ;  /* 0x0000001103047810 */ /* 0x000fe40007ffe0ff */
[----:B------:R-:W-:Y:S02]  /*24f30*/  FSEL R7, R7, -INF , !P1 ;  /* 0xff80000007077808 */ /* 0x000fe40004800000 */
[-C--:B------:R-:W-:Y:S02]  /*24f40*/  ISETP.GE.AND P0, PT, R166, R248.reuse, PT ;  /* 0x000000f8a600720c */ /* 0x080fe40003f06270 */
[-C--:B------:R-:W-:Y:S02]  /*24f50*/  ISETP.GE.AND P1, PT, R4, R248.reuse, PT ;  /* 0x000000f80400720c */ /* 0x080fe40003f26270 */
[C---:B------:R-:W-:Y:S02]  /*24f60*/  ISETP.GE.AND P4, PT, R164.reuse, R248, PT ;  /* 0x000000f8a400720c */ /* 0x040fe40003f86270 */
[-C--:B------:R-:W-:Y:S02]  /*24f70*/  ISETP.GE.AND P2, PT, R164, R246.reuse, PT ;  /* 0x000000f6a400720c */ /* 0x080fe40003f46270 */
[C---:B------:R-:W-:Y:S02]  /*24f80*/  ISETP.GE.AND P5, PT, R3.reuse, R246, PT ;  /* 0x000000f60300720c */ /* 0x040fe40003fa6270 */
[-C--:B------:R-:W-:Y:S02]  /*24f90*/  ISETP.GE.OR P1, PT, R4, R247.reuse, !P1 ;  /* 0x000000f70400720c */ /* 0x080fe40004f26670 */
[-C--:B------:R-:W-:Y:S02]  /*24fa0*/  ISETP.GE.OR P0, PT, R166, R247.reuse, !P0 ;  /* 0x000000f7a600720c */ /* 0x080fe40004706670 */
[C---:B------:R-:W-:Y:S02]  /*24fb0*/  ISETP.GE.OR P4, PT, R164.reuse, R247, !P4 ;  /* 0x000000f7a400720c */ /* 0x040fe40006786670 */
[-C--:B------:R-:W-:Y:S02]  /*24fc0*/  ISETP.GE.OR P2, PT, R164, R245.reuse, !P2 ;  /* 0x000000f5a400720c */ /* 0x080fe40005746670 */
[C---:B------:R-:W-:Y:S02]  /*24fd0*/  IADD3 R166, R3.reuse, 0x9, RZ ;  /* 0x0000000903a67810 */ /* 0x040fe40007ffe0ff */
[C---:B------:R-:W-:Y:S02]  /*24fe0*/  ISETP.GE.OR P5, PT, R3.reuse, R245, !P5 ;  /* 0x000000f50300720c */ /* 0x040fe40006fa6670 */
[----:B------:R-:W-:Y:S02]  /*24ff0*/  IADD3 R164, R3, 0x10, RZ ;  /* 0x0000001003a47810 */ /* 0x000fe40007ffe0ff */
[----:B-1----:R-:W-:Y:S02]  /*25000*/  FSEL R190, R13, -INF , !P1 ;  /* 0xff8000000dbe7808 */ /* 0x002fe40004800000 */
[----:B------:R-:W-:Y:S02]  /*25010*/  ISETP.GE.AND P3, PT, R166, R248, PT ;  /* 0x000000f8a600720c */ /* 0x000fe40003f66270 */
[----:B------:R-:W-:Y:S02]  /*25020*/  FSEL R6, R6, -INF , !P5 ;  /* 0xff80000006067808 */ /* 0x000fe40006800000 */
[----:B------:R-:W-:Y:S02]  /*25030*/  FSEL R5, R5, -INF , !P0 ;  /* 0xff80000005057808 */ /* 0x000fe40004000000 */
[----:B------:R-:W-:Y:S02]  /*25040*/  FMNMX.FTZ R13, R167, R0, !PT ;  /* 0x00000000a70d7209 */ /* 0x000fe40007810000 */
[C---:B------:R-:W-:Y:S02]  /*25050*/  ISETP.GE.AND P5, PT, R164.reuse, R248, PT ;  /* 0x000000f8a400720c */ /* 0x040fe40003fa6270 */
[-C--:B------:R-:W-:Y:S02]  /*25060*/  ISETP.GE.AND P0, PT, R164, R246.reuse, PT ;  /* 0x000000f6a400720c */ /* 0x080fe40003f06270 */
[----:B------:R-:W-:Y:S02]  /*25070*/  FSEL R8, R8, -INF , !P4 ;  /* 0xff80000008087808 */ /* 0x000fe40006000000 */
[CC--:B------:R-:W-:Y:S02]  /*25080*/  ISETP.GE.AND P6, PT, R166.reuse, R246.reuse, PT ;  /* 0x000000f6a600720c */ /* 0x0c0fe40003fc6270 */
[----:B------:R-:W-:Y:S02]  /*25090*/  ISETP.GE.OR P3, PT, R166, R247, !P3 ;  /* 0x000000f7a600720c */ /* 0x000fe40005f66670 */
[----:B------:R-:W-:Y:S02]  /*250a0*/  FMNMX.FTZ R13, R5, R13, !PT ;  /* 0x0000000d050d7209 */ /* 0x000fe40007810000 */
[----:B------:R-:W-:Y:S02]  /*250b0*/  ISETP.GE.AND P4, PT, R4, R246, PT ;  /* 0x000000f60400720c */ /* 0x000fe40003f86270 */
[C---:B------:R-:W-:Y:S02]  /*250c0*/  ISETP.GE.OR P0, PT, R164.reuse, R245, !P0 ;  /* 0x000000f5a400720c */ /* 0x040fe40004706670 */
[----:B------:R-:W-:Y:S01]  /*250d0*/  ISETP.GE.OR P5, PT, R164, R247, !P5 ;  /* 0x000000f7a400720c */ /* 0x000fe20006fa6670 */
[----:B------:R-:W-:Y:S01]  /*250e0*/  VIADD R164, R3, 0x18 ;  /* 0x0000001803a47836 */ /* 0x000fe20000000000 */
[----:B------:R-:W-:Y:S02]  /*250f0*/  FSEL R9, R9, -INF , !P3 ;  /* 0xff80000009097808 */ /* 0x000fe40005800000 */
[----:B------:R-:W-:Y:S02]  /*25100*/  FMNMX.FTZ R13, R8, R13, !PT ;  /* 0x0000000d080d7209 */ /* 0x000fe40007810000 */
[-C--:B------:R-:W-:Y:S02]  /*25110*/  ISETP.GE.OR P6, PT, R166, R245.reuse, !P6 ;  /* 0x000000f5a600720c */ /* 0x080fe400077c6670 */
[----:B------:R-:W-:Y:S02]  /*25120*/  ISETP.GE.OR P4, PT, R4, R245, !P4 ;  /* 0x000000f50400720c */ /* 0x000fe40006786670 */
[----:B------:R-:W-:Y:S02]  /*25130*/  IADD3 R4, R3, 0x19, RZ ;  /* 0x0000001903047810 */ /* 0x000fe40007ffe0ff */
[----:B------:R-:W-:Y:S02]  /*25140*/  FSEL R10, R10, -INF , !P2 ;  /* 0xff8000000a0a7808 */ /* 0x000fe40005000000 */
[C---:B------:R-:W-:Y:S02]  /*25150*/  ISETP.GE.AND P3, PT, R164.reuse, R248, PT ;  /* 0x000000f8a400720c */ /* 0x040fe40003f66270 */
[----:B------:R-:W-:Y:S02]  /*25160*/  ISETP.GE.AND P2, PT, R164, R246, PT ;  /* 0x000000f6a400720c */ /* 0x000fe40003f46270 */
[----:B------:R-:W-:Y:S02]  /*25170*/  FSEL R11, R11, -INF , !P6 ;  /* 0xff8000000b0b7808 */ /* 0x000fe40007000000 */
[----:B------:R-:W-:Y:S02]  /*25180*/  FMNMX.FTZ R13, R9, R13, !PT ;  /* 0x0000000d090d7209 */ /* 0x000fe40007810000 */
[----:B------:R-:W-:Y:S01]  /*25190*/  FSEL R191, R12, -INF , !P5 ;  /* 0xff8000000cbf7808 */ /* 0x000fe20006800000 */
[C---:B------:R-:W-:Y:S01]  /*251a0*/  VIADD R12, R3.reuse, 0x28 ;  /* 0x00000028030c7836 */ /* 0x040fe20000000000 */
[C---:B------:R-:W-:Y:S02]  /*251b0*/  ISETP.GE.AND P6, PT, R4.reuse, R248, PT ;  /* 0x000000f80400720c */ /* 0x040fe40003fc6270 */
[----:B------:R-:W-:Y:S02]  /*251c0*/  ISETP.GE.AND P5, PT, R4, R246, PT ;  /* 0x000000f60400720c */ /* 0x000fe40003fa6270 */
[C---:B------:R-:W-:Y:S02]  /*251d0*/  ISETP.GE.OR P3, PT, R164.reuse, R247, !P3 ;  /* 0x000000f7a400720c */ /* 0x040fe40005f66670 */
[----:B------:R-:W-:Y:S02]  /*251e0*/  ISETP.GE.OR P2, PT, R164, R245, !P2 ;  /* 0x000000f5a400720c */ /* 0x000fe40005746670 */
[----:B------:R-:W-:Y:S02]  /*251f0*/  FSEL R195, R14, -INF , !P0 ;  /* 0xff8000000ec37808 */ /* 0x000fe40004000000 */
[----:B------:R-:W-:Y:S02]  /*25200*/  IADD3 R164, R3, 0x20, RZ ;  /* 0x0000002003a47810 */ /* 0x000fe40007ffe0ff */
[----:B------:R-:W-:Y:S02]  /*25210*/  FMNMX.FTZ R14, R191, R13, !PT ;  /* 0x0000000dbf0e7209 */ /* 0x000fe40007810000 */
[C---:B------:R-:W-:Y:S02]  /*25220*/  ISETP.GE.OR P6, PT, R4.reuse, R247, !P6 ;  /* 0x000000f70400720c */ /* 0x040fe400077c6670 */
[----:B------:R-:W-:Y:S02]  /*25230*/  ISETP.GE.OR P5, PT, R4, R245, !P5 ;  /* 0x000000f50400720c */ /* 0x000fe40006fa6670 */
[----:B------:R-:W-:Y:S02]  /*25240*/  FMNMX.FTZ R13, R6, R2, !PT ;  /* 0x00000002060d7209 */ /* 0x000fe40007810000 */
[----:B------:R-:W-:Y:S02]  /*25250*/  IADD3 R4, R3, 0x21, RZ ;  /* 0x0000002103047810 */ /* 0x000fe40007ffe0ff */
[----:B------:R-:W-:Y:S02]  /*25260*/  ISETP.GE.AND P1, PT, R164, R248, PT ;  /* 0x000000f8a400720c */ /* 0x000fe40003f26270 */
[----:B------:R-:W-:Y:S02]  /*25270*/  FSEL R193, R16, -INF , !P3 ;  /* 0xff80000010c17808 */ /* 0x000fe40005800000 */
[----:B------:R-:W-:Y:S02]  /*25280*/  FMNMX.FTZ R14, R190, R14, !PT ;  /* 0x0000000ebe0e7209 */ /* 0x000fe40007810000 */
[----:B------:R-:W-:Y:S02]  /*25290*/  FSEL R194, R15, -INF , !P4 ;  /* 0xff8000000fc27808 */ /* 0x000fe40006000000 */
[----:B------:R-:W-:Y:S02]  /*252a0*/  FSEL R192, R17, -INF , !P6 ;  /* 0xff80000011c07808 */ /* 0x000fe40007000000 */
[----:B------:R-:W-:Y:S02]  /*252b0*/  FSEL R196, R18, -INF , !P2 ;  /* 0xff80000012c47808 */ /* 0x000fe40005000000 */
[----:B------:R-:W-:Y:S02]  /*252c0*/  FMNMX.FTZ R13, R7, R13, !PT ;  /* 0x0000000d070d7209 */ /* 0x000fe40007810000 */
[----:B------:R-:W-:Y:S02]  /*252d0*/  ISETP.GE.AND P0, PT, R164, R246, PT ;  /* 0x000000f6a400720c */ /* 0x000fe40003f06270 */
[-C--:B------:R-:W-:Y:S02]  /*252e0*/  ISETP.GE.AND P4, PT, R4, R248.reuse, PT ;  /* 0x000000f80400720c */ /* 0x080fe40003f86270 */
[C---:B------:R-:W-:Y:S02]  /*252f0*/  ISETP.GE.AND P6, PT, R12.reuse, R248, PT ;  /* 0x000000f80c00720c */ /* 0x040fe40003fc6270 */
[-C--:B------:R-:W-:Y:S02]  /*25300*/  ISETP.GE.AND P2, PT, R12, R246.reuse, PT ;  /* 0x000000f60c00720c */ /* 0x080fe40003f46270 */
[----:B------:R-:W-:Y:S02]  /*25310*/  ISETP.GE.AND P3, PT, R4, R246, PT ;  /* 0x000000f60400720c */ /* 0x000fe40003f66270 */
[----:B------:R-:W-:Y:S02]  /*25320*/  ISETP.GE.OR P1, PT, R164, R247, !P1 ;  /* 0x000000f7a400720c */ /* 0x000fe40004f26670 */
[----:B------:R-:W-:Y:S02]  /*25330*/  FMNMX.FTZ R14, R193, R14, !PT ;  /* 0x0000000ec10e7209 */ /* 0x000fe40007810000 */
[----:B------:R-:W-:Y:S02]  /*25340*/  FMNMX.FTZ R13, R10, R13, !PT ;  /* 0x0000000d0a0d7209 */ /* 0x000fe40007810000 */
[----:B------:R-:W-:Y:S02]  /*25350*/  ISETP.GE.OR P0, PT, R164, R245, !P0 ;  /* 0x000000f5a400720c */ /* 0x000fe40004706670 */
[-C--:B------:R-:W-:Y:S02]  /*25360*/  ISETP.GE.OR P4, PT, R4, R247.reuse, !P4 ;  /* 0x000000f70400720c */ /* 0x080fe40006786670 */
[C---:B------:R-:W-:Y:S02]  /*25370*/  ISETP.GE.OR P6, PT, R12.reuse, R247, !P6 ;  /* 0x000000f70c00720c */ /* 0x040fe400077c6670 */
[-C--:B------:R-:W-:Y:S02]  /*25380*/  ISETP.GE.OR P2, PT, R12, R245.reuse, !P2 ;  /* 0x000000f50c00720c */ /* 0x080fe40005746670 */
[----:B------:R-:W-:Y:S02]  /*25390*/  ISETP.GE.OR P3, PT, R4, R245, !P3 ;  /* 0x000000f50400720c */ /* 0x000fe40005f66670 */
[C---:B------:R-:W-:Y:S02]  /*253a0*/  IADD3 R12, R3.reuse, 0x30, RZ ;  /* 0x00000030030c7810 */ /* 0x040fe40007ffe0ff */
[----:B------:R-:W-:Y:S02]  /*253b0*/  FSEL R16, R20, -INF , !P1 ;  /* 0xff80000014107808 */ /* 0x000fe40004800000 */
[----:B------:R-:W-:Y:S02]  /*253c0*/  FMNMX.FTZ R14, R192, R14, !PT ;  /* 0x0000000ec00e7209 */ /* 0x000fe40007810000 */
[----:B------:R-:W-:Y:S02]  /*253d0*/  IADD3 R4, R3, 0x29, RZ ;  /* 0x0000002903047810 */ /* 0x000fe40007ffe0ff */
[----:B------:R-:W-:Y:S02]  /*253e0*/  FMNMX.FTZ R13, R11, R13, !PT ;  /* 0x0000000d0b0d7209 */ /* 0x000fe40007810000 */
[----:B------:R-:W-:Y:S02]  /*253f0*/  FSEL R17, R21, -INF , !P4 ;  /* 0xff80000015117808 */ /* 0x000fe40006000000 */
[----:B------:R-:W-:Y:S02]  /*25400*/  FSEL R252, R22, -INF , !P0 ;  /* 0xff80000016fc7808 */ /* 0x000fe40004000000 */
[----:B------:R-:W-:Y:S02]  /*25410*/  FSEL R197, R19, -INF , !P5 ;  /* 0xff80000013c57808 */ /* 0x000fe40006800000 */
[C---:B------:R-:W-:Y:S02]  /*25420*/  ISETP.GE.AND P4, PT, R12.reuse, R248, PT ;  /* 0x000000f80c00720c */ /* 0x040fe40003f86270 */
[----:B------:R-:W-:Y:S02]  /*25430*/  ISETP.GE.AND P0, PT, R12, R246, PT ;  /* 0x000000f60c00720c */ /* 0x000fe40003f06270 */
[----:B------:R-:W-:Y:S02]  /*25440*/  FMNMX.FTZ R14, R16, R14, !PT ;  /* 0x0000000e100e7209 */ /* 0x000fe40007810000 */
[C---:B------:R-:W-:Y:S02]  /*25450*/  ISETP.GE.AND P5, PT, R4.reuse, R248, PT ;  /* 0x000000f80400720c */ /* 0x040fe40003fa6270 */
[----:B------:R-:W-:Y:S02]  /*25460*/  FMNMX.FTZ R13, R195, R13, !PT ;  /* 0x0000000dc30d7209 */ /* 0x000fe40007810000 */
[----:B------:R-:W-:Y:S02]  /*25470*/  ISETP.GE.AND P1, PT, R4, R246, PT ;  /* 0x000000f60400720c */ /* 0x000fe40003f26270 */
[C---:B------:R-:W-:Y:S02]  /*25480*/  ISETP.GE.OR P4, PT, R12.reuse, R247, !P4 ;  /* 0x000000f70c00720c */ /* 0x040fe40006786670 */
[----:B------:R-:W-:Y:S02]  /*25490*/  ISETP.GE.OR P0, PT, R12, R245, !P0 ;  /* 0x000000f50c00720c */ /* 0x000fe40004706670 */
[----:B------:R-:W-:Y:S02]  /*254a0*/  IADD3 R12, R3, 0x31, RZ ;  /* 0x00000031030c7810 */ /* 0x000fe40007ffe0ff */
[----:B------:R-:W-:Y:S02]  /*254b0*/  FSEL R24, R24, -INF , !P6 ;  /* 0xff80000018187808 */ /* 0x000fe40007000000 */
[----:B------:R-:W-:Y:S02]  /*254c0*/  FMNMX.FTZ R14, R17, R14, !PT ;  /* 0x0000000e110e7209 */ /* 0x000fe40007810000 */
[----:B------:R-:W-:Y:S02]  /*254d0*/  ISETP.GE.OR P5, PT, R4, R247, !P5 ;  /* 0x000000f70400720c */ /* 0x000fe40006fa6670 */
[----:B------:R-:W-:Y:S02]  /*254e0*/  FMNMX.FTZ R13, R194, R13, !PT ;  /* 0x0000000dc20d7209 */ /* 0x000fe40007810000 */
[----:B------:R-:W-:Y:S01]  /*254f0*/  ISETP.GE.OR P1, PT, R4, R245, !P1 ;  /* 0x000000f50400720c */ /* 0x000fe20004f26670 */
[----:B------:R-:W-:Y:S01]  /*25500*/  VIADD R4, R3, 0x38 ;  /* 0x0000003803047836 */ /* 0x000fe20000000000 */
[----:B------:R-:W-:Y:S02]  /*25510*/  FSEL R251, R23, -INF , !P3 ;  /* 0xff80000017fb7808 */ /* 0x000fe40005800000 */
[----:B------:R-:W-:Y:S01]  /*25520*/  ISETP.GE.AND P3, PT, R12, R248, PT ;  /* 0x000000f80c00720c */ /* 0x000fe20003f66270 */
[----:B------:R-:W-:Y:S01]  /*25530*/  LDSM.16.MT88.4 R20, [R218+0x10000] ;  /* 0x01000000da14783b */ /* 0x000fe20000004200 */
[----:B------:R-:W-:Y:S02]  /*25540*/  FSEL R25, R25, -INF , !P5 ;  /* 0xff80000019197808 */ /* 0x000fe40006800000 */
[----:B------:R-:W-:Y:S02]  /*25550*/  FMNMX.FTZ R14, R24, R14, !PT ;  /* 0x0000000e180e7209 */ /* 0x000fe40007810000 */
[----:B------:R-:W-:Y:S02]  /*25560*/  FMNMX.FTZ R13, R196, R13, !PT ;  /* 0x0000000dc40d7209 */ /* 0x000fe40007810000 */
[----:B------:R-:W-:Y:S02]  /*25570*/  FSEL R189, R28, -INF , !P4 ;  /* 0xff8000001cbd7808 */ /* 0x000fe40006000000 */
[----:B------:R-:W-:Y:S02]  /*25580*/  ISETP.GE.AND P6, PT, R4, R248, PT ;  /* 0x000000f80400720c */ /* 0x000fe40003fc6270 */
[----:B------:R-:W-:Y:S02]  /*25590*/  ISETP.GE.OR P3, PT, R12, R247, !P3 ;  /* 0x000000f70c00720c */ /* 0x000fe40005f66670 */
[----:B------:R-:W-:Y:S02]  /*255a0*/  FMNMX.FTZ R14, R25, R14, !PT ;  /* 0x0000000e190e7209 */ /* 0x000fe40007810000 */
[----:B------:R-:W-:Y:S02]  /*255b0*/  FMNMX.FTZ R13, R197, R13, !PT ;  /* 0x0000000dc50d7209 */ /* 0x000fe40007810000 */
[----:B------:R-:W-:Y:S02]  /*255c0*/  FSEL R179, R29, -INF , !P3 ;  /* 0xff8000001db37808 */ /* 0x000fe40005800000 */
[----:B------:R-:W-:Y:S02]  /*255d0*/  ISETP.GE.OR P6, PT, R4, R247, !P6 ;  /* 0x000000f70400720c */ /* 0x000fe400077c6670 */
[----:B------:R-:W-:Y:S02]  /*255e0*/  FMNMX.FTZ R14, R189, R14, !PT ;  /* 0x0000000ebd0e7209 */ /* 0x000fe40007810000 */
[----:B------:R-:W-:Y:S02]  /*255f0*/  FMNMX.FTZ R13, R252, R13, !PT ;  /* 0x0000000dfc0d7209 */ /* 0x000fe40007810000 */
[----:B------:R-:W-:Y:S02]  /*25600*/  FSEL R178, R32, -INF , !P6 ;  /* 0xff80000020b27808 */ /* 0x000fe40007000000 */
[----:B------:R-:W-:Y:S02]  /*25610*/  FMNMX.FTZ R14, R179, R14, !PT ;  /* 0x0000000eb30e7209 */ /* 0x000fe40007810000 */
[----:B------:R-:W-:Y:S02]  /*25620*/  FSEL R199, R26, -INF , !P2 ;  /* 0xff8000001ac77808 */ /* 0x000fe40005000000 */
[----:B------:R-:W-:Y:S02]  /*25630*/  FMNMX.FTZ R13, R251, R13, !PT ;  /* 0x0000000dfb0d7209 */ /* 0x000fe40007810000 */
[----:B------:R-:W-:Y:S02]  /*25640*/  FSEL R198, R27, -INF , !P1 ;  /* 0xff8000001bc67808 */ /* 0x000fe40004800000 */
[----:B------:R-:W-:Y:S02]  /*25650*/  IADD3 R3, R3, 0x39, RZ ;  /* 0x0000003903037810 */ /* 0x000fe40007ffe0ff */
[----:B------:R-:W-:Y:S02]  /*25660*/  FMNMX.FTZ R15, R178, R14, !PT ;  /* 0x0000000eb20f7209 */ /* 0x000fe40007810000 */
[-C--:B------:R-:W-:Y:S02]  /*25670*/  ISETP.GE.AND P1, PT, R4, R246.reuse, PT ;  /* 0x000000f60400720c */ /* 0x080fe40003f26270 */
[----:B------:R-:W-:Y:S02]  /*25680*/  FMNMX.FTZ R14, R199, R13, !PT ;  /* 0x0000000dc70e7209 */ /* 0x000fe40007810000 */
[----:B------:R-:W-:Y:S02]  /*25690*/  ISETP.GE.AND P2, PT, R12, R246, PT ;  /* 0x000000f60c00720c */ /* 0x000fe40003f46270 */
[C---:B------:R-:W-:Y:S02]  /*256a0*/  ISETP.GE.AND P5, PT, R3.reuse, R248, PT ;  /* 0x000000f80300720c */ /* 0x040fe40003fa6270 */
[-C--:B------:R-:W-:Y:S02]  /*256b0*/  ISETP.GE.OR P1, PT, R4, R245.reuse, !P1 ;  /* 0x000000f50400720c */ /* 0x080fe40004f26670 */
[----:B------:R-:W-:Y:S02]  /*256c0*/  FSEL R175, R30, -INF , !P0 ;  /* 0xff8000001eaf7808 */ /* 0x000fe40004000000 */
[----:B------:R-:W-:Y:S02]  /*256d0*/  FMNMX.FTZ R4, R198, R14, !PT ;  /* 0x0000000ec6047209 */ /* 0x000fe40007810000 */
[----:B------:R-:W-:Y:S02]  /*256e0*/  ISETP.GE.OR P2, PT, R12, R245, !P2 ;  /* 0x000000f50c00720c */ /* 0x000fe40005746670 */
[C---:B------:R-:W-:Y:S02]  /*256f0*/  ISETP.GE.OR P5, PT, R3.reuse, R247, !P5 ;  /* 0x000000f70300720c */ /* 0x040fe40006fa6670 */
[----:B------:R-:W-:Y:S02]  /*25700*/  ISETP.GE.AND P0, PT, R3, R246, PT ;  /* 0x000000f60300720c */ /* 0x000fe40003f06270 */
[----:B------:R-:W-:Y:S02]  /*25710*/  FSEL R174, R31, -INF , !P2 ;  /* 0xff8000001fae7808 */ /* 0x000fe40005000000 */
[----:B------:R-:W-:Y:S01]  /*25720*/  FMNMX.FTZ R4, R175, R4, !PT ;  /* 0x00000004af047209 */ /* 0x000fe20007810000 */
[----:B------:R-:W-:Y:S01]  /*25730*/  LDSM.16.MT88.4 R28, [R217+0x10000] ;  /* 0x01000000d91c783b */ /* 0x000fe20000004200 */
        /* <DEDUP_REMOVED lines=9> */
[----:B------:R-:W2:Y:S01]  /*257d0*/  SHFL.BFLY PT, R4, R3, 0x2, 0x1f ;  /* 0x0c401f0003047f89 */ /* 0x000ea200000e0000 */
[----:B-1----:R-:W-:Y:S07]  /*257e0*/  FMNMX.FTZ R12, R13, R12, !PT ;  /* 0x0000000c0d0c7209 */ /* 0x002fee0007810000 */
[----:B------:R-:W1:Y:S01]  /*257f0*/  SHFL.BFLY PT, R164, R12, 0x1, 0x1f ;  /* 0x0c201f000ca47f89 */ /* 0x000e6200000e0000 */
[----:B--2---:R-:W-:Y:S07]  /*25800*/  FMNMX.FTZ R4, R3, R4, !PT ;  /* 0x0000000403047209 */ /* 0x004fee0007810000 */
[----:B------:R-:W2:Y:S01]  /*25810*/  SHFL.BFLY PT, R3, R4, 0x1, 0x1f ;  /* 0x0c201f0004037f89 */ /* 0x000ea200000e0000 */
[----:B-1----:R-:W-:Y:S07]  /*25820*/  FMNMX.FTZ R164, R12, R164, !PT ;  /* 0x000000a40ca47209 */ /* 0x002fee0007810000 */
[----:B------:R-:W1:Y:S01]  /*25830*/  LDSM.16.MT88.4 R12, [R220+0x10000] ;  /* 0x01000000dc0c783b */ /* 0x000e620000004200 */
[----:B------:R-:W-:Y:S01]  /*25840*/  FSETP.NEU.FTZ.AND P1, PT, R164, -INF , PT ;  /* 0xff800000a400780b */ /* 0x000fe20003f3d000 */
[----:B----4-:R-:W-:Y:S01]  /*25850*/  FMUL.FTZ R177, R165, R164 ;  /* 0x000000a4a5b17220 */ /* 0x010fe20000410000 */
[----:B--2---:R-:W-:Y:S02]  /*25860*/  FMNMX.FTZ R3, R4, R3, !PT ;  /* 0x0000000304037209 */ /* 0x004fe40007810000 */
[----:B------:R-:W-:Y:S02]  /*25870*/  FSEL R4, R164, RZ, P1 ;  /* 0x000000ffa4047208 */ /* 0x000fe40000800000 */
[----:B------:R-:W-:Y:S01]  /*25880*/  FSETP.NEU.FTZ.AND P0, PT, R3, -INF , PT ;  /* 0xff8000000300780b */ /* 0x000fe20003f1d000 */
[----:B------:R-:W-:Y:S01]  /*25890*/  FMUL.FTZ R172, R165, R3 ;  /* 0x00000003a5ac7220 */ /* 0x000fe20000410000 */
[----:B------:R-:W-:Y:S01]  /*258a0*/  FSEL R177, R177, RZ, P1 ;  /* 0x000000ffb1b17208 */ /* 0x000fe20000800000 */
[----:B------:R-:W-:Y:S01]  /*258b0*/  FADD.FTZ R4, -R4, R0 ;  /* 0x0000000004047221 */ /* 0x000fe20000010100 */
[----:B------:R-:W-:Y:S02]  /*258c0*/  FSEL R0, R3, RZ, P0 ;  /* 0x000000ff03007208 */ /* 0x000fe40000000000 */
[----:B------:R-:W-:Y:S01]  /*258d0*/  FSEL R172, R172, RZ, P0 ;  /* 0x000000ffacac7208 */ /* 0x000fe20000000000 */
[-CC-:B------:R-:W-:Y:S01]  /*258e0*/  FFMA.FTZ R187, R167, R165.reuse, -R177.reuse ;  /* 0x000000a5a7bb7223 */ /* 0x180fe200000108b1 */
[-CC-:B------:R-:W-:Y:S01]  /*258f0*/  FFMA.FTZ R185, R5, R165.reuse, -R177.reuse ;  /* 0x000000a505b97223 */ /* 0x180fe200000108b1 */
[----:B------:R-:W-:Y:S01]  /*25900*/  FADD.FTZ R0, -R0, R2 ;  /* 0x0000000200007221 */ /* 0x000fe20000010100 */
[-CC-:B------:R-:W-:Y:S01]  /*25910*/  FFMA.FTZ R184, R8, R165.reuse, -R177.reuse ;  /* 0x000000a508b87223 */ /* 0x180fe200000108b1 */
[-CC-:B------:R-:W-:Y:S01]  /*25920*/  FFMA.FTZ R183, R9, R165.reuse, -R177.reuse ;  /* 0x000000a509b77223 */ /* 0x180fe200000108b1 */
[-CC-:B------:R-:W-:Y:S01]  /*25930*/  FFMA.FTZ R188, R6, R165.reuse, -R172.reuse ;  /* 0x000000a506bc7223 */ /* 0x180fe200000108ac */
[-CC-:B------:R-:W-:Y:S01]  /*25940*/  FFMA.FTZ R182, R7, R165.reuse, -R172.reuse ;  /* 0x000000a507b67223 */ /* 0x180fe200000108ac */
[-CC-:B------:R-:W-:Y:S01]  /*25950*/  FFMA.FTZ R167, R10, R165.reuse, -R172.reuse ;  /* 0x000000a50aa77223 */ /* 0x180fe200000108ac */
[-CC-:B------:R-:W-:Y:S01]  /*25960*/  FFMA.FTZ R186, R11, R165.reuse, -R172.reuse ;  /* 0x000000a50bba7223 */ /* 0x180fe200000108ac */
[C---:B------:R-:W-:Y:S01]  /*25970*/  FMUL.FTZ R0, R165.reuse, R0 ;  /* 0x00000000a5007220 */ /* 0x040fe20000410000 */
[----:B------:R-:W-:Y:S01]  /*25980*/  FMUL.FTZ R4, R165, R4 ;  /* 0x00000004a5047220 */ /* 0x000fe20000410000 */
[----:B------:R-:W-:Y:S01]  /*25990*/  MUFU.EX2 R187, R187 ;  /* 0x000000bb00bb7308 */ /* 0x000fe20000000800 */
[-CC-:B------:R-:W-:Y:S01]  /*259a0*/  FFMA.FTZ R179, R179, R165.reuse, -R177.reuse ;  /* 0x000000a5b3b37223 */ /* 0x180fe200000108b1 */
[-CC-:B------:R-:W-:Y:S01]  /*259b0*/  FFMA.FTZ R178, R178, R165.reuse, -R177.reuse ;  /* 0x000000a5b2b27223 */ /* 0x180fe200000108b1 */
[-CC-:B------:R-:W-:Y:S01]  /*259c0*/  FFMA.FTZ R175, R175, R165.reuse, -R172.reuse ;  /* 0x000000a5afaf7223 */ /* 0x180fe200000108ac */
[-CC-:B------:R-:W-:Y:S01]  /*259d0*/  FFMA.FTZ R174, R174, R165.reuse, -R172.reuse ;  /* 0x000000a5aeae7223 */ /* 0x180fe200000108ac */
[-CC-:B------:R-:W-:Y:S01]  /*259e0*/  FFMA.FTZ R173, R173, R165.reuse, -R172.reuse ;  /* 0x000000a5adad7223 */ /* 0x180fe200000108ac */
[-CC-:B------:R-:W-:Y:S01]  /*259f0*/  FFMA.FTZ R191, R191, R165.reuse, -R177.reuse ;  /* 0x000000a5bfbf7223 */ /* 0x180fe200000108b1 */
[-CC-:B------:R-:W-:Y:S03]  /*25a00*/  FFMA.FTZ R190, R190, R165.reuse, -R177.reuse ;  /* 0x000000a5bebe7223 */ /* 0x180fe600000108b1 */
[----:B------:R-:W2:Y:S01]  /*25a10*/  MUFU.EX2 R2, R4 ;  /* 0x0000000400027308 */ /* 0x000ea20000000800 */
[-CC-:B------:R-:W-:Y:S01]  /*25a20*/  FFMA.FTZ R195, R195, R165.reuse, -R172.reuse ;  /* 0x000000a5c3c37223 */ /* 0x180fe200000108ac */
[-CC-:B------:R-:W-:Y:S01]  /*25a30*/  FFMA.FTZ R194, R194, R165.reuse, -R172.reuse ;  /* 0x000000a5c2c27223 */ /* 0x180fe200000108ac */
[-CC-:B------:R-:W-:Y:S01]  /*25a40*/  FFMA.FTZ R196, R196, R165.reuse, -R172.reuse ;  /* 0x000000a5c4c47223 */ /* 0x180fe200000108ac */
[-CC-:B------:R-:W-:Y:S01]  /*25a50*/  FFMA.FTZ R197, R197, R165.reuse, -R172.reuse ;  /* 0x000000a5c5c57223 */ /* 0x180fe200000108ac */
[-CC-:B------:R-:W-:Y:S01]  /*25a60*/  FFMA.FTZ R252, R252, R165.reuse, -R172.reuse ;  /* 0x000000a5fcfc7223 */ /* 0x180fe200000108ac */
[-CC-:B------:R-:W-:Y:S01]  /*25a70*/  FFMA.FTZ R251, R251, R165.reuse, -R172.reuse ;  /* 0x000000a5fbfb7223 */ /* 0x180fe200000108ac */
[-CC-:B------:R-:W-:Y:S03]  /*25a80*/  FFMA.FTZ R199, R199, R165.reuse, -R172.reuse ;  /* 0x000000a5c7c77223 */ /* 0x180fe600000108ac */
[----:B------:R-:W3:Y:S01]  /*25a90*/  MUFU.EX2 R0, R0 ;  /* 0x0000000000007308 */ /* 0x000ee20000000800 */
[-CC-:B------:R-:W-:Y:S01]  /*25aa0*/  FFMA.FTZ R198, R198, R165.reuse, -R172.reuse ;  /* 0x000000a5c6c67223 */ /* 0x180fe200000108ac */
[-C--:B------:R-:W-:Y:S01]  /*25ab0*/  FFMA.FTZ R172, R166, R165.reuse, -R172 ;  /* 0x000000a5a6ac7223 */ /* 0x080fe200000108ac */
[----:B------:R-:W-:Y:S01]  /*25ac0*/  FFMA.FTZ R189, R189, R165, -R177 ;  /* 0x000000a5bdbd7223 */ /* 0x000fe200000108b1 */
[----:B------:R-:W-:Y:S06]  /*25ad0*/  ISETP.GT.AND P0, PT, R243, R231, PT ;  /* 0x000000e7f300720c */ /* 0x000fec0003f04270 */
[----:B------:R-:W4:Y:S01]  /*25ae0*/  MUFU.EX2 R185, R185 ;  /* 0x000000b900b97308 */ /* 0x000f220000000800 */
[C---:B--2---:R-:W-:Y:S01]  /*25af0*/  FMUL.FTZ R4, R2.reuse, R160 ;  /* 0x000000a002047220 */ /* 0x044fe20000410000 */
[C---:B------:R-:W-:Y:S01]  /*25b00*/  FMUL.FTZ R5, R2.reuse, R161 ;  /* 0x000000a102057220 */ /* 0x040fe20000410000 */
[C---:B------:R-:W-:Y:S01]  /*25b10*/  FMUL.FTZ R8, R2.reuse, R156 ;  /* 0x0000009c02087220 */ /* 0x040fe20000410000 */
[C---:B------:R-:W-:Y:S01]  /*25b20*/  FMUL.FTZ R9, R2.reuse, R157 ;  /* 0x0000009d02097220 */ /* 0x040fe20000410000 */
[----:B------:R-:W-:Y:S01]  /*25b30*/  MOV R160, R17 ;  /* 0x0000001100a07202 */ /* 0x000fe20000000f00 */
[----:B------:R-:W-:Y:S01]  /*25b40*/  FMUL.FTZ R17, R2, R149 ;  /* 0x0000009502117220 */ /* 0x000fe20000410000 */
[----:B------:R-:W-:Y:S03]  /*25b50*/  MOV R161, R24 ;  /* 0x0000001800a17202 */ /* 0x000fe60000000f00 */
[----:B------:R-:W-:Y:S01]  /*25b60*/  MUFU.EX2 R184, R184 ;  /* 0x000000b800b87308 */ /* 0x000fe20000000800 */
[C---:B---3--:R-:W-:Y:S01]  /*25b70*/  FMUL.FTZ R6, R0.reuse, R162 ;  /* 0x000000a200067220 */ /* 0x048fe20000410000 */
[C---:B------:R-:W-:Y:S01]  /*25b80*/  FMUL.FTZ R7, R0.reuse, R163 ;  /* 0x000000a300077220 */ /* 0x040fe20000410000 */
[C---:B------:R-:W-:Y:S01]  /*25b90*/  FMUL.FTZ R10, R0.reuse, R158 ;  /* 0x0000009e000a7220 */ /* 0x040fe20000410000 */
[----:B------:R-:W-:Y:S01]  /*25ba0*/  FMUL.FTZ R11, R0, R159 ;  /* 0x0000009f000b7220 */ /* 0x000fe20000410000 */
[----:B------:R-:W-:Y:S01]  /*25bb0*/  MOV R163, R16 ;  /* 0x0000001000a37202 */ /* 0x000fe20000000f00 */
[----:B------:R-:W-:Y:S01]  /*25bc0*/  FMUL.FTZ R16, R2, R148 ;  /* 0x0000009402107220 */ /* 0x000fe20000410000 */
[C---:B------:R-:W-:Y:S03]  /*25bd0*/  FMUL.FTZ R18, R0.reuse, R150 ;  /* 0x0000009600127220 */ /* 0x040fe60000410000 */
[----:B------:R-:W2:Y:S01]  /*25be0*/  MUFU.EX2 R183, R183 ;  /* 0x000000b700b77308 */ /* 0x000ea20000000800 */
[----:B----4-:R-:W-:Y:S01]  /*25bf0*/  F2FP.BF16.F32.PACK_AB R168, R185, R187 ;  /* 0x000000bbb9a8723e */ /* 0x010fe200000010ff */
[----:B------:R-:W-:Y:S01]  /*25c00*/  FMUL.FTZ R19, R0, R151 ;  /* 0x0000009700137220 */ /* 0x000fe20000410000 */
[----:B------:R-:W3:Y:S01]  /*25c10*/  LDSM.16.MT88.4 R156, [R216+0x10000] ;  /* 0x01000000d89c783b */ /* 0x000ee20000004200 */
[----:B------:R-:W-:Y:S02]  /*25c20*/  IMAD.MOV.U32 R162, RZ, RZ, R25 ;  /* 0x000000ffffa27224 */ /* 0x000fe400078e0019 */
[C---:B------:R-:W-:Y:S01]  /*25c30*/  FMUL.FTZ R24, R2.reuse, R140 ;  /* 0x0000008c02187220 */ /* 0x040fe20000410000 */
[----:B------:R-:W-:Y:S01]  /*25c40*/  FMUL.FTZ R25, R2, R141 ;  /* 0x0000008d02197220 */ /* 0x000fe20000410000 */
[C---:B------:R-:W-:Y:S02]  /*25c50*/  FMUL.FTZ R26, R0.reuse, R142 ;  /* 0x0000008e001a7220 */ /* 0x040fe40000410000 */
[----:B------:R-:W-:Y:S01]  /*25c60*/  MUFU.EX2 R188, R188 ;  /* 0x000000bc00bc7308 */ /* 0x000fe20000000800 */
[----:B------:R-:W-:Y:S01]  /*25c70*/  FMUL.FTZ R27, R0, R143 ;  /* 0x0000008f001b7220 */ /* 0x000fe20000410000 */
[C---:B------:R-:W-:Y:S01]  /*25c80*/  FMUL.FTZ R32, R2.reuse, R132 ;  /* 0x0000008402207220 */ /* 0x040fe20000410000 */
[----:B------:R-:W4:Y:S01]  /*25c90*/  LDSM.16.MT88.4 R148, [R220+0x12000] ;  /* 0x01200000dc94783b */ /* 0x000f220000004200 */
[----:B------:R-:W-:Y:S01]  /*25ca0*/  FMUL.FTZ R33, R2, R133 ;  /* 0x0000008502217220 */ /* 0x000fe20000410000 */
[C---:B------:R-:W-:Y:S01]  /*25cb0*/  FMUL.FTZ R34, R0.reuse, R134 ;  /* 0x0000008600227220 */ /* 0x040fe20000410000 */
[----:B------:R-:W-:Y:S01]  /*25cc0*/  FMUL.FTZ R35, R0, R135 ;  /* 0x0000008700237220 */ /* 0x000fe20000410000 */
[C---:B-----5:R-:W-:Y:S03]  /*25cd0*/  FMUL.FTZ R36, R2.reuse, R36 ;  /* 0x0000002402247220 */ /* 0x060fe60000410000 */
[----:B------:R-:W1:Y:S01]  /*25ce0*/  MUFU.EX2 R182, R182 ;  /* 0x000000b600b67308 */ /* 0x000e620000000800 */
[----:B--2---:R-:W-:Y:S01]  /*25cf0*/  F2FP.BF16.F32.PACK_AB R170, R183, R184 ;  /* 0x000000b8b7aa723e */ /* 0x004fe200000010ff */
[----:B------:R-:W-:Y:S01]  /*25d00*/  FMUL.FTZ R37, R2, R37 ;  /* 0x0000002502257220 */ /* 0x000fe20000410000 */
[----:B------:R-:W2:Y:S01]  /*25d10*/  LDSM.16.MT88.4 R140, [R218+0x12000] ;  /* 0x01200000da8c783b */ /* 0x000ea20000004200 */
[C---:B------:R-:W-:Y:S01]  /*25d20*/  FMUL.FTZ R38, R0.reuse, R38 ;  /* 0x0000002600267220 */ /* 0x040fe20000410000 */
[----:B------:R-:W-:Y:S01]  /*25d30*/  FMUL.FTZ R39, R0, R39 ;  /* 0x0000002700277220 */ /* 0x000fe20000410000 */
[C---:B------:R-:W-:Y:S01]  /*25d40*/  FMUL.FTZ R40, R2.reuse, R40 ;  /* 0x0000002802287220 */ /* 0x040fe20000410000 */
[----:B------:R-:W-:Y:S03]  /*25d50*/  FMUL.FTZ R41, R2, R41 ;  /* 0x0000002902297220 */ /* 0x000fe60000410000 */
[----:B------:R-:W-:Y:S01]  /*25d60*/  MUFU.EX2 R167, R167 ;  /* 0x000000a700a77308 */ /* 0x000fe20000000800 */
[C---:B------:R-:W-:Y:S01]  /*25d70*/  FMUL.FTZ R42, R0.reuse, R42 ;  /* 0x0000002a002a7220 */ /* 0x040fe20000410000 */
[----:B------:R-:W-:Y:S01]  /*25d80*/  FMUL.FTZ R43, R0, R43 ;  /* 0x0000002b002b7220 */ /* 0x000fe20000410000 */
[----:B------:R-:W2:Y:S01]  /*25d90*/  LDSM.16.MT88.4 R132, [R217+0x12000] ;  /* 0x01200000d984783b */ /* 0x000ea20000004200 */
        /* <DEDUP_REMOVED lines=30> */
[C---:B------:R-:W-:Y:S01]  /*25f80*/  FMUL.FTZ R69, R2.reuse, R69 ;  /* 0x0000004502457220 */ /* 0x040fe20000410000 */
[C---:B------:R-:W-:Y:S05]  /*25f90*/  HMMA.16816.F32.BF16 R8, R168.reuse, R14, R8 ;  /* 0x0000000ea808723c */ /* 0x040fea0000041808 */
[----:B------:R-:W1:Y:S01]  /*25fa0*/  MUFU.EX2 R190, R190 ;  /* 0x000000be00be7308 */ /* 0x000e620000000800 */
[C---:B------:R-:W-:Y:S01]  /*25fb0*/  FMUL.FTZ R12, R2.reuse, R152 ;  /* 0x00000098020c7220 */ /* 0x040fe20000410000 */
[----:B------:R-:W-:Y:S01]  /*25fc0*/  FMUL.FTZ R13, R2, R153 ;  /* 0x00000099020d7220 */ /* 0x000fe20000410000 */
[C---:B------:R-:W-:Y:S03]  /*25fd0*/  FMUL.FTZ R14, R0.reuse, R154 ;  /* 0x0000009a000e7220 */ /* 0x040fe60000410000 */
[C---:B------:R-:W-:Y:S02]  /*25fe0*/  FMUL.FTZ R15, R0.reuse, R155 ;  /* 0x0000009b000f7220 */ /* 0x040fe40000410000 */
        /* <DEDUP_REMOVED lines=9> */
[C---:B------:R-:W-:Y:S01]  /*26080*/  FMUL.FTZ R76, R2.reuse, R76 ;  /* 0x0000004c024c7220 */ /* 0x040fe20000410000 */
[C---:B------:R-:W-:Y:S05]  /*26090*/  HMMA.16816.F32.BF16 R16, R168.reuse, R22, R16 ;  /* 0x00000016a810723c */ /* 0x040fea0000041810 */
[----:B------:R-:W-:Y:S01]  /*260a0*/  MUFU.EX2 R194, R194 ;  /* 0x000000c200c27308 */ /* 0x000fe20000000800 */
[C---:B------:R-:W-:Y:S01]  /*260b0*/  FMUL.FTZ R21, R2.reuse, R145 ;  /* 0x0000009102157220 */ /* 0x040fe20000410000 */
[----:B------:R-:W-:Y:S01]  /*260c0*/  FMUL.FTZ R20, R2, R144 ;  /* 0x0000009002147220 */ /* 0x000fe20000410000 */
[C---:B------:R-:W-:Y:S03]  /*260d0*/  FMUL.FTZ R22, R0.reuse, R146 ;  /* 0x0000009200167220 */ /* 0x040fe60000410000 */
[----:B------:R-:W-:Y:S01]  /*260e0*/  FMUL.FTZ R23, R0, R147 ;  /* 0x0000009300177220 */ /* 0x000fe20000410000 */
[--C-:B------:R-:W-:Y:S01]  /*260f0*/  FFMA.FTZ R144, R193, R165, -R177.reuse ;  /* 0x000000a5c1907223 */ /* 0x100fe200000108b1 */
[----:B------:R-:W-:Y:S01]  /*26100*/  FMUL.FTZ R77, R2, R77 ;  /* 0x0000004d024d7220 */ /* 0x000fe20000410000 */
[C---:B------:R-:W-:Y:S01]  /*26110*/  FMUL.FTZ R78, R0.reuse, R78 ;  /* 0x0000004e004e7220 */ /* 0x040fe20000410000 */
[----:B------:R-:W-:Y:S03]  /*26120*/  FMUL.FTZ R79, R0, R79 ;  /* 0x0000004f004f7220 */ /* 0x000fe60000410000 */
        /* <DEDUP_REMOVED lines=11> */
[----:B------:R-:W3:Y:S01]  /*261e0*/  LDSM.16.MT88.4 R136, [R216+0x12000] ;  /* 0x01200000d888783b */ /* 0x000ee20000004200 */
        /* <DEDUP_REMOVED lines=9> */
[C---:B------:R-:W-:Y:S01]  /*26280*/  HMMA.16816.F32.BF16 R32, R168.reuse, R158, R32 ;  /* 0x0000009ea820723c */ /* 0x040fe20000041820 */
[----:B------:R-:W-:Y:S04]  /*26290*/  LDSM.16.MT88.4 R156, [R220+0x12800] ;  /* 0x01280000dc9c783b */ /* 0x000fe80000004200 */
[----:B------:R-:W-:Y:S01]  /*262a0*/  MUFU.EX2 R251, R251 ;  /* 0x000000fb00fb7308 */ /* 0x000fe20000000800 */
[C---:B------:R-:W-:Y:S01]  /*262b0*/  FMUL.FTZ R90, R0.reuse, R90 ;  /* 0x0000005a005a7220 */ /* 0x040fe20000410000 */
[C---:B----4-:R-:W-:Y:S04]  /*262c0*/  HMMA.16816.F32.BF16 R36, R168.reuse, R148, R36 ;  /* 0x00000094a824723c */ /* 0x050fe80000041824 */
[----:B------:R-:W-:Y:S02]  /*262d0*/  FMUL.FTZ R91, R0, R91 ;  /* 0x0000005b005b7220 */ /* 0x000fe40000410000 */
[C---:B------:R-:W-:Y:S01]  /*262e0*/  HMMA.16816.F32.BF16 R40, R168.reuse, R150, R40 ;  /* 0x00000096a828723c */ /* 0x040fe20000041828 */
[----:B------:R-:W-:Y:S01]  /*262f0*/  LDSM.16.MT88.4 R148, [R218+0x10800] ;  /* 0x01080000da94783b */ /* 0x000fe20000004200 */
[----:B------:R-:W-:Y:S03]  /*26300*/  MUFU.EX2 R199, R199 ;  /* 0x000000c700c77308 */ /* 0x000fe60000000800 */
[C---:B------:R-:W-:Y:S01]  /*26310*/  FMUL.FTZ R92, R2.reuse, R92 ;  /* 0x0000005c025c7220 */ /* 0x040fe20000410000 */
[C---:B--2---:R-:W-:Y:S06]  /*26320*/  HMMA.16816.F32.BF16 R44, R168.reuse, R140, R44 ;  /* 0x0000008ca82c723c */ /* 0x044fec000004182c */
[----:B------:R-:W-:Y:S01]  /*26330*/  MUFU.EX2 R198, R198 ;  /* 0x000000c600c67308 */ /* 0x000fe20000000800 */
[----:B------:R-:W-:Y:S01]  /*26340*/  FMUL.FTZ R93, R2, R93 ;  /* 0x0000005d025d7220 */ /* 0x000fe20000410000 */
[C---:B------:R-:W-:Y:S01]  /*26350*/  HMMA.16816.F32.BF16 R48, R168.reuse, R142, R48 ;  /* 0x0000008ea830723c */ /* 0x040fe20000041830 */
[----:B------:R-:W2:Y:S02]  /*26360*/  LDSM.16.MT88.4 R140, [R220+0x14000] ;  /* 0x01400000dc8c783b */ /* 0x000ea40000004200 */
[C---:B------:R-:W-:Y:S03]  /*26370*/  FMUL.FTZ R94, R0.reuse, R94 ;  /* 0x0000005e005e7220 */ /* 0x040fe60000410000 */
[C---:B------:R-:W-:Y:S02]  /*26380*/  HMMA.16816.F32.BF16 R52, R168.reuse, R132, R52 ;  /* 0x00000084a834723c */ /* 0x040fe40000041834 */
[----:B------:R-:W-:Y:S03]  /*26390*/  MUFU.EX2 R189, R189 ;  /* 0x000000bd00bd7308 */ /* 0x000fe60000000800 */
[----:B------:R-:W-:Y:S01]  /*263a0*/  FMUL.FTZ R95, R0, R95 ;  /* 0x0000005f005f7220 */ /* 0x000fe20000410000 */
[C---:B------:R-:W-:Y:S01]  /*263b0*/  HMMA.16816.F32.BF16 R56, R168.reuse, R134, R56 ;  /* 0x00000086a838723c */ /* 0x040fe20000041838 */
[----:B------:R-:W4:Y:S04]  /*263c0*/  LDSM.16.MT88.4 R132, [R218+0x14000] ;  /* 0x01400000da84783b */ /* 0x000f280000004200 */
        /* <DEDUP_REMOVED lines=16> */
[----:B------:R-:W-:Y:S01]  /*264d0*/  FFMA.FTZ R193, R192, R165, -R177 ;  /* 0x000000a5c0c17223 */ /* 0x000fe200000108b1 */
[C---:B------:R-:W-:Y:S01]  /*264e0*/  FMUL.FTZ R116, R2.reuse, R116 ;  /* 0x0000007402747220 */ /* 0x040fe20000410000 */
[----:B------:R2:W-:Y:S01]  /*264f0*/  MUFU.EX2 R192, R144 ;  /* 0x0000009000c07308 */ /* 0x0005e20000000800 */
[C---:B------:R-:W-:Y:S01]  /*26500*/  HMMA.16816.F32.BF16 R72, R168.reuse, R142, R72 ;  /* 0x0000008ea848723c */ /* 0x040fe20000041848 */
[----:B------:R-:W1:Y:S04]  /*26510*/  LDSM.16.MT88.4 R140, [R216+0x14000] ;  /* 0x01400000d88c783b */ /* 0x000e680000004200 */
[----:B------:R-:W-:Y:S01]  /*26520*/  FMUL.FTZ R117, R2, R117 ;  /* 0x0000007502757220 */ /* 0x000fe20000410000 */
[C---:B----4-:R-:W-:Y:S03]  /*26530*/  HMMA.16816.F32.BF16 R76, R168.reuse, R132, R76 ;  /* 0x00000084a84c723c */ /* 0x050fe6000004184c */
[----:B------:R-:W4:Y:S02]  /*26540*/  MUFU.EX2 R193, R193 ;  /* 0x000000c100c17308 */ /* 0x000f240000000800 */
[C---:B------:R-:W-:Y:S01]  /*26550*/  FMUL.FTZ R118, R0.reuse, R118 ;  /* 0x0000007600767220 */ /* 0x040fe20000410000 */
[C---:B------:R-:W-:Y:S01]  /*26560*/  HMMA.16816.F32.BF16 R80, R168.reuse, R134, R80 ;  /* 0x00000086a850723c */ /* 0x040fe20000041850 */
[----:B------:R-:W4:Y:S04]  /*26570*/  LDSM.16.MT88.4 R132, [R220+0x16000] ;  /* 0x01600000dc84783b */ /* 0x000f280000004200 */
[----:B------:R-:W-:Y:S01]  /*26580*/  FMUL.FTZ R119, R0, R119 ;  /* 0x0000007700777220 */ /* 0x000fe20000410000 */
[C---:B---3--:R-:W-:Y:S03]  /*26590*/  HMMA.16816.F32.BF16 R84, R168.reuse, R136, R84 ;  /* 0x00000088a854723c */ /* 0x048fe60000041854 */
[----:B--2---:R-:W-:Y:S02]  /*265a0*/  LDSM.16.MT88.4 R144, [R220+0x10800] ;  /* 0x01080000dc90783b */ /* 0x004fe40000004200 */
[C---:B------:R-:W-:Y:S01]  /*265b0*/  FMUL.FTZ R120, R2.reuse, R120 ;  /* 0x0000007802787220 */ /* 0x040fe20000410000 */
[C---:B------:R-:W-:Y:S05]  /*265c0*/  HMMA.16816.F32.BF16 R88, R168.reuse, R138, R88 ;  /* 0x0000008aa858723c */ /* 0x040fea0000041858 */
[----:B------:R-:W2:Y:S01]  /*265d0*/  LDSM.16.MT88.4 R136, [R218+0x16000] ;  /* 0x01600000da88783b */ /* 0x000ea20000004200 */
        /* <DEDUP_REMOVED lines=16> */
[C---:B----4-:R-:W-:Y:S05]  /*266e0*/  HMMA.16816.F32.BF16 R100, R168.reuse, R132, R100 ;  /* 0x00000084a864723c */ /* 0x050fea0000041864 */
        /* <DEDUP_REMOVED lines=9> */
[----:B------:R-:W-:Y:S01]  /*26780*/  FFMA.FTZ R187, R2, R250, R187 ;  /* 0x000000fa02bb7223 */ /* 0x000fe200000100bb */
[----:B------:R-:W-:Y:S01]  /*26790*/  MOV R2, R3 ;  /* 0x0000000300027202 */ /* 0x000fe20000000f00 */
[----:B------:R-:W-:Y:S01]  /*267a0*/  FFMA.FTZ R188, R0, R249, R188 ;  /* 0x000000f900bc7223 */ /* 0x000fe200000100bc */
[C---:B------:R-:W-:Y:S05]  /*267b0*/  HMMA.16816.F32.BF16 R112, R168.reuse, R138, R112 ;  /* 0x0000008aa870723c */ /* 0x040fea0000041870 */
[----:B------:R-:W-:Y:S01]  /*267c0*/  F2FP.BF16.F32.PACK_AB R136, R190, R191 ;  /* 0x000000bfbe88723e */ /* 0x000fe200000010ff */
[----:B------:R-:W-:Y:S01]  /*267d0*/  FADD.FTZ R187, R185, R187 ;  /* 0x000000bbb9bb7221 */ /* 0x000fe20000010000 */
[----:B------:R-:W-:Y:S01]  /*267e0*/  F2FP.BF16.F32.PACK_AB R138, R193, R192 ;  /* 0x000000c0c18a723e */ /* 0x000fe200000010ff */
[----:B------:R-:W-:Y:S01]  /*267f0*/  FADD.FTZ R188, R182, R188 ;  /* 0x000000bcb6bc7221 */ /* 0x000fe20000010000 */
[C---:B-1----:R-:W-:Y:S03]  /*26800*/  HMMA.16816.F32.BF16 R116, R168.reuse, R140, R116 ;  /* 0x0000008ca874723c */ /* 0x042fe60000041874 */
[----:B------:R-:W-:Y:S01]  /*26810*/  F2FP.BF16.F32.PACK_AB R137, R194, R195 ;  /* 0x000000c3c289723e */ /* 0x000fe200000010ff */
[----:B------:R-:W-:Y:S01]  /*26820*/  FADD.FTZ R187, R184, R187 ;  /* 0x000000bbb8bb7221 */ /* 0x000fe20000010000 */
[----:B------:R-:W-:Y:S01]  /*26830*/  F2FP.BF16.F32.PACK_AB R139, R197, R196 ;  /* 0x000000c4c58b723e */ /* 0x000fe200000010ff */
[C---:B------:R-:W-:Y:S01]  /*26840*/  HMMA.16816.F32.BF16 R120, R168.reuse, R142, R120 ;  /* 0x0000008ea878723c */ /* 0x040fe20000041878 */
[----:B------:R-:W1:Y:S04]  /*26850*/  LDSM.16.MT88.4 R140, [R216+0x10800] ;  /* 0x01080000d88c783b */ /* 0x000e680000004200 */
[----:B------:R-:W-:Y:S01]  /*26860*/  MOV R0, R164 ;  /* 0x000000a400007202 */ /* 0x000fe20000000f00 */
[C---:B---3--:R-:W-:Y:S05]  /*26870*/  HMMA.16816.F32.BF16 R124, R168.reuse, R132, R124 ;  /* 0x00000084a87c723c */ /* 0x048fea000004187c */
[----:B------:R-:W-:Y:S01]  /*26880*/  FADD.FTZ R188, R167, R188 ;  /* 0x000000bca7bc7221 */ /* 0x000fe20000010000 */
[----:B------:R-:W-:Y:S01]  /*26890*/  HMMA.16816.F32.BF16 R128, R168, R134, R128 ;  /* 0x00000086a880723c */ /* 0x000fe20000041880 */
[----:B------:R-:W2:Y:S04]  /*268a0*/  LDSM.16.MT88.4 R132, [R218+0x12800] ;  /* 0x01280000da84783b */ /* 0x000ea80000004200 */
[----:B------:R-:W-:Y:S01]  /*268b0*/  FADD.FTZ R187, R183, R187 ;  /* 0x000000bbb7bb7221 */ /* 0x000fe20000010000 */
[C---:B------:R-:W-:Y:S05]  /*268c0*/  HMMA.16816.F32.BF16 R4, R136.reuse, R144, R4 ;  /* 0x000000908804723c */ /* 0x040fea0000041804 */
[----:B------:R-:W-:Y:S01]  /*268d0*/  MOV R168, R163 ;  /* 0x000000a300a87202 */ /* 0x000fe20000000f00 */
[C---:B------:R-:W-:Y:S01]  /*268e0*/  HMMA.16816.F32.BF16 R8, R136.reuse, R146, R8 ;  /* 0x000000928808723c */ /* 0x040fe20000041808 */
[----:B------:R-:W3:Y:S04]  /*268f0*/  LDSM.16.MT88.4 R144, [R217+0x12800] ;  /* 0x01280000d990783b */ /* 0x000ee80000004200 */
[----:B------:R-:W-:Y:S01]  /*26900*/  MOV R171, R162 ;  /* 0x000000a200ab7202 */ /* 0x000fe20000000f00 */
[C---:B------:R-:W-:Y:S05]  /*26910*/  HMMA.16816.F32.BF16 R12, R136.reuse, R148, R12 ;  /* 0x00000094880c723c */ /* 0x040fea000004180c */
[----:B------:R-:W-:Y:S01]  /*26920*/  IMAD.MOV.U32 R170, RZ, RZ, R161 ;  /* 0x000000ffffaa7224 */ /* 0x000fe200078e00a1 */
[C---:B------:R-:W-:Y:S01]  /*26930*/  HMMA.16816.F32.BF16 R16, R136.reuse, R150, R16 ;  /* 0x000000968810723c */ /* 0x040fe20000041810 */
[----:B------:R-:W4:Y:S04]  /*26940*/  LDSM.16.MT88.4 R148, [R216+0x12800] ;  /* 0x01280000d894783b */ /* 0x000f280000004200 */
[----:B------:R-:W-:Y:S01]  /*26950*/  MOV R169, R160 ;  /* 0x000000a000a97202 */ /* 0x000fe20000000f00 */
[C---:B------:R-:W-:Y:S03]  /*26960*/  HMMA.16816.F32.BF16 R20, R136.reuse, R152, R20 ;  /* 0x000000988814723c */ /* 0x040fe60000041814 */
[----:B------:R-:W-:Y:S02]  /*26970*/  LDSM.16.MT88.4 R160, [R218+0x14800] ;  /* 0x01480000daa0783b */ /* 0x000fe40000004200 */
[----:B------:R-:W-:Y:S01]  /*26980*/  FADD.FTZ R188, R186, R188 ;  /* 0x000000bcbabc7221 */ /* 0x000fe20000010000 */
[C---:B------:R-:W-:Y:S05]  /*26990*/  HMMA.16816.F32.BF16 R24, R136.reuse, R154, R24 ;  /* 0x0000009a8818723c */ /* 0x040fea0000041818 */
[----:B------:R-:W4:Y:S01]  /*269a0*/  LDSM.16.MT88.4 R152, [R220+0x14800] ;  /* 0x01480000dc98783b */ /* 0x000f220000004200 */
        /* <DEDUP_REMOVED lines=15> */
[C---:B---3--:R-:W-:Y:S05]  /*26aa0*/  HMMA.16816.F32.BF16 R52, R136.reuse, R144, R52 ;  /* 0x000000908834723c */ /* 0x048fea0000041834 */
[----:B------:R-:W-:Y:S01]  /*26ab0*/  FADD.FTZ R187, R193, R187 ;  /* 0x000000bbc1bb7221 */ /* 0x000fe20000010000 */
[C---:B------:R-:W-:Y:S05]  /*26ac0*/  HMMA.16816.F32.BF16 R56, R136.reuse, R146, R56 ;  /* 0x000000928838723c */ /* 0x040fea0000041838 */
[-CC-:B------:R-:W-:Y:S01]  /*26ad0*/  FFMA.FTZ R144, R168, R165.reuse, -R177.reuse ;  /* 0x000000a5a8907223 */ /* 0x180fe200000108b1 */
[C---:B----4-:R-:W-:Y:S05]  /*26ae0*/  HMMA.16816.F32.BF16 R60, R136.reuse, R148, R60 ;  /* 0x00000094883c723c */ /* 0x050fea000004183c */
[----:B------:R-:W-:Y:S01]  /*26af0*/  FADD.FTZ R188, R197, R188 ;  /* 0x000000bcc5bc7221 */ /* 0x000fe20000010000 */
[C---:B------:R-:W-:Y:S05]  /*26b00*/  HMMA.16816.F32.BF16 R64, R136.reuse, R150, R64 ;  /* 0x000000968840723c */ /* 0x040fea0000041840 */
[-CC-:B------:R-:W-:Y:S01]  /*26b10*/  FFMA.FTZ R148, R169, R165.reuse, -R177.reuse ;  /* 0x000000a5a9947223 */ /* 0x180fe200000108b1 */
[C---:B------:R-:W-:Y:S05]  /*26b20*/  HMMA.16816.F32.BF16 R68, R136.reuse, R152, R68 ;  /* 0x000000988844723c */ /* 0x040fea0000041844 */
[----:B------:R-:W-:Y:S01]  /*26b30*/  FADD.FTZ R188, R252, R188 ;  /* 0x000000bcfcbc7221 */ /* 0x000fe20000010000 */
[C---:B------:R-:W-:Y:S01]  /*26b40*/  HMMA.16816.F32.BF16 R72, R136.reuse, R154, R72 ;  /* 0x0000009a8848723c */ /* 0x040fe20000041848 */
[----:B------:R-:W-:Y:S04]  /*26b50*/  LDSM.16.MT88.4 R152, [R216+0x16800] ;  /* 0x01680000d898783b */ /* 0x000fe80000004200 */
[----:B------:R-:W-:Y:S01]  /*26b60*/  FADD.FTZ R188, R251, R188 ;  /* 0x000000bcfbbc7221 */ /* 0x000fe20000010000 */
[C---:B------:R-:W-:Y:S01]  /*26b70*/  HMMA.16816.F32.BF16 R76, R136.reuse, R160, R76 ;  /* 0x000000a0884c723c */ /* 0x040fe2000004184c */
[----:B------:R3:W-:Y:S04]  /*26b80*/  MUFU.EX2 R161, R144 ;  /* 0x0000009000a17308 */ /* 0x0007e80000000800 */
[----:B------:R-:W-:Y:S01]  /*26b90*/  FADD.FTZ R188, R199, R188 ;  /* 0x000000bcc7bc7221 */ /* 0x000fe20000010000 */
[C---:B------:R-:W-:Y:S05]  /*26ba0*/  HMMA.16816.F32.BF16 R80, R136.reuse, R162, R80 ;  /* 0x000000a28850723c */ /* 0x040fea0000041850 */
[----:B------:R4:W2:Y:S01]  /*26bb0*/  MUFU.EX2 R163, R148 ;  /* 0x0000009400a37308 */ /* 0x0008a20000000800 */
[----:B------:R-:W-:Y:S01]  /*26bc0*/  FADD.FTZ R188, R198, R188 ;  /* 0x000000bcc6bc7221 */ /* 0x000fe20000010000 */
[C---:B-1----:R-:W-:Y:S06]  /*26bd0*/  HMMA.16816.F32.BF16 R84, R136.reuse, R140, R84 ;  /* 0x0000008c8854723c */ /* 0x042fec0000041854 */
[C---:B------:R-:W-:Y:S01]  /*26be0*/  HMMA.16816.F32.BF16 R88, R136.reuse, R142, R88 ;  /* 0x0000008e8858723c */ /* 0x040fe20000041858 */
[----:B---3--:R-:W1:Y:S04]  /*26bf0*/  LDSM.16.MT88.4 R144, [R218+0x16800] ;  /* 0x01680000da90783b */ /* 0x008e680000004200 */
[-CC-:B------:R-:W-:Y:S01]  /*26c00*/  FFMA.FTZ R140, R170, R165.reuse, -R177.reuse ;  /* 0x000000a5aa8c7223 */ /* 0x180fe200000108b1 */
[C---:B------:R-:W-:Y:S03]  /*26c10*/  HMMA.16816.F32.BF16 R92, R136.reuse, R156, R92 ;  /* 0x0000009c885c723c */ /* 0x040fe6000004185c */
[----:B------:R3:W3:Y:S01]  /*26c20*/  MUFU.EX2 R160, R140 ;  /* 0x0000008c00a07308 */ /* 0x0006e20000000800 */
[----:B----4-:R-:W4:Y:S02]  /*26c30*/  LDSM.16.MT88.4 R148, [R217+0x16800] ;  /* 0x01680000d994783b */ /* 0x010f240000004200 */
[C---:B------:R-:W-:Y:S06]  /*26c40*/  HMMA.16816.F32.BF16 R96, R136.reuse, R158, R96 ;  /* 0x0000009e8860723c */ /* 0x040fec0000041860 */
[C---:B--2---:R-:W-:Y:S01]  /*26c50*/  HMMA.16816.F32.BF16 R100, R136.reuse, R132, R100 ;  /* 0x000000848864723c */ /* 0x044fe20000041864 */
[----:B------:R-:W-:Y:S05]  /*26c60*/  LDSM.16.MT88.4 R156, [R218+0x11000] ;  /* 0x01100000da9c783b */ /* 0x000fea0000004200 */
[C---:B------:R-:W-:Y:S05]  /*26c70*/  HMMA.16816.F32.BF16 R104, R136.reuse, R134, R104 ;  /* 0x000000868868723c */ /* 0x040fea0000041868 */
[----:B---3--:R-:W-:Y:S01]  /*26c80*/  FFMA.FTZ R140, R171, R165, -R177 ;  /* 0x000000a5ab8c7223 */ /* 0x008fe200000108b1 */
[----:B------:R-:W-:Y:S01]  /*26c90*/  MOV R132, R163 ;  /* 0x000000a300847202 */ /* 0x000fe20000000f00 */
[----:B------:R-:W-:Y:S01]  /*26ca0*/  LDSM.16.MT88.4 R168, [R216+0x11000] ;  /* 0x01100000d8a8783b */ /* 0x000fe20000004200 */
[----:B------:R-:W-:Y:S01]  /*26cb0*/  IMAD.MOV.U32 R134, RZ, RZ, R161 ;  /* 0x000000ffff867224 */ /* 0x000fe200078e00a1 */
[----:B------:R-:W2:Y:S02]  /*26cc0*/  MUFU.EX2 R162, R140 ;  /* 0x0000008c00a27308 */ /* 0x000ea40000000800 */
[----:B------:R-:W-:Y:S01]  /*26cd0*/  MOV R135, R160 ;  /* 0x000000a000877202 */ /* 0x000fe20000000f00 */
[----:B------:R-:W-:Y:S01]  /*26ce0*/  FFMA.FTZ R177, R176, R165, -R177 ;  /* 0x000000a5b0b17223 */ /* 0x000fe200000108b1 */
[C---:B-1----:R-:W-:Y:S06]  /*26cf0*/  HMMA.16816.F32.BF16 R108, R136.reuse, R144, R108 ;  /* 0x00000090886c723c */ /* 0x042fec000004186c */
[----:B------:R-:W-:Y:S01]  /*26d00*/  MUFU.EX2 R165, R172 ;  /* 0x000000ac00a57308 */ /* 0x000fe20000000800 */
[C---:B------:R-:W-:Y:S01]  /*26d10*/  HMMA.16816.F32.BF16 R112, R136.reuse, R146, R112 ;  /* 0x000000928870723c */ /* 0x040fe20000041870 */
[----:B------:R-:W-:Y:S03]  /*26d20*/  LDSM.16.MT88.4 R144, [R220+0x13000] ;  /* 0x01300000dc90783b */ /* 0x000fe60000004200 */
[----:B--2---:R-:W-:Y:S02]  /*26d30*/  MOV R133, R162 ;  /* 0x000000a200857202 */ /* 0x004fe40000000f00 */
[C---:B----4-:R-:W-:Y:S03]  /*26d40*/  HMMA.16816.F32.BF16 R116, R136.reuse, R148, R116 ;  /* 0x000000948874723c */ /* 0x050fe60000041874 */
[----:B------:R-:W1:Y:S03]  /*26d50*/  LDSM.16.MT88.4 R140, [R220+0x11000] ;  /* 0x01100000dc8c783b */ /* 0x000e660000004200 */
[C---:B------:R-:W-:Y:S05]  /*26d60*/  HMMA.16816.F32.BF16 R120, R136.reuse, R150, R120 ;  /* 0x000000968878723c */ /* 0x040fea0000041878 */
[----:B------:R-:W2:Y:S01]  /*26d70*/  LDSM.16.MT88.4 R160, [R217+0x11000] ;  /* 0x01100000d9a0783b */ /* 0x000ea20000004200 */
[C---:B------:R-:W-:Y:S05]  /*26d80*/  HMMA.16816.F32.BF16 R124, R136.reuse, R152, R124 ;  /* 0x00000098887c723c */ /* 0x040fea000004187c */
[----:B------:R-:W-:Y:S01]  /*26d90*/  MOV R148, R134 ;  /* 0x0000008600947202 */ /* 0x000fe20000000f00 */
[----:B------:R-:W-:Y:S01]  /*26da0*/  HMMA.16816.F32.BF16 R128, R136, R154, R128 ;  /* 0x0000009a8880723c */ /* 0x000fe20000041880 */
[----:B------:R-:W3:Y:S04]  /*26db0*/  LDSM.16.MT88.4 R136, [R218+0x13000] ;  /* 0x01300000da88783b */ /* 0x000ee80000004200 */
[----:B------:R-:W-:Y:S01]  /*26dc0*/  IMAD.MOV.U32 R152, RZ, RZ, R132 ;  /* 0x000000ffff987224 */ /* 0x000fe200078e0084 */
[----:B------:R-:W-:Y:S02]  /*26dd0*/  MOV R149, R135 ;  /* 0x0000008700957202 */ /* 0x000fe40000000f00 */
[----:B------:R-:W-:Y:S03]  /*26de0*/  MOV R153, R133 ;  /* 0x0000008500997202 */ /* 0x000fe60000000f00 */
[----:B------:R-:W-:Y:S02]  /*26df0*/  F2FP.BF16.F32.PACK_AB R132, R152, R148 ;  /* 0x000000949884723e */ /* 0x000fe400000010ff */
[----:B------:R-:W-:Y:S02]  /*26e00*/  F2FP.BF16.F32.PACK_AB R134, R153, R149 ;  /* 0x000000959986723e */ /* 0x000fe400000010ff */
[----:B------:R-:W-:Y:S02]  /*26e10*/  F2FP.BF16.F32.PACK_AB R133, R251, R252 ;  /* 0x000000fcfb85723e */ /* 0x000fe400000010ff */
[----:B------:R-:W-:Y:S07]  /*26e20*/  F2FP.BF16.F32.PACK_AB R135, R198, R199 ;  /* 0x000000c7c687723e */ /* 0x000fee00000010ff */
[C---:B-1----:R-:W-:Y:S06]  /*26e30*/  HMMA.16816.F32.BF16 R4, R132.reuse, R140, R4 ;  /* 0x0000008c8404723c */ /* 0x042fec0000041804 */
[C---:B------:R-:W-:Y:S01]  /*26e40*/  HMMA.16816.F32.BF16 R8, R132.reuse, R142, R8 ;  /* 0x0000008e8408723c */ /* 0x040fe20000041808 */
[----:B------:R-:W1:Y:S05]  /*26e50*/  LDSM.16.MT88.4 R140, [R217+0x13000] ;  /* 0x01300000d98c783b */ /* 0x000e6a0000004200 */
[C---:B------:R-:W-:Y:S06]  /*26e60*/  HMMA.16816.F32.BF16 R12, R132.reuse, R156, R12 ;  /* 0x0000009c840c723c */ /* 0x040fec000004180c */
[C---:B------:R-:W-:Y:S05]  /*26e70*/  HMMA.16816.F32.BF16 R16, R132.reuse, R158, R16 ;  /* 0x0000009e8410723c */ /* 0x040fea0000041810 */
[----:B------:R-:W-:Y:S01]  /*26e80*/  MOV R156, R148 ;  /* 0x00000094009c7202 */ /* 0x000fe20000000f00 */
[C---:B--2---:R-:W-:Y:S05]  /*26e90*/  HMMA.16816.F32.BF16 R20, R132.reuse, R160, R20 ;  /* 0x000000a08414723c */ /* 0x044fea0000041814 */
[----:B------:R-:W-:Y:S01]  /*26ea0*/  MOV R157, R149 ;  /* 0x00000095009d7202 */ /* 0x000fe20000000f00 */
[C---:B------:R-:W-:Y:S01]  /*26eb0*/  HMMA.16816.F32.BF16 R24, R132.reuse, R162, R24 ;  /* 0x000000a28418723c */ /* 0x040fe20000041818 */
[----:B------:R-:W2:Y:S04]  /*26ec0*/  LDSM.16.MT88.4 R148, [R216+0x13000] ;  /* 0x01300000d894783b */ /* 0x000ea80000004200 */
[----:B------:R-:W-:Y:S01]  /*26ed0*/  IMAD.MOV.U32 R160, RZ, RZ, R152 ;  /* 0x000000ffffa07224 */ /* 0x000fe200078e0098 */
[C---:B------:R-:W-:Y:S05]  /*26ee0*/  HMMA.16816.F32.BF16 R28, R132.reuse, R168, R28 ;  /* 0x000000a8841c723c */ /* 0x040fea000004181c */
[----:B------:R-:W-:Y:S01]  /*26ef0*/  MOV R161, R153 ;  /* 0x0000009900a17202 */ /* 0x000fe20000000f00 */
[C---:B------:R-:W-:Y:S01]  /*26f00*/  HMMA.16816.F32.BF16 R32, R132.reuse, R170, R32 ;  /* 0x000000aa8420723c */ /* 0x040fe20000041820 */
[----:B------:R-:W4:Y:S04]  /*26f10*/  LDSM.16.MT88.4 R152, [R220+0x15000] ;  /* 0x01500000dc98783b */ /* 0x000f280000004200 */
[----:B------:R-:W-:Y:S01]  /*26f20*/  MOV R169, R156 ;  /* 0x0000009c00a97202 */ /* 0x000fe20000000f00 */
[C---:B------:R-:W-:Y:S05]  /*26f30*/  HMMA.16816.F32.BF16 R36, R132.reuse, R144, R36 ;  /* 0x000000908424723c */ /* 0x040fea0000041824 */
[----:B------:R-:W-:Y:S01]  /*26f40*/  MOV R168, R157 ;  /* 0x0000009d00a87202 */ /* 0x000fe20000000f00 */
[C---:B------:R-:W-:Y:S01]  /*26f50*/  HMMA.16816.F32.BF16 R40, R132.reuse, R146, R40 ;  /* 0x000000928428723c */ /* 0x040fe20000041828 */
[----:B------:R-:W4:Y:S04]  /*26f60*/  LDSM.16.MT88.4 R156, [R218+0x15000] ;  /* 0x01500000da9c783b */ /* 0x000f280000004200 */
[----:B------:R-:W-:Y:S01]  /*26f70*/  IMAD.MOV.U32 R170, RZ, RZ, R160 ;  /* 0x000000ffffaa7224 */ /* 0x000fe200078e00a0 */
[C---:B---3--:R-:W-:Y:S03]  /*26f80*/  HMMA.16816.F32.BF16 R44, R132.reuse, R136, R44 ;  /* 0x00000088842c723c */ /* 0x048fe6000004182c */
[----:B------:R-:W-:Y:S02]  /*26f90*/  LDSM.16.MT88.4 R144, [R216+0x15000] ;  /* 0x01500000d890783b */ /* 0x000fe40000004200 */
[----:B------:R-:W-:Y:S01]  /*26fa0*/  MOV R171, R161 ;  /* 0x000000a100ab7202 */ /* 0x000fe20000000f00 */
[C---:B------:R-:W-:Y:S05]  /*26fb0*/  HMMA.16816.F32.BF16 R48, R132.reuse, R138, R48 ;  /* 0x0000008a8430723c */ /* 0x040fea0000041830 */
[----:B------:R-:W3:Y:S01]  /*26fc0*/  LDSM.16.MT88.4 R160, [R217+0x15000] ;  /* 0x01500000d9a0783b */ /* 0x000ee20000004200 */
[C---:B-1----:R-:W-:Y:S06]  /*26fd0*/  HMMA.16816.F32.BF16 R52, R132.reuse, R140, R52 ;  /* 0x0000008c8434723c */ /* 0x042fec0000041834 */
[C---:B------:R-:W-:Y:S01]  /*26fe0*/  HMMA.16816.F32.BF16 R56, R132.reuse, R142, R56 ;  /* 0x0000008e8438723c */ /* 0x040fe20000041838 */
[----:B------:R-:W1:Y:S05]  /*26ff0*/  LDSM.16.MT88.4 R136, [R220+0x17000] ;  /* 0x01700000dc88783b */ /* 0x000e6a0000004200 */
[C---:B--2---:R-:W-:Y:S01]  /*27000*/  HMMA.16816.F32.BF16 R60, R132.reuse, R148, R60 ;  /* 0x00000094843c723c */ /* 0x044fe2000004183c */
[----:B------:R-:W2:Y:S02]  /*27010*/  MUFU.EX2 R149, R179 ;  /* 0x000000b300957308 */ /* 0x000ea40000000800 */
[----:B------:R-:W1:Y:S03]  /*27020*/  LDSM.16.MT88.4 R140, [R218+0x17000] ;  /* 0x01700000da8c783b */ /* 0x000e660000004200 */
[C---:B------:R-:W-:Y:S06]  /*27030*/  HMMA.16816.F32.BF16 R64, R132.reuse, R150, R64 ;  /* 0x000000968440723c */ /* 0x040fec0000041840 */
[C---:B----4-:R-:W-:Y:S06]  /*27040*/  HMMA.16816.F32.BF16 R68, R132.reuse, R152, R68 ;  /* 0x000000988444723c */ /* 0x050fec0000041844 */
[C---:B------:R-:W-:Y:S01]  /*27050*/  HMMA.16816.F32.BF16 R72, R132.reuse, R154, R72 ;  /* 0x0000009a8448723c */ /* 0x040fe20000041848 */
[----:B------:R-:W-:Y:S05]  /*27060*/  LDSM.16.MT88.4 R152, [R216+0x17000] ;  /* 0x01700000d898783b */ /* 0x000fea0000004200 */
[C---:B------:R-:W-:Y:S01]  /*27070*/  HMMA.16816.F32.BF16 R76, R132.reuse, R156, R76 ;  /* 0x0000009c844c723c */ /* 0x040fe2000004184c */
[----:B------:R-:W4:Y:S05]  /*27080*/  MUFU.EX2 R156, R178 ;  /* 0x000000b2009c7308 */ /* 0x000f2a0000000800 */
[C---:B------:R-:W-:Y:S06]  /*27090*/  HMMA.16816.F32.BF16 R80, R132.reuse, R158, R80 ;  /* 0x0000009e8450723c */ /* 0x040fec0000041850 */
[C---:B---3--:R-:W-:Y:S01]  /*270a0*/  HMMA.16816.F32.BF16 R84, R132.reuse, R160, R84 ;  /* 0x000000a08454723c */ /* 0x048fe20000041854 */
[----:B------:R-:W-:Y:S05]  /*270b0*/  MUFU.EX2 R160, R175 ;  /* 0x000000af00a07308 */ /* 0x000fea0000000800 */
[C---:B------:R-:W-:Y:S05]  /*270c0*/  HMMA.16816.F32.BF16 R88, R132.reuse, R162, R88 ;  /* 0x000000a28458723c */ /* 0x040fea0000041858 */
[----:B------:R-:W-:Y:S01]  /*270d0*/  MUFU.EX2 R162, R174 ;  /* 0x000000ae00a27308 */ /* 0x000fe20000000800 */
[----:B------:R-:W-:Y:S01]  /*270e0*/  MOV R161, R171 ;  /* 0x000000ab00a17202 */ /* 0x000fe20000000f00 */
[C---:B------:R-:W-:Y:S04]  /*270f0*/  HMMA.16816.F32.BF16 R92, R132.reuse, R144, R92 ;  /* 0x00000090845c723c */ /* 0x040fe8000004185c */
[----:B--2---:R-:W-:Y:S02]  /*27100*/  MOV R163, R149 ;  /* 0x0000009500a37202 */ /* 0x004fe40000000f00 */
[C---:B------:R-:W-:Y:S01]  /*27110*/  HMMA.16816.F32.BF16 R96, R132.reuse, R146, R96 ;  /* 0x000000928460723c */ /* 0x040fe20000041860 */
[----:B------:R-:W2:Y:S01]  /*27120*/  LDSM.16.MT88.4 R148, [R217+0x17000] ;  /* 0x01700000d994783b */ /* 0x000ea20000004200 */
[----:B------:R-:W3:Y:S03]  /*27130*/  MUFU.EX2 R146, R173 ;  /* 0x000000ad00927308 */ /* 0x000ee60000000800 */
[----:B------:R-:W-:Y:S01]  /*27140*/  IMAD.MOV.U32 R144, RZ, RZ, R168 ;  /* 0x000000ffff907224 */ /* 0x000fe200078e00a8 */
[C---:B-1----:R-:W-:Y:S06]  /*27150*/  HMMA.16816.F32.BF16 R100, R132.reuse, R136, R100 ;  /* 0x000000888464723c */ /* 0x042fec0000041864 */
[----:B------:R-:W1:Y:S01]  /*27160*/  MUFU.EX2 R168, R177 ;  /* 0x000000b100a87308 */ /* 0x000e620000000800 */
[----:B----4-:R-:W-:Y:S01]  /*27170*/  MOV R147, R156 ;  /* 0x0000009c00937202 */ /* 0x010fe20000000f00 */
[C---:B------:R-:W-:Y:S01]  /*27180*/  HMMA.16816.F32.BF16 R104, R132.reuse, R138, R104 ;  /* 0x0000008a8468723c */ /* 0x040fe20000041868 */
[----:B------:R-:W4:Y:S02]  /*27190*/  LDSM.16.MT88.4 R156, [R220+0x11800] ;  /* 0x01180000dc9c783b */ /* 0x000f240000004200 */
[----:B------:R-:W-:Y:S03]  /*271a0*/  MOV R145, R170 ;  /* 0x000000aa00917202 */ /* 0x000fe60000000f00 */
[C---:B------:R-:W-:Y:S03]  /*271b0*/  HMMA.16816.F32.BF16 R108, R132.reuse, R140, R108 ;  /* 0x0000008c846c723c */ /* 0x040fe6000004186c */
[----:B------:R-:W4:Y:S02]  /*271c0*/  LDSM.16.MT88.4 R136, [R218+0x11800] ;  /* 0x01180000da88783b */ /* 0x000f240000004200 */
[----:B---3--:R-:W-:Y:S01]  /*271d0*/  F2FP.BF16.F32.PACK_AB R171, R165, R146 ;  /* 0x00000092a5ab723e */ /* 0x008fe200000010ff */
[C---:B------:R-:W-:Y:S05]  /*271e0*/  HMMA.16816.F32.BF16 R112, R132.reuse, R142, R112 ;  /* 0x0000008e8470723c */ /* 0x040fea0000041870 */
[----:B------:R-:W3:Y:S01]  /*271f0*/  LDSM.16.MT88.4 R140, [R217+0x11800] ;  /* 0x01180000d98c783b */ /* 0x000ee20000004200 */
[----:B-1----:R-:W-:Y:S02]  /*27200*/  MOV R166, R168 ;  /* 0x000000a800a67202 */ /* 0x002fe40000000f00 */
[----:B------:R-:W-:Y:S03]  /*27210*/  F2FP.BF16.F32.PACK_AB R168, R163, R189 ;  /* 0x000000bda3a8723e */ /* 0x000fe600000010ff */
[----:B------:R-:W-:Y:S02]  /*27220*/  F2FP.BF16.F32.PACK_AB R170, R166, R147 ;  /* 0x00000093a6aa723e */ /* 0x000fe400000010ff */
[----:B------:R-:W1:Y:S01]  /*27230*/  LDSM.16.MT88.4 R172, [R216+0x11800] ;  /* 0x01180000d8ac783b */ /* 0x000e620000004200 */
[C---:B--2---:R-:W-:Y:S07]  /*27240*/  HMMA.16816.F32.BF16 R116, R132.reuse, R148, R116 ;  /* 0x000000948474723c */ /* 0x044fee0000041874 */
[----:B------:R-:W2:Y:S01]  /*27250*/  LDSM.16.MT88.4 R176, [R220+0x13800] ;  /* 0x01380000dcb0783b */ /* 0x000ea20000004200 */
[C---:B------:R-:W-:Y:S03]  /*27260*/  HMMA.16816.F32.BF16 R120, R132.reuse, R150, R120 ;  /* 0x000000968478723c */ /* 0x040fe60000041878 */
[----:B------:R-:W-:Y:S03]  /*27270*/  MOV R149, R169 ;  /* 0x000000a900957202 */ /* 0x000fe60000000f00 */
[C---:B------:R-:W-:Y:S05]  /*27280*/  HMMA.16816.F32.BF16 R124, R132.reuse, R152, R124 ;  /* 0x00000098847c723c */ /* 0x040fea000004187c */
[-C--:B------:R-:W-:Y:S01]  /*27290*/  F2FP.BF16.F32.PACK_AB R169, R162, R160.reuse ;  /* 0x000000a0a2a9723e */ /* 0x080fe200000010ff */
[----:B------:R-:W-:Y:S07]  /*272a0*/  HMMA.16816.F32.BF16 R128, R132, R154, R128 ;  /* 0x0000009a8480723c */ /* 0x000fee0000041880 */
[----:B------:R-:W-:Y:S01]  /*272b0*/  IMAD.MOV.U32 R132, RZ, RZ, R162 ;  /* 0x000000ffff847224 */ /* 0x000fe200078e00a2 */
[----:B------:R-:W-:Y:S03]  /*272c0*/  MOV R133, R163 ;  /* 0x000000a300857202 */ /* 0x000fe60000000f00 */
[----:B------:R-:W-:Y:S02]  /*272d0*/  MOV R134, R160 ;  /* 0x000000a000867202 */ /* 0x000fe40000000f00 */
[----:B------:R-:W-:Y:S02]  /*272e0*/  MOV R135, R161 ;  /* 0x000000a100877202 */ /* 0x000fe40000000f00 */
[C---:B----4-:R-:W-:Y:S01]  /*272f0*/  HMMA.16816.F32.BF16 R160, R168.reuse, R156, R4 ;  /* 0x0000009ca8a0723c */ /* 0x050fe20000041804 */
[----:B------:R-:W4:Y:S05]  /*27300*/  LDSM.16.MT88.4 R4, [R218+0x13800] ;  /* 0x01380000da04783b */ /* 0x000f2a0000004200 */
[C---:B------:R-:W-:Y:S03]  /*27310*/  HMMA.16816.F32.BF16 R156, R168.reuse, R158, R8 ;  /* 0x0000009ea89c723c */ /* 0x040fe60000041808 */
[----:B------:R-:W4:Y:S03]  /*27320*/  LDSM.16.MT88.4 R8, [R217+0x13800] ;  /* 0x01380000d908783b */ /* 0x000f260000004200 */
[C---:B------:R-:W-:Y:S05]  /*27330*/  HMMA.16816.F32.BF16 R152, R168.reuse, R136, R12 ;  /* 0x00000088a898723c */ /* 0x040fea000004180c */
[----:B------:R-:W4:Y:S02]  /*27340*/  LDSM.16.MT88.4 R12, [R216+0x13800] ;  /* 0x01380000d80c783b */ /* 0x000f240000004200 */
[----:B------:R-:W-:Y:S01]  /*27350*/  MOV R136, R149 ;  /* 0x0000009500887202 */ /* 0x000fe20000000f00 */
[----:B------:R-:W-:Y:S01]  /*27360*/  IMAD.MOV.U32 R137, RZ, RZ, R146 ;  /* 0x000000ffff897224 */ /* 0x000fe200078e0092 */
[C---:B------:R-:W-:Y:S07]  /*27370*/  HMMA.16816.F32.BF16 R148, R168.reuse, R138, R16 ;  /* 0x0000008aa894723c */ /* 0x040fee0000041810 */
[----:B------:R-:W-:Y:S04]  /*27380*/  MOV R17, R147 ;  /* 0x0000009300117202 */ /* 0x000fe80000000f00 */
[----:B------:R-:W-:Y:S02]  /*27390*/  MOV R18, R144 ;  /* 0x0000009000127202 */ /* 0x000fe40000000f00 */
[----:B------:R-:W-:Y:S02]  /*273a0*/  MOV R19, R145 ;  /* 0x0000009100137202 */ /* 0x000fe40000000f00 */
[C---:B---3--:R-:W-:Y:S06]  /*273b0*/  HMMA.16816.F32.BF16 R144, R168.reuse, R140, R20 ;  /* 0x0000008ca890723c */ /* 0x048fec0000041814 */
[C---:B------:R-:W-:Y:S05]  /*273c0*/  HMMA.16816.F32.BF16 R140, R168.reuse, R142, R24 ;  /* 0x0000008ea88c723c */ /* 0x040fea0000041818 */
[----:B------:R-:W-:Y:S01]  /*273d0*/  MOV R23, R136 ;  /* 0x0000008800177202 */ /* 0x000fe20000000f00 */
[----:B------:R-:W-:Y:S01]  /*273e0*/  IMAD.MOV.U32 R21, RZ, RZ, R18 ;  /* 0x000000ffff157224 */ /* 0x000fe200078e0012 */
[----:B------:R-:W-:Y:S02]  /*273f0*/  MOV R27, R137 ;  /* 0x00000089001b7202 */ /* 0x000fe40000000f00 */
[C---:B-1----:R-:W-:Y:S03]  /*27400*/  HMMA.16816.F32.BF16 R136, R168.reuse, R172, R28 ;  /* 0x000000aca888723c */ /* 0x042fe6000004181c */
[----:B------:R-:W-:Y:S02]  /*27410*/  MOV R20, R17 ;  /* 0x0000001100147202 */ /* 0x000fe40000000f00 */
[----:B------:R-:W-:Y:S02]  /*27420*/  MOV R22, R19 ;  /* 0x0000001300167202 */ /* 0x000fe40000000f00 */
[----:B------:R-:W-:Y:S01]  /*27430*/  MOV R29, R132 ;  /* 0x00000084001d7202 */ /* 0x000fe20000000f00 */
[----:B------:R-:W1:Y:S03]  /*27440*/  LDSM.16.MT88.4 R16, [R220+0x15800] ;  /* 0x01580000dc10783b */ /* 0x000e660000004200 */
[----:B------:R-:W-:Y:S01]  /*27450*/  MOV R28, R133 ;  /* 0x00000085001c7202 */ /* 0x000fe20000000f00 */
[----:B------:R-:W-:Y:S01]  /*27460*/  IMAD.MOV.U32 R30, RZ, RZ, R20 ;  /* 0x000000ffff1e7224 */ /* 0x000fe200078e0014 */
[----:B------:R-:W-:Y:S02]  /*27470*/  MOV R173, R134 ;  /* 0x0000008600ad7202 */ /* 0x000fe40000000f00 */
[----:B------:R-:W-:Y:S02]  /*27480*/  MOV R172, R135 ;  /* 0x0000008700ac7202 */ /* 0x000fe40000000f00 */
[C---:B------:R-:W-:Y:S03]  /*27490*/  HMMA.16816.F32.BF16 R132, R168.reuse, R174, R32 ;  /* 0x000000aea884723c */ /* 0x040fe60000041820 */
[----:B------:R-:W-:Y:S01]  /*274a0*/  MOV R31, R27 ;  /* 0x0000001b001f7202 */ /* 0x000fe20000000f00 */
[----:B------:R-:W-:Y:S01]  /*274b0*/  FADD.FTZ R188, R173, R188 ;  /* 0x000000bcadbc7221 */ /* 0x000fe20000010000 */
[----:B------:R-:W-:Y:S01]  /*274c0*/  LDSM.16.MT88.4 R24, [R217+0x15800] ;  /* 0x01580000d918783b */ /* 0x000fe20000004200 */
[C---:B--2---:R-:W-:Y:S05]  /*274d0*/  HMMA.16816.F32.BF16 R36, R168.reuse, R176, R36 ;  /* 0x000000b0a824723c */ /* 0x044fea0000041824 */
[----:B------:R-:W-:Y:S01]  /*274e0*/  IMAD.MOV.U32 R35, RZ, RZ, R21 ;  /* 0x000000ffff237224 */ /* 0x000fe200078e0015 */
[C---:B------:R-:W-:Y:S05]  /*274f0*/  HMMA.16816.F32.BF16 R40, R168.reuse, R178, R40 ;  /* 0x000000b2a828723c */ /* 0x040fea0000041828 */
[----:B------:R-:W-:Y:S01]  /*27500*/  MOV R34, R22 ;  /* 0x0000001600227202 */ /* 0x000fe20000000f00 */
[C---:B----4-:R-:W-:Y:S05]  /*27510*/  HMMA.16816.F32.BF16 R44, R168.reuse, R4, R44 ;  /* 0x00000004a82c723c */ /* 0x050fea000004182c */
[----:B------:R-:W-:Y:S01]  /*27520*/  MOV R33, R23 ;  /* 0x0000001700217202 */ /* 0x000fe20000000f00 */
[C---:B------:R-:W-:Y:S01]  /*27530*/  HMMA.16816.F32.BF16 R48, R168.reuse, R6, R48 ;  /* 0x00000006a830723c */ /* 0x040fe20000041830 */
[----:B------:R-:W2:Y:S04]  /*27540*/  LDSM.16.MT88.4 R20, [R218+0x15800] ;  /* 0x01580000da14783b */ /* 0x000ea80000004200 */
[----:B------:R-:W-:Y:S01]  /*27550*/  FADD.FTZ R187, R33, R187 ;  /* 0x000000bb21bb7221 */ /* 0x000fe20000010000 */
[C---:B------:R-:W-:Y:S03]  /*27560*/  HMMA.16816.F32.BF16 R52, R168.reuse, R8, R52 ;  /* 0x00000008a834723c */ /* 0x040fe60000041834 */
[----:B------:R-:W3:Y:S02]  /*27570*/  LDSM.16.MT88.4 R4, [R216+0x15800] ;  /* 0x01580000d804783b */ /* 0x000ee40000004200 */
[----:B------:R-:W-:Y:S01]  /*27580*/  FADD.FTZ R187, R34, R187 ;  /* 0x000000bb22bb7221 */ /* 0x000fe20000010000 */
[C---:B------:R-:W-:Y:S05]  /*27590*/  HMMA.16816.F32.BF16 R56, R168.reuse, R10, R56 ;  /* 0x0000000aa838723c */ /* 0x040fea0000041838 */
[----:B------:R-:W4:Y:S01]  /*275a0*/  LDSM.16.MT88.4 R8, [R220+0x17800] ;  /* 0x01780000dc08783b */ /* 0x000f220000004200 */
        /* <DEDUP_REMOVED lines=15> */
[C---:B------:R-:W-:Y:S05]  /*276a0*/  HMMA.16816.F32.BF16 R84, R168.reuse, R24, R84 ;  /* 0x00000018a854723c */ /* 0x040fea0000041854 */
[----:B------:R-:W-:Y:S01]  /*276b0*/  FADD.FTZ R188, R31, R188 ;  /* 0x000000bc1fbc7221 */ /* 0x000fe20000010000 */
[C---:B------:R-:W-:Y:S05]  /*276c0*/  HMMA.16816.F32.BF16 R88, R168.reuse, R26, R88 ;  /* 0x0000001aa858723c */ /* 0x040fea0000041858 */
[----:B------:R-:W-:Y:S01]  /*276d0*/  FADD.FTZ R250, R166, R187 ;  /* 0x000000bba6fa7221 */ /* 0x000fe20000010000 */
[C---:B---3--:R-:W-:Y:S05]  /*276e0*/  HMMA.16816.F32.BF16 R92, R168.reuse, R4, R92 ;  /* 0x00000004a85c723c */ /* 0x048fea000004185c */
[----:B------:R-:W-:Y:S01]  /*276f0*/  FADD.FTZ R249, R165, R188 ;  /* 0x000000bca5f97221 */ /* 0x000fe20000010000 */
[C---:B------:R-:W-:Y:S06]  /*27700*/  HMMA.16816.F32.BF16 R96, R168.reuse, R6, R96 ;  /* 0x00000006a860723c */ /* 0x040fec0000041860 */
[C---:B----4-:R-:W-:Y:S06]  /*27710*/  HMMA.16816.F32.BF16 R100, R168.reuse, R8, R100 ;  /* 0x00000008a864723c */ /* 0x050fec0000041864 */
[C---:B------:R-:W-:Y:S06]  /*27720*/  HMMA.16816.F32.BF16 R104, R168.reuse, R10, R104 ;  /* 0x0000000aa868723c */ /* 0x040fec0000041868 */
[C---:B------:R-:W-:Y:S06]  /*27730*/  HMMA.16816.F32.BF16 R108, R168.reuse, R12, R108 ;  /* 0x0000000ca86c723c */ /* 0x040fec000004186c */
[C---:B------:R-:W-:Y:S06]  /*27740*/  HMMA.16816.F32.BF16 R112, R168.reuse, R14, R112 ;  /* 0x0000000ea870723c */ /* 0x040fec0000041870 */
[C---:B-1----:R-:W-:Y:S06]  /*27750*/  HMMA.16816.F32.BF16 R116, R168.reuse, R16, R116 ;  /* 0x00000010a874723c */ /* 0x042fec0000041874 */
[C---:B------:R-:W-:Y:S06]  /*27760*/  HMMA.16816.F32.BF16 R120, R168.reuse, R18, R120 ;  /* 0x00000012a878723c */ /* 0x040fec0000041878 */
[C---:B--2---:R-:W-:Y:S06]  /*27770*/  HMMA.16816.F32.BF16 R124, R168.reuse, R20, R124 ;  /* 0x00000014a87c723c */ /* 0x044fec000004187c */
[----:B------:R-:W-:Y:S01]  /*27780*/  HMMA.16816.F32.BF16 R128, R168, R22, R128 ;  /* 0x00000016a880723c */ /* 0x000fe20000041880 */
[----:B------:R-:W-:Y:S11]  /*27790*/  @!UPT UIADD3 URZ, URZ, URZ, URZ ;  /* 0x0000003f3f3ff290 */ /* 0x000ff6000fffe03f */
[----:B------:R-:W-:Y:S01]  /*277a0*/  @!UPT UIADD3 URZ, URZ, URZ, URZ ;  /* 0x0000003f3f3ff290 */ /* 0x000fe2000fffe03f */
[----:B------:R-:W-:Y:S11]  /*277b0*/  @P0 BRA `(.L_x_2767) ;  /* 0xffffffa800e80947 */ /* 0x000ff6000383ffff */
.L_x_2758:
        /* <DEDUP_REMOVED lines=14> */
.L_x_2784:
        /* <DEDUP_REMOVED lines=259> */
[----:B------:R1:W-:Y:S01]  /*288d0*/  STS [R15+0x4400], R82 ;  /* 0x004400520f007388 */ /* 0x0003e20000000800 */
        /* <DEDUP_REMOVED lines=81> */
.L_x_2770:
        /* <DEDUP_REMOVED lines=8> */
.L_x_2771:
[----:B------:R-:W-:Y:S05]  /*28e70*/  BSYNC B0 ;  /* 0x0000000000007941 */ /* 0x000fea0003800000 */
.L_x_2769:
[----:B------:R-:W1:Y:S01]  /*28e80*/  S2R R5, SR_TID.X ;  /* 0x0000000000057919 */ /* 0x000e620000002100 */
[C---:B------:R-:W-:Y:S02]  /*28e90*/  R2UR UR8, R10.reuse ;  /* 0x000000000a0872ca */ /* 0x040fe400000e0000 */
[C---:B------:R-:W-:Y:S02]  /*28ea0*/  R2UR UR9, R11.reuse ;  /* 0x000000000b0972ca */ /* 0x040fe400000e0000 */
[----:B------:R-:W-:Y:S02]  /*28eb0*/  R2UR UR4, R10 ;  /* 0x000000000a0472ca */ /* 0x000fe400000e0000 */
[----:B------:R-:W-:Y:S02]  /*28ec0*/  R2UR UR5, R11 ;  /* 0x000000000b0572ca */ /* 0x000fe400000e0000 */
[----:B------:R-:W-:Y:S02]  /*28ed0*/  SHF.R.S32.HI R13, RZ, 0x1f, R16 ;  /* 0x0000001fff0d7819 */ /* 0x000fe40000011410 */
[----:B------:R-:W-:-:S02]  /*28ee0*/  LOP3.LUT R17, R14, 0xffffffe0, RZ, 0xc0, !PT ;  /* 0xffffffe00e117812 */ /* 0x000fc400078ec0ff */
[----:B------:R-:W-:-:S03]  /*28ef0*/  LEA.HI R14, R13, R16, RZ, 0x2 ;  /* 0x000000100d0e7211 */ /* 0x000fc600078f10ff */
[----:B------:R2:W5:Y:S01]  /*28f00*/  LD.E.64 R84, desc[UR8][R8.64+0x70] ;  /* 0x0000700808547980 */ /* 0x000562000c101b00 */
[----:B------:R-:W-:Y:S01]  /*28f10*/  LOP3.LUT R14, R14, 0xffffffc, RZ, 0xc0, !PT ;  /* 0x0ffffffc0e0e7812 */ /* 0x000fe200078ec0ff */
[----:B------:R-:W-:Y:S02]  /*28f20*/  IMAD.IADD R17, R6, 0x1, -R17 ;  /* 0x0000000106117824 */ /* 0x000fe400078e0a11 */
[----:B------:R2:W5:Y:S01]  /*28f30*/  LD.E.64 R86, desc[UR4][R8.64+0xa0] ;  /* 0x0000a00408567980 */ /* 0x000562000c101b00 */
[----:B------:R-:W-:Y:S05]  /*28f40*/  WARPSYNC.ALL ;  /* 0x0000000000007948 */ /* 0x000fea0003800000 */
[----:B------:R-:W-:Y:S01]  /*28f50*/  BAR.SYNC.DEFER_BLOCKING 0x0 ;  /* 0x0000000000007b1d */ /* 0x000fe20000010000 */
[----:B------:R-:W-:Y:S01]  /*28f60*/  IMAD.IADD R16, R16, 0x1, -R14 ;  /* 0x0000000110107824 */ /* 0x000fe200078e0a0e */
[----:B------:R-:W-:-:S02]  /*28f70*/  LOP3.LUT P0, RZ, R17, 0x3, RZ, 0xc0, !PT ;  /* 0x0000000311ff7812 */ /* 0x000fc4000780c0ff */
[----:B-1----:R-:W-:-:S04]  /*28f80*/  SHF.R.S32.HI R3, RZ, 0x1f, R5 ;  /* 0x0000001fff037819 */ /* 0x002fc80000011405 */
[----:B------:R-:W-:-:S04]  /*28f90*/  LEA.HI R15, R3, R5, RZ, 0x5 ;  /* 0x00000005030f7211 */ /* 0x000fc800078f28ff */
[----:B------:R-:W-:-:S05]  /*28fa0*/  LOP3.LUT R15, R15, 0xffffffe0, RZ, 0xc0, !PT ;  /* 0xffffffe00f0f7812 */ /* 0x000fca00078ec0ff */
[----:B------:R-:W-:-:S05]  /*28fb0*/  IMAD.IADD R15, R5, 0x1, -R15 ;  /* 0x00000001050f7824 */ /* 0x000fca00078e0a0f */
[----:B------:R-:W-:Y:S01]  /*28fc0*/  SHF.R.S32.HI R13, RZ, 0x1f, R15 ;  /* 0x0000001fff0d7819 */ /* 0x000fe2000001140f */
[----:B------:R2:W1:Y:S03]  /*28fd0*/  LDS.128 R72, [R242] ;  /* 0x00000000f2487984 */ /* 0x0004660000000c00 */
[----:B------:R-:W-:Y:S01]  /*28fe0*/  LEA.HI R13, R13, R15, RZ, 0x2 ;  /* 0x0000000f0d0d7211 */ /* 0x000fe200078f10ff */
[----:B------:R2:W3:Y:S03]  /*28ff0*/  LDS.128 R68, [R242+0x800] ;  /* 0x00080000f2447984 */ /* 0x0004e60000000c00 */
[----:B------:R-:W-:Y:S01]  /*29000*/  SHF.R.S32.HI R13, RZ, 0x2, R13 ;  /* 0x00000002ff0d7819 */ /* 0x000fe2000001140d */
[----:B------:R2:W4:Y:S04]  /*29010*/  LDS.128 R64, [R242+0x1000] ;  /* 0x00100000f2407984 */ /* 0x0005280000000c00 */
[----:B------:R-:W-:Y:S01]  /*29020*/  IMAD R13, R16, 0x10, R13 ;  /* 0x00000010100d7824 */ /* 0x000fe200078e020d */
        /* <DEDUP_REMOVED lines=14> */
[----:B---34-:R-:W-:Y:S05]  /*29110*/  @P0 BRA `(.L_x_2773) ;  /* 0x0000000000400947 */ /* 0x018fea0003800000 */
        /* <DEDUP_REMOVED lines=16> */
.L_x_2773:
[----:B------:R-:W-:Y:S05]  /*29220*/  BSYNC B0 ;  /* 0x0000000000007941 */ /* 0x000fea0003800000 */
.L_x_2772:
[----:B---3--:R-:W-:Y:S02]  /*29230*/  LEA.HI R4, R12, R6, RZ, 0x3 ;  /* 0x000000060c047211 */ /* 0x008fe400078f18ff */
[----:B------:R-:W-:Y:S02]  /*29240*/  R2UR UR4, R10 ;  /* 0x000000000a0472ca */ /* 0x000fe400000e0000 */
[----:B------:R-:W-:Y:S02]  /*29250*/  LOP3.LUT R4, R4, 0xfffffff8, RZ, 0xc0, !PT ;  /* 0xfffffff804047812 */ /* 0x000fe400078ec0ff */
[----:B------:R-:W-:-:S03]  /*29260*/  R2UR UR5, R11 ;  /* 0x000000000b0572ca */ /* 0x000fc600000e0000 */
[----:B------:R-:W-:-:S04]  /*29270*/  IMAD.IADD R4, R6, 0x1, -R4 ;  /* 0x0000000106047824 */ /* 0x000fc800078e0a04 */
[----:B------:R-:W-:Y:S02]  /*29280*/  IMAD.SHL.U32 R12, R4, 0x8, RZ ;  /* 0x00000008040c7824 */ /* 0x000fe400078e00ff */
[----:B------:R-:W-:-:S03]  /*29290*/  IMAD.SHL.U32 R237, R237, 0x40, RZ ;  /* 0x00000040eded7824 */ /* 0x000fc600078e00ff */
[--C-:B------:R-:W-:Y:S01]  /*292a0*/  SHF.R.S32.HI R13, RZ, 0x1f, R12.reuse ;  /* 0x0000001fff0d7819 */ /* 0x100fe2000001140c */
[--C-:B------:R-:W-:Y:S01]  /*292b0*/  IMAD.IADD R238, R238, 0x1, -R237.reuse ;  /* 0x00000001eeee7824 */ /* 0x100fe200078e0aed */
[----:B------:R-:W-:Y:S01]  /*292c0*/  SHF.R.S32.HI R7, RZ, 0x1f, R237 ;  /* 0x0000001fff077819 */ /* 0x000fe200000114ed */
[----:B--2---:R2:W5:Y:S01]  /*292d0*/  LD.E R8, desc[UR4][R8.64+0xc0] ;  /* 0x0000c00408087980 */ /* 0x004562000c101900 */
[----:B------:R-:W-:Y:S01]  /*292e0*/  LEA.HI R3, R3, R5, RZ, 0x3 ;  /* 0x0000000503037211 */ /* 0x000fe200078f18ff */
[-C--:B------:R-:W-:Y:S01]  /*292f0*/  IMAD.WIDE.U32 R14, R82, R237.reuse, R12 ;  /* 0x000000ed520e7225 */ /* 0x080fe200078e000c */
[----:B------:R-:W-:Y:S01]  /*29300*/  SHF.R.S32.HI R6, RZ, 0x1f, R235 ;  /* 0x0000001fff067819 */ /* 0x000fe200000114eb */
[----:B------:R-:W-:Y:S02]  /*29310*/  BSSY B0, `(.L_x_2774) ;  /* 0x0000030000007945 */ /* 0x000fe40003800000 */
[----:B------:R-:W-:Y:S01]  /*29320*/  IMAD R237, R83, R237, RZ ;  /* 0x000000ed53ed7224 */ /* 0x000fe200078e02ff */
[----:B------:R-:W-:Y:S01]  /*29330*/  IADD3 R14, P1, R2, R14, RZ ;  /* 0x0000000e020e7210 */ /* 0x000fe20007f3e0ff */
[----:B------:R-:W-:-:S02]  /*29340*/  IMAD R4, R81, R235, RZ ;  /* 0x000000eb51047224 */ /* 0x000fc400078e02ff */
[----:B------:R-:W-:Y:S02]  /*29350*/  IMAD R7, R82, R7, R237 ;  /* 0x0000000752077224 */ /* 0x000fe400078e02ed */
[----:B------:R-:W-:-:S03]  /*29360*/  IMAD R4, R80, R6, R4 ;  /* 0x0000000650047224 */ /* 0x000fc600078e0204 */
[----:B------:R-:W-:-:S03]  /*29370*/  IADD3.X R15, R0, R15, R7, P1, !PT ;  /* 0x0000000f000f7210 */ /* 0x000fc60000ffe407 */
[----:B------:R-:W-:-:S04]  /*29380*/  IMAD.WIDE.U32 R80, R80, R235, R14 ;  /* 0x000000eb50507225 */ /* 0x000fc800078e000e */
[----:B------:R-:W-:Y:S01]  /*29390*/  IMAD.IADD R15, R81, 0x1, R4 ;  /* 0x00000001510f7824 */ /* 0x000fe200078e0204 */
[----:B--2---:R-:W-:Y:S02]  /*293a0*/  SHF.R.S32.HI R9, RZ, 0x3, R3 ;  /* 0x00000003ff097819 */ /* 0x004fe40000011403 */
[----:B------:R-:W-:Y:S02]  /*293b0*/  LOP3.LUT R3, R3, 0xfffffff8, RZ, 0xc0, !PT ;  /* 0xfffffff803037812 */ /* 0x000fe400078ec0ff */
[CC--:B------:R-:W-:Y:S01]  /*293c0*/  ISETP.GE.AND P1, PT, R9.reuse, R238.reuse, PT ;  /* 0x000000ee0900720c */ /* 0x0c0fe20003f26270 */
[C---:B------:R-:W-:Y:S01]  /*293d0*/  VIADD R6, R9.reuse, 0x10 ;  /* 0x0000001009067836 */ /* 0x040fe20000000000 */
[----:B------:R-:W-:Y:S01]  /*293e0*/  IADD3 R2, R9, 0x20, RZ ;  /* 0x0000002009027810 */ /* 0x000fe20007ffe0ff */
[----:B------:R-:W-:Y:S02]  /*293f0*/  IMAD.IADD R3, R5, 0x1, -R3 ;  /* 0x0000000105037824 */ /* 0x000fe400078e0a03 */
[----:B------:R-:W-:Y:S01]  /*29400*/  VIADD R5, R9, 0x30 ;  /* 0x0000003009057836 */ /* 0x000fe20000000000 */
[-C--:B------:R-:W-:Y:S01]  /*29410*/  ISETP.GE.AND P6, PT, R2, R238.reuse, PT ;  /* 0x000000ee0200720c */ /* 0x080fe20003fc6270 */
[----:B------:R-:W-:Y:S01]  /*29420*/  IMAD.SHL.U32 R3, R3, 0x8, RZ ;  /* 0x0000000803037824 */ /* 0x000fe200078e00ff */
[----:B------:R-:W-:-:S02]  /*29430*/  ISETP.GE.AND P0, PT, R6, R238, PT ;  /* 0x000000ee0600720c */ /* 0x000fc40003f06270 */
[----:B------:R-:W-:Y:S01]  /*29440*/  ISETP.GE.AND P5, PT, R5, R238, PT ;  /* 0x000000ee0500720c */ /* 0x000fe20003fa6270 */
[C---:B------:R-:W-:Y:S01]  /*29450*/  VIADD R5, R3.reuse, 0xc0 ;  /* 0x000000c003057836 */ /* 0x040fe20000000000 */
[C---:B------:R-:W-:Y:S01]  /*29460*/  IADD3 R0, R3.reuse, 0x40, RZ ;  /* 0x0000004003007810 */ /* 0x040fe20007ffe0ff */
[----:B------:R-:W-:Y:S01]  /*29470*/  VIADD R3, R3, 0x80 ;  /* 0x0000008003037836 */ /* 0x000fe20000000000 */
[----:B------:R-:W-:Y:S01]  /*29480*/  SHF.R.S32.HI R2, RZ, 0x1f, R9 ;  /* 0x0000001fff027819 */ /* 0x000fe20000011409 */
[----:B------:R-:W-:Y:S08]  /*29490*/  @P1 BRA `(.L_x_2775) ;  /* 0x00000000005c1947 */ /* 0x000ff00003800000 */
[----:B------:R-:W-:Y:S01]  /*294a0*/  IMAD R4, R83, R9, RZ ;  /* 0x0000000953047224 */ /* 0x000fe200078e02ff */
[-C--:B-----5:R-:W-:Y:S01]  /*294b0*/  ISETP.GE.AND P4, PT, R12, R8.reuse, PT ;  /* 0x000000080c00720c */ /* 0x0a0fe20003f86270 */
[----:B------:R-:W-:Y:S01]  /*294c0*/  IMAD.MOV.U32 R14, RZ, RZ, R80 ;  /* 0x000000ffff0e7224 */ /* 0x000fe200078e0050 */
[----:B------:R-:W-:Y:S01]  /*294d0*/  ISETP.GE.AND P3, PT, R0, R8, PT ;  /* 0x000000080000720c */ /* 0x000fe20003f66270 */
        /* <DEDUP_REMOVED lines=15> */
[----:B-1----:R2:W-:Y:S04]  /*295d0*/  @!P4 ST.E.128 desc[UR12][R86.64], R72 ;  /* 0x000000485600c985 */ /* 0x0025e8000c101d0c */
[----:B------:R2:W-:Y:S04]  /*295e0*/  @!P3 ST.E.128 desc[UR10][R86.64+0x80], R56 ;  /* 0x000080385600b985 */ /* 0x0005e8000c101d0a */
[----:B------:R2:W-:Y:S04]  /*295f0*/  @!P2 ST.E.128 desc[UR8][R86.64+0x100], R40 ;  /* 0x000100285600a985 */ /* 0x0005e8000c101d08 */
[----:B------:R2:W-:Y:S02]  /*29600*/  @!P1 ST.E.128 desc[UR4][R86.64+0x180], R24 ;  /* 0x0001801856009985 */ /* 0x0005e4000c101d04 */
.L_x_2775:
[----:B------:R-:W-:Y:S05]  /*29610*/  BSYNC B0 ;  /* 0x0000000000007941 */ /* 0x000fea0003800000 */
.L_x_2774:
[----:B------:R-:W-:Y:S04]  /*29620*/  BSSY B0, `(.L_x_2776) ;  /* 0x000001c000007945 */ /* 0x000fe80003800000 */
[----:B------:R-:W-:Y:S05]  /*29630*/  @P0 BRA `(.L_x_2777) ;  /* 0x0000000000680947 */ /* 0x000fea0003800000 */
[----:B------:R-:W-:Y:S01]  /*29640*/  IADD3 R6, P3, R9, 0x10, RZ ;  /* 0x0000001009067810 */ /* 0x000fe20007f7e0ff */
[----:B-12---:R-:W-:Y:S01]  /*29650*/  IMAD.MOV.U32 R24, RZ, RZ, R80 ;  /* 0x000000ffff187224 */ /* 0x006fe200078e0050 */
[-C--:B-----5:R-:W-:Y:S01]  /*29660*/  ISETP.GE.AND P4, PT, R12, R8.reuse, PT ;  /* 0x000000080c00720c */ /* 0x0a0fe20003f86270 */
[----:B------:R-:W-:Y:S01]  /*29670*/  IMAD.MOV.U32 R25, RZ, RZ, R15 ;  /* 0x000000ffff197224 */ /* 0x000fe200078e000f */
[-C--:B------:R-:W-:Y:S01]  /*29680*/  ISETP.GE.AND P2, PT, R0, R8.reuse, PT ;  /* 0x000000080000720c */ /* 0x080fe20003f46270 */
[----:B------:R-:W-:Y:S01]  /*29690*/  IMAD.X R4, RZ, RZ, R2, P3 ;  /* 0x000000ffff047224 */ /* 0x000fe200018e0602 */
[----:B------:R-:W-:Y:S01]  /*296a0*/  ISETP.GE.AND P1, PT, R3, R8, PT ;  /* 0x000000080300720c */ /* 0x000fe20003f26270 */
[----:B------:R-:W-:Y:S01]  /*296b0*/  IMAD.WIDE.U32 R24, R82, R6, R24 ;  /* 0x0000000652187225 */ /* 0x000fe200078e0018 */
[----:B------:R-:W-:-:S03]  /*296c0*/  ISETP.GE.AND P0, PT, R5, R8, PT ;  /* 0x000000080500720c */ /* 0x000fc60003f06270 */
[----:B------:R-:W-:-:S04]  /*296d0*/  IMAD R4, R4, R82, RZ ;  /* 0x0000005204047224 */ /* 0x000fc800078e02ff */
        /* <DEDUP_REMOVED lines=10> */
[----:B------:R-:W-:-:S04]  /*29780*/  LEA R6, P3, R24, R84, 0x1 ;  /* 0x0000005418067211 */ /* 0x000fc800078608ff */
[----:B------:R-:W-:-:S05]  /*29790*/  LEA.HI.X R7, R24, R85, R4, 0x1, P3 ;  /* 0x0000005518077211 */ /* 0x000fca00018f0c04 */
[----:B------:R3:W-:Y:S04]  /*297a0*/  @!P4 ST.E.128 desc[UR12][R6.64], R68 ;  /* 0x000000440600c985 */ /* 0x0007e8000c101d0c */
[----:B------:R3:W-:Y:S04]  /*297b0*/  @!P2 ST.E.128 desc[UR10][R6.64+0x80], R52 ;  /* 0x000080340600a985 */ /* 0x0007e8000c101d0a */
[----:B------:R3:W-:Y:S04]  /*297c0*/  @!P1 ST.E.128 desc[UR8][R6.64+0x100], R36 ;  /* 0x0001002406009985 */ /* 0x0007e8000c101d08 */
[----:B------:R3:W-:Y:S02]  /*297d0*/  @!P0 ST.E.128 desc[UR4][R6.64+0x180], R20 ;  /* 0x0001801406008985 */ /* 0x0007e4000c101d04 */
.L_x_2777:
[----:B------:R-:W-:Y:S05]  /*297e0*/  BSYNC B0 ;  /* 0x0000000000007941 */ /* 0x000fea0003800000 */
.L_x_2776:
[----:B------:R-:W-:Y:S04]  /*297f0*/  BSSY B0, `(.L_x_2778) ;  /* 0x000001c000007945 */ /* 0x000fe80003800000 */
[----:B------:R-:W-:Y:S05]  /*29800*/  @P6 BRA `(.L_x_2779) ;  /* 0x0000000000686947 */ /* 0x000fea0003800000 */
[----:B---3--:R-:W-:Y:S01]  /*29810*/  IADD3 R6, P3, R9, 0x20, RZ ;  /* 0x0000002009067810 */ /* 0x008fe20007f7e0ff */
[----:B-1----:R-:W-:Y:S01]  /*29820*/  IMAD.MOV.U32 R20, RZ, RZ, R80 ;  /* 0x000000ffff147224 */ /* 0x002fe200078e0050 */
        /* <DEDUP_REMOVED lines=24> */
.L_x_2779:
[----:B------:R-:W-:Y:S05]  /*299b0*/  BSYNC B0 ;  /* 0x0000000000007941 */ /* 0x000fea0003800000 */
.L_x_2778:
[----:B---34-:R-:W-:Y:S02]  /*299c0*/  MOV R6, R234 ;  /* 0x000000ea00067202 */ /* 0x018fe40000000f00 */
[----:B------:R-:W-:-:S04]  /*299d0*/  MOV R7, 0x0 ;  /* 0x0000000000077802 */ /* 0x000fc80000000f00 */
[----:B-12--5:R-:W-:Y:S05]  /*299e0*/  @P5 RET.REL.NODEC R6 `(_ZN5flash24flash_fwd_splitkv_kernelI23Flash_fwd_kernel_traitsILi256ELi64ELi64ELi4ELb0ELb0EN7cutlass10bfloat16_tE19Flash_kernel_traitsILi256ELi64ELi64ELi4ES3_EELb0ELb1ELb0ELb0ELb0ELb0ELb0ELb1EEEvNS_16Flash_fwd_paramsE) ;  /* 0xfffffd6406845950 */ /* 0x026fea0003c3ffff */
        /* <DEDUP_REMOVED lines=10> */
[----:B------:R-:W-:Y:S01]  /*29a90*/  LEA R4, P4, R6, R84, 0x1 ;  /* 0x0000005406047211 */ /* 0x000fe200078808ff */
[----:B------:R-:W-:Y:S02]  /*29aa0*/  IMAD.MOV.U32 R3, RZ, RZ, 0x0 ;  /* 0x00000000ff037424 */ /* 0x000fe400078e00ff */
[----:B------:R-:W-:Y:S01]  /*29ab0*/  IMAD R2, R83, R9, R2 ;  /* 0x0000000953027224 */ /* 0x000fe200078e0202 */
[C---:B------:R-:W-:Y:S02]  /*29ac0*/  @!P3 R2UR UR10, R10.reuse ;  /* 0x000000000a0ab2ca */ /* 0x040fe400000e0000 */
[----:B------:R-:W-:Y:S01]  /*29ad0*/  @!P3 R2UR UR11, R11 ;  /* 0x000000000b0bb2ca */ /* 0x000fe200000e0000 */
[----:B------:R-:W-:Y:S01]  /*29ae0*/  IMAD.IADD R2, R7, 0x1, R2 ;  /* 0x0000000107027824 */ /* 0x000fe200078e0202 */
[----:B------:R-:W-:Y:S02]  /*29af0*/  @!P2 R2UR UR8, R10 ;  /* 0x000000000a08a2ca */ /* 0x000fe400000e0000 */
[----:B------:R-:W-:-:S02]  /*29b00*/  @!P2 R2UR UR9, R11 ;  /* 0x000000000b09a2ca */ /* 0x000fc400000e0000 */
[----:B------:R-:W-:Y:S02]  /*29b10*/  @!P1 R2UR UR4, R10 ;  /* 0x000000000a0492ca */ /* 0x000fe400000e0000 */
[----:B------:R-:W-:Y:S02]  /*29b20*/  @!P1 R2UR UR5, R11 ;  /* 0x000000000b0592ca */ /* 0x000fe400000e0000 */
[----:B------:R-:W-:Y:S01]  /*29b30*/  LEA.HI.X R5, R6, R85, R2, 0x1, P4 ;  /* 0x0000005506057211 */ /* 0x000fe200020f0c02 */
[----:B------:R-:W-:-:S04]  /*29b40*/  IMAD.MOV.U32 R2, RZ, RZ, R234 ;  /* 0x000000ffff027224 */ /* 0x000fc800078e00ea */
[----:B------:R-:W-:Y:S04]  /*29b50*/  @!P3 ST.E.128 desc[UR10][R4.64], R60 ;  /* 0x0000003c0400b985 */ /* 0x000fe8000c101d0a */
[----:B------:R-:W-:Y:S04]  /*29b60*/  @!P2 ST.E.128 desc[UR8][R4.64+0x80], R44 ;  /* 0x0000802c0400a985 */ /* 0x000fe8000c101d08 */
[----:B------:R1:W-:Y:S02]  /*29b70*/  @!P1 ST.E.128 desc[UR4][R4.64+0x100], R28 ;  /* 0x0001001c04009985 */ /* 0x0003e4000c101d04 */
[----:B-1----:R-:W-:Y:S05]  /*29b80*/  @P0 RET.REL.NODEC R2 `(_ZN5flash24flash_fwd_splitkv_kernelI23Flash_fwd_kernel_traitsILi256ELi64ELi64ELi4ELb0ELb0EN7cutlass10bfloat16_tE19Flash_kernel_traitsILi256ELi64ELi64ELi4ES3_EELb0ELb1ELb0ELb0ELb0ELb0ELb0ELb1EEEvNS_16Flash_fwd_paramsE) ;  /* 0xfffffd64021c0950 */ /* 0x002fea0003c3ffff */
[----:B------:R-:W-:Y:S01]  /*29b90*/  R2UR UR4, R10 ;  /* 0x000000000a0472ca */ /* 0x000fe200000e0000 */
[----:B------:R-:W-:Y:S01]  /*29ba0*/  IMAD.MOV.U32 R235, RZ, RZ, 0x0 ;  /* 0x00000000ffeb7424 */ /* 0x000fe200078e00ff */
[----:B------:R-:W-:-:S13]  /*29bb0*/  R2UR UR5, R11 ;  /* 0x000000000b0572ca */ /* 0x000fda00000e0000 */
[----:B------:R1:W-:Y:S02]  /*29bc0*/  ST.E.128 desc[UR4][R4.64+0x180], R76 ;  /* 0x0001804c04007985 */ /* 0x0003e4000c101d04 */
[----:B-1----:R-:W-:Y:S05]  /*29bd0*/  RET.REL.NODEC R234 `(_ZN5flash24flash_fwd_splitkv_kernelI23Flash_fwd_kernel_traitsILi256ELi64ELi64ELi4ELb0ELb0EN7cutlass10bfloat16_tE19Flash_kernel_traitsILi256ELi64ELi64ELi4ES3_EELb0ELb1ELb0ELb0ELb0ELb0ELb0ELb1EEEvNS_16Flash_fwd_paramsE) ;  /* 0xfffffd64ea087950 */ /* 0x002fea0003c3ffff */
.L_x_2768:
[----:B------:R-:W-:Y:S01]  /*29be0*/  MOV R0, 0x1f ;  /* 0x0000001f00007802 */ /* 0x000fe20000000f00 */
[----:B------:R-:W-:Y:S01]  /*29bf0*/  IMAD.MOV.U32 R2, RZ, RZ, 0x2 ;  /* 0x00000002ff027424 */ /* 0x000fe200078e00ff */
[----:B------:R-:W-:Y:S01]  /*29c00*/  MOV R6, R250 ;  /* 0x000000fa00067202 */ /* 0x000fe20000000f00 */
[----:B------:R-:W-:-:S07]  /*29c10*/  IMAD.MOV.U32 R4, RZ, RZ, -0x1 ;  /* 0xffffffffff047424 */ /* 0x000fce00078e00ff */
[----:B-1---5:R-:W-:Y:S05]  /*29c20*/  WARPSYNC.COLLECTIVE R4, `(.L_x_2780) ;  /* 0x0000000004087348 */ /* 0x022fea0003c00000 */
[----:B------:R2:W3:Y:S02]  /*29c30*/  SHFL.BFLY P0, R0, R6, R2, R0 ;  /* 0x0c00000206007389 */ /* 0x0004e40000000000 */
[----:B-123-5:R-:W-:Y:S01]  /*29c40*/  ENDCOLLECTIVE ;  /* 0x000000000000791b */ /* 0x02efe20003800000 */
.L_x_2780:
        /* <DEDUP_REMOVED lines=8> */
.L_x_2781:
        /* <DEDUP_REMOVED lines=8> */
.L_x_2782:
[----:B------:R-:W-:Y:S01]  /*29d50*/  FADD.FTZ R249, R0, R249 ;  /* 0x000000f900f97221 */ /* 0x000fe20000010000 */
[----:B------:R-:W-:Y:S02]  /*29d60*/  MOV R0, 0x1f ;  /* 0x0000001f00007802 */ /* 0x000fe40000000f00 */
[----:B------:R-:W-:Y:S01]  /*29d70*/  MOV R2, 0x1 ;  /* 0x0000000100027802 */ /* 0x000fe20000000f00 */
[----:B------:R-:W-:-:S07]  /*29d80*/  IMAD.MOV.U32 R6, RZ, RZ, R249 ;  /* 0x000000ffff067224 */ /* 0x000fce00078e00f9 */
[----:B------:R-:W-:Y:S05]  /*29d90*/  WARPSYNC.COLLECTIVE R4, `(.L_x_2783) ;  /* 0x0000000004087348 */ /* 0x000fea0003c00000 */
[----:B------:R1:W2:Y:S02]  /*29da0*/  SHFL.BFLY P0, R0, R6, R2, R0 ;  /* 0x0c00000206007389 */ /* 0x0002a40000000000 */
[----:B-12---:R-:W-:Y:S01]  /*29db0*/  ENDCOLLECTIVE ;  /* 0x000000000000791b */ /* 0x006fe20003800000 */
.L_x_2783:
[----:B------:R-:W-:Y:S05]  /*29dc0*/  BRA `(.L_x_2784) ;  /* 0xffffffd800b47947 */ /* 0x000fea000383ffff */
.L_x_2785:
        /* <DEDUP_REMOVED lines=11> */
.L_x_9004:


//--------------------- .text._ZN5flash24flash_fwd_splitkv_kernelI23Flash_fwd_kernel_traitsILi256ELi64ELi64ELi4ELb0ELb0EN7cutlass10bfloat16_tE19Flash_kernel_traitsILi256ELi64ELi64ELi4ES3_EELb0ELb1ELb0ELb0ELb0ELb1ELb0ELb1EEEvNS_16Flash_fwd_paramsE --------------------------
	.section	.text._ZN5flash24flash_fwd_splitkv_kernelI23Flash_fwd_kernel_traitsILi256ELi64ELi64ELi4ELb0ELb0EN7cutlass10bfloat16_tE19Flash_kernel_traitsILi256ELi64ELi64ELi4ES3_EELb0ELb1ELb0ELb0ELb0ELb1ELb0ELb1EEEvNS_16Flash_fwd_paramsE,"ax",@progbits
	.align	128
        .global         _ZN5flash24flash_fwd_splitkv_kernelI23Flash_fwd_kernel_traitsILi256ELi64ELi64ELi4ELb0ELb0EN7cutlass10bfloat16_tE19Flash_kernel_traitsILi256ELi64ELi64ELi4ES3_EELb0ELb1ELb0ELb0ELb0ELb1ELb0ELb1EEEvNS_16Flash_fwd_paramsE
        .type           _ZN5flash24flash_fwd_splitkv_kernelI23Flash_fwd_kernel_traitsILi256ELi64ELi64ELi4ELb0ELb0EN7cutlass10bfloat16_tE19Flash_kernel_traitsILi256ELi64ELi64ELi4ES3_EELb0ELb1ELb0ELb0ELb0ELb1ELb0ELb1EEEvNS_16Flash_fwd_paramsE,@function
        .size           _ZN5flash24flash_fwd_splitkv_kernelI23Flash_fwd_kernel_traitsILi256ELi64ELi64ELi4ELb0ELb0EN7cutlass10bfloat16_tE19Flash_kernel_traitsILi256ELi64ELi64ELi4ES3_EELb0ELb1ELb0ELb0ELb0ELb1ELb0ELb1EEEvNS_16Flash_fwd_paramsE,(.L_x_9005 - _ZN5flash24flash_fwd_splitkv_kernelI23Flash_fwd_kernel_traitsILi256ELi64ELi64ELi4ELb0ELb0EN7cutlass10bfloat16_tE19Flash_kernel_traitsILi256ELi64ELi64ELi4ES3_EELb0ELb1ELb0ELb0ELb0ELb1ELb0ELb1EEEvNS_16Flash_fwd_paramsE)
        .other          _ZN5flash24flash_fwd_splitkv_kernelI23Flash_fwd_kernel_traitsILi256ELi64ELi64ELi4ELb0ELb0EN7cutlass10bfloat16_tE19Flash_kernel_traitsILi256ELi64ELi64ELi4ES3_EELb0ELb1ELb0ELb0ELb0ELb1ELb0ELb1EEEvNS_16Flash_fwd_paramsE,@"STO_CUDA_ENTRY STV_DEFAULT"
_ZN5flash24flash_fwd_splitkv_kernelI23Flash_fwd_kernel_traitsILi256ELi64ELi64ELi4ELb0ELb0EN7cutlass10bfloat16_tE19Flash_kernel_traitsILi256ELi64ELi64ELi4ES3_EELb0ELb1ELb0ELb0ELb0ELb1ELb0ELb1EEEvNS_16Flash_fwd_paramsE:
.text._ZN5flash24flash_fwd_splitkv_kernelI23Flash_fwd_kernel_traitsILi256ELi64ELi64ELi4ELb0ELb0EN7cutlass10bfloat16_tE19Flash_kernel_traitsILi256ELi64ELi64ELi4ES3_EELb0ELb1ELb0ELb0ELb0ELb1ELb0ELb1EEEvNS_16Flash_fwd_paramsE:
        /* <DEDUP_REMOVED lines=8> */
[----:B-1-34-:R-:W-:Y:S05]  /*0080*/  CALL.REL.NOINC `($_ZN5flash24flash_fwd_splitkv_kernelI23Flash_fwd_kernel_traitsILi256ELi64ELi64ELi4ELb0ELb0EN7cutlass10bfloat16_tE19Flash_kernel_traitsILi256ELi64ELi64ELi4ES3_EELb0ELb1ELb0ELb0ELb0ELb1ELb0ELb1EEEvNS_16Flash_fwd_paramsE$_ZN5flash30compute_attn_1rowblock_splitkvI23Flash_fwd_kernel_traitsILi256ELi64ELi64ELi4ELb0ELb0EN7cutlass10bfloat16_tE19Flash_kernel_traitsILi256ELi64ELi64ELi4ES3_EELb0ELb1ELb0ELb0ELb0ELb1ELb0ELb1ENS_16Flash_fwd_paramsEEEvRKT8_iiiii) ;  /* 0x0000000000087944 */ /* 0x01afea0003c00000 */
[----:B------:R-:W-:Y:S05]  /*0090*/  BSYNC B4 ;  /* 0x0000000000047941 */ /* 0x000fea0003800000 */
.L_x_2786:
[----:B------:R-:W-:Y:S05]  /*00a0*/  EXIT ;  /* 0x000000000000794d */ /* 0x000fea0003800000 */
        .type           $_ZN5flash24flash_fwd_splitkv_kernelI23Flash_fwd_kernel_traitsILi256ELi64ELi64ELi4ELb0ELb0EN7cutlass10bfloat16_tE19Flash_kernel_traitsILi256ELi64ELi64ELi4ES3_EELb0ELb1ELb0ELb0ELb0ELb1ELb0ELb1EEEvNS_16Flash_fwd_paramsE$_ZN5flash30compute_attn_1rowblock_splitkvI23Flash_fwd_kernel_traitsILi256ELi64ELi64ELi4ELb0ELb0EN7cutlass10bfloat16_tE19Flash_kernel_traitsILi256ELi64ELi64ELi4ES3_EELb0ELb1ELb0ELb0ELb0ELb1ELb0ELb1ENS_16Flash_fwd_paramsEEEvRKT8_iiiii,@function
        .size           $_ZN5flash24flash_fwd_splitkv_kernelI23Flash_fwd_kernel_traitsILi256ELi64ELi64ELi4ELb0ELb0EN7cutlass10bfloat16_tE19Flash_kernel_traitsILi256ELi64ELi64ELi4ES3_EELb0ELb1ELb0ELb0ELb0ELb1ELb0ELb1EEEvNS_16Flash_fwd_paramsE$_ZN5flash30compute_attn_1rowblock_splitkvI23Flash_fwd_kernel_traitsILi256ELi64ELi64ELi4ELb0ELb0EN7cutlass10bfloat16_tE19Flash_kernel_traitsILi256ELi64ELi64ELi4ES3_EELb0ELb1ELb0ELb0ELb0ELb1ELb0ELb1ENS_16Flash_fwd_paramsEEEvRKT8_iiiii,(.L_x_9005 - $_ZN5flash24flash_fwd_splitkv_kernelI23Flash_fwd_kernel_traitsILi256ELi64ELi64ELi4ELb0ELb0EN7cutlass10bfloat16_tE19Flash_kernel_traitsILi256ELi64ELi64ELi4ES3_EELb0ELb1ELb0ELb0ELb0ELb1ELb0ELb1EEEvNS_16Flash_fwd_paramsE$_ZN5flash30compute_attn_1rowblock_splitkvI23Flash_fwd_kernel_traitsILi256ELi64ELi64ELi4ELb0ELb0EN7cutlass10bfloat16_tE19Flash_kernel_traitsILi256ELi64ELi64ELi4ES3_EELb0ELb1ELb0ELb0ELb0ELb1ELb0ELb1ENS_16Flash_fwd_paramsEEEvRKT8_iiiii)
$_ZN5flash24flash_fwd_splitkv_kernelI23Flash_fwd_kernel_traitsILi256ELi64ELi64ELi4ELb0ELb0EN7cutlass10bfloat16_tE19Flash_kernel_traitsILi256ELi64ELi64ELi4ES3_EELb0ELb1ELb0ELb0ELb0ELb1ELb0ELb1EEEvNS_16Flash_fwd_paramsE$_ZN5flash30compute_attn_1rowblock_splitkvI23Flash_fwd_kernel_traitsILi256ELi64ELi64ELi4ELb0ELb0EN7cutlass10bfloat16_tE19Flash_kernel_traitsILi256ELi64ELi64ELi4ES3_EELb0ELb1ELb0ELb0ELb0ELb1ELb0ELb1ENS_16Flash_fwd_paramsEEEvRKT8_iiiii:
        /* <DEDUP_REMOVED lines=27> */
.L_x_2788:
[----:B------:R-:W-:Y:S05]  /*0260*/  BSYNC B0 ;  /* 0x0000000000007941 */ /* 0x000fea0003800000 */
.L_x_2787:
        /* <DEDUP_REMOVED lines=8> */
.L_x_2790:
[----:B------:R2:W5:Y:S02]  /*02f0*/  LD.E R61, desc[UR6][R10.64+0xb8] ;  /* 0x0000b8060a3d7980 */ /* 0x000564000c101900 */
.L_x_2791:
[----:B------:R-:W-:Y:S05]  /*0300*/  BSYNC B0 ;  /* 0x0000000000007941 */ /* 0x000fea0003800000 */
.L_x_2789:
        /* <DEDUP_REMOVED lines=10> */
.L_x_2793:
[----:B------:R-:W3:Y:S01]  /*03b0*/  LD.E.64 R2, desc[UR6][R10.64+0x108] ;  /* 0x000108060a027980 */ /* 0x000ee2000c101b00 */
[----:B------:R-:W-:Y:S01]  /*03c0*/  BSSY B0, `(.L_x_2795) ;  /* 0x0000006000007945 */ /* 0x000fe20003800000 */
[----:B------:R-:W-:Y:S01]  /*03d0*/  IMAD.MOV.U32 R53, RZ, RZ, RZ ;  /* 0x000000ffff357224 */ /* 0x000fe200078e00ff */
[----:B---3--:R-:W-:-:S04]  /*03e0*/  ISETP.NE.U32.AND P0, PT, R2, RZ, PT ;  /* 0x000000ff0200720c */ /* 0x008fc80003f05070 */
[----:B------:R-:W-:-:S13]  /*03f0*/  ISETP.NE.AND.EX P0, PT, R3, RZ, PT, P0 ;  /* 0x000000ff0300720c */ /* 0x000fda0003f05300 */
[----:B------:R-:W-:Y:S05]  /*0400*/  @!P0 BRA `(.L_x_2796) ;  /* 0x0000000000048947 */ /* 0x000fea0003800000 */
[----:B------:R1:W5:Y:S02]  /*0410*/  LD.E R53, desc[UR6][R10.64+0xbc] ;  /* 0x0000bc060a357980 */ /* 0x000364000c101900 */
.L_x_2796:
[----:B------:R-:W-:Y:S05]  /*0420*/  BSYNC B0 ;  /* 0x0000000000007941 */ /* 0x000fea0003800000 */
.L_x_2795:
[----:B-----5:R-:W-:Y:S02]  /*0430*/  IADD3 R53, R61, R53, RZ ;  /* 0x000000353d357210 */ /* 0x020fe40007ffe0ff */
.L_x_2794:
[----:B------:R-:W-:Y:S05]  /*0440*/  BSYNC B1 ;  /* 0x0000000000017941 */ /* 0x000fea0003800000 */
.L_x_2792:
[----:B------:R-:W-:Y:S01]  /*0450*/  IMAD.SHL.U32 R56, R237, 0x40, RZ ;  /* 0x00000040ed387824 */ /* 0x000fe200078e00ff */
[----:B------:R-:W-:Y:S01]  /*0460*/  MOV R2, R234 ;  /* 0x000000ea00027202 */ /* 0x000fe20000000f00 */
[----:B------:R-:W-:-:S03]  /*0470*/  IMAD.MOV.U32 R3, RZ, RZ, 0x0 ;  /* 0x00000000ff037424 */ /* 0x000fc600078e00ff */
[----:B------:R-:W-:-:S13]  /*0480*/  ISETP.GT.AND P0, PT, R238, R56, PT ;  /* 0x00000038ee00720c */ /* 0x000fda0003f04270 */
[----:B-12---:R-:W-:Y:S05]  /*0490*/  @!P0 RET.REL.NODEC R2 `(_ZN5flash24flash_fwd_splitkv_kernelI23Flash_fwd_kernel_traitsILi256ELi64ELi64ELi4ELb0ELb0EN7cutlass10bfloat16_tE19Flash_kernel_traitsILi256ELi64ELi64ELi4ES3_EELb0ELb1ELb0ELb0ELb0ELb1ELb0ELb1EEEvNS_16Flash_fwd_paramsE) ;  /* 0xfffffff802d88950 */ /* 0x006fea0003c3ffff */
        /* <DEDUP_REMOVED lines=89> */
.L_x_2799:
[----:B------:R-:W-:Y:S05]  /*0a30*/  BSYNC B0 ;  /* 0x0000000000007941 */ /* 0x000fea0003800000 */
.L_x_2798:
        /* <DEDUP_REMOVED lines=21> */
.L_x_2801:
[----:B------:R-:W-:Y:S05]  /*0b90*/  BSYNC B0 ;  /* 0x0000000000007941 */ /* 0x000fea0003800000 */
.L_x_2800:
        /* <DEDUP_REMOVED lines=23> */
.L_x_2803:
[----:B------:R-:W-:Y:S05]  /*0d10*/  BSYNC B0 ;  /* 0x0000000000007941 */ /* 0x000fea0003800000 */
.L_x_2802:
        /* <DEDUP_REMOVED lines=32> */
.L_x_2805:
[----:B------:R-:W-:Y:S05]  /*0f20*/  BSYNC B0 ;  /* 0x0000000000007941 */ /* 0x000fea0003800000 */
.L_x_2804:
[----:B------:R5:W-:Y:S01]  /*0f30*/  @!P5 ST.E desc[UR6][R12.64+0x40], R3 ;  /* 0x000040030c00d985 */ /* 0x000be2000c101906 */
[----:B------:R-:W-:-:S03]  /*0f40*/  MOV R2, R234 ;  /* 0x000000ea00027202 */ /* 0x000fc60000000f00 */
[----:B------:R-:W-:Y:S04]  /*0f50*/  @!P6 ST.E desc[UR6][R12.64], R4 ;  /* 0x000000040c00e985 */ /* 0x000fe8000c101906 */
[----:B------:R1:W-:Y:S01]  /*0f60*/  @!P4 ST.E desc[UR6][R12.64+0x80], R0 ;  /* 0x000080000c00c985 */ /* 0x0003e2000c101906 */
[----:B-----5:R-:W-:-:S04]  /*0f70*/  MOV R3, 0x0 ;  /* 0x0000000000037802 */ /* 0x020fc80000000f00 */
[----:B-1234-:R-:W-:Y:S05]  /*0f80*/  @P3 RET.REL.NODEC R2 `(_ZN5flash24flash_fwd_splitkv_kernelI23Flash_fwd_kernel_traitsILi256ELi64ELi64ELi4ELb0ELb0EN7cutlass10bfloat16_tE19Flash_kernel_traitsILi256ELi64ELi64ELi4ES3_EELb0ELb1ELb0ELb0ELb0ELb1ELb0ELb1EEEvNS_16Flash_fwd_paramsE) ;  /* 0xfffffff0021c3950 */ /* 0x01efea0003c3ffff */
[----:B------:R-:W-:Y:S02]  /*0f90*/  MOV R0, 0x7f800000 ;  /* 0x7f80000000007802 */ /* 0x000fe40000000f00 */
[----:B------:R-:W-:-:S03]  /*0fa0*/  MOV R235, 0x0 ;  /* 0x0000000000eb7802 */ /* 0x000fc60000000f00 */
[----:B------:R1:W-:Y:S02]  /*0fb0*/  ST.E desc[UR6][R12.64+0xc0], R0 ;  /* 0x0000c0000c007985 */ /* 0x0003e4000c101906 */
[----:B-1----:R-:W-:Y:S05]  /*0fc0*/  RET.REL.NODEC R234 `(_ZN5flash24flash_fwd_splitkv_kernelI23Flash_fwd_kernel_traitsILi256ELi64ELi64ELi4ELb0ELb0EN7cutlass10bfloat16_tE19Flash_kernel_traitsILi256ELi64ELi64ELi4ES3_EELb0ELb1ELb0ELb0ELb0ELb1ELb0ELb1EEEvNS_16Flash_fwd_paramsE) ;  /* 0xfffffff0ea0c7950 */ /* 0x002fea0003c3ffff */
.L_x_2797:
        /* <DEDUP_REMOVED lines=109> */
.L_x_2807:
        /* <DEDUP_REMOVED lines=81> */
.L_x_2808:
[----:B------:R-:W-:Y:S05]  /*1bb0*/  BSYNC B0 ;  /* 0x0000000000007941 */ /* 0x000fea0003800000 */
.L_x_2806:
        /* <DEDUP_REMOVED lines=304> */
.L_x_2927:
        /* <DEDUP_REMOVED lines=33> */
.L_x_2811:
[----:B------:R-:W-:Y:S05]  /*30d0*/  BSYNC B0 ;  /* 0x0000000000007941 */ /* 0x000fea0003800000 */
.L_x_2810:
        /* <DEDUP_REMOVED lines=18> */
.L_x_2813:
[----:B------:R-:W-:Y:S05]  /*3200*/  BSYNC B0 ;  /* 0x0000000000007941 */ /* 0x000fea0003800000 */
.L_x_2812:
        /* <DEDUP_REMOVED lines=21> */
.L_x_2815:
[----:B------:R-:W-:Y:S05]  /*3360*/  BSYNC B0 ;  /* 0x0000000000007941 */ /* 0x000fea0003800000 */
.L_x_2814:
        /* <DEDUP_REMOVED lines=18> */
.L_x_2817:
[----:B------:R-:W-:Y:S05]  /*3490*/  BSYNC B0 ;  /* 0x0000000000007941 */ /* 0x000fea0003800000 */
.L_x_2816:
        /* <DEDUP_REMOVED lines=68> */
.L_x_2824:
[----:B------:R-:W-:Y:S05]  /*38e0*/  BSYNC B0 ;  /* 0x0000000000007941 */ /* 0x000fea0003800000 */
.L_x_2823:
        /* <DEDUP_REMOVED lines=49> */
.L_x_2826:
[----:B------:R-:W-:Y:S05]  /*3c00*/  BSYNC B0 ;  /* 0x0000000000007941 */ /* 0x000fea0003800000 */
.L_x_2825:
        /* <DEDUP_REMOVED lines=49> */
.L_x_2828:
[----:B------:R-:W-:Y:S05]  /*3f20*/  BSYNC B0 ;  /* 0x0000000000007941 */ /* 0x000fea0003800000 */
.L_x_2827:
        /* <DEDUP_REMOVED lines=48> */
.L_x_2822:
[----:B------:R-:W-:Y:S05]  /*4230*/  BSYNC B1 ;  /* 0x0000000000017941 */ /* 0x000fea0003800000 */
.L_x_2821:
        /* <DEDUP_REMOVED lines=66> */
.L_x_2832:
[----:B------:R-:W-:Y:S05]  /*4660*/  BSYNC B0 ;  /* 0x0000000000007941 */ /* 0x000fea0003800000 */
.L_x_2831:
        /* <DEDUP_REMOVED lines=51> */
.L_x_2834:
[----:B------:R-:W-:Y:S05]  /*49a0*/  BSYNC B0 ;  /* 0x0000000000007941 */ /* 0x000fea0003800000 */
.L_x_2833:
        /* <DEDUP_REMOVED lines=51> */
.L_x_2836:
[----:B------:R-:W-:Y:S05]  /*4ce0*/  BSYNC B0 ;  /* 0x0000000000007941 */ /* 0x000fea0003800000 */
.L_x_2835:
        /* <DEDUP_REMOVED lines=50> */
.L_x_2830:
[----:B------:R-:W-:Y:S05]  /*5010*/  BSYNC B1 ;  /* 0x0000000000017941 */ /* 0x000fea0003800000 */
.L_x_2829:
        /* <DEDUP_REMOVED lines=66> */
.L_x_2840:
[----:B------:R-:W-:Y:S05]  /*5440*/  BSYNC B0 ;  /* 0x0000000000007941 */ /* 0x000fea0003800000 */
.L_x_2839:
        /* <DEDUP_REMOVED lines=51> */
.L_x_2842:
[----:B------:R-:W-:Y:S05]  /*5780*/  BSYNC B0 ;  /* 0x0000000000007941 */ /* 0x000fea0003800000 */
.L_x_2841:
        /* <DEDUP_REMOVED lines=51> */
.L_x_2844:
[----:B------:R-:W-:Y:S05]  /*5ac0*/  BSYNC B0 ;  /* 0x0000000000007941 */ /* 0x000fea0003800000 */
.L_x_2843:
        /* <DEDUP_REMOVED lines=50> */
.L_x_2838:
[----:B------:R-:W-:Y:S05]  /*5df0*/  BSYNC B1 ;  /* 0x0000000000017941 */ /* 0x000fea0003800000 */
.L_x_2837:
        /* <DEDUP_REMOVED lines=70> */
.L_x_2848:
[----:B------:R-:W-:Y:S05]  /*6260*/  BSYNC B0 ;  /* 0x0000000000007941 */ /* 0x000fea0003800000 */
.L_x_2847:
        /* <DEDUP_REMOVED lines=51> */
.L_x_2850:
[----:B------:R-:W-:Y:S05]  /*65a0*/  BSYNC B0 ;  /* 0x0000000000007941 */ /* 0x000fea0003800000 */
.L_x_2849:
        /* <DEDUP_REMOVED lines=51> */
.L_x_2852:
[----:B------:R-:W-:Y:S05]  /*68e0*/  BSYNC B0 ;  /* 0x0000000000007941 */ /* 0x000fea0003800000 */
.L_x_2851:
        /* <DEDUP_REMOVED lines=50> */
.L_x_2846:
[----:B------:R-:W-:Y:S05]  /*6c10*/  BSYNC B1 ;  /* 0x0000000000017941 */ /* 0x000fea0003800000 */
.L_x_2845:
[----:B------:R-:W2:Y:S02]  /*6c20*/  LD.E R0, desc[UR6][R10.64+0xd0] ;  /* 0x0000d0060a007980 */ /* 0x000ea4000c101900 */
[----:B--2---:R-:W-:Y:S05]  /*6c30*/  IMAD.U32 R0, R0, -0x20, RZ ;  /* 0xffffffe000007824 */ /* 0x004fea00078e00ff */
[C---:B------:R-:W-:Y:S02]  /*6c40*/  LEA R20, P1, R0.reuse, R20, 0x1 ;  /* 0x0000001400147211 */ /* 0x040fe400078208ff */
[C---:B------:R-:W-:Y:S02]  /*6c50*/  LEA R42, P0, R0.reuse, R42, 0x1 ;  /* 0x0000002a002a7211 */ /* 0x040fe400078008ff */
[C---:B------:R-:W-:Y:S02]  /*6c60*/  LEA.HI.X.SX32 R21, R0.reuse, R21, 0x1, P1 ;  /* 0x0000001500157211 */ /* 0x040fe400008f0eff */
[----:B------:R-:W-:Y:S01]  /*6c70*/  LEA.HI.X.SX32 R43, R0, R43, 0x1, P0 ;  /* 0x0000002b002b7211 */ /* 0x000fe200000f0eff */
[----:B------:R-:W-:Y:S05]  /*6c80*/  BRA `(.L_x_2853) ;  /* 0x0000006800847947 */ /* 0x000fea0003800000 */
.L_x_2820:
        /* <DEDUP_REMOVED lines=94> */
.L_x_2859:
[----:B------:R-:W-:Y:S05]  /*7270*/  BSYNC B0 ;  /* 0x0000000000007941 */ /* 0x000fea0003800000 */
.L_x_2858:
[----:B-----5:R2:W-:Y:S02]  /*7280*/  ST.E.128 desc[UR6][R126.64], R24 ;  /* 0x000000187e007985 */ /* 0x0205e4000c101d06 */
.L_x_2857:
[----:B------:R-:W-:Y:S05]  /*7290*/  BSYNC B1 ;  /* 0x0000000000017941 */ /* 0x000fea0003800000 */
.L_x_2856:
        /* <DEDUP_REMOVED lines=92> */
.L_x_2863:
[----:B------:R-:W-:Y:S05]  /*7860*/  BSYNC B0 ;  /* 0x0000000000007941 */ /* 0x000fea0003800000 */
.L_x_2862:
[----:B-----5:R2:W-:Y:S02]  /*7870*/  ST.E.128 desc[UR6][R126.64+0x80], R24 ;  /* 0x000080187e007985 */ /* 0x0205e4000c101d06 */
.L_x_2861:
[----:B------:R-:W-:Y:S05]  /*7880*/  BSYNC B1 ;  /* 0x0000000000017941 */ /* 0x000fea0003800000 */
.L_x_2860:
        /* <DEDUP_REMOVED lines=92> */
.L_x_2867:
[----:B------:R-:W-:Y:S05]  /*7e50*/  BSYNC B0 ;  /* 0x0000000000007941 */ /* 0x000fea0003800000 */
.L_x_2866:
[----:B-----5:R2:W-:Y:S02]  /*7e60*/  ST.E.128 desc[UR6][R126.64+0x100], R24 ;  /* 0x000100187e007985 */ /* 0x0205e4000c101d06 */
.L_x_2865:
[----:B------:R-:W-:Y:S05]  /*7e70*/  BSYNC B1 ;  /* 0x0000000000017941 */ /* 0x000fea0003800000 */
.L_x_2864:
        /* <DEDUP_REMOVED lines=91> */
.L_x_2869:
[----:B------:R-:W-:Y:S05]  /*8430*/  BSYNC B0 ;  /* 0x0000000000007941 */ /* 0x000fea0003800000 */
.L_x_2868:
[----:B-----5:R2:W-:Y:S02]  /*8440*/  ST.E.128 desc[UR6][R126.64+0x180], R24 ;  /* 0x000180187e007985 */ /* 0x0205e4000c101d06 */
.L_x_2855:
[----:B------:R-:W-:Y:S05]  /*8450*/  BSYNC B2 ;  /* 0x0000000000027941 */ /* 0x000fea0003800000 */
.L_x_2854:
        /* <DEDUP_REMOVED lines=99> */
.L_x_2875:
[----:B------:R-:W-:Y:S05]  /*8a90*/  BSYNC B0 ;  /* 0x0000000000007941 */ /* 0x000fea0003800000 */
.L_x_2874:
[----:B-----5:R2:W-:Y:S02]  /*8aa0*/  ST.E.128 desc[UR6][R186.64], R24 ;  /* 0x00000018ba007985 */ /* 0x0205e4000c101d06 */
.L_x_2873:
[----:B------:R-:W-:Y:S05]  /*8ab0*/  BSYNC B1 ;  /* 0x0000000000017941 */ /* 0x000fea0003800000 */
.L_x_2872:
        /* <DEDUP_REMOVED lines=94> */
.L_x_2879:
[----:B------:R-:W-:Y:S05]  /*90a0*/  BSYNC B0 ;  /* 0x0000000000007941 */ /* 0x000fea0003800000 */
.L_x_2878:
[----:B-----5:R2:W-:Y:S02]  /*90b0*/  ST.E.128 desc[UR6][R186.64], R24 ;  /* 0x00000018ba007985 */ /* 0x0205e4000c101d06 */
.L_x_2877:
[----:B------:R-:W-:Y:S05]  /*90c0*/  BSYNC B1 ;  /* 0x0000000000017941 */ /* 0x000fea0003800000 */
.L_x_2876:
        /* <DEDUP_REMOVED lines=94> */
.L_x_2883:
[----:B------:R-:W-:Y:S05]  /*96b0*/  BSYNC B0 ;  /* 0x0000000000007941 */ /* 0x000fea0003800000 */
.L_x_2882:
[----:B-----5:R2:W-:Y:S02]  /*96c0*/  ST.E.128 desc[UR6][R186.64], R24 ;  /* 0x00000018ba007985 */ /* 0x0205e4000c101d06 */
.L_x_2881:
[----:B------:R-:W-:Y:S05]  /*96d0*/  BSYNC B1 ;  /* 0x0000000000017941 */ /* 0x000fea0003800000 */
.L_x_2880:
        /* <DEDUP_REMOVED lines=93> */
.L_x_2885:
[----:B------:R-:W-:Y:S05]  /*9cb0*/  BSYNC B0 ;  /* 0x0000000000007941 */ /* 0x000fea0003800000 */
.L_x_2884:
[----:B-----5:R2:W-:Y:S02]  /*9cc0*/  ST.E.128 desc[UR6][R186.64], R24 ;  /* 0x00000018ba007985 */ /* 0x0205e4000c101d06 */
.L_x_2871:
[----:B------:R-:W-:Y:S05]  /*9cd0*/  BSYNC B2 ;  /* 0x0000000000027941 */ /* 0x000fea0003800000 */
.L_x_2870:
        /* <DEDUP_REMOVED lines=99> */
.L_x_2891:
[----:B------:R-:W-:Y:S05]  /*a310*/  BSYNC B0 ;  /* 0x0000000000007941 */ /* 0x000fea0003800000 */
.L_x_2890:
[----:B-----5:R2:W-:Y:S02]  /*a320*/  ST.E.128 desc[UR6][R186.64], R24 ;  /* 0x00000018ba007985 */ /* 0x0205e4000c101d06 */
.L_x_2889:
[----:B------:R-:W-:Y:S05]  /*a330*/  BSYNC B1 ;  /* 0x0000000000017941 */ /* 0x000fea0003800000 */
.L_x_2888:
        /* <DEDUP_REMOVED lines=94> */
.L_x_2895:
[----:B------:R-:W-:Y:S05]  /*a920*/  BSYNC B0 ;  /* 0x0000000000007941 */ /* 0x000fea0003800000 */
.L_x_2894:
[----:B-----5:R2:W-:Y:S02]  /*a930*/  ST.E.128 desc[UR6][R186.64], R24 ;  /* 0x00000018ba007985 */ /* 0x0205e4000c101d06 */
.L_x_2893:
[----:B------:R-:W-:Y:S05]  /*a940*/  BSYNC B1 ;  /* 0x0000000000017941 */ /* 0x000fea0003800000 */
.L_x_2892:
        /* <DEDUP_REMOVED lines=94> */
.L_x_2899:
[----:B------:R-:W-:Y:S05]  /*af30*/  BSYNC B0 ;  /* 0x0000000000007941 */ /* 0x000fea0003800000 */
.L_x_2898:
[----:B-----5:R2:W-:Y:S02]  /*af40*/  ST.E.128 desc[UR6][R186.64], R24 ;  /* 0x00000018ba007985 */ /* 0x0205e4000c101d06 */
.L_x_2897:
[----:B------:R-:W-:Y:S05]  /*af50*/  BSYNC B1 ;  /* 0x0000000000017941 */ /* 0x000fea0003800000 */
.L_x_2896:
        /* <DEDUP_REMOVED lines=93> */
.L_x_2901:
[----:B------:R-:W-:Y:S05]  /*b530*/  BSYNC B0 ;  /* 0x0000000000007941 */ /* 0x000fea0003800000 */
.L_x_2900:
[----:B-----5:R2:W-:Y:S02]  /*b540*/  ST.E.128 desc[UR6][R186.64], R24 ;  /* 0x00000018ba007985 */ /* 0x0205e4000c101d06 */
.L_x_2887:
[----:B------:R-:W-:Y:S05]  /*b550*/  BSYNC B2 ;  /* 0x0000000000027941 */ /* 0x000fea0003800000 */
.L_x_2886:
        /* <DEDUP_REMOVED lines=103> */
.L_x_2907:
[----:B------:R-:W-:Y:S05]  /*bbd0*/  BSYNC B0 ;  /* 0x0000000000007941 */ /* 0x000fea0003800000 */
.L_x_2906:
[----:B-----5:R2:W-:Y:S02]  /*bbe0*/  ST.E.128 desc[UR6][R188.64], R24 ;  /* 0x00000018bc007985 */ /* 0x0205e4000c101d06 */
.L_x_2905:
[----:B------:R-:W-:Y:S05]  /*bbf0*/  BSYNC B1 ;  /* 0x0000000000017941 */ /* 0x000fea0003800000 */
.L_x_2904:
        /* <DEDUP_REMOVED lines=94> */
.L_x_2911:
[----:B------:R-:W-:Y:S05]  /*c1e0*/  BSYNC B0 ;  /* 0x0000000000007941 */ /* 0x000fea0003800000 */
.L_x_2910:
[----:B-----5:R2:W-:Y:S02]  /*c1f0*/  ST.E.128 desc[UR6][R188.64], R24 ;  /* 0x00000018bc007985 */ /* 0x0205e4000c101d06 */
.L_x_2909:
[----:B------:R-:W-:Y:S05]  /*c200*/  BSYNC B1 ;  /* 0x0000000000017941 */ /* 0x000fea0003800000 */
.L_x_2908:
        /* <DEDUP_REMOVED lines=94> */
.L_x_2915:
[----:B------:R-:W-:Y:S05]  /*c7f0*/  BSYNC B0 ;  /* 0x0000000000007941 */ /* 0x000fea0003800000 */
.L_x_2914:
[----:B-----5:R2:W-:Y:S02]  /*c800*/  ST.E.128 desc[UR6][R188.64], R24 ;  /* 0x00000018bc007985 */ /* 0x0205e4000c101d06 */
.L_x_2913:
[----:B------:R-:W-:Y:S05]  /*c810*/  BSYNC B1 ;  /* 0x0000000000017941 */ /* 0x000fea0003800000 */
.L_x_2912:
        /* <DEDUP_REMOVED lines=93> */
.L_x_2917:
[----:B------:R-:W-:Y:S05]  /*cdf0*/  BSYNC B0 ;  /* 0x0000000000007941 */ /* 0x000fea0003800000 */
.L_x_2916:
[----:B-----5:R2:W-:Y:S02]  /*ce00*/  ST.E.128 desc[UR6][R188.64], R24 ;  /* 0x00000018bc007985 */ /* 0x0205e4000c101d06 */
.L_x_2903:
[----:B------:R-:W-:Y:S05]  /*ce10*/  BSYNC B2 ;  /* 0x0000000000027941 */ /* 0x000fea0003800000 */
.L_x_2902:
        /* <DEDUP_REMOVED lines=11> */
.L_x_2819:
        /* <DEDUP_REMOVED lines=29> */
.L_x_2919:
[----:B------:R-:W-:Y:S05]  /*d0a0*/  BSYNC B0 ;  /* 0x0000000000007941 */ /* 0x000fea0003800000 */
.L_x_2918:
        /* <DEDUP_REMOVED lines=30> */
.L_x_2921:
[----:B------:R-:W-:Y:S05]  /*d290*/  BSYNC B0 ;  /* 0x0000000000007941 */ /* 0x000fea0003800000 */
.L_x_2920:
        /* <DEDUP_REMOVED lines=30> */
.L_x_2923:
[----:B------:R-:W-:Y:S05]  /*d480*/  BSYNC B0 ;  /* 0x0000000000007941 */ /* 0x000fea0003800000 */
.L_x_2922:
        /* <DEDUP_REMOVED lines=33> */
.L_x_2853:
[----:B------:R-:W-:Y:S05]  /*d6a0*/  BSYNC B3 ;  /* 0x0000000000037941 */ /* 0x000fea0003800000 */
.L_x_2818:
        /* <DEDUP_REMOVED lines=91> */
.L_x_2925:
        /* <DEDUP_REMOVED lines=10> */
.L_x_2926:
[----:B------:R-:W-:Y:S05]  /*dd00*/  BSYNC B0 ;  /* 0x0000000000007941 */ /* 0x000fea0003800000 */
.L_x_2924:
[----:B------:R-:W-:Y:S04]  /*dd10*/  IADD3 R14, R14, -0x1, RZ ;  /* 0xffffffff0e0e7810 */ /* 0x000fe80007ffe0ff */
[----:B------:R-:W-:Y:S11]  /*dd20*/  ISETP.GT.AND P0, PT, R14, R90, PT ;  /* 0x0000005a0e00720c */ /* 0x000ff60003f04270 */
[----:B------:R-:W-:Y:S02]  /*dd30*/  @!UPT UIADD3 URZ, URZ, URZ, URZ ;  /* 0x0000003f3f3ff290 */ /* 0x000fe4000fffe03f */
[----:B------:R-:W-:Y:S05]  /*dd40*/  @P0 BRA `(.L_x_2927) ;  /* 0xffffff50005c0947 */ /* 0x000fea000383ffff */
.L_x_2809:
        /* <DEDUP_REMOVED lines=114> */
.L_x_2936:
[----:B------:R-:W-:Y:S05]  /*e470*/  BSYNC B0 ;  /* 0x0000000000007941 */ /* 0x000fea0003800000 */
.L_x_2935:
[----:B-----5:R3:W-:Y:S02]  /*e480*/  STS.128 [R242], R24 ;  /* 0x00000018f2007388 */ /* 0x0207e40000000c00 */
.L_x_2934:
[----:B------:R-:W-:Y:S05]  /*e490*/  BSYNC B1 ;  /* 0x0000000000017941 */ /* 0x000fea0003800000 */
.L_x_2933:
        /* <DEDUP_REMOVED lines=50> */
.L_x_2940:
[----:B------:R-:W-:Y:S05]  /*e7c0*/  BSYNC B0 ;  /* 0x0000000000007941 */ /* 0x000fea0003800000 */
.L_x_2939:
[----:B-----5:R1:W-:Y:S02]  /*e7d0*/  STS.128 [R242+0x2000], R24 ;  /* 0x00200018f2007388 */ /* 0x0203e40000000c00 */
.L_x_2938:
[----:B------:R-:W-:Y:S05]  /*e7e0*/  BSYNC B1 ;  /* 0x0000000000017941 */ /* 0x000fea0003800000 */
.L_x_2937:
        /* <DEDUP_REMOVED lines=50> */
.L_x_2944:
[----:B------:R-:W-:Y:S05]  /*eb10*/  BSYNC B0 ;  /* 0x0000000000007941 */ /* 0x000fea0003800000 */
.L_x_2943:
[----:B-----5:R3:W-:Y:S02]  /*eb20*/  STS.128 [R242+0x4000], R24 ;  /* 0x00400018f2007388 */ /* 0x0207e40000000c00 */
.L_x_2942:
[----:B------:R-:W-:Y:S05]  /*eb30*/  BSYNC B1 ;  /* 0x0000000000017941 */ /* 0x000fea0003800000 */
.L_x_2941:
        /* <DEDUP_REMOVED lines=49> */
.L_x_2946:
[----:B------:R-:W-:Y:S05]  /*ee50*/  BSYNC B0 ;  /* 0x0000000000007941 */ /* 0x000fea0003800000 */
.L_x_2945:
[----:B-----5:R3:W-:Y:S02]  /*ee60*/  STS.128 [R242+0x6000], R24 ;  /* 0x00600018f2007388 */ /* 0x0207e40000000c00 */
.L_x_2932:
[----:B------:R-:W-:Y:S05]  /*ee70*/  BSYNC B2 ;  /* 0x0000000000027941 */ /* 0x000fea0003800000 */
.L_x_2931:
        /* <DEDUP_REMOVED lines=63> */
.L_x_2952:
[----:B------:R-:W-:Y:S05]  /*f270*/  BSYNC B0 ;  /* 0x0000000000007941 */ /* 0x000fea0003800000 */
.L_x_2951:
[----:B-----5:R3:W-:Y:S02]  /*f280*/  STS.128 [R242+0x800], R24 ;  /* 0x00080018f2007388 */ /* 0x0207e40000000c00 */
.L_x_2950:
[----:B------:R-:W-:Y:S05]  /*f290*/  BSYNC B1 ;  /* 0x0000000000017941 */ /* 0x000fea0003800000 */
.L_x_2949:
        /* <DEDUP_REMOVED lines=50> */
.L_x_2956:
[----:B------:R-:W-:Y:S05]  /*f5c0*/  BSYNC B0 ;  /* 0x0000000000007941 */ /* 0x000fea0003800000 */
.L_x_2955:
[----:B-----5:R3:W-:Y:S02]  /*f5d0*/  STS.128 [R242+0x2800], R24 ;  /* 0x00280018f2007388 */ /* 0x0207e40000000c00 */
.L_x_2954:
[----:B------:R-:W-:Y:S05]  /*f5e0*/  BSYNC B1 ;  /* 0x0000000000017941 */ /* 0x000fea0003800000 */
.L_x_2953:
        /* <DEDUP_REMOVED lines=50> */
.L_x_2960:
[----:B------:R-:W-:Y:S05]  /*f910*/  BSYNC B0 ;  /* 0x0000000000007941 */ /* 0x000fea0003800000 */
.L_x_2959:
[----:B-----5:R3:W-:Y:S02]  /*f920*/  STS.128 [R242+0x4800], R24 ;  /* 0x00480018f2007388 */ /* 0x0207e40000000c00 */
.L_x_2958:
[----:B------:R-:W-:Y:S05]  /*f930*/  BSYNC B1 ;  /* 0x0000000000017941 */ /* 0x000fea0003800000 */
.L_x_2957:
        /* <DEDUP_REMOVED lines=49> */
.L_x_2962:
[----:B------:R-:W-:Y:S05]  /*fc50*/  BSYNC B0 ;  /* 0x0000000000007941 */ /* 0x000fea0003800000 */
.L_x_2961:
[----:B-----5:R3:W-:Y:S02]  /*fc60*/  STS.128 [R242+0x6800], R24 ;  /* 0x00680018f2007388 */ /* 0x0207e40000000c00 */
.L_x_2948:
[----:B------:R-:W-:Y:S05]  /*fc70*/  BSYNC B2 ;  /* 0x0000000000027941 */ /* 0x000fea0003800000 */
.L_x_2947:
        /* <DEDUP_REMOVED lines=64> */
.L_x_2968:
[----:B------:R-:W-:Y:S05]  /*10080*/  BSYNC B0 ;  /* 0x0000000000007941 */ /* 0x000fea0003800000 */
.L_x_2967:
[----:B-----5:R3:W-:Y:S02]  /*10090*/  STS.128 [R242+0x1000], R24 ;  /* 0x00100018f2007388 */ /* 0x0207e40000000c00 */
.L_x_2966:
[----:B------:R-:W-:Y:S05]  /*100a0*/  BSYNC B1 ;  /* 0x0000000000017941 */ /* 0x000fea0003800000 */
.L_x_2965:
        /* <DEDUP_REMOVED lines=50> */
.L_x_2972:
[----:B------:R-:W-:Y:S05]  /*103d0*/  BSYNC B0 ;  /* 0x0000000000007941 */ /* 0x000fea0003800000 */
.L_x_2971:
[----:B-----5:R3:W-:Y:S02]  /*103e0*/  STS.128 [R242+0x3000], R24 ;  /* 0x00300018f2007388 */ /* 0x0207e40000000c00 */
.L_x_2970:
[----:B------:R-:W-:Y:S05]  /*103f0*/  BSYNC B1 ;  /* 0x0000000000017941 */ /* 0x000fea0003800000 */
.L_x_2969:
        /* <DEDUP_REMOVED lines=50> */
.L_x_2976:
[----:B------:R-:W-:Y:S05]  /*10720*/  BSYNC B0 ;  /* 0x0000000000007941 */ /* 0x000fea0003800000 */
.L_x_2975:
[----:B-----5:R3:W-:Y:S02]  /*10730*/  STS.128 [R242+0x5000], R24 ;  /* 0x00500018f2007388 */ /* 0x0207e40000000c00 */
.L_x_2974:
[----:B------:R-:W-:Y:S05]  /*10740*/  BSYNC B1 ;  /* 0x0000000000017941 */ /* 0x000fea0003800000 */
.L_x_2973:
        /* <DEDUP_REMOVED lines=47> */
.L_x_2978:
[----:B------:R-:W-:Y:S05]  /*10a40*/  BSYNC B0 ;  /* 0x0000000000007941 */ /* 0x000fea0003800000 */
.L_x_2977:
[----:B-----5:R1:W-:Y:S02]  /*10a50*/  STS.128 [R242+0x7000], R44 ;  /* 0x0070002cf2007388 */ /* 0x0203e40000000c00 */
.L_x_2964:
[----:B------:R-:W-:Y:S05]  /*10a60*/  BSYNC B2 ;  /* 0x0000000000027941 */ /* 0x000fea0003800000 */
.L_x_2963:
        /* <DEDUP_REMOVED lines=63> */
.L_x_2983:
[----:B------:R-:W-:Y:S05]  /*10e60*/  BSYNC B0 ;  /* 0x0000000000007941 */ /* 0x000fea0003800000 */
.L_x_2982:
[----:B-----5:R1:W-:Y:S02]  /*10e70*/  STS.128 [R242+0x1800], R20 ;  /* 0x00180014f2007388 */ /* 0x0203e40000000c00 */
.L_x_2981:
[----:B------:R-:W-:Y:S05]  /*10e80*/  BSYNC B1 ;  /* 0x0000000000017941 */ /* 0x000fea0003800000 */
.L_x_2980:
        /* <DEDUP_REMOVED lines=50> */
.L_x_2987:
[----:B------:R-:W-:Y:S05]  /*111b0*/  BSYNC B0 ;  /* 0x0000000000007941 */ /* 0x000fea0003800000 */
.L_x_2986:
[----:B-----5:R1:W-:Y:S02]  /*111c0*/  STS.128 [R242+0x3800], R20 ;  /* 0x00380014f2007388 */ /* 0x0203e40000000c00 */
.L_x_2985:
[----:B------:R-:W-:Y:S05]  /*111d0*/  BSYNC B1 ;  /* 0x0000000000017941 */ /* 0x000fea0003800000 */
.L_x_2984:
        /* <DEDUP_REMOVED lines=50> */
.L_x_2991:
[----:B------:R-:W-:Y:S05]  /*11500*/  BSYNC B0 ;  /* 0x0000000000007941 */ /* 0x000fea0003800000 */
.L_x_2990:
[----:B-----5:R1:W-:Y:S02]  /*11510*/  STS.128 [R242+0x5800], R16 ;  /* 0x00580010f2007388 */ /* 0x0203e40000000c00 */
.L_x_2989:
[----:B------:R-:W-:Y:S05]  /*11520*/  BSYNC B1 ;  /* 0x0000000000017941 */ /* 0x000fea0003800000 */
.L_x_2988:
        /* <DEDUP_REMOVED lines=49> */
.L_x_2993:
[----:B------:R-:W-:Y:S05]  /*11840*/  BSYNC B0 ;  /* 0x0000000000007941 */ /* 0x000fea0003800000 */
.L_x_2992:
[----:B-----5:R1:W-:Y:S01]  /*11850*/  STS.128 [R242+0x7800], R16 ;  /* 0x00780010f2007388 */ /* 0x0203e20000000c00 */
[----:B------:R-:W-:Y:S05]  /*11860*/  BRA `(.L_x_2979) ;  /* 0x00000068009c7947 */ /* 0x000fea0003800000 */
.L_x_2930:
        /* <DEDUP_REMOVED lines=93> */
.L_x_2999:
[----:B------:R-:W-:Y:S05]  /*11e40*/  BSYNC B0 ;  /* 0x0000000000007941 */ /* 0x000fea0003800000 */
.L_x_2998:
[----:B-----5:R3:W-:Y:S02]  /*11e50*/  STS.128 [R242], R32 ;  /* 0x00000020f2007388 */ /* 0x0207e40000000c00 */
.L_x_2997:
[----:B------:R-:W-:Y:S05]  /*11e60*/  BSYNC B1 ;  /* 0x0000000000017941 */ /* 0x000fea0003800000 */
.L_x_2996:
        /* <DEDUP_REMOVED lines=91> */
.L_x_3003:
[----:B------:R-:W-:Y:S05]  /*12420*/  BSYNC B0 ;  /* 0x0000000000007941 */ /* 0x000fea0003800000 */
.L_x_3002:
[----:B-----5:R1:W-:Y:S02]  /*12430*/  STS.128 [R242+0x2000], R32 ;  /* 0x00200020f2007388 */ /* 0x0203e40000000c00 */
.L_x_3001:
[----:B------:R-:W-:Y:S05]  /*12440*/  BSYNC B1 ;  /* 0x0000000000017941 */ /* 0x000fea0003800000 */
.L_x_3000:
        /* <DEDUP_REMOVED lines=91> */
.L_x_3007:
[----:B------:R-:W-:Y:S05]  /*12a00*/  BSYNC B0 ;  /* 0x0000000000007941 */ /* 0x000fea0003800000 */
.L_x_3006:
[----:B-----5:R3:W-:Y:S02]  /*12a10*/  STS.128 [R242+0x4000], R32 ;  /* 0x00400020f2007388 */ /* 0x0207e40000000c00 */
.L_x_3005:
[----:B------:R-:W-:Y:S05]  /*12a20*/  BSYNC B1 ;  /* 0x0000000000017941 */ /* 0x000fea0003800000 */
.L_x_3004:
        /* <DEDUP_REMOVED lines=90> */
.L_x_3009:
[----:B------:R-:W-:Y:S05]  /*12fd0*/  BSYNC B0 ;  /* 0x0000000000007941 */ /* 0x000fea0003800000 */
.L_x_3008:
[----:B-----5:R3:W-:Y:S02]  /*12fe0*/  STS.128 [R242+0x6000], R32 ;  /* 0x00600020f2007388 */ /* 0x0207e40000000c00 */
.L_x_2995:
[----:B------:R-:W-:Y:S05]  /*12ff0*/  BSYNC B2 ;  /* 0x0000000000027941 */ /* 0x000fea0003800000 */
.L_x_2994:
        /* <DEDUP_REMOVED lines=98> */
.L_x_3015:
[----:B------:R-:W-:Y:S05]  /*13620*/  BSYNC B0 ;  /* 0x0000000000007941 */ /* 0x000fea0003800000 */
.L_x_3014:
[----:B-----5:R3:W-:Y:S02]  /*13630*/  STS.128 [R242+0x800], R32 ;  /* 0x00080020f2007388 */ /* 0x0207e40000000c00 */
.L_x_3013:
[----:B------:R-:W-:Y:S05]  /*13640*/  BSYNC B1 ;  /* 0x0000000000017941 */ /* 0x000fea0003800000 */
.L_x_3012:
        /* <DEDUP_REMOVED lines=94> */
.L_x_3019:
[----:B------:R-:W-:Y:S05]  /*13c30*/  BSYNC B0 ;  /* 0x0000000000007941 */ /* 0x000fea0003800000 */
.L_x_3018:
[----:B-----5:R3:W-:Y:S02]  /*13c40*/  STS.128 [R242+0x2800], R32 ;  /* 0x00280020f2007388 */ /* 0x0207e40000000c00 */
.L_x_3017:
[----:B------:R-:W-:Y:S05]  /*13c50*/  BSYNC B1 ;  /* 0x0000000000017941 */ /* 0x000fea0003800000 */
.L_x_3016:
        /* <DEDUP_REMOVED lines=94> */
.L_x_3023:
[----:B------:R-:W-:Y:S05]  /*14240*/  BSYNC B0 ;  /* 0x0000000000007941 */ /* 0x000fea0003800000 */
.L_x_3022:
[----:B-----5:R3:W-:Y:S02]  /*14250*/  STS.128 [R242+0x4800], R32 ;  /* 0x00480020f2007388 */ /* 0x0207e40000000c00 */
.L_x_3021:
[----:B------:R-:W-:Y:S05]  /*14260*/  BSYNC B1 ;  /* 0x0000000000017941 */ /* 0x000fea0003800000 */
.L_x_3020:
        /* <DEDUP_REMOVED lines=93> */
.L_x_3025:
[----:B------:R-:W-:Y:S05]  /*14840*/  BSYNC B0 ;  /* 0x0000000000007941 */ /* 0x000fea0003800000 */
.L_x_3024:
[----:B-----5:R1:W-:Y:S02]  /*14850*/  STS.128 [R242+0x6800], R20 ;  /* 0x00680014f2007388 */ /* 0x0203e40000000c00 */
.L_x_3011:
[----:B------:R-:W-:Y:S05]  /*14860*/  BSYNC B2 ;  /* 0x0000000000027941 */ /* 0x000fea0003800000 */
.L_x_3010:
        /* <DEDUP_REMOVED lines=99> */
.L_x_3031:
[----:B------:R-:W-:Y:S05]  /*14ea0*/  BSYNC B0 ;  /* 0x0000000000007941 */ /* 0x000fea0003800000 */
.L_x_3030:
[----:B-----5:R3:W-:Y:S02]  /*14eb0*/  STS.128 [R242+0x1000], R32 ;  /* 0x00100020f2007388 */ /* 0x0207e40000000c00 */
.L_x_3029:
[----:B------:R-:W-:Y:S05]  /*14ec0*/  BSYNC B1 ;  /* 0x0000000000017941 */ /* 0x000fea0003800000 */
.L_x_3028:
        /* <DEDUP_REMOVED lines=94> */
.L_x_3035:
[----:B------:R-:W-:Y:S05]  /*154b0*/  BSYNC B0 ;  /* 0x0000000000007941 */ /* 0x000fea0003800000 */
.L_x_3034:
[----:B-----5:R3:W-:Y:S02]  /*154c0*/  STS.128 [R242+0x3000], R32 ;  /* 0x00300020f2007388 */ /* 0x0207e40000000c00 */
.L_x_3033:
[----:B------:R-:W-:Y:S05]  /*154d0*/  BSYNC B1 ;  /* 0x0000000000017941 */ /* 0x000fea0003800000 */
.L_x_3032:
        /* <DEDUP_REMOVED lines=94> */
.L_x_3039:
[----:B------:R-:W-:Y:S05]  /*15ac0*/  BSYNC B0 ;  /* 0x0000000000007941 */ /* 0x000fea0003800000 */
.L_x_3038:
[----:B-----5:R3:W-:Y:S02]  /*15ad0*/  STS.128 [R242+0x5000], R32 ;  /* 0x00500020f2007388 */ /* 0x0207e40000000c00 */
.L_x_3037:
[----:B------:R-:W-:Y:S05]  /*15ae0*/  BSYNC B1 ;  /* 0x0000000000017941 */ /* 0x000fea0003800000 */
.L_x_3036:
        /* <DEDUP_REMOVED lines=93> */
.L_x_3041:
[----:B------:R-:W-:Y:S05]  /*160c0*/  BSYNC B0 ;  /* 0x0000000000007941 */ /* 0x000fea0003800000 */
.L_x_3040:
[----:B-----5:R1:W-:Y:S02]  /*160d0*/  STS.128 [R242+0x7000], R24 ;  /* 0x00700018f2007388 */ /* 0x0203e40000000c00 */
.L_x_3027:
[----:B------:R-:W-:Y:S05]  /*160e0*/  BSYNC B2 ;  /* 0x0000000000027941 */ /* 0x000fea0003800000 */
.L_x_3026:
        /* <DEDUP_REMOVED lines=97> */
.L_x_3045:
[----:B------:R-:W-:Y:S05]  /*16700*/  BSYNC B0 ;  /* 0x0000000000007941 */ /* 0x000fea0003800000 */
.L_x_3044:
[----:B-----5:R1:W-:Y:S02]  /*16710*/  STS.128 [R242+0x1800], R20 ;  /* 0x00180014f2007388 */ /* 0x0203e40000000c00 */
.L_x_3043:
[----:B------:R-:W-:Y:S05]  /*16720*/  BSYNC B1 ;  /* 0x0000000000017941 */ /* 0x000fea0003800000 */
.L_x_3042:
        /* <DEDUP_REMOVED lines=94> */
.L_x_3049:
[----:B------:R-:W-:Y:S05]  /*16d10*/  BSYNC B0 ;  /* 0x0000000000007941 */ /* 0x000fea0003800000 */
.L_x_3048:
[----:B-----5:R1:W-:Y:S02]  /*16d20*/  STS.128 [R242+0x3800], R20 ;  /* 0x00380014f2007388 */ /* 0x0203e40000000c00 */
.L_x_3047:
[----:B------:R-:W-:Y:S05]  /*16d30*/  BSYNC B1 ;  /* 0x0000000000017941 */ /* 0x000fea0003800000 */
.L_x_3046:
        /* <DEDUP_REMOVED lines=95> */
.L_x_3053:
[----:B------:R-:W-:Y:S05]  /*17330*/  BSYNC B0 ;  /* 0x0000000000007941 */ /* 0x000fea0003800000 */
.L_x_3052:
[----:B-----5:R1:W-:Y:S02]  /*17340*/  STS.128 [R242+0x5800], R20 ;  /* 0x00580014f2007388 */ /* 0x0203e40000000c00 */
.L_x_3051:
[----:B------:R-:W-:Y:S05]  /*17350*/  BSYNC B1 ;  /* 0x0000000000017941 */ /* 0x000fea0003800000 */
.L_x_3050:
        /* <DEDUP_REMOVED lines=96> */
.L_x_3055:
[----:B------:R-:W-:Y:S05]  /*17960*/  BSYNC B0 ;  /* 0x0000000000007941 */ /* 0x000fea0003800000 */
.L_x_3054:
[----:B-----5:R1:W-:Y:S01]  /*17970*/  STS.128 [R242+0x7800], R20 ;  /* 0x00780014f2007388 */ /* 0x0203e20000000c00 */
[----:B------:R-:W-:Y:S05]  /*17980*/  BRA `(.L_x_2979) ;  /* 0x0000000800547947 */ /* 0x000fea0003800000 */
.L_x_2929:
        /* <DEDUP_REMOVED lines=42> */
.L_x_3057:
[----:B------:R-:W-:Y:S05]  /*17c30*/  BSYNC B0 ;  /* 0x0000000000007941 */ /* 0x000fea0003800000 */
.L_x_3056:
        /* <DEDUP_REMOVED lines=35> */
.L_x_3059:
[----:B------:R-:W-:Y:S05]  /*17e70*/  BSYNC B0 ;  /* 0x0000000000007941 */ /* 0x000fea0003800000 */
.L_x_3058:
        /* <DEDUP_REMOVED lines=34> */
.L_x_3061:
[----:B------:R-:W-:Y:S05]  /*180a0*/  BSYNC B0 ;  /* 0x0000000000007941 */ /* 0x000fea0003800000 */
.L_x_3060:
        /* <DEDUP_REMOVED lines=35> */
.L_x_2979:
[----:B------:R-:W-:Y:S05]  /*182e0*/  BSYNC B3 ;  /* 0x0000000000037941 */ /* 0x000fea0003800000 */
.L_x_2928:
        /* <DEDUP_REMOVED lines=43> */
.L_x_3063:
[----:B------:R-:W-:Y:S05]  /*185a0*/  BSYNC B0 ;  /* 0x0000000000007941 */ /* 0x000fea0003800000 */
.L_x_3062:
        /* <DEDUP_REMOVED lines=37> */
.L_x_3065:
[----:B------:R-:W-:Y:S05]  /*18800*/  BSYNC B0 ;  /* 0x0000000000007941 */ /* 0x000fea0003800000 */
.L_x_3064:
        /* <DEDUP_REMOVED lines=39> */
.L_x_3067:
[----:B------:R-:W-:Y:S05]  /*18a80*/  BSYNC B0 ;  /* 0x0000000000007941 */ /* 0x000fea0003800000 */
.L_x_3066:
        /* <DEDUP_REMOVED lines=42> */
.L_x_3069:
[----:B------:R-:W-:Y:S05]  /*18d30*/  BSYNC B0 ;  /* 0x0000000000007941 */ /* 0x000fea0003800000 */
.L_x_3068:
        /* <DEDUP_REMOVED lines=54> */
.L_x_3071:
[----:B------:R-:W-:Y:S05]  /*190a0*/  BSYNC B0 ;  /* 0x0000000000007941 */ /* 0x000fea0003800000 */
.L_x_3070:
        /* <DEDUP_REMOVED lines=39> */
.L_x_3073:
[----:B------:R-:W-:Y:S05]  /*19320*/  BSYNC B0 ;  /* 0x0000000000007941 */ /* 0x000fea0003800000 */
.L_x_3072:
        /* <DEDUP_REMOVED lines=41> */
.L_x_3075:
[----:B------:R-:W-:Y:S05]  /*195c0*/  BSYNC B0 ;  /* 0x0000000000007941 */ /* 0x000fea0003800000 */
.L_x_3074:
        /* <DEDUP_REMOVED lines=53> */
.L_x_3077:
[----:B------:R-:W-:Y:S05]  /*19920*/  BSYNC B0 ;  /* 0x0000000000007941 */ /* 0x000fea0003800000 */
.L_x_3076:
[----:B------:R-:W-:Y:S01]  /*19930*/  LDSM.16.M88.4 R60, [R226] ;  /* 0x00000000e23c783b */ /* 0x000fe20000000200 */
[----:B------:R-:W-:Y:S01]  /*19940*/  R2P PR, R57, 0x6 ;  /* 0x0000000639007804 */ /* 0x000fe20000000000 */
[----:B------:R-:W-:Y:S01]  /*19950*/  IMAD R224, R40, 0x2, R226 ;  /* 0x0000000228e07824 */ /* 0x000fe200078e02e2 */
[C---:B------:R-:W-:Y:S01]  /*19960*/  IADD3 R0, R225.reuse, 0x8000, RZ ;  /* 0x00008000e1007810 */ /* 0x040fe20007ffe0ff */
[----:B------:R-:W2:Y:S01]  /*19970*/  LDSM.16.M88.4 R28, [R225+0x8000] ;  /* 0x00800000e11c783b */ /* 0x000ea20000000200 */
[----:B------:R-:W-:Y:S01]  /*19980*/  IADD3 R223, R225, 0x8020, RZ ;  /* 0x00008020e1df7810 */ /* 0x000fe20007ffe0ff */
[C---:B------:R-:W-:Y:S01]  /*19990*/  IMAD R221, R39.reuse, 0x2, R224 ;  /* 0x0000000227dd7824 */ /* 0x040fe200078e02e0 */
[----:B------:R-:W-:Y:S01]  /*199a0*/  LEA R222, R39, R226, 0x1 ;  /* 0x000000e227de7211 */ /* 0x000fe200078e08ff */
[----:B-----5:R-:W-:Y:S04]  /*199b0*/  LDSM.16.M88.4 R20, [R224] ;  /* 0x00000000e014783b */ /* 0x020fe80000000200 */
[----:B------:R-:W4:Y:S02]  /*199c0*/  LDSM.16.M88.4 R76, [R225+0x8800] ;  /* 0x00880000e14c783b */ /* 0x000f240000000200 */
[----:B------:R-:W-:-:S02]  /*199d0*/  @P1 IADD3 R223, R0, -0x20, RZ ;  /* 0xffffffe000df1810 */ /* 0x000fc40007ffe0ff */
[----:B------:R-:W1:Y:S01]  /*199e0*/  LDSM.16.M88.4 R68, [R225+0x9000] ;  /* 0x00900000e144783b */ /* 0x000e620000000200 */
[----:B------:R-:W-:-:S03]  /*199f0*/  MOV R0, 0x40 ;  /* 0x0000004000007802 */ /* 0x000fc60000000f00 */
[----:B------:R-:W1:Y:S01]  /*19a00*/  LDSM.16.M88.4 R100, [R223] ;  /* 0x00000000df64783b */ /* 0x000e620000000200 */
[----:B------:R-:W-:-:S03]  /*19a10*/  SEL R0, R0, 0xffffffc0, !P2 ;  /* 0xffffffc000007807 */ /* 0x000fc60005000000 */
[----:B---3--:R-:W3:Y:S01]  /*19a20*/  LDSM.16.M88.4 R12, [R225+0x9800] ;  /* 0x00980000e10c783b */ /* 0x008ee20000000200 */
[----:B------:R-:W-:Y:S02]  /*19a30*/  IADD3 R219, R225, R0, RZ ;  /* 0x00000000e1db7210 */ /* 0x000fe40007ffe0ff */
[----:B------:R-:W-:Y:S01]  /*19a40*/  IADD3 R212, R0, R223, RZ ;  /* 0x000000df00d47210 */ /* 0x000fe20007ffe0ff */
[----:B------:R-:W-:Y:S04]  /*19a50*/  LDSM.16.M88.4 R92, [R222] ;  /* 0x00000000de5c783b */ /* 0x000fe80000000200 */
[----:B------:R-:W3:Y:S04]  /*19a60*/  LDSM.16.M88.4 R64, [R219+0x8000] ;  /* 0x00800000db40783b */ /* 0x000ee80000000200 */
[----:B------:R-:W3:Y:S04]  /*19a70*/  LDSM.16.M88.4 R80, [R223+0x800] ;  /* 0x00080000df50783b */ /* 0x000ee80000000200 */
[----:B------:R-:W3:Y:S01]  /*19a80*/  LDSM.16.M88.4 R32, [R223+0x1000] ;  /* 0x00100000df20783b */ /* 0x000ee20000000200 */
[C---:B--2---:R-:W-:Y:S03]  /*19a90*/  HMMA.16816.F32.BF16 R16, R60.reuse, R28, RZ ;  /* 0x0000001c3c10723c */ /* 0x044fe600000418ff */
[----:B------:R-:W2:Y:S04]  /*19aa0*/  LDSM.16.M88.4 R88, [R223+0x1800] ;  /* 0x00180000df58783b */ /* 0x000ea80000000200 */
[----:B------:R-:W-:Y:S01]  /*19ab0*/  LDSM.16.M88.4 R44, [R212] ;  /* 0x00000000d42c783b */ /* 0x000fe20000000200 */
[C---:B------:R-:W-:Y:S03]  /*19ac0*/  HMMA.16816.F32.BF16 R28, R60.reuse, R30, RZ ;  /* 0x0000001e3c1c723c */ /* 0x040fe600000418ff */
[----:B------:R-:W-:Y:S03]  /*19ad0*/  LDSM.16.M88.4 R24, [R219+0x8800] ;  /* 0x00880000db18783b */ /* 0x000fe60000000200 */
[C---:B----4-:R-:W-:Y:S01]  /*19ae0*/  HMMA.16816.F32.BF16 R48, R60.reuse, R76, RZ ;  /* 0x0000004c3c30723c */ /* 0x050fe200000418ff */
[----:B------:R-:W-:Y:S04]  /*19af0*/  LDSM.16.M88.4 R4, [R219+0x9000] ;  /* 0x00900000db04783b */ /* 0x000fe80000000200 */
[----:B------:R-:W-:Y:S01]  /*19b00*/  LDSM.16.M88.4 R84, [R219+0x9800] ;  /* 0x00980000db54783b */ /* 0x000fe20000000200 */
[----:B-1----:R-:W-:Y:S03]  /*19b10*/  HMMA.16816.F32.BF16 R72, R60, R68, RZ ;  /* 0x000000443c48723c */ /* 0x002fe600000418ff */
[----:B------:R-:W-:Y:S03]  /*19b20*/  LDSM.16.M88.4 R104, [R225+0xa000] ;  /* 0x00a00000e168783b */ /* 0x000fe60000000200 */
[----:B------:R-:W-:Y:S01]  /*19b30*/  HMMA.16816.F32.BF16 R16, R20, R100, R16 ;  /* 0x000000641410723c */ /* 0x000fe20000041810 */
[----:B------:R-:W4:Y:S04]  /*19b40*/  LD.E R0, desc[UR6][R10.64+0x18c] ;  /* 0x00018c060a007980 */ /* 0x000f28000c101900 */
[----:B------:R-:W-:Y:S01]  /*19b50*/  LDSM.16.M88.4 R112, [R223+0x6000] ;  /* 0x00600000df70783b */ /* 0x000fe20000000200 */
[C---:B------:R-:W-:Y:S03]  /*19b60*/  HMMA.16816.F32.BF16 R76, R60.reuse, R78, RZ ;  /* 0x0000004e3c4c723c */ /* 0x040fe600000418ff */
[----:B------:R-:W-:Y:S03]  /*19b70*/  LDSM.16.M88.4 R108, [R219+0xd000] ;  /* 0x00d00000db6c783b */ /* 0x000fe60000000200 */
[C---:B------:R-:W-:Y:S01]  /*19b80*/  HMMA.16816.F32.BF16 R68, R60.reuse, R70, RZ ;  /* 0x000000463c44723c */ /* 0x040fe200000418ff */
[----:B------:R-:W-:Y:S04]  /*19b90*/  LDSM.16.M88.4 R116, [R212+0x4800] ;  /* 0x00480000d474783b */ /* 0x000fe80000000200 */
[----:B------:R-:W0:Y:S01]  /*19ba0*/  LDGDEPBAR ;  /* 0x00000000000079af */ /* 0x000e220000000000 */
[C---:B---3--:R-:W-:Y:S06]  /*19bb0*/  HMMA.16816.F32.BF16 R96, R60.reuse, R12, RZ ;  /* 0x0000000c3c60723c */ /* 0x048fec00000418ff */
[----:B------:R-:W-:Y:S01]  /*19bc0*/  HMMA.16816.F32.BF16 R60, R60, R14, RZ ;  /* 0x0000000e3c3c723c */ /* 0x000fe200000418ff */
[----:B------:R-:W1:Y:S05]  /*19bd0*/  LDSM.16.M88.4 R12, [R221] ;  /* 0x00000000dd0c783b */ /* 0x000e6a0000000200 */
[----:B------:R-:W-:Y:S06]  /*19be0*/  HMMA.16816.F32.BF16 R16, R92, R64, R16 ;  /* 0x000000405c10723c */ /* 0x000fec0000041810 */
[C---:B------:R-:W-:Y:S01]  /*19bf0*/  HMMA.16816.F32.BF16 R28, R20.reuse, R102, R28 ;  /* 0x00000066141c723c */ /* 0x040fe2000004181c */
[----:B------:R-:W-:Y:S05]  /*19c00*/  LDSM.16.M88.4 R100, [R223+0x2000] ;  /* 0x00200000df64783b */ /* 0x000fea0000000200 */
[C---:B------:R-:W-:Y:S06]  /*19c10*/  HMMA.16816.F32.BF16 R48, R20.reuse, R80, R48 ;  /* 0x000000501430723c */ /* 0x040fec0000041830 */
[C---:B------:R-:W-:Y:S01]  /*19c20*/  HMMA.16816.F32.BF16 R76, R20.reuse, R82, R76 ;  /* 0x00000052144c723c */ /* 0x040fe2000004184c */
[----:B------:R-:W-:Y:S05]  /*19c30*/  LDSM.16.M88.4 R80, [R212+0x1000] ;  /* 0x00100000d450783b */ /* 0x000fea0000000200 */
[C---:B------:R-:W-:Y:S06]  /*19c40*/  HMMA.16816.F32.BF16 R72, R20.reuse, R32, R72 ;  /* 0x000000201448723c */ /* 0x040fec0000041848 */
[C---:B------:R-:W-:Y:S01]  /*19c50*/  HMMA.16816.F32.BF16 R68, R20.reuse, R34, R68 ;  /* 0x000000221444723c */ /* 0x040fe20000041844 */
[----:B------:R-:W-:Y:S05]  /*19c60*/  LDSM.16.M88.4 R32, [R212+0x800] ;  /* 0x00080000d420783b */ /* 0x000fea0000000200 */
[C---:B--2---:R-:W-:Y:S06]  /*19c70*/  HMMA.16816.F32.BF16 R96, R20.reuse, R88, R96 ;  /* 0x000000581460723c */ /* 0x044fec0000041860 */
[----:B------:R-:W-:Y:S01]  /*19c80*/  HMMA.16816.F32.BF16 R20, R20, R90, R60 ;  /* 0x0000005a1414723c */ /* 0x000fe2000004183c */
[----:B------:R-:W2:Y:S04]  /*19c90*/  LDSM.16.M88.4 R60, [R226+0x2000] ;  /* 0x00200000e23c783b */ /* 0x000ea80000000200 */
[----:B------:R-:W-:Y:S01]  /*19ca0*/  LDSM.16.M88.4 R88, [R222+0x2000] ;  /* 0x00200000de58783b */ /* 0x000fe20000000200 */
[----:B-1----:R-:W-:Y:S06]  /*19cb0*/  HMMA.16816.F32.BF16 R16, R12, R44, R16 ;  /* 0x0000002c0c10723c */ /* 0x002fec0000041810 */
        /* <DEDUP_REMOVED lines=10> */
[----:B------:R-:W1:Y:S04]  /*19d60*/  LDSM.16.M88.4 R20, [R224+0x2000] ;  /* 0x00200000e014783b */ /* 0x000e680000000200 */
[----:B------:R-:W-:Y:S01]  /*19d70*/  LDSM.16.M88.4 R84, [R225+0xb800] ;  /* 0x00b80000e154783b */ /* 0x000fe20000000200 */
[----:B--2---:R-:W-:Y:S06]  /*19d80*/  HMMA.16816.F32.BF16 R16, R60, R104, R16 ;  /* 0x000000683c10723c */ /* 0x004fec0000041810 */
[C---:B------:R-:W-:Y:S01]  /*19d90*/  HMMA.16816.F32.BF16 R28, R12.reuse, R46, R28 ;  /* 0x0000002e0c1c723c */ /* 0x040fe2000004181c */
[----:B------:R-:W-:Y:S05]  /*19da0*/  LDSM.16.M88.4 R44, [R223+0x2800] ;  /* 0x00280000df2c783b */ /* 0x000fea0000000200 */
[C---:B------:R-:W-:Y:S06]  /*19db0*/  HMMA.16816.F32.BF16 R72, R12.reuse, R80, R72 ;  /* 0x000000500c48723c */ /* 0x040fec0000041848 */
[C---:B------:R-:W-:Y:S01]  /*19dc0*/  HMMA.16816.F32.BF16 R68, R12.reuse, R82, R68 ;  /* 0x000000520c44723c */ /* 0x040fe20000041844 */
[----:B------:R-:W2:Y:S05]  /*19dd0*/  LDSM.16.M88.4 R80, [R219+0xa000] ;  /* 0x00a00000db50783b */ /* 0x000eaa0000000200 */
[C---:B------:R-:W-:Y:S06]  /*19de0*/  HMMA.16816.F32.BF16 R48, R12.reuse, R32, R48 ;  /* 0x000000200c30723c */ /* 0x040fec0000041830 */
[----:B------:R-:W-:Y:S01]  /*19df0*/  HMMA.16816.F32.BF16 R76, R12, R34, R76 ;  /* 0x000000220c4c723c */ /* 0x000fe2000004184c */
[----:B------:R-:W3:Y:S05]  /*19e00*/  LDSM.16.M88.4 R32, [R223+0x3000] ;  /* 0x00300000df20783b */ /* 0x000eea0000000200 */
[----:B-1----:R-:W-:Y:S06]  /*19e10*/  HMMA.16816.F32.BF16 R16, R20, R100, R16 ;  /* 0x000000641410723c */ /* 0x002fec0000041810 */
[C---:B------:R-:W-:Y:S06]  /*19e20*/  HMMA.16816.F32.BF16 R96, R12.reuse, R64, R96 ;  /* 0x000000400c60723c */ /* 0x040fec0000041860 */
[----:B------:R-:W-:Y:S01]  /*19e30*/  HMMA.16816.F32.BF16 R92, R12, R66, R92 ;  /* 0x000000420c5c723c */ /* 0x000fe2000004185c */
[----:B------:R-:W-:Y:S04]  /*19e40*/  LDSM.16.M88.4 R64, [R223+0x3800] ;  /* 0x00380000df40783b */ /* 0x000fe80000000200 */
[----:B------:R-:W-:Y:S01]  /*19e50*/  LDSM.16.M88.4 R12, [R219+0xa800] ;  /* 0x00a80000db0c783b */ /* 0x000fe20000000200 */
[C---:B------:R-:W-:Y:S03]  /*19e60*/  HMMA.16816.F32.BF16 R28, R60.reuse, R106, R28 ;  /* 0x0000006a3c1c723c */ /* 0x040fe6000004181c */
[----:B------:R-:W-:Y:S03]  /*19e70*/  LDSM.16.M88.4 R104, [R212+0x2000] ;  /* 0x00200000d468783b */ /* 0x000fe60000000200 */
[C---:B------:R-:W-:Y:S06]  /*19e80*/  HMMA.16816.F32.BF16 R72, R60.reuse, R24, R72 ;  /* 0x000000183c48723c */ /* 0x040fec0000041848 */
[C---:B------:R-:W-:Y:S01]  /*19e90*/  HMMA.16816.F32.BF16 R68, R60.reuse, R26, R68 ;  /* 0x0000001a3c44723c */ /* 0x040fe20000041844 */
[----:B------:R-:W1:Y:S05]  /*19ea0*/  LDSM.16.M88.4 R24, [R221+0x2000] ;  /* 0x00200000dd18783b */ /* 0x000e6a0000000200 */
[C---:B------:R-:W-:Y:S06]  /*19eb0*/  HMMA.16816.F32.BF16 R48, R60.reuse, R4, R48 ;  /* 0x000000043c30723c */ /* 0x040fec0000041830 */
[----:B------:R-:W-:Y:S01]  /*19ec0*/  HMMA.16816.F32.BF16 R76, R60, R6, R76 ;  /* 0x000000063c4c723c */ /* 0x000fe2000004184c */
[----:B------:R-:W1:Y:S05]  /*19ed0*/  LDSM.16.M88.4 R4, [R219+0xb000] ;  /* 0x00b00000db04783b */ /* 0x000e6a0000000200 */
[----:B--2---:R-:W-:Y:S06]  /*19ee0*/  HMMA.16816.F32.BF16 R16, R88, R80, R16 ;  /* 0x000000505810723c */ /* 0x004fec0000041810 */
[C---:B------:R-:W-:Y:S06]  /*19ef0*/  HMMA.16816.F32.BF16 R96, R60.reuse, R84, R96 ;  /* 0x000000543c60723c */ /* 0x040fec0000041860 */
[----:B------:R-:W-:Y:S01]  /*19f00*/  HMMA.16816.F32.BF16 R92, R60, R86, R92 ;  /* 0x000000563c5c723c */ /* 0x000fe2000004185c */
[----:B------:R-:W-:Y:S04]  /*19f10*/  LDSM.16.M88.4 R84, [R225+0xc000] ;  /* 0x00c00000e154783b */ /* 0x000fe80000000200 */
[----:B------:R-:W-:Y:S01]  /*19f20*/  LDSM.16.M88.4 R60, [R212+0x2800] ;  /* 0x00280000d43c783b */ /* 0x000fe20000000200 */
[C---:B------:R-:W-:Y:S03]  /*19f30*/  HMMA.16816.F32.BF16 R28, R20.reuse, R102, R28 ;  /* 0x00000066141c723c */ /* 0x040fe6000004181c */
[----:B------:R-:W-:Y:S03]  /*19f40*/  LDSM.16.M88.4 R100, [R219+0xb800] ;  /* 0x00b80000db64783b */ /* 0x000fe60000000200 */
[C---:B---3--:R-:W-:Y:S06]  /*19f50*/  HMMA.16816.F32.BF16 R72, R20.reuse, R32, R72 ;  /* 0x000000201448723c */ /* 0x048fec0000041848 */
        /* <DEDUP_REMOVED lines=17> */
[----:B------:R-:W4:Y:S05]  /*1a070*/  LDSM.16.M88.4 R12, [R225+0xc800] ;  /* 0x00c80000e10c783b */ /* 0x000f2a0000000200 */
        /* <DEDUP_REMOVED lines=16> */
[----:B------:R-:W1:Y:S04]  /*1a180*/  LDSM.16.M88.4 R24, [R212+0x4000] ;  /* 0x00400000d418783b */ /* 0x000e680000000200 */
[----:B------:R-:W-:Y:S01]  /*1a190*/  LDSM.16.M88.4 R80, [R219+0xc800] ;  /* 0x00c80000db50783b */ /* 0x000fe20000000200 */
[C---:B------:R-:W-:Y:S03]  /*1a1a0*/  HMMA.16816.F32.BF16 R28, R32.reuse, R86, R28 ;  /* 0x00000056201c723c */ /* 0x040fe6000004181c */
[----:B------:R-:W-:Y:S03]  /*1a1b0*/  LDSM.16.M88.4 R84, [R212+0x5000] ;  /* 0x00500000d454783b */ /* 0x000fe60000000200 */
[C---:B----4-:R-:W-:Y:S06]  /*1a1c0*/  HMMA.16816.F32.BF16 R48, R32.reuse, R12, R48 ;  /* 0x0000000c2030723c */ /* 0x050fec0000041830 */
[----:B------:R-:W-:Y:S01]  /*1a1d0*/  HMMA.16816.F32.BF16 R76, R32, R14, R76 ;  /* 0x0000000e204c723c */ /* 0x000fe2000004184c */
[----:B------:R-:W4:Y:S05]  /*1a1e0*/  LDSM.16.M88.4 R12, [R223+0x4800] ;  /* 0x00480000df0c783b */ /* 0x000f2a0000000200 */
[----:B--2---:R-:W-:Y:S06]  /*1a1f0*/  HMMA.16816.F32.BF16 R16, R104, R44, R16 ;  /* 0x0000002c6810723c */ /* 0x004fec0000041810 */
[C---:B------:R-:W-:Y:S06]  /*1a200*/  HMMA.16816.F32.BF16 R72, R32.reuse, R20, R72 ;  /* 0x000000142048723c */ /* 0x040fec0000041848 */
[C---:B------:R-:W-:Y:S01]  /*1a210*/  HMMA.16816.F32.BF16 R68, R32.reuse, R22, R68 ;  /* 0x000000162044723c */ /* 0x040fe20000041844 */
[----:B------:R-:W2:Y:S05]  /*1a220*/  LDSM.16.M88.4 R20, [R223+0x5000] ;  /* 0x00500000df14783b */ /* 0x000eaa0000000200 */
[----:B---3--:R-:W-:Y:S06]  /*1a230*/  HMMA.16816.F32.BF16 R96, R32, R60, R96 ;  /* 0x0000003c2060723c */ /* 0x008fec0000041860 */
[----:B------:R-:W-:Y:S01]  /*1a240*/  HMMA.16816.F32.BF16 R28, R4, R66, R28 ;  /* 0x00000042041c723c */ /* 0x000fe2000004181c */
[----:B------:R-:W-:Y:S05]  /*1a250*/  LDSM.16.M88.4 R64, [R226+0x6000] ;  /* 0x00600000e240783b */ /* 0x000fea0000000200 */
[----:B------:R-:W-:Y:S01]  /*1a260*/  HMMA.16816.F32.BF16 R92, R32, R62, R92 ;  /* 0x0000003e205c723c */ /* 0x000fe2000004185c */
[----:B------:R-:W3:Y:S04]  /*1a270*/  LDSM.16.M88.4 R32, [R225+0xe000] ;  /* 0x00e00000e120783b */ /* 0x000ee80000000200 */
[----:B------:R-:W-:Y:S01]  /*1a280*/  LDSM.16.M88.4 R60, [R225+0xe800] ;  /* 0x00e80000e13c783b */ /* 0x000fe20000000200 */
[----:B-1----:R-:W-:Y:S06]  /*1a290*/  HMMA.16816.F32.BF16 R16, R88, R24, R16 ;  /* 0x000000185810723c */ /* 0x002fec0000041810 */
[----:B----4-:R-:W-:Y:S06]  /*1a2a0*/  HMMA.16816.F32.BF16 R48, R4, R12, R48 ;  /* 0x0000000c0430723c */ /* 0x010fec0000041830 */
[----:B------:R-:W-:Y:S01]  /*1a2b0*/  HMMA.16816.F32.BF16 R28, R104, R46, R28 ;  /* 0x0000002e681c723c */ /* 0x000fe2000004181c */
[----:B------:R-:W1:Y:S05]  /*1a2c0*/  LDSM.16.M88.4 R44, [R224+0x6000] ;  /* 0x00600000e02c783b */ /* 0x000e6a0000000200 */
[C---:B------:R-:W-:Y:S01]  /*1a2d0*/  HMMA.16816.F32.BF16 R76, R4.reuse, R14, R76 ;  /* 0x0000000e044c723c */ /* 0x040fe2000004184c */
[----:B------:R-:W4:Y:S05]  /*1a2e0*/  LDSM.16.M88.4 R12, [R223+0x5800] ;  /* 0x00580000df0c783b */ /* 0x000f2a0000000200 */
[----:B--2---:R-:W-:Y:S06]  /*1a2f0*/  HMMA.16816.F32.BF16 R72, R4, R20, R72 ;  /* 0x000000140448723c */ /* 0x004fec0000041848 */
[----:B---3--:R-:W-:Y:S06]  /*1a300*/  HMMA.16816.F32.BF16 R16, R64, R32, R16 ;  /* 0x000000204010723c */ /* 0x008fec0000041810 */
[----:B------:R-:W-:Y:S01]  /*1a310*/  HMMA.16816.F32.BF16 R28, R88, R26, R28 ;  /* 0x0000001a581c723c */ /* 0x000fe2000004181c */
[----:B------:R-:W-:Y:S05]  /*1a320*/  LDSM.16.M88.4 R24, [R222+0x6000] ;  /* 0x00600000de18783b */ /* 0x000fea0000000200 */
[----:B------:R-:W-:Y:S01]  /*1a330*/  HMMA.16816.F32.BF16 R68, R4, R22, R68 ;  /* 0x000000160444723c */ /* 0x000fe20000041844 */
[----:B------:R-:W2:Y:S11]  /*1a340*/  LDSM.16.M88.4 R20, [R219+0xe000] ;  /* 0x00e00000db14783b */ /* 0x000eb60000000200 */
[----:B-1----:R-:W-:Y:S06]  /*1a350*/  HMMA.16816.F32.BF16 R16, R44, R112, R16 ;  /* 0x000000702c10723c */ /* 0x002fec0000041810 */
[C---:B----4-:R-:W-:Y:S06]  /*1a360*/  HMMA.16816.F32.BF16 R96, R4.reuse, R12, R96 ;  /* 0x0000000c0460723c */ /* 0x050fec0000041860 */
[----:B------:R-:W-:Y:S01]  /*1a370*/  HMMA.16816.F32.BF16 R92, R4, R14, R92 ;  /* 0x0000000e045c723c */ /* 0x000fe2000004185c */
[----:B------:R-:W-:Y:S04]  /*1a380*/  LDSM.16.M88.4 R12, [R221+0x6000] ;  /* 0x00600000dd0c783b */ /* 0x000fe80000000200 */
[----:B------:R-:W1:Y:S01]  /*1a390*/  LDSM.16.M88.4 R4, [R212+0x6000] ;  /* 0x00600000d404783b */ /* 0x000e620000000200 */
[C---:B------:R-:W-:Y:S06]  /*1a3a0*/  HMMA.16816.F32.BF16 R48, R104.reuse, R80, R48 ;  /* 0x000000506830723c */ /* 0x040fec0000041830 */
[----:B------:R-:W-:Y:S01]  /*1a3b0*/  HMMA.16816.F32.BF16 R76, R104, R82, R76 ;  /* 0x00000052684c723c */ /* 0x000fe2000004184c */
[----:B------:R-:W3:Y:S05]  /*1a3c0*/  LDSM.16.M88.4 R80, [R212+0x5800] ;  /* 0x00580000d450783b */ /* 0x000eea0000000200 */
[----:B------:R-:W-:Y:S01]  /*1a3d0*/  HMMA.16816.F32.BF16 R28, R64, R34, R28 ;  /* 0x00000022401c723c */ /* 0x000fe2000004181c */
[----:B------:R-:W-:Y:S05]  /*1a3e0*/  LDSM.16.M88.4 R32, [R223+0x6800] ;  /* 0x00680000df20783b */ /* 0x000fea0000000200 */
[----:B--2---:R-:W-:Y:S06]  /*1a3f0*/  HMMA.16816.F32.BF16 R16, R24, R20, R16 ;  /* 0x000000141810723c */ /* 0x004fec0000041810 */
[C---:B------:R-:W-:Y:S06]  /*1a400*/  HMMA.16816.F32.BF16 R96, R104.reuse, R100, R96 ;  /* 0x000000646860723c */ /* 0x040fec0000041860 */
[C---:B------:R-:W-:Y:S06]  /*1a410*/  HMMA.16816.F32.BF16 R72, R104.reuse, R108, R72 ;  /* 0x0000006c6848723c */ /* 0x040fec0000041848 */
[C---:B------:R-:W-:Y:S01]  /*1a420*/  HMMA.16816.F32.BF16 R68, R104.reuse, R110, R68 ;  /* 0x0000006e6844723c */ /* 0x040fe20000041844 */
[----:B------:R-:W2:Y:S05]  /*1a430*/  LDSM.16.M88.4 R108, [R225+0xf000] ;  /* 0x00f00000e16c783b */ /* 0x000eaa0000000200 */
[----:B------:R-:W-:Y:S01]  /*1a440*/  HMMA.16816.F32.BF16 R100, R104, R102, R92 ;  /* 0x000000666864723c */ /* 0x000fe2000004185c */
[----:B------:R-:W-:Y:S05]  /*1a450*/  LDSM.16.M88.4 R92, [R219+0xe800] ;  /* 0x00e80000db5c783b */ /* 0x000fea0000000200 */
[----:B------:R-:W-:Y:S06]  /*1a460*/  HMMA.16816.F32.BF16 R28, R44, R114, R28 ;  /* 0x000000722c1c723c */ /* 0x000fec000004181c */
[----:B-1----:R-:W-:Y:S06]  /*1a470*/  HMMA.16816.F32.BF16 R16, R12, R4, R16 ;  /* 0x000000040c10723c */ /* 0x002fec0000041810 */
[C---:B------:R-:W-:Y:S06]  /*1a480*/  HMMA.16816.F32.BF16 R72, R88.reuse, R84, R72 ;  /* 0x000000545848723c */ /* 0x040fec0000041848 */
[C---:B------:R-:W-:Y:S06]  /*1a490*/  HMMA.16816.F32.BF16 R68, R88.reuse, R86, R68 ;  /* 0x000000565844723c */ /* 0x040fec0000041844 */
[C---:B---3--:R-:W-:Y:S06]  /*1a4a0*/  HMMA.16816.F32.BF16 R96, R88.reuse, R80, R96 ;  /* 0x000000505860723c */ /* 0x048fec0000041860 */
[----:B------:R-:W-:Y:S01]  /*1a4b0*/  HMMA.16816.F32.BF16 R100, R88, R82, R100 ;  /* 0x000000525864723c */ /* 0x000fe20000041864 */
[----:B------:R-:W1:Y:S05]  /*1a4c0*/  LDSM.16.M88.4 R80, [R225+0xf800] ;  /* 0x00f80000e150783b */ /* 0x000e6a0000000200 */
[----:B------:R-:W-:Y:S01]  /*1a4d0*/  HMMA.16816.F32.BF16 R28, R24, R22, R28 ;  /* 0x00000016181c723c */ /* 0x000fe2000004181c */
[----:B------:R-:W3:Y:S01]  /*1a4e0*/  LDSM.16.M88.4 R20, [R223+0x7000] ;  /* 0x00700000df14783b */ /* 0x000ee20000000200 */
[----:B------:R-:W-:-:S04]  /*1a4f0*/  FMUL.FTZ R17, R17, R0 ;  /* 0x0000000011117220 */ /* 0x000fc80000410000 */
[----:B------:R-:W-:Y:S01]  /*1a500*/  HMMA.16816.F32.BF16 R48, R88, R116, R48 ;  /* 0x000000745830723c */ /* 0x000fe20000041830 */
[----:B------:R-:W-:-:S05]  /*1a510*/  FMUL.FTZ R18, R18, R0 ;  /* 0x0000000012127220 */ /* 0x000fca0000410000 */
[----:B------:R-:W-:Y:S01]  /*1a520*/  HMMA.16816.F32.BF16 R76, R88, R118, R76 ;  /* 0x00000076584c723c */ /* 0x000fe2000004184c */
[-C--:B------:R-:W-:Y:S01]  /*1a530*/  FMUL.FTZ R9, R16, R0.reuse ;  /* 0x0000000010097220 */ /* 0x080fe20000410000 */
[----:B------:R-:W4:Y:S01]  /*1a540*/  MUFU.TANH R36, R17 ;  /* 0x0000001100247308 */ /* 0x000f220000002400 */
[----:B------:R-:W-:-:S03]  /*1a550*/  FMUL.FTZ R38, R19, R0 ;  /* 0x0000000013267220 */ /* 0x000fc60000410000 */
[C---:B--2---:R-:W-:Y:S04]  /*1a560*/  HMMA.16816.F32.BF16 R72, R64.reuse, R108, R72 ;  /* 0x0000006c4048723c */ /* 0x044fe80000041848 */
[----:B------:R2:W1:Y:S02]  /*1a570*/  MUFU.TANH R37, R18 ;  /* 0x0000001200257308 */ /* 0x0004640000002400 */
[----:B------:R-:W-:Y:S06]  /*1a580*/  HMMA.16816.F32.BF16 R68, R64, R110, R68 ;  /* 0x0000006e4044723c */ /* 0x000fec0000041844 */
[----:B------:R-:W-:Y:S01]  /*1a590*/  HMMA.16816.F32.BF16 R28, R12, R6, R28 ;  /* 0x000000060c1c723c */ /* 0x000fe2000004181c */
[----:B------:R-:W-:Y:S04]  /*1a5a0*/  LDSM.16.M88.4 R4, [R219+0xf000] ;  /* 0x00f00000db04783b */ /* 0x000fe80000000200 */
[----:B--2---:R-:W2:Y:S01]  /*1a5b0*/  LDSM.16.M88.4 R16, [R223+0x7800] ;  /* 0x00780000df10783b */ /* 0x004ea20000000200 */
[C---:B------:R-:W-:Y:S06]  /*1a5c0*/  HMMA.16816.F32.BF16 R48, R64.reuse, R60, R48 ;  /* 0x0000003c4030723c */ /* 0x040fec0000041830 */
[C---:B------:R-:W-:Y:S01]  /*1a5d0*/  HMMA.16816.F32.BF16 R76, R64.reuse, R62, R76 ;  /* 0x0000003e404c723c */ /* 0x040fe2000004184c */
[----:B------:R-:W-:Y:S05]  /*1a5e0*/  LDSM.16.M88.4 R60, [R212+0x6800] ;  /* 0x00680000d43c783b */ /* 0x000fea0000000200 */
[C---:B-1----:R-:W-:Y:S06]  /*1a5f0*/  HMMA.16816.F32.BF16 R96, R64.reuse, R80, R96 ;  /* 0x000000504060723c */ /* 0x042fec0000041860 */
[----:B------:R-:W-:Y:S06]  /*1a600*/  HMMA.16816.F32.BF16 R100, R64, R82, R100 ;  /* 0x000000524064723c */ /* 0x000fec0000041864 */
[C---:B---3--:R-:W-:Y:S06]  /*1a610*/  HMMA.16816.F32.BF16 R72, R44.reuse, R20, R72 ;  /* 0x000000142c48723c */ /* 0x048fec0000041848 */
[C---:B------:R-:W-:Y:S01]  /*1a620*/  HMMA.16816.F32.BF16 R68, R44.reuse, R22, R68 ;  /* 0x000000162c44723c */ /* 0x040fe20000041844 */
[----:B------:R-:W1:Y:S05]  /*1a630*/  LDSM.16.M88.4 R20, [R219+0xf800] ;  /* 0x00f80000db14783b */ /* 0x000e6a0000000200 */
[C---:B------:R-:W-:Y:S06]  /*1a640*/  HMMA.16816.F32.BF16 R48, R44.reuse, R32, R48 ;  /* 0x000000202c30723c */ /* 0x040fec0000041830 */
[C---:B------:R-:W-:Y:S01]  /*1a650*/  HMMA.16816.F32.BF16 R76, R44.reuse, R34, R76 ;  /* 0x000000222c4c723c */ /* 0x040fe2000004184c */
[----:B------:R-:W3:Y:S05]  /*1a660*/  LDSM.16.M88.4 R32, [R212+0x7000] ;  /* 0x00700000d420783b */ /* 0x000eea0000000200 */
[C---:B--2---:R-:W-:Y:S06]  /*1a670*/  HMMA.16816.F32.BF16 R96, R44.reuse, R16, R96 ;  /* 0x000000102c60723c */ /* 0x044fec0000041860 */
[----:B------:R-:W-:Y:S06]  /*1a680*/  HMMA.16816.F32.BF16 R100, R44, R18, R100 ;  /* 0x000000122c64723c */ /* 0x000fec0000041864 */
[C---:B------:R-:W-:Y:S06]  /*1a690*/  HMMA.16816.F32.BF16 R72, R24.reuse, R4, R72 ;  /* 0x000000041848723c */ /* 0x040fec0000041848 */
[C---:B------:R-:W-:Y:S01]  /*1a6a0*/  HMMA.16816.F32.BF16 R68, R24.reuse, R6, R68 ;  /* 0x000000061844723c */ /* 0x040fe20000041844 */
[----:B------:R-:W2:Y:S01]  /*1a6b0*/  LDSM.16.M88.4 R4, [R212+0x7800] ;  /* 0x00780000d404783b */ /* 0x000ea20000000200 */
[-C--:B------:R-:W-:Y:S01]  /*1a6c0*/  FMUL.FTZ R28, R28, R0.reuse ;  /* 0x000000001c1c7220 */ /* 0x080fe20000410000 */
[-C--:B------:R-:W-:Y:S01]  /*1a6d0*/  FMUL.FTZ R29, R29, R0.reuse ;  /* 0x000000001d1d7220 */ /* 0x080fe20000410000 */
[-C--:B------:R-:W-:Y:S01]  /*1a6e0*/  FMUL.FTZ R30, R30, R0.reuse ;  /* 0x000000001e1e7220 */ /* 0x080fe20000410000 */
[----:B------:R-:W-:Y:S01]  /*1a6f0*/  FMUL.FTZ R31, R31, R0 ;  /* 0x000000001f1f7220 */ /* 0x000fe20000410000 */
[----:B------:R-:W-:Y:S01]  /*1a700*/  HMMA.16816.F32.BF16 R48, R24, R92, R48 ;  /* 0x0000005c1830723c */ /* 0x000fe20000041830 */
[----:B------:R-:W-:Y:S01]  /*1a710*/  ISETP.GT.AND P6, PT, R243, R231, PT ;  /* 0x000000e7f300720c */ /* 0x000fe20003fc4270 */
[----:B------:R-:W2:Y:S01]  /*1a720*/  MUFU.TANH R9, R9 ;  /* 0x0000000900097308 */ /* 0x000ea20000002400 */
[----:B------:R-:W-:Y:S01]  /*1a730*/  IADD3 R8, -R8, R53, -R238 ;  /* 0x0000003508087210 */ /* 0x000fe20007ffe9ee */
[----:B------:R-:W-:-:S04]  /*1a740*/  DEPBAR.LE SB0, 0x0 ;  /* 0x000080000000791a */ /* 0x000fc80000000000 */
[C---:B------:R-:W-:Y:S06]  /*1a750*/  HMMA.16816.F32.BF16 R76, R24.reuse, R94, R76 ;  /* 0x0000005e184c723c */ /* 0x040fec000004184c */
[C---:B-1----:R-:W-:Y:S06]  /*1a760*/  HMMA.16816.F32.BF16 R96, R24.reuse, R20, R96 ;  /* 0x000000141860723c */ /* 0x042fec0000041860 */
[----:B------:R-:W-:Y:S06]  /*1a770*/  HMMA.16816.F32.BF16 R100, R24, R22, R100 ;  /* 0x000000161864723c */ /* 0x000fec0000041864 */
[C---:B------:R-:W-:Y:S06]  /*1a780*/  HMMA.16816.F32.BF16 R48, R12.reuse, R60, R48 ;  /* 0x0000003c0c30723c */ /* 0x040fec0000041830 */
[C---:B------:R-:W-:Y:S06]  /*1a790*/  HMMA.16816.F32.BF16 R76, R12.reuse, R62, R76 ;  /* 0x0000003e0c4c723c */ /* 0x040fec000004184c */
[C---:B---3--:R-:W-:Y:S06]  /*1a7a0*/  HMMA.16816.F32.BF16 R72, R12.reuse, R32, R72 ;  /* 0x000000200c48723c */ /* 0x048fec0000041848 */
[C---:B------:R-:W-:Y:S06]  /*1a7b0*/  HMMA.16816.F32.BF16 R68, R12.reuse, R34, R68 ;  /* 0x000000220c44723c */ /* 0x040fec0000041844 */
[C---:B--2---:R-:W-:Y:S06]  /*1a7c0*/  HMMA.16816.F32.BF16 R96, R12.reuse, R4, R96 ;  /* 0x000000040c60723c */ /* 0x044fec0000041860 */
[----:B------:R-:W-:Y:S01]  /*1a7d0*/  HMMA.16816.F32.BF16 R100, R12, R6, R100 ;  /* 0x000000060c64723c */ /* 0x000fe20000041864 */
[----:B------:R-:W-:-:S04]  /*1a7e0*/  SHF.R.S32.HI R5, RZ, 0x1f, R54 ;  /* 0x0000001fff057819 */ /* 0x000fc80000011436 */
[----:B------:R-:W-:Y:S01]  /*1a7f0*/  LEA.HI R5, R5, R54, RZ, 0x2 ;  /* 0x0000003605057211 */ /* 0x000fe200078f10ff */
[----:B------:R-:W-:-:S03]  /*1a800*/  FMUL.FTZ R42, R48, R0 ;  /* 0x00000000302a7220 */ /* 0x000fc60000410000 */
[----:B------:R-:W-:Y:S01]  /*1a810*/  SHF.R.S32.HI R5, RZ, 0x2, R5 ;  /* 0x00000002ff057819 */ /* 0x000fe20000011405 */
        /* <DEDUP_REMOVED lines=10> */
[----:B------:R-:W-:Y:S01]  /*1a8c0*/  LEA R5, R55, R5, 0x4 ;  /* 0x0000000537057211 */ /* 0x000fe200078e20ff */
        /* <DEDUP_REMOVED lines=12> */
[----:B------:R-:W-:Y:S01]  /*1a990*/  FMUL.FTZ R103, R103, R0 ;  /* 0x0000000067677220 */ /* 0x000fe20000410000 */
[----:B------:R-:W-:Y:S01]  /*1a9a0*/  IADD3 R56, R56, R5, RZ ;  /* 0x0000000538387210 */ /* 0x000fe20007ffe0ff */
[----:B------:R-:W1:Y:S01]  /*1a9b0*/  MUFU.TANH R38, R38 ;  /* 0x0000002600267308 */ /* 0x000e620000002400 */
[----:B------:R-:W-:-:S07]  /*1a9c0*/  IADD3 R5, R53, 0x1, -R238 ;  /* 0x0000000135057810 */ /* 0x000fce0007ffe8ee */
[----:B------:R-:W2:Y:S01]  /*1a9d0*/  MUFU.TANH R28, R28 ;  /* 0x0000001c001c7308 */ /* 0x000ea20000002400 */
[----:B------:R-:W-:-:S07]  /*1a9e0*/  IADD3 R3, R3, R5, RZ ;  /* 0x0000000503037210 */ /* 0x000fce0007ffe0ff */
[----:B------:R-:W3:Y:S01]  /*1a9f0*/  MUFU.TANH R29, R29 ;  /* 0x0000001d001d7308 */ /* 0x000ee20000002400 */
[----:B------:R-:W-:-:S07]  /*1aa00*/  VIADD R246, R56, 0x8 ;  /* 0x0000000838f67836 */ /* 0x000fce0000000000 */
[----:B------:R-:W1:Y:S08]  /*1aa10*/  MUFU.TANH R30, R30 ;  /* 0x0000001e001e7308 */ /* 0x000e700000002400 */
        /* <DEDUP_REMOVED lines=11> */
[----:B------:R1:W1:Y:S08]  /*1aad0*/  MUFU.TANH R251, R74 ;  /* 0x0000004a00fb7308 */ /* 0x0002700000002400 */
[----:B------:R1:W1:Y:S08]  /*1aae0*/  MUFU.TANH R250, R75 ;  /* 0x0000004b00fa7308 */ /* 0x0002700000002400 */
[----:B------:R-:W1:Y:S08]  /*1aaf0*/  MUFU.TANH R4, R4 ;  /* 0x0000000400047308 */ /* 0x000e700000002400 */
[----:B------:R1:W1:Y:S08]  /*1ab00*/  MUFU.TANH R252, R69 ;  /* 0x0000004500fc7308 */ /* 0x0002700000002400 */
        /* <DEDUP_REMOVED lines=9> */
[----:B------:R1:W1:Y:S01]  /*1aba0*/  MUFU.TANH R190, R103 ;  /* 0x0000006700be7308 */ /* 0x0002620000002400 */
[----:B------:R-:W-:Y:S01]  /*1abb0*/  IADD3 R245, R3, 0x8, R56 ;  /* 0x0000000803f57810 */ /* 0x000fe20007ffe038 */
[----:B------:R-:W-:Y:S01]  /*1abc0*/  BSSY B1, `(.L_x_3078) ;  /* 0x00000d3000017945 */ /* 0x000fe20003800000 */
[----:B------:R-:W-:-:S02]  /*1abd0*/  SHF.L.U32 R52, R52, 0x1, RZ ;  /* 0x0000000134347819 */ /* 0x000fc400000006ff */
[----:B------:R-:W-:Y:S01]  /*1abe0*/  ISETP.NE.U32.AND P0, PT, R240, RZ, PT ;  /* 0x000000fff000720c */ /* 0x000fe20003f05070 */
[C---:B------:R-:W-:Y:S01]  /*1abf0*/  VIADD R214, R223.reuse, 0x1000 ;  /* 0x00001000dfd67836 */ /* 0x040fe20000000000 */
[C---:B------:R-:W-:Y:S01]  /*1ac00*/  VIADDMNMX R246, R8.reuse, R246, RZ, !PT ;  /* 0x000000f608f67246 */ /* 0x040fe200078001ff */
[C---:B------:R-:W-:Y:S01]  /*1ac10*/  VIADD R209, R223.reuse, 0x3000 ;  /* 0x00003000dfd17836 */ /* 0x040fe20000000000 */
[-C--:B------:R-:W-:Y:S01]  /*1ac20*/  VIADDMNMX R248, R8, R56.reuse, RZ, !PT ;  /* 0x0000003808f87246 */ /* 0x080fe200078001ff */
[----:B------:R-:W-:Y:S01]  /*1ac30*/  VIADD R204, R223, 0x5800 ;  /* 0x00005800dfcc7836 */ /* 0x000fe20000000000 */
[----:B------:R-:W-:Y:S02]  /*1ac40*/  VIADDMNMX R247, R3, R56, R53, PT ;  /* 0x0000003803f77246 */ /* 0x000fe40003800135 */
[----:B------:R-:W-:Y:S02]  /*1ac50*/  VIMNMX R245, R245, R53, PT ;  /* 0x00000035f5f57248 */ /* 0x000fe40003fe0100 */
[----:B------:R-:W-:-:S02]  /*1ac60*/  LOP3.LUT R0, R52, 0x6, RZ, 0xc0, !PT ;  /* 0x0000000634007812 */ /* 0x000fc400078ec0ff */
[----:B------:R-:W-:Y:S02]  /*1ac70*/  ISETP.NE.AND.EX P0, PT, R241, RZ, PT, P0 ;  /* 0x000000fff100720c */ /* 0x000fe40003f05300 */
[C---:B------:R-:W-:Y:S02]  /*1ac80*/  IADD3 R215, R223.reuse, 0x800, RZ ;  /* 0x00000800dfd77810 */ /* 0x040fe40007ffe0ff */
[C---:B------:R-:W-:Y:S02]  /*1ac90*/  IADD3 R213, R223.reuse, 0x1800, RZ ;  /* 0x00001800dfd57810 */ /* 0x040fe40007ffe0ff */
[C---:B------:R-:W-:Y:S02]  /*1aca0*/  IADD3 R211, R223.reuse, 0x2000, RZ ;  /* 0x00002000dfd37810 */ /* 0x040fe40007ffe0ff */
[C---:B------:R-:W-:Y:S02]  /*1acb0*/  IADD3 R210, R223.reuse, 0x2800, RZ ;  /* 0x00002800dfd27810 */ /* 0x040fe40007ffe0ff */
[----:B------:R-:W-:-:S02]  /*1acc0*/  IADD3 R208, R223, 0x3800, RZ ;  /* 0x00003800dfd07810 */ /* 0x000fc40007ffe0ff */
[C---:B------:R-:W-:Y:S02]  /*1acd0*/  IADD3 R207, R223.reuse, 0x4000, RZ ;  /* 0x00004000dfcf7810 */ /* 0x040fe40007ffe0ff */
[C---:B------:R-:W-:Y:S02]  /*1ace0*/  IADD3 R206, R223.reuse, 0x4800, RZ ;  /* 0x00004800dfce7810 */ /* 0x040fe40007ffe0ff */
[C---:B------:R-:W-:Y:S02]  /*1acf0*/  IADD3 R205, R223.reuse, 0x5000, RZ ;  /* 0x00005000dfcd7810 */ /* 0x040fe40007ffe0ff */
[C---:B------:R-:W-:Y:S02]  /*1ad00*/  IADD3 R203, R223.reuse, 0x6000, RZ ;  /* 0x00006000dfcb7810 */ /* 0x040fe40007ffe0ff */
[C---:B------:R-:W-:Y:S02]  /*1ad10*/  IADD3 R202, R223.reuse, 0x6800, RZ ;  /* 0x00006800dfca7810 */ /* 0x040fe40007ffe0ff */
[----:B------:R-:W-:-:S02]  /*1ad20*/  IADD3 R201, R223, 0x7000, RZ ;  /* 0x00007000dfc97810 */ /* 0x000fc40007ffe0ff */
[----:B------:R-:W-:Y:S01]  /*1ad30*/  IADD3 R200, R223, 0x7800, RZ ;  /* 0x00007800dfc87810 */ /* 0x000fe20007ffe0ff */
[----:B------:R-:W-:Y:S06]  /*1ad40*/  BAR.SYNC.DEFER_BLOCKING 0x0 ;  /* 0x0000000000007b1d */ /* 0x000fec0000010000 */
[----:B-1234-:R-:W-:Y:S05]  /*1ad50*/  @!P6 BRA `(.L_x_3079) ;  /* 0x0000000800e4e947 */ /* 0x01efea0003800000 */
        /* <DEDUP_REMOVED lines=44> */
[C---:B------:R-:W-:Y:S01]  /*1b020*/  IMAD.WIDE R14, R3.reuse, 0x4, R240 ;  /* 0x00000004030e7825 */ /* 0x040fe200078e02f0 */
[----:B------:R1:W3:Y:S04]  /*1b030*/  LD.E R7, desc[UR6][R22.64] ;  /* 0x0000000616077980 */ /* 0x0002e8000c101900 */
[----:B------:R-:W3:Y:S04]  /*1b040*/  LD.E R8, desc[UR6][R14.64] ;  /* 0x000000060e087980 */ /* 0x000ee8000c101900 */
[----:B------:R-:W4:Y:S01]  /*1b050*/  LD.E.64 R14, desc[UR6][R10.64+0x20] ;  /* 0x000020060a0e7980 */ /* 0x000f22000c101b00 */
[----:B------:R-:W-:-:S05]  /*1b060*/  IADD3 R3, R3, -R5, RZ ;  /* 0x8000000503037210 */ /* 0x000fca0007ffe0ff */
[----:B------:R-:W-:-:S05]  /*1b070*/  IMAD R6, R6, R3, -0x40 ;  /* 0xffffffc006067424 */ /* 0x000fca00078e0203 */
[----:B------:R-:W-:Y:S01]  /*1b080*/  SHF.R.S32.HI R5, RZ, 0x1f, R6 ;  /* 0x0000001fff057819 */ /* 0x000fe20000011406 */
[-C--:B--2---:R-:W-:Y:S02]  /*1b090*/  IMAD R3, R13, R6.reuse, RZ ;  /* 0x000000060d037224 */ /* 0x084fe400078e02ff */
[----:B-1----:R-:W-:-:S04]  /*1b0a0*/  IMAD.WIDE.U32 R22, R12, R6, RZ ;  /* 0x000000060c167225 */ /* 0x002fc800078e00ff */
        /* <DEDUP_REMOVED lines=9> */
.L_x_3081:
[----:B------:R-:W2:Y:S02]  /*1b140*/  LD.E R6, desc[UR6][R10.64+0x38] ;  /* 0x000038060a067980 */ /* 0x000ea4000c101900 */
[----:B--2---:R-:W-:-:S04]  /*1b150*/  LEA R6, -R6, RZ, 0x6 ;  /* 0x000000ff06067211 */ /* 0x004fc800078e31ff */
[----:B------:R-:W-:Y:S02]  /*1b160*/  SHF.R.S32.HI R3, RZ, 0x1f, R6 ;  /* 0x0000001fff037819 */ /* 0x000fe40000011406 */
.L_x_3082:
[----:B------:R-:W-:Y:S05]  /*1b170*/  BSYNC B0 ;  /* 0x0000000000007941 */ /* 0x000fea0003800000 */
.L_x_3080:
[C---:B------:R-:W-:Y:S02]  /*1b180*/  LOP3.LUT P5, RZ, R244.reuse, 0x1, RZ, 0xc0, !PT ;  /* 0x00000001f4ff7812 */ /* 0x040fe400078ac0ff */
[----:B------:R-:W-:Y:S02]  /*1b190*/  LOP3.LUT P4, RZ, R244, 0x2, RZ, 0xc0, !PT ;  /* 0x00000002f4ff7812 */ /* 0x000fe4000788c0ff */
[C---:B------:R-:W-:Y:S02]  /*1b1a0*/  LEA R46, P2, R6.reuse, R233, 0x1 ;  /* 0x000000e9062e7211 */ /* 0x040fe400078408ff */
[----:B------:R-:W-:Y:S02]  /*1b1b0*/  IADD3 R5, P1, R6, R229, RZ ;  /* 0x000000e506057210 */ /* 0x000fe40007f3e0ff */
[----:B------:R-:W-:Y:S02]  /*1b1c0*/  LOP3.LUT P3, RZ, R244, 0x4, RZ, 0xc0, !PT ;  /* 0x00000004f4ff7812 */ /* 0x000fe4000786c0ff */
[----:B------:R-:W-:Y:S01]  /*1b1d0*/  LEA.HI.X R47, R6, R232, R3, 0x1, P2 ;  /* 0x000000e8062f7211 */ /* 0x000fe200010f0c03 */
[----:B------:R-:W-:Y:S01]  /*1b1e0*/  IMAD.X R3, R3, 0x1, R230, P1 ;  /* 0x0000000103037824 */ /* 0x000fe200008e06e6 */
[----:B------:R-:W-:-:S02]  /*1b1f0*/  LOP3.LUT P2, RZ, R244, 0x8, RZ, 0xc0, !PT ;  /* 0x00000008f4ff7812 */ /* 0x000fc4000784c0ff */
[CC--:B------:R-:W-:Y:S01]  /*1b200*/  @P5 LEA R44, P1, R5.reuse, R233.reuse, 0x1 ;  /* 0x000000e9052c5211 */ /* 0x0c0fe200078208ff */
[----:B------:R-:W-:Y:S01]  /*1b210*/  @!PT LDS RZ, [RZ] ;  /* 0x00000000fffff984 */ /* 0x000fe20000000800 */
[----:B------:R-:W-:Y:S01]  /*1b220*/  @!PT LDS RZ, [RZ] ;  /* 0x00000000fffff984 */ /* 0x000fe20000000800 */
[----:B------:R-:W-:Y:S01]  /*1b230*/  @!PT LDS RZ, [RZ] ;  /* 0x00000000fffff984 */ /* 0x000fe20000000800 */
[----:B------:R1:W-:Y:S03]  /*1b240*/  @P5 LDGSTS.E.BYPASS.LTC128B.128 [R242+0x8000], desc[UR6][R46.64] ;  /* 0x080000002ef25fae */ /* 0x0003e6000b901d46 */
[C---:B------:R-:W-:Y:S01]  /*1b250*/  @P5 LEA.HI.X R45, R5.reuse, R232, R3, 0x1, P1 ;  /* 0x000000e8052d5211 */ /* 0x040fe200008f0c03 */
[----:B------:R1:W-:Y:S01]  /*1b260*/  @!P5 STS.128 [R242+0x8000], RZ ;  /* 0x008000fff200d388 */ /* 0x0003e20000000c00 */
[----:B------:R-:W-:-:S03]  /*1b270*/  @P4 LEA R26, P1, R5, R233, 0x1 ;  /* 0x000000e9051a4211 */ /* 0x000fc600078208ff */
[----:B------:R-:W-:Y:S01]  /*1b280*/  @!PT LDS RZ, [RZ] ;  /* 0x00000000fffff984 */ /* 0x000fe20000000800 */
[----:B------:R-:W-:Y:S01]  /*1b290*/  @!PT LDS RZ, [RZ] ;  /* 0x00000000fffff984 */ /* 0x000fe20000000800 */
[----:B------:R-:W-:Y:S01]  /*1b2a0*/  @!PT LDS RZ, [RZ] ;  /* 0x00000000fffff984 */ /* 0x000fe20000000800 */
[----:B------:R1:W-:Y:S01]  /*1b2b0*/  @P4 LDGSTS.E.BYPASS.LTC128B.128 [R242+0xa000], desc[UR6][R46.64+0x80] ;  /* 0x0a0000802ef24fae */ /* 0x0003e2000b901d46 */
[CCC-:B------:R-:W-:Y:S02]  /*1b2c0*/  @P4 LEA.HI.X R27, R5.reuse, R232.reuse, R3.reuse, 0x1, P1 ;  /* 0x000000e8051b4211 */ /* 0x1c0fe400008f0c03 */
[CC--:B------:R-:W-:Y:S01]  /*1b2d0*/  @P3 LEA R24, P1, R5.reuse, R233.reuse, 0x1 ;  /* 0x000000e905183211 */ /* 0x0c0fe200078208ff */
[----:B------:R1:W-:Y:S03]  /*1b2e0*/  @!P4 STS.128 [R242+0xa000], RZ ;  /* 0x00a000fff200c388 */ /* 0x0003e60000000c00 */
[C---:B------:R-:W-:Y:S01]  /*1b2f0*/  @P3 LEA.HI.X R25, R5.reuse, R232, R3, 0x1, P1 ;  /* 0x000000e805193211 */ /* 0x040fe200008f0c03 */
[----:B------:R-:W-:Y:S01]  /*1b300*/  @!PT LDS RZ, [RZ] ;  /* 0x00000000fffff984 */ /* 0x000fe20000000800 */
[----:B------:R-:W-:Y:S01]  /*1b310*/  @!PT LDS RZ, [RZ] ;  /* 0x00000000fffff984 */ /* 0x000fe20000000800 */
[----:B------:R-:W-:Y:S01]  /*1b320*/  @!PT LDS RZ, [RZ] ;  /* 0x00000000fffff984 */ /* 0x000fe20000000800 */
[----:B------:R1:W-:Y:S01]  /*1b330*/  @P3 LDGSTS.E.BYPASS.LTC128B.128 [R242+0xc000], desc[UR6][R46.64+0x100] ;  /* 0x0c0001002ef23fae */ /* 0x0003e2000b901d46 */
[----:B------:R-:W-:-:S03]  /*1b340*/  @P2 LEA R22, P1, R5, R233, 0x1 ;  /* 0x000000e905162211 */ /* 0x000fc600078208ff */
[----:B------:R1:W-:Y:S01]  /*1b350*/  @!P3 STS.128 [R242+0xc000], RZ ;  /* 0x00c000fff200b388 */ /* 0x0003e20000000c00 */
[CC--:B------:R-:W-:Y:S02]  /*1b360*/  @P2 LEA.HI.X R23, R5.reuse, R232.reuse, R3, 0x1, P1 ;  /* 0x000000e805172211 */ /* 0x0c0fe400008f0c03 */
[----:B------:R-:W-:Y:S01]  /*1b370*/  IADD3 R5, P1, R5, R229, RZ ;  /* 0x000000e505057210 */ /* 0x000fe20007f3e0ff */
[----:B------:R-:W-:Y:S01]  /*1b380*/  @!PT LDS RZ, [RZ] ;  /* 0x00000000fffff984 */ /* 0x000fe20000000800 */
[----:B------:R-:W-:Y:S01]  /*1b390*/  @!PT LDS RZ, [RZ] ;  /* 0x00000000fffff984 */ /* 0x000fe20000000800 */
[----:B------:R-:W-:Y:S01]  /*1b3a0*/  @!PT LDS RZ, [RZ] ;  /* 0x00000000fffff984 */ /* 0x000fe20000000800 */
[----:B------:R1:W-:Y:S04]  /*1b3b0*/  @P2 LDGSTS.E.BYPASS.LTC128B.128 [R242+0xe000], desc[UR6][R46.64+0x180] ;  /* 0x0e0001802ef22fae */ /* 0x0003e8000b901d46 */
        /* <DEDUP_REMOVED lines=10> */
[CCC-:B------:R-:W-:Y:S02]  /*1b460*/  @P4 LEA.HI.X R15, R5.reuse, R232.reuse, R3.reuse, 0x1, P1 ;  /* 0x000000e8050f4211 */ /* 0x1c0fe400008f0c03 */
        /* <DEDUP_REMOVED lines=12> */
[CC--:B------:R-:W-:Y:S02]  /*1b530*/  @P2 LEA.HI.X R7, R5.reuse, R232.reuse, R3, 0x1, P1 ;  /* 0x000000e805072211 */ /* 0x0c0fe400008f0c03 */
[----:B------:R-:W-:Y:S01]  /*1b540*/  IADD3 R5, P1, R5, R229, RZ ;  /* 0x000000e505057210 */ /* 0x000fe20007f3e0ff */
[----:B------:R1:W-:Y:S04]  /*1b550*/  @!P3 STS.128 [R242+0xc800], RZ ;  /* 0x00c800fff200b388 */ /* 0x0003e80000000c00 */
        /* <DEDUP_REMOVED lines=21> */
[----:B------:R-:W-:Y:S01]  /*1b6b0*/  @P2 LEA R54, P1, R5, R233, 0x1 ;  /* 0x000000e905362211 */ /* 0x000fe200078208ff */
[----:B------:R-:W-:-:S02]  /*1b6c0*/  IMAD.MOV.U32 R233, RZ, RZ, R46 ;  /* 0x000000ffffe97224 */ /* 0x000fc400078e002e */
        /* <DEDUP_REMOVED lines=34> */
.L_x_3079:
[----:B------:R-:W-:Y:S05]  /*1b8f0*/  BSYNC B1 ;  /* 0x0000000000017941 */ /* 0x000fea0003800000 */
.L_x_3078:
[----:B------:R-:W2:Y:S01]  /*1b900*/  LD.E R189, desc[UR6][R10.64+0xdc] ;  /* 0x0000dc060abd7980 */ /* 0x000ea2000c101900 */
[----:B------:R-:W-:Y:S01]  /*1b910*/  IMAD.IADD R0, R2, 0x1, R0 ;  /* 0x0000000102007824 */ /* 0x000fe200078e0200 */
[----:B------:R-:W-:-:S03]  /*1b920*/  LEA R220, R41, UR4, 0x1 ;  /* 0x0000000429dc7c11 */ /* 0x000fc6000f8e08ff */
[C---:B------:R-:W-:Y:S01]  /*1b930*/  VIADD R2, R0.reuse, 0x1 ;  /* 0x0000000100027836 */ /* 0x040fe20000000000 */
[C---:B------:R-:W-:Y:S01]  /*1b940*/  ISETP.GE.AND P1, PT, R0.reuse, R248, PT ;  /* 0x000000f80000720c */ /* 0x040fe20003f26270 */
[C---:B------:R-:W-:Y:S01]  /*1b950*/  VIADD R3, R0.reuse, 0x8 ;  /* 0x0000000800037836 */ /* 0x040fe20000000000 */
[C---:B------:R-:W-:Y:S01]  /*1b960*/  ISETP.GE.AND P5, PT, R0.reuse, R246, PT ;  /* 0x000000f60000720c */ /* 0x040fe20003fa6270 */
[----:B-1----:R-:W-:Y:S01]  /*1b970*/  VIADD R12, R0, 0x20 ;  /* 0x00000020000c7836 */ /* 0x002fe20000000000 */
[----:B------:R-:W-:Y:S01]  /*1b980*/  ISETP.GE.AND P4, PT, R2, R248, PT ;  /* 0x000000f80200720c */ /* 0x000fe20003f86270 */
[----:B------:R-:W-:Y:S01]  /*1b990*/  VIADD R8, R0, 0x21 ;  /* 0x0000002100087836 */ /* 0x000fe20000000000 */
[----:B------:R-:W-:Y:S01]  /*1b9a0*/  ISETP.GE.AND P2, PT, R2, R246, PT ;  /* 0x000000f60200720c */ /* 0x000fe20003f46270 */
[C---:B------:R-:W-:Y:S01]  /*1b9b0*/  VIADD R7, R0.reuse, 0x28 ;  /* 0x0000002800077836 */ /* 0x040fe20000000000 */
[CC--:B------:R-:W-:Y:S01]  /*1b9c0*/  ISETP.GE.OR P1, PT, R0.reuse, R247.reuse, !P1 ;  /* 0x000000f70000720c */ /* 0x0c0fe20004f26670 */
[----:B------:R-:W-:Y:S01]  /*1b9d0*/  VIADD R5, R0, 0x30 ;  /* 0x0000003000057836 */ /* 0x000fe20000000000 */
[----:B------:R-:W-:Y:S01]  /*1b9e0*/  ISETP.GE.OR P4, PT, R2, R247, !P4 ;  /* 0x000000f70200720c */ /* 0x000fe20006786670 */
[----:B------:R-:W-:Y:S01]  /*1b9f0*/  VIADD R6, R0, 0x29 ;  /* 0x0000002900067836 */ /* 0x000fe20000000000 */
[-C--:B------:R-:W-:Y:S01]  /*1ba00*/  ISETP.GE.OR P2, PT, R2, R245.reuse, !P2 ;  /* 0x000000f50200720c */ /* 0x080fe20005746670 */
[C---:B------:R-:W-:Y:S01]  /*1ba10*/  VIADD R2, R0.reuse, 0x9 ;  /* 0x0000000900027836 */ /* 0x040fe20000000000 */
[----:B------:R-:W-:Y:S01]  /*1ba20*/  ISETP.GE.OR P5, PT, R0, R245, !P5 ;  /* 0x000000f50000720c */ /* 0x000fe20006fa6670 */
[--C-:B------:R-:W-:Y:S01]  /*1ba30*/  IMAD R218, R40, 0x2, R220.reuse ;  /* 0x0000000228da7824 */ /* 0x100fe200078e02dc */
[----:B------:R-:W-:Y:S01]  /*1ba40*/  FSEL R9, R9, -INF , !P1 ;  /* 0xff80000009097808 */ /* 0x000fe20004800000 */
[----:B------:R-:W-:Y:S01]  /*1ba50*/  LDSM.16.MT88.4 R156, [R220+0x10000] ;  /* 0x01000000dc9c783b */ /* 0x000fe20000004200 */
[----:B------:R-:W-:Y:S01]  /*1ba60*/  ISETP.GE.AND P3, PT, R3, R248, PT ;  /* 0x000000f80300720c */ /* 0x000fe20003f66270 */
[----:B------:R-:W-:Y:S01]  /*1ba70*/  IMAD R217, R39, 0x2, R220 ;  /* 0x0000000227d97824 */ /* 0x000fe200078e02dc */
[----:B------:R-:W-:Y:S01]  /*1ba80*/  ISETP.GE.AND P1, PT, R3, R246, PT ;  /* 0x000000f60300720c */ /* 0x000fe20003f26270 */
[----:B------:R-:W-:Y:S01]  /*1ba90*/  LDSM.16.MT88.4 R148, [R218+0x10000] ;  /* 0x01000000da94783b */ /* 0x000fe20000004200 */
[----:B------:R-:W-:Y:S01]  /*1baa0*/  FSEL R37, R37, -INF , !P5 ;  /* 0xff80000025257808 */ /* 0x000fe20006800000 */
[----:B------:R-:W-:Y:S01]  /*1bab0*/  IMAD R216, R39, 0x2, R218 ;  /* 0x0000000227d87824 */ /* 0x000fe200078e02da */
[----:B------:R-:W-:Y:S01]  /*1bac0*/  FSEL R36, R36, -INF , !P4 ;  /* 0xff80000024247808 */ /* 0x000fe20006000000 */
        /* <DEDUP_REMOVED lines=14> */
[C---:B------:R-:W-:Y:S01]  /*1bbb0*/  ISETP.GE.AND P2, PT, R3.reuse, R248, PT ;  /* 0x000000f80300720c */ /* 0x040fe20003f46270 */
[----:B------:R-:W-:Y:S01]  /*1bbc0*/  LDSM.16.MT88.4 R132, [R216+0x10000] ;  /* 0x01000000d884783b */ /* 0x000fe20000004200 */
[----:B------:R-:W-:Y:S02]  /*1bbd0*/  ISETP.GE.AND P3, PT, R3, R246, PT ;  /* 0x000000f60300720c */ /* 0x000fe40003f66270 */
[----:B------:R-:W-:Y:S01]  /*1bbe0*/  FMNMX.FTZ R13, R9, R36, !PT ;  /* 0x00000024090d7209 */ /* 0x000fe20007810000 */
[----:B------:R-:W-:Y:S01]  /*1bbf0*/  LDSM.16.MT88.4 R48, [R218+0x12000] ;  /* 0x01200000da30783b */ /* 0x000fe20000004200 */
[----:B------:R-:W-:Y:S02]  /*1bc00*/  FSEL R30, R30, -INF , !P1 ;  /* 0xff8000001e1e7808 */ /* 0x000fe40004800000 */
        /* <DEDUP_REMOVED lines=8> */
[----:B------:R-:W-:Y:S01]  /*1bc90*/  FMNMX.FTZ R13, R28, R13, !PT ;  /* 0x0000000d1c0d7209 */ /* 0x000fe20007810000 */
[----:B------:R-:W-:Y:S01]  /*1bca0*/  LDSM.16.MT88.4 R104, [R220+0x16000] ;  /* 0x01600000dc68783b */ /* 0x000fe20000004200 */
[C---:B------:R-:W-:Y:S02]  /*1bcb0*/  ISETP.GE.OR P1, PT, R2.reuse, R247, !P1 ;  /* 0x000000f70200720c */ /* 0x040fe40004f26670 */
[----:B------:R-:W-:Y:S01]  /*1bcc0*/  ISETP.GE.OR P5, PT, R2, R245, !P5 ;  /* 0x000000f50200720c */ /* 0x000fe20006fa6670 */
[----:B------:R-:W-:Y:S01]  /*1bcd0*/  VIADD R2, R0, 0x19 ;  /* 0x0000001900027836 */ /* 0x000fe20000000000 */
[----:B------:R-:W-:Y:S01]  /*1bce0*/  FSEL R31, R31, -INF , !P4 ;  /* 0xff8000001f1f7808 */ /* 0x000fe20006000000 */
[----:B------:R-:W-:Y:S01]  /*1bcf0*/  LDSM.16.MT88.4 R140, [R217+0x10000] ;  /* 0x01000000d98c783b */ /* 0x000fe20000004200 */
[----:B------:R-:W-:-:S02]  /*1bd00*/  ISETP.GE.AND P4, PT, R3, R248, PT ;  /* 0x000000f80300720c */ /* 0x000fc40003f86270 */
[----:B------:R-:W-:Y:S01]  /*1bd10*/  FSEL R42, R42, -INF , !P2 ;  /* 0xff8000002a2a7808 */ /* 0x000fe20005000000 */
[----:B------:R-:W-:Y:S01]  /*1bd20*/  LDSM.16.MT88.4 R72, [R220+0x14000] ;  /* 0x01400000dc48783b */ /* 0x000fe20000004200 */
[----:B------:R-:W-:Y:S02]  /*1bd30*/  FMNMX.FTZ R13, R29, R13, !PT ;  /* 0x0000000d1d0d7209 */ /* 0x000fe40007810000 */
[----:B------:R-:W-:Y:S01]  /*1bd40*/  FSEL R16, R16, -INF , !P3 ;  /* 0xff80000010107808 */ /* 0x000fe20005800000 */
[----:B------:R-:W-:Y:S01]  /*1bd50*/  LDSM.16.MT88.4 R88, [R217+0x14000] ;  /* 0x01400000d958783b */ /* 0x000fe20000004200 */
[----:B------:R-:W-:Y:S02]  /*1bd60*/  ISETP.GE.AND P3, PT, R2, R248, PT ;  /* 0x000000f80200720c */ /* 0x000fe40003f66270 */
[----:B------:R-:W-:Y:S01]  /*1bd70*/  FSEL R43, R43, -INF , !P1 ;  /* 0xff8000002b2b7808 */ /* 0x000fe20004800000 */
[----:B------:R-:W-:Y:S01]  /*1bd80*/  LDSM.16.MT88.4 R112, [R218+0x16000] ;  /* 0x01600000da70783b */ /* 0x000fe20000004200 */
[----:B------:R-:W-:-:S02]  /*1bd90*/  ISETP.GE.OR P4, PT, R3, R247, !P4 ;  /* 0x000000f70300720c */ /* 0x000fc40006786670 */
[----:B------:R-:W-:Y:S01]  /*1bda0*/  FMNMX.FTZ R13, R42, R13, !PT ;  /* 0x0000000d2a0d7209 */ /* 0x000fe20007810000 */
[----:B------:R-:W-:Y:S01]  /*1bdb0*/  LDSM.16.MT88.4 R120, [R217+0x16000] ;  /* 0x01600000d978783b */ /* 0x000fe20000004200 */
[----:B------:R-:W-:Y:S02]  /*1bdc0*/  FSEL R17, R17, -INF , !P5 ;  /* 0xff80000011117808 */ /* 0x000fe40006800000 */
[----:B------:R-:W-:Y:S01]  /*1bdd0*/  ISETP.GE.OR P3, PT, R2, R247, !P3 ;  /* 0x000000f70200720c */ /* 0x000fe20005f66670 */
[----:B------:R-:W-:Y:S01]  /*1bde0*/  LDSM.16.MT88.4 R168, [R216+0x16000] ;  /* 0x01600000d8a8783b */ /* 0x000fe20000004200 */
[----:B------:R-:W-:Y:S02]  /*1bdf0*/  ISETP.GE.AND P5, PT, R12, R248, PT ;  /* 0x000000f80c00720c */ /* 0x000fe40003fa6270 */
[----:B------:R-:W-:Y:S02]  /*1be00*/  FSEL R32, R32, -INF , !P4 ;  /* 0xff80000020207808 */ /* 0x000fe40006000000 */
[----:B------:R-:W-:-:S02]  /*1be10*/  FMNMX.FTZ R13, R43, R13, !PT ;  /* 0x0000000d2b0d7209 */ /* 0x000fc40007810000 */
[-C--:B------:R-:W-:Y:S02]  /*1be20*/  ISETP.GE.AND P4, PT, R8, R248.reuse, PT ;  /* 0x000000f80800720c */ /* 0x080fe40003f86270 */
[----:B------:R-:W-:Y:S02]  /*1be30*/  ISETP.GE.OR P5, PT, R12, R247, !P5 ;  /* 0x000000f70c00720c */ /* 0x000fe40006fa6670 */
[----:B------:R-:W-:Y:S02]  /*1be40*/  FSEL R33, R33, -INF , !P3 ;  /* 0xff80000021217808 */ /* 0x000fe40005800000 */
[----:B------:R-:W-:Y:S02]  /*1be50*/  FMNMX.FTZ R13, R32, R13, !PT ;  /* 0x0000000d200d7209 */ /* 0x000fe40007810000 */
[----:B------:R-:W-:Y:S02]  /*1be60*/  ISETP.GE.AND P3, PT, R7, R248, PT ;  /* 0x000000f80700720c */ /* 0x000fe40003f66270 */
[----:B------:R-:W-:-:S02]  /*1be70*/  ISETP.GE.OR P4, PT, R8, R247, !P4 ;  /* 0x000000f70800720c */ /* 0x000fc40006786670 */
[----:B------:R-:W-:Y:S02]  /*1be80*/  FSEL R19, R19, -INF , !P5 ;  /* 0xff80000013137808 */ /* 0x000fe40006800000 */
[----:B------:R-:W-:Y:S02]  /*1be90*/  FMNMX.FTZ R13, R33, R13, !PT ;  /* 0x0000000d210d7209 */ /* 0x000fe40007810000 */
[----:B------:R-:W-:Y:S02]  /*1bea0*/  ISETP.GE.OR P3, PT, R7, R247, !P3 ;  /* 0x000000f70700720c */ /* 0x000fe40005f66670 */
[----:B------:R-:W-:Y:S02]  /*1beb0*/  FSEL R18, R18, -INF , !P4 ;  /* 0xff80000012127808 */ /* 0x000fe40006000000 */
[----:B------:R-:W-:Y:S02]  /*1bec0*/  FMNMX.FTZ R13, R19, R13, !PT ;  /* 0x0000000d130d7209 */ /* 0x000fe40007810000 */
[----:B------:R-:W-:-:S02]  /*1bed0*/  ISETP.GE.AND P2, PT, R3, R246, PT ;  /* 0x000000f60300720c */ /* 0x000fc40003f46270 */
[----:B------:R-:W-:Y:S02]  /*1bee0*/  FSEL R234, R4, -INF , !P3 ;  /* 0xff80000004ea7808 */ /* 0x000fe40005800000 */
[----:B------:R-:W-:Y:S02]  /*1bef0*/  FMNMX.FTZ R4, R18, R13, !PT ;  /* 0x0000000d12047209 */ /* 0x000fe40007810000 */
[----:B------:R-:W-:Y:S02]  /*1bf00*/  ISETP.GE.AND P1, PT, R2, R246, PT ;  /* 0x000000f60200720c */ /* 0x000fe40003f26270 */
[----:B------:R-:W-:Y:S02]  /*1bf10*/  FMNMX.FTZ R13, R37, R38, !PT ;  /* 0x00000026250d7209 */ /* 0x000fe40007810000 */
[----:B------:R-:W-:Y:S01]  /*1bf20*/  ISETP.GE.OR P2, PT, R3, R245, !P2 ;  /* 0x000000f50300720c */ /* 0x000fe20005746670 */
[----:B------:R-:W-:Y:S01]  /*1bf30*/  VIADD R3, R0, 0x31 ;  /* 0x0000003100037836 */ /* 0x000fe20000000000 */
[----:B------:R-:W-:-:S02]  /*1bf40*/  ISETP.GE.AND P4, PT, R5, R248, PT ;  /* 0x000000f80500720c */ /* 0x000fc40003f86270 */
[----:B------:R-:W-:Y:S01]  /*1bf50*/  ISETP.GE.OR P1, PT, R2, R245, !P1 ;  /* 0x000000f50200720c */ /* 0x000fe20004f26670 */
[----:B------:R-:W-:Y:S01]  /*1bf60*/  VIADD R2, R0, 0x38 ;  /* 0x0000003800027836 */ /* 0x000fe20000000000 */
[----:B------:R-:W-:Y:S01]  /*1bf70*/  FMNMX.FTZ R13, R30, R13, !PT ;  /* 0x0000000d1e0d7209 */ /* 0x000fe20007810000 */
[----:B------:R-:W-:Y:S01]  /*1bf80*/  VIADD R0, R0, 0x39 ;  /* 0x0000003900007836 */ /* 0x000fe20000000000 */
[----:B------:R-:W-:Y:S02]  /*1bf90*/  ISETP.GE.OR P4, PT, R5, R247, !P4 ;  /* 0x000000f70500720c */ /* 0x000fe40006786670 */
[----:B------:R-:W-:Y:S02]  /*1bfa0*/  ISETP.GE.AND P3, PT, R3, R248, PT ;  /* 0x000000f80300720c */ /* 0x000fe40003f66270 */
[----:B------:R-:W-:Y:S02]  /*1bfb0*/  FMNMX.FTZ R13, R31, R13, !PT ;  /* 0x0000000d1f0d7209 */ /* 0x000fe40007810000 */
[----:B------:R-:W-:-:S02]  /*1bfc0*/  FSEL R198, R198, -INF , !P4 ;  /* 0xff800000c6c67808 */ /* 0x000fc40006000000 */
[----:B------:R-:W-:Y:S02]  /*1bfd0*/  ISETP.GE.AND P4, PT, R0, R248, PT ;  /* 0x000000f80000720c */ /* 0x000fe40003f86270 */
[----:B------:R-:W-:Y:S02]  /*1bfe0*/  ISETP.GE.OR P3, PT, R3, R247, !P3 ;  /* 0x000000f70300720c */ /* 0x000fe40005f66670 */
[----:B------:R-:W-:Y:S02]  /*1bff0*/  FMNMX.FTZ R13, R16, R13, !PT ;  /* 0x0000000d100d7209 */ /* 0x000fe40007810000 */
[----:B------:R-:W-:Y:S02]  /*1c000*/  FSEL R197, R197, -INF , !P3 ;  /* 0xff800000c5c57808 */ /* 0x000fe40005800000 */
[----:B------:R-:W-:Y:S02]  /*1c010*/  ISETP.GE.OR P4, PT, R0, R247, !P4 ;  /* 0x000000f70000720c */ /* 0x000fe40006786670 */
[----:B------:R-:W-:-:S02]  /*1c020*/  ISETP.GE.AND P3, PT, R12, R246, PT ;  /* 0x000000f60c00720c */ /* 0x000fc40003f66270 */
[----:B------:R-:W-:Y:S02]  /*1c030*/  FSEL R20, R20, -INF , !P2 ;  /* 0xff80000014147808 */ /* 0x000fe40005000000 */
[----:B------:R-:W-:Y:S02]  /*1c040*/  FMNMX.FTZ R13, R17, R13, !PT ;  /* 0x0000000d110d7209 */ /* 0x000fe40007810000 */
[----:B------:R-:W-:Y:S02]  /*1c050*/  FSEL R195, R195, -INF , !P4 ;  /* 0xff800000c3c37808 */ /* 0x000fe40006000000 */
[----:B------:R-:W-:Y:S02]  /*1c060*/  ISETP.GE.OR P3, PT, R12, R245, !P3 ;  /* 0x000000f50c00720c */ /* 0x000fe40005f66670 */
[----:B------:R-:W-:Y:S02]  /*1c070*/  ISETP.GE.AND P4, PT, R8, R246, PT ;  /* 0x000000f60800720c */ /* 0x000fe40003f86270 */
[----:B------:R-:W-:-:S02]  /*1c080*/  FSEL R21, R21, -INF , !P1 ;  /* 0xff80000015157808 */ /* 0x000fc40004800000 */
[----:B------:R-:W-:Y:S02]  /*1c090*/  FMNMX.FTZ R13, R20, R13, !PT ;  /* 0x0000000d140d7209 */ /* 0x000fe40007810000 */
[----:B------:R-:W-:Y:S02]  /*1c0a0*/  ISETP.GE.AND P5, PT, R6, R248, PT ;  /* 0x000000f80600720c */ /* 0x000fe40003fa6270 */
[----:B------:R-:W-:Y:S02]  /*1c0b0*/  ISETP.GE.AND P2, PT, R7, R246, PT ;  /* 0x000000f60700720c */ /* 0x000fe40003f46270 */
[----:B------:R-:W-:Y:S02]  /*1c0c0*/  ISETP.GE.OR P4, PT, R8, R245, !P4 ;  /* 0x000000f50800720c */ /* 0x000fe40006786670 */
[----:B------:R-:W-:Y:S02]  /*1c0d0*/  FSEL R251, R251, -INF , !P3 ;  /* 0xff800000fbfb7808 */ /* 0x000fe40005800000 */
[----:B------:R-:W-:-:S02]  /*1c0e0*/  FMNMX.FTZ R13, R21, R13, !PT ;  /* 0x0000000d150d7209 */ /* 0x000fc40007810000 */
[C---:B------:R-:W-:Y:S02]  /*1c0f0*/  ISETP.GE.OR P5, PT, R6.reuse, R247, !P5 ;  /* 0x000000f70600720c */ /* 0x040fe40006fa6670 */
[----:B------:R-:W-:Y:S02]  /*1c100*/  ISETP.GE.OR P2, PT, R7, R245, !P2 ;  /* 0x000000f50700720c */ /* 0x000fe40005746670 */
[----:B------:R-:W-:Y:S02]  /*1c110*/  ISETP.GE.AND P1, PT, R6, R246, PT ;  /* 0x000000f60600720c */ /* 0x000fe40003f26270 */
[----:B------:R-:W-:Y:S02]  /*1c120*/  FSEL R250, R250, -INF , !P4 ;  /* 0xff800000fafa7808 */ /* 0x000fe40006000000 */
[----:B------:R-:W-:Y:S02]  /*1c130*/  FMNMX.FTZ R13, R251, R13, !PT ;  /* 0x0000000dfb0d7209 */ /* 0x000fe40007810000 */
[----:B------:R-:W-:-:S02]  /*1c140*/  FSEL R252, R252, -INF , !P5 ;  /* 0xff800000fcfc7808 */ /* 0x000fc40006800000 */
[----:B------:R-:W-:Y:S02]  /*1c150*/  FMNMX.FTZ R4, R234, R4, !PT ;  /* 0x00000004ea047209 */ /* 0x000fe40007810000 */
[----:B------:R-:W-:Y:S02]  /*1c160*/  ISETP.GE.AND P3, PT, R5, R246, PT ;  /* 0x000000f60500720c */ /* 0x000fe40003f66270 */
[----:B------:R-:W-:Y:S02]  /*1c170*/  ISETP.GE.OR P1, PT, R6, R245, !P1 ;  /* 0x000000f50600720c */ /* 0x000fe40004f26670 */
[----:B------:R-:W-:Y:S02]  /*1c180*/  FSEL R249, R249, -INF , !P2 ;  /* 0xff800000f9f97808 */ /* 0x000fe40005000000 */
[----:B------:R-:W-:Y:S02]  /*1c190*/  FMNMX.FTZ R13, R250, R13, !PT ;  /* 0x0000000dfa0d7209 */ /* 0x000fe40007810000 */
[----:B------:R-:W-:-:S02]  /*1c1a0*/  ISETP.GE.AND P5, PT, R2, R248, PT ;  /* 0x000000f80200720c */ /* 0x000fc40003fa6270 */
[----:B------:R-:W-:Y:S02]  /*1c1b0*/  FMNMX.FTZ R4, R252, R4, !PT ;  /* 0x00000004fc047209 */ /* 0x000fe40007810000 */
[----:B------:R-:W-:Y:S02]  /*1c1c0*/  ISETP.GE.OR P3, PT, R5, R245, !P3 ;  /* 0x000000f50500720c */ /* 0x000fe40005f66670 */
[----:B------:R-:W-:Y:S02]  /*1c1d0*/  ISETP.GE.AND P2, PT, R3, R246, PT ;  /* 0x000000f60300720c */ /* 0x000fe40003f46270 */
[----:B------:R-:W-:Y:S02]  /*1c1e0*/  FSEL R199, R199, -INF , !P1 ;  /* 0xff800000c7c77808 */ /* 0x000fe40004800000 */
[----:B------:R-:W-:Y:S02]  /*1c1f0*/  FMNMX.FTZ R13, R249, R13, !PT ;  /* 0x0000000df90d7209 */ /* 0x000fe40007810000 */
[----:B------:R-:W-:-:S02]  /*1c200*/  ISETP.GE.OR P5, PT, R2, R247, !P5 ;  /* 0x000000f70200720c */ /* 0x000fc40006fa6670 */
[----:B------:R-:W-:Y:S02]  /*1c210*/  FMNMX.FTZ R4, R198, R4, !PT ;  /* 0x00000004c6047209 */ /* 0x000fe40007810000 */
[----:B------:R-:W-:Y:S02]  /*1c220*/  ISETP.GE.AND P1, PT, R2, R246, PT ;  /* 0x000000f60200720c */ /* 0x000fe40003f26270 */
[----:B------:R-:W-:Y:S02]  /*1c230*/  ISETP.GE.OR P2, PT, R3, R245, !P2 ;  /* 0x000000f50300720c */ /* 0x000fe40005746670 */
[----:B------:R-:W-:Y:S02]  /*1c240*/  FSEL R193, R193, -INF , !P3 ;  /* 0xff800000c1c17808 */ /* 0x000fe40005800000 */
[----:B------:R-:W-:Y:S02]  /*1c250*/  FMNMX.FTZ R13, R199, R13, !PT ;  /* 0x0000000dc70d7209 */ /* 0x000fe40007810000 */
[----:B------:R-:W-:-:S02]  /*1c260*/  FSEL R196, R196, -INF , !P5 ;  /* 0xff800000c4c47808 */ /* 0x000fc40006800000 */
[----:B------:R-:W-:Y:S02]  /*1c270*/  FMNMX.FTZ R4, R197, R4, !PT ;  /* 0x00000004c5047209 */ /* 0x000fe40007810000 */
[----:B------:R-:W-:Y:S02]  /*1c280*/  ISETP.GE.OR P3, PT, R2, R245, !P1 ;  /* 0x000000f50200720c */ /* 0x000fe40004f66670 */
[----:B------:R-:W-:Y:S02]  /*1c290*/  ISETP.GE.AND P1, PT, R0, R246, PT ;  /* 0x000000f60000720c */ /* 0x000fe40003f26270 */
[----:B------:R-:W-:Y:S02]  /*1c2a0*/  FSEL R192, R192, -INF , !P2 ;  /* 0xff800000c0c07808 */ /* 0x000fe40005000000 */
[----:B------:R-:W-:Y:S02]  /*1c2b0*/  FMNMX.FTZ R13, R193, R13, !PT ;  /* 0x0000000dc10d7209 */ /* 0x000fe40007810000 */
[----:B------:R-:W-:-:S02]  /*1c2c0*/  FMNMX.FTZ R4, R196, R4, !PT ;  /* 0x00000004c4047209 */ /* 0x000fc40007810000 */
[----:B------:R-:W-:Y:S02]  /*1c2d0*/  ISETP.GE.OR P1, PT, R0, R245, !P1 ;  /* 0x000000f50000720c */ /* 0x000fe40004f26670 */
[----:B------:R-:W-:Y:S02]  /*1c2e0*/  FSEL R191, R191, -INF , !P3 ;  /* 0xff800000bfbf7808 */ /* 0x000fe40005800000 */
[----:B------:R-:W-:Y:S02]  /*1c2f0*/  FMNMX.FTZ R13, R192, R13, !PT ;  /* 0x0000000dc00d7209 */ /* 0x000fe40007810000 */
[----:B------:R-:W-:Y:S02]  /*1c300*/  FMNMX.FTZ R4, R195, R4, !PT ;  /* 0x00000004c3047209 */ /* 0x000fe40007810000 */
[----:B------:R-:W-:Y:S02]  /*1c310*/  FSEL R190, R190, -INF , !P1 ;  /* 0xff800000bebe7808 */ /* 0x000fe40004800000 */
[----:B------:R-:W-:Y:S01]  /*1c320*/  FMNMX.FTZ R0, R191, R13, !PT ;  /* 0x0000000dbf007209 */ /* 0x000fe20007810000 */
[----:B------:R-:W1:Y:S03]  /*1c330*/  SHFL.BFLY PT, R12, R4, 0x2, 0x1f ;  /* 0x0c401f00040c7f89 */ /* 0x000e6600000e0000 */
[----:B------:R-:W-:-:S05]  /*1c340*/  FMNMX.FTZ R0, R190, R0, !PT ;  /* 0x00000000be007209 */ /* 0x000fca0007810000 */
[----:B------:R-:W3:Y:S01]  /*1c350*/  SHFL.BFLY PT, R3, R0, 0x2, 0x1f ;  /* 0x0c401f0000037f89 */ /* 0x000ee200000e0000 */
[----:B-1----:R-:W-:-:S03]  /*1c360*/  FMNMX.FTZ R12, R4, R12, !PT ;  /* 0x0000000c040c7209 */ /* 0x002fc60007810000 */
[----:B------:R-:W-:Y:S04]  /*1c370*/  LDSM.16.MT88.4 R4, [R220+0x10800] ;  /* 0x01080000dc04783b */ /* 0x000fe80000004200 */
[----:B------:R-:W1:Y:S01]  /*1c380*/  SHFL.BFLY PT, R164, R12, 0x1, 0x1f ;  /* 0x0c201f000ca47f89 */ /* 0x000e6200000e0000 */
[----:B---3--:R-:W-:-:S05]  /*1c390*/  FMNMX.FTZ R3, R0, R3, !PT ;  /* 0x0000000300037209 */ /* 0x008fca0007810000 */
[----:B------:R-:W3:Y:S01]  /*1c3a0*/  SHFL.BFLY PT, R0, R3, 0x1, 0x1f ;  /* 0x0c201f0003007f89 */ /* 0x000ee200000e0000 */
[----:B-1----:R-:W-:-:S04]  /*1c3b0*/  FMNMX.FTZ R164, R12, R164, !PT ;  /* 0x000000a40ca47209 */ /* 0x002fc80007810000 */
[----:B------:R-:W-:Y:S01]  /*1c3c0*/  FSETP.NEU.FTZ.AND P1, PT, R164, -INF , PT ;  /* 0xff800000a400780b */ /* 0x000fe20003f3d000 */
[----:B--2---:R-:W-:Y:S01]  /*1c3d0*/  FMUL.FTZ R194, R189, R164 ;  /* 0x000000a4bdc27220 */ /* 0x004fe20000410000 */
[----:B---3--:R-:W-:-:S04]  /*1c3e0*/  FMNMX.FTZ R3, R3, R0, !PT ;  /* 0x0000000003037209 */ /* 0x008fc80007810000 */
[----:B------:R-:W-:Y:S01]  /*1c3f0*/  FSEL R194, R194, RZ, P1 ;  /* 0x000000ffc2c27208 */ /* 0x000fe20000800000 */
[----:B------:R-:W-:Y:S01]  /*1c400*/  FMUL.FTZ R188, R189, R3 ;  /* 0x00000003bdbc7220 */ /* 0x000fe20000410000 */
[----:B------:R-:W-:-:S03]  /*1c410*/  FSETP.NEU.FTZ.AND P1, PT, R3, -INF , PT ;  /* 0xff8000000300780b */ /* 0x000fc60003f3d000 */
[-CC-:B------:R-:W-:Y:S01]  /*1c420*/  FFMA.FTZ R179, R9, R189.reuse, -R194.reuse ;  /* 0x000000bd09b37223 */ /* 0x180fe200000108c2 */
[-CC-:B------:R-:W-:Y:S01]  /*1c430*/  FFMA.FTZ R178, R36, R189.reuse, -R194.reuse ;  /* 0x000000bd24b27223 */ /* 0x180fe200000108c2 */
[----:B------:R-:W-:Y:S01]  /*1c440*/  FSEL R188, R188, RZ, P1 ;  /* 0x000000ffbcbc7208 */ /* 0x000fe20000800000 */
[-CC-:B------:R-:W-:Y:S01]  /*1c450*/  FFMA.FTZ R176, R28, R189.reuse, -R194.reuse ;  /* 0x000000bd1cb07223 */ /* 0x180fe200000108c2 */
[-CC-:B------:R-:W-:Y:S01]  /*1c460*/  FFMA.FTZ R174, R29, R189.reuse, -R194.reuse ;  /* 0x000000bd1dae7223 */ /* 0x180fe200000108c2 */
[-C--:B------:R-:W-:Y:S01]  /*1c470*/  FFMA.FTZ R172, R42, R189.reuse, -R194 ;  /* 0x000000bd2aac7223 */ /* 0x080fe200000108c2 */
[----:B------:R-:W-:Y:S01]  /*1c480*/  MUFU.EX2 R179, R179 ;  /* 0x000000b300b37308 */ /* 0x000fe20000000800 */
[-CC-:B------:R-:W-:Y:S01]  /*1c490*/  FFMA.FTZ R183, R37, R189.reuse, -R188.reuse ;  /* 0x000000bd25b77223 */ /* 0x180fe200000108bc */
[-CC-:B------:R-:W-:Y:S01]  /*1c4a0*/  FFMA.FTZ R182, R38, R189.reuse, -R188.reuse ;  /* 0x000000bd26b67223 */ /* 0x180fe200000108bc */
[-CC-:B------:R-:W-:Y:S01]  /*1c4b0*/  FFMA.FTZ R177, R30, R189.reuse, -R188.reuse ;  /* 0x000000bd1eb17223 */ /* 0x180fe200000108bc */
[-C--:B------:R-:W-:Y:S01]  /*1c4c0*/  FFMA.FTZ R175, R31, R189.reuse, -R188 ;  /* 0x000000bd1faf7223 */ /* 0x080fe200000108bc */
[-CC-:B------:R-:W-:Y:S01]  /*1c4d0*/  FFMA.FTZ R9, R43, R189.reuse, -R194.reuse ;  /* 0x000000bd2b097223 */ /* 0x180fe200000108c2 */
        /* <DEDUP_REMOVED lines=11> */
[----:B------:R-:W-:Y:S04]  /*1c590*/  LDSM.16.MT88.4 R28, [R216+0x10800] ;  /* 0x01080000d81c783b */ /* 0x000fe80000004200 */
[----:B------:R-:W-:Y:S03]  /*1c5a0*/  LDSM.16.MT88.4 R20, [R218+0x12800] ;  /* 0x01280000da14783b */ /* 0x000fe60000004200 */
[----:B------:R-:W4:Y:S01]  /*1c5b0*/  MUFU.EX2 R174, R174 ;  /* 0x000000ae00ae7308 */ /* 0x000f220000000800 */
[----:B-1----:R-:W-:Y:S01]  /*1c5c0*/  F2FP.BF16.F32.PACK_AB R128, R178, R179 ;  /* 0x000000b3b280723e */ /* 0x002fe200000010ff */
[----:B------:R-:W-:Y:S01]  /*1c5d0*/  LDSM.16.MT88.4 R32, [R217+0x10800] ;  /* 0x01080000d920783b */ /* 0x000fe20000004200 */
[----:B------:R-:W-:-:S05]  /*1c5e0*/  FADD.FTZ R178, R179, R178 ;  /* 0x000000b2b3b27221 */ /* 0x000fca0000010000 */
[----:B------:R-:W-:Y:S01]  /*1c5f0*/  MUFU.EX2 R183, R183 ;  /* 0x000000b700b77308 */ /* 0x000fe20000000800 */
[----:B---3--:R-:W-:-:S07]  /*1c600*/  FADD.FTZ R178, R176, R178 ;  /* 0x000000b2b0b27221 */ /* 0x008fce0000010000 */
[----:B------:R-:W1:Y:S01]  /*1c610*/  MUFU.EX2 R182, R182 ;  /* 0x000000b600b67308 */ /* 0x000e620000000800 */
[C---:B----4-:R-:W-:Y:S01]  /*1c620*/  F2FP.BF16.F32.PACK_AB R130, R174.reuse, R176 ;  /* 0x000000b0ae82723e */ /* 0x050fe200000010ff */
[----:B------:R-:W-:-:S06]  /*1c630*/  FADD.FTZ R178, R174, R178 ;  /* 0x000000b2aeb27221 */ /* 0x000fcc0000010000 */
[----:B------:R-:W3:Y:S08]  /*1c640*/  MUFU.EX2 R177, R177 ;  /* 0x000000b100b17308 */ /* 0x000ef00000000800 */
[----:B------:R-:W4:Y:S01]  /*1c650*/  MUFU.EX2 R175, R175 ;  /* 0x000000af00af7308 */ /* 0x000f220000000800 */
[----:B-1----:R-:W-:Y:S01]  /*1c660*/  F2FP.BF16.F32.PACK_AB R129, R182, R183 ;  /* 0x000000b7b681723e */ /* 0x002fe200000010ff */
[----:B------:R-:W-:-:S06]  /*1c670*/  FADD.FTZ R182, R183, R182 ;  /* 0x000000b6b7b67221 */ /* 0x000fcc0000010000 */
[----:B------:R-:W1:Y:S01]  /*1c680*/  MUFU.EX2 R172, R172 ;  /* 0x000000ac00ac7308 */ /* 0x000e620000000800 */
[----:B---3--:R-:W-:-:S07]  /*1c690*/  FADD.FTZ R182, R177, R182 ;  /* 0x000000b6b1b67221 */ /* 0x008fce0000010000 */
[----:B------:R-:W3:Y:S01]  /*1c6a0*/  MUFU.EX2 R9, R9 ;  /* 0x0000000900097308 */ /* 0x000ee20000000800 */
[C---:B----4-:R-:W-:Y:S01]  /*1c6b0*/  F2FP.BF16.F32.PACK_AB R131, R175.reuse, R177 ;  /* 0x000000b1af83723e */ /* 0x050fe200000010ff */
        /* <DEDUP_REMOVED lines=10> */
[C---:B--2---:R-:W-:Y:S05]  /*1c760*/  HMMA.16816.F32.BF16 R36, R128.reuse, R40, RZ ;  /* 0x000000288024723c */ /* 0x044fea00000418ff */
[----:B------:R-:W2:Y:S01]  /*1c770*/  MUFU.EX2 R167, R167 ;  /* 0x000000a700a77308 */ /* 0x000ea20000000800 */
[----:B-1----:R-:W-:Y:S01]  /*1c780*/  F2FP.BF16.F32.PACK_AB R14, R0, R8 ;  /* 0x00000008000e723e */ /* 0x002fe200000010ff */
[----:B------:R-:W-:Y:S01]  /*1c790*/  HMMA.16816.F32.BF16 R52, R128, R56, RZ ;  /* 0x000000388034723c */ /* 0x000fe200000418ff */
[----:B------:R-:W-:-:S04]  /*1c7a0*/  FADD.FTZ R8, R8, R178 ;  /* 0x000000b208087221 */ /* 0x000fc80000010000 */
[----:B------:R-:W-:Y:S01]  /*1c7b0*/  FADD.FTZ R8, R0, R8 ;  /* 0x0000000800087221 */ /* 0x000fe20000010000 */
[----:B------:R-:W-:Y:S01]  /*1c7c0*/  MUFU.EX2 R166, R166 ;  /* 0x000000a600a67308 */ /* 0x000fe20000000800 */
[----:B------:R-:W-:Y:S01]  /*1c7d0*/  HMMA.16816.F32.BF16 R60, R128, R64, RZ ;  /* 0x00000040803c723c */ /* 0x000fe200000418ff */
[----:B---3--:R-:W-:-:S05]  /*1c7e0*/  FADD.FTZ R182, R173, R182 ;  /* 0x000000b6adb67221 */ /* 0x008fca0000010000 */
[----:B------:R-:W-:Y:S01]  /*1c7f0*/  HMMA.16816.F32.BF16 R40, R128, R42, RZ ;  /* 0x0000002a8028723c */ /* 0x000fe200000418ff */
[----:B------:R-:W1:Y:S01]  /*1c800*/  MUFU.EX2 R2, R2 ;  /* 0x0000000200027308 */ /* 0x000e620000000800 */
[C---:B--2---:R-:W-:Y:S01]  /*1c810*/  F2FP.BF16.F32.PACK_AB R13, R167.reuse, R173 ;  /* 0x000000ada70d723e */ /* 0x044fe200000010ff */
        /* <DEDUP_REMOVED lines=18> */
[C---:B------:R-:W-:Y:S06]  /*1c940*/  HMMA.16816.F32.BF16 R44, R128.reuse, R48, RZ ;  /* 0x00000030802c723c */ /* 0x040fec00000418ff */
        /* <DEDUP_REMOVED lines=283> */
.L_x_3085:
[----:B-1----:R-:W-:Y:S02]  /*1db00*/  R2UR UR4, R8 ;  /* 0x00000000080472ca */ /* 0x002fe400000e0000 */
[----:B------:R-:W-:-:S13]  /*1db10*/  R2UR UR5, R9 ;  /* 0x00000000090572ca */ /* 0x000fda00000e0000 */
[----:B------:R-:W2:Y:S02]  /*1db20*/  LD.E R4, desc[UR4][R10.64+0x40] ;  /* 0x000040040a047980 */ /* 0x000ea4000c101900 */
[----:B--2---:R-:W-:-:S05]  /*1db30*/  IMAD.U32 R4, R4, -0x40, RZ ;  /* 0xffffffc004047824 */ /* 0x004fca00078e00ff */
[----:B------:R-:W-:Y:S02]  /*1db40*/  SHF.R.S32.HI R2, RZ, 0x1f, R4 ;  /* 0x0000001fff027819 */ /* 0x000fe40000011404 */
.L_x_3086:
[----:B------:R-:W-:Y:S05]  /*1db50*/  BSYNC B0 ;  /* 0x0000000000007941 */ /* 0x000fea0003800000 */
.L_x_3084:
[C---:B------:R-:W-:Y:S02]  /*1db60*/  LOP3.LUT P6, RZ, R244.reuse, 0x1, RZ, 0xc0, !PT ;  /* 0x00000001f4ff7812 */ /* 0x040fe400078cc0ff */
        /* <DEDUP_REMOVED lines=63> */
[----:B------:R-:W-:Y:S01]  /*1df60*/  @P3 LEA.HI.X R31, R0, R180, R2, 0x1, P1 ;  /* 0x000000b4001f3211 */ /* 0x000fe200008f0c02 */
        /* <DEDUP_REMOVED lines=25> */
[----:B------:R-:W-:Y:S01]  /*1e100*/  @P3 LDGSTS.E.BYPASS.LTC128B.128 [R242+0x16800], desc[UR12][R6.64+0x180] ;  /* 0x1680018006f23fae */ /* 0x000fe2000b901d4c */
[----:B------:R-:W-:-:S02]  /*1e110*/  @P6 R2UR UR12, R8 ;  /* 0x00000000080c62ca */ /* 0x000fc400000e0000 */
        /* <DEDUP_REMOVED lines=46> */
[----:B------:R3:W-:Y:S01]  /*1e400*/  @P3 LDGSTS.E.BYPASS.LTC128B.128 [R242+0x17800], desc[UR4][R30.64+0x180] ;  /* 0x178001801ef23fae */ /* 0x0007e2000b901d44 */
[----:B------:R-:W-:-:S02]  /*1e410*/  R2UR UR4, R8 ;  /* 0x00000000080472ca */ /* 0x000fc400000e0000 */
[----:B------:R-:W-:Y:S01]  /*1e420*/  R2UR UR5, R9 ;  /* 0x00000000090572ca */ /* 0x000fe200000e0000 */
[----:B------:R-:W-:Y:S04]  /*1e430*/  @!P3 STS.128 [R242+0x17800], RZ ;  /* 0x017800fff200b388 */ /* 0x000fe80000000c00 */
[----:B------:R-:W-:Y:S04]  /*1e440*/  LDSM.16.M88.4 R172, [R225+0x8800] ;  /* 0x00880000e1ac783b */ /* 0x000fe80000000200 */
[----:B-1----:R-:W1:Y:S04]  /*1e450*/  LDSM.16.M88.4 R24, [R226] ;  /* 0x00000000e218783b */ /* 0x002e680000000200 */
[----:B------:R-:W4:Y:S04]  /*1e460*/  LDSM.16.M88.4 R32, [R225+0x9000] ;  /* 0x00900000e120783b */ /* 0x000f280000000200 */
[----:B--2---:R-:W2:Y:S04]  /*1e470*/  LDSM.16.M88.4 R4, [R225+0x8000] ;  /* 0x00800000e104783b */ /* 0x004ea80000000200 */
[----:B------:R-:W3:Y:S04]  /*1e480*/  LDSM.16.M88.4 R192, [R225+0x9800] ;  /* 0x00980000e1c0783b */ /* 0x000ee80000000200 */
[----:B------:R-:W-:Y:S04]  /*1e490*/  LDSM.16.M88.4 R20, [R224] ;  /* 0x00000000e014783b */ /* 0x000fe80000000200 */
[----:B------:R-:W5:Y:S04]  /*1e4a0*/  LDSM.16.M88.4 R188, [R223] ;  /* 0x00000000dfbc783b */ /* 0x000f680000000200 */
[----:B------:R-:W5:Y:S04]  /*1e4b0*/  LDSM.16.M88.4 R184, [R215] ;  /* 0x00000000d7b8783b */ /* 0x000f680000000200 */
[----:B------:R-:W5:Y:S04]  /*1e4c0*/  LDSM.16.M88.4 R16, [R214] ;  /* 0x00000000d610783b */ /* 0x000f680000000200 */
[----:B------:R-:W5:Y:S04]  /*1e4d0*/  LDSM.16.M88.4 R180, [R213] ;  /* 0x00000000d5b4783b */ /* 0x000f680000000200 */
[----:B------:R-:W5:Y:S01]  /*1e4e0*/  LD.E R0, desc[UR4][R10.64+0x18c] ;  /* 0x00018c040a007980 */ /* 0x000f62000c101900 */
[C---:B-1----:R-:W-:Y:S03]  /*1e4f0*/  HMMA.16816.F32.BF16 R176, R24.reuse, R172, RZ ;  /* 0x000000ac18b0723c */ /* 0x042fe600000418ff */
[----:B------:R-:W0:Y:S03]  /*1e500*/  LDGDEPBAR ;  /* 0x00000000000079af */ /* 0x000e260000000000 */
[C---:B----4-:R-:W-:Y:S06]  /*1e510*/  HMMA.16816.F32.BF16 R168, R24.reuse, R32, RZ ;  /* 0x0000002018a8723c */ /* 0x050fec00000418ff */
[C---:B--2---:R-:W-:Y:S06]  /*1e520*/  HMMA.16816.F32.BF16 R12, R24.reuse, R4, RZ ;  /* 0x00000004180c723c */ /* 0x044fec00000418ff */
[C---:B------:R-:W-:Y:S06]  /*1e530*/  HMMA.16816.F32.BF16 R4, R24.reuse, R6, RZ ;  /* 0x000000061804723c */ /* 0x040fec00000418ff */
[C---:B------:R-:W-:Y:S06]  /*1e540*/  HMMA.16816.F32.BF16 R172, R24.reuse, R174, RZ ;  /* 0x000000ae18ac723c */ /* 0x040fec00000418ff */
[C---:B------:R-:W-:Y:S06]  /*1e550*/  HMMA.16816.F32.BF16 R32, R24.reuse, R34, RZ ;  /* 0x000000221820723c */ /* 0x040fec00000418ff */
[C---:B---3--:R-:W-:Y:S06]  /*1e560*/  HMMA.16816.F32.BF16 R28, R24.reuse, R192, RZ ;  /* 0x000000c0181c723c */ /* 0x048fec00000418ff */
[----:B------:R-:W-:Y:S01]  /*1e570*/  HMMA.16816.F32.BF16 R24, R24, R194, RZ ;  /* 0x000000c21818723c */ /* 0x000fe200000418ff */
[----:B------:R-:W-:Y:S05]  /*1e580*/  LDSM.16.M88.4 R192, [R204] ;  /* 0x00000000ccc0783b */ /* 0x000fea0000000200 */
[C---:B-----5:R-:W-:Y:S06]  /*1e590*/  HMMA.16816.F32.BF16 R12, R20.reuse, R188, R12 ;  /* 0x000000bc140c723c */ /* 0x060fec000004180c */
[C---:B------:R-:W-:Y:S01]  /*1e5a0*/  HMMA.16816.F32.BF16 R4, R20.reuse, R190, R4 ;  /* 0x000000be1404723c */ /* 0x040fe20000041804 */
[----:B------:R-:W-:Y:S05]  /*1e5b0*/  LDSM.16.M88.4 R188, [R219+0x8000] ;  /* 0x00800000dbbc783b */ /* 0x000fea0000000200 */
[C---:B------:R-:W-:Y:S06]  /*1e5c0*/  HMMA.16816.F32.BF16 R176, R20.reuse, R184, R176 ;  /* 0x000000b814b0723c */ /* 0x040fec00000418b0 */
[C---:B------:R-:W-:Y:S01]  /*1e5d0*/  HMMA.16816.F32.BF16 R172, R20.reuse, R186, R172 ;  /* 0x000000ba14ac723c */ /* 0x040fe200000418ac */
[----:B------:R-:W-:Y:S05]  /*1e5e0*/  LDSM.16.M88.4 R184, [R219+0x8800] ;  /* 0x00880000dbb8783b */ /* 0x000fea0000000200 */
[C---:B------:R-:W-:Y:S06]  /*1e5f0*/  HMMA.16816.F32.BF16 R168, R20.reuse, R16, R168 ;  /* 0x0000001014a8723c */ /* 0x040fec00000418a8 */
[C---:B------:R-:W-:Y:S01]  /*1e600*/  HMMA.16816.F32.BF16 R32, R20.reuse, R18, R32 ;  /* 0x000000121420723c */ /* 0x040fe20000041820 */
[----:B------:R-:W1:Y:S05]  /*1e610*/  LDSM.16.M88.4 R16, [R222] ;  /* 0x00000000de10783b */ /* 0x000e6a0000000200 */
[C---:B------:R-:W-:Y:S06]  /*1e620*/  HMMA.16816.F32.BF16 R28, R20.reuse, R180, R28 ;  /* 0x000000b4141c723c */ /* 0x040fec000004181c */
[----:B------:R-:W-:Y:S01]  /*1e630*/  HMMA.16816.F32.BF16 R24, R20, R182, R24 ;  /* 0x000000b61418723c */ /* 0x000fe20000041818 */
[----:B------:R-:W2:Y:S04]  /*1e640*/  LDSM.16.M88.4 R20, [R219+0x9000] ;  /* 0x00900000db14783b */ /* 0x000ea80000000200 */
[----:B------:R-:W3:Y:S01]  /*1e650*/  LDSM.16.M88.4 R180, [R219+0x9800] ;  /* 0x00980000dbb4783b */ /* 0x000ee20000000200 */
[C---:B-1----:R-:W-:Y:S06]  /*1e660*/  HMMA.16816.F32.BF16 R12, R16.reuse, R188, R12 ;  /* 0x000000bc100c723c */ /* 0x042fec000004180c */
[C---:B------:R-:W-:Y:S01]  /*1e670*/  HMMA.16816.F32.BF16 R4, R16.reuse, R190, R4 ;  /* 0x000000be1004723c */ /* 0x040fe20000041804 */
[----:B------:R-:W-:Y:S05]  /*1e680*/  LDSM.16.M88.4 R188, [R212] ;  /* 0x00000000d4bc783b */ /* 0x000fea0000000200 */
[C---:B------:R-:W-:Y:S06]  /*1e690*/  HMMA.16816.F32.BF16 R176, R16.reuse, R184, R176 ;  /* 0x000000b810b0723c */ /* 0x040fec00000418b0 */
[C---:B------:R-:W-:Y:S01]  /*1e6a0*/  HMMA.16816.F32.BF16 R172, R16.reuse, R186, R172 ;  /* 0x000000ba10ac723c */ /* 0x040fe200000418ac */
[----:B------:R-:W-:Y:S05]  /*1e6b0*/  LDSM.16.M88.4 R184, [R212+0x800] ;  /* 0x00080000d4b8783b */ /* 0x000fea0000000200 */
[C---:B--2---:R-:W-:Y:S06]  /*1e6c0*/  HMMA.16816.F32.BF16 R168, R16.reuse, R20, R168 ;  /* 0x0000001410a8723c */ /* 0x044fec00000418a8 */
[C---:B------:R-:W-:Y:S01]  /*1e6d0*/  HMMA.16816.F32.BF16 R32, R16.reuse, R22, R32 ;  /* 0x000000161020723c */ /* 0x040fe20000041820 */
[----:B------:R-:W1:Y:S05]  /*1e6e0*/  LDSM.16.M88.4 R20, [R221] ;  /* 0x00000000dd14783b */ /* 0x000e6a0000000200 */
[C---:B---3--:R-:W-:Y:S06]  /*1e6f0*/  HMMA.16816.F32.BF16 R28, R16.reuse, R180, R28 ;  /* 0x000000b4101c723c */ /* 0x048fec000004181c */
[----:B------:R-:W-:Y:S01]  /*1e700*/  HMMA.16816.F32.BF16 R24, R16, R182, R24 ;  /* 0x000000b61018723c */ /* 0x000fe20000041818 */
[----:B------:R-:W2:Y:S04]  /*1e710*/  LDSM.16.M88.4 R16, [R212+0x1000] ;  /* 0x00100000d410783b */ /* 0x000ea80000000200 */
[----:B------:R-:W3:Y:S01]  /*1e720*/  LDSM.16.M88.4 R180, [R212+0x1800] ;  /* 0x00180000d4b4783b */ /* 0x000ee20000000200 */
        /* <DEDUP_REMOVED lines=18> */
[----:B------:R-:W-:Y:S05]  /*1e850*/  LDSM.16.M88.4 R184, [R210] ;  /* 0x00000000d2b8783b */ /* 0x000fea0000000200 */
[C---:B--2---:R-:W-:Y:S06]  /*1e860*/  HMMA.16816.F32.BF16 R168, R16.reuse, R20, R168 ;  /* 0x0000001410a8723c */ /* 0x044fec00000418a8 */
[C---:B------:R-:W-:Y:S01]  /*1e870*/  HMMA.16816.F32.BF16 R32, R16.reuse, R22, R32 ;  /* 0x000000161020723c */ /* 0x040fe20000041820 */
[----:B------:R-:W1:Y:S05]  /*1e880*/  LDSM.16.M88.4 R20, [R224+0x2000] ;  /* 0x00200000e014783b */ /* 0x000e6a0000000200 */
[C---:B---3--:R-:W-:Y:S06]  /*1e890*/  HMMA.16816.F32.BF16 R28, R16.reuse, R180, R28 ;  /* 0x000000b4101c723c */ /* 0x048fec000004181c */
[----:B------:R-:W-:Y:S01]  /*1e8a0*/  HMMA.16816.F32.BF16 R24, R16, R182, R24 ;  /* 0x000000b61018723c */ /* 0x000fe20000041818 */
[----:B------:R-:W2:Y:S04]  /*1e8b0*/  LDSM.16.M88.4 R16, [R209] ;  /* 0x00000000d110783b */ /* 0x000ea80000000200 */
[----:B------:R-:W3:Y:S01]  /*1e8c0*/  LDSM.16.M88.4 R180, [R208] ;  /* 0x00000000d0b4783b */ /* 0x000ee20000000200 */
        /* <DEDUP_REMOVED lines=55> */
[C---:B--2---:R-:W-:Y:S06]  /*1ec40*/  HMMA.16816.F32.BF16 R176, R20.reuse, R180, R176 ;  /* 0x000000b414b0723c */ /* 0x044fec00000418b0 */
[C---:B------:R-:W-:Y:S01]  /*1ec50*/  HMMA.16816.F32.BF16 R172, R20.reuse, R182, R172 ;  /* 0x000000b614ac723c */ /* 0x040fe200000418ac */
[----:B------:R-:W-:Y:S05]  /*1ec60*/  LDSM.16.M88.4 R180, [R219+0xc800] ;  /* 0x00c80000dbb4783b */ /* 0x000fea0000000200 */
[C---:B---3--:R-:W-:Y:S06]  /*1ec70*/  HMMA.16816.F32.BF16 R168, R20.reuse, R16, R168 ;  /* 0x0000001014a8723c */ /* 0x048fec00000418a8 */
[C---:B------:R-:W-:Y:S01]  /*1ec80*/  HMMA.16816.F32.BF16 R32, R20.reuse, R18, R32 ;  /* 0x000000121420723c */ /* 0x040fe20000041820 */
[----:B------:R-:W1:Y:S05]  /*1ec90*/  LDSM.16.M88.4 R16, [R222+0x4000] ;  /* 0x00400000de10783b */ /* 0x000e6a0000000200 */
[C---:B------:R-:W-:Y:S06]  /*1eca0*/  HMMA.16816.F32.BF16 R28, R20.reuse, R192, R28 ;  /* 0x000000c0141c723c */ /* 0x040fec000004181c */
[----:B------:R-:W-:Y:S01]  /*1ecb0*/  HMMA.16816.F32.BF16 R24, R20, R194, R24 ;  /* 0x000000c21418723c */ /* 0x000fe20000041818 */
[----:B------:R-:W2:Y:S04]  /*1ecc0*/  LDSM.16.M88.4 R20, [R219+0xd800] ;  /* 0x00d80000db14783b */ /* 0x000ea80000000200 */
[----:B------:R-:W-:Y:S01]  /*1ecd0*/  LDSM.16.M88.4 R192, [R224+0x6000] ;  /* 0x00600000e0c0783b */ /* 0x000fe20000000200 */
[C---:B-1----:R-:W-:Y:S06]  /*1ece0*/  HMMA.16816.F32.BF16 R12, R16.reuse, R188, R12 ;  /* 0x000000bc100c723c */ /* 0x042fec000004180c */
[C---:B------:R-:W-:Y:S01]  /*1ecf0*/  HMMA.16816.F32.BF16 R4, R16.reuse, R190, R4 ;  /* 0x000000be1004723c */ /* 0x040fe20000041804 */
[----:B------:R-:W-:Y:S05]  /*1ed00*/  LDSM.16.M88.4 R188, [R212+0x4000] ;  /* 0x00400000d4bc783b */ /* 0x000fea0000000200 */
[C---:B------:R-:W-:Y:S06]  /*1ed10*/  HMMA.16816.F32.BF16 R176, R16.reuse, R180, R176 ;  /* 0x000000b410b0723c */ /* 0x040fec00000418b0 */
[C---:B------:R-:W-:Y:S01]  /*1ed20*/  HMMA.16816.F32.BF16 R172, R16.reuse, R182, R172 ;  /* 0x000000b610ac723c */ /* 0x040fe200000418ac */
[----:B------:R-:W1:Y:S05]  /*1ed30*/  LDSM.16.M88.4 R180, [R221+0x4000] ;  /* 0x00400000ddb4783b */ /* 0x000e6a0000000200 */
[C---:B------:R-:W-:Y:S06]  /*1ed40*/  HMMA.16816.F32.BF16 R168, R16.reuse, R184, R168 ;  /* 0x000000b810a8723c */ /* 0x040fec00000418a8 */
[C---:B------:R-:W-:Y:S01]  /*1ed50*/  HMMA.16816.F32.BF16 R32, R16.reuse, R186, R32 ;  /* 0x000000ba1020723c */ /* 0x040fe20000041820 */
[----:B------:R-:W-:Y:S05]  /*1ed60*/  LDSM.16.M88.4 R184, [R212+0x5800] ;  /* 0x00580000d4b8783b */ /* 0x000fea0000000200 */
[C---:B--2---:R-:W-:Y:S06]  /*1ed70*/  HMMA.16816.F32.BF16 R28, R16.reuse, R20, R28 ;  /* 0x00000014101c723c */ /* 0x044fec000004181c */
[----:B------:R-:W-:Y:S01]  /*1ed80*/  HMMA.16816.F32.BF16 R24, R16, R22, R24 ;  /* 0x000000161018723c */ /* 0x000fe20000041818 */
[----:B------:R-:W2:Y:S04]  /*1ed90*/  LDSM.16.M88.4 R20, [R212+0x4800] ;  /* 0x00480000d414783b */ /* 0x000ea80000000200 */
[----:B------:R-:W3:Y:S01]  /*1eda0*/  LDSM.16.M88.4 R16, [R212+0x5000] ;  /* 0x00500000d410783b */ /* 0x000ee20000000200 */
        /* <DEDUP_REMOVED lines=12> */
[----:B------:R-:W3:Y:S01]  /*1ee70*/  LDSM.16.M88.4 R180, [R225+0xf800] ;  /* 0x00f80000e1b4783b */ /* 0x000ee20000000200 */
[C---:B-1----:R-:W-:Y:S06]  /*1ee80*/  HMMA.16816.F32.BF16 R176, R20.reuse, R16, R176 ;  /* 0x0000001014b0723c */ /* 0x042fec00000418b0 */
[C---:B------:R-:W-:Y:S01]  /*1ee90*/  HMMA.16816.F32.BF16 R172, R20.reuse, R18, R172 ;  /* 0x0000001214ac723c */ /* 0x040fe200000418ac */
[----:B------:R-:W1:Y:S05]  /*1eea0*/  LDSM.16.M88.4 R16, [R203] ;  /* 0x00000000cb10783b */ /* 0x000e6a0000000200 */
[C---:B------:R-:W-:Y:S06]  /*1eeb0*/  HMMA.16816.F32.BF16 R12, R20.reuse, R188, R12 ;  /* 0x000000bc140c723c */ /* 0x040fec000004180c */
[C---:B------:R-:W-:Y:S01]  /*1eec0*/  HMMA.16816.F32.BF16 R4, R20.reuse, R190, R4 ;  /* 0x000000be1404723c */ /* 0x040fe20000041804 */
[----:B------:R-:W4:Y:S05]  /*1eed0*/  LDSM.16.M88.4 R188, [R202] ;  /* 0x00000000cabc783b */ /* 0x000f2a0000000200 */
[C---:B--2---:R-:W-:Y:S06]  /*1eee0*/  HMMA.16816.F32.BF16 R168, R20.reuse, R184, R168 ;  /* 0x000000b814a8723c */ /* 0x044fec00000418a8 */
[C---:B------:R-:W-:Y:S01]  /*1eef0*/  HMMA.16816.F32.BF16 R32, R20.reuse, R186, R32 ;  /* 0x000000ba1420723c */ /* 0x040fe20000041820 */
[----:B------:R-:W2:Y:S05]  /*1ef00*/  LDSM.16.M88.4 R184, [R201] ;  /* 0x00000000c9b8783b */ /* 0x000eaa0000000200 */
[C---:B---3--:R-:W-:Y:S06]  /*1ef10*/  HMMA.16816.F32.BF16 R28, R20.reuse, R180, R28 ;  /* 0x000000b4141c723c */ /* 0x048fec000004181c */
[----:B------:R-:W-:Y:S01]  /*1ef20*/  HMMA.16816.F32.BF16 R24, R20, R182, R24 ;  /* 0x000000b61418723c */ /* 0x000fe20000041818 */
[----:B------:R-:W3:Y:S04]  /*1ef30*/  LDSM.16.M88.4 R180, [R200] ;  /* 0x00000000c8b4783b */ /* 0x000ee80000000200 */
[----:B------:R-:W-:Y:S01]  /*1ef40*/  LDSM.16.M88.4 R20, [R222+0x6000] ;  /* 0x00600000de14783b */ /* 0x000fe20000000200 */
[C---:B-1----:R-:W-:Y:S06]  /*1ef50*/  HMMA.16816.F32.BF16 R12, R192.reuse, R16, R12 ;  /* 0x00000010c00c723c */ /* 0x042fec000004180c */
[C---:B------:R-:W-:Y:S01]  /*1ef60*/  HMMA.16816.F32.BF16 R4, R192.reuse, R18, R4 ;  /* 0x00000012c004723c */ /* 0x040fe20000041804 */
[----:B------:R-:W1:Y:S05]  /*1ef70*/  LDSM.16.M88.4 R16, [R219+0xe000] ;  /* 0x00e00000db10783b */ /* 0x000e6a0000000200 */
[C---:B----4-:R-:W-:Y:S06]  /*1ef80*/  HMMA.16816.F32.BF16 R176, R192.reuse, R188, R176 ;  /* 0x000000bcc0b0723c */ /* 0x050fec00000418b0 */
        /* <DEDUP_REMOVED lines=12> */
[----:B--2---:R-:W-:-:S12]  /*1f050*/  HMMA.16816.F32.BF16 R176, R20, R184, R176 ;  /* 0x000000b814b0723c */ /* 0x004fd800000418b0 */
[C---:B---3--:R-:W-:Y:S06]  /*1f060*/  HMMA.16816.F32.BF16 R4, R180.reuse, R26, R4 ;  /* 0x0000001ab404723c */ /* 0x048fec0000041804 */
[C---:B------:R-:W-:Y:S01]  /*1f070*/  HMMA.16816.F32.BF16 R12, R180.reuse, R24, R12 ;  /* 0x00000018b40c723c */ /* 0x040fe2000004180c */
[----:B------:R-:W2:Y:S05]  /*1f080*/  LDSM.16.M88.4 R24, [R212+0x7000] ;  /* 0x00700000d418783b */ /* 0x000eaa0000000200 */
[----:B-1----:R-:W-:-:S12]  /*1f090*/  HMMA.16816.F32.BF16 R176, R180, R16, R176 ;  /* 0x00000010b4b0723c */ /* 0x002fd800000418b0 */
[----:B------:R-:W-:-:S06]  /*1f0a0*/  FMUL.FTZ R4, R4, R0 ;  /* 0x0000000004047220 */ /* 0x000fcc0000410000 */
[-C--:B------:R-:W-:Y:S01]  /*1f0b0*/  FMUL.FTZ R12, R12, R0.reuse ;  /* 0x000000000c0c7220 */ /* 0x080fe20000410000 */
[-C--:B------:R-:W-:Y:S01]  /*1f0c0*/  FMUL.FTZ R14, R14, R0.reuse ;  /* 0x000000000e0e7220 */ /* 0x080fe20000410000 */
[-C--:B------:R-:W-:Y:S01]  /*1f0d0*/  FMUL.FTZ R15, R15, R0.reuse ;  /* 0x000000000f0f7220 */ /* 0x080fe20000410000 */
[----:B------:R1:W-:Y:S01]  /*1f0e0*/  MUFU.TANH R16, R4 ;  /* 0x0000000400107308 */ /* 0x0003e20000002400 */
[----:B------:R-:W-:-:S07]  /*1f0f0*/  FMUL.FTZ R2, R13, R0 ;  /* 0x000000000d027220 */ /* 0x000fce0000410000 */
[----:B------:R-:W3:Y:S08]  /*1f100*/  MUFU.TANH R185, R12 ;  /* 0x0000000c00b97308 */ /* 0x000ef00000002400 */
[----:B------:R-:W-:Y:S01]  /*1f110*/  MUFU.TANH R165, R14 ;  /* 0x0000000e00a57308 */ /* 0x000fe20000002400 */
[----:B-1----:R-:W1:Y:S07]  /*1f120*/  S2R R4, SR_TID.X ;  /* 0x0000000000047919 */ /* 0x002e6e0000002100 */
[----:B------:R4:W-:Y:S01]  /*1f130*/  MUFU.TANH R184, R15 ;  /* 0x0000000f00b87308 */ /* 0x0009e20000002400 */
[C---:B------:R-:W-:Y:S01]  /*1f140*/  HMMA.16816.F32.BF16 R168, R20.reuse, R188, R168 ;  /* 0x000000bc14a8723c */ /* 0x040fe200000418a8 */
[----:B----4-:R-:W4:Y:S05]  /*1f150*/  LDSM.16.M88.4 R12, [R219+0xf800] ;  /* 0x00f80000db0c783b */ /* 0x010f2a0000000200 */
[----:B------:R-:W-:Y:S01]  /*1f160*/  HMMA.16816.F32.BF16 R172, R20, R186, R172 ;  /* 0x000000ba14ac723c */ /* 0x000fe200000418ac */
[-C--:B------:R-:W-:Y:S01]  /*1f170*/  FMUL.FTZ R5, R5, R0.reuse ;  /* 0x0000000005057220 */ /* 0x080fe20000410000 */
[----:B------:R-:W-:Y:S01]  /*1f180*/  FMUL.FTZ R6, R6, R0 ;  /* 0x0000000006067220 */ /* 0x000fe20000410000 */
[----:B-1----:R-:W-:-:S02]  /*1f190*/  IMAD.SHL.U32 R4, R4, 0x2, RZ ;  /* 0x0000000204047824 */ /* 0x002fc400078e00ff */
[----:B------:R-:W-:-:S03]  /*1f1a0*/  FMUL.FTZ R7, R7, R0 ;  /* 0x0000000007077220 */ /* 0x000fc60000410000 */
[----:B------:R-:W-:-:S10]  /*1f1b0*/  LOP3.LUT R4, R4, 0x6, RZ, 0xc0, !PT ;  /* 0x0000000604047812 */ /* 0x000fd400078ec0ff */
[----:B--2---:R-:W-:Y:S01]  /*1f1c0*/  HMMA.16816.F32.BF16 R168, R180, R24, R168 ;  /* 0x00000018b4a8723c */ /* 0x004fe200000418a8 */
[----:B------:R-:W-:Y:S08]  /*1f1d0*/  MUFU.TANH R17, R5 ;  /* 0x0000000500117308 */ /* 0x000ff00000002400 */
[----:B------:R-:W-:Y:S08]  /*1f1e0*/  MUFU.TANH R187, R6 ;  /* 0x0000000600bb7308 */ /* 0x000ff00000002400 */
[----:B------:R1:W-:Y:S01]  /*1f1f0*/  MUFU.TANH R25, R7 ;  /* 0x0000000700197308 */ /* 0x0003e20000002400 */
[----:B----4-:R-:W-:Y:S07]  /*1f200*/  HMMA.16816.F32.BF16 R28, R20, R12, R28 ;  /* 0x0000000c141c723c */ /* 0x010fee000004181c */
[----:B------:R-:W2:Y:S01]  /*1f210*/  MUFU.TANH R2, R2 ;  /* 0x0000000200027308 */ /* 0x000ea20000002400 */
[----:B------:R-:W-:-:S02]  /*1f220*/  IMAD R12, R243, 0x40, R4 ;  /* 0x00000040f30c7824 */ /* 0x000fc400078e0204 */
[----:B-1----:R-:W1:Y:S01]  /*1f230*/  LDSM.16.M88.4 R4, [R212+0x7800] ;  /* 0x00780000d404783b */ /* 0x002e620000000200 */
[C---:B------:R-:W-:Y:S06]  /*1f240*/  HMMA.16816.F32.BF16 R192, R20.reuse, R14, R192 ;  /* 0x0000000e14c0723c */ /* 0x040fec00000418c0 */
[----:B------:R-:W-:Y:S01]  /*1f250*/  HMMA.16816.F32.BF16 R32, R20, R190, R32 ;  /* 0x000000be1420723c */ /* 0x000fe20000041820 */
[C---:B------:R-:W-:Y:S01]  /*1f260*/  ISETP.GE.AND P1, PT, R12.reuse, R248, PT ;  /* 0x000000f80c00720c */ /* 0x040fe20003f26270 */
[----:B------:R-:W-:-:S04]  /*1f270*/  VIADD R14, R12, 0x1 ;  /* 0x000000010c0e7836 */ /* 0x000fc80000000000 */
[----:B------:R-:W-:Y:S01]  /*1f280*/  HMMA.16816.F32.BF16 R172, R180, R18, R172 ;  /* 0x00000012b4ac723c */ /* 0x000fe200000418ac */
[-C--:B------:R-:W-:Y:S01]  /*1f290*/  ISETP.GE.OR P1, PT, R12, R247.reuse, !P1 ;  /* 0x000000f70c00720c */ /* 0x080fe20004f26670 */
[----:B------:R-:W-:Y:S01]  /*1f2a0*/  FMUL.FTZ R176, R176, R0 ;  /* 0x00000000b0b07220 */ /* 0x000fe20000410000 */
[----:B------:R-:W-:Y:S01]  /*1f2b0*/  ISETP.GE.AND P6, PT, R14, R248, PT ;  /* 0x000000f80e00720c */ /* 0x000fe20003fc6270 */
[----:B------:R-:W-:Y:S01]  /*1f2c0*/  FMUL.FTZ R178, R178, R0 ;  /* 0x00000000b2b27220 */ /* 0x000fe20000410000 */
[----:B---3--:R-:W-:Y:S01]  /*1f2d0*/  FSEL R13, R185, -INF , !P1 ;  /* 0xff800000b90d7808 */ /* 0x008fe20004800000 */
[C---:B------:R-:W-:Y:S01]  /*1f2e0*/  VIADD R15, R12.reuse, 0x8 ;  /* 0x000000080c0f7836 */ /* 0x040fe20000000000 */
[----:B------:R-:W-:Y:S01]  /*1f2f0*/  ISETP.GE.AND P1, PT, R12, R246, PT ;  /* 0x000000f60c00720c */ /* 0x000fe20003f26270 */
[-C--:B------:R-:W-:Y:S01]  /*1f300*/  FMUL.FTZ R24, R177, R0.reuse ;  /* 0x00000000b1187220 */ /* 0x080fe20000410000 */
[----:B------:R-:W-:Y:S01]  /*1f310*/  ISETP.GE.OR P6, PT, R14, R247, !P6 ;  /* 0x000000f70e00720c */ /* 0x000fe200077c6670 */
[----:B------:R-:W-:Y:S01]  /*1f320*/  FMUL.FTZ R170, R170, R0 ;  /* 0x00000000aaaa7220 */ /* 0x000fe20000410000 */
[----:B------:R-:W-:Y:S01]  /*1f330*/  ISETP.GE.AND P2, PT, R14, R246, PT ;  /* 0x000000f60e00720c */ /* 0x000fe20003f46270 */
[-C--:B------:R-:W-:Y:S01]  /*1f340*/  FMUL.FTZ R169, R169, R0.reuse ;  /* 0x00000000a9a97220 */ /* 0x080fe20000410000 */
[-C--:B------:R-:W-:Y:S01]  /*1f350*/  ISETP.GE.OR P1, PT, R12, R245.reuse, !P1 ;  /* 0x000000f50c00720c */ /* 0x080fe20004f26670 */
[----:B------:R-:W3:Y:S01]  /*1f360*/  MUFU.TANH R186, R176 ;  /* 0x000000b000ba7308 */ /* 0x000ee20000002400 */
[----:B--2---:R-:W-:Y:S01]  /*1f370*/  FSEL R18, R2, -INF , !P6 ;  /* 0xff80000002127808 */ /* 0x004fe20007000000 */
[----:B------:R-:W-:Y:S01]  /*1f380*/  VIADD R21, R12, 0x9 ;  /* 0x000000090c157836 */ /* 0x000fe20000000000 */
[-C--:B------:R-:W-:Y:S01]  /*1f390*/  ISETP.GE.OR P2, PT, R14, R245.reuse, !P2 ;  /* 0x000000f50e00720c */ /* 0x080fe20005746670 */
[----:B------:R-:W-:Y:S01]  /*1f3a0*/  FMUL.FTZ R168, R168, R0 ;  /* 0x00000000a8a87220 */ /* 0x000fe20000410000 */
[----:B------:R-:W-:Y:S01]  /*1f3b0*/  ISETP.GE.AND P6, PT, R15, R246, PT ;  /* 0x000000f60f00720c */ /* 0x000fe20003fc6270 */
[----:B------:R-:W-:Y:S01]  /*1f3c0*/  FMUL.FTZ R177, R179, R0 ;  /* 0x00000000b3b17220 */ /* 0x000fe20000410000 */
[----:B------:R-:W-:Y:S01]  /*1f3d0*/  FSEL R14, R165, -INF , !P1 ;  /* 0xff800000a50e7808 */ /* 0x000fe20004800000 */
[----:B------:R-:W-:Y:S01]  /*1f3e0*/  VIADD R22, R12, 0x10 ;  /* 0x000000100c167836 */ /* 0x000fe20000000000 */
[C---:B------:R-:W-:Y:S01]  /*1f3f0*/  ISETP.GE.AND P1, PT, R15.reuse, R248, PT ;  /* 0x000000f80f00720c */ /* 0x040fe20003f26270 */
[----:B------:R-:W2:Y:S01]  /*1f400*/  MUFU.TANH R178, R178 ;  /* 0x000000b200b27308 */ /* 0x000ea20000002400 */
[----:B------:R-:W-:Y:S01]  /*1f410*/  ISETP.GE.OR P6, PT, R15, R245, !P6 ;  /* 0x000000f50f00720c */ /* 0x000fe200077c6670 */
[----:B------:R-:W-:Y:S01]  /*1f420*/  FMUL.FTZ R171, R171, R0 ;  /* 0x00000000abab7220 */ /* 0x000fe20000410000 */
[----:B------:R-:W-:Y:S01]  /*1f430*/  FSEL R2, R184, -INF , !P2 ;  /* 0xff800000b8027808 */ /* 0x000fe20005000000 */
[----:B------:R-:W-:-:S04]  /*1f440*/  DEPBAR.LE SB0, 0x0 ;  /* 0x000080000000791a */ /* 0x000fc80000000000 */
[----:B------:R-:W-:Y:S02]  /*1f450*/  ISETP.GE.AND P2, PT, R21, R248, PT ;  /* 0x000000f81500720c */ /* 0x000fe40003f46270 */
[-C--:B------:R-:W-:Y:S01]  /*1f460*/  ISETP.GE.OR P1, PT, R15, R247.reuse, !P1 ;  /* 0x000000f70f00720c */ /* 0x080fe20004f26670 */
[----:B------:R-:W4:Y:S01]  /*1f470*/  MUFU.TANH R177, R177 ;  /* 0x000000b100b17308 */ /* 0x000f220000002400 */
[----:B------:R-:W-:Y:S01]  /*1f480*/  FSEL R15, R187, -INF , !P6 ;  /* 0xff800000bb0f7808 */ /* 0x000fe20007000000 */
[----:B------:R-:W-:Y:S01]  /*1f490*/  FMUL.FTZ R172, R172, R0 ;  /* 0x00000000acac7220 */ /* 0x000fe20000410000 */
[----:B------:R-:W-:Y:S01]  /*1f4a0*/  ISETP.GE.OR P2, PT, R21, R247, !P2 ;  /* 0x000000f71500720c */ /* 0x000fe20005746670 */
[----:B------:R-:W-:Y:S01]  /*1f4b0*/  HMMA.16816.F32.BF16 R32, R180, R26, R32 ;  /* 0x0000001ab420723c */ /* 0x000fe20000041820 */
[----:B------:R-:W-:Y:S01]  /*1f4c0*/  ISETP.GE.AND P6, PT, R22, R248, PT ;  /* 0x000000f81600720c */ /* 0x000fe20003fc6270 */
[----:B------:R-:W-:Y:S01]  /*1f4d0*/  FMUL.FTZ R19, R173, R0 ;  /* 0x00000000ad137220 */ /* 0x000fe20000410000 */
[----:B------:R-:W-:Y:S01]  /*1f4e0*/  FSEL R16, R16, -INF , !P1 ;  /* 0xff80000010107808 */ /* 0x000fe20004800000 */
[----:B------:R-:W-:Y:S01]  /*1f4f0*/  VIADD R23, R12, 0x11 ;  /* 0x000000110c177836 */ /* 0x000fe20000000000 */
[----:B------:R-:W-:Y:S01]  /*1f500*/  ISETP.GE.AND P1, PT, R21, R246, PT ;  /* 0x000000f61500720c */ /* 0x000fe20003f26270 */
[----:B------:R-:W-:Y:S01]  /*1f510*/  MUFU.TANH R176, R172 ;  /* 0x000000ac00b07308 */ /* 0x000fe20000002400 */
[----:B------:R-:W-:-:S02]  /*1f520*/  FSEL R17, R17, -INF , !P2 ;  /* 0xff80000011117808 */ /* 0x000fc40005000000 */
[C---:B------:R-:W-:Y:S02]  /*1f530*/  ISETP.GE.OR P6, PT, R22.reuse, R247, !P6 ;  /* 0x000000f71600720c */ /* 0x040fe400077c6670 */
[----:B------:R-:W-:Y:S01]  /*1f540*/  ISETP.GE.AND P2, PT, R22, R246, PT ;  /* 0x000000f61600720c */ /* 0x000fe20003f46270 */
[----:B------:R-:W-:Y:S01]  /*1f550*/  FMUL.FTZ R20, R175, R0 ;  /* 0x00000000af147220 */ /* 0x000fe20000410000 */
[-C--:B------:R-:W-:Y:S01]  /*1f560*/  ISETP.GE.OR P1, PT, R21, R245.reuse, !P1 ;  /* 0x000000f51500720c */ /* 0x080fe20004f26670 */
[----:B------:R-:W5:Y:S01]  /*1f570*/  MUFU.TANH R24, R24 ;  /* 0x0000001800187308 */ /* 0x000f620000002400 */
[----:B---3--:R-:W-:Y:S01]  /*1f580*/  FSEL R173, R186, -INF , !P6 ;  /* 0xff800000baad7808 */ /* 0x008fe20007000000 */
[----:B------:R-:W-:Y:S01]  /*1f590*/  VIADD R21, R12, 0x18 ;  /* 0x000000180c157836 */ /* 0x000fe20000000000 */
[----:B------:R-:W-:Y:S01]  /*1f5a0*/  ISETP.GE.OR P2, PT, R22, R245, !P2 ;  /* 0x000000f51600720c */ /* 0x000fe20005746670 */
[----:B-1----:R-:W-:Y:S01]  /*1f5b0*/  HMMA.16816.F32.BF16 R28, R180, R4, R28 ;  /* 0x00000004b41c723c */ /* 0x002fe2000004181c */
[----:B------:R-:W-:-:S03]  /*1f5c0*/  ISETP.GE.AND P6, PT, R23, R246, PT ;  /* 0x000000f61700720c */ /* 0x000fc60003fc6270 */
[----:B------:R-:W1:Y:S01]  /*1f5d0*/  MUFU.TANH R19, R19 ;  /* 0x0000001300137308 */ /* 0x000e620000002400 */
[----:B------:R-:W-:Y:S02]  /*1f5e0*/  FMUL.FTZ R174, R174, R0 ;  /* 0x00000000aeae7220 */ /* 0x000fe40000410000 */
[----:B------:R-:W-:Y:S01]  /*1f5f0*/  FSEL R4, R25, -INF , !P1 ;  /* 0xff80000019047808 */ /* 0x000fe20004800000 */
[----:B------:R-:W-:Y:S01]  /*1f600*/  VIADD R26, R12, 0x19 ;  /* 0x000000190c1a7836 */ /* 0x000fe20000000000 */
[CC--:B------:R-:W-:Y:S02]  /*1f610*/  ISETP.GE.AND P1, PT, R23.reuse, R248.reuse, PT ;  /* 0x000000f81700720c */ /* 0x0c0fe40003f26270 */
[----:B--2---:R-:W-:Y:S01]  /*1f620*/  FSEL R22, R178, -INF , !P2 ;  /* 0xff800000b2167808 */ /* 0x004fe20005000000 */
[----:B------:R-:W2:Y:S01]  /*1f630*/  MUFU.TANH R20, R20 ;  /* 0x0000001400147308 */ /* 0x000ea20000002400 */
[----:B------:R-:W-:Y:S02]  /*1f640*/  ISETP.GE.OR P6, PT, R23, R245, !P6 ;  /* 0x000000f51700720c */ /* 0x000fe400077c6670 */
[----:B------:R-:W-:-:S02]  /*1f650*/  ISETP.GE.AND P2, PT, R21, R248, PT ;  /* 0x000000f81500720c */ /* 0x000fc40003f46270 */
[-C--:B------:R-:W-:Y:S02]  /*1f660*/  ISETP.GE.OR P1, PT, R23, R247.reuse, !P1 ;  /* 0x000000f71700720c */ /* 0x080fe40004f26670 */
[----:B----4-:R-:W-:Y:S01]  /*1f670*/  FSEL R23, R177, -INF , !P6 ;  /* 0xff800000b1177808 */ /* 0x010fe20007000000 */
[----:B------:R3:W4:Y:S01]  /*1f680*/  MUFU.TANH R179, R174 ;  /* 0x000000ae00b37308 */ /* 0x0007220000002400 */
[----:B------:R-:W-:Y:S02]  /*1f690*/  ISETP.GE.OR P2, PT, R21, R247, !P2 ;  /* 0x000000f71500720c */ /* 0x000fe40005746670 */
[----:B------:R-:W-:Y:S01]  /*1f6a0*/  ISETP.GE.AND P6, PT, R26, R248, PT ;  /* 0x000000f81a00720c */ /* 0x000fe20003fc6270 */
[----:B------:R-:W-:-:S04]  /*1f6b0*/  VIADD R27, R12, 0x20 ;  /* 0x000000200c1b7836 */ /* 0x000fc80000000000 */
[----:B------:R-:W4:Y:S01]  /*1f6c0*/  MUFU.TANH R184, R170 ;  /* 0x000000aa00b87308 */ /* 0x000f220000002400 */
[----:B------:R-:W-:Y:S01]  /*1f6d0*/  ISETP.GE.OR P6, PT, R26, R247, !P6 ;  /* 0x000000f71a00720c */ /* 0x000fe200077c6670 */
[-C--:B------:R-:W-:Y:S01]  /*1f6e0*/  FMUL.FTZ R32, R32, R0.reuse ;  /* 0x0000000020207220 */ /* 0x080fe20000410000 */
[----:B-----5:R-:W-:Y:S01]  /*1f6f0*/  FSEL R172, R24, -INF , !P1 ;  /* 0xff80000018ac7808 */ /* 0x020fe20004800000 */
[----:B------:R-:W-:Y:S01]  /*1f700*/  FMUL.FTZ R24, R34, R0 ;  /* 0x0000000022187220 */ /* 0x000fe20000410000 */
[----:B------:R-:W-:-:S03]  /*1f710*/  ISETP.GE.AND P1, PT, R21, R246, PT ;  /* 0x000000f61500720c */ /* 0x000fc60003f26270 */
[----:B------:R-:W5:Y:S01]  /*1f720*/  MUFU.TANH R188, R169 ;  /* 0x000000a900bc7308 */ /* 0x000f620000002400 */
[----:B---3--:R-:W-:Y:S02]  /*1f730*/  FSEL R174, R176, -INF , !P2 ;  /* 0xff800000b0ae7808 */ /* 0x008fe40005000000 */
[----:B------:R-:W-:Y:S01]  /*1f740*/  ISETP.GE.AND P2, PT, R26, R246, PT ;  /* 0x000000f61a00720c */ /* 0x000fe20003f46270 */
[----:B------:R-:W-:Y:S01]  /*1f750*/  HMMA.16816.F32.BF16 R192, R180, R6, R192 ;  /* 0x00000006b4c0723c */ /* 0x000fe200000418c0 */
[----:B-1----:R-:W-:Y:S01]  /*1f760*/  FSEL R175, R19, -INF , !P6 ;  /* 0xff80000013af7808 */ /* 0x002fe20007000000 */
[----:B------:R-:W-:Y:S02]  /*1f770*/  VIADD R19, R12, 0x21 ;  /* 0x000000210c137836 */ /* 0x000fe40000000000 */
[----:B------:R-:W1:Y:S01]  /*1f780*/  MUFU.TANH R189, R168 ;  /* 0x000000a800bd7308 */ /* 0x000e620000002400 */
[-C--:B------:R-:W-:Y:S02]  /*1f790*/  ISETP.GE.OR P2, PT, R26, R245.reuse, !P2 ;  /* 0x000000f51a00720c */ /* 0x080fe40005746670 */
[----:B------:R-:W-:-:S02]  /*1f7a0*/  ISETP.GE.OR P1, PT, R21, R245, !P1 ;  /* 0x000000f51500720c */ /* 0x000fc40004f26670 */
[----:B------:R-:W-:-:S03]  /*1f7b0*/  ISETP.GE.AND P6, PT, R27, R246, PT ;  /* 0x000000f61b00720c */ /* 0x000fc60003fc6270 */
[----:B------:R-:W3:Y:S01]  /*1f7c0*/  MUFU.TANH R5, R32 ;  /* 0x0000002000057308 */ /* 0x000ee20000002400 */
[----:B--2---:R-:W-:Y:S01]  /*1f7d0*/  FSEL R20, R20, -INF , !P2 ;  /* 0xff80000014147808 */ /* 0x004fe20005000000 */
[----:B------:R-:W-:Y:S01]  /*1f7e0*/  FMUL.FTZ R25, R35, R0 ;  /* 0x0000000023197220 */ /* 0x000fe20000410000 */
[-C--:B------:R-:W-:Y:S01]  /*1f7f0*/  ISETP.GE.AND P2, PT, R19, R248.reuse, PT ;  /* 0x000000f81300720c */ /* 0x080fe20003f46270 */
[----:B------:R-:W-:Y:S01]  /*1f800*/  VIADD R7, R12, 0x28 ;  /* 0x000000280c077836 */ /* 0x000fe20000000000 */
[----:B----4-:R-:W-:Y:S02]  /*1f810*/  FSEL R21, R179, -INF , !P1 ;  /* 0xff800000b3157808 */ /* 0x010fe40004800000 */
[C---:B------:R-:W-:Y:S01]  /*1f820*/  ISETP.GE.OR P6, PT, R27.reuse, R245, !P6 ;  /* 0x000000f51b00720c */ /* 0x040fe200077c6670 */
[----:B------:R-:W2:Y:S01]  /*1f830*/  MUFU.TANH R24, R24 ;  /* 0x0000001800187308 */ /* 0x000ea20000002400 */
[----:B------:R-:W-:Y:S02]  /*1f840*/  ISETP.GE.AND P1, PT, R27, R248, PT ;  /* 0x000000f81b00720c */ /* 0x000fe40003f26270 */
[----:B------:R-:W-:-:S02]  /*1f850*/  ISETP.GE.OR P2, PT, R19, R247, !P2 ;  /* 0x000000f71300720c */ /* 0x000fc40005746670 */
[----:B------:R-:W-:-:S03]  /*1f860*/  FSEL R184, R184, -INF , !P6 ;  /* 0xff800000b8b87808 */ /* 0x000fc60007000000 */
[----:B------:R-:W4:Y:S01]  /*1f870*/  MUFU.TANH R185, R171 ;  /* 0x000000ab00b97308 */ /* 0x000f220000002400 */
[----:B------:R-:W-:Y:S01]  /*1f880*/  ISETP.GE.OR P1, PT, R27, R247, !P1 ;  /* 0x000000f71b00720c */ /* 0x000fe20004f26670 */
[----:B------:R-:W-:Y:S01]  /*1f890*/  FMUL.FTZ R33, R33, R0 ;  /* 0x0000000021217220 */ /* 0x000fe20000410000 */
[----:B------:R-:W-:Y:S02]  /*1f8a0*/  ISETP.GE.AND P6, PT, R7, R248, PT ;  /* 0x000000f80700720c */ /* 0x000fe40003fc6270 */
[----:B-----5:R-:W-:-:S03]  /*1f8b0*/  FSEL R188, R188, -INF , !P2 ;  /* 0xff800000bcbc7808 */ /* 0x020fc60005000000 */
[----:B------:R-:W5:Y:S01]  /*1f8c0*/  MUFU.TANH R25, R25 ;  /* 0x0000001900197308 */ /* 0x000f620000002400 */
[----:B------:R-:W-:Y:S01]  /*1f8d0*/  ISETP.GE.AND P2, PT, R7, R246, PT ;  /* 0x000000f60700720c */ /* 0x000fe20003f46270 */
[----:B------:R-:W-:Y:S01]  /*1f8e0*/  VIADD R6, R12, 0x29 ;  /* 0x000000290c067836 */ /* 0x000fe20000000000 */
[----:B-1----:R-:W-:Y:S01]  /*1f8f0*/  FSEL R189, R189, -INF , !P1 ;  /* 0xff800000bdbd7808 */ /* 0x002fe20004800000 */
[----:B------:R-:W-:Y:S01]  /*1f900*/  FMUL.FTZ R29, R29, R0 ;  /* 0x000000001d1d7220 */ /* 0x000fe20000410000 */
[----:B------:R-:W-:Y:S02]  /*1f910*/  ISETP.GE.OR P6, PT, R7, R247, !P6 ;  /* 0x000000f70700720c */ /* 0x000fe400077c6670 */
[----:B------:R-:W-:Y:S01]  /*1f920*/  ISETP.GE.AND P1, PT, R19, R246, PT ;  /* 0x000000f61300720c */ /* 0x000fe20003f26270 */
[----:B------:R-:W1:Y:S01]  /*1f930*/  MUFU.TANH R187, R33 ;  /* 0x0000002100bb7308 */ /* 0x000e620000002400 */
[-C--:B------:R-:W-:Y:S02]  /*1f940*/  ISETP.GE.OR P2, PT, R7, R245.reuse, !P2 ;  /* 0x000000f50700720c */ /* 0x080fe40005746670 */
[----:B---3--:R-:W-:Y:S01]  /*1f950*/  FSEL R186, R5, -INF , !P6 ;  /* 0xff80000005ba7808 */ /* 0x008fe20007000000 */
[----:B------:R-:W-:Y:S01]  /*1f960*/  FMUL.FTZ R28, R28, R0 ;  /* 0x000000001c1c7220 */ /* 0x000fe20000410000 */
[----:B------:R-:W-:-:S02]  /*1f970*/  ISETP.GE.OR P1, PT, R19, R245, !P1 ;  /* 0x000000f51300720c */ /* 0x000fc40004f26670 */
[----:B------:R-:W-:Y:S01]  /*1f980*/  ISETP.GE.AND P6, PT, R6, R246, PT ;  /* 0x000000f60600720c */ /* 0x000fe20003fc6270 */
[----:B------:R-:W3:Y:S01]  /*1f990*/  MUFU.TANH R170, R29 ;  /* 0x0000001d00aa7308 */ /* 0x000ee20000002400 */
[----:B--2---:R-:W-:Y:S01]  /*1f9a0*/  FSEL R182, R24, -INF , !P2 ;  /* 0xff80000018b67808 */ /* 0x004fe20005000000 */
[-C--:B------:R-:W-:Y:S01]  /*1f9b0*/  FMUL.FTZ R30, R30, R0.reuse ;  /* 0x000000001e1e7220 */ /* 0x080fe20000410000 */
[----:B------:R-:W-:Y:S01]  /*1f9c0*/  FMUL.FTZ R24, R194, R0 ;  /* 0x00000000c2187220 */ /* 0x000fe20000410000 */
[----:B----4-:R-:W-:Y:S01]  /*1f9d0*/  FSEL R185, R185, -INF , !P1 ;  /* 0xff800000b9b97808 */ /* 0x010fe20004800000 */
[----:B------:R-:W-:Y:S01]  /*1f9e0*/  VIADD R7, R12, 0x31 ;  /* 0x000000310c077836 */ /* 0x000fe20000000000 */
[C---:B------:R-:W-:Y:S02]  /*1f9f0*/  ISETP.GE.OR P6, PT, R6.reuse, R245, !P6 ;  /* 0x000000f50600720c */ /* 0x040fe400077c6670 */
[----:B------:R-:W-:Y:S01]  /*1fa00*/  ISETP.GE.AND P1, PT, R6, R248, PT ;  /* 0x000000f80600720c */ /* 0x000fe20003f26270 */
[----:B------:R-:W2:Y:S01]  /*1fa10*/  MUFU.TANH R28, R28 ;  /* 0x0000001c001c7308 */ /* 0x000ea20000002400 */
[----:B-----5:R-:W-:Y:S01]  /*1fa20*/  FSEL R183, R25, -INF , !P6 ;  /* 0xff80000019b77808 */ /* 0x020fe20007000000 */
[----:B------:R-:W-:Y:S01]  /*1fa30*/  VIADD R5, R12, 0x30 ;  /* 0x000000300c057836 */ /* 0x000fe20000000000 */
[----:B------:R-:W-:Y:S01]  /*1fa40*/  ISETP.GE.OR P1, PT, R6, R247, !P1 ;  /* 0x000000f70600720c */ /* 0x000fe20004f26670 */
[----:B------:R-:W-:Y:S01]  /*1fa50*/  FMUL.FTZ R169, R192, R0 ;  /* 0x00000000c0a97220 */ /* 0x000fe20000410000 */
[----:B------:R-:W-:-:S03]  /*1fa60*/  ISETP.GE.AND P6, PT, R7, R248, PT ;  /* 0x000000f80700720c */ /* 0x000fc60003fc6270 */
[----:B------:R-:W4:Y:S01]  /*1fa70*/  MUFU.TANH R168, R30 ;  /* 0x0000001e00a87308 */ /* 0x000f220000002400 */
[----:B------:R-:W-:Y:S01]  /*1fa80*/  FMUL.FTZ R31, R31, R0 ;  /* 0x000000001f1f7220 */ /* 0x000fe20000410000 */
[----:B-1----:R-:W-:Y:S01]  /*1fa90*/  FSEL R187, R187, -INF , !P1 ;  /* 0xff800000bbbb7808 */ /* 0x002fe20004800000 */
[----:B------:R-:W-:Y:S01]  /*1faa0*/  VIADD R6, R12, 0x38 ;  /* 0x000000380c067836 */ /* 0x000fe20000000000 */
[----:B------:R-:W-:-:S04]  /*1fab0*/  ISETP.GE.OR P6, PT, R7, R247, !P6 ;  /* 0x000000f70700720c */ /* 0x000fc800077c6670 */
[----:B------:R-:W1:Y:S01]  /*1fac0*/  MUFU.TANH R24, R24 ;  /* 0x0000001800187308 */ /* 0x000e620000002400 */
[C---:B------:R-:W-:Y:S02]  /*1fad0*/  ISETP.GE.AND P2, PT, R5.reuse, R248, PT ;  /* 0x000000f80500720c */ /* 0x040fe40003f46270 */
[----:B------:R-:W-:Y:S02]  /*1fae0*/  ISETP.GE.AND P1, PT, R5, R246, PT ;  /* 0x000000f60500720c */ /* 0x000fe40003f26270 */
[----:B---3--:R-:W-:-:S03]  /*1faf0*/  FSEL R170, R170, -INF , !P6 ;  /* 0xff800000aaaa7808 */ /* 0x008fc60007000000 */
[----:B------:R-:W3:Y:S01]  /*1fb00*/  MUFU.TANH R165, R31 ;  /* 0x0000001f00a57308 */ /* 0x000ee20000002400 */
[----:B------:R-:W-:Y:S01]  /*1fb10*/  ISETP.GE.OR P2, PT, R5, R247, !P2 ;  /* 0x000000f70500720c */ /* 0x000fe20005746670 */
[-C--:B------:R-:W-:Y:S01]  /*1fb20*/  FMUL.FTZ R25, R195, R0.reuse ;  /* 0x00000000c3197220 */ /* 0x080fe20000410000 */
[----:B------:R-:W-:Y:S01]  /*1fb30*/  ISETP.GE.OR P1, PT, R5, R245, !P1 ;  /* 0x000000f50500720c */ /* 0x000fe20004f26670 */
[----:B------:R-:W-:Y:S01]  /*1fb40*/  FMUL.FTZ R5, R193, R0 ;  /* 0x00000000c1057220 */ /* 0x000fe20000410000 */
[----:B------:R-:W-:-:S03]  /*1fb50*/  ISETP.GE.AND P6, PT, R6, R246, PT ;  /* 0x000000f60600720c */ /* 0x000fc60003fc6270 */
[----:B------:R-:W5:Y:S01]  /*1fb60*/  MUFU.TANH R169, R169 ;  /* 0x000000a900a97308 */ /* 0x000f620000002400 */
[----:B------:R-:W-:Y:S02]  /*1fb70*/  ISETP.GE.OR P6, PT, R6, R245, !P6 ;  /* 0x000000f50600720c */ /* 0x000fe400077c6670 */
[----:B--2---:R-:W-:Y:S02]  /*1fb80*/  FSEL R171, R28, -INF , !P2 ;  /* 0xff8000001cab7808 */ /* 0x004fe40005000000 */
[----:B----4-:R-:W-:Y:S02]  /*1fb90*/  FSEL R168, R168, -INF , !P1 ;  /* 0xff800000a8a87808 */ /* 0x010fe40004800000 */
[----:B------:R-:W-:Y:S01]  /*1fba0*/  ISETP.GE.AND P2, PT, R7, R246, PT ;  /* 0x000000f60700720c */ /* 0x000fe20003f46270 */
[----:B------:R-:W2:Y:S01]  /*1fbb0*/  MUFU.TANH R5, R5 ;  /* 0x0000000500057308 */ /* 0x000ea20000002400 */
[----:B------:R-:W-:Y:S02]  /*1fbc0*/  ISETP.GE.AND P1, PT, R6, R248, PT ;  /* 0x000000f80600720c */ /* 0x000fe40003f26270 */
[----:B-1----:R-:W-:-:S02]  /*1fbd0*/  FSEL R24, R24, -INF , !P6 ;  /* 0xff80000018187808 */ /* 0x002fc40007000000 */
[----:B------:R-:W-:-:S03]  /*1fbe0*/  ISETP.GT.AND P6, PT, R243, R231, PT ;  /* 0x000000e7f300720c */ /* 0x000fc60003fc4270 */
[----:B------:R-:W1:Y:S01]  /*1fbf0*/  MUFU.TANH R25, R25 ;  /* 0x0000001900197308 */ /* 0x000e620000002400 */
[----:B------:R-:W-:Y:S01]  /*1fc00*/  BAR.SYNC.DEFER_BLOCKING 0x0 ;  /* 0x0000000000007b1d */ /* 0x000fe20000010000 */
[----:B------:R-:W-:Y:S01]  /*1fc10*/  ISETP.GE.OR P2, PT, R7, R245, !P2 ;  /* 0x000000f50700720c */ /* 0x000fe20005746670 */
[----:B------:R-:W-:Y:S01]  /*1fc20*/  VIADD R12, R12, 0x39 ;  /* 0x000000390c0c7836 */ /* 0x000fe20000000000 */
[----:B------:R-:W-:Y:S02]  /*1fc30*/  ISETP.GE.OR P1, PT, R6, R247, !P1 ;  /* 0x000000f70600720c */ /* 0x000fe40004f26670 */
[----:B---3--:R-:W-:Y:S02]  /*1fc40*/  FSEL R165, R165, -INF , !P2 ;  /* 0xff800000a5a57808 */ /* 0x008fe40005000000 */
[----:B-----5:R-:W-:Y:S02]  /*1fc50*/  FSEL R169, R169, -INF , !P1 ;  /* 0xff800000a9a97808 */ /* 0x020fe40004800000 */
[----:B------:R-:W-:-:S02]  /*1fc60*/  ISETP.GE.AND P2, PT, R12, R248, PT ;  /* 0x000000f80c00720c */ /* 0x000fc40003f46270 */
[C---:B------:R-:W-:Y:S01]  /*1fc70*/  ISETP.GE.AND P1, PT, R12.reuse, R246, PT ;  /* 0x000000f60c00720c */ /* 0x040fe20003f26270 */
[----:B------:R-:W-:Y:S01]  /*1fc80*/  BSSY B1, `(.L_x_3087) ;  /* 0x00000fc000017945 */ /* 0x000fe20003800000 */
[C---:B------:R-:W-:Y:S02]  /*1fc90*/  ISETP.GE.OR P2, PT, R12.reuse, R247, !P2 ;  /* 0x000000f70c00720c */ /* 0x040fe40005746670 */
[----:B------:R-:W-:Y:S01]  /*1fca0*/  ISETP.GE.OR P1, PT, R12, R245, !P1 ;  /* 0x000000f50c00720c */ /* 0x000fe20004f26670 */
[----:B------:R-:W-:Y:S01]  /*1fcb0*/  IMAD.MOV.U32 R181, RZ, RZ, R166 ;  /* 0x000000ffffb57224 */ /* 0x000fe200078e00a6 */
[----:B--2---:R-:W-:Y:S01]  /*1fcc0*/  FSEL R166, R5, -INF , !P2 ;  /* 0xff80000005a67808 */ /* 0x004fe20005000000 */
[----:B------:R-:W-:Y:S01]  /*1fcd0*/  IMAD.MOV.U32 R180, RZ, RZ, R167 ;  /* 0x000000ffffb47224 */ /* 0x000fe200078e00a7 */
[----:B-1----:R-:W-:Y:S01]  /*1fce0*/  FSEL R25, R25, -INF , !P1 ;  /* 0xff80000019197808 */ /* 0x002fe20004800000 */
        /* <DEDUP_REMOVED lines=42> */
[----:B------:R-:W-:-:S03]  /*1ff90*/  LOP3.LUT R0, RZ, R28, RZ, 0x33, !PT ;  /* 0x0000001cff007212 */ /* 0x000fc600078e33ff */
[----:B------:R-:W-:Y:S01]  /*1ffa0*/  @P1 VIADD R26, R26, 0x1 ;  /* 0x000000011a1a1836 */ /* 0x000fe20000000000 */
[----:B------:R-:W-:-:S03]  /*1ffb0*/  ISETP.GE.AND P1, PT, R5, RZ, PT ;  /* 0x000000ff0500720c */ /* 0x000fc60003f26270 */
[----:B------:R-:W-:Y:S02]  /*1ffc0*/  IMAD.MOV.U32 R6, RZ, RZ, R26 ;  /* 0x000000ffff067224 */ /* 0x000fe400078e001a */
[----:B------:R-:W-:Y:S01]  /*1ffd0*/  @P2 VIADD R27, R27, 0x1 ;  /* 0x000000011b1b2836 */ /* 0x000fe20000000000 */
[----:B------:R-:W-:-:S04]  /*1ffe0*/  ISETP.NE.AND P2, PT, R28, RZ, PT ;  /* 0x000000ff1c00720c */ /* 0x000fc80003f45270 */
[----:B------:R-:W-:Y:S02]  /*1fff0*/  MOV R7, R27 ;  /* 0x0000001b00077202 */ /* 0x000fe40000000f00 */
[----:B------:R-:W2:Y:S01]  /*20000*/  LD.E.64 R26, desc[UR4][R10.64+0x38] ;  /* 0x000038040a1a7980 */ /* 0x000ea2000c101b00 */
[----:B------:R-:W-:Y:S02]  /*20010*/  @!P1 IMAD.MOV R6, RZ, RZ, -R6 ;  /* 0x000000ffff069224 */ /* 0x000fe400078e0a06 */
[----:B------:R-:W-:-:S03]  /*20020*/  @!P0 IMAD.MOV R7, RZ, RZ, -R7 ;  /* 0x000000ffff078224 */ /* 0x000fc600078e0a07 */
[C---:B------:R-:W-:Y:S02]  /*20030*/  SEL R6, R0.reuse, R6, !P2 ;  /* 0x0000000600067207 */ /* 0x040fe40005000000 */
[----:B------:R-:W-:-:S03]  /*20040*/  SEL R7, R0, R7, !P2 ;  /* 0x0000000700077207 */ /* 0x000fc60005000000 */
[----:B------:R-:W-:-:S04]  /*20050*/  IMAD.WIDE R32, R6, 0x4, R240 ;  /* 0x0000000406207825 */ /* 0x000fc800078e02f0 */
[----:B------:R-:W-:Y:S01]  /*20060*/  IMAD.WIDE R30, R7, 0x4, R240 ;  /* 0x00000004071e7825 */ /* 0x000fe200078e02f0 */
        /* <DEDUP_REMOVED lines=12> */
[----:B----4-:R-:W-:Y:S02]  /*20130*/  IMAD R5, R31, R0, RZ ;  /* 0x000000001f057224 */ /* 0x010fe400078e02ff */
[----:B------:R-:W-:-:S04]  /*20140*/  IMAD.WIDE.U32 R28, R0, R30, R28 ;  /* 0x0000001e001c7225 */ /* 0x000fc800078e001c */
[----:B------:R-:W-:Y:S02]  /*20150*/  IMAD R5, R30, R7, R5 ;  /* 0x000000071e057224 */ /* 0x000fe400078e0205 */
[----:B------:R-:W-:-:S03]  /*20160*/  IMAD.MOV.U32 R19, RZ, RZ, R28 ;  /* 0x000000ffff137224 */ /* 0x000fc600078e001c */
[----:B------:R-:W-:Y:S01]  /*20170*/  IADD3 R12, R29, R5, RZ ;  /* 0x000000051d0c7210 */ /* 0x000fe20007ffe0ff */
[----:B------:R-:W-:Y:S05]  /*20180*/  BRA `(.L_x_3091) ;  /* 0x0000000000147947 */ /* 0x000fea0003800000 */
.L_x_3090:
[----:B------:R-:W-:Y:S02]  /*20190*/  R2UR UR4, R8 ;  /* 0x00000000080472ca */ /* 0x000fe400000e0000 */
[----:B------:R-:W-:-:S13]  /*201a0*/  R2UR UR5, R9 ;  /* 0x00000000090572ca */ /* 0x000fda00000e0000 */
[----:B------:R-:W2:Y:S02]  /*201b0*/  LD.E R19, desc[UR4][R10.64+0x38] ;  /* 0x000038040a137980 */ /* 0x000ea4000c101900 */
[----:B--2---:R-:W-:-:S05]  /*201c0*/  IMAD.U32 R19, R19, -0x40, RZ ;  /* 0xffffffc013137824 */ /* 0x004fca00078e00ff */
[----:B------:R-:W-:Y:S02]  /*201d0*/  SHF.R.S32.HI R12, RZ, 0x1f, R19 ;  /* 0x0000001fff0c7819 */ /* 0x000fe40000011413 */
.L_x_3091:
[----:B------:R-:W-:Y:S05]  /*201e0*/  BSYNC B0 ;  /* 0x0000000000007941 */ /* 0x000fea0003800000 */
.L_x_3089:
        /* <DEDUP_REMOVED lines=39> */
[C---:B------:R-:W-:Y:S01]  /*20460*/  @P5 LEA.HI.X R197, R0.reuse, R232, R6, 0x1, P0 ;  /* 0x000000e800c55211 */ /* 0x040fe200000f0c06 */
[----:B------:R-:W-:Y:S01]  /*20470*/  @!PT LDS RZ, [RZ] ;  /* 0x00000000fffff984 */ /* 0x000fe20000000800 */
[----:B------:R-:W-:Y:S01]  /*20480*/  @!PT LDS RZ, [RZ] ;  /* 0x00000000fffff984 */ /* 0x000fe20000000800 */
[----:B------:R-:W-:Y:S01]  /*20490*/  @!PT LDS RZ, [RZ] ;  /* 0x00000000fffff984 */ /* 0x000fe20000000800 */
[----:B------:R-:W-:Y:S01]  /*204a0*/  @!P2 LDGSTS.E.BYPASS.LTC128B.128 [R242+0x8000], desc[UR4][R34.64] ;  /* 0x0800000022f2afae */ /* 0x000fe2000b901d44 */
[----:B------:R-:W-:-:S03]  /*204b0*/  @P3 LEA R192, P0, R0, R233, 0x1 ;  /* 0x000000e900c03211 */ /* 0x000fc600078008ff */
[----:B------:R1:W-:Y:S01]  /*204c0*/  @!P2 STL [R1], R2 ;  /* 0x000000020100a387 */ /* 0x0003e20000100800 */
[----:B------:R-:W-:-:S03]  /*204d0*/  @P3 LEA.HI.X R193, R0, R232, R6, 0x1, P0 ;  /* 0x000000e800c13211 */ /* 0x000fc600000f0c06 */
[----:B-1----:R-:W5:Y:S04]  /*204e0*/  LDL.LU.64 R2, [R1+0x8] ;  /* 0x0000080001027983 */ /* 0x002f680000300a00 */
[----:B------:R-:W2:Y:S01]  /*204f0*/  LDL.LU.64 R6, [R1] ;  /* 0x0000000001067983 */ /* 0x000ea20000300a00 */
[C---:B------:R-:W-:Y:S02]  /*20500*/  @P5 R2UR UR12, R8.reuse ;  /* 0x00000000080c52ca */ /* 0x040fe400000e0000 */
[C---:B------:R-:W-:Y:S01]  /*20510*/  @P5 R2UR UR13, R9.reuse ;  /* 0x00000000090d52ca */ /* 0x040fe200000e0000 */
[----:B------:R1:W-:Y:S01]  /*20520*/  @P2 STS.128 [R242+0x8000], RZ ;  /* 0x008000fff2002388 */ /* 0x0003e20000000c00 */
[----:B------:R-:W-:Y:S02]  /*20530*/  @P4 R2UR UR10, R8 ;  /* 0x00000000080a42ca */ /* 0x000fe400000e0000 */
[----:B------:R-:W-:-:S02]  /*20540*/  @P4 R2UR UR11, R9 ;  /* 0x00000000090b42ca */ /* 0x000fc400000e0000 */
[C---:B------:R-:W-:Y:S02]  /*20550*/  @P3 R2UR UR8, R8.reuse ;  /* 0x00000000080832ca */ /* 0x040fe400000e0000 */
[C---:B------:R-:W-:Y:S02]  /*20560*/  @P3 R2UR UR9, R9.reuse ;  /* 0x00000000090932ca */ /* 0x040fe400000e0000 */
[----:B------:R-:W-:Y:S02]  /*20570*/  @P3 R2UR UR14, R8 ;  /* 0x00000000080e32ca */ /* 0x000fe400000e0000 */
[----:B------:R-:W-:Y:S02]  /*20580*/  @P3 R2UR UR15, R9 ;  /* 0x00000000090f32ca */ /* 0x000fe400000e0000 */
[----:B--2---:R-:W-:Y:S01]  /*20590*/  @!P2 LEA.HI.X R7, R19, R232, R12, 0x1, P1 ;  /* 0x000000e81307a211 */ /* 0x004fe200008f0c0c */
[----:B------:R-:W-:Y:S02]  /*205a0*/  IMAD.MOV.U32 R232, RZ, RZ, R6 ;  /* 0x000000ffffe87224 */ /* 0x000fe400078e0006 */
[----:B------:R-:W-:-:S02]  /*205b0*/  @P5 IMAD.MOV.U32 R6, RZ, RZ, R34 ;  /* 0x000000ffff065224 */ /* 0x000fc400078e0022 */
[----:B------:R-:W-:Y:S02]  /*205c0*/  IMAD.MOV.U32 R233, RZ, RZ, R7 ;  /* 0x000000ffffe97224 */ /* 0x000fe400078e0007 */
[----:B------:R-:W-:-:S05]  /*205d0*/  @P5 IMAD.MOV.U32 R7, RZ, RZ, R35 ;  /* 0x000000ffff075224 */ /* 0x000fca00078e0023 */
[----:B------:R-:W-:Y:S01]  /*205e0*/  @!PT LDS RZ, [RZ] ;  /* 0x00000000fffff984 */ /* 0x000fe20000000800 */
[----:B------:R-:W-:Y:S01]  /*205f0*/  @!PT LDS RZ, [RZ] ;  /* 0x00000000fffff984 */ /* 0x000fe20000000800 */
[----:B------:R-:W-:Y:S01]  /*20600*/  @!PT LDS RZ, [RZ] ;  /* 0x00000000fffff984 */ /* 0x000fe20000000800 */
[----:B------:R2:W-:Y:S01]  /*20610*/  @P5 LDGSTS.E.BYPASS.LTC128B.128 [R242+0xa000], desc[UR12][R6.64+0x80] ;  /* 0x0a00008006f25fae */ /* 0x0005e2000b901d4c */
[----:B------:R-:W-:Y:S02]  /*20620*/  @!P2 R2UR UR12, R8 ;  /* 0x00000000080ca2ca */ /* 0x000fe400000e0000 */
[----:B------:R-:W-:Y:S01]  /*20630*/  @!P2 R2UR UR13, R9 ;  /* 0x00000000090da2ca */ /* 0x000fe200000e0000 */
[----:B------:R1:W-:Y:S01]  /*20640*/  @!P5 STS.128 [R242+0xa000], RZ ;  /* 0x00a000fff200d388 */ /* 0x0003e20000000c00 */
[----:B--2---:R-:W-:Y:S02]  /*20650*/  @P4 IMAD.MOV.U32 R6, RZ, RZ, R34 ;  /* 0x000000ffff064224 */ /* 0x004fe400078e0022 */
        /* <DEDUP_REMOVED lines=8> */
[----:B--2---:R-:W-:Y:S02]  /*206e0*/  @P3 IMAD.MOV.U32 R6, RZ, RZ, R34 ;  /* 0x000000ffff063224 */ /* 0x004fe400078e0022 */
[----:B------:R-:W-:-:S05]  /*206f0*/  @P3 IMAD.MOV.U32 R7, RZ, RZ, R35 ;  /* 0x000000ffff073224 */ /* 0x000fca00078e0023 */
[----:B------:R-:W-:Y:S01]  /*20700*/  @!PT LDS RZ, [RZ] ;  /* 0x00000000fffff984 */ /* 0x000fe20000000800 */
[----:B------:R-:W-:Y:S01]  /*20710*/  @!PT LDS RZ, [RZ] ;  /* 0x00000000fffff984 */ /* 0x000fe20000000800 */
[----:B------:R-:W-:Y:S01]  /*20720*/  @!PT LDS RZ, [RZ] ;  /* 0x00000000fffff984 */ /* 0x000fe20000000800 */
[----:B------:R-:W-:Y:S01]  /*20730*/  @P3 LDGSTS.E.BYPASS.LTC128B.128 [R242+0xe000], desc[UR8][R6.64+0x180] ;  /* 0x0e00018006f23fae */ /* 0x000fe2000b901d48 */
[C---:B------:R-:W-:Y:S02]  /*20740*/  @P4 R2UR UR8, R8.reuse ;  /* 0x00000000080842ca */ /* 0x040fe400000e0000 */
[C---:B------:R-:W-:Y:S01]  /*20750*/  @P4 R2UR UR9, R9.reuse ;  /* 0x00000000090942ca */ /* 0x040fe200000e0000 */
[----:B------:R1:W-:Y:S04]  /*20760*/  @!P3 STS.128 [R242+0xe000], RZ ;  /* 0x00e000fff200b388 */ /* 0x0003e80000000c00 */
[----:B------:R-:W-:Y:S01]  /*20770*/  @!PT LDS RZ, [RZ] ;  /* 0x00000000fffff984 */ /* 0x000fe20000000800 */
[----:B------:R-:W-:Y:S01]  /*20780*/  @!PT LDS RZ, [RZ] ;  /* 0x00000000fffff984 */ /* 0x000fe20000000800 */
[----:B------:R-:W-:Y:S01]  /*20790*/  @!PT LDS RZ, [RZ] ;  /* 0x00000000fffff984 */ /* 0x000fe20000000800 */
[----:B------:R2:W-:Y:S01]  /*207a0*/  @!P2 LDGSTS.E.BYPASS.LTC128B.128 [R242+0x8800], desc[UR4][R232.64] ;  /* 0x08800000e8f2afae */ /* 0x0005e2000b901d44 */
[C---:B------:R-:W-:Y:S02]  /*207b0*/  @P3 R2UR UR4, R8.reuse ;  /* 0x00000000080432ca */ /* 0x040fe400000e0000 */
[----:B------:R-:W-:Y:S01]  /*207c0*/  @P3 R2UR UR5, R9 ;  /* 0x00000000090532ca */ /* 0x000fe200000e0000 */
[----:B------:R1:W-:Y:S04]  /*207d0*/  @P2 STS.128 [R242+0x8800], RZ ;  /* 0x008800fff2002388 */ /* 0x0003e80000000c00 */
[----:B------:R-:W-:Y:S01]  /*207e0*/  @!PT LDS RZ, [RZ] ;  /* 0x00000000fffff984 */ /* 0x000fe20000000800 */
[----:B------:R-:W-:Y:S01]  /*207f0*/  @!PT LDS RZ, [RZ] ;  /* 0x00000000fffff984 */ /* 0x000fe20000000800 */
[----:B------:R-:W-:Y:S01]  /*20800*/  @!PT LDS RZ, [RZ] ;  /* 0x00000000fffff984 */ /* 0x000fe20000000800 */
[----:B------:R1:W-:Y:S01]  /*20810*/  @P5 LDGSTS.E.BYPASS.LTC128B.128 [R242+0xa800], desc[UR10][R30.64+0x80] ;  /* 0x0a8000801ef25fae */ /* 0x0003e2000b901d4a */
[----:B------:R-:W-:-:S02]  /*20820*/  @!P2 R2UR UR10, R8 ;  /* 0x00000000080aa2ca */ /* 0x000fc400000e0000 */
[C---:B------:R-:W-:Y:S01]  /*20830*/  @!P2 R2UR UR11, R9.reuse ;  /* 0x00000000090ba2ca */ /* 0x040fe200000e0000 */
        /* <DEDUP_REMOVED lines=13> */
[C---:B------:R-:W-:Y:S01]  /*20910*/  @P4 R2UR UR5, R9.reuse ;  /* 0x00000000090542ca */ /* 0x040fe200000e0000 */
[----:B------:R1:W-:Y:S01]  /*20920*/  @!P3 STS.128 [R242+0xe800], RZ ;  /* 0x00e800fff200b388 */ /* 0x0003e20000000c00 */
[----:B--2---:R-:W-:Y:S02]  /*20930*/  IMAD.MOV.U32 R233, RZ, RZ, R34 ;  /* 0x000000ffffe97224 */ /* 0x004fe400078e0022 */
[----:B------:R-:W-:Y:S01]  /*20940*/  IMAD.MOV.U32 R232, RZ, RZ, R35 ;  /* 0x000000ffffe87224 */ /* 0x000fe200078e0023 */
        /* <DEDUP_REMOVED lines=18> */
[----:B------:R-:W-:Y:S02]  /*20a70*/  @P3 R2UR UR4, R8 ;  /* 0x00000000080432ca */ /* 0x000fe400000e0000 */
        /* <DEDUP_REMOVED lines=28> */
.L_x_3088:
[----:B------:R-:W-:Y:S05]  /*20c40*/  BSYNC B1 ;  /* 0x0000000000017941 */ /* 0x000fea0003800000 */
.L_x_3087:
[----:B------:R-:W-:Y:S02]  /*20c50*/  R2UR UR4, R8 ;  /* 0x00000000080472ca */ /* 0x000fe400000e0000 */
[----:B------:R-:W-:-:S13]  /*20c60*/  R2UR UR5, R9 ;  /* 0x00000000090572ca */ /* 0x000fda00000e0000 */
[----:B-1----:R1:W2:Y:S01]  /*20c70*/  LD.E R27, desc[UR4][R10.64+0xdc] ;  /* 0x0000dc040a1b7980 */ /* 0x0022a2000c101900 */
[----:B------:R-:W-:Y:S02]  /*20c80*/  FMNMX.FTZ R7, R164, R13, !PT ;  /* 0x0000000da4077209 */ /* 0x000fe40007810000 */
[----:B-----5:R-:W-:Y:S02]  /*20c90*/  FMNMX.FTZ R6, R3, R14, !PT ;  /* 0x0000000e03067209 */ /* 0x020fe40007810000 */
        /* <DEDUP_REMOVED lines=10> */
[----:B------:R-:W-:Y:S01]  /*20d40*/  FMNMX.FTZ R7, R174, R7, !PT ;  /* 0x00000007ae077209 */ /* 0x000fe20007810000 */
[----:B-1----:R-:W-:Y:S01]  /*20d50*/  LDSM.16.MT88.4 R8, [R217+0x10000] ;  /* 0x01000000d908783b */ /* 0x002fe20000004200 */
        /* <DEDUP_REMOVED lines=27> */
[----:B------:R-:W-:Y:S02]  /*20f10*/  FSETP.NEU.FTZ.AND P1, PT, R33, -INF , PT ;  /* 0xff8000002100780b */ /* 0x000fe40003f3d000 */
[----:B------:R-:W-:-:S02]  /*20f20*/  FSETP.NEU.FTZ.AND P0, PT, R32, -INF , PT ;  /* 0xff8000002000780b */ /* 0x000fc40003f1d000 */
[----:B------:R-:W-:-:S05]  /*20f30*/  FSEL R5, R33, RZ, P1 ;  /* 0x000000ff21057208 */ /* 0x000fca0000800000 */
[----:B------:R-:W-:Y:S01]  /*20f40*/  FADD.FTZ R5, R164, -R5 ;  /* 0x80000005a4057221 */ /* 0x000fe20000010000 */
[C---:B--2---:R-:W-:Y:S01]  /*20f50*/  FMUL.FTZ R167, R27.reuse, R33 ;  /* 0x000000211ba77220 */ /* 0x044fe20000410000 */
[C---:B------:R-:W-:Y:S02]  /*20f60*/  FMUL.FTZ R26, R27.reuse, R32 ;  /* 0x000000201b1a7220 */ /* 0x040fe40000410000 */
[----:B------:R-:W-:Y:S02]  /*20f70*/  FMUL.FTZ R5, R27, R5 ;  /* 0x000000051b057220 */ /* 0x000fe40000410000 */
[----:B------:R-:W-:Y:S02]  /*20f80*/  FSEL R167, R167, RZ, P1 ;  /* 0x000000ffa7a77208 */ /* 0x000fe40000800000 */
[----:B------:R-:W1:Y:S01]  /*20f90*/  MUFU.EX2 R164, R5 ;  /* 0x0000000500a47308 */ /* 0x000e620000000800 */
[----:B------:R-:W-:Y:S02]  /*20fa0*/  FSEL R26, R26, RZ, P0 ;  /* 0x000000ff1a1a7208 */ /* 0x000fe40000000000 */
[-CC-:B------:R-:W-:Y:S01]  /*20fb0*/  FFMA.FTZ R31, R18, R27.reuse, -R167.reuse ;  /* 0x0000001b121f7223 */ /* 0x180fe200000108a7 */
[-CC-:B------:R-:W-:Y:S01]  /*20fc0*/  FFMA.FTZ R30, R16, R27.reuse, -R167.reuse ;  /* 0x0000001b101e7223 */ /* 0x180fe200000108a7 */
[-CC-:B------:R-:W-:Y:S01]  /*20fd0*/  FFMA.FTZ R29, R17, R27.reuse, -R167.reuse ;  /* 0x0000001b111d7223 */ /* 0x180fe200000108a7 */
[-CC-:B------:R-:W-:Y:S01]  /*20fe0*/  FFMA.FTZ R34, R4, R27.reuse, -R26.reuse ;  /* 0x0000001b04227223 */ /* 0x180fe2000001081a */
[----:B------:R-:W2:Y:S01]  /*20ff0*/  LDSM.16.MT88.4 R16, [R220+0x10000] ;  /* 0x01000000dc10783b */ /* 0x000ea20000004200 */
[----:B------:R-:W-:Y:S01]  /*21000*/  FSEL R4, R32, RZ, P0 ;  /* 0x000000ff20047208 */ /* 0x000fe20000000000 */
[-CC-:B------:R-:W-:Y:S01]  /*21010*/  FFMA.FTZ R35, R13, R27.reuse, -R167.reuse ;  /* 0x0000001b0d237223 */ /* 0x180fe200000108a7 */
[-CC-:B------:R-:W-:Y:S01]  /*21020*/  FFMA.FTZ R28, R14, R27.reuse, -R26.reuse ;  /* 0x0000001b0e1c7223 */ /* 0x180fe2000001081a */
[-CC-:B------:R-:W-:Y:S01]  /*21030*/  FFMA.FTZ R0, R15, R27.reuse, -R26.reuse ;  /* 0x0000001b0f007223 */ /* 0x180fe2000001081a */
[----:B------:R-:W-:Y:S01]  /*21040*/  FFMA.FTZ R2, R2, R27, -R26 ;  /* 0x0000001b02027223 */ /* 0x000fe2000001081a */
[----:B------:R-:W-:Y:S01]  /*21050*/  FADD.FTZ R4, R3, -R4 ;  /* 0x8000000403047221 */ /* 0x000fe20000010000 */
[----:B------:R-:W3:Y:S01]  /*21060*/  LDSM.16.MT88.4 R12, [R218+0x10000] ;  /* 0x01000000da0c783b */ /* 0x000ee20000004200 */
[----:B------:R-:W-:Y:S01]  /*21070*/  MUFU.EX2 R35, R35 ;  /* 0x0000002300237308 */ /* 0x000fe20000000800 */
[----:B-1----:R-:W-:Y:S01]  /*21080*/  FMUL.FTZ R160, R160, R164 ;  /* 0x000000a4a0a07220 */ /* 0x002fe20000410000 */
[----:B------:R-:W-:Y:S01]  /*21090*/  FMUL.FTZ R3, R27, R4 ;  /* 0x000000041b037220 */ /* 0x000fe20000410000 */
[-C--:B------:R-:W-:Y:S01]  /*210a0*/  FMUL.FTZ R161, R161, R164.reuse ;  /* 0x000000a4a1a17220 */ /* 0x080fe20000410000 */
[-C--:B------:R-:W-:Y:S01]  /*210b0*/  FMUL.FTZ R156, R156, R164.reuse ;  /* 0x000000a49c9c7220 */ /* 0x080fe20000410000 */
[-C--:B------:R-:W-:Y:S01]  /*210c0*/  FMUL.FTZ R157, R157, R164.reuse ;  /* 0x000000a49d9d7220 */ /* 0x080fe20000410000 */
[-C--:B------:R-:W-:Y:S01]  /*210d0*/  FMUL.FTZ R152, R152, R164.reuse ;  /* 0x000000a498987220 */ /* 0x080fe20000410000 */
[-C--:B------:R-:W-:Y:S01]  /*210e0*/  FMUL.FTZ R153, R153, R164.reuse ;  /* 0x000000a499997220 */ /* 0x080fe20000410000 */
[----:B------:R-:W1:Y:S01]  /*210f0*/  MUFU.EX2 R31, R31 ;  /* 0x0000001f001f7308 */ /* 0x000e620000000800 */
        /* <DEDUP_REMOVED lines=15> */
[----:B------:R-:W4:Y:S01]  /*211f0*/  MUFU.EX2 R29, R29 ;  /* 0x0000001d001d7308 */ /* 0x000f220000000800 */
[----:B-1----:R-:W-:Y:S01]  /*21200*/  F2FP.BF16.F32.PACK_AB R4, R31, R35 ;  /* 0x000000231f04723e */ /* 0x002fe200000010ff */
        /* <DEDUP_REMOVED lines=13> */
[----:B------:R-:W-:Y:S01]  /*212e0*/  FMUL.FTZ R68, R68, R164 ;  /* 0x000000a444447220 */ /* 0x000fe20000410000 */
[----:B------:R-:W1:Y:S01]  /*212f0*/  MUFU.EX2 R2, R2 ;  /* 0x0000000200027308 */ /* 0x000e620000000800 */
[----:B----4-:R-:W-:Y:S01]  /*21300*/  F2FP.BF16.F32.PACK_AB R6, R29, R30 ;  /* 0x0000001e1d06723e */ /* 0x010fe200000010ff */
        /* <DEDUP_REMOVED lines=31> */
[----:B----4-:R-:W-:Y:S01]  /*21500*/  F2FP.BF16.F32.PACK_AB R7, R34, R0 ;  /* 0x000000002207723e */ /* 0x010fe200000010ff */
[-CC-:B------:R-:W-:Y:S01]  /*21510*/  FFMA.FTZ R176, R173, R27.reuse, -R167.reuse ;  /* 0x0000001badb07223 */ /* 0x180fe200000108a7 */
[-CC-:B------:R-:W-:Y:S01]  /*21520*/  FFMA.FTZ R173, R172, R27.reuse, -R167.reuse ;  /* 0x0000001bacad7223 */ /* 0x180fe200000108a7 */
[-CC-:B------:R-:W-:Y:S01]  /*21530*/  FFMA.FTZ R174, R174, R27.reuse, -R167.reuse ;  /* 0x0000001baeae7223 */ /* 0x180fe200000108a7 */
[-CC-:B------:R-:W-:Y:S01]  /*21540*/  FFMA.FTZ R175, R175, R27.reuse, -R167.reuse ;  /* 0x0000001bafaf7223 */ /* 0x180fe200000108a7 */
[----:B------:R4:W4:Y:S01]  /*21550*/  MUFU.EX2 R172, R176 ;  /* 0x000000b000ac7308 */ /* 0x0009220000000800 */
[-CC-:B------:R-:W-:Y:S01]  /*21560*/  FFMA.FTZ R177, R23, R27.reuse, -R26.reuse ;  /* 0x0000001b17b17223 */ /* 0x180fe2000001081a */
[--C-:B------:R-:W-:Y:S01]  /*21570*/  FFMA.FTZ R178, R21, R27, -R26.reuse ;  /* 0x0000001b15b27223 */ /* 0x100fe2000001081a */
        /* <DEDUP_REMOVED lines=72> */
[----:B------:R-:W-:Y:S01]  /*21a00*/  FMUL.FTZ R123, R123, R3 ;  /* 0x000000037b7b7220 */ /* 0x000fe20000410000 */
[C---:B------:R-:W-:Y:S01]  /*21a10*/  HMMA.16816.F32.BF16 R40, R4.reuse, R14, R40 ;  /* 0x0000000e0428723c */ /* 0x040fe20000041828 */
[----:B------:R-:W2:Y:S01]  /*21a20*/  LDSM.16.MT88.4 R12, [R216+0x12000] ;  /* 0x01200000d80c783b */ /* 0x000ea20000004200 */
[-CC-:B----4-:R-:W-:Y:S01]  /*21a30*/  FFMA.FTZ R176, R22, R27.reuse, -R26.reuse ;  /* 0x0000001b16b07223 */ /* 0x190fe2000001081a */
[--C-:B------:R-:W-:Y:S01]  /*21a40*/  FFMA.FTZ R179, R20, R27, -R26.reuse ;  /* 0x0000001b14b37223 */ /* 0x100fe2000001081a */
[----:B------:R-:W-:Y:S01]  /*21a50*/  MUFU.EX2 R173, R173 ;  /* 0x000000ad00ad7308 */ /* 0x000fe20000000800 */
        /* <DEDUP_REMOVED lines=9> */
[----:B------:R-:W-:Y:S01]  /*21af0*/  MUFU.EX2 R174, R174 ;  /* 0x000000ae00ae7308 */ /* 0x000fe20000000800 */
[-C--:B------:R-:W-:Y:S01]  /*21b00*/  FMUL.FTZ R130, R130, R3.reuse ;  /* 0x0000000382827220 */ /* 0x080fe20000410000 */
[----:B------:R-:W-:Y:S01]  /*21b10*/  FMUL.FTZ R131, R131, R3 ;  /* 0x0000000383837220 */ /* 0x000fe20000410000 */
[----:B------:R-:W-:Y:S01]  /*21b20*/  LDSM.16.MT88.4 R20, [R218+0x12800] ;  /* 0x01280000da14783b */ /* 0x000fe20000004200 */
[-CC-:B------:R-:W-:Y:S01]  /*21b30*/  FFMA.FTZ R189, R189, R27.reuse, -R167.reuse ;  /* 0x0000001bbdbd7223 */ /* 0x180fe200000108a7 */
[-CC-:B------:R-:W-:Y:S01]  /*21b40*/  FFMA.FTZ R188, R188, R27.reuse, -R167.reuse ;  /* 0x0000001bbcbc7223 */ /* 0x180fe200000108a7 */
[-CC-:B------:R-:W-:Y:S01]  /*21b50*/  FFMA.FTZ R186, R186, R27.reuse, -R167.reuse ;  /* 0x0000001bbaba7223 */ /* 0x180fe200000108a7 */
[-CC-:B------:R-:W-:Y:S01]  /*21b60*/  FFMA.FTZ R187, R187, R27.reuse, -R167.reuse ;  /* 0x0000001bbbbb7223 */ /* 0x180fe200000108a7 */
[----:B------:R-:W-:Y:S01]  /*21b70*/  MUFU.EX2 R175, R175 ;  /* 0x000000af00af7308 */ /* 0x000fe20000000800 */
[-CC-:B------:R-:W-:Y:S01]  /*21b80*/  FFMA.FTZ R184, R184, R27.reuse, -R26.reuse ;  /* 0x0000001bb8b87223 */ /* 0x180fe2000001081a */
[-CC-:B------:R-:W-:Y:S01]  /*21b90*/  FFMA.FTZ R185, R185, R27.reuse, -R26.reuse ;  /* 0x0000001bb9b97223 */ /* 0x180fe2000001081a */
[-CC-:B------:R-:W-:Y:S01]  /*21ba0*/  FFMA.FTZ R182, R182, R27.reuse, -R26.reuse ;  /* 0x0000001bb6b67223 */ /* 0x180fe2000001081a */
[-CC-:B------:R-:W-:Y:S01]  /*21bb0*/  FFMA.FTZ R183, R183, R27.reuse, -R26.reuse ;  /* 0x0000001bb7b77223 */ /* 0x180fe2000001081a */
[-CC-:B------:R-:W-:Y:S01]  /*21bc0*/  FFMA.FTZ R171, R171, R27.reuse, -R167.reuse ;  /* 0x0000001babab7223 */ /* 0x180fe200000108a7 */
[-CC-:B------:R-:W-:Y:S01]  /*21bd0*/  FFMA.FTZ R170, R170, R27.reuse, -R167.reuse ;  /* 0x0000001baaaa7223 */ /* 0x180fe200000108a7 */
[C---:B-1----:R-:W-:Y:S01]  /*21be0*/  HMMA.16816.F32.BF16 R52, R4.reuse, R16, R52 ;  /* 0x000000100434723c */ /* 0x042fe20000041834 */
[----:B------:R-:W1:Y:S01]  /*21bf0*/  MUFU.EX2 R176, R176 ;  /* 0x000000b000b07308 */ /* 0x000e620000000800 */
[-CC-:B------:R-:W-:Y:S01]  /*21c00*/  FFMA.FTZ R169, R169, R27.reuse, -R167.reuse ;  /* 0x0000001ba9a97223 */ /* 0x180fe200000108a7 */
[-C--:B------:R-:W-:Y:S01]  /*21c10*/  FFMA.FTZ R166, R166, R27.reuse, -R167 ;  /* 0x0000001ba6a67223 */ /* 0x080fe200000108a7 */
[-CC-:B------:R-:W-:Y:S01]  /*21c20*/  FFMA.FTZ R167, R168, R27.reuse, -R26.reuse ;  /* 0x0000001ba8a77223 */ /* 0x180fe2000001081a */
[-CC-:B------:R-:W-:Y:S01]  /*21c30*/  FFMA.FTZ R165, R165, R27.reuse, -R26.reuse ;  /* 0x0000001ba5a57223 */ /* 0x180fe2000001081a */
[C---:B------:R-:W-:Y:S01]  /*21c40*/  HMMA.16816.F32.BF16 R56, R4.reuse, R18, R56 ;  /* 0x000000120438723c */ /* 0x040fe20000041838 */
[----:B------:R-:W4:Y:S01]  /*21c50*/  LDSM.16.MT88.4 R16, [R218+0x14000] ;  /* 0x01400000da10783b */ /* 0x000f220000004200 */
[-CC-:B------:R-:W-:Y:S01]  /*21c60*/  FFMA.FTZ R168, R24, R27.reuse, -R26.reuse ;  /* 0x0000001b18a87223 */ /* 0x180fe2000001081a */
[----:B------:R-:W4:Y:S01]  /*21c70*/  MUFU.EX2 R177, R177 ;  /* 0x000000b100b17308 */ /* 0x000f220000000800 */
[----:B------:R-:W-:Y:S01]  /*21c80*/  FFMA.FTZ R190, R25, R27, -R26 ;  /* 0x0000001b19be7223 */ /* 0x000fe2000001081a */
[----:B------:R-:W-:Y:S01]  /*21c90*/  FFMA.FTZ R35, R250, R164, R35 ;  /* 0x000000a4fa237223 */ /* 0x000fe20000010023 */
[C---:B--2---:R-:W-:Y:S01]  /*21ca0*/  HMMA.16816.F32.BF16 R60, R4.reuse, R12, R60 ;  /* 0x0000000c043c723c */ /* 0x044fe2000004183c */
[----:B------:R-:W-:Y:S01]  /*21cb0*/  FFMA.FTZ R3, R249, R3, R28 ;  /* 0x00000003f9037223 */ /* 0x000fe2000001001c */
[----:B------:R-:W-:Y:S01]  /*21cc0*/  LDSM.16.MT88.4 R24, [R217+0x13800] ;  /* 0x01380000d918783b */ /* 0x000fe20000004200 */
[----:B------:R-:W-:Y:S01]  /*21cd0*/  FADD.FTZ R35, R31, R35 ;  /* 0x000000231f237221 */ /* 0x000fe20000010000 */
[----:B------:R-:W-:Y:S01]  /*21ce0*/  MOV R164, R33 ;  /* 0x0000002100a47202 */ /* 0x000fe20000000f00 */
[----:B------:R-:W-:Y:S01]  /*21cf0*/  MUFU.EX2 R178, R178 ;  /* 0x000000b200b27308 */ /* 0x000fe20000000800 */
[----:B------:R-:W-:Y:S01]  /*21d00*/  HMMA.16816.F32.BF16 R64, R4, R14, R64 ;  /* 0x0000000e0440723c */ /* 0x000fe20000041840 */
[----:B------:R-:W2:Y:S01]  /*21d10*/  LDSM.16.MT88.4 R12, [R217+0x14000] ;  /* 0x01400000d90c783b */ /* 0x000ea20000004200 */
[----:B------:R-:W-:Y:S01]  /*21d20*/  FADD.FTZ R3, R2, R3 ;  /* 0x0000000302037221 */ /* 0x000fe20000010000 */
[----:B------:R-:W-:-:S03]  /*21d30*/  FADD.FTZ R35, R30, R35 ;  /* 0x000000231e237221 */ /* 0x000fc60000010000 */
[----:B---3--:R-:W-:Y:S01]  /*21d40*/  HMMA.16816.F32.BF16 R68, R4, R8, R68 ;  /* 0x000000080444723c */ /* 0x008fe20000041844 */
[----:B------:R-:W3:Y:S01]  /*21d50*/  MUFU.EX2 R179, R179 ;  /* 0x000000b300b37308 */ /* 0x000ee20000000800 */
[----:B------:R-:W-:Y:S01]  /*21d60*/  FADD.FTZ R3, R0, R3 ;  /* 0x0000000300037221 */ /* 0x000fe20000010000 */
[----:B------:R-:W-:-:S03]  /*21d70*/  FADD.FTZ R35, R29, R35 ;  /* 0x000000231d237221 */ /* 0x000fc60000010000 */
[----:B------:R-:W-:Y:S01]  /*21d80*/  HMMA.16816.F32.BF16 R72, R4, R10, R72 ;  /* 0x0000000a0448723c */ /* 0x000fe20000041848 */
[----:B------:R-:W3:Y:S01]  /*21d90*/  LDSM.16.MT88.4 R8, [R216+0x14000] ;  /* 0x01400000d808783b */ /* 0x000ee20000004200 */
[----:B------:R-:W-:Y:S01]  /*21da0*/  FADD.FTZ R3, R34, R3 ;  /* 0x0000000322037221 */ /* 0x000fe20000010000 */
[----:B------:R-:W3:Y:S01]  /*21db0*/  MUFU.EX2 R189, R189 ;  /* 0x000000bd00bd7308 */ /* 0x000ee20000000800 */
[----:B------:R-:W-:Y:S02]  /*21dc0*/  FADD.FTZ R35, R172, R35 ;  /* 0x00000023ac237221 */ /* 0x000fe40000010000 */
[----:B-1----:R-:W-:-:S05]  /*21dd0*/  FADD.FTZ R3, R176, R3 ;  /* 0x00000003b0037221 */ /* 0x002fca0000010000 */
[----:B------:R-:W-:Y:S01]  /*21de0*/  MUFU.EX2 R188, R188 ;  /* 0x000000bc00bc7308 */ /* 0x000fe20000000800 */
[C---:B----4-:R-:W-:Y:S07]  /*21df0*/  HMMA.16816.F32.BF16 R76, R4.reuse, R16, R76 ;  /* 0x00000010044c723c */ /* 0x050fee000004184c */
[----:B------:R-:W-:Y:S01]  /*21e00*/  MUFU.EX2 R186, R186 ;  /* 0x000000ba00ba7308 */ /* 0x000fe20000000800 */
[C---:B------:R-:W-:Y:S01]  /*21e10*/  HMMA.16816.F32.BF16 R80, R4.reuse, R18, R80 ;  /* 0x000000120450723c */ /* 0x040fe20000041850 */
[----:B------:R-:W1:Y:S06]  /*21e20*/  LDSM.16.MT88.4 R16, [R220+0x16000] ;  /* 0x01600000dc10783b */ /* 0x000e6c0000004200 */
[----:B------:R-:W-:Y:S01]  /*21e30*/  MUFU.EX2 R187, R187 ;  /* 0x000000bb00bb7308 */ /* 0x000fe20000000800 */
[C---:B--2---:R-:W-:Y:S06]  /*21e40*/  HMMA.16816.F32.BF16 R84, R4.reuse, R12, R84 ;  /* 0x0000000c0454723c */ /* 0x044fec0000041854 */
[C---:B------:R-:W-:Y:S01]  /*21e50*/  HMMA.16816.F32.BF16 R88, R4.reuse, R14, R88 ;  /* 0x0000000e0458723c */ /* 0x040fe20000041858 */
[----:B------:R-:W2:Y:S01]  /*21e60*/  LDSM.16.MT88.4 R12, [R218+0x16000] ;  /* 0x01600000da0c783b */ /* 0x000ea20000004200 */
[----:B------:R-:W4:Y:S04]  /*21e70*/  MUFU.EX2 R184, R184 ;  /* 0x000000b800b87308 */ /* 0x000f280000000800 */
[C---:B---3--:R-:W-:Y:S04]  /*21e80*/  HMMA.16816.F32.BF16 R92, R4.reuse, R8, R92 ;  /* 0x00000008045c723c */ /* 0x048fe8000004185c */
[----:B------:R-:W3:Y:S02]  /*21e90*/  MUFU.EX2 R185, R185 ;  /* 0x000000b900b97308 */ /* 0x000ee40000000800 */
[C---:B------:R-:W-:Y:S01]  /*21ea0*/  HMMA.16816.F32.BF16 R96, R4.reuse, R10, R96 ;  /* 0x0000000a0460723c */ /* 0x040fe20000041860 */
[----:B------:R-:W4:Y:S05]  /*21eb0*/  LDSM.16.MT88.4 R8, [R217+0x16000] ;  /* 0x01600000d908783b */ /* 0x000f2a0000004200 */
[----:B------:R-:W-:Y:S08]  /*21ec0*/  MUFU.EX2 R182, R182 ;  /* 0x000000b600b67308 */ /* 0x000ff00000000800 */
[----:B------:R-:W3:Y:S01]  /*21ed0*/  MUFU.EX2 R183, R183 ;  /* 0x000000b700b77308 */ /* 0x000ee20000000800 */
[C---:B-1----:R-:W-:Y:S07]  /*21ee0*/  HMMA.16816.F32.BF16 R100, R4.reuse, R16, R100 ;  /* 0x000000100464723c */ /* 0x042fee0000041864 */
[----:B------:R-:W1:Y:S01]  /*21ef0*/  MUFU.EX2 R171, R171 ;  /* 0x000000ab00ab7308 */ /* 0x000e620000000800 */
[C---:B------:R-:W-:Y:S01]  /*21f00*/  HMMA.16816.F32.BF16 R104, R4.reuse, R18, R104 ;  /* 0x000000120468723c */ /* 0x040fe20000041868 */
[----:B------:R-:W3:Y:S05]  /*21f10*/  LDSM.16.MT88.4 R16, [R216+0x16000] ;  /* 0x01600000d810783b */ /* 0x000eea0000004200 */
[C---:B--2---:R-:W-:Y:S01]  /*21f20*/  HMMA.16816.F32.BF16 R108, R4.reuse, R12, R108 ;  /* 0x0000000c046c723c */ /* 0x044fe2000004186c */
[----:B------:R-:W-:Y:S05]  /*21f30*/  MUFU.EX2 R170, R170 ;  /* 0x000000aa00aa7308 */ /* 0x000fea0000000800 */
[C---:B------:R-:W-:Y:S01]  /*21f40*/  HMMA.16816.F32.BF16 R112, R4.reuse, R14, R112 ;  /* 0x0000000e0470723c */ /* 0x040fe20000041870 */
[----:B------:R-:W2:Y:S02]  /*21f50*/  LDSM.16.MT88.4 R12, [R220+0x10800] ;  /* 0x01080000dc0c783b */ /* 0x000ea40000004200 */
[----:B------:R-:W-:Y:S03]  /*21f60*/  MUFU.EX2 R169, R169 ;  /* 0x000000a900a97308 */ /* 0x000fe60000000800 */
[C---:B----4-:R-:W-:Y:S05]  /*21f70*/  HMMA.16816.F32.BF16 R116, R4.reuse, R8, R116 ;  /* 0x000000080474723c */ /* 0x050fea0000041874 */
[----:B------:R-:W-:Y:S01]  /*21f80*/  MUFU.EX2 R166, R166 ;  /* 0x000000a600a67308 */ /* 0x000fe20000000800 */
[C---:B------:R-:W-:Y:S01]  /*21f90*/  HMMA.16816.F32.BF16 R120, R4.reuse, R10, R120 ;  /* 0x0000000a0478723c */ /* 0x040fe20000041878 */
[----:B------:R-:W4:Y:S06]  /*21fa0*/  LDSM.16.MT88.4 R8, [R218+0x10800] ;  /* 0x01080000da08783b */ /* 0x000f2c0000004200 */
[----:B------:R-:W1:Y:S08]  /*21fb0*/  MUFU.EX2 R167, R167 ;  /* 0x000000a700a77308 */ /* 0x000e700000000800 */
[----:B------:R-:W1:Y:S01]  /*21fc0*/  MUFU.EX2 R165, R165 ;  /* 0x000000a500a57308 */ /* 0x000e620000000800 */
[C---:B---3--:R-:W-:Y:S06]  /*21fd0*/  HMMA.16816.F32.BF16 R124, R4.reuse, R16, R124 ;  /* 0x00000010047c723c */ /* 0x048fec000004187c */
[----:B------:R-:W-:Y:S01]  /*21fe0*/  HMMA.16816.F32.BF16 R128, R4, R18, R128 ;  /* 0x000000120480723c */ /* 0x000fe20000041880 */
[----:B------:R-:W3:Y:S01]  /*21ff0*/  LDSM.16.MT88.4 R16, [R217+0x10800] ;  /* 0x01080000d910783b */ /* 0x000ee20000004200 */
[----:B------:R-:W1:Y:S05]  /*22000*/  MUFU.EX2 R168, R168 ;  /* 0x000000a800a87308 */ /* 0x000e6a0000000800 */
[C---:B------:R-:W-:Y:S01]  /*22010*/  F2FP.BF16.F32.PACK_AB R4, R173.reuse, R172 ;  /* 0x000000acad04723e */ /* 0x040fe200000010ff */
[----:B------:R-:W-:Y:S01]  /*22020*/  FADD.FTZ R173, R173, R35 ;  /* 0x00000023adad7221 */ /* 0x000fe20000010000 */
[----:B------:R-:W-:Y:S01]  /*22030*/  F2FP.BF16.F32.PACK_AB R5, R177, R176 ;  /* 0x000000b0b105723e */ /* 0x000fe200000010ff */
[----:B------:R-:W1:Y:S01]  /*22040*/  MUFU.EX2 R190, R190 ;  /* 0x000000be00be7308 */ /* 0x000e620000000800 */
[----:B------:R-:W-:Y:S01]  /*22050*/  F2FP.BF16.F32.PACK_AB R6, R175, R174 ;  /* 0x000000aeaf06723e */ /* 0x000fe200000010ff */
[----:B------:R-:W-:Y:S01]  /*22060*/  FADD.FTZ R177, R177, R3 ;  /* 0x00000003b1b17221 */ /* 0x000fe20000010000 */
[----:B------:R-:W-:Y:S01]  /*22070*/  F2FP.BF16.F32.PACK_AB R7, R179, R178 ;  /* 0x000000b2b307723e */ /* 0x000fe200000010ff */
[----:B------:R-:W-:Y:S01]  /*22080*/  FADD.FTZ R173, R174, R173 ;  /* 0x000000adaead7221 */ /* 0x000fe20000010000 */
[----:B------:R-:W-:Y:S01]  /*22090*/  MOV R3, R32 ;  /* 0x0000002000037202 */ /* 0x000fe20000000f00 */
[----:B------:R-:W-:-:S02]  /*220a0*/  FADD.FTZ R177, R178, R177 ;  /* 0x000000b1b2b17221 */ /* 0x000fc40000010000 */
[----:B------:R-:W-:Y:S02]  /*220b0*/  FADD.FTZ R175, R175, R173 ;  /* 0x000000adafaf7221 */ /* 0x000fe40000010000 */
        /* <DEDUP_REMOVED lines=165> */
.L_x_3083:
[----:B------:R-:W-:Y:S05]  /*22b10*/  @!P6 BRA `(.L_x_3092) ;  /* 0x0000005400e0e947 */ /* 0x000fea0003800000 */
[----:B------:R-:W-:Y:S02]  /*22b20*/  MOV R2, R3 ;  /* 0x0000000300027202 */ /* 0x000fe40000000f00 */
[----:B------:R-:W-:-:S07]  /*22b30*/  MOV R0, R164 ;  /* 0x000000a400007202 */ /* 0x000fce0000000f00 */
.L_x_3101:
        /* <DEDUP_REMOVED lines=81> */
.L_x_3094:
[----:B--2---:R-:W-:Y:S02]  /*23050*/  R2UR UR4, R164 ;  /* 0x00000000a40472ca */ /* 0x004fe400000e0000 */
[----:B------:R-:W-:Y:S11]  /*23060*/  R2UR UR5, R165 ;  /* 0x00000000a50572ca */ /* 0x000ff600000e0000 */
[----:B------:R-:W-:Y:S02]  /*23070*/  @!UPT UIADD3 URZ, URZ, URZ, URZ ;  /* 0x0000003f3f3ff290 */ /* 0x000fe4000fffe03f */
[----:B-1----:R-:W2:Y:S02]  /*23080*/  LD.E R10, desc[UR4][R166.64+0x40] ;  /* 0x00004004a60a7980 */ /* 0x002ea4000c101900 */
[----:B--2---:R-:W-:Y:S05]  /*23090*/  IMAD.U32 R10, R10, -0x40, RZ ;  /* 0xffffffc00a0a7824 */ /* 0x004fea00078e00ff */
[----:B------:R-:W-:Y:S02]  /*230a0*/  SHF.R.S32.HI R4, RZ, 0x1f, R10 ;  /* 0x0000001fff047819 */ /* 0x000fe4000001140a */
.L_x_3095:
[----:B------:R-:W-:Y:S05]  /*230b0*/  BSYNC B0 ;  /* 0x0000000000007941 */ /* 0x000fea0003800000 */
.L_x_3093:
        /* <DEDUP_REMOVED lines=161> */
[C---:B------:R-:W-:Y:S03]  /*23ad0*/  HMMA.16816.F32.BF16 R8, R32.reuse, R10, RZ ;  /* 0x0000000a2008723c */ /* 0x040fe600000418ff */
[----:B------:R-:W3:Y:S03]  /*23ae0*/  LD.E R3, desc[UR4][R166.64+0x18c] ;  /* 0x00018c04a6037980 */ /* 0x000ee6000c101900 */
        /* <DEDUP_REMOVED lines=17> */
[----:B------:R-:W-:Y:S01]  /*23c00*/  HMMA.16816.F32.BF16 R32, R172, R190, R32 ;  /* 0x000000beac20723c */ /* 0x000fe20000041820 */
[----:B------:R-:W3:Y:S04]  /*23c10*/  LDSM.16.M88.4 R172, [R221] ;  /* 0x00000000ddac783b */ /* 0x000ee80000000200 */
[----:B------:R-:W4:Y:S01]  /*23c20*/  LDSM.16.M88.4 R188, [R212+0x800] ;  /* 0x00080000d4bc783b */ /* 0x000f220000000200 */
[C---:B-1----:R-:W-:Y:S06]  /*23c30*/  HMMA.16816.F32.BF16 R4, R168.reuse, R176, R4 ;  /* 0x000000b0a804723c */ /* 0x042fec0000041804 */
[C---:B------:R-:W-:Y:S01]  /*23c40*/  HMMA.16816.F32.BF16 R8, R168.reuse, R178, R8 ;  /* 0x000000b2a808723c */ /* 0x040fe20000041808 */
[----:B------:R-:W1:Y:S05]  /*23c50*/  LDSM.16.M88.4 R176, [R212+0x1000] ;  /* 0x00100000d4b0783b */ /* 0x000e6a0000000200 */
        /* <DEDUP_REMOVED lines=8> */
[----:B------:R-:W-:Y:S04]  /*23ce0*/  LDSM.16.M88.4 R168, [R226+0x2000] ;  /* 0x00200000e2a8783b */ /* 0x000fe80000000200 */
[----:B------:R-:W2:Y:S01]  /*23cf0*/  LDSM.16.M88.4 R180, [R225+0xa000] ;  /* 0x00a00000e1b4783b */ /* 0x000ea20000000200 */
[C---:B---3--:R-:W-:Y:S06]  /*23d00*/  HMMA.16816.F32.BF16 R4, R172.reuse, R184, R4 ;  /* 0x000000b8ac04723c */ /* 0x048fec0000041804 */
[C---:B------:R-:W-:Y:S01]  /*23d10*/  HMMA.16816.F32.BF16 R8, R172.reuse, R186, R8 ;  /* 0x000000baac08723c */ /* 0x040fe20000041808 */
[----:B------:R-:W3:Y:S05]  /*23d20*/  LDSM.16.M88.4 R184, [R225+0xa800] ;  /* 0x00a80000e1b8783b */ /* 0x000eea0000000200 */
[C---:B----4-:R-:W-:Y:S06]  /*23d30*/  HMMA.16816.F32.BF16 R12, R172.reuse, R188, R12 ;  /* 0x000000bcac0c723c */ /* 0x050fec000004180c */
        /* <DEDUP_REMOVED lines=57> */
[C---:B----4-:R-:W-:Y:S06]  /*240d0*/  HMMA.16816.F32.BF16 R28, R172.reuse, R188, R28 ;  /* 0x000000bcac1c723c */ /* 0x050fec000004181c */
[----:B------:R-:W-:Y:S01]  /*240e0*/  HMMA.16816.F32.BF16 R32, R172, R190, R32 ;  /* 0x000000beac20723c */ /* 0x000fe20000041820 */
[----:B------:R-:W-:Y:S04]  /*240f0*/  LDSM.16.M88.4 R172, [R224+0x4000] ;  /* 0x00400000e0ac783b */ /* 0x000fe80000000200 */
        /* <DEDUP_REMOVED lines=23> */
[C---:B------:R-:W-:Y:S06]  /*24270*/  HMMA.16816.F32.BF16 R28, R172.reuse, R192, R28 ;  /* 0x000000c0ac1c723c */ /* 0x040fec000004181c */
        /* <DEDUP_REMOVED lines=8> */
[----:B------:R-:W-:Y:S05]  /*24300*/  LDSM.16.M88.4 R180, [R226+0x6000] ;  /* 0x00600000e2b4783b */ /* 0x000fea0000000200 */
[C---:B---3--:R-:W-:Y:S06]  /*24310*/  HMMA.16816.F32.BF16 R20, R168.reuse, R184, R20 ;  /* 0x000000b8a814723c */ /* 0x048fec0000041814 */
[C---:B------:R-:W-:Y:S01]  /*24320*/  HMMA.16816.F32.BF16 R24, R168.reuse, R186, R24 ;  /* 0x000000baa818723c */ /* 0x040fe20000041818 */
[----:B------:R-:W-:Y:S05]  /*24330*/  LDSM.16.M88.4 R184, [R225+0xe000] ;  /* 0x00e00000e1b8783b */ /* 0x000fea0000000200 */
[C---:B------:R-:W-:Y:S06]  /*24340*/  HMMA.16816.F32.BF16 R28, R168.reuse, R188, R28 ;  /* 0x000000bca81c723c */ /* 0x040fec000004181c */
[----:B------:R-:W-:Y:S01]  /*24350*/  HMMA.16816.F32.BF16 R32, R168, R190, R32 ;  /* 0x000000bea820723c */ /* 0x000fe20000041820 */
[----:B------:R-:W2:Y:S04]  /*24360*/  LDSM.16.M88.4 R168, [R212+0x5800] ;  /* 0x00580000d4a8783b */ /* 0x000ea80000000200 */
[----:B------:R-:W3:Y:S01]  /*24370*/  LDSM.16.M88.4 R188, [R225+0xe800] ;  /* 0x00e80000e1bc783b */ /* 0x000ee20000000200 */
        /* <DEDUP_REMOVED lines=8> */
[----:B------:R-:W-:Y:S05]  /*24400*/  LDSM.16.M88.4 R176, [R202] ;  /* 0x00000000cab0783b */ /* 0x000fea0000000200 */
[C---:B--2---:R-:W-:Y:S06]  /*24410*/  HMMA.16816.F32.BF16 R28, R172.reuse, R168, R28 ;  /* 0x000000a8ac1c723c */ /* 0x044fec000004181c */
[----:B------:R-:W-:Y:S01]  /*24420*/  HMMA.16816.F32.BF16 R32, R172, R170, R32 ;  /* 0x000000aaac20723c */ /* 0x000fe20000041820 */
[----:B------:R-:W-:Y:S04]  /*24430*/  LDSM.16.M88.4 R168, [R224+0x6000] ;  /* 0x00600000e0a8783b */ /* 0x000fe80000000200 */
[----:B------:R-:W1:Y:S01]  /*24440*/  LDSM.16.M88.4 R172, [R203] ;  /* 0x00000000cbac783b */ /* 0x000e620000000200 */
[C---:B------:R-:W-:Y:S06]  /*24450*/  HMMA.16816.F32.BF16 R4, R180.reuse, R184, R4 ;  /* 0x000000b8b404723c */ /* 0x040fec0000041804 */
[C---:B------:R-:W-:Y:S01]  /*24460*/  HMMA.16816.F32.BF16 R8, R180.reuse, R186, R8 ;  /* 0x000000bab408723c */ /* 0x040fe20000041808 */
[----:B------:R-:W2:Y:S05]  /*24470*/  LDSM.16.M88.4 R184, [R201] ;  /* 0x00000000c9b8783b */ /* 0x000eaa0000000200 */
[C---:B---3--:R-:W-:Y:S06]  /*24480*/  HMMA.16816.F32.BF16 R12, R180.reuse, R188, R12 ;  /* 0x000000bcb40c723c */ /* 0x048fec000004180c */
[C---:B------:R-:W-:Y:S01]  /*24490*/  HMMA.16816.F32.BF16 R16, R180.reuse, R190, R16 ;  /* 0x000000beb410723c */ /* 0x040fe20000041810 */
[----:B------:R-:W3:Y:S05]  /*244a0*/  LDSM.16.M88.4 R188, [R200] ;  /* 0x00000000c8bc783b */ /* 0x000eea0000000200 */
[C---:B----4-:R-:W-:Y:S06]  /*244b0*/  HMMA.16816.F32.BF16 R20, R180.reuse, R192, R20 ;  /* 0x000000c0b414723c */ /* 0x050fec0000041814 */
[C---:B------:R-:W-:Y:S01]  /*244c0*/  HMMA.16816.F32.BF16 R24, R180.reuse, R194, R24 ;  /* 0x000000c2b418723c */ /* 0x040fe20000041818 */
[----:B------:R-:W-:Y:S05]  /*244d0*/  LDSM.16.M88.4 R192, [R219+0xe000] ;  /* 0x00e00000dbc0783b */ /* 0x000fea0000000200 */
[C---:B------:R-:W-:Y:S06]  /*244e0*/  HMMA.16816.F32.BF16 R28, R180.reuse, R196, R28 ;  /* 0x000000c4b41c723c */ /* 0x040fec000004181c */
[----:B------:R-:W-:Y:S01]  /*244f0*/  HMMA.16816.F32.BF16 R32, R180, R198, R32 ;  /* 0x000000c6b420723c */ /* 0x000fe20000041820 */
[----:B------:R-:W4:Y:S05]  /*24500*/  LDSM.16.M88.4 R180, [R222+0x6000] ;  /* 0x00600000deb4783b */ /* 0x000f2a0000000200 */
        /* <DEDUP_REMOVED lines=9> */
[C---:B---3--:R-:W-:Y:S06]  /*245a0*/  HMMA.16816.F32.BF16 R28, R168.reuse, R188, R28 ;  /* 0x000000bca81c723c */ /* 0x048fec000004181c */
[----:B------:R-:W-:Y:S01]  /*245b0*/  HMMA.16816.F32.BF16 R32, R168, R190, R32 ;  /* 0x000000bea820723c */ /* 0x000fe20000041820 */
[----:B------:R-:W-:Y:S04]  /*245c0*/  LDSM.16.M88.4 R168, [R221+0x6000] ;  /* 0x00600000dda8783b */ /* 0x000fe80000000200 */
[----:B------:R-:W3:Y:S01]  /*245d0*/  LDSM.16.M88.4 R188, [R212+0x6000] ;  /* 0x00600000d4bc783b */ /* 0x000ee20000000200 */
[C---:B----4-:R-:W-:Y:S06]  /*245e0*/  HMMA.16816.F32.BF16 R4, R180.reuse, R192, R4 ;  /* 0x000000c0b404723c */ /* 0x050fec0000041804 */
[C---:B------:R-:W-:Y:S06]  /*245f0*/  HMMA.16816.F32.BF16 R8, R180.reuse, R194, R8 ;  /* 0x000000c2b408723c */ /* 0x040fec0000041808 */
[C---:B-1----:R-:W-:Y:S06]  /*24600*/  HMMA.16816.F32.BF16 R12, R180.reuse, R172, R12 ;  /* 0x000000acb40c723c */ /* 0x042fec000004180c */
[C---:B------:R-:W-:Y:S01]  /*24610*/  HMMA.16816.F32.BF16 R16, R180.reuse, R174, R16 ;  /* 0x000000aeb410723c */ /* 0x040fe20000041810 */
[----:B------:R-:W1:Y:S05]  /*24620*/  LDSM.16.M88.4 R172, [R212+0x6800] ;  /* 0x00680000d4ac783b */ /* 0x000e6a0000000200 */
[C---:B------:R-:W-:Y:S06]  /*24630*/  HMMA.16816.F32.BF16 R20, R180.reuse, R176, R20 ;  /* 0x000000b0b414723c */ /* 0x040fec0000041814 */
[C---:B------:R-:W-:Y:S06]  /*24640*/  HMMA.16816.F32.BF16 R24, R180.reuse, R178, R24 ;  /* 0x000000b2b418723c */ /* 0x040fec0000041818 */
[C---:B--2---:R-:W-:Y:S06]  /*24650*/  HMMA.16816.F32.BF16 R28, R180.reuse, R184, R28 ;  /* 0x000000b8b41c723c */ /* 0x044fec000004181c */
[----:B------:R-:W-:Y:S06]  /*24660*/  HMMA.16816.F32.BF16 R32, R180, R186, R32 ;  /* 0x000000bab420723c */ /* 0x000fec0000041820 */
[C---:B---3--:R-:W-:Y:S05]  /*24670*/  HMMA.16816.F32.BF16 R4, R168.reuse, R188, R4 ;  /* 0x000000bca804723c */ /* 0x048fea0000041804 */
[----:B------:R-:W-:Y:S01]  /*24680*/  IMAD.MOV.U32 R181, RZ, RZ, R36 ;  /* 0x000000ffffb57224 */ /* 0x000fe200078e0024 */
[C---:B------:R-:W-:Y:S05]  /*24690*/  HMMA.16816.F32.BF16 R8, R168.reuse, R190, R8 ;  /* 0x000000bea808723c */ /* 0x040fea0000041808 */
[----:B------:R-:W-:Y:S01]  /*246a0*/  IMAD.MOV.U32 R180, RZ, RZ, R37 ;  /* 0x000000ffffb47224 */ /* 0x000fe200078e0025 */
[C---:B-1----:R-:W-:Y:S01]  /*246b0*/  HMMA.16816.F32.BF16 R12, R168.reuse, R172, R12 ;  /* 0x000000aca80c723c */ /* 0x042fe2000004180c */
[----:B------:R1:W5:Y:S05]  /*246c0*/  LDL.LU.64 R36, [R1+0x8] ;  /* 0x0000080001247983 */ /* 0x00036a0000300a00 */
[C---:B------:R-:W-:Y:S06]  /*246d0*/  HMMA.16816.F32.BF16 R16, R168.reuse, R174, R16 ;  /* 0x000000aea810723c */ /* 0x040fec0000041810 */
[-C--:B------:R-:W-:Y:S01]  /*246e0*/  FMUL.FTZ R4, R4, R3.reuse ;  /* 0x0000000304047220 */ /* 0x080fe20000410000 */
[-C--:B------:R-:W-:Y:S01]  /*246f0*/  FMUL.FTZ R5, R5, R3.reuse ;  /* 0x0000000305057220 */ /* 0x080fe20000410000 */
[-C--:B------:R-:W-:Y:S02]  /*24700*/  FMUL.FTZ R6, R6, R3.reuse ;  /* 0x0000000306067220 */ /* 0x080fe40000410000 */
[----:B------:R-:W2:Y:S01]  /*24710*/  MUFU.TANH R176, R4 ;  /* 0x0000000400b07308 */ /* 0x000ea20000002400 */
[-C--:B------:R-:W-:Y:S01]  /*24720*/  FMUL.FTZ R7, R7, R3.reuse ;  /* 0x0000000307077220 */ /* 0x080fe20000410000 */
[-C--:B------:R-:W-:Y:S01]  /*24730*/  FMUL.FTZ R8, R8, R3.reuse ;  /* 0x0000000308087220 */ /* 0x080fe20000410000 */
[-C--:B------:R-:W-:Y:S01]  /*24740*/  FMUL.FTZ R9, R9, R3.reuse ;  /* 0x0000000309097220 */ /* 0x080fe20000410000 */
[-C--:B------:R-:W-:Y:S01]  /*24750*/  FMUL.FTZ R10, R10, R3.reuse ;  /* 0x000000030a0a7220 */ /* 0x080fe20000410000 */
[-C--:B------:R-:W-:Y:S05]  /*24760*/  FMUL.FTZ R11, R11, R3.reuse ;  /* 0x000000030b0b7220 */ /* 0x080fea0000410000 */
[----:B------:R-:W3:Y:S01]  /*24770*/  MUFU.TANH R177, R5 ;  /* 0x0000000500b17308 */ /* 0x000ee20000002400 */
[-C--:B------:R-:W-:Y:S01]  /*24780*/  FMUL.FTZ R12, R12, R3.reuse ;  /* 0x000000030c0c7220 */ /* 0x080fe20000410000 */
[-C--:B------:R-:W-:Y:S01]  /*24790*/  FMUL.FTZ R13, R13, R3.reuse ;  /* 0x000000030d0d7220 */ /* 0x080fe20000410000 */
[-C--:B------:R-:W-:Y:S01]  /*247a0*/  FMUL.FTZ R14, R14, R3.reuse ;  /* 0x000000030e0e7220 */ /* 0x080fe20000410000 */
[-C--:B------:R-:W-:Y:S01]  /*247b0*/  FMUL.FTZ R15, R15, R3.reuse ;  /* 0x000000030f0f7220 */ /* 0x080fe20000410000 */
[-C--:B------:R-:W-:Y:S01]  /*247c0*/  FMUL.FTZ R17, R17, R3.reuse ;  /* 0x0000000311117220 */ /* 0x080fe20000410000 */
[-C--:B------:R-:W-:Y:S04]  /*247d0*/  FMUL.FTZ R18, R18, R3.reuse ;  /* 0x0000000312127220 */ /* 0x080fe80000410000 */
[----:B------:R-:W4:Y:S01]  /*247e0*/  MUFU.TANH R178, R6 ;  /* 0x0000000600b27308 */ /* 0x000f220000002400 */
[-C--:B------:R-:W-:Y:S01]  /*247f0*/  FMUL.FTZ R19, R19, R3.reuse ;  /* 0x0000000313137220 */ /* 0x080fe20000410000 */
[-C--:B------:R-:W-:Y:S08]  /*24800*/  FMUL.FTZ R16, R16, R3.reuse ;  /* 0x0000000310107220 */ /* 0x080ff00000410000 */
[----:B------:R1:W1:Y:S10]  /*24810*/  MUFU.TANH R172, R7 ;  /* 0x0000000700ac7308 */ /* 0x0002740000002400 */
[----:B------:R-:W2:Y:S10]  /*24820*/  MUFU.TANH R179, R8 ;  /* 0x0000000800b37308 */ /* 0x000eb40000002400 */
[----:B------:R-:W2:Y:S01]  /*24830*/  MUFU.TANH R182, R9 ;  /* 0x0000000900b67308 */ /* 0x000ea20000002400 */
[----:B-1----:R-:W1:Y:S09]  /*24840*/  LDSM.16.M88.4 R4, [R212+0x7000] ;  /* 0x00700000d404783b */ /* 0x002e720000000200 */
[----:B------:R-:W1:Y:S10]  /*24850*/  MUFU.TANH R173, R10 ;  /* 0x0000000a00ad7308 */ /* 0x000e740000002400 */
[----:B------:R3:W1:Y:S10]  /*24860*/  MUFU.TANH R174, R11 ;  /* 0x0000000b00ae7308 */ /* 0x0006740000002400 */
[----:B------:R-:W1:Y:S10]  /*24870*/  MUFU.TANH R192, R17 ;  /* 0x0000001100c07308 */ /* 0x000e740000002400 */
[----:B------:R4:W2:Y:S01]  /*24880*/  MUFU.TANH R196, R18 ;  /* 0x0000001200c47308 */ /* 0x0008a20000002400 */
[----:B---3--:R-:W3:Y:S01]  /*24890*/  LDSM.16.M88.4 R8, [R212+0x7800] ;  /* 0x00780000d408783b */ /* 0x008ee20000000200 */
[----:B------:R-:W-:Y:S08]  /*248a0*/  DEPBAR.LE SB0, 0x0 ;  /* 0x000080000000791a */ /* 0x000ff00000000000 */
[----:B------:R2:W2:Y:S01]  /*248b0*/  MUFU.TANH R197, R19 ;  /* 0x0000001300c57308 */ /* 0x0004a20000002400 */
[----:B------:R-:W-:Y:S01]  /*248c0*/  BAR.SYNC.DEFER_BLOCKING 0x0 ;  /* 0x0000000000007b1d */ /* 0x000fe20000010000 */
[C---:B-1----:R-:W-:Y:S08]  /*248d0*/  HMMA.16816.F32.BF16 R20, R168.reuse, R4, R20 ;  /* 0x00000004a814723c */ /* 0x042ff00000041814 */
[----:B------:R1:W1:Y:S01]  /*248e0*/  MUFU.TANH R191, R12 ;  /* 0x0000000c00bf7308 */ /* 0x0002620000002400 */
[C---:B------:R-:W-:Y:S09]  /*248f0*/  HMMA.16816.F32.BF16 R24, R168.reuse, R6, R24 ;  /* 0x00000006a818723c */ /* 0x040ff20000041818 */
[----:B------:R1:W1:Y:S10]  /*24900*/  MUFU.TANH R190, R13 ;  /* 0x0000000d00be7308 */ /* 0x0002740000002400 */
[----:B------:R1:W1:Y:S01]  /*24910*/  MUFU.TANH R195, R14 ;  /* 0x0000000e00c37308 */ /* 0x0002620000002400 */
[-C--:B------:R-:W-:Y:S01]  /*24920*/  FMUL.FTZ R5, R20, R3.reuse ;  /* 0x0000000314057220 */ /* 0x080fe20000410000 */
[-C--:B------:R-:W-:Y:S01]  /*24930*/  FMUL.FTZ R4, R21, R3.reuse ;  /* 0x0000000315047220 */ /* 0x080fe20000410000 */
[-C--:B------:R-:W-:Y:S01]  /*24940*/  FMUL.FTZ R22, R22, R3.reuse ;  /* 0x0000000316167220 */ /* 0x080fe20000410000 */
[-C--:B------:R-:W-:Y:S06]  /*24950*/  FMUL.FTZ R23, R23, R3.reuse ;  /* 0x0000000317177220 */ /* 0x080fec0000410000 */
[----:B------:R1:W1:Y:S01]  /*24960*/  MUFU.TANH R194, R15 ;  /* 0x0000000f00c27308 */ /* 0x0002620000002400 */
[C---:B---3--:R-:W-:Y:S03]  /*24970*/  HMMA.16816.F32.BF16 R28, R168.reuse, R8, R28 ;  /* 0x00000008a81c723c */ /* 0x048fe6000004181c */
[-C--:B------:R-:W-:Y:S01]  /*24980*/  FMUL.FTZ R7, R24, R3.reuse ;  /* 0x0000000318077220 */ /* 0x080fe20000410000 */
[-C--:B------:R-:W-:Y:S01]  /*24990*/  FMUL.FTZ R6, R25, R3.reuse ;  /* 0x0000000319067220 */ /* 0x080fe20000410000 */
[-C--:B------:R-:W-:Y:S01]  /*249a0*/  FMUL.FTZ R26, R26, R3.reuse ;  /* 0x000000031a1a7220 */ /* 0x080fe20000410000 */
[----:B------:R-:W-:Y:S03]  /*249b0*/  HMMA.16816.F32.BF16 R32, R168, R10, R32 ;  /* 0x0000000aa820723c */ /* 0x000fe60000041820 */
[----:B------:R3:W1:Y:S02]  /*249c0*/  MUFU.TANH R193, R16 ;  /* 0x0000001000c17308 */ /* 0x0006640000002400 */
[-C--:B------:R-:W-:Y:S08]  /*249d0*/  FMUL.FTZ R27, R27, R3.reuse ;  /* 0x000000031b1b7220 */ /* 0x080ff00000410000 */
[----:B------:R-:W1:Y:S10]  /*249e0*/  MUFU.TANH R5, R5 ;  /* 0x0000000500057308 */ /* 0x000e740000002400 */
[----:B------:R-:W1:Y:S01]  /*249f0*/  MUFU.TANH R4, R4 ;  /* 0x0000000400047308 */ /* 0x000e620000002400 */
[-C--:B------:R-:W-:Y:S01]  /*24a00*/  FMUL.FTZ R28, R28, R3.reuse ;  /* 0x000000031c1c7220 */ /* 0x080fe20000410000 */
[-C--:B----4-:R-:W-:Y:S01]  /*24a10*/  FMUL.FTZ R18, R29, R3.reuse ;  /* 0x000000031d127220 */ /* 0x090fe20000410000 */
[-C--:B------:R-:W-:Y:S01]  /*24a20*/  FMUL.FTZ R30, R30, R3.reuse ;  /* 0x000000031e1e7220 */ /* 0x080fe20000410000 */
[-C--:B------:R-:W-:Y:S01]  /*24a30*/  FMUL.FTZ R9, R31, R3.reuse ;  /* 0x000000031f097220 */ /* 0x080fe20000410000 */
[-C--:B--2---:R-:W-:Y:S05]  /*24a40*/  FMUL.FTZ R19, R32, R3.reuse ;  /* 0x0000000320137220 */ /* 0x084fea0000410000 */
[----:B------:R3:W2:Y:S01]  /*24a50*/  MUFU.TANH R252, R22 ;  /* 0x0000001600fc7308 */ /* 0x0006a20000002400 */
[-C--:B------:R-:W-:Y:S01]  /*24a60*/  FMUL.FTZ R17, R33, R3.reuse ;  /* 0x0000000321117220 */ /* 0x080fe20000410000 */
[-C--:B------:R-:W-:Y:S01]  /*24a70*/  FMUL.FTZ R10, R34, R3.reuse ;  /* 0x00000003220a7220 */ /* 0x080fe20000410000 */
[----:B------:R-:W-:Y:S07]  /*24a80*/  FMUL.FTZ R3, R35, R3 ;  /* 0x0000000323037220 */ /* 0x000fee0000410000 */
[----:B------:R3:W4:Y:S10]  /*24a90*/  MUFU.TANH R251, R23 ;  /* 0x0000001700fb7308 */ /* 0x0007340000002400 */
[----:B------:R-:W1:Y:S10]  /*24aa0*/  MUFU.TANH R7, R7 ;  /* 0x0000000700077308 */ /* 0x000e740000002400 */
[----:B------:R-:W1:Y:S10]  /*24ab0*/  MUFU.TANH R6, R6 ;  /* 0x0000000600067308 */ /* 0x000e740000002400 */
[----:B------:R3:W1:Y:S10]  /*24ac0*/  MUFU.TANH R199, R26 ;  /* 0x0000001a00c77308 */ /* 0x0006740000002400 */
[----:B------:R3:W1:Y:S10]  /*24ad0*/  MUFU.TANH R198, R27 ;  /* 0x0000001b00c67308 */ /* 0x0006740000002400 */
[----:B------:R3:W1:Y:S10]  /*24ae0*/  MUFU.TANH R189, R28 ;  /* 0x0000001c00bd7308 */ /* 0x0006740000002400 */
[----:B------:R-:W1:Y:S10]  /*24af0*/  MUFU.TANH R18, R18 ;  /* 0x0000001200127308 */ /* 0x000e740000002400 */
[----:B------:R3:W1:Y:S10]  /*24b00*/  MUFU.TANH R175, R30 ;  /* 0x0000001e00af7308 */ /* 0x0006740000002400 */
[----:B------:R-:W1:Y:S10]  /*24b10*/  MUFU.TANH R9, R9 ;  /* 0x0000000900097308 */ /* 0x000e740000002400 */
[----:B------:R-:W1:Y:S10]  /*24b20*/  MUFU.TANH R19, R19 ;  /* 0x0000001300137308 */ /* 0x000e740000002400 */
[----:B------:R-:W1:Y:S10]  /*24b30*/  MUFU.TANH R17, R17 ;  /* 0x0000001100117308 */ /* 0x000e740000002400 */
[----:B------:R-:W1:Y:S10]  /*24b40*/  MUFU.TANH R10, R10 ;  /* 0x0000000a000a7308 */ /* 0x000e740000002400 */
[----:B------:R-:W1:Y:S01]  /*24b50*/  MUFU.TANH R3, R3 ;  /* 0x0000000300037308 */ /* 0x000e620000002400 */
        /* <DEDUP_REMOVED lines=10> */
[----:B------:R-:W-:Y:S02]  /*24c00*/  IABS R8, R11 ;  /* 0x0000000b00087213 */ /* 0x000fe40000000000 */
[C---:B------:R-:W-:Y:S02]  /*24c10*/  R2UR UR10, R164.reuse ;  /* 0x00000000a40a72ca */ /* 0x040fe400000e0000 */
[----:B-1----:R-:W-:Y:S02]  /*24c20*/  IABS R12, R16 ;  /* 0x00000010000c7213 */ /* 0x002fe40000000000 */
[C---:B------:R-:W-:Y:S02]  /*24c30*/  R2UR UR11, R165.reuse ;  /* 0x00000000a50b72ca */ /* 0x040fe400000e0000 */
[C---:B------:R-:W-:Y:S02]  /*24c40*/  R2UR UR12, R164.reuse ;  /* 0x00000000a40c72ca */ /* 0x040fe400000e0000 */
[C---:B------:R-:W-:Y:S01]  /*24c50*/  R2UR UR13, R165.reuse ;  /* 0x00000000a50d72ca */ /* 0x040fe200000e0000 */
[----:B------:R-:W2:Y:S01]  /*24c60*/  LD.E R21, desc[UR4][R166.64+0x170] ;  /* 0x00017004a6157980 */ /* 0x000ea2000c101900 */
[----:B------:R-:W-:Y:S02]  /*24c70*/  R2UR UR8, R164 ;  /* 0x00000000a40872ca */ /* 0x000fe400000e0000 */
[----:B------:R-:W-:Y:S02]  /*24c80*/  R2UR UR9, R165 ;  /* 0x00000000a50972ca */ /* 0x000fe400000e0000 */
        /* <DEDUP_REMOVED lines=14> */
[C---:B------:R-:W-:Y:S04]  /*24d70*/  IMAD.HI.U32 R15, R20.reuse, R12, RZ ;  /* 0x0000000c140f7227 */ /* 0x040fe800078e00ff */
[CC--:B------:R-:W-:Y:S02]  /*24d80*/  IMAD R12, R15.reuse, R13.reuse, R12 ;  /* 0x0000000d0f0c7224 */ /* 0x0c0fe400078e020c */
        /* <DEDUP_REMOVED lines=20> */
[----:B------:R-:W-:Y:S02]  /*24ed0*/  LEA.HI.X.SX32 R25, R15, R241, 0x2, P1 ;  /* 0x000000f10f197211 */ /* 0x000fe400008f16ff */
[----:B------:R-:W-:Y:S03]  /*24ee0*/  SEL R20, R8, R20, !P2 ;  /* 0x0000001408147207 */ /* 0x000fe60005000000 */
[----:B------:R-:W3:Y:S01]  /*24ef0*/  LD.E R8, desc[UR10][R24.64] ;  /* 0x0000000a18087980 */ /* 0x000ee2000c101900 */
[C---:B------:R-:W-:Y:S02]  /*24f00*/  LEA R12, P0, R20.reuse, R240, 0x2 ;  /* 0x000000f0140c7211 */ /* 0x040fe400078010ff */
[C---:B------:R-:W-:Y:S02]  /*24f10*/  IADD3 R15, R20.reuse, -R15, RZ ;  /* 0x8000000f140f7210 */ /* 0x040fe40007ffe0ff */
[----:B------:R-:W-:Y:S03]  /*24f20*/  LEA.HI.X.SX32 R13, R20, R241, 0x2, P0 ;  /* 0x000000f1140d7211 */ /* 0x000fe600000f16ff */
[----:B------:R-:W-:Y:S02]  /*24f30*/  IMAD R21, R21, R15, -0x40 ;  /* 0xffffffc015157424 */ /* 0x000fe400078e020f */
[----:B------:R1:W3:Y:S04]  /*24f40*/  LD.E R11, desc[UR12][R12.64] ;  /* 0x0000000c0c0b7980 */ /* 0x0002e8000c101900 */
[----:B------:R-:W4:Y:S01]  /*24f50*/  LD.E.64 R24, desc[UR8][R166.64+0x20] ;  /* 0x00002008a6187980 */ /* 0x000f22000c101b00 */
[----:B-1----:R-:W-:Y:S01]  /*24f60*/  SHF.R.S32.HI R13, RZ, 0x1f, R21 ;  /* 0x0000001fff0d7819 */ /* 0x002fe20000011415 */
[-C--:B--2---:R-:W-:Y:S02]  /*24f70*/  IMAD R12, R23, R21.reuse, RZ ;  /* 0x00000015170c7224 */ /* 0x084fe400078e02ff */
[C---:B------:R-:W-:Y:S04]  /*24f80*/  IMAD.WIDE.U32 R14, R22.reuse, R21, RZ ;  /* 0x00000015160e7225 */ /* 0x040fe800078e00ff */
[----:B------:R-:W-:Y:S04]  /*24f90*/  IMAD R12, R22, R13, R12 ;  /* 0x0000000d160c7224 */ /* 0x000fe800078e020c */
[----:B------:R-:W-:Y:S02]  /*24fa0*/  IMAD.IADD R15, R15, 0x1, R12 ;  /* 0x000000010f0f7824 */ /* 0x000fe400078e020c */
[----:B---3--:R-:W-:Y:S05]  /*24fb0*/  IMAD.IADD R8, R8, 0x1, -R11 ;  /* 0x0000000108087824 */ /* 0x008fea00078e0a0b */
[----:B------:R-:W-:Y:S01]  /*24fc0*/  SHF.R.S32.HI R12, RZ, 0x1f, R8 ;  /* 0x0000001fff0c7819 */ /* 0x000fe20000011408 */
[----:B----4-:R-:W-:Y:S02]  /*24fd0*/  IMAD R11, R25, R8, RZ ;  /* 0x00000008190b7224 */ /* 0x010fe400078e02ff */
[----:B------:R-:W-:Y:S04]  /*24fe0*/  IMAD.WIDE.U32 R14, R8, R24, R14 ;  /* 0x00000018080e7225 */ /* 0x000fe800078e000e */
[----:B------:R-:W-:Y:S04]  /*24ff0*/  IMAD R11, R24, R12, R11 ;  /* 0x0000000c180b7224 */ /* 0x000fe800078e020b */
[----:B------:R-:W-:Y:S01]  /*25000*/  IMAD.IADD R11, R15, 0x1, R11 ;  /* 0x000000010f0b7824 */ /* 0x000fe200078e020b */
[----:B------:R-:W-:Y:S05]  /*25010*/  BRA `(.L_x_3100) ;  /* 0x0000000000187947 */ /* 0x000fea0003800000 */
.L_x_3099:
[----:B------:R-:W-:Y:S02]  /*25020*/  R2UR UR4, R164 ;  /* 0x00000000a40472ca */ /* 0x000fe400000e0000 */
[----:B------:R-:W-:Y:S11]  /*25030*/  R2UR UR5, R165 ;  /* 0x00000000a50572ca */ /* 0x000ff600000e0000 */
[----:B------:R-:W-:Y:S02]  /*25040*/  @!UPT UIADD3 URZ, URZ, URZ, URZ ;  /* 0x0000003f3f3ff290 */ /* 0x000fe4000fffe03f */
[----:B-1----:R-:W2:Y:S02]  /*25050*/  LD.E R14, desc[UR4][R166.64+0x38] ;  /* 0x00003804a60e7980 */ /* 0x002ea4000c101900 */
[----:B--2---:R-:W-:Y:S05]  /*25060*/  IMAD.U32 R14, R14, -0x40, RZ ;  /* 0xffffffc00e0e7824 */ /* 0x004fea00078e00ff */
[----:B------:R-:W-:Y:S02]  /*25070*/  SHF.R.S32.HI R11, RZ, 0x1f, R14 ;  /* 0x0000001fff0b7819 */ /* 0x000fe4000001140e */
.L_x_3100:
[----:B------:R-:W-:Y:S05]  /*25080*/  BSYNC B0 ;  /* 0x0000000000007941 */ /* 0x000fea0003800000 */
.L_x_3098:
        /* <DEDUP_REMOVED lines=135> */
.L_x_3097:
[----:B------:R-:W-:Y:S05]  /*25900*/  BSYNC B1 ;  /* 0x0000000000017941 */ /* 0x000fea0003800000 */
.L_x_3096:
[----:B------:R-:W-:Y:S01]  /*25910*/  R2UR UR4, R164 ;  /* 0x00000000a40472ca */ /* 0x000fe200000e0000 */
[----:B--2---:R-:W2:Y:S01]  /*25920*/  S2R R20, SR_TID.X ;  /* 0x0000000000147919 */ /* 0x004ea20000002100 */
[----:B------:R-:W-:Y:S01]  /*25930*/  R2UR UR5, R165 ;  /* 0x00000000a50572ca */ /* 0x000fe200000e0000 */
[----:B------:R-:W-:Y:S11]  /*25940*/  LDSM.16.MT88.4 R28, [R217+0x10000] ;  /* 0x01000000d91c783b */ /* 0x000ff60000004200 */
[----:B------:R-:W-:Y:S01]  /*25950*/  @!UPT UIADD3 URZ, URZ, URZ, URZ ;  /* 0x0000003f3f3ff290 */ /* 0x000fe2000fffe03f */
[----:B------:R3:W4:Y:S01]  /*25960*/  LD.E R165, desc[UR4][R166.64+0xdc] ;  /* 0x0000dc04a6a57980 */ /* 0x000722000c101900 */
[----:B--2---:R-:W-:Y:S04]  /*25970*/  SHF.L.U32 R20, R20, 0x1, RZ ;  /* 0x0000000114147819 */ /* 0x004fe800000006ff */
[----:B------:R-:W-:Y:S04]  /*25980*/  LOP3.LUT R20, R20, 0x6, RZ, 0xc0, !PT ;  /* 0x0000000614147812 */ /* 0x000fe800078ec0ff */
[----:B------:R-:W-:Y:S04]  /*25990*/  LEA R20, R243, R20, 0x6 ;  /* 0x00000014f3147211 */ /* 0x000fe800078e30ff */
[C---:B------:R-:W-:Y:S01]  /*259a0*/  IADD3 R11, R20.reuse, 0x1, RZ ;  /* 0x00000001140b7810 */ /* 0x040fe20007ffe0ff */
[C---:B------:R-:W-:Y:S01]  /*259b0*/  VIADD R8, R20.reuse, 0x8 ;  /* 0x0000000814087836 */ /* 0x040fe20000000000 */
[C---:B------:R-:W-:Y:S01]  /*259c0*/  ISETP.GE.AND P0, PT, R20.reuse, R246, PT ;  /* 0x000000f61400720c */ /* 0x040fe20003f06270 */
[C---:B-1----:R-:W-:Y:S01]  /*259d0*/  VIADD R15, R20.reuse, 0x18 ;  /* 0x00000018140f7836 */ /* 0x042fe20000000000 */
[CC--:B------:R-:W-:Y:S01]  /*259e0*/  ISETP.GE.AND P5, PT, R20.reuse, R248.reuse, PT ;  /* 0x000000f81400720c */ /* 0x0c0fe20003fa6270 */
[----:B------:R-:W-:Y:S01]  /*259f0*/  VIADD R23, R20, 0x28 ;  /* 0x0000002814177836 */ /* 0x000fe20000000000 */
[C---:B------:R-:W-:Y:S02]  /*25a00*/  ISETP.GE.AND P2, PT, R11.reuse, R248, PT ;  /* 0x000000f80b00720c */ /* 0x040fe40003f46270 */
[C---:B------:R-:W-:Y:S02]  /*25a10*/  ISETP.GE.AND P3, PT, R11.reuse, R246, PT ;  /* 0x000000f60b00720c */ /* 0x040fe40003f66270 */
[C---:B------:R-:W-:Y:S02]  /*25a20*/  ISETP.GE.AND P6, PT, R8.reuse, R248, PT ;  /* 0x000000f80800720c */ /* 0x040fe40003fc6270 */
[----:B------:R-:W-:Y:S02]  /*25a30*/  ISETP.GE.AND P4, PT, R8, R246, PT ;  /* 0x000000f60800720c */ /* 0x000fe40003f86270 */
[C---:B------:R-:W-:Y:S02]  /*25a40*/  ISETP.GE.OR P0, PT, R20.reuse, R245, !P0 ;  /* 0x000000f51400720c */ /* 0x040fe40004706670 */
[----:B------:R-:W-:Y:S02]  /*25a50*/  IADD3 R12, R20, 0x10, RZ ;  /* 0x00000010140c7810 */ /* 0x000fe40007ffe0ff */
[CC--:B------:R-:W-:Y:S02]  /*25a60*/  ISETP.GE.OR P2, PT, R11.reuse, R247.reuse, !P2 ;  /* 0x000000f70b00720c */ /* 0x0c0fe40005746670 */
[C---:B------:R-:W-:Y:S02]  /*25a70*/  ISETP.GE.OR P6, PT, R8.reuse, R247, !P6 ;  /* 0x000000f70800720c */ /* 0x040fe400077c6670 */
[----:B------:R-:W-:Y:S02]  /*25a80*/  ISETP.GE.OR P4, PT, R8, R245, !P4 ;  /* 0x000000f50800720c */ /* 0x000fe40006786670 */
[C---:B------:R-:W-:Y:S02]  /*25a90*/  ISETP.GE.OR P5, PT, R20.reuse, R247, !P5 ;  /* 0x000000f71400720c */ /* 0x040fe40006fa6670 */
[----:B------:R-:W-:Y:S02]  /*25aa0*/  ISETP.GE.OR P3, PT, R11, R245, !P3 ;  /* 0x000000f50b00720c */ /* 0x000fe40005f66670 */
[----:B------:R-:W-:Y:S02]  /*25ab0*/  IADD3 R11, R20, 0x9, RZ ;  /* 0x00000009140b7810 */ /* 0x000fe40007ffe0ff */
[----:B------:R-:W-:Y:S02]  /*25ac0*/  FSEL R8, R178, -INF , !P0 ;  /* 0xff800000b2087808 */ /* 0x000fe40004000000 */
[-C--:B------:R-:W-:Y:S02]  /*25ad0*/  ISETP.GE.AND P0, PT, R12, R248.reuse, PT ;  /* 0x000000f80c00720c */ /* 0x080fe40003f06270 */
[----:B------:R-:W-:Y:S02]  /*25ae0*/  FSEL R14, R176, -INF , !P5 ;  /* 0xff800000b00e7808 */ /* 0x000fe40006800000 */
[C---:B------:R-:W-:Y:S02]  /*25af0*/  ISETP.GE.AND P1, PT, R11.reuse, R248, PT ;  /* 0x000000f80b00720c */ /* 0x040fe40003f26270 */
[-C--:B------:R-:W-:Y:S02]  /*25b00*/  ISETP.GE.AND P5, PT, R11, R246.reuse, PT ;  /* 0x000000f60b00720c */ /* 0x080fe40003fa6270 */
[C---:B------:R-:W-:Y:S02]  /*25b10*/  ISETP.GE.OR P0, PT, R12.reuse, R247, !P0 ;  /* 0x000000f70c00720c */ /* 0x040fe40004706670 */
[----:B------:R-:W-:Y:S02]  /*25b20*/  FSEL R13, R177, -INF , !P2 ;  /* 0xff800000b10d7808 */ /* 0x000fe40005000000 */
[----:B------:R-:W-:Y:S02]  /*25b30*/  ISETP.GE.AND P2, PT, R12, R246, PT ;  /* 0x000000f60c00720c */ /* 0x000fe40003f46270 */
[C---:B------:R-:W-:Y:S02]  /*25b40*/  ISETP.GE.OR P5, PT, R11.reuse, R245, !P5 ;  /* 0x000000f50b00720c */ /* 0x040fe40006fa6670 */
[----:B------:R-:W-:Y:S02]  /*25b50*/  ISETP.GE.OR P1, PT, R11, R247, !P1 ;  /* 0x000000f70b00720c */ /* 0x000fe40004f26670 */
[----:B------:R-:W-:Y:S02]  /*25b60*/  IADD3 R11, R20, 0x11, RZ ;  /* 0x00000011140b7810 */ /* 0x000fe40007ffe0ff */
[----:B------:R-:W-:Y:S02]  /*25b70*/  FSEL R191, R191, -INF , !P0 ;  /* 0xff800000bfbf7808 */ /* 0x000fe40004000000 */
[-C--:B------:R-:W-:Y:S02]  /*25b80*/  ISETP.GE.AND P0, PT, R15, R248.reuse, PT ;  /* 0x000000f80f00720c */ /* 0x080fe40003f06270 */
[----:B------:R-:W-:Y:S02]  /*25b90*/  ISETP.GE.OR P2, PT, R12, R245, !P2 ;  /* 0x000000f50c00720c */ /* 0x000fe40005746670 */
[----:B------:R-:W-:Y:S02]  /*25ba0*/  FSEL R12, R179, -INF , !P6 ;  /* 0xff800000b30c7808 */ /* 0x000fe40007000000 */
[----:B------:R-:W-:Y:S02]  /*25bb0*/  FSEL R182, R182, -INF , !P1 ;  /* 0xff800000b6b67808 */ /* 0x000fe40004800000 */
[C---:B------:R-:W-:Y:S02]  /*25bc0*/  ISETP.GE.AND P6, PT, R11.reuse, R248, PT ;  /* 0x000000f80b00720c */ /* 0x040fe40003fc6270 */
[----:B------:R-:W-:Y:S02]  /*25bd0*/  ISETP.GE.AND P1, PT, R11, R246, PT ;  /* 0x000000f60b00720c */ /* 0x000fe40003f26270 */
[-C--:B------:R-:W-:Y:S02]  /*25be0*/  ISETP.GE.OR P0, PT, R15, R247.reuse, !P0 ;  /* 0x000000f70f00720c */ /* 0x080fe40004706670 */
[----:B------:R-:W-:Y:S02]  /*25bf0*/  IADD3 R16, R20, 0x19, RZ ;  /* 0x0000001914107810 */ /* 0x000fe40007ffe0ff */
[C---:B------:R-:W-:Y:S02]  /*25c00*/  ISETP.GE.OR P6, PT, R11.reuse, R247, !P6 ;  /* 0x000000f70b00720c */ /* 0x040fe400077c6670 */
[----:B------:R-:W-:Y:S02]  /*25c10*/  ISETP.GE.OR P1, PT, R11, R245, !P1 ;  /* 0x000000f50b00720c */ /* 0x000fe40004f26670 */
[----:B------:R-:W-:Y:S02]  /*25c20*/  FSEL R11, R172, -INF , !P3 ;  /* 0xff800000ac0b7808 */ /* 0x000fe40005800000 */
[----:B------:R-:W-:Y:S02]  /*25c30*/  FSEL R193, R193, -INF , !P0 ;  /* 0xff800000c1c17808 */ /* 0x000fe40004000000 */
[C---:B------:R-:W-:Y:S02]  /*25c40*/  ISETP.GE.AND P3, PT, R16.reuse, R248, PT ;  /* 0x000000f81000720c */ /* 0x040fe40003f66270 */
[----:B------:R-:W-:Y:S02]  /*25c50*/  ISETP.GE.AND P0, PT, R16, R246, PT ;  /* 0x000000f61000720c */ /* 0x000fe40003f06270 */
[----:B------:R-:W-:Y:S02]  /*25c60*/  IADD3 R22, R20, 0x20, RZ ;  /* 0x0000002014167810 */ /* 0x000fe40007ffe0ff */
[C---:B------:R-:W-:Y:S02]  /*25c70*/  ISETP.GE.OR P3, PT, R16.reuse, R247, !P3 ;  /* 0x000000f71000720c */ /* 0x040fe40005f66670 */
[----:B------:R-:W-:Y:S02]  /*25c80*/  ISETP.GE.OR P0, PT, R16, R245, !P0 ;  /* 0x000000f51000720c */ /* 0x000fe40004706670 */
[----:B------:R-:W-:Y:S02]  /*25c90*/  FSEL R16, R173, -INF , !P4 ;  /* 0xff800000ad107808 */ /* 0x000fe40006000000 */
[-C--:B------:R-:W-:Y:S02]  /*25ca0*/  ISETP.GE.AND P4, PT, R22, R248.reuse, PT ;  /* 0x000000f81600720c */ /* 0x080fe40003f86270 */
[----:B------:R-:W-:Y:S02]  /*25cb0*/  IADD3 R21, R20, 0x21, RZ ;  /* 0x0000002114157810 */ /* 0x000fe40007ffe0ff */
[-C--:B------:R-:W-:Y:S02]  /*25cc0*/  ISETP.GE.OR P4, PT, R22, R247.reuse, !P4 ;  /* 0x000000f71600720c */ /* 0x080fe40006786670 */
[----:B------:R-:W-:Y:S02]  /*25cd0*/  FSEL R192, R192, -INF , !P3 ;  /* 0xff800000c0c07808 */ /* 0x000fe40005800000 */
[----:B------:R-:W-:Y:S02]  /*25ce0*/  FSEL R24, R5, -INF , !P4 ;  /* 0xff80000005187808 */ /* 0x000fe40006000000 */
[C---:B------:R-:W-:Y:S02]  /*25cf0*/  ISETP.GE.AND P3, PT, R21.reuse, R248, PT ;  /* 0x000000f81500720c */ /* 0x040fe40003f66270 */
[----:B------:R-:W-:Y:S02]  /*25d00*/  ISETP.GE.AND P4, PT, R21, R246, PT ;  /* 0x000000f61500720c */ /* 0x000fe40003f86270 */
[----:B------:R-:W-:Y:S02]  /*25d10*/  FSEL R195, R195, -INF , !P2 ;  /* 0xff800000c3c37808 */ /* 0x000fe40005000000 */
[----:B------:R-:W-:Y:S02]  /*25d20*/  ISETP.GE.AND P2, PT, R23, R248, PT ;  /* 0x000000f81700720c */ /* 0x000fe40003f46270 */
[C---:B------:R-:W-:Y:S02]  /*25d30*/  ISETP.GE.OR P3, PT, R21.reuse, R247, !P3 ;  /* 0x000000f71500720c */ /* 0x040fe40005f66670 */
[----:B------:R-:W-:Y:S02]  /*25d40*/  ISETP.GE.OR P4, PT, R21, R245, !P4 ;  /* 0x000000f51500720c */ /* 0x000fe40006786670 */
[----:B------:R-:W-:Y:S02]  /*25d50*/  FMNMX.FTZ R21, R14, R0, !PT ;  /* 0x000000000e157209 */ /* 0x000fe40007810000 */
[----:B------:R-:W-:Y:S02]  /*25d60*/  ISETP.GE.OR P2, PT, R23, R247, !P2 ;  /* 0x000000f71700720c */ /* 0x000fe40005746670 */
[----:B------:R-:W-:Y:S02]  /*25d70*/  FMNMX.FTZ R21, R13, R21, !PT ;  /* 0x000000150d157209 */ /* 0x000fe40007810000 */
[----:B------:R-:W-:Y:S02]  /*25d80*/  IADD3 R5, R20, 0x29, RZ ;  /* 0x0000002914057810 */ /* 0x000fe40007ffe0ff */
[----:B------:R-:W-:Y:S02]  /*25d90*/  FSEL R26, R7, -INF , !P2 ;  /* 0xff800000071a7808 */ /* 0x000fe40005000000 */
[----:B------:R-:W-:Y:S02]  /*25da0*/  FSEL R194, R194, -INF , !P1 ;  /* 0xff800000c2c27808 */ /* 0x000fe40004800000 */
[----:B------:R-:W-:Y:S02]  /*25db0*/  FMNMX.FTZ R7, R12, R21, !PT ;  /* 0x000000150c077209 */ /* 0x000fe40007810000 */
[C---:B------:R-:W-:Y:S02]  /*25dc0*/  ISETP.GE.AND P1, PT, R5.reuse, R248, PT ;  /* 0x000000f80500720c */ /* 0x040fe40003f26270 */
[----:B------:R-:W-:Y:S02]  /*25dd0*/  FMNMX.FTZ R7, R182, R7, !PT ;  /* 0x00000007b6077209 */ /* 0x000fe40007810000 */
[----:B------:R-:W-:Y:S02]  /*25de0*/  ISETP.GE.OR P1, PT, R5, R247, !P1 ;  /* 0x000000f70500720c */ /* 0x000fe40004f26670 */
[----:B------:R-:W-:Y:S02]  /*25df0*/  FSEL R190, R190, -INF , !P6 ;  /* 0xff800000bebe7808 */ /* 0x000fe40007000000 */
[----:B------:R-:W-:Y:S02]  /*25e00*/  FSEL R25, R6, -INF , !P1 ;  /* 0xff80000006197808 */ /* 0x000fe40004800000 */
[----:B------:R-:W-:Y:S02]  /*25e10*/  FMNMX.FTZ R7, R191, R7, !PT ;  /* 0x00000007bf077209 */ /* 0x000fe40007810000 */
[----:B------:R-:W-:Y:S02]  /*25e20*/  FMNMX.FTZ R6, R8, R2, !PT ;  /* 0x0000000208067209 */ /* 0x000fe40007810000 */
[----:B------:R-:W-:Y:S02]  /*25e30*/  ISETP.GE.AND P6, PT, R15, R246, PT ;  /* 0x000000f60f00720c */ /* 0x000fe40003fc6270 */
[----:B------:R-:W-:Y:S02]  /*25e40*/  FMNMX.FTZ R7, R190, R7, !PT ;  /* 0x00000007be077209 */ /* 0x000fe40007810000 */
[----:B------:R-:W-:Y:S02]  /*25e50*/  FMNMX.FTZ R6, R11, R6, !PT ;  /* 0x000000060b067209 */ /* 0x000fe40007810000 */
[----:B------:R-:W-:Y:S02]  /*25e60*/  ISETP.GE.OR P6, PT, R15, R245, !P6 ;  /* 0x000000f50f00720c */ /* 0x000fe400077c6670 */
[----:B------:R-:W-:Y:S02]  /*25e70*/  FMNMX.FTZ R7, R193, R7, !PT ;  /* 0x00000007c1077209 */ /* 0x000fe40007810000 */
[----:B------:R-:W-:Y:S02]  /*25e80*/  FSEL R15, R174, -INF , !P5 ;  /* 0xff800000ae0f7808 */ /* 0x000fe40006800000 */
[----:B------:R-:W-:Y:S02]  /*25e90*/  FMNMX.FTZ R6, R16, R6, !PT ;  /* 0x0000000610067209 */ /* 0x000fe40007810000 */
[----:B------:R-:W-:Y:S02]  /*25ea0*/  FMNMX.FTZ R7, R192, R7, !PT ;  /* 0x00000007c0077209 */ /* 0x000fe40007810000 */
[----:B------:R-:W-:Y:S02]  /*25eb0*/  FMNMX.FTZ R6, R15, R6, !PT ;  /* 0x000000060f067209 */ /* 0x000fe40007810000 */
[----:B------:R-:W-:Y:S02]  /*25ec0*/  FSEL R27, R4, -INF , !P3 ;  /* 0xff800000041b7808 */ /* 0x000fe40005800000 */
[----:B------:R-:W-:Y:S02]  /*25ed0*/  IADD3 R4, R20, 0x30, RZ ;  /* 0x0000003014047810 */ /* 0x000fe40007ffe0ff */
[----:B------:R-:W-:Y:S02]  /*25ee0*/  ISETP.GE.AND P2, PT, R5, R246, PT ;  /* 0x000000f60500720c */ /* 0x000fe40003f46270 */
[----:B------:R-:W-:Y:S02]  /*25ef0*/  FMNMX.FTZ R7, R24, R7, !PT ;  /* 0x0000000718077209 */ /* 0x000fe40007810000 */
[----:B------:R-:W-:Y:S02]  /*25f00*/  FSEL R196, R196, -INF , !P6 ;  /* 0xff800000c4c47808 */ /* 0x000fe40007000000 */
[----:B------:R-:W-:Y:S02]  /*25f10*/  FMNMX.FTZ R6, R195, R6, !PT ;  /* 0x00000006c3067209 */ /* 0x000fe40007810000 */
[C---:B------:R-:W-:Y:S02]  /*25f20*/  ISETP.GE.AND P6, PT, R4.reuse, R248, PT ;  /* 0x000000f80400720c */ /* 0x040fe40003fc6270 */
[-C--:B------:R-:W-:Y:S02]  /*25f30*/  ISETP.GE.AND P1, PT, R4, R246.reuse, PT ;  /* 0x000000f60400720c */ /* 0x080fe40003f26270 */
[----:B------:R-:W-:Y:S02]  /*25f40*/  ISETP.GE.OR P2, PT, R5, R245, !P2 ;  /* 0x000000f50500720c */ /* 0x000fe40005746670 */
[----:B------:R-:W-:Y:S02]  /*25f50*/  IADD3 R5, R20, 0x31, RZ ;  /* 0x0000003114057810 */ /* 0x000fe40007ffe0ff */
[----:B------:R-:W-:Y:S02]  /*25f60*/  FMNMX.FTZ R7, R27, R7, !PT ;  /* 0x000000071b077209 */ /* 0x000fe40007810000 */
[----:B------:R-:W-:Y:S02]  /*25f70*/  ISETP.GE.AND P5, PT, R22, R246, PT ;  /* 0x000000f61600720c */ /* 0x000fe40003fa6270 */
[----:B------:R-:W-:Y:S02]  /*25f80*/  FMNMX.FTZ R6, R194, R6, !PT ;  /* 0x00000006c2067209 */ /* 0x000fe40007810000 */
[C---:B------:R-:W-:Y:S02]  /*25f90*/  ISETP.GE.OR P1, PT, R4.reuse, R245, !P1 ;  /* 0x000000f50400720c */ /* 0x040fe40004f26670 */
[----:B------:R-:W-:Y:S01]  /*25fa0*/  ISETP.GE.OR P6, PT, R4, R247, !P6 ;  /* 0x000000f70400720c */ /* 0x000fe200077c6670 */
[----:B------:R-:W-:Y:S01]  /*25fb0*/  VIADD R4, R20, 0x38 ;  /* 0x0000003814047836 */ /* 0x000fe20000000000 */
[----:B------:R-:W-:Y:S02]  /*25fc0*/  FSEL R197, R197, -INF , !P0 ;  /* 0xff800000c5c57808 */ /* 0x000fe40004000000 */
[----:B------:R-:W-:Y:S02]  /*25fd0*/  FMNMX.FTZ R7, R26, R7, !PT ;  /* 0x000000071a077209 */ /* 0x000fe40007810000 */
[----:B------:R-:W-:Y:S02]  /*25fe0*/  ISETP.GE.AND P0, PT, R5, R248, PT ;  /* 0x000000f80500720c */ /* 0x000fe40003f06270 */
[----:B------:R-:W-:Y:S02]  /*25ff0*/  ISETP.GE.OR P5, PT, R22, R245, !P5 ;  /* 0x000000f51600720c */ /* 0x000fe40006fa6670 */
[----:B------:R-:W-:Y:S02]  /*26000*/  FMNMX.FTZ R6, R196, R6, !PT ;  /* 0x00000006c4067209 */ /* 0x000fe40007810000 */
[----:B------:R-:W-:Y:S02]  /*26010*/  IADD3 R20, R20, 0x39, RZ ;  /* 0x0000003914147810 */ /* 0x000fe40007ffe0ff */
[----:B------:R-:W-:Y:S02]  /*26020*/  FSEL R189, R189, -INF , !P6 ;  /* 0xff800000bdbd7808 */ /* 0x000fe40007000000 */
[----:B------:R-:W-:Y:S02]  /*26030*/  FMNMX.FTZ R7, R25, R7, !PT ;  /* 0x0000000719077209 */ /* 0x000fe40007810000 */
[-C--:B------:R-:W-:Y:S02]  /*26040*/  ISETP.GE.OR P0, PT, R5, R247.reuse, !P0 ;  /* 0x000000f70500720c */ /* 0x080fe40004706670 */
[----:B------:R-:W-:Y:S02]  /*26050*/  ISETP.GE.AND P6, PT, R4, R248, PT ;  /* 0x000000f80400720c */ /* 0x000fe40003fc6270 */
[----:B------:R-:W-:Y:S02]  /*26060*/  ISETP.GE.AND P3, PT, R23, R246, PT ;  /* 0x000000f61700720c */ /* 0x000fe40003f66270 */
[----:B------:R-:W-:Y:S02]  /*26070*/  FSEL R252, R252, -INF , !P5 ;  /* 0xff800000fcfc7808 */ /* 0x000fe40006800000 */
[----:B------:R-:W-:Y:S02]  /*26080*/  FMNMX.FTZ R6, R197, R6, !PT ;  /* 0x00000006c5067209 */ /* 0x000fe40007810000 */
[----:B------:R-:W-:Y:S02]  /*26090*/  ISETP.GE.AND P5, PT, R20, R248, PT ;  /* 0x000000f81400720c */ /* 0x000fe40003fa6270 */
[----:B------:R-:W-:Y:S02]  /*260a0*/  FSEL R179, R18, -INF , !P0 ;  /* 0xff80000012b37808 */ /* 0x000fe40004000000 */
        /* <DEDUP_REMOVED lines=8> */
[----:B------:R-:W-:Y:S02]  /*26130*/  FMNMX.FTZ R6, R251, R6, !PT ;  /* 0x00000006fb067209 */ /* 0x000fe40007810000 */
[----:B------:R-:W-:Y:S02]  /*26140*/  FSEL R199, R199, -INF , !P3 ;  /* 0xff800000c7c77808 */ /* 0x000fe40005800000 */
[----:B------:R-:W-:Y:S02]  /*26150*/  FSEL R176, R17, -INF , !P5 ;  /* 0xff80000011b07808 */ /* 0x000fe40006800000 */
[----:B------:R-:W-:Y:S02]  /*26160*/  FMNMX.FTZ R17, R178, R7, !PT ;  /* 0x00000007b2117209 */ /* 0x000fe40007810000 */
[----:B------:R-:W-:Y:S02]  /*26170*/  ISETP.GE.AND P3, PT, R4, R246, PT ;  /* 0x000000f60400720c */ /* 0x000fe40003f66270 */
[----:B------:R-:W-:Y:S02]  /*26180*/  FMNMX.FTZ R7, R199, R6, !PT ;  /* 0x00000006c7077209 */ /* 0x000fe40007810000 */
[----:B------:R-:W-:Y:S02]  /*26190*/  FSEL R198, R198, -INF , !P2 ;  /* 0xff800000c6c67808 */ /* 0x000fe40005000000 */
[-C--:B------:R-:W-:Y:S02]  /*261a0*/  ISETP.GE.AND P0, PT, R5, R246.reuse, PT ;  /* 0x000000f60500720c */ /* 0x080fe40003f06270 */
[-C--:B------:R-:W-:Y:S02]  /*261b0*/  ISETP.GE.OR P3, PT, R4, R245.reuse, !P3 ;  /* 0x000000f50400720c */ /* 0x080fe40005f66670 */
[----:B------:R-:W-:Y:S02]  /*261c0*/  FSEL R175, R175, -INF , !P1 ;  /* 0xff800000afaf7808 */ /* 0x000fe40004800000 */
[----:B------:R-:W-:Y:S02]  /*261d0*/  ISETP.GE.OR P0, PT, R5, R245, !P0 ;  /* 0x000000f50500720c */ /* 0x000fe40004706670 */
[----:B------:R-:W-:Y:S02]  /*261e0*/  FMNMX.FTZ R4, R198, R7, !PT ;  /* 0x00000007c6047209 */ /* 0x000fe40007810000 */
[C---:B------:R-:W-:Y:S02]  /*261f0*/  ISETP.GE.AND P1, PT, R20.reuse, R246, PT ;  /* 0x000000f61400720c */ /* 0x040fe40003f26270 */
[----:B------:R-:W-:Y:S02]  /*26200*/  FSEL R174, R9, -INF , !P0 ;  /* 0xff80000009ae7808 */ /* 0x000fe40004000000 */
[----:B------:R-:W-:Y:S02]  /*26210*/  FMNMX.FTZ R4, R175, R4, !PT ;  /* 0x00000004af047209 */ /* 0x000fe40007810000 */
[----:B------:R-:W-:Y:S02]  /*26220*/  ISETP.GE.OR P1, PT, R20, R245, !P1 ;  /* 0x000000f51400720c */ /* 0x000fe40004f26670 */
[----:B------:R-:W-:Y:S01]  /*26230*/  FSEL R173, R10, -INF , !P3 ;  /* 0xff8000000aad7808 */ /* 0x000fe20005800000 */
[----:B------:R-:W-:Y:S01]  /*26240*/  LDSM.16.MT88.4 R20, [R218+0x10000] ;  /* 0x01000000da14783b */ /* 0x000fe20000004200 */
[----:B------:R-:W-:Y:S02]  /*26250*/  FMNMX.FTZ R4, R174, R4, !PT ;  /* 0x00000004ae047209 */ /* 0x000fe40007810000 */
[----:B---3--:R-:W-:Y:S02]  /*26260*/  FSEL R166, R3, -INF , !P1 ;  /* 0xff80000003a67808 */ /* 0x008fe40004800000 */
[----:B------:R-:W-:Y:S02]  /*26270*/  FMNMX.FTZ R3, R173, R4, !PT ;  /* 0x00000004ad037209 */ /* 0x000fe40007810000 */
[----:B------:R-:W-:Y:S02]  /*26280*/  FMNMX.FTZ R6, R176, R17, !PT ;  /* 0x00000011b0067209 */ /* 0x000fe40007810000 */
[----:B------:R-:W-:Y:S03]  /*26290*/  FMNMX.FTZ R3, R166, R3, !PT ;  /* 0x00000003a6037209 */ /* 0x000fe60007810000 */
[----:B------:R-:W1:Y:S08]  /*262a0*/  SHFL.BFLY PT, R5, R6, 0x2, 0x1f ;  /* 0x0c401f0006057f89 */ /* 0x000e7000000e0000 */
[----:B------:R-:W2:Y:S01]  /*262b0*/  SHFL.BFLY PT, R4, R3, 0x2, 0x1f ;  /* 0x0c401f0003047f89 */ /* 0x000ea200000e0000 */
[----:B-1----:R-:W-:Y:S02]  /*262c0*/  FMNMX.FTZ R5, R6, R5, !PT ;  /* 0x0000000506057209 */ /* 0x002fe40007810000 */
[----:B--2---:R-:W-:Y:S05]  /*262d0*/  FMNMX.FTZ R4, R3, R4, !PT ;  /* 0x0000000403047209 */ /* 0x004fea0007810000 */
[----:B------:R-:W1:Y:S08]  /*262e0*/  SHFL.BFLY PT, R164, R5, 0x1, 0x1f ;  /* 0x0c201f0005a47f89 */ /* 0x000e7000000e0000 */
[----:B------:R-:W2:Y:S01]  /*262f0*/  SHFL.BFLY PT, R3, R4, 0x1, 0x1f ;  /* 0x0c201f0004037f89 */ /* 0x000ea200000e0000 */
[----:B-1----:R-:W-:Y:S02]  /*26300*/  FMNMX.FTZ R164, R5, R164, !PT ;  /* 0x000000a405a47209 */ /* 0x002fe40007810000 */
[----:B--2---:R-:W-:Y:S03]  /*26310*/  FMNMX.FTZ R3, R4, R3, !PT ;  /* 0x0000000304037209 */ /* 0x004fe60007810000 */
[----:B----4-:R-:W-:Y:S01]  /*26320*/  FMUL.FTZ R177, R165, R164 ;  /* 0x000000a4a5b17220 */ /* 0x010fe20000410000 */
[C---:B------:R-:W-:Y:S02]  /*26330*/  FSETP.NEU.FTZ.AND P1, PT, R164.reuse, -INF , PT ;  /* 0xff800000a400780b */ /* 0x040fe40003f3d000 */
[----:B------:R-:W-:Y:S01]  /*26340*/  FSETP.NEU.FTZ.AND P0, PT, R3, -INF , PT ;  /* 0xff8000000300780b */ /* 0x000fe20003f1d000 */
[----:B------:R-:W-:Y:S01]  /*26350*/  FMUL.FTZ R172, R165, R3 ;  /* 0x00000003a5ac7220 */ /* 0x000fe20000410000 */
[----:B------:R-:W-:Y:S02]  /*26360*/  FSEL R177, R177, RZ, P1 ;  /* 0x000000ffb1b17208 */ /* 0x000fe40000800000 */
[----:B------:R-:W-:Y:S02]  /*26370*/  FSEL R4, R164, RZ, P1 ;  /* 0x000000ffa4047208 */ /* 0x000fe40000800000 */
[----:B------:R-:W-:Y:S01]  /*26380*/  FSEL R172, R172, RZ, P0 ;  /* 0x000000ffacac7208 */ /* 0x000fe20000000000 */
[-CC-:B------:R-:W-:Y:S01]  /*26390*/  FFMA.FTZ R187, R14, R165.reuse, -R177.reuse ;  /* 0x000000a50ebb7223 */ /* 0x180fe200000108b1 */
[-CC-:B------:R-:W-:Y:S01]  /*263a0*/  FFMA.FTZ R185, R13, R165.reuse, -R177.reuse ;  /* 0x000000a50db97223 */ /* 0x180fe200000108b1 */
[-CC-:B------:R-:W-:Y:S01]  /*263b0*/  FFMA.FTZ R184, R12, R165.reuse, -R177.reuse ;  /* 0x000000a50cb87223 */ /* 0x180fe200000108b1 */
[----:B------:R-:W-:Y:S01]  /*263c0*/  FADD.FTZ R4, -R4, R0 ;  /* 0x0000000004047221 */ /* 0x000fe20000010100 */
[-CC-:B------:R-:W-:Y:S01]  /*263d0*/  FFMA.FTZ R186, R15, R165.reuse, -R172.reuse ;  /* 0x000000a50fba7223 */ /* 0x180fe200000108ac */
[----:B------:R-:W-:Y:S01]  /*263e0*/  FSEL R0, R3, RZ, P0 ;  /* 0x000000ff03007208 */ /* 0x000fe20000000000 */
[----:B------:R-:W1:Y:S01]  /*263f0*/  LDSM.16.MT88.4 R12, [R220+0x10000] ;  /* 0x01000000dc0c783b */ /* 0x000e620000004200 */
[-CC-:B------:R-:W-:Y:S01]  /*26400*/  FFMA.FTZ R183, R182, R165.reuse, -R177.reuse ;  /* 0x000000a5b6b77223 */ /* 0x180fe200000108b1 */
[-CC-:B------:R-:W-:Y:S01]  /*26410*/  FFMA.FTZ R188, R8, R165.reuse, -R172.reuse ;  /* 0x000000a508bc7223 */ /* 0x180fe200000108ac */
[-C--:B------:R-:W-:Y:S01]  /*26420*/  FFMA.FTZ R182, R11, R165.reuse, -R172 ;  /* 0x000000a50bb67223 */ /* 0x080fe200000108ac */
[----:B------:R-:W-:Y:S01]  /*26430*/  FADD.FTZ R0, -R0, R2 ;  /* 0x0000000200007221 */ /* 0x000fe20000010100 */
[-CC-:B------:R-:W-:Y:S01]  /*26440*/  FFMA.FTZ R167, R16, R165.reuse, -R172.reuse ;  /* 0x000000a510a77223 */ /* 0x180fe200000108ac */
[C---:B------:R-:W-:Y:S01]  /*26450*/  FMUL.FTZ R4, R165.reuse, R4 ;  /* 0x00000004a5047220 */ /* 0x040fe20000410000 */
[----:B------:R-:W-:Y:S01]  /*26460*/  MUFU.EX2 R187, R187 ;  /* 0x000000bb00bb7308 */ /* 0x000fe20000000800 */
[----:B------:R-:W-:Y:S01]  /*26470*/  FMUL.FTZ R0, R165, R0 ;  /* 0x00000000a5007220 */ /* 0x000fe20000410000 */
        /* <DEDUP_REMOVED lines=16> */
[-CC-:B------:R-:W-:Y:S01]  /*26580*/  FFMA.FTZ R198, R198, R165.reuse, -R172.reuse ;  /* 0x000000a5c6c67223 */ /* 0x180fe200000108ac */
[-C--:B------:R-:W-:Y:S01]  /*26590*/  FFMA.FTZ R172, R166, R165.reuse, -R172 ;  /* 0x000000a5a6ac7223 */ /* 0x080fe200000108ac */
[----:B------:R-:W-:Y:S01]  /*265a0*/  FFMA.FTZ R189, R189, R165, -R177 ;  /* 0x000000a5bdbd7223 */ /* 0x000fe200000108b1 */
[----:B------:R-:W-:Y:S05]  /*265b0*/  ISETP.GT.AND P0, PT, R243, R231, PT ;  /* 0x000000e7f300720c */ /* 0x000fea0003f04270 */
[----:B------:R-:W4:Y:S01]  /*265c0*/  MUFU.EX2 R185, R185 ;  /* 0x000000b900b97308 */ /* 0x000f220000000800 */
[C---:B--2---:R-:W-:Y:S01]  /*265d0*/  FMUL.FTZ R4, R2.reuse, R160 ;  /* 0x000000a002047220 */ /* 0x044fe20000410000 */
[C---:B------:R-:W-:Y:S01]  /*265e0*/  FMUL.FTZ R5, R2.reuse, R161 ;  /* 0x000000a102057220 */ /* 0x040fe20000410000 */
[C---:B------:R-:W-:Y:S01]  /*265f0*/  FMUL.FTZ R8, R2.reuse, R156 ;  /* 0x0000009c02087220 */ /* 0x040fe20000410000 */
[C---:B------:R-:W-:Y:S01]  /*26600*/  FMUL.FTZ R9, R2.reuse, R157 ;  /* 0x0000009d02097220 */ /* 0x040fe20000410000 */
[C---:B------:R-:W-:Y:S01]  /*26610*/  FMUL.FTZ R16, R2.reuse, R148 ;  /* 0x0000009402107220 */ /* 0x040fe20000410000 */
[----:B------:R-:W-:Y:S01]  /*26620*/  FMUL.FTZ R17, R2, R149 ;  /* 0x0000009502117220 */ /* 0x000fe20000410000 */
[----:B------:R-:W-:Y:S03]  /*26630*/  MOV R160, R27 ;  /* 0x0000001b00a07202 */ /* 0x000fe60000000f00 */
[----:B------:R-:W-:Y:S01]  /*26640*/  MUFU.EX2 R184, R184 ;  /* 0x000000b800b87308 */ /* 0x000fe20000000800 */
[C---:B---3--:R-:W-:Y:S01]  /*26650*/  FMUL.FTZ R6, R0.reuse, R162 ;  /* 0x000000a200067220 */ /* 0x048fe20000410000 */
[C---:B------:R-:W-:Y:S01]  /*26660*/  FMUL.FTZ R7, R0.reuse, R163 ;  /* 0x000000a300077220 */ /* 0x040fe20000410000 */
[C---:B------:R-:W-:Y:S01]  /*26670*/  FMUL.FTZ R10, R0.reuse, R158 ;  /* 0x0000009e000a7220 */ /* 0x040fe20000410000 */
[C---:B------:R-:W-:Y:S01]  /*26680*/  FMUL.FTZ R11, R0.reuse, R159 ;  /* 0x0000009f000b7220 */ /* 0x040fe20000410000 */
[C---:B------:R-:W-:Y:S01]  /*26690*/  FMUL.FTZ R18, R0.reuse, R150 ;  /* 0x0000009600127220 */ /* 0x040fe20000410000 */
[----:B------:R-:W-:Y:S01]  /*266a0*/  FMUL.FTZ R19, R0, R151 ;  /* 0x0000009700137220 */ /* 0x000fe20000410000 */
[----:B------:R-:W2:Y:S03]  /*266b0*/  LDSM.16.MT88.4 R156, [R216+0x10000] ;  /* 0x01000000d89c783b */ /* 0x000ea60000004200 */
[----:B------:R-:W3:Y:S01]  /*266c0*/  MUFU.EX2 R183, R183 ;  /* 0x000000b700b77308 */ /* 0x000ee20000000800 */
[----:B----4-:R-:W-:Y:S01]  /*266d0*/  F2FP.BF16.F32.PACK_AB R168, R185, R187 ;  /* 0x000000bbb9a8723e */ /* 0x010fe200000010ff */
[----:B------:R-:W-:Y:S01]  /*266e0*/  IMAD.MOV.U32 R162, RZ, RZ, R25 ;  /* 0x000000ffffa27224 */ /* 0x000fe200078e0019 */
[----:B------:R-:W-:Y:S01]  /*266f0*/  MOV R161, R26 ;  /* 0x0000001a00a17202 */ /* 0x000fe20000000f00 */
[C---:B------:R-:W-:Y:S01]  /*26700*/  FMUL.FTZ R25, R2.reuse, R141 ;  /* 0x0000008d02197220 */ /* 0x040fe20000410000 */
[----:B------:R-:W-:Y:S01]  /*26710*/  MOV R163, R24 ;  /* 0x0000001800a37202 */ /* 0x000fe20000000f00 */
[----:B------:R-:W-:Y:S01]  /*26720*/  FMUL.FTZ R24, R2, R140 ;  /* 0x0000008c02187220 */ /* 0x000fe20000410000 */
[----:B------:R-:W4:Y:S03]  /*26730*/  LDSM.16.MT88.4 R148, [R220+0x12000] ;  /* 0x01200000dc94783b */ /* 0x000f260000004200 */
[----:B------:R-:W-:Y:S01]  /*26740*/  MUFU.EX2 R188, R188 ;  /* 0x000000bc00bc7308 */ /* 0x000fe20000000800 */
[C---:B------:R-:W-:Y:S01]  /*26750*/  FMUL.FTZ R26, R0.reuse, R142 ;  /* 0x0000008e001a7220 */ /* 0x040fe20000410000 */
[----:B------:R-:W-:Y:S01]  /*26760*/  FMUL.FTZ R27, R0, R143 ;  /* 0x0000008f001b7220 */ /* 0x000fe20000410000 */
[C---:B------:R-:W-:Y:S01]  /*26770*/  FMUL.FTZ R32, R2.reuse, R132 ;  /* 0x0000008402207220 */ /* 0x040fe20000410000 */
[----:B------:R-:W-:Y:S01]  /*26780*/  FMUL.FTZ R33, R2, R133 ;  /* 0x0000008502217220 */ /* 0x000fe20000410000 */
[C---:B------:R-:W-:Y:S01]  /*26790*/  FMUL.FTZ R34, R0.reuse, R134 ;  /* 0x0000008600227220 */ /* 0x040fe20000410000 */
[----:B------:R-:W-:Y:S01]  /*267a0*/  FMUL.FTZ R35, R0, R135 ;  /* 0x0000008700237220 */ /* 0x000fe20000410000 */
[----:B------:R-:W4:Y:S03]  /*267b0*/  LDSM.16.MT88.4 R140, [R218+0x12000] ;  /* 0x01200000da8c783b */ /* 0x000f260000004200 */
[----:B------:R-:W1:Y:S01]  /*267c0*/  MUFU.EX2 R182, R182 ;  /* 0x000000b600b67308 */ /* 0x000e620000000800 */
[----:B---3--:R-:W-:Y:S01]  /*267d0*/  F2FP.BF16.F32.PACK_AB R170, R183, R184 ;  /* 0x000000b8b7aa723e */ /* 0x008fe200000010ff */
[C---:B-----5:R-:W-:Y:S01]  /*267e0*/  FMUL.FTZ R36, R2.reuse, R36 ;  /* 0x0000002402247220 */ /* 0x060fe20000410000 */
[----:B------:R-:W-:Y:S01]  /*267f0*/  FMUL.FTZ R37, R2, R37 ;  /* 0x0000002502257220 */ /* 0x000fe20000410000 */
[C---:B------:R-:W-:Y:S01]  /*26800*/  FMUL.FTZ R38, R0.reuse, R38 ;  /* 0x0000002600267220 */ /* 0x040fe20000410000 */
[----:B------:R-:W-:Y:S01]  /*26810*/  FMUL.FTZ R39, R0, R39 ;  /* 0x0000002700277220 */ /* 0x000fe20000410000 */
[C---:B------:R-:W-:Y:S01]  /*26820*/  FMUL.FTZ R40, R2.reuse, R40 ;  /* 0x0000002802287220 */ /* 0x040fe20000410000 */
[----:B------:R-:W3:Y:S03]  /*26830*/  LDSM.16.MT88.4 R132, [R217+0x12000] ;  /* 0x01200000d984783b */ /* 0x000ee60000004200 */
        /* <DEDUP_REMOVED lines=25> */
[----:B--2---:R-:W-:Y:S01]  /*269d0*/  F2FP.BF16.F32.PACK_AB R171, R186, R167 ;  /* 0x000000a7baab723e */ /* 0x004fe200000010ff */
        /* <DEDUP_REMOVED lines=46> */
[----:B------:R-:W2:Y:S01]  /*26cc0*/  LDSM.16.MT88.4 R136, [R216+0x12000] ;  /* 0x01200000d888783b */ /* 0x000ea20000004200 */
        /* <DEDUP_REMOVED lines=19> */
[C---:B------:R-:W-:Y:S06]  /*26e00*/  HMMA.16816.F32.BF16 R44, R168.reuse, R140, R44 ;  /* 0x0000008ca82c723c */ /* 0x040fec000004182c */
[----:B------:R-:W-:Y:S01]  /*26e10*/  MUFU.EX2 R198, R198 ;  /* 0x000000c600c67308 */ /* 0x000fe20000000800 */
[----:B------:R-:W-:Y:S01]  /*26e20*/  FMUL.FTZ R93, R2, R93 ;  /* 0x0000005d025d7220 */ /* 0x000fe20000410000 */
[C---:B------:R-:W-:Y:S01]  /*26e30*/  HMMA.16816.F32.BF16 R48, R168.reuse, R142, R48 ;  /* 0x0000008ea830723c */ /* 0x040fe20000041830 */
[----:B------:R-:W4:Y:S02]  /*26e40*/  LDSM.16.MT88.4 R140, [R220+0x14000] ;  /* 0x01400000dc8c783b */ /* 0x000f240000004200 */
[C---:B------:R-:W-:Y:S03]  /*26e50*/  FMUL.FTZ R94, R0.reuse, R94 ;  /* 0x0000005e005e7220 */ /* 0x040fe60000410000 */
[C---:B---3--:R-:W-:Y:S02]  /*26e60*/  HMMA.16816.F32.BF16 R52, R168.reuse, R132, R52 ;  /* 0x00000084a834723c */ /* 0x048fe40000041834 */
[----:B------:R-:W-:Y:S03]  /*26e70*/  MUFU.EX2 R189, R189 ;  /* 0x000000bd00bd7308 */ /* 0x000fe60000000800 */
        /* <DEDUP_REMOVED lines=18> */
[C---:B----4-:R-:W-:Y:S03]  /*26fa0*/  HMMA.16816.F32.BF16 R68, R168.reuse, R140, R68 ;  /* 0x0000008ca844723c */ /* 0x050fe60000041844 */
[----:B------:R-:W-:Y:S01]  /*26fb0*/  FFMA.FTZ R193, R192, R165, -R177 ;  /* 0x000000a5c0c17223 */ /* 0x000fe200000108b1 */
[C---:B------:R-:W-:Y:S01]  /*26fc0*/  FMUL.FTZ R116, R2.reuse, R116 ;  /* 0x0000007402747220 */ /* 0x040fe20000410000 */
[----:B------:R4:W-:Y:S01]  /*26fd0*/  MUFU.EX2 R192, R144 ;  /* 0x0000009000c07308 */ /* 0x0009e20000000800 */
[C---:B------:R-:W-:Y:S01]  /*26fe0*/  HMMA.16816.F32.BF16 R72, R168.reuse, R142, R72 ;  /* 0x0000008ea848723c */ /* 0x040fe20000041848 */
[----:B------:R-:W1:Y:S04]  /*26ff0*/  LDSM.16.MT88.4 R140, [R216+0x14000] ;  /* 0x01400000d88c783b */ /* 0x000e680000004200 */
[----:B------:R-:W-:Y:S01]  /*27000*/  FMUL.FTZ R117, R2, R117 ;  /* 0x0000007502757220 */ /* 0x000fe20000410000 */
[C---:B---3--:R-:W-:Y:S03]  /*27010*/  HMMA.16816.F32.BF16 R76, R168.reuse, R132, R76 ;  /* 0x00000084a84c723c */ /* 0x048fe6000004184c */
[----:B------:R-:W3:Y:S02]  /*27020*/  MUFU.EX2 R193, R193 ;  /* 0x000000c100c17308 */ /* 0x000ee40000000800 */
[C---:B------:R-:W-:Y:S01]  /*27030*/  FMUL.FTZ R118, R0.reuse, R118 ;  /* 0x0000007600767220 */ /* 0x040fe20000410000 */
[C---:B------:R-:W-:Y:S01]  /*27040*/  HMMA.16816.F32.BF16 R80, R168.reuse, R134, R80 ;  /* 0x00000086a850723c */ /* 0x040fe20000041850 */
[----:B------:R-:W3:Y:S04]  /*27050*/  LDSM.16.MT88.4 R132, [R220+0x16000] ;  /* 0x01600000dc84783b */ /* 0x000ee80000004200 */
[----:B------:R-:W-:Y:S01]  /*27060*/  FMUL.FTZ R119, R0, R119 ;  /* 0x0000007700777220 */ /* 0x000fe20000410000 */
[C---:B--2---:R-:W-:Y:S03]  /*27070*/  HMMA.16816.F32.BF16 R84, R168.reuse, R136, R84 ;  /* 0x00000088a854723c */ /* 0x044fe60000041854 */
[----:B----4-:R-:W-:Y:S02]  /*27080*/  LDSM.16.MT88.4 R144, [R220+0x10800] ;  /* 0x01080000dc90783b */ /* 0x010fe40000004200 */
        /* <DEDUP_REMOVED lines=289> */
.L_x_3092:
        /* <DEDUP_REMOVED lines=14> */
.L_x_3118:
        /* <DEDUP_REMOVED lines=341> */
.L_x_3104:
        /* <DEDUP_REMOVED lines=8> */
.L_x_3105:
[----:B------:R-:W-:Y:S05]  /*29950*/  BSYNC B0 ;  /* 0x0000000000007941 */ /* 0x000fea0003800000 */
.L_x_3103:
        /* <DEDUP_REMOVED lines=58> */
.L_x_3107:
[----:B------:R-:W-:Y:S05]  /*29d00*/  BSYNC B0 ;  /* 0x0000000000007941 */ /* 0x000fea0003800000 */
.L_x_3106:
        /* <DEDUP_REMOVED lines=28> */
[----:B------:R-:W-:Y:S01]  /*29ed0*/  IMAD.IADD R3, R5, 0x1, -R3 ;  /* 0x0000000105037824 */ /* 0x000fe200078e0a03 */
[----:B------:R-:W-:Y:S01]  /*29ee0*/  SHF.R.S32.HI R0, RZ, 0x1f, R9 ;  /* 0x0000001fff007819 */ /* 0x000fe20000011409 */
        /* <DEDUP_REMOVED lines=8> */
[----:B------:R-:W-:Y:S09]  /*29f70*/  @P1 BRA `(.L_x_3109) ;  /* 0x00000000005c1947 */ /* 0x000ff20003800000 */
        /* <DEDUP_REMOVED lines=23> */
.L_x_3109:
[----:B------:R-:W-:Y:S05]  /*2a0f0*/  BSYNC B0 ;  /* 0x0000000000007941 */ /* 0x000fea0003800000 */
.L_x_3108:
        /* <DEDUP_REMOVED lines=28> */
.L_x_3111:
[----:B------:R-:W-:Y:S05]  /*2a2c0*/  BSYNC B0 ;  /* 0x0000000000007941 */ /* 0x000fea0003800000 */
.L_x_3110:
        /* <DEDUP_REMOVED lines=28> */
.L_x_3113:
[----:B------:R-:W-:Y:S05]  /*2a490*/  BSYNC B0 ;  /* 0x0000000000007941 */ /* 0x000fea0003800000 */
.L_x_3112:
[----:B---34-:R-:W-:Y:S02]  /*2a4a0*/  MOV R6, R234 ;  /* 0x000000ea00067202 */ /* 0x018fe40000000f00 */
[----:B------:R-:W-:-:S04]  /*2a4b0*/  MOV R7, 0x0 ;  /* 0x0000000000077802 */ /* 0x000fc80000000f00 */
[----:B-12--5:R-:W-:Y:S05]  /*2a4c0*/  @P5 RET.REL.NODEC R6 `(_ZN5flash24flash_fwd_splitkv_kernelI23Flash_fwd_kernel_traitsILi256ELi64ELi64ELi4ELb0ELb0EN7cutlass10bfloat16_tE19Flash_kernel_traitsILi256ELi64ELi64ELi4ES3_EELb0ELb1ELb0ELb0ELb0ELb1ELb0ELb1EEEvNS_16Flash_fwd_paramsE) ;  /* 0xfffffd5806cc5950 */ /* 0x026fea0003c3ffff */
[----:B------:R-:W-:Y:S01]  /*2a4d0*/  IADD3 R9, P0, R9, 0x30, RZ ;  /* 0x0000003009097810 */ /* 0x000fe20007f1e0ff */
[----:B------:R-:W-:Y:S01]  /*2a4e0*/  IMAD.MOV.U32 R4, RZ, RZ, R80 ;  /* 0x000000ffff047224 */ /* 0x000fe200078e0050 */
[-C--:B------:R-:W-:Y:S02]  /*2a4f0*/  ISETP.GE.AND P3, PT, R12, R8.reuse, PT ;  /* 0x000000080c00720c */ /* 0x080fe40003f66270 */
        /* <DEDUP_REMOVED lines=8> */
[C---:B------:R-:W-:Y:S01]  /*2a580*/  @!P3 R2UR UR10, R10.reuse ;  /* 0x000000000a0ab2ca */ /* 0x040fe200000e0000 */
[----:B------:R-:W-:Y:S01]  /*2a590*/  IMAD.MOV.U32 R2, RZ, RZ, R234 ;  /* 0x000000ffff027224 */ /* 0x000fe200078e00ea */
[----:B------:R-:W-:Y:S01]  /*2a5a0*/  @!P3 R2UR UR11, R11 ;  /* 0x000000000b0bb2ca */ /* 0x000fe200000e0000 */
[----:B------:R-:W-:Y:S01]  /*2a5b0*/  IMAD.IADD R0, R5, 0x1, R0 ;  /* 0x0000000105007824 */ /* 0x000fe200078e0200 */
[C---:B------:R-:W-:Y:S01]  /*2a5c0*/  @!P2 R2UR UR8, R10.reuse ;  /* 0x000000000a08a2ca */ /* 0x040fe200000e0000 */
[----:B------:R-:W-:Y:S01]  /*2a5d0*/  IMAD.MOV.U32 R3, RZ, RZ, 0x0 ;  /* 0x00000000ff037424 */ /* 0x000fe200078e00ff */
        /* <DEDUP_REMOVED lines=8> */
[----:B-1----:R-:W-:Y:S05]  /*2a660*/  @P0 RET.REL.NODEC R2 `(_ZN5flash24flash_fwd_splitkv_kernelI23Flash_fwd_kernel_traitsILi256ELi64ELi64ELi4ELb0ELb0EN7cutlass10bfloat16_tE19Flash_kernel_traitsILi256ELi64ELi64ELi4ES3_EELb0ELb1ELb0ELb0ELb0ELb1ELb0ELb1EEEvNS_16Flash_fwd_paramsE) ;  /* 0xfffffd5802640950 */ /* 0x002fea0003c3ffff */
[----:B------:R-:W-:Y:S01]  /*2a670*/  R2UR UR4, R10 ;  /* 0x000000000a0472ca */ /* 0x000fe200000e0000 */
[----:B------:R-:W-:Y:S01]  /*2a680*/  IMAD.MOV.U32 R235, RZ, RZ, 0x0 ;  /* 0x00000000ffeb7424 */ /* 0x000fe200078e00ff */
[----:B------:R-:W-:-:S13]  /*2a690*/  R2UR UR5, R11 ;  /* 0x000000000b0572ca */ /* 0x000fda00000e0000 */
[----:B------:R1:W-:Y:S02]  /*2a6a0*/  ST.E.128 desc[UR4][R6.64+0x180], R76 ;  /* 0x0001804c06007985 */ /* 0x0003e4000c101d04 */
[----:B-1----:R-:W-:Y:S05]  /*2a6b0*/  RET.REL.NODEC R234 `(_ZN5flash24flash_fwd_splitkv_kernelI23Flash_fwd_kernel_traitsILi256ELi64ELi64ELi4ELb0ELb0EN7cutlass10bfloat16_tE19Flash_kernel_traitsILi256ELi64ELi64ELi4ES3_EELb0ELb1ELb0ELb0ELb0ELb1ELb0ELb1EEEvNS_16Flash_fwd_paramsE) ;  /* 0xfffffd58ea507950 */ /* 0x002fea0003c3ffff */
.L_x_3102:
[----:B------:R-:W-:Y:S01]  /*2a6c0*/  MOV R0, 0x1f ;  /* 0x0000001f00007802 */ /* 0x000fe20000000f00 */
[----:B------:R-:W-:Y:S01]  /*2a6d0*/  IMAD.MOV.U32 R2, RZ, RZ, 0x2 ;  /* 0x00000002ff027424 */ /* 0x000fe200078e00ff */
[----:B------:R-:W-:Y:S01]  /*2a6e0*/  MOV R6, R250 ;  /* 0x000000fa00067202 */ /* 0x000fe20000000f00 */
[----:B------:R-:W-:-:S07]  /*2a6f0*/  IMAD.MOV.U32 R4, RZ, RZ, -0x1 ;  /* 0xffffffffff047424 */ /* 0x000fce00078e00ff */
[----:B-1---5:R-:W-:Y:S05]  /*2a700*/  WARPSYNC.COLLECTIVE R4, `(.L_x_3114) ;  /* 0x0000000004087348 */ /* 0x022fea0003c00000 */
[----:B------:R2:W3:Y:S02]  /*2a710*/  SHFL.BFLY P0, R0, R6, R2, R0 ;  /* 0x0c00000206007389 */ /* 0x0004e40000000000 */
[----:B-123-5:R-:W-:Y:S01]  /*2a720*/  ENDCOLLECTIVE ;  /* 0x000000000000791b */ /* 0x02efe20003800000 */
.L_x_3114:
        /* <DEDUP_REMOVED lines=8> */
.L_x_3115:
        /* <DEDUP_REMOVED lines=8> */
.L_x_3116:
[----:B------:R-:W-:Y:S01]  /*2a830*/  FADD.FTZ R249, R0, R249 ;  /* 0x000000f900f97221 */ /* 0x000fe20000010000 */
[----:B------:R-:W-:Y:S02]  /*2a840*/  MOV R0, 0x1f ;  /* 0x0000001f00007802 */ /* 0x000fe40000000f00 */
[----:B------:R-:W-:Y:S01]  /*2a850*/  MOV R2, 0x1 ;  /* 0x0000000100027802 */ /* 0x000fe20000000f00 */
[----:B------:R-:W-:-:S07]  /*2a860*/  IMAD.MOV.U32 R6, RZ, RZ, R249 ;  /* 0x000000ffff067224 */ /* 0x000fce00078e00f9 */
[----:B------:R-:W-:Y:S05]  /*2a870*/  WARPSYNC.COLLECTIVE R4, `(.L_x_3117) ;  /* 0x0000000004087348 */ /* 0x000fea0003c00000 */
[----:B------:R1:W2:Y:S02]  /*2a880*/  SHFL.BFLY P0, R0, R6, R2, R0 ;  /* 0x0c00000206007389 */ /* 0x0002a40000000000 */
[----:B-12---:R-:W-:Y:S01]  /*2a890*/  ENDCOLLECTIVE ;  /* 0x000000000000791b */ /* 0x006fe20003800000 */
.L_x_3117:
[----:B------:R-:W-:Y:S05]  /*2a8a0*/  BRA `(.L_x_3118) ;  /* 0xffffffd800b47947 */ /* 0x000fea000383ffff */
.L_x_3119:
        /* <DEDUP_REMOVED lines=13> */
.L_x_9005:


//--------------------- .text._ZN5flash24flash_fwd_splitkv_kernelI23Flash_fwd_kernel_traitsILi256ELi64ELi64ELi4ELb0ELb0EN7cutlass10bfloat16_tE19Flash_kernel_traitsILi256ELi64ELi64ELi4ES3_EELb0ELb1ELb0ELb0ELb0ELb0ELb1ELb0EEEvNS_16Flash_fwd_paramsE --------------------------
	.section	.text._ZN5flash24flash_fwd_splitkv_kernelI23Flash_fwd_kernel_traitsILi256ELi64ELi64ELi4ELb0ELb0EN7cutlass10bfloat16_tE19Flash_kernel_traitsILi256ELi64ELi64ELi4ES3_EELb0ELb1ELb0ELb0ELb0ELb0ELb1ELb0EEEvNS_16Flash_fwd_paramsE,"ax",@progbits
	.align	128
        .global         _ZN5flash24flash_fwd_splitkv_kernelI23Flash_fwd_kernel_traitsILi256ELi64ELi64ELi4ELb0ELb0EN7cutlass10bfloat16_tE19Flash_kernel_traitsILi256ELi64ELi64ELi4ES3_EELb0ELb1ELb0ELb0ELb0ELb0ELb1ELb0EEEvNS_16Flash_fwd_paramsE
        .type           _ZN5flash24flash_fwd_splitkv_kernelI23Flash_fwd_kernel_traitsILi256ELi64ELi64ELi4ELb0ELb0EN7cutlass10bfloat16_tE19Flash_kernel_traitsILi256ELi64ELi64ELi4ES3_EELb0ELb1ELb0ELb0ELb0ELb0ELb1ELb0EEEvNS_16Flash_fwd_paramsE,@function
        .size           _ZN5flash24flash_fwd_splitkv_kernelI23Flash_fwd_kernel_traitsILi256ELi64ELi64ELi4ELb0ELb0EN7cutlass10bfloat16_tE19Flash_kernel_traitsILi256ELi64ELi64ELi4ES3_EELb0ELb1ELb0ELb0ELb0ELb0ELb1ELb0EEEvNS_16Flash_fwd_paramsE,(.L_x_9050 - _ZN5flash24flash_fwd_splitkv_kernelI23Flash_fwd_kernel_traitsILi256ELi64ELi64ELi4ELb0ELb0EN7cutlass10bfloat16_tE19Flash_kernel_traitsILi256ELi64ELi64ELi4ES3_EELb0ELb1ELb0ELb0ELb0ELb0ELb1ELb0EEEvNS_16Flash_fwd_paramsE)
        .other          _ZN5flash24flash_fwd_splitkv_kernelI23Flash_fwd_kernel_traitsILi256ELi64ELi64ELi4ELb0ELb0EN7cutlass10bfloat16_tE19Flash_kernel_traitsILi256ELi64ELi64ELi4ES3_EELb0ELb1ELb0ELb0ELb0ELb0ELb1ELb0EEEvNS_16Flash_fwd_paramsE,@"STO_CUDA_ENTRY STV_DEFAULT"
_ZN5flash24flash_fwd_splitkv_kernelI23Flash_fwd_kernel_traitsILi256ELi64ELi64ELi4ELb0ELb0EN7cutlass10bfloat16_tE19Flash_kernel_traitsILi256ELi64ELi64ELi4ES3_EELb0ELb1ELb0ELb0ELb0ELb0ELb1ELb0EEEvNS_16Flash_fwd_paramsE:
.text._ZN5flash24flash_fwd_splitkv_kernelI23Flash_fwd_kernel_traitsILi256ELi64ELi64ELi4ELb0ELb0EN7cutlass10bfloat16_tE19Flash_kernel_traitsILi256ELi64ELi64ELi4ES3_EELb0ELb1ELb0ELb0ELb0ELb0ELb1ELb0EEEvNS_16Flash_fwd_paramsE:
        /* <DEDUP_REMOVED lines=15> */
[----:B-1----:R-:W-:-:S07]  /*00f0*/  UIMAD.WIDE.U32 UR4, UR5, UR14, URZ ;  /* 0x0000000e050472a5 */ /* 0x002fce000f8e003f */
[----:B------:R-:W-:Y:S01]  /*0100*/  UMOV UR15, UR5 ;  /* 0x00000005000f7c82 */ /* 0x000fe20008000000 */
        /* <DEDUP_REMOVED lines=15> */
[----:B------:R-:W-:Y:S01]  /*0200*/  @UP3 UIADD3 UR15, UR15, 0x1, URZ ;  /* 0x000000010f0f3890 */ /* 0x000fe2000fffe03f */
[----:B------:R-:W-:Y:S01]  /*0210*/  PLOP3.LUT P0, PT, PT, PT, UP0, 0x80, 0x0 ;  /* 0x000000000000781c */ /* 0x000fe20003f0f008 */
[----:B------:R-:W-:Y:S02]  /*0220*/  @!UP2 ULOP3.LUT UR15, URZ, UR6, URZ, 0x33, !UPT ;  /* 0x000000063f0fa292 */ /* 0x000fe4000f8e333f */
        /* <DEDUP_REMOVED lines=42> */
.L_x_3120:
[----:B------:R-:W-:-:S04]  /*04d0*/  ULDC UR8, c[0x0][0x2c8] ;  /* 0x0000b20000087ab9 */ /* 0x000fc80000000800 */
.L_x_3121:
        /* <DEDUP_REMOVED lines=17> */
[----:B------:R-:W-:Y:S01]  /*05f0*/  UIADD3 UR5, UR5, 0x3f, URZ ;  /* 0x0000003f05057890 */ /* 0x000fe2000fffe03f */
[----:B------:R-:W2:Y:S01]  /*0600*/  S2R R80, SR_TID.X ;  /* 0x0000000000507919 */ /* 0x000ea20000002100 */
[----:B------:R-:W-:Y:S01]  /*0610*/  ULDC UR19, c[0x0][0x394] ;  /* 0x0000e50000137ab9 */ /* 0x000fe20000000800 */
[----:B------:R-:W-:Y:S01]  /*0620*/  ULDC UR18, c[0x0][0x398] ;  /* 0x0000e60000127ab9 */ /* 0x000fe20000000800 */
        /* <DEDUP_REMOVED lines=24> */
[----:B------:R-:W-:-:S05]  /*07b0*/  UIMAD.WIDE.U32 UR16, UR5, UR11, URZ ;  /* 0x0000000b051072a5 */ /* 0x000fca000f8e003f */
        /* <DEDUP_REMOVED lines=16> */
[----:B------:R-:W-:Y:S02]  /*08c0*/  ULEA.HI UR4, UR5, UR4, URZ, 0x6 ;  /* 0x0000000405047291 */ /* 0x000fe4000f8f303f */
[----:B------:R-:W-:-:S02]  /*08d0*/  UIADD3 UR9, UR23, UR22, -UR24 ;  /* 0x0000001617097290 */ /* 0x000fc4000fffe818 */
[----:B------:R-:W-:Y:S02]  /*08e0*/  @!UP0 UIADD3 UR17, -UR17, URZ, URZ ;  /* 0x0000003f11118290 */ /* 0x000fe4000fffe13f */
[----:B------:R-:W-:Y:S02]  /*08f0*/  USHF.R.S32.HI UR4, URZ, 0x6, UR4 ;  /* 0x000000063f047899 */ /* 0x000fe40008011404 */
[----:B------:R-:W-:Y:S02]  /*0900*/  @!UP1 ULOP3.LUT UR17, URZ, UR10, URZ, 0x33, !UPT ;  /* 0x0000000a3f119292 */ /* 0x000fe4000f8e333f */
[----:B------:R-:W-:Y:S02]  /*0910*/  UIADD3 UR5, -UR24, 0x7f, UR22 ;  /* 0x0000007f18057890 */ /* 0x000fe4000fffe116 */
[----:B------:R-:W-:Y:S01]  /*0920*/  UIMAD UR12, UR17, UR7, URZ ;  /* 0x00000007110c72a4 */ /* 0x000fe2000f8e023f */
[----:B------:R-:W-:Y:S01]  /*0930*/  IMAD.U32 R3, RZ, RZ, UR4 ;  /* 0x00000004ff037e24 */ /* 0x000fe2000f8e00ff */
[----:B------:R-:W-:Y:S01]  /*0940*/  UIADD3 UR9, UR9, -UR19, URZ ;  /* 0x8000001309097290 */ /* 0x000fe2000fffe03f */
[----:B------:R-:W-:Y:S01]  /*0950*/  IMAD.U32 R0, RZ, RZ, UR17 ;  /* 0x00000011ff007e24 */ /* 0x000fe2000f8e00ff */
[----:B------:R-:W-:-:S02]  /*0960*/  UIADD3 UR5, UR5, UR18, UR23 ;  /* 0x0000001205057290 */ /* 0x000fc4000fffe017 */
[----:B------:R-:W-:Y:S02]  /*0970*/  USHF.R.S32.HI UR8, URZ, 0x1f, UR9 ;  /* 0x0000001f3f087899 */ /* 0x000fe40008011409 */
[----:B------:R-:W-:Y:S01]  /*0980*/  VIADDMNMX R0, R0, UR12, R3, PT ;  /* 0x0000000c00007c46 */ /* 0x000fe2000b800103 */
[----:B------:R-:W-:Y:S02]  /*0990*/  USHF.R.S32.HI UR4, URZ, 0x1f, UR5 ;  /* 0x0000001f3f047899 */ /* 0x000fe40008011405 */
[----:B------:R-:W-:Y:S01]  /*09a0*/  ULEA.HI UR8, UR8, UR9, URZ, 0x6 ;  /* 0x0000000908087291 */ /* 0x000fe2000f8f303f */
[----:B------:R-:W-:Y:S01]  /*09b0*/  R2UR UR17, R0 ;  /* 0x00000000001172ca */ /* 0x000fe200000e0000 */
[----:B------:R-:W-:Y:S02]  /*09c0*/  ULEA.HI UR4, UR4, UR5, URZ, 0x6 ;  /* 0x0000000504047291 */ /* 0x000fe4000f8f303f */
[----:B------:R-:W-:Y:S02]  /*09d0*/  USHF.R.S32.HI UR8, URZ, 0x6, UR8 ;  /* 0x000000063f087899 */ /* 0x000fe40008011408 */
[----:B------:R-:W-:-:S02]  /*09e0*/  USHF.R.S32.HI UR4, URZ, 0x6, UR4 ;  /* 0x000000063f047899 */ /* 0x000fc40008011404 */
[----:B------:R-:W-:-:S04]  /*09f0*/  UISETP.LT.AND UP1, UPT, UR12, UR8, UPT ;  /* 0x000000080c00728c */ /* 0x000fc8000bf21270 */
[----:B------:R-:W-:Y:S02]  /*0a00*/  USEL UR12, UR12, UR8, !UP1 ;  /* 0x000000080c0c7287 */ /* 0x000fe4000c800000 */
[----:B------:R-:W-:-:S04]  /*0a10*/  UISETP.LT.AND UP0, UPT, UR17, UR4, UPT ;  /* 0x000000041100728c */ /* 0x000fc8000bf01270 */
[----:B------:R-:W-:-:S04]  /*0a20*/  USEL UR17, UR17, UR4, UP0 ;  /* 0x0000000411117287 */ /* 0x000fc80008000000 */
[----:B------:R-:W-:-:S06]  /*0a30*/  UISETP.GE.AND UP0, UPT, UR12, UR17, UPT ;  /* 0x000000110c00728c */ /* 0x000fcc000bf06270 */
[----:B------:R-:W-:-:S13]  /*0a40*/  PLOP3.LUT P0, PT, PT, PT, UP0, 0x80, 0x0 ;  /* 0x000000000000781c */ /* 0x000fda0003f0f008 */
[----:B--2---:R-:W-:Y:S05]  /*0a50*/  @!P0 BRA `(.L_x_3122) ;  /* 0x0000000800a08947 */ /* 0x004fea0003800000 */
        /* <DEDUP_REMOVED lines=48> */
.L_x_3124:
[----:B------:R-:W-:Y:S05]  /*0d60*/  BSYNC B0 ;  /* 0x0000000000007941 */ /* 0x000fea0003800000 */
.L_x_3123:
        /* <DEDUP_REMOVED lines=13> */
.L_x_3126:
[----:B------:R-:W-:Y:S05]  /*0e40*/  BSYNC B0 ;  /* 0x0000000000007941 */ /* 0x000fea0003800000 */
.L_x_3125:
        /* <DEDUP_REMOVED lines=12> */
.L_x_3128:
[----:B------:R-:W-:Y:S05]  /*0f10*/  BSYNC B0 ;  /* 0x0000000000007941 */ /* 0x000fea0003800000 */
.L_x_3127:
        /* <DEDUP_REMOVED lines=12> */
.L_x_3130:
[----:B------:R-:W-:Y:S05]  /*0fe0*/  BSYNC B0 ;  /* 0x0000000000007941 */ /* 0x000fea0003800000 */
.L_x_3129:
        /* <DEDUP_REMOVED lines=11> */
.L_x_3132:
[----:B------:R-:W-:Y:S05]  /*10a0*/  BSYNC B0 ;  /* 0x0000000000007941 */ /* 0x000fea0003800000 */
.L_x_3131:
        /* <DEDUP_REMOVED lines=11> */
.L_x_3134:
[----:B------:R-:W-:Y:S05]  /*1160*/  BSYNC B0 ;  /* 0x0000000000007941 */ /* 0x000fea0003800000 */
.L_x_3133:
        /* <DEDUP_REMOVED lines=11> */
.L_x_3136:
[----:B------:R-:W-:Y:S05]  /*1220*/  BSYNC B0 ;  /* 0x0000000000007941 */ /* 0x000fea0003800000 */
.L_x_3135:
        /* <DEDUP_REMOVED lines=11> */
.L_x_3138:
[----:B------:R-:W-:Y:S05]  /*12e0*/  BSYNC B0 ;  /* 0x0000000000007941 */ /* 0x000fea0003800000 */
.L_x_3137:
        /* <DEDUP_REMOVED lines=31> */
.L_x_3122:
        /* <DEDUP_REMOVED lines=29> */
.L_x_3139:
        /* <DEDUP_REMOVED lines=39> */
[----:B------:R-:W-:Y:S01]  /*1920*/  IMAD.U32 R0, RZ, RZ, UR14 ;  /* 0x0000000eff007e24 */ /* 0x000fe2000f8e00ff */
[----:B------:R-:W-:Y:S02]  /*1930*/  UIADD3 UR8, -UR8, URZ, URZ ;  /* 0x0000003f08087290 */ /* 0x000fe4000fffe13f */
[----:B------:R1:W2:Y:S01]  /*1940*/  LDG.E R2, desc[UR26][R2.64] ;  /* 0x0000001a02027981 */ /* 0x0002a2000c1e1900 */
[----:B------:R-:W3:Y:S01]  /*1950*/  I2F.RP R8, R5 ;  /* 0x0000000500087306 */ /* 0x000ee20000209400 */
[----:B------:R-:W-:Y:S01]  /*1960*/  IABS R0, R0 ;  /* 0x0000000000007213 */ /* 0x000fe20000000000 */
[----:B------:R-:W-:Y:S01]  /*1970*/  ULDC.64 UR4, c[0x0][0x230] ;  /* 0x00008c0000047ab9 */ /* 0x000fe20000000a00 */
[----:B------:R-:W-:-:S04]  /*1980*/  UIMAD UR9, UR10, UR8, UR9 ;  /* 0x000000080a0972a4 */ /* 0x000fc8000f8e0209 */
[----:B------:R-:W-:Y:S01]  /*1990*/  USHF.R.S32.HI UR8, URZ, 0x1f, UR9 ;  /* 0x0000001f3f087899 */ /* 0x000fe20008011409 */
[----:B---3--:R-:W3:Y:S02]  /*19a0*/  MUFU.RCP R7, R8 ;  /* 0x0000000800077308 */ /* 0x008ee40000001000 */
[----:B---3--:R-:W-:-:S06]  /*19b0*/  IADD3 R7, R7, 0xffffffe, RZ ;  /* 0x0ffffffe07077810 */ /* 0x008fcc0007ffe0ff */
[----:B------:R-:W3:Y:S02]  /*19c0*/  F2I.FTZ.U32.TRUNC.NTZ R7, R7 ;  /* 0x0000000700077305 */ /* 0x000ee4000021f000 */
[----:B---3--:R-:W-:-:S04]  /*19d0*/  IMAD.MOV R6, RZ, RZ, -R7 ;  /* 0x000000ffff067224 */ /* 0x008fc800078e0a07 */
[----:B-1----:R-:W-:Y:S01]  /*19e0*/  IMAD R3, R6, R5, RZ ;  /* 0x0000000506037224 */ /* 0x002fe200078e02ff */
[----:B------:R-:W-:-:S05]  /*19f0*/  MOV R6, RZ ;  /* 0x000000ff00067202 */ /* 0x000fca0000000f00 */
[----:B------:R-:W-:-:S04]  /*1a00*/  IMAD.HI.U32 R6, R7, R3, R6 ;  /* 0x0000000307067227 */ /* 0x000fc800078e0006 */
[----:B------:R-:W-:-:S04]  /*1a10*/  IMAD.MOV.U32 R3, RZ, RZ, R0 ;  /* 0x000000ffff037224 */ /* 0x000fc800078e0000 */
        /* <DEDUP_REMOVED lines=9> */
[----:B------:R-:W-:-:S07]  /*1ab0*/  ISETP.GE.AND P0, PT, R0, RZ, PT ;  /* 0x000000ff0000720c */ /* 0x000fce0003f06270 */
[----:B------:R-:W-:-:S06]  /*1ac0*/  @P2 VIADD R6, R6, 0x1 ;  /* 0x0000000106062836 */ /* 0x000fcc0000000000 */
[----:B------:R-:W-:Y:S02]  /*1ad0*/  @!P0 IADD3 R6, -R6, RZ, RZ ;  /* 0x000000ff06068210 */ /* 0x000fe40007ffe1ff */
[----:B------:R-:W-:-:S04]  /*1ae0*/  @!P1 LOP3.LUT R6, RZ, R4, RZ, 0x33, !PT ;  /* 0x00000004ff069212 */ /* 0x000fc800078e33ff */
[----:B------:R-:W-:Y:S02]  /*1af0*/  SHF.R.S32.HI R3, RZ, 0x1f, R6 ;  /* 0x0000001fff037819 */ /* 0x000fe40000011406 */
[----:B------:R-:W-:Y:S02]  /*1b00*/  MOV R18, R6 ;  /* 0x0000000600127202 */ /* 0x000fe40000000f00 */
[----:B--2---:R-:W-:-:S13]  /*1b10*/  R2UR UR25, R2 ;  /* 0x00000000021972ca */ /* 0x004fda00000e0000 */
        /* <DEDUP_REMOVED lines=12> */
[----:B------:R-:W-:Y:S01]  /*1be0*/  IMAD.U32 R5, RZ, RZ, UR31 ;  /* 0x0000001fff057e24 */ /* 0x000fe2000f8e00ff */
[----:B------:R-:W-:Y:S01]  /*1bf0*/  UIMAD UR16, UR16, UR4, URZ ;  /* 0x00000004101072a4 */ /* 0x000fe2000f8e023f */
[----:B------:R-:W-:Y:S01]  /*1c00*/  IMAD.U32 R4, RZ, RZ, UR30 ;  /* 0x0000001eff047e24 */ /* 0x000fe2000f8e00ff */
[----:B------:R-:W-:Y:S01]  /*1c10*/  UIMAD.WIDE.U32 UR30, UR25, UR4, URZ ;  /* 0x00000004191e72a5 */ /* 0x000fe2000f8e003f */
[----:B------:R-:W-:Y:S01]  /*1c20*/  IMAD R17, R3, UR6, RZ ;  /* 0x0000000603117c24 */ /* 0x000fe2000f8e02ff */
[----:B------:R-:W-:Y:S01]  /*1c30*/  MOV R5, UR28 ;  /* 0x0000001c00057c02 */ /* 0x000fe20008000f00 */
[----:B------:R-:W-:-:S02]  /*1c40*/  UIMAD UR5, UR25, UR5, UR16 ;  /* 0x00000005190572a4 */ /* 0x000fc4000f8e0210 */
[C---:B------:R-:W-:Y:S02]  /*1c50*/  IMAD R17, R6.reuse, UR7, R17 ;  /* 0x0000000706117c24 */ /* 0x040fe4000f8e0211 */
[----:B------:R-:W-:Y:S01]  /*1c60*/  IMAD.WIDE.U32 R34, R6, UR6, R4 ;  /* 0x0000000606227c25 */ /* 0x000fe2000f8e0004 */
[----:B------:R-:W-:-:S03]  /*1c70*/  UIADD3 UR28, UR31, UR5, URZ ;  /* 0x000000051f1c7290 */ /* 0x000fc6000fffe03f */
[----:B------:R-:W-:Y:S01]  /*1c80*/  IMAD.IADD R17, R35, 0x1, R17 ;  /* 0x0000000123117824 */ /* 0x000fe200078e0211 */
[----:B------:R-:W-:Y:S08]  /*1c90*/  BRA `(.L_x_3141) ;  /* 0x00000004003c7947 */ /* 0x000ff00003800000 */
.L_x_3140:
        /* <DEDUP_REMOVED lines=46> */
.L_x_3142:
[----:B------:R-:W-:Y:S01]  /*1f80*/  UIMAD UR4, UR8, UR10, URZ ;  /* 0x0000000a080472a4 */ /* 0x000fe2000f8e023f */
[----:B------:R-:W-:Y:S01]  /*1f90*/  MOV R18, R3 ;  /* 0x0000000300127202 */ /* 0x000fe20000000f00 */
[----:B------:R-:W-:Y:S01]  /*1fa0*/  UMOV UR7, UR5 ;  /* 0x0000000500077c82 */ /* 0x000fe20008000000 */
[----:B------:R-:W-:Y:S02]  /*1fb0*/  @UP0 UIADD3 UR28, UR25, UR28, URZ ;  /* 0x0000001c191c0290 */ /* 0x000fe4000fffe03f */
[----:B------:R-:W-:Y:S01]  /*1fc0*/  UIMAD.WIDE.U32 UR6, UR10, UR9, UR6 ;  /* 0x000000090a0672a5 */ /* 0x000fe2000f8e0006 */
[----:B------:R-:W-:Y:S01]  /*1fd0*/  @!P2 IADD3 R18, -R18, RZ, RZ ;  /* 0x000000ff1212a210 */ /* 0x000fe20007ffe1ff */
[----:B------:R-:W-:Y:S01]  /*1fe0*/  UIMAD UR4, UR11, UR9, UR4 ;  /* 0x000000090b0472a4 */ /* 0x000fe2000f8e0204 */
[----:B------:R-:W-:-:S03]  /*1ff0*/  @!P1 LOP3.LUT R18, RZ, R6, RZ, 0x33, !PT ;  /* 0x00000006ff129212 */ /* 0x000fc600078e33ff */
[----:B------:R-:W-:Y:S01]  /*2000*/  UIADD3 UR4, UR7, UR4, URZ ;  /* 0x0000000407047290 */ /* 0x000fe2000fffe03f */
[----:B------:R-:W-:Y:S01]  /*2010*/  SHF.R.S32.HI R3, RZ, 0x1f, R18 ;  /* 0x0000001fff037819 */ /* 0x000fe20000011412 */
[----:B------:R-:W-:Y:S01]  /*2020*/  IMAD.U32 R7, RZ, RZ, UR7 ;  /* 0x00000007ff077e24 */ /* 0x000fe2000f8e00ff */
[----:B------:R-:W-:-:S03]  /*2030*/  MOV R6, UR6 ;  /* 0x0000000600067c02 */ /* 0x000fc60008000f00 */
[----:B------:R-:W-:Y:S01]  /*2040*/  MOV R7, UR4 ;  /* 0x0000000400077c02 */ /* 0x000fe20008000f00 */
[----:B------:R-:W-:Y:S01]  /*2050*/  @UP0 ULDC.64 UR4, c[0x0][0x250] ;  /* 0x0000940000040ab9 */ /* 0x000fe20000000a00 */
[-C--:B------:R-:W-:Y:S01]  /*2060*/  IMAD R0, R3, R4.reuse, RZ ;  /* 0x0000000403007224 */ /* 0x080fe200078e02ff */
[----:B------:R-:W-:Y:S01]  /*2070*/  @UP0 UIMAD.WIDE.U32 UR30, UR28, UR4, URZ ;  /* 0x000000041c1e02a5 */ /* 0x000fe2000f8e003f */
[----:B------:R-:W-:-:S03]  /*2080*/  IMAD.WIDE.U32 R34, R18, R4, R6 ;  /* 0x0000000412227225 */ /* 0x000fc600078e0006 */
[----:B------:R-:W-:Y:S01]  /*2090*/  @UP0 UIMAD UR28, UR28, UR5, UR31 ;  /* 0x000000051c1c02a4 */ /* 0x000fe2000f8e021f */
[----:B------:R-:W-:-:S04]  /*20a0*/  IMAD R5, R18, R5, R0 ;  /* 0x0000000512057224 */ /* 0x000fc800078e0200 */
[----:B------:R-:W-:Y:S01]  /*20b0*/  IMAD.IADD R17, R35, 0x1, R5 ;  /* 0x0000000123117824 */ /* 0x000fe200078e0205 */
        /* <DEDUP_REMOVED lines=13> */
.L_x_3141:
[----:B------:R-:W-:Y:S01]  /*2190*/  UISETP.NE.AND UP0, UPT, UR13, -0x1, UPT ;  /* 0xffffffff0d00788c */ /* 0x000fe2000bf05270 */
[----:B------:R-:W-:Y:S01]  /*21a0*/  SHF.R.S32.HI R15, RZ, 0x1f, R80 ;  /* 0x0000001fff0f7819 */ /* 0x000fe20000011450 */
[----:B------:R-:W1:Y:S01]  /*21b0*/  S2R R31, SR_CTAID.X ;  /* 0x00000000001f7919 */ /* 0x000e620000002500 */
[----:B------:R-:W-:Y:S01]  /*21c0*/  USHF.R.S32.HI UR29, URZ, 0x1f, UR14 ;  /* 0x0000001f3f1d7899 */ /* 0x000fe2000801140e */
[----:B------:R-:W2:Y:S01]  /*21d0*/  S2UR UR25, SR_CgaCtaId ;  /* 0x00000000001979c3 */ /* 0x000ea20000008800 */
[CC--:B------:R-:W-:Y:S01]  /*21e0*/  LEA.HI R5, R15.reuse, R80.reuse, RZ, 0x3 ;  /* 0x000000500f057211 */ /* 0x0c0fe200078f18ff */
[----:B------:R-:W-:Y:S01]  /*21f0*/  ULDC.64 UR6, c[0x0][0x268] ;  /* 0x00009a0000067ab9 */ /* 0x000fe20000000a00 */
[-C--:B------:R-:W-:Y:S01]  /*2200*/  LEA.HI R25, R15, R80.reuse, RZ, 0x4 ;  /* 0x000000500f197211 */ /* 0x080fe200078f20ff */
[----:B------:R-:W-:Y:S01]  /*2210*/  IMAD R3, R3, UR6, RZ ;  /* 0x0000000603037c24 */ /* 0x000fe2000f8e02ff */
[----:B------:R-:W-:Y:S01]  /*2220*/  SHF.R.S32.HI R22, RZ, 0x3, R5 ;  /* 0x00000003ff167819 */ /* 0x000fe20000011405 */
[----:B------:R-:W-:Y:S01]  /*2230*/  BSSY B0, `(.L_x_3143) ;  /* 0x000006d000007945 */ /* 0x000fe20003800000 */
        /* <DEDUP_REMOVED lines=17> */
[----:B------:R-:W-:Y:S01]  /*2350*/  VIADD R32, R22, 0x10 ;  /* 0x0000001016207836 */ /* 0x000fe20000000000 */
[----:B------:R-:W-:Y:S01]  /*2360*/  ULDC.64 UR4, c[0x0][0x258] ;  /* 0x0000960000047ab9 */ /* 0x000fe20000000a00 */
[--C-:B------:R-:W-:Y:S01]  /*2370*/  SHF.R.S32.HI R24, RZ, 0x1f, R232.reuse ;  /* 0x0000001fff187819 */ /* 0x100fe200000114e8 */
[----:B------:R-:W-:Y:S01]  /*2380*/  UIMAD UR29, UR29, UR4, URZ ;  /* 0x000000041d1d72a4 */ /* 0x000fe2000f8e023f */
[----:B------:R-:W-:Y:S01]  /*2390*/  IADD3 R6, P1, R232, UR30, RZ ;  /* 0x0000001ee8067c10 */ /* 0x000fe2000ff3e0ff */
[----:B------:R-:W-:Y:S01]  /*23a0*/  @!UP0 UIADD3 UR13, UR35, UR16, URZ ;  /* 0x00000010230d8290 */ /* 0x000fe2000fffe03f */
[----:B------:R-:W-:Y:S01]  /*23b0*/  LEA.HI R16, R16, R21, RZ, 0x3 ;  /* 0x0000001510107211 */ /* 0x000fe200078f18ff */
[----:B------:R-:W-:Y:S01]  /*23c0*/  @!UP0 UMOV UR32, UR34 ;  /* 0x0000002200208c82 */ /* 0x000fe20008000000 */
[----:B------:R-:W-:Y:S01]  /*23d0*/  LOP3.LUT R0, R231, 0x38, R232, 0xf8, !PT ;  /* 0x00000038e7007812 */ /* 0x000fe200078ef8e8 */
[----:B------:R-:W-:Y:S01]  /*23e0*/  IMAD.U32 R26, RZ, RZ, UR4 ;  /* 0x00000004ff1a7e24 */ /* 0x000fe2000f8e00ff */
[----:B------:R-:W-:Y:S01]  /*23f0*/  SHF.R.U32.HI R231, RZ, 0x3, R231 ;  /* 0x00000003ffe77819 */ /* 0x000fe200000116e7 */
[----:B------:R-:W-:Y:S01]  /*2400*/  UMOV UR4, 0x400 ;  /* 0x0000040000047882 */ /* 0x000fe20000000000 */
[----:B------:R-:W-:Y:S01]  /*2410*/  IADD3.X R7, R24, UR28, RZ, P1, !PT ;  /* 0x0000001c18077c10 */ /* 0x000fe20008ffe4ff */
[----:B------:R-:W-:Y:S01]  /*2420*/  UIMAD UR28, UR14, UR5, UR29 ;  /* 0x000000050e1c72a4 */ /* 0x000fe2000f8e021d */
[----:B------:R-:W-:Y:S01]  /*2430*/  LOP3.LUT R4, R16, 0xfffffff8, RZ, 0xc0, !PT ;  /* 0xfffffff810047812 */ /* 0x000fe200078ec0ff */
[----:B------:R-:W-:Y:S01]  /*2440*/  UIADD3 UR5, -UR22, UR24, URZ ;  /* 0x0000001816057290 */ /* 0x000fe2000fffe13f */
[----:B------:R-:W-:Y:S01]  /*2450*/  LOP3.LUT R231, R0, R231, RZ, 0x3c, !PT ;  /* 0x000000e700e77212 */ /* 0x000fe200078e3cff */
[----:B--2---:R-:W-:Y:S01]  /*2460*/  ULEA UR4, UR25, UR4, 0x18 ;  /* 0x0000000419047291 */ /* 0x004fe2000f8ec03f */
[----:B------:R-:W-:Y:S01]  /*2470*/  LEA.HI R0, R15, R80, RZ, 0x6 ;  /* 0x000000500f007211 */ /* 0x000fe200078f30ff */
[----:B------:R-:W-:Y:S01]  /*2480*/  IMAD.IADD R21, R21, 0x1, -R4 ;  /* 0x0000000115157824 */ /* 0x000fe200078e0a04 */
[----:B------:R-:W-:Y:S01]  /*2490*/  IADD3 R4, P0, R232, UR32, RZ ;  /* 0x00000020e8047c10 */ /* 0x000fe2000ff1e0ff */
[----:B-1----:R-:W-:Y:S01]  /*24a0*/  IMAD.WIDE R30, R31, 0x40, R22 ;  /* 0x000000401f1e7825 */ /* 0x002fe200078e0216 */
[----:B------:R-:W-:-:S02]  /*24b0*/  ISETP.GE.AND P4, PT, R22, UR5, PT ;  /* 0x0000000516007c0c */ /* 0x000fc4000bf86270 */
[----:B------:R-:W-:Y:S01]  /*24c0*/  IADD3.X R5, R24, UR13, RZ, P0, !PT ;  /* 0x0000000d18057c10 */ /* 0x000fe200087fe4ff */
[----:B------:R-:W-:Y:S01]  /*24d0*/  IMAD.SHL.U32 R0, R0, 0x8, RZ ;  /* 0x0000000800007824 */ /* 0x000fe200078e00ff */
[----:B------:R-:W-:Y:S01]  /*24e0*/  UIADD3 UR13, UR17, -0x1, URZ ;  /* 0xffffffff110d7890 */ /* 0x000fe2000fffe03f */
[----:B------:R-:W-:Y:S02]  /*24f0*/  IADD3 R168, P1, R22, UR9, RZ ;  /* 0x0000000916a87c10 */ /* 0x000fe4000ff3e0ff */
[----:B------:R-:W-:Y:S01]  /*2500*/  ISETP.GE.AND P0, PT, R32, UR5, PT ;  /* 0x0000000520007c0c */ /* 0x000fe2000bf06270 */
[----:B------:R-:W-:Y:S01]  /*2510*/  IMAD.WIDE.U32 R26, R26, UR14, R4 ;  /* 0x0000000e1a1a7c25 */ /* 0x000fe2000f8e0004 */
[----:B------:R-:W-:Y:S01]  /*2520*/  IADD3 R34, P3, R232, R34, RZ ;  /* 0x00000022e8227210 */ /* 0x000fe20007f7e0ff */
[----:B------:R-:W-:Y:S01]  /*2530*/  USHF.L.U32 UR16, UR13, 0x6, URZ ;  /* 0x000000060d107899 */ /* 0x000fe2000800063f */
[----:B------:R-:W-:Y:S01]  /*2540*/  LOP3.LUT R231, R231, 0xfffffe00, R0, 0xf8, !PT ;  /* 0xfffffe00e7e77812 */ /* 0x000fe200078ef800 */
[C---:B------:R-:W-:Y:S01]  /*2550*/  IMAD R0, R18.reuse, UR7, R3 ;  /* 0x0000000712007c24 */ /* 0x040fe2000f8e0203 */
[----:B------:R-:W-:Y:S01]  /*2560*/  IADD3.X R14, R23, UR8, RZ, P1, !PT ;  /* 0x00000008170e7c10 */ /* 0x000fe20008ffe4ff */
[----:B------:R-:W-:Y:S01]  /*2570*/  IMAD.WIDE.U32 R18, R18, UR6, R6 ;  /* 0x0000000612127c25 */ /* 0x000fe2000f8e0006 */
[----:B------:R-:W-:Y:S01]  /*2580*/  R2P PR, R21, 0x6 ;  /* 0x0000000615007804 */ /* 0x000fe20000000000 */
[----:B------:R-:W-:Y:S01]  /*2590*/  UIADD3 UR14, -UR16, UR23, URZ ;  /* 0x00000017100e7290 */ /* 0x000fe2000fffe13f */
[----:B------:R-:W-:Y:S01]  /*25a0*/  LEA R231, R231, UR4, 0x1 ;  /* 0x00000004e7e77c11 */ /* 0x000fe2000f8e08ff */
[----:B------:R-:W-:-:S02]  /*25b0*/  IMAD.MOV.U32 R7, RZ, RZ, 0x10 ;  /* 0x00000010ff077424 */ /* 0x000fc400078e00ff */
[----:B------:R-:W-:Y:S02]  /*25c0*/  IMAD.MOV.U32 R5, RZ, RZ, 0x20 ;  /* 0x00000020ff057424 */ /* 0x000fe400078e00ff */
[----:B------:R-:W-:Y:S01]  /*25d0*/  VIADD R29, R27, UR28 ;  /* 0x0000001c1b1d7c36 */ /* 0x000fe20008000000 */
[----:B------:R-:W-:Y:S01]  /*25e0*/  SEL R7, R7, 0xfffffff0, !P1 ;  /* 0xfffffff007077807 */ /* 0x000fe20004800000 */
[C---:B------:R-:W-:Y:S01]  /*25f0*/  VIADD R6, R232.reuse, 0x40 ;  /* 0x00000040e8067836 */ /* 0x040fe20000000000 */
[----:B------:R-:W-:Y:S01]  /*2600*/  SEL R5, R5, 0xffffffe0, !P2 ;  /* 0xffffffe005057807 */ /* 0x000fe20005000000 */
        /* <DEDUP_REMOVED lines=47> */
.L_x_3144:
[----:B------:R-:W-:Y:S05]  /*2900*/  BSYNC B0 ;  /* 0x0000000000007941 */ /* 0x000fea0003800000 */
.L_x_3143:
[----:B------:R-:W-:Y:S01]  /*2910*/  IMAD.X R35, R24, 0x1, R17, P3 ;  /* 0x0000000118237824 */ /* 0x000fe200018e0611 */
[C---:B------:R-:W-:Y:S01]  /*2920*/  IADD3 R17, R22.reuse, 0x30, RZ ;  /* 0x0000003016117810 */ /* 0x040fe20007ffe0ff */
[----:B-12---:R-:W-:Y:S01]  /*2930*/  IMAD R9, R23, UR10, RZ ;  /* 0x0000000a17097c24 */ /* 0x006fe2000f8e02ff */
[----:B------:R-:W-:Y:S01]  /*2940*/  SHF.R.S32.HI R24, RZ, 0x4, R25 ;  /* 0x00000004ff187819 */ /* 0x000fe20000011419 */
[C---:B------:R-:W-:Y:S01]  /*2950*/  VIADD R20, R22.reuse, 0x20 ;  /* 0x0000002016147836 */ /* 0x040fe20000000000 */
[----:B------:R-:W-:Y:S01]  /*2960*/  BSSY B0, `(.L_x_3145) ;  /* 0x000003b000007945 */ /* 0x000fe20003800000 */
[----:B------:R-:W-:Y:S01]  /*2970*/  IMAD.WIDE.U32 R34, R22, UR10, R34 ;  /* 0x0000000a16227c25 */ /* 0x000fe2000f8e0022 */
[C---:B------:R-:W-:Y:S02]  /*2980*/  ISETP.GE.AND P1, PT, R32.reuse, UR14, PT ;  /* 0x0000000e20007c0c */ /* 0x040fe4000bf26270 */
[----:B------:R-:W-:Y:S01]  /*2990*/  ISETP.GE.AND P4, PT, R32, UR14, PT ;  /* 0x0000000e20007c0c */ /* 0x000fe2000bf86270 */
[C---:B------:R-:W-:Y:S01]  /*29a0*/  IMAD R166, R22.reuse, UR11, R9 ;  /* 0x0000000b16a67c24 */ /* 0x040fe2000f8e0209 */
[----:B------:R-:W-:-:S02]  /*29b0*/  ISETP.GE.AND P6, PT, R22, UR14, PT ;  /* 0x0000000e16007c0c */ /* 0x000fc4000bfc6270 */
[----:B------:R-:W-:Y:S01]  /*29c0*/  ISETP.GE.AND P2, PT, R20, UR5, PT ;  /* 0x0000000514007c0c */ /* 0x000fe2000bf46270 */
[----:B------:R-:W-:Y:S01]  /*29d0*/  IMAD.IADD R166, R35, 0x1, R166 ;  /* 0x0000000123a67824 */ /* 0x000fe200078e02a6 */
[----:B------:R-:W-:Y:S02]  /*29e0*/  ISETP.GE.AND P5, PT, R17, UR5, PT ;  /* 0x0000000511007c0c */ /* 0x000fe4000bfa6270 */
        /* <DEDUP_REMOVED lines=50> */
.L_x_3146:
[----:B------:R-:W-:Y:S05]  /*2d10*/  BSYNC B0 ;  /* 0x0000000000007941 */ /* 0x000fea0003800000 */
.L_x_3145:
        /* <DEDUP_REMOVED lines=49> */
.L_x_3148:
[----:B------:R-:W-:Y:S05]  /*3030*/  BSYNC B0 ;  /* 0x0000000000007941 */ /* 0x000fea0003800000 */
.L_x_3147:
        /* <DEDUP_REMOVED lines=49> */
.L_x_3150:
[----:B------:R-:W-:Y:S05]  /*3350*/  BSYNC B0 ;  /* 0x0000000000007941 */ /* 0x000fea0003800000 */
.L_x_3149:
        /* <DEDUP_REMOVED lines=40> */
.L_x_3152:
[----:B------:R-:W-:Y:S05]  /*35e0*/  BSYNC B0 ;  /* 0x0000000000007941 */ /* 0x000fea0003800000 */
.L_x_3151:
        /* <DEDUP_REMOVED lines=16> */
[----:B--23--:R-:W-:Y:S02]  /*36f0*/  IADD3 R13, P2, R165, UR28, RZ ;  /* 0x0000001ca50d7c10 */ /* 0x00cfe4000ff5e0ff */
[----:B------:R-:W-:Y:S02]  /*3700*/  ISETP.GE.AND P1, PT, R232, UR6, PT ;  /* 0x00000006e8007c0c */ /* 0x000fe4000bf26270 */
[----:B------:R-:W-:Y:S02]  /*3710*/  IADD3.X R12, R166, UR25, RZ, P2, !PT ;  /* 0x00000019a60c7c10 */ /* 0x000fe400097fe4ff */
[----:B------:R-:W-:-:S09]  /*3720*/  ISETP.GE.AND P3, PT, R6, UR6, PT ;  /* 0x0000000606007c0c */ /* 0x000fd2000bf66270 */
[----:B-1--4-:R-:W1:Y:S01]  /*3730*/  @!P1 LDC.64 R8, c[0x0][0x218] ;  /* 0x00008600ff089b82 */ /* 0x012e620000000a00 */
        /* <DEDUP_REMOVED lines=34> */
.L_x_3154:
[----:B------:R-:W-:Y:S05]  /*3960*/  BSYNC B0 ;  /* 0x0000000000007941 */ /* 0x000fea0003800000 */
.L_x_3153:
[----:B------:R-:W-:Y:S04]  /*3970*/  BSSY B0, `(.L_x_3155) ;  /* 0x000002d000007945 */ /* 0x000fe80003800000 */
[----:B------:R-:W-:Y:S05]  /*3980*/  @P5 BRA `(.L_x_3156) ;  /* 0x0000000000ac5947 */ /* 0x000fea0003800000 */
[----:B------:R-:W-:Y:S01]  /*3990*/  ULDC UR6, c[0x0][0x2d0] ;  /* 0x0000b40000067ab9 */ /* 0x000fe20000000800 */
[----:B------:R-:W-:Y:S01]  /*39a0*/  IMAD.U32 R28, RZ, RZ, UR10 ;  /* 0x0000000aff1c7e24 */ /* 0x000fe2000f8e00ff */
[----:B------:R-:W-:Y:S01]  /*39b0*/  ISETP.GE.AND P2, PT, R232, UR6, PT ;  /* 0x00000006e8007c0c */ /* 0x000fe2000bf46270 */
[----:B--2---:R-:W-:Y:S01]  /*39c0*/  IMAD.U32 R26, RZ, RZ, UR10 ;  /* 0x0000000aff1a7e24 */ /* 0x004fe2000f8e00ff */
[----:B------:R-:W-:Y:S01]  /*39d0*/  ISETP.GE.AND P5, PT, R6, UR6, PT ;  /* 0x0000000606007c0c */ /* 0x000fe2000bfa6270 */
[----:B------:R-:W-:Y:S01]  /*39e0*/  IMAD.U32 R25, RZ, RZ, UR11 ;  /* 0x0000000bff197e24 */ /* 0x000fe2000f8e00ff */
[----:B------:R-:W-:Y:S02]  /*39f0*/  ISETP.GE.AND P3, PT, R4, UR6, PT ;  /* 0x0000000604007c0c */ /* 0x000fe4000bf66270 */
[----:B------:R-:W-:-:S04]  /*3a00*/  LEA R28, P1, R28, R165, 0x5 ;  /* 0x000000a51c1c7211 */ /* 0x000fc800078228ff */
[----:B------:R-:W-:-:S03]  /*3a10*/  LEA.HI.X R25, R26, R166, R25, 0x5, P1 ;  /* 0x000000a61a197211 */ /* 0x000fc600008f2c19 */
[----:B---3--:R-:W2:Y:S01]  /*3a20*/  @!P2 LDC.64 R12, c[0x0][0x218] ;  /* 0x00008600ff0cab82 */ /* 0x008ea20000000a00 */
[----:B------:R3:W-:Y:S07]  /*3a30*/  @P2 STS.128 [R231+0x9000], RZ ;  /* 0x009000ffe7002388 */ /* 0x0007ee0000000c00 */
[----:B------:R-:W5:Y:S08]  /*3a40*/  @!P5 LDC.64 R10, c[0x0][0x218] ;  /* 0x00008600ff0adb82 */ /* 0x000f700000000a00 */
[----:B-1--4-:R-:W1:Y:S01]  /*3a50*/  @!P3 LDC.64 R8, c[0x0][0x218] ;  /* 0x00008600ff08bb82 */ /* 0x012e620000000a00 */
        /* <DEDUP_REMOVED lines=30> */
.L_x_3156:
[----:B------:R-:W-:Y:S05]  /*3c40*/  BSYNC B0 ;  /* 0x0000000000007941 */ /* 0x000fea0003800000 */
.L_x_3155:
        /* <DEDUP_REMOVED lines=46> */
.L_x_3158:
[----:B------:R-:W-:Y:S05]  /*3f30*/  BSYNC B0 ;  /* 0x0000000000007941 */ /* 0x000fea0003800000 */
.L_x_3157:
[----:B------:R-:W0:Y:S01]  /*3f40*/  LDGDEPBAR ;  /* 0x00000000000079af */ /* 0x000e220000000000 */
[----:B-1234-:R-:W-:Y:S01]  /*3f50*/  IMAD.SHL.U32 R8, R24, 0x8, RZ ;  /* 0x0000000818087824 */ /* 0x01efe200078e00ff */
[----:B------:R-:W-:Y:S01]  /*3f60*/  LOP3.LUT R21, R21, 0x1c0, RZ, 0xc0, !PT ;  /* 0x000001c015157812 */ /* 0x000fe200078ec0ff */
[----:B------:R-:W-:Y:S01]  /*3f70*/  IMAD.IADD R19, R19, 0x1, R0 ;  /* 0x0000000113137824 */ /* 0x000fe200078e0200 */
[----:B------:R-:W-:Y:S01]  /*3f80*/  ULDC.64 UR6, c[0x0][0x250] ;  /* 0x0000940000067ab9 */ /* 0x000fe20000000a00 */
[----:B------:R-:W-:Y:S01]  /*3f90*/  IMAD.SHL.U32 R9, R16, 0x40, RZ ;  /* 0x0000004010097824 */ /* 0x000fe200078e00ff */
[----:B------:R-:W-:Y:S01]  /*3fa0*/  LOP3.LUT R0, R21, 0x8, R8, 0xf8, !PT ;  /* 0x0000000815007812 */ /* 0x000fe200078ef808 */
[----:B------:R-:W-:Y:S01]  /*3fb0*/  IMAD R167, R14, UR6, RZ ;  /* 0x000000060ea77c24 */ /* 0x000fe2000f8e02ff */
[----:B------:R-:W-:Y:S01]  /*3fc0*/  SHF.R.U32.HI R21, RZ, 0x3, R21 ;  /* 0x00000003ff157819 */ /* 0x000fe20000011615 */
[----:B------:R-:W-:Y:S01]  /*3fd0*/  ULDC.64 UR8, c[0x0][0x220] ;  /* 0x0000880000087ab9 */ /* 0x000fe20000000a00 */
[----:B------:R-:W-:Y:S01]  /*3fe0*/  LEA.HI R82, R15, R80, RZ, 0x5 ;  /* 0x000000500f527211 */ /* 0x000fe200078f28ff */
[----:B------:R-:W-:Y:S01]  /*3ff0*/  IMAD R167, R168, UR7, R167 ;  /* 0x00000007a8a77c24 */ /* 0x000fe2000f8e02a7 */
[----:B------:R-:W-:Y:S01]  /*4000*/  LOP3.LUT R0, R0, R21, RZ, 0x3c, !PT ;  /* 0x0000001500007212 */ /* 0x000fe200078e3cff */
[----:B------:R-:W-:Y:S01]  /*4010*/  IMAD.WIDE.U32 R168, R168, UR6, R18 ;  /* 0x00000006a8a87c25 */ /* 0x000fe2000f8e0012 */
[----:B------:R-:W-:Y:S01]  /*4020*/  LOP3.LUT R23, R23, R22, RZ, 0x3c, !PT ;  /* 0x0000001617177212 */ /* 0x000fe200078e3cff */
[----:B------:R-:W-:Y:S01]  /*4030*/  USHF.L.U64.HI UR29, UR6, 0x4, UR7 ;  /* 0x00000004061d7899 */ /* 0x000fe20008010207 */
[----:B------:R-:W-:Y:S01]  /*4040*/  LOP3.LUT R0, R0, 0xfffffe00, R9, 0xf8, !PT ;  /* 0xfffffe0000007812 */ /* 0x000fe200078ef809 */
[----:B------:R-:W-:Y:S01]  /*4050*/  IMAD.IADD R167, R169, 0x1, R167 ;  /* 0x00000001a9a77824 */ /* 0x000fe200078e02a7 */
[----:B------:R-:W-:Y:S01]  /*4060*/  SHF.R.S32.HI R81, RZ, 0x5, R82 ;  /* 0x00000005ff517819 */ /* 0x000fe20000011452 */
[----:B------:R-:W-:Y:S01]  /*4070*/  IMAD R229, R24, 0x200, R23 ;  /* 0x0000020018e57824 */ /* 0x000fe200078e0217 */
[----:B------:R-:W-:Y:S01]  /*4080*/  LEA R242, P1, R168, UR8, 0x1 ;  /* 0x00000008a8f27c11 */ /* 0x000fe2000f8208ff */
[----:B------:R-:W-:Y:S01]  /*4090*/  USHF.L.U32 UR30, UR6, 0x4, URZ ;  /* 0x00000004061e7899 */ /* 0x000fe2000800063f */
[----:B------:R-:W-:Y:S01]  /*40a0*/  BSSY B0, `(.L_x_3159) ;  /* 0x000002c000007945 */ /* 0x000fe20003800000 */
[----:B------:R-:W-:Y:S01]  /*40b0*/  IMAD R230, R81, 0x400, R0 ;  /* 0x0000040051e67824 */ /* 0x000fe200078e0200 */
[----:B------:R-:W-:-:S04]  /*40c0*/  DEPBAR.LE SB0, 0x0 ;  /* 0x000080000000791a */ /* 0x000fc80000000000 */
[----:B------:R-:W-:Y:S01]  /*40d0*/  BAR.SYNC.DEFER_BLOCKING 0x0 ;  /* 0x0000000000007b1d */ /* 0x000fe20000010000 */
[----:B------:R-:W-:Y:S02]  /*40e0*/  ISETP.GE.AND P5, PT, R20, UR14, PT ;  /* 0x0000000e14007c0c */ /* 0x000fe4000bfa6270 */
        /* <DEDUP_REMOVED lines=14> */
[----:B------:R-:W-:Y:S01]  /*41d0*/  @!P3 IMAD.MOV.U32 R243, RZ, RZ, R247 ;  /* 0x000000fffff3b224 */ /* 0x000fe200078e00f7 */
[----:B------:R2:W-:Y:S01]  /*41e0*/  @P3 STS.128 [R231+0x10000], RZ ;  /* 0x010000ffe7003388 */ /* 0x0005e20000000c00 */
        /* <DEDUP_REMOVED lines=11> */
[----:B---3--:R-:W-:-:S05]  /*42a0*/  @!P1 IMAD.MOV.U32 R243, RZ, RZ, R247 ;  /* 0x000000fffff39224 */ /* 0x008fca00078e00f7 */
[----:B------:R-:W-:Y:S01]  /*42b0*/  @!PT LDS RZ, [RZ] ;  /* 0x00000000fffff984 */ /* 0x000fe20000000800 */
[----:B------:R-:W-:Y:S01]  /*42c0*/  @!PT LDS RZ, [RZ] ;  /* 0x00000000fffff984 */ /* 0x000fe20000000800 */
[----:B------:R-:W-:Y:S01]  /*42d0*/  @!PT LDS RZ, [RZ] ;  /* 0x00000000fffff984 */ /* 0x000fe20000000800 */
[----:B------:R2:W-:Y:S04]  /*42e0*/  @!P1 LDGSTS.E.BYPASS.LTC128B.128 [R231+0x14000], desc[UR26][R242.64+0x100] ;  /* 0x14000100f2e79fae */ /* 0x0005e8000b901d5a */
[----:B------:R2:W-:Y:S01]  /*42f0*/  @P0 STS.128 [R231+0x16000], RZ ;  /* 0x016000ffe7000388 */ /* 0x0005e20000000c00 */
[----:B------:R-:W-:Y:S05]  /*4300*/  @P0 BRA `(.L_x_3160) ;  /* 0x0000000000140947 */ /* 0x000fea0003800000 */
[----:B--2---:R-:W-:-:S05]  /*4310*/  MOV R243, R247 ;  /* 0x000000f700f37202 */ /* 0x004fca0000000f00 */
[----:B------:R-:W-:Y:S01]  /*4320*/  @!PT LDS RZ, [RZ] ;  /* 0x00000000fffff984 */ /* 0x000fe20000000800 */
[----:B------:R-:W-:Y:S01]  /*4330*/  @!PT LDS RZ, [RZ] ;  /* 0x00000000fffff984 */ /* 0x000fe20000000800 */
[----:B------:R-:W-:Y:S01]  /*4340*/  @!PT LDS RZ, [RZ] ;  /* 0x00000000fffff984 */ /* 0x000fe20000000800 */
[----:B------:R3:W-:Y:S02]  /*4350*/  LDGSTS.E.BYPASS.LTC128B.128 [R231+0x16000], desc[UR26][R242.64+0x180] ;  /* 0x16000180f2e77fae */ /* 0x0007e4000b901d5a */
.L_x_3160:
[----:B------:R-:W-:Y:S05]  /*4360*/  BSYNC B0 ;  /* 0x0000000000007941 */ /* 0x000fea0003800000 */
.L_x_3159:
        /* <DEDUP_REMOVED lines=9> */
[----:B------:R-:W-:Y:S01]  /*4400*/  IMAD.U32 R15, RZ, RZ, UR30 ;  /* 0x0000001eff0f7e24 */ /* 0x000fe2000f8e00ff */
[----:B------:R-:W-:Y:S01]  /*4410*/  ISETP.GE.AND P4, PT, R232, UR31, PT ;  /* 0x0000001fe8007c0c */ /* 0x000fe2000bf86270 */
[----:B------:R-:W-:Y:S01]  /*4420*/  IMAD.U32 R9, RZ, RZ, UR30 ;  /* 0x0000001eff097e24 */ /* 0x000fe2000f8e00ff */
        /* <DEDUP_REMOVED lines=9> */
[C---:B------:R-:W-:Y:S02]  /*44c0*/  @!P4 LEA.HI.X R15, R11.reuse, R247, R10, 0x1, P1 ;  /* 0x000000f70b0fc211 */ /* 0x040fe400008f0c0a */
        /* <DEDUP_REMOVED lines=18> */
[----:B-1----:R-:W-:Y:S01]  /*45f0*/  IMAD.U32 R11, RZ, RZ, UR30 ;  /* 0x0000001eff0b7e24 */ /* 0x002fe2000f8e00ff */
        /* <DEDUP_REMOVED lines=8> */
.L_x_3162:
[----:B------:R-:W-:Y:S05]  /*4680*/  BSYNC B0 ;  /* 0x0000000000007941 */ /* 0x000fea0003800000 */
.L_x_3161:
        /* <DEDUP_REMOVED lines=9> */
[----:B-1----:R-:W-:Y:S01]  /*4720*/  IMAD.U32 R11, RZ, RZ, UR6 ;  /* 0x00000006ff0b7e24 */ /* 0x002fe2000f8e00ff */
        /* <DEDUP_REMOVED lines=35> */
.L_x_3164:
[----:B------:R-:W-:Y:S05]  /*4960*/  BSYNC B0 ;  /* 0x0000000000007941 */ /* 0x000fea0003800000 */
.L_x_3163:
[----:B------:R1:W-:Y:S01]  /*4970*/  @P6 STS.128 [R231+0x11800], RZ ;  /* 0x011800ffe7006388 */ /* 0x0003e20000000c00 */
[----:B------:R-:W-:Y:S03]  /*4980*/  BSSY B0, `(.L_x_3165) ;  /* 0x0000036000007945 */ /* 0x000fe60003800000 */
[----:B------:R1:W-:Y:S04]  /*4990*/  @P6 STS.128 [R231+0x13800], RZ ;  /* 0x013800ffe7006388 */ /* 0x0003e80000000c00 */
[----:B------:R1:W-:Y:S04]  /*49a0*/  @P6 STS.128 [R231+0x15800], RZ ;  /* 0x015800ffe7006388 */ /* 0x0003e80000000c00 */
[----:B------:R1:W-:Y:S01]  /*49b0*/  @P6 STS.128 [R231+0x17800], RZ ;  /* 0x017800ffe7006388 */ /* 0x0003e20000000c00 */
[----:B------:R-:W-:Y:S05]  /*49c0*/  @P6 BRA `(.L_x_3166) ;  /* 0x0000000000c46947 */ /* 0x000fea0003800000 */
[----:B------:R-:W-:Y:S01]  /*49d0*/  ULDC UR32, c[0x0][0x2d0] ;  /* 0x0000b40000207ab9 */ /* 0x000fe20000000800 */
[----:B-1----:R-:W-:Y:S01]  /*49e0*/  IMAD.U32 R10, RZ, RZ, UR6 ;  /* 0x00000006ff0a7e24 */ /* 0x002fe2000f8e00ff */
[----:B------:R-:W-:Y:S01]  /*49f0*/  ISETP.GE.AND P3, PT, R232, UR32, PT ;  /* 0x00000020e8007c0c */ /* 0x000fe2000bf66270 */
[----:B------:R-:W-:Y:S01]  /*4a00*/  IMAD.U32 R9, RZ, RZ, UR6 ;  /* 0x00000006ff097e24 */ /* 0x000fe2000f8e00ff */
[----:B------:R-:W-:Y:S02]  /*4a10*/  ISETP.GE.AND P2, PT, R6, UR32, PT ;  /* 0x0000002006007c0c */ /* 0x000fe4000bf46270 */
[----:B------:R-:W-:Y:S02]  /*4a20*/  ISETP.GE.AND P1, PT, R4, UR32, PT ;  /* 0x0000002004007c0c */ /* 0x000fe4000bf26270 */
[----:B------:R-:W-:Y:S02]  /*4a30*/  MOV R8, UR6 ;  /* 0x0000000600087c02 */ /* 0x000fe40008000f00 */
[----:B------:R-:W-:-:S05]  /*4a40*/  ISETP.GE.AND P0, PT, R3, UR32, PT ;  /* 0x0000002003007c0c */ /* 0x000fca000bf06270 */
[----:B--23--:R-:W-:Y:S01]  /*4a50*/  @!P3 MOV R243, R247 ;  /* 0x000000f700f3b202 */ /* 0x00cfe20000000f00 */
[----:B------:R-:W-:Y:S01]  /*4a60*/  VOTEU.ALL UP2, P3 ;  /* 0x00000000003f7886 */ /* 0x000fe20001840000 */
[----:B------:R-:W-:Y:S01]  /*4a70*/  VOTEU.ALL UP1, P2 ;  /* 0x00000000003f7886 */ /* 0x000fe20001020000 */
[----:B------:R1:W-:Y:S01]  /*4a80*/  @P3 STS.128 [R231+0x11800], RZ ;  /* 0x011800ffe7003388 */ /* 0x0003e20000000c00 */
[----:B------:R-:W-:Y:S01]  /*4a90*/  VOTEU.ALL UP0, P1 ;  /* 0x00000000003f7886 */ /* 0x000fe20000800000 */
[----:B------:R-:W-:Y:S01]  /*4aa0*/  @!P3 IMAD.WIDE.U32 R10, R10, 0x60, R242 ;  /* 0x000000600a0ab825 */ /* 0x000fe200078e00f2 */
[----:B------:R-:W-:Y:S02]  /*4ab0*/  @!UP2 UIMAD UR33, UR7, 0x60, URZ ;  /* 0x000000600721a8a4 */ /* 0x000fe4000f8e023f */
[----:B------:R-:W-:Y:S01]  /*4ac0*/  @!UP1 UIMAD UR31, UR7, 0x60, URZ ;  /* 0x00000060071f98a4 */ /* 0x000fe2000f8e023f */
[----:B------:R-:W-:Y:S01]  /*4ad0*/  @!P2 IMAD.MOV.U32 R243, RZ, RZ, R247 ;  /* 0x000000fffff3a224 */ /* 0x000fe200078e00f7 */
[----:B------:R-:W-:-:S02]  /*4ae0*/  @!UP0 UIMAD UR14, UR7, 0x60, URZ ;  /* 0x00000060070e88a4 */ /* 0x000fc4000f8e023f */
[----:B------:R-:W-:Y:S02]  /*4af0*/  @!P3 VIADD R11, R11, UR33 ;  /* 0x000000210b0bbc36 */ /* 0x000fe40008000000 */
[----:B------:R-:W-:Y:S01]  /*4b00*/  @!P2 IMAD.WIDE.U32 R12, R9, 0x60, R242 ;  /* 0x00000060090ca825 */ /* 0x000fe200078e00f2 */
[----:B------:R-:W-:Y:S02]  /*4b10*/  @!P1 MOV R243, R247 ;  /* 0x000000f700f39202 */ /* 0x000fe40000000f00 */
[----:B------:R-:W-:Y:S01]  /*4b20*/  @!PT LDS RZ, [RZ] ;  /* 0x00000000fffff984 */ /* 0x000fe20000000800 */
[----:B------:R-:W-:Y:S01]  /*4b30*/  @!PT LDS RZ, [RZ] ;  /* 0x00000000fffff984 */ /* 0x000fe20000000800 */
[----:B------:R-:W-:Y:S01]  /*4b40*/  @!PT LDS RZ, [RZ] ;  /* 0x00000000fffff984 */ /* 0x000fe20000000800 */
[----:B------:R1:W-:Y:S02]  /*4b50*/  @!P3 LDGSTS.E.BYPASS.LTC128B.128 [R231+0x11800], desc[UR26][R10.64] ;  /* 0x118000000ae7bfae */ /* 0x0003e4000b901d5a */
[----:B------:R-:W-:Y:S01]  /*4b60*/  @!P2 IADD3 R13, R13, UR31, RZ ;  /* 0x0000001f0d0dac10 */ /* 0x000fe2000fffe0ff */
[----:B------:R-:W-:Y:S01]  /*4b70*/  @!P1 IMAD.WIDE.U32 R8, R8, 0x60, R242 ;  /* 0x0000006008089825 */ /* 0x000fe200078e00f2 */
[----:B------:R1:W-:Y:S03]  /*4b80*/  @P2 STS.128 [R231+0x13800], RZ ;  /* 0x013800ffe7002388 */ /* 0x0003e60000000c00 */
[----:B------:R-:W-:Y:S01]  /*4b90*/  @!P1 VIADD R9, R9, UR14 ;  /* 0x0000000e09099c36 */ /* 0x000fe20008000000 */
        /* <DEDUP_REMOVED lines=11> */
[----:B-1----:R-:W-:Y:S01]  /*4c50*/  MOV R8, UR6 ;  /* 0x0000000600087c02 */ /* 0x002fe20008000f00 */
[----:B------:R-:W-:Y:S01]  /*4c60*/  UIMAD UR14, UR7, 0x60, URZ ;  /* 0x00000060070e78a4 */ /* 0x000fe2000f8e023f */
[----:B------:R-:W-:-:S03]  /*4c70*/  MOV R243, R247 ;  /* 0x000000f700f37202 */ /* 0x000fc60000000f00 */
[----:B------:R-:W-:-:S05]  /*4c80*/  IMAD.WIDE.U32 R8, R8, 0x60, R242 ;  /* 0x0000006008087825 */ /* 0x000fca00078e00f2 */
[----:B------:R-:W-:-:S05]  /*4c90*/  IADD3 R9, R9, UR14, RZ ;  /* 0x0000000e09097c10 */ /* 0x000fca000fffe0ff */
[----:B------:R-:W-:Y:S01]  /*4ca0*/  @!PT LDS RZ, [RZ] ;  /* 0x00000000fffff984 */ /* 0x000fe20000000800 */
[----:B------:R-:W-:Y:S01]  /*4cb0*/  @!PT LDS RZ, [RZ] ;  /* 0x00000000fffff984 */ /* 0x000fe20000000800 */
[----:B------:R-:W-:Y:S01]  /*4cc0*/  @!PT LDS RZ, [RZ] ;  /* 0x00000000fffff984 */ /* 0x000fe20000000800 */
[----:B------:R1:W-:Y:S02]  /*4cd0*/  LDGSTS.E.BYPASS.LTC128B.128 [R231+0x17800], desc[UR26][R8.64+0x180] ;  /* 0x1780018008e77fae */ /* 0x0003e4000b901d5a */
.L_x_3166:
[----:B------:R-:W-:Y:S05]  /*4ce0*/  BSYNC B0 ;  /* 0x0000000000007941 */ /* 0x000fea0003800000 */
.L_x_3165:
[----:B-1----:R-:W-:Y:S01]  /*4cf0*/  LDSM.16.M88.4 R12, [R230] ;  /* 0x00000000e60c783b */ /* 0x002fe20000000200 */
[----:B------:R-:W-:Y:S01]  /*4d00*/  R2P PR, R2, 0x6 ;  /* 0x0000000602007804 */ /* 0x000fe20000000000 */
[C---:B------:R-:W-:Y:S01]  /*4d10*/  VIADD R2, R229.reuse, 0x8000 ;  /* 0x00008000e5027836 */ /* 0x040fe20000000000 */
[----:B------:R-:W-:Y:S01]  /*4d20*/  UISETP.GT.AND UP0, UPT, UR13, UR12, UPT ;  /* 0x0000000c0d00728c */ /* 0x000fe2000bf04270 */
[----:B------:R-:W1:Y:S01]  /*4d30*/  LDSM.16.M88.4 R40, [R229+0x8000] ;  /* 0x00800000e528783b */ /* 0x000e620000000200 */
[----:B------:R-:W-:Y:S01]  /*4d40*/  VIADD R227, R229, 0x8020 ;  /* 0x00008020e5e37836 */ /* 0x000fe20000000000 */
[----:B------:R-:W-:Y:S01]  /*4d50*/  LEA R236, R81, UR22, 0x4 ;  /* 0x0000001651ec7c11 */ /* 0x000fe2000f8e20ff */
[--C-:B------:R-:W-:Y:S01]  /*4d60*/  IMAD R228, R7, 0x2, R230.reuse ;  /* 0x0000000207e47824 */ /* 0x100fe200078e02e6 */
[----:B------:R-:W5:Y:S01]  /*4d70*/  LDSM.16.M88.4 R24, [R229+0x9000] ;  /* 0x00900000e518783b */ /* 0x000f620000000200 */
[C---:B------:R-:W-:Y:S01]  /*4d80*/  IMAD R226, R5.reuse, 0x2, R230 ;  /* 0x0000000205e27824 */ /* 0x040fe200078e02e6 */
[----:B------:R-:W-:Y:S01]  /*4d90*/  UIADD3 UR22, UR23, 0x1, -UR24 ;  /* 0x0000000117167890 */ /* 0x000fe2000fffe818 */
[----:B------:R-:W-:Y:S01]  /*4da0*/  PLOP3.LUT P6, PT, PT, PT, UP0, 0x80, 0x0 ;  /* 0x000000000000781c */ /* 0x000fe20003fcf008 */
[----:B------:R-:W2:Y:S01]  /*4db0*/  LDSM.16.M88.4 R32, [R229+0x8800] ;  /* 0x00880000e520783b */ /* 0x000ea20000000200 */
[----:B------:R-:W-:Y:S01]  /*4dc0*/  LEA R225, R5, R228, 0x1 ;  /* 0x000000e405e17211 */ /* 0x000fe200078e08ff */
[----:B------:R-:W-:Y:S01]  /*4dd0*/  UIADD3 UR14, UR22, UR18, URZ ;  /* 0x00000012160e7290 */ /* 0x000fe2000fffe03f */
[----:B------:R-:W-:Y:S01]  /*4de0*/  @P1 IADD3 R227, R2, -0x20, RZ ;  /* 0xffffffe002e31810 */ /* 0x000fe20007ffe0ff */
[----:B------:R-:W3:Y:S01]  /*4df0*/  LDSM.16.M88.4 R52, [R229+0x9800] ;  /* 0x00980000e534783b */ /* 0x000ee20000000200 */
[----:B------:R-:W-:Y:S01]  /*4e00*/  IMAD.MOV.U32 R2, RZ, RZ, 0x40 ;  /* 0x00000040ff027424 */ /* 0x000fe200078e00ff */
[----:B------:R-:W-:Y:S01]  /*4e10*/  UIADD3 UR19, UR23, -UR19, -UR24 ;  /* 0x8000001317137290 */ /* 0x000fe2000fffe818 */
[----:B------:R-:W-:Y:S01]  /*4e20*/  IMAD.U32 R235, RZ, RZ, UR23 ;  /* 0x00000017ffeb7e24 */ /* 0x000fe2000f8e00ff */
[----:B------:R-:W-:Y:S01]  /*4e30*/  LDSM.16.M88.4 R48, [R228] ;  /* 0x00000000e430783b */ /* 0x000fe20000000200 */
[----:B------:R-:W-:Y:S01]  /*4e40*/  IMAD.U32 R233, RZ, RZ, UR22 ;  /* 0x00000016ffe97e24 */ /* 0x000fe2000f8e00ff */
[----:B------:R-:W-:Y:S01]  /*4e50*/  SEL R2, R2, 0xffffffc0, !P2 ;  /* 0xffffffc002027807 */ /* 0x000fe20005000000 */
[----:B------:R-:W-:Y:S01]  /*4e60*/  IMAD.SHL.U32 R237, R80, 0x2, RZ ;  /* 0x0000000250ed7824 */ /* 0x000fe200078e00ff */
[----:B------:R-:W4:Y:S01]  /*4e70*/  LDSM.16.M88.4 R16, [R227] ;  /* 0x00000000e310783b */ /* 0x000f220000000200 */
[C---:B------:R-:W-:Y:S01]  /*4e80*/  VIADD R219, R227.reuse, 0x800 ;  /* 0x00000800e3db7836 */ /* 0x040fe20000000000 */
[----:B------:R-:W-:Y:S01]  /*4e90*/  IADD3 R218, R227, 0x1000, RZ ;  /* 0x00001000e3da7810 */ /* 0x000fe20007ffe0ff */
[----:B------:R-:W-:Y:S01]  /*4ea0*/  IMAD.IADD R223, R229, 0x1, R2 ;  /* 0x00000001e5df7824 */ /* 0x000fe200078e0202 */
[----:B------:R-:W4:Y:S01]  /*4eb0*/  LDSM.16.M88.4 R60, [R227+0x1000] ;  /* 0x00100000e33c783b */ /* 0x000f220000000200 */
[----:B------:R-:W-:Y:S01]  /*4ec0*/  IMAD.IADD R216, R2, 0x1, R227 ;  /* 0x0000000102d87824 */ /* 0x000fe200078e02e3 */
[----:B------:R-:W-:Y:S01]  /*4ed0*/  LOP3.LUT R237, R237, 0x6, RZ, 0xc0, !PT ;  /* 0x00000006eded7812 */ /* 0x000fe200078ec0ff */
        /* <DEDUP_REMOVED lines=9> */
[----:B------:R-:W-:Y:S01]  /*4f70*/  LDSM.16.M88.4 R68, [R226] ;  /* 0x00000000e244783b */ /* 0x000fe20000000200 */
[C---:B------:R-:W-:Y:S01]  /*4f80*/  VIADD R209, R227.reuse, 0x5000 ;  /* 0x00005000e3d17836 */ /* 0x040fe20000000000 */
[C---:B------:R-:W-:Y:S01]  /*4f90*/  IADD3 R208, R227.reuse, 0x5800, RZ ;  /* 0x00005800e3d07810 */ /* 0x040fe20007ffe0ff */
[C---:B------:R-:W-:Y:S01]  /*4fa0*/  VIADD R207, R227.reuse, 0x6000 ;  /* 0x00006000e3cf7836 */ /* 0x040fe20000000000 */
[C---:B-1----:R-:W-:Y:S01]  /*4fb0*/  HMMA.16816.F32.BF16 R44, R12.reuse, R40, RZ ;  /* 0x000000280c2c723c */ /* 0x042fe200000418ff */
[----:B------:R-:W1:Y:S01]  /*4fc0*/  LDSM.16.M88.4 R8, [R223+0x8000] ;  /* 0x00800000df08783b */ /* 0x000e620000000200 */
[C---:B------:R-:W-:Y:S01]  /*4fd0*/  VIADD R206, R227.reuse, 0x6800 ;  /* 0x00006800e3ce7836 */ /* 0x040fe20000000000 */
[C---:B------:R-:W-:Y:S01]  /*4fe0*/  IADD3 R205, R227.reuse, 0x7000, RZ ;  /* 0x00007000e3cd7810 */ /* 0x040fe20007ffe0ff */
[----:B------:R-:W-:Y:S01]  /*4ff0*/  VIADD R204, R227, 0x7800 ;  /* 0x00007800e3cc7836 */ /* 0x000fe20000000000 */
[----:B------:R-:W-:Y:S01]  /*5000*/  LDSM.16.M88.4 R76, [R223+0x9800] ;  /* 0x00980000df4c783b */ /* 0x000fe20000000200 */
[C---:B------:R-:W-:Y:S03]  /*5010*/  HMMA.16816.F32.BF16 R40, R12.reuse, R42, RZ ;  /* 0x0000002a0c28723c */ /* 0x040fe600000418ff */
[----:B------:R-:W-:Y:S03]  /*5020*/  LDSM.16.M88.4 R72, [R216] ;  /* 0x00000000d848783b */ /* 0x000fe60000000200 */
[C---:B-----5:R-:W-:Y:S01]  /*5030*/  HMMA.16816.F32.BF16 R28, R12.reuse, R24, RZ ;  /* 0x000000180c1c723c */ /* 0x060fe200000418ff */
[----:B------:R-:W0:Y:S05]  /*5040*/  LDGDEPBAR ;  /* 0x00000000000079af */ /* 0x000e2a0000000000 */
[C---:B------:R-:W-:Y:S06]  /*5050*/  HMMA.16816.F32.BF16 R24, R12.reuse, R26, RZ ;  /* 0x0000001a0c18723c */ /* 0x040fec00000418ff */
[C---:B--2---:R-:W-:Y:S06]  /*5060*/  HMMA.16816.F32.BF16 R36, R12.reuse, R32, RZ ;  /* 0x000000200c24723c */ /* 0x044fec00000418ff */
        /* <DEDUP_REMOVED lines=36> */
[C---:B-1----:R-:W-:Y:S06]  /*52b0*/  HMMA.16816.F32.BF16 R28, R60.reuse, R8, R28 ;  /* 0x000000083c1c723c */ /* 0x042fec000004181c */
        /* <DEDUP_REMOVED lines=56> */
[----:B------:R-:W2:Y:S04]  /*5640*/  LDSM.16.M88.4 R16, [R228+0x4000] ;  /* 0x00400000e410783b */ /* 0x000ea80000000200 */
[----:B------:R-:W3:Y:S01]  /*5650*/  LDSM.16.M88.4 R8, [R227+0x5000] ;  /* 0x00500000e308783b */ /* 0x000ee20000000200 */
[C---:B------:R-:W-:Y:S06]  /*5660*/  HMMA.16816.F32.BF16 R44, R72.reuse, R56, R44 ;  /* 0x00000038482c723c */ /* 0x040fec000004182c */
[C---:B------:R-:W-:Y:S01]  /*5670*/  HMMA.16816.F32.BF16 R40, R72.reuse, R58, R40 ;  /* 0x0000003a4828723c */ /* 0x040fe20000041828 */
[----:B------:R-:W-:Y:S05]  /*5680*/  LDSM.16.M88.4 R56, [R226+0x4000] ;  /* 0x00400000e238783b */ /* 0x000fea0000000200 */
[C---:B-1----:R-:W-:Y:S06]  /*5690*/  HMMA.16816.F32.BF16 R36, R72.reuse, R48, R36 ;  /* 0x000000304824723c */ /* 0x042fec0000041824 */
[C---:B------:R-:W-:Y:S01]  /*56a0*/  HMMA.16816.F32.BF16 R32, R72.reuse, R50, R32 ;  /* 0x000000324820723c */ /* 0x040fe20000041820 */
[----:B------:R-:W-:Y:S05]  /*56b0*/  LDSM.16.M88.4 R48, [R223+0xc000] ;  /* 0x00c00000df30783b */ /* 0x000fea0000000200 */
[C---:B-----5:R-:W-:Y:S06]  /*56c0*/  HMMA.16816.F32.BF16 R28, R72.reuse, R12, R28 ;  /* 0x0000000c481c723c */ /* 0x060fec000004181c */
        /* <DEDUP_REMOVED lines=19> */
[C---:B-1----:R-:W-:Y:S06]  /*5800*/  HMMA.16816.F32.BF16 R36, R56.reuse, R12, R36 ;  /* 0x0000000c3824723c */ /* 0x042fec0000041824 */
[C---:B------:R-:W-:Y:S01]  /*5810*/  HMMA.16816.F32.BF16 R32, R56.reuse, R14, R32 ;  /* 0x0000000e3820723c */ /* 0x040fe20000041820 */
[----:B------:R-:W1:Y:S05]  /*5820*/  LDSM.16.M88.4 R12, [R216+0x5800] ;  /* 0x00580000d80c783b */ /* 0x000e6a0000000200 */
[C---:B------:R-:W-:Y:S06]  /*5830*/  HMMA.16816.F32.BF16 R44, R56.reuse, R48, R44 ;  /* 0x00000030382c723c */ /* 0x040fec000004182c */
[C---:B------:R-:W-:Y:S01]  /*5840*/  HMMA.16816.F32.BF16 R40, R56.reuse, R50, R40 ;  /* 0x000000323828723c */ /* 0x040fe20000041828 */
[----:B------:R-:W-:Y:S05]  /*5850*/  LDSM.16.M88.4 R48, [R230+0x6000] ;  /* 0x00600000e630783b */ /* 0x000fea0000000200 */
[C---:B----4-:R-:W-:Y:S06]  /*5860*/  HMMA.16816.F32.BF16 R28, R56.reuse, R76, R28 ;  /* 0x0000004c381c723c */ /* 0x050fec000004181c */
[C---:B------:R-:W-:Y:S01]  /*5870*/  HMMA.16816.F32.BF16 R24, R56.reuse, R78, R24 ;  /* 0x0000004e3818723c */ /* 0x040fe20000041818 */
[----:B------:R-:W-:Y:S05]  /*5880*/  LDSM.16.M88.4 R76, [R227+0x7800] ;  /* 0x00780000e34c783b */ /* 0x000fea0000000200 */
[C---:B--2---:R-:W-:Y:S06]  /*5890*/  HMMA.16816.F32.BF16 R20, R56.reuse, R60, R20 ;  /* 0x0000003c3814723c */ /* 0x044fec0000041814 */
[----:B------:R-:W-:Y:S01]  /*58a0*/  HMMA.16816.F32.BF16 R68, R56, R62, R68 ;  /* 0x0000003e3844723c */ /* 0x000fe20000041844 */
[----:B------:R-:W2:Y:S04]  /*58b0*/  LDSM.16.M88.4 R60, [R229+0xe800] ;  /* 0x00e80000e53c783b */ /* 0x000ea80000000200 */
[----:B------:R-:W4:Y:S01]  /*58c0*/  LDSM.16.M88.4 R56, [R229+0xf000] ;  /* 0x00f00000e538783b */ /* 0x000f220000000200 */
[C---:B---3--:R-:W-:Y:S06]  /*58d0*/  HMMA.16816.F32.BF16 R36, R8.reuse, R72, R36 ;  /* 0x000000480824723c */ /* 0x048fec0000041824 */
[C---:B------:R-:W-:Y:S06]  /*58e0*/  HMMA.16816.F32.BF16 R44, R8.reuse, R52, R44 ;  /* 0x00000034082c723c */ /* 0x040fec000004182c */
[C---:B------:R-:W-:Y:S01]  /*58f0*/  HMMA.16816.F32.BF16 R40, R8.reuse, R54, R40 ;  /* 0x000000360828723c */ /* 0x040fe20000041828 */
[----:B------:R-:W-:Y:S05]  /*5900*/  LDSM.16.M88.4 R52, [R229+0xf800] ;  /* 0x00f80000e534783b */ /* 0x000fea0000000200 */
[C---:B------:R-:W-:Y:S01]  /*5910*/  HMMA.16816.F32.BF16 R32, R8.reuse, R74, R32 ;  /* 0x0000004a0820723c */ /* 0x040fe20000041820 */
[----:B------:R-:W-:Y:S05]  /*5920*/  LDSM.16.M88.4 R72, [R228+0x6000] ;  /* 0x00600000e448783b */ /* 0x000fea0000000200 */
[C---:B-----5:R-:W-:Y:S06]  /*5930*/  HMMA.16816.F32.BF16 R28, R8.reuse, R16, R28 ;  /* 0x00000010081c723c */ /* 0x060fec000004181c */
[C---:B------:R-:W-:Y:S01]  /*5940*/  HMMA.16816.F32.BF16 R24, R8.reuse, R18, R24 ;  /* 0x000000120818723c */ /* 0x040fe20000041818 */
[----:B------:R-:W-:Y:S05]  /*5950*/  LDSM.16.M88.4 R16, [R227+0x6000] ;  /* 0x00600000e310783b */ /* 0x000fea0000000200 */
[C---:B-1----:R-:W-:Y:S06]  /*5960*/  HMMA.16816.F32.BF16 R20, R8.reuse, R12, R20 ;  /* 0x0000000c0814723c */ /* 0x042fec0000041814 */
[----:B------:R-:W-:Y:S01]  /*5970*/  HMMA.16816.F32.BF16 R68, R8, R14, R68 ;  /* 0x0000000e0844723c */ /* 0x000fe20000041844 */
[----:B------:R-:W1:Y:S04]  /*5980*/  LDSM.16.M88.4 R12, [R227+0x6800] ;  /* 0x00680000e30c783b */ /* 0x000e680000000200 */
[----:B------:R-:W3:Y:S01]  /*5990*/  LDSM.16.M88.4 R8, [R227+0x7000] ;  /* 0x00700000e308783b */ /* 0x000ee20000000200 */
[C---:B--2---:R-:W-:Y:S06]  /*59a0*/  HMMA.16816.F32.BF16 R36, R48.reuse, R60, R36 ;  /* 0x0000003c3024723c */ /* 0x044fec0000041824 */
[C---:B------:R-:W-:Y:S06]  /*59b0*/  HMMA.16816.F32.BF16 R44, R48.reuse, R64, R44 ;  /* 0x00000040302c723c */ /* 0x040fec000004182c */
[C---:B------:R-:W-:Y:S01]  /*59c0*/  HMMA.16816.F32.BF16 R40, R48.reuse, R66, R40 ;  /* 0x000000423028723c */ /* 0x040fe20000041828 */
[----:B------:R-:W-:Y:S05]  /*59d0*/  LDSM.16.M88.4 R64, [R226+0x6000] ;  /* 0x00600000e240783b */ /* 0x000fea0000000200 */
[C---:B----4-:R-:W-:Y:S06]  /*59e0*/  HMMA.16816.F32.BF16 R28, R48.reuse, R56, R28 ;  /* 0x00000038301c723c */ /* 0x050fec000004181c */
[C---:B------:R-:W-:Y:S01]  /*59f0*/  HMMA.16816.F32.BF16 R24, R48.reuse, R58, R24 ;  /* 0x0000003a3018723c */ /* 0x040fe20000041818 */
[----:B------:R-:W2:Y:S05]  /*5a00*/  LDSM.16.M88.4 R56, [R223+0xe800] ;  /* 0x00e80000df38783b */ /* 0x000eaa0000000200 */
[----:B------:R-:W-:Y:S01]  /*5a10*/  HMMA.16816.F32.BF16 R32, R48, R62, R32 ;  /* 0x0000003e3020723c */ /* 0x000fe20000041820 */
[----:B------:R-:W-:Y:S05]  /*5a20*/  LDSM.16.M88.4 R60, [R223+0xe000] ;  /* 0x00e00000df3c783b */ /* 0x000fea0000000200 */
[----:B-1----:R-:W-:Y:S06]  /*5a30*/  HMMA.16816.F32.BF16 R36, R72, R12, R36 ;  /* 0x0000000c4824723c */ /* 0x002fec0000041824 */
[----:B------:R-:W-:Y:S06]  /*5a40*/  HMMA.16816.F32.BF16 R20, R48, R52, R20 ;  /* 0x000000343014723c */ /* 0x000fec0000041814 */
[C---:B------:R-:W-:Y:S06]  /*5a50*/  HMMA.16816.F32.BF16 R44, R72.reuse, R16, R44 ;  /* 0x00000010482c723c */ /* 0x040fec000004182c */
[C---:B------:R-:W-:Y:S01]  /*5a60*/  HMMA.16816.F32.BF16 R40, R72.reuse, R18, R40 ;  /* 0x000000124828723c */ /* 0x040fe20000041828 */
[----:B------:R-:W-:Y:S05]  /*5a70*/  LDSM.16.M88.4 R16, [R225+0x6000] ;  /* 0x00600000e110783b */ /* 0x000fea0000000200 */
[C---:B---3--:R-:W-:Y:S06]  /*5a80*/  HMMA.16816.F32.BF16 R28, R72.reuse, R8, R28 ;  /* 0x00000008481c723c */ /* 0x048fec000004181c */
[----:B------:R-:W-:Y:S01]  /*5a90*/  HMMA.16816.F32.BF16 R24, R72, R10, R24 ;  /* 0x0000000a4818723c */ /* 0x000fe20000041818 */
[----:B------:R-:W1:Y:S05]  /*5aa0*/  LDSM.16.M88.4 R8, [R216+0x6800] ;  /* 0x00680000d808783b */ /* 0x000e6a0000000200 */
[----:B------:R-:W-:Y:S01]  /*5ab0*/  HMMA.16816.F32.BF16 R68, R48, R54, R68 ;  /* 0x000000363044723c */ /* 0x000fe20000041844 */
[----:B------:R-:W3:Y:S04]  /*5ac0*/  LDSM.16.M88.4 R52, [R223+0xf000] ;  /* 0x00f00000df34783b */ /* 0x000ee80000000200 */
[----:B------:R-:W4:Y:S01]  /*5ad0*/  LDSM.16.M88.4 R48, [R223+0xf800] ;  /* 0x00f80000df30783b */ /* 0x000f220000000200 */
[----:B------:R-:W-:Y:S03]  /*5ae0*/  HMMA.16816.F32.BF16 R32, R72, R14, R32 ;  /* 0x0000000e4820723c */ /* 0x000fe60000041820 */
[----:B------:R-:W5:Y:S03]  /*5af0*/  LDSM.16.M88.4 R12, [R216+0x6000] ;  /* 0x00600000d80c783b */ /* 0x000f660000000200 */
[----:B--2---:R-:W-:Y:S06]  /*5b00*/  HMMA.16816.F32.BF16 R36, R64, R56, R36 ;  /* 0x000000384024723c */ /* 0x004fec0000041824 */
[C---:B------:R-:W-:Y:S06]  /*5b10*/  HMMA.16816.F32.BF16 R20, R72.reuse, R76, R20 ;  /* 0x0000004c4814723c */ /* 0x040fec0000041814 */
[----:B------:R-:W-:Y:S01]  /*5b20*/  HMMA.16816.F32.BF16 R72, R72, R78, R68 ;  /* 0x0000004e4848723c */ /* 0x000fe20000041844 */
[----:B------:R-:W2:Y:S05]  /*5b30*/  LDSM.16.M88.4 R68, [R216+0x7000] ;  /* 0x00700000d844783b */ /* 0x000eaa0000000200 */
[----:B------:R-:W-:Y:S01]  /*5b40*/  HMMA.16816.F32.BF16 R32, R64, R58, R32 ;  /* 0x0000003a4020723c */ /* 0x000fe20000041820 */
[----:B------:R-:W2:Y:S01]  /*5b50*/  LDSM.16.M88.4 R56, [R216+0x7800] ;  /* 0x00780000d838783b */ /* 0x000ea20000000200 */
[----:B------:R-:W-:-:S04]  /*5b60*/  DEPBAR.LE SB0, 0x0 ;  /* 0x000080000000791a */ /* 0x000fc80000000000 */
[----:B-1----:R-:W-:Y:S06]  /*5b70*/  HMMA.16816.F32.BF16 R36, R16, R8, R36 ;  /* 0x000000081024723c */ /* 0x002fec0000041824 */
[----:B------:R-:W-:Y:S01]  /*5b80*/  HMMA.16816.F32.BF16 R44, R64, R60, R44 ;  /* 0x0000003c402c723c */ /* 0x000fe2000004182c */
[----:B------:R-:W-:-:S05]  /*5b90*/  LOP3.LUT R9, R82, 0xffffffe0, RZ, 0xc0, !PT ;  /* 0xffffffe052097812 */ /* 0x000fca00078ec0ff */
[----:B------:R-:W-:Y:S01]  /*5ba0*/  IMAD.IADD R9, R80, 0x1, -R9 ;  /* 0x0000000150097824 */ /* 0x000fe200078e0a09 */
[C---:B------:R-:W-:Y:S04]  /*5bb0*/  HMMA.16816.F32.BF16 R40, R64.reuse, R62, R40 ;  /* 0x0000003e4028723c */ /* 0x040fe80000041828 */
[----:B------:R-:W-:Y:S02]  /*5bc0*/  SHF.R.S32.HI R2, RZ, 0x1f, R9 ;  /* 0x0000001fff027819 */ /* 0x000fe40000011409 */
[----:B---3--:R-:W-:Y:S02]  /*5bd0*/  HMMA.16816.F32.BF16 R28, R64, R52, R28 ;  /* 0x00000034401c723c */ /* 0x008fe4000004181c */
[----:B------:R-:W-:-:S04]  /*5be0*/  LEA.HI R9, R2, R9, RZ, 0x2 ;  /* 0x0000000902097211 */ /* 0x000fc800078f10ff */
[----:B------:R-:W-:Y:S01]  /*5bf0*/  HMMA.16816.F32.BF16 R24, R64, R54, R24 ;  /* 0x000000364018723c */ /* 0x000fe20000041818 */
[----:B------:R-:W-:-:S04]  /*5c00*/  SHF.R.S32.HI R9, RZ, 0x2, R9 ;  /* 0x00000002ff097819 */ /* 0x000fc80000011409 */
[----:B------:R-:W-:Y:S01]  /*5c10*/  IADD3 R236, R9, R236, RZ ;  /* 0x000000ec09ec7210 */ /* 0x000fe20007ffe0ff */
[C---:B----4-:R-:W-:Y:S03]  /*5c20*/  HMMA.16816.F32.BF16 R20, R64.reuse, R48, R20 ;  /* 0x000000304014723c */ /* 0x050fe60000041814 */
[C---:B------:R-:W-:Y:S02]  /*5c30*/  IADD3 R234, R236.reuse, 0x8, RZ ;  /* 0x00000008ecea7810 */ /* 0x040fe40007ffe0ff */
[----:B------:R-:W-:Y:S01]  /*5c40*/  VIADDMNMX R235, R236, UR14, R235, PT ;  /* 0x0000000eeceb7c46 */ /* 0x000fe2000b8001eb */
[----:B------:R-:W-:Y:S01]  /*5c50*/  HMMA.16816.F32.BF16 R72, R64, R50, R72 ;  /* 0x000000324048723c */ /* 0x000fe20000041848 */
[----:B------:R-:W-:Y:S02]  /*5c60*/  IADD3 R233, R234, UR18, R233 ;  /* 0x00000012eae97c10 */ /* 0x000fe4000fffe0e9 */
[----:B------:R-:W-:-:S02]  /*5c70*/  VIADDMNMX R236, R236, UR19, RZ, !PT ;  /* 0x00000013ecec7c46 */ /* 0x000fc4000f8001ff */
[----:B------:R-:W-:Y:S01]  /*5c80*/  VIADDMNMX R234, R234, UR19, RZ, !PT ;  /* 0x00000013eaea7c46 */ /* 0x000fe2000f8001ff */
[----:B-----5:R-:W-:Y:S01]  /*5c90*/  HMMA.16816.F32.BF16 R44, R16, R12, R44 ;  /* 0x0000000c102c723c */ /* 0x020fe2000004182c */
[----:B------:R-:W-:-:S05]  /*5ca0*/  VIMNMX R233, R233, UR23, PT ;  /* 0x00000017e9e97c48 */ /* 0x000fca000bfe0100 */
[C---:B------:R-:W-:Y:S06]  /*5cb0*/  HMMA.16816.F32.BF16 R40, R16.reuse, R14, R40 ;  /* 0x0000000e1028723c */ /* 0x040fec0000041828 */
[C---:B------:R-:W-:Y:S06]  /*5cc0*/  HMMA.16816.F32.BF16 R32, R16.reuse, R10, R32 ;  /* 0x0000000a1020723c */ /* 0x040fec0000041820 */
[C---:B--2---:R-:W-:Y:S06]  /*5cd0*/  HMMA.16816.F32.BF16 R28, R16.reuse, R68, R28 ;  /* 0x00000044101c723c */ /* 0x044fec000004181c */
[C---:B------:R-:W-:Y:S06]  /*5ce0*/  HMMA.16816.F32.BF16 R24, R16.reuse, R70, R24 ;  /* 0x000000461018723c */ /* 0x040fec0000041818 */
[C---:B------:R-:W-:Y:S06]  /*5cf0*/  HMMA.16816.F32.BF16 R20, R16.reuse, R56, R20 ;  /* 0x000000381014723c */ /* 0x040fec0000041814 */
        /* <DEDUP_REMOVED lines=56> */
[----:B------:R-:W-:Y:S01]  /*6080*/  MOV R9, UR23 ;  /* 0x0000001700097c02 */ /* 0x000fe20008000f00 */
[----:B------:R-:W-:Y:S01]  /*6090*/  IMAD.U32 R8, RZ, RZ, UR22 ;  /* 0x00000016ff087e24 */ /* 0x000fe2000f8e00ff */
[----:B------:R-:W-:Y:S01]  /*60a0*/  MOV R11, UR35 ;  /* 0x00000023000b7c02 */ /* 0x000fe20008000f00 */
[----:B------:R-:W-:-:S03]  /*60b0*/  IMAD.U32 R10, RZ, RZ, UR34 ;  /* 0x00000022ff0a7e24 */ /* 0x000fc6000f8e00ff */
[----:B------:R1:W2:Y:S04]  /*60c0*/  LDG.E R9, desc[UR26][R8.64] ;  /* 0x0000001a08097981 */ /* 0x0002a8000c1e1900 */
[----:B------:R-:W2:Y:S01]  /*60d0*/  LDG.E R2, desc[UR26][R10.64] ;  /* 0x0000001a0a027981 */ /* 0x000ea2000c1e1900 */
        /* <DEDUP_REMOVED lines=9> */
[----:B--2---:R-:W-:Y:S02]  /*6170*/  IMAD.IADD R2, R2, 0x1, -R9 ;  /* 0x0000000102027824 */ /* 0x004fe400078e0a09 */
[----:B------:R-:W-:Y:S02]  /*6180*/  IMAD.U32 R9, RZ, RZ, UR23 ;  /* 0x00000017ff097e24 */ /* 0x000fe4000f8e00ff */
[----:B------:R-:W-:Y:S02]  /*6190*/  MOV R9, UR14 ;  /* 0x0000000e00097c02 */ /* 0x000fe40008000f00 */
[----:B------:R-:W-:Y:S01]  /*61a0*/  SHF.R.S32.HI R15, RZ, 0x1f, R2 ;  /* 0x0000001fff0f7819 */ /* 0x000fe20000011402 */
[----:B------:R-:W-:-:S04]  /*61b0*/  IMAD.WIDE.U32 R8, R2, UR18, R8 ;  /* 0x0000001202087c25 */ /* 0x000fc8000f8e0008 */
[----:B------:R-:W-:Y:S01]  /*61c0*/  IMAD R15, R15, UR18, RZ ;  /* 0x000000120f0f7c24 */ /* 0x000fe2000f8e02ff */
[----:B------:R-:W-:-:S03]  /*61d0*/  MOV R14, R8 ;  /* 0x00000008000e7202 */ /* 0x000fc60000000f00 */
[----:B------:R-:W-:-:S04]  /*61e0*/  IMAD R15, R2, UR19, R15 ;  /* 0x00000013020f7c24 */ /* 0x000fc8000f8e020f */
[----:B------:R-:W-:Y:S01]  /*61f0*/  IMAD.IADD R15, R9, 0x1, R15 ;  /* 0x00000001090f7824 */ /* 0x000fe200078e020f */
[----:B------:R-:W-:Y:S06]  /*6200*/  BRA `(.L_x_3169) ;  /* 0x0000000000107947 */ /* 0x000fec0003800000 */
.L_x_3168:
[----:B------:R-:W-:-:S04]  /*6210*/  ULEA UR14, -UR10, URZ, 0x6 ;  /* 0x0000003f0a0e7291 */ /* 0x000fc8000f8e313f */
[----:B------:R-:W-:Y:S02]  /*6220*/  USHF.R.S32.HI UR18, URZ, 0x1f, UR14 ;  /* 0x0000001f3f127899 */ /* 0x000fe4000801140e */
[----:B------:R-:W-:-:S04]  /*6230*/  MOV R14, UR14 ;  /* 0x0000000e000e7c02 */ /* 0x000fc80008000f00 */
[----:B------:R-:W-:-:S07]  /*6240*/  MOV R15, UR18 ;  /* 0x00000012000f7c02 */ /* 0x000fce0008000f00 */
.L_x_3169:
        /* <DEDUP_REMOVED lines=8> */
[----:B------:R2:W-:Y:S01]  /*62d0*/  @P5 STS.128 [R231+0x8000], RZ ;  /* 0x008000ffe7005388 */ /* 0x0005e20000000c00 */
[----:B------:R-:W-:-:S03]  /*62e0*/  @!P5 IADD3 R6, P1, R14, R165, RZ ;  /* 0x000000a50e06d210 */ /* 0x000fc60007f3e0ff */
[C-C-:B------:R-:W-:Y:S02]  /*62f0*/  @!P4 IMAD.X R4, R15.reuse, 0x1, R166.reuse, P0 ;  /* 0x000000010f04c824 */ /* 0x140fe400000e06a6 */
[----:B------:R-:W3:Y:S01]  /*6300*/  @!P5 LDC.64 R10, c[0x0][0x218] ;  /* 0x00008600ff0adb82 */ /* 0x000ee20000000a00 */
[----:B------:R-:W-:-:S07]  /*6310*/  @!P5 IMAD.X R18, R15, 0x1, R166, P1 ;  /* 0x000000010f12d824 */ /* 0x000fce00008e06a6 */
[----:B------:R-:W4:Y:S08]  /*6320*/  @!P3 LDC.64 R12, c[0x0][0x218] ;  /* 0x00008600ff0cbb82 */ /* 0x000f300000000a00 */
[----:B------:R-:W5:Y:S01]  /*6330*/  @!P2 LDC.64 R2, c[0x0][0x218] ;  /* 0x00008600ff02ab82 */ /* 0x000f620000000a00 */
[----:B-1----:R-:W-:-:S04]  /*6340*/  @!P4 LEA R16, P0, R17, R8, 0x1 ;  /* 0x000000081110c211 */ /* 0x002fc800078008ff */
[----:B------:R-:W-:Y:S02]  /*6350*/  @!P4 LEA.HI.X R17, R17, R9, R4, 0x1, P0 ;  /* 0x000000091111c211 */ /* 0x000fe400000f0c04 */
[----:B------:R-:W-:Y:S01]  /*6360*/  @!P3 IADD3 R4, P0, R14, R165, RZ ;  /* 0x000000a50e04b210 */ /* 0x000fe20007f1e0ff */
[----:B------:R-:W1:Y:S01]  /*6370*/  @!P5 LDC.64 R8, c[0x0][0x218] ;  /* 0x00008600ff08db82 */ /* 0x000e620000000a00 */
[----:B---3--:R-:W-:-:S04]  /*6380*/  @!P5 LEA R60, P1, R6, R10, 0x1 ;  /* 0x0000000a063cd211 */ /* 0x008fc800078208ff */
[----:B------:R-:W-:Y:S01]  /*6390*/  @!P5 LEA.HI.X R61, R6, R11, R18, 0x1, P1 ;  /* 0x0000000b063dd211 */ /* 0x000fe200008f0c12 */
[C---:B------:R-:W-:Y:S01]  /*63a0*/  @!P3 IMAD.X R18, R15.reuse, 0x1, R166, P0 ;  /* 0x000000010f12b824 */ /* 0x040fe200000e06a6 */
[----:B------:R-:W-:Y:S01]  /*63b0*/  @!P2 IADD3 R6, P0, R14, R165, RZ ;  /* 0x000000a50e06a210 */ /* 0x000fe20007f1e0ff */
[----:B------:R-:W3:Y:S01]  /*63c0*/  @!P4 LDC.64 R10, c[0x0][0x218] ;  /* 0x00008600ff0acb82 */ /* 0x000ee20000000a00 */
[C---:B----4-:R-:W-:Y:S01]  /*63d0*/  @!P3 LEA R52, P1, R4.reuse, R12, 0x1 ;  /* 0x0000000c0434b211 */ /* 0x050fe200078208ff */
[----:B------:R-:W-:Y:S01]  /*63e0*/  @!PT LDS RZ, [RZ] ;  /* 0x00000000fffff984 */ /* 0x000fe20000000800 */
[----:B------:R-:W-:Y:S01]  /*63f0*/  @!PT LDS RZ, [RZ] ;  /* 0x00000000fffff984 */ /* 0x000fe20000000800 */
[----:B------:R-:W-:Y:S01]  /*6400*/  @!PT LDS RZ, [RZ] ;  /* 0x00000000fffff984 */ /* 0x000fe20000000800 */
[----:B------:R4:W-:Y:S03]  /*6410*/  @!P5 LDGSTS.E.BYPASS.LTC128B.128 [R231+0x8000], desc[UR26][R60.64] ;  /* 0x080000003ce7dfae */ /* 0x0009e6000b901d5a */
[----:B------:R-:W-:Y:S01]  /*6420*/  @!P3 LEA.HI.X R53, R4, R13, R18, 0x1, P1 ;  /* 0x0000000d0435b211 */ /* 0x000fe200008f0c12 */
[C---:B------:R-:W-:Y:S01]  /*6430*/  @!P2 IMAD.X R18, R15.reuse, 0x1, R166, P0 ;  /* 0x000000010f12a824 */ /* 0x040fe200000e06a6 */
[----:B------:R-:W-:Y:S01]  /*6440*/  IADD3 R4, P1, R14, UR28, RZ ;  /* 0x0000001c0e047c10 */ /* 0x000fe2000ff3e0ff */
[----:B------:R-:W2:Y:S01]  /*6450*/  @!P3 LDC.64 R12, c[0x0][0x218] ;  /* 0x00008600ff0cbb82 */ /* 0x000ea20000000a00 */
[----:B-----5:R-:W-:Y:S01]  /*6460*/  @!P2 LEA R50, P0, R6, R2, 0x1 ;  /* 0x000000020632a211 */ /* 0x020fe200078008ff */
[----:B------:R1:W-:Y:S01]  /*6470*/  @P4 STS.128 [R231+0xa000], RZ ;  /* 0x00a000ffe7004388 */ /* 0x0003e20000000c00 */
[----:B------:R-:W-:-:S02]  /*6480*/  IADD3.X R49, R15, UR25, RZ, P1, !PT ;  /* 0x000000190f317c10 */ /* 0x000fc40008ffe4ff */
[----:B------:R-:W-:Y:S01]  /*6490*/  @!P2 LEA.HI.X R51, R6, R3, R18, 0x1, P0 ;  /* 0x000000030633a211 */ /* 0x000fe200000f0c12 */
[----:B------:R-:W-:Y:S01]  /*64a0*/  @!PT LDS RZ, [RZ] ;  /* 0x00000000fffff984 */ /* 0x000fe20000000800 */
[----:B------:R-:W-:Y:S01]  /*64b0*/  @!PT LDS RZ, [RZ] ;  /* 0x00000000fffff984 */ /* 0x000fe20000000800 */
[----:B------:R-:W-:Y:S01]  /*64c0*/  @!PT LDS RZ, [RZ] ;  /* 0x00000000fffff984 */ /* 0x000fe20000000800 */
[----:B------:R5:W-:Y:S01]  /*64d0*/  @!P4 LDGSTS.E.BYPASS.LTC128B.128 [R231+0xa000], desc[UR26][R16.64+0x80] ;  /* 0x0a00008010e7cfae */ /* 0x000be2000b901d5a */
[CC--:B------:R-:W-:Y:S01]  /*64e0*/  @!P5 IADD3 R19, P0, R4.reuse, R165.reuse, RZ ;  /* 0x000000a50413d210 */ /* 0x0c0fe20007f1e0ff */
[----:B------:R-:W4:Y:S02]  /*64f0*/  @!P2 LDC.64 R2, c[0x0][0x218] ;  /* 0x00008600ff02ab82 */ /* 0x000f240000000a00 */
[----:B------:R2:W-:Y:S01]  /*6500*/  @P3 STS.128 [R231+0xc000], RZ ;  /* 0x00c000ffe7003388 */ /* 0x0005e20000000c00 */
[----:B-1----:R-:W-:Y:S01]  /*6510*/  @!P5 LEA R56, P1, R19, R8, 0x1 ;  /* 0x000000081338d211 */ /* 0x002fe200078208ff */
[----:B------:R-:W-:Y:S01]  /*6520*/  @!P5 IMAD.X R18, R49, 0x1, R166, P0 ;  /* 0x000000013112d824 */ /* 0x000fe200000e06a6 */
[----:B------:R-:W-:Y:S01]  /*6530*/  @!P4 IADD3 R6, P0, R4, R165, RZ ;  /* 0x000000a50406c210 */ /* 0x000fe20007f1e0ff */
[----:B------:R-:W-:Y:S01]  /*6540*/  @!PT LDS RZ, [RZ] ;  /* 0x00000000fffff984 */ /* 0x000fe20000000800 */
[----:B------:R-:W-:Y:S01]  /*6550*/  @!PT LDS RZ, [RZ] ;  /* 0x00000000fffff984 */ /* 0x000fe20000000800 */
[----:B------:R-:W-:Y:S01]  /*6560*/  @!PT LDS RZ, [RZ] ;  /* 0x00000000fffff984 */ /* 0x000fe20000000800 */
[----:B------:R1:W-:Y:S03]  /*6570*/  @!P3 LDGSTS.E.BYPASS.LTC128B.128 [R231+0xc000], desc[UR26][R52.64+0x100] ;  /* 0x0c00010034e7bfae */ /* 0x0003e6000b901d5a */
[----:B------:R-:W-:Y:S01]  /*6580*/  @!P5 LEA.HI.X R57, R19, R9, R18, 0x1, P1 ;  /* 0x000000091339d211 */ /* 0x000fe200008f0c12 */
[----:B------:R-:W-:Y:S01]  /*6590*/  @!P4 IMAD.X R8, R49, 0x1, R166, P0 ;  /* 0x000000013108c824 */ /* 0x000fe200000e06a6 */
[----:B---3--:R-:W-:Y:S01]  /*65a0*/  @!P4 LEA R54, P1, R6, R10, 0x1 ;  /* 0x0000000a0636c211 */ /* 0x008fe200078208ff */
[----:B------:R3:W-:Y:S01]  /*65b0*/  @P2 STS.128 [R231+0xe000], RZ ;  /* 0x00e000ffe7002388 */ /* 0x0007e20000000c00 */
[----:B------:R-:W-:-:S02]  /*65c0*/  @!P3 IADD3 R10, P0, R4, R165, RZ ;  /* 0x000000a5040ab210 */ /* 0x000fc40007f1e0ff */
[----:B------:R-:W-:Y:S01]  /*65d0*/  @!P4 LEA.HI.X R55, R6, R11, R8, 0x1, P1 ;  /* 0x0000000b0637c211 */ /* 0x000fe200008f0c08 */
[----:B------:R-:W-:Y:S01]  /*65e0*/  @!PT LDS RZ, [RZ] ;  /* 0x00000000fffff984 */ /* 0x000fe20000000800 */
[----:B------:R-:W-:Y:S01]  /*65f0*/  @!PT LDS RZ, [RZ] ;  /* 0x00000000fffff984 */ /* 0x000fe20000000800 */
[----:B------:R-:W-:Y:S01]  /*6600*/  @!PT LDS RZ, [RZ] ;  /* 0x00000000fffff984 */ /* 0x000fe20000000800 */
[----:B------:R3:W-:Y:S01]  /*6610*/  @!P2 LDGSTS.E.BYPASS.LTC128B.128 [R231+0xe000], desc[UR26][R50.64+0x180] ;  /* 0x0e00018032e7afae */ /* 0x0007e2000b901d5a */
[----:B------:R-:W5:Y:S01]  /*6620*/  @!P5 LDC.64 R8, c[0x0][0x218] ;  /* 0x00008600ff08db82 */ /* 0x000f620000000a00 */
[C-C-:B------:R-:W-:Y:S01]  /*6630*/  @!P3 IMAD.X R11, R49.reuse, 0x1, R166.reuse, P0 ;  /* 0x00000001310bb824 */ /* 0x140fe200000e06a6 */
[----:B--2---:R-:W-:Y:S01]  /*6640*/  @!P3 LEA R18, P1, R10, R12, 0x1 ;  /* 0x0000000c0a12b211 */ /* 0x004fe200078208ff */
[----:B------:R3:W-:Y:S01]  /*6650*/  @P5 STS.128 [R231+0x8800], RZ ;  /* 0x008800ffe7005388 */ /* 0x0007e20000000c00 */
[----:B------:R-:W-:Y:S02]  /*6660*/  @!P2 IADD3 R6, P0, R4, R165, RZ ;  /* 0x000000a50406a210 */ /* 0x000fe40007f1e0ff */
[----:B------:R-:W-:Y:S01]  /*6670*/  @!P3 LEA.HI.X R19, R10, R13, R11, 0x1, P1 ;  /* 0x0000000d0a13b211 */ /* 0x000fe200008f0c0b */
[----:B------:R-:W-:Y:S01]  /*6680*/  @!PT LDS RZ, [RZ] ;  /* 0x00000000fffff984 */ /* 0x000fe20000000800 */
[----:B------:R-:W-:Y:S01]  /*6690*/  @!PT LDS RZ, [RZ] ;  /* 0x00000000fffff984 */ /* 0x000fe20000000800 */
[----:B------:R-:W-:Y:S01]  /*66a0*/  @!PT LDS RZ, [RZ] ;  /* 0x00000000fffff984 */ /* 0x000fe20000000800 */
[----:B------:R3:W-:Y:S01]  /*66b0*/  @!P5 LDGSTS.E.BYPASS.LTC128B.128 [R231+0x8800], desc[UR26][R56.64] ;  /* 0x0880000038e7dfae */ /* 0x0007e2000b901d5a */
[----:B------:R-:W2:Y:S01]  /*66c0*/  @!P4 LDC.64 R10, c[0x0][0x218] ;  /* 0x00008600ff0acb82 */ /* 0x000ea20000000a00 */
[----:B------:R-:W-:Y:S01]  /*66d0*/  @!P2 IMAD.X R48, R49, 0x1, R166, P0 ;  /* 0x000000013130a824 */ /* 0x000fe200000e06a6 */
[----:B----4-:R-:W-:Y:S01]  /*66e0*/  @!P2 LEA R58, P0, R6, R2, 0x1 ;  /* 0x00000002063aa211 */ /* 0x010fe200078008ff */
[----:B------:R3:W-:Y:S01]  /*66f0*/  @P4 STS.128 [R231+0xa800], RZ ;  /* 0x00a800ffe7004388 */ /* 0x0007e20000000c00 */
[----:B------:R-:W-:-:S02]  /*6700*/  IADD3 R4, P1, R4, UR28, RZ ;  /* 0x0000001c04047c10 */ /* 0x000fc4000ff3e0ff */
[----:B------:R-:W-:Y:S01]  /*6710*/  @!P2 LEA.HI.X R59, R6, R3, R48, 0x1, P0 ;  /* 0x00000003063ba211 */ /* 0x000fe200000f0c30 */
[----:B------:R-:W-:Y:S01]  /*6720*/  @!PT LDS RZ, [RZ] ;  /* 0x00000000fffff984 */ /* 0x000fe20000000800 */
[----:B------:R-:W-:Y:S01]  /*6730*/  @!PT LDS RZ, [RZ] ;  /* 0x00000000fffff984 */ /* 0x000fe20000000800 */
[----:B------:R-:W-:Y:S01]  /*6740*/  @!PT LDS RZ, [RZ] ;  /* 0x00000000fffff984 */ /* 0x000fe20000000800 */
[----:B------:R3:W-:Y:S01]  /*6750*/  @!P4 LDGSTS.E.BYPASS.LTC128B.128 [R231+0xa800], desc[UR26][R54.64+0x80] ;  /* 0x0a80008036e7cfae */ /* 0x0007e2000b901d5a */
[----:B------:R-:W1:Y:S01]  /*6760*/  @!P3 LDC.64 R12, c[0x0][0x218] ;  /* 0x00008600ff0cbb82 */ /* 0x000e620000000a00 */
[----:B------:R-:W-:Y:S02]  /*6770*/  IADD3.X R49, R49, UR25, RZ, P1, !PT ;  /* 0x0000001931317c10 */ /* 0x000fe40008ffe4ff */
[CC--:B------:R-:W-:Y:S01]  /*6780*/  @!P5 IADD3 R6, P0, R4.reuse, R165.reuse, RZ ;  /* 0x000000a50406d210 */ /* 0x0c0fe20007f1e0ff */
[----:B------:R3:W-:Y:S01]  /*6790*/  @P3 STS.128 [R231+0xc800], RZ ;  /* 0x00c800ffe7003388 */ /* 0x0007e20000000c00 */
[----:B------:R-:W-:-:S03]  /*67a0*/  @!P4 IADD3 R48, P1, R4, R165, RZ ;  /* 0x000000a50430c210 */ /* 0x000fc60007f3e0ff */
[----:B------:R-:W4:Y:S01]  /*67b0*/  @!P2 LDC.64 R2, c[0x0][0x218] ;  /* 0x00008600ff02ab82 */ /* 0x000f220000000a00 */
[C-C-:B------:R-:W-:Y:S01]  /*67c0*/  @!P5 IMAD.X R60, R49.reuse, 0x1, R166.reuse, P0 ;  /* 0x00000001313cd824 */ /* 0x140fe200000e06a6 */
[C---:B-----5:R-:W-:Y:S01]  /*67d0*/  @!P5 LEA R62, P0, R6.reuse, R8, 0x1 ;  /* 0x00000008063ed211 */ /* 0x060fe200078008ff */
[----:B------:R-:W-:Y:S01]  /*67e0*/  @!P4 IMAD.X R8, R49, 0x1, R166, P1 ;  /* 0x000000013108c824 */ /* 0x000fe200008e06a6 */
[----:B------:R-:W-:Y:S01]  /*67f0*/  @!PT LDS RZ, [RZ] ;  /* 0x00000000fffff984 */ /* 0x000fe20000000800 */
[----:B------:R-:W-:Y:S01]  /*6800*/  @!PT LDS RZ, [RZ] ;  /* 0x00000000fffff984 */ /* 0x000fe20000000800 */
[----:B------:R-:W-:Y:S01]  /*6810*/  @!PT LDS RZ, [RZ] ;  /* 0x00000000fffff984 */ /* 0x000fe20000000800 */
[----:B------:R3:W-:Y:S02]  /*6820*/  @!P3 LDGSTS.E.BYPASS.LTC128B.128 [R231+0xc800], desc[UR26][R18.64+0x100] ;  /* 0x0c80010012e7bfae */ /* 0x0007e4000b901d5a */
[----:B------:R-:W-:Y:S02]  /*6830*/  @!P5 LEA.HI.X R63, R6, R9, R60, 0x1, P0 ;  /* 0x00000009063fd211 */ /* 0x000fe400000f0c3c */
[----:B--2---:R-:W-:Y:S01]  /*6840*/  @!P4 LEA R60, P1, R48, R10, 0x1 ;  /* 0x0000000a303cc211 */ /* 0x004fe200078208ff */
[----:B------:R3:W-:Y:S01]  /*6850*/  @P2 STS.128 [R231+0xe800], RZ ;  /* 0x00e800ffe7002388 */ /* 0x0007e20000000c00 */
[----:B------:R-:W-:-:S02]  /*6860*/  @!P3 IADD3 R6, P0, R4, R165, RZ ;  /* 0x000000a50406b210 */ /* 0x000fc40007f1e0ff */
[----:B------:R-:W-:Y:S01]  /*6870*/  @!P4 LEA.HI.X R61, R48, R11, R8, 0x1, P1 ;  /* 0x0000000b303dc211 */ /* 0x000fe200008f0c08 */
[----:B------:R-:W-:Y:S01]  /*6880*/  @!PT LDS RZ, [RZ] ;  /* 0x00000000fffff984 */ /* 0x000fe20000000800 */
[----:B------:R-:W-:Y:S01]  /*6890*/  @!PT LDS RZ, [RZ] ;  /* 0x00000000fffff984 */ /* 0x000fe20000000800 */
[----:B------:R-:W-:Y:S01]  /*68a0*/  @!PT LDS RZ, [RZ] ;  /* 0x00000000fffff984 */ /* 0x000fe20000000800 */
[----:B------:R3:W-:Y:S01]  /*68b0*/  @!P2 LDGSTS.E.BYPASS.LTC128B.128 [R231+0xe800], desc[UR26][R58.64+0x180] ;  /* 0x0e8001803ae7afae */ /* 0x0007e2000b901d5a */
[----:B------:R-:W2:Y:S01]  /*68c0*/  @!P5 LDC.64 R8, c[0x0][0x218] ;  /* 0x00008600ff08db82 */ /* 0x000ea20000000a00 */
[C---:B------:R-:W-:Y:S01]  /*68d0*/  @!P3 IMAD.X R16, R49.reuse, 0x1, R166, P0 ;  /* 0x000000013110b824 */ /* 0x040fe200000e06a6 */
[----:B-1----:R-:W-:Y:S01]  /*68e0*/  @!P3 LEA R52, P1, R6, R12, 0x1 ;  /* 0x0000000c0634b211 */ /* 0x002fe200078208ff */
[----:B------:R3:W-:Y:S01]  /*68f0*/  @P5 STS.128 [R231+0x9000], RZ ;  /* 0x009000ffe7005388 */ /* 0x0007e20000000c00 */
[----:B------:R-:W-:Y:S02]  /*6900*/  @!P2 IADD3 R17, P0, R4, R165, RZ ;  /* 0x000000a50411a210 */ /* 0x000fe40007f1e0ff */
[----:B------:R-:W-:Y:S01]  /*6910*/  @!P3 LEA.HI.X R53, R6, R13, R16, 0x1, P1 ;  /* 0x0000000d0635b211 */ /* 0x000fe200008f0c10 */
[----:B------:R-:W-:Y:S01]  /*6920*/  @!PT LDS RZ, [RZ] ;  /* 0x00000000fffff984 */ /* 0x000fe20000000800 */
[----:B------:R-:W-:Y:S01]  /*6930*/  @!PT LDS RZ, [RZ] ;  /* 0x00000000fffff984 */ /* 0x000fe20000000800 */
[----:B------:R-:W-:Y:S01]  /*6940*/  @!PT LDS RZ, [RZ] ;  /* 0x00000000fffff984 */ /* 0x000fe20000000800 */
[----:B------:R3:W-:Y:S01]  /*6950*/  @!P5 LDGSTS.E.BYPASS.LTC128B.128 [R231+0x9000], desc[UR26][R62.64] ;  /* 0x090000003ee7dfae */ /* 0x0007e2000b901d5a */
[----:B------:R-:W1:Y:S01]  /*6960*/  @!P4 LDC.64 R10, c[0x0][0x218] ;  /* 0x00008600ff0acb82 */ /* 0x000e620000000a00 */
[----:B------:R-:W-:Y:S01]  /*6970*/  IADD3 R6, P1, R4, UR28, RZ ;  /* 0x0000001c04067c10 */ /* 0x000fe2000ff3e0ff */
[----:B------:R-:W-:Y:S01]  /*6980*/  @!P2 IMAD.X R4, R49, 0x1, R166, P0 ;  /* 0x000000013104a824 */ /* 0x000fe200000e06a6 */
[----:B----4-:R-:W-:Y:S01]  /*6990*/  @!P2 LEA R16, P0, R17, R2, 0x1 ;  /* 0x000000021110a211 */ /* 0x010fe200078008ff */
[----:B------:R3:W-:Y:S01]  /*69a0*/  @P4 STS.128 [R231+0xb000], RZ ;  /* 0x00b000ffe7004388 */ /* 0x0007e20000000c00 */
[----:B------:R-:W-:-:S02]  /*69b0*/  IADD3.X R49, R49, UR25, RZ, P1, !PT ;  /* 0x0000001931317c10 */ /* 0x000fc40008ffe4ff */
[----:B------:R-:W-:Y:S01]  /*69c0*/  @!P2 LEA.HI.X R17, R17, R3, R4, 0x1, P0 ;  /* 0x000000031111a211 */ /* 0x000fe200000f0c04 */
[----:B------:R-:W4:Y:S01]  /*69d0*/  @!P3 LDC.64 R12, c[0x0][0x218] ;  /* 0x00008600ff0cbb82 */ /* 0x000f220000000a00 */
[CC--:B------:R-:W-:Y:S01]  /*69e0*/  @!P5 IADD3 R2, P0, R6.reuse, R165.reuse, RZ ;  /* 0x000000a50602d210 */ /* 0x0c0fe20007f1e0ff */
[----:B------:R-:W-:Y:S01]  /*69f0*/  @!PT LDS RZ, [RZ] ;  /* 0x00000000fffff984 */ /* 0x000fe20000000800 */
[----:B------:R-:W-:Y:S01]  /*6a00*/  @!PT LDS RZ, [RZ] ;  /* 0x00000000fffff984 */ /* 0x000fe20000000800 */
[----:B------:R-:W-:Y:S01]  /*6a10*/  @!PT LDS RZ, [RZ] ;  /* 0x00000000fffff984 */ /* 0x000fe20000000800 */
[----:B------:R3:W-:Y:S01]  /*6a20*/  @!P4 LDGSTS.E.BYPASS.LTC128B.128 [R231+0xb000], desc[UR26][R60.64+0x80] ;  /* 0x0b0000803ce7cfae */ /* 0x0007e2000b901d5a */
[----:B------:R-:W-:-:S03]  /*6a30*/  @!P4 IADD3 R3, P1, R6, R165, RZ ;  /* 0x000000a50603c210 */ /* 0x000fc60007f3e0ff */
[----:B------:R-:W-:Y:S01]  /*6a40*/  @!P5 IMAD.X R4, R49, 0x1, R166, P0 ;  /* 0x000000013104d824 */ /* 0x000fe200000e06a6 */
[----:B------:R3:W-:Y:S01]  /*6a50*/  @P3 STS.128 [R231+0xd000], RZ ;  /* 0x00d000ffe7003388 */ /* 0x0007e20000000c00 */
[----:B--2---:R-:W-:-:S03]  /*6a60*/  @!P5 LEA R8, P0, R2, R8, 0x1 ;  /* 0x000000080208d211 */ /* 0x004fc600078008ff */
[----:B------:R-:W-:Y:S01]  /*6a70*/  @!PT LDS RZ, [RZ] ;  /* 0x00000000fffff984 */ /* 0x000fe20000000800 */
[----:B------:R-:W-:Y:S01]  /*6a80*/  @!PT LDS RZ, [RZ] ;  /* 0x00000000fffff984 */ /* 0x000fe20000000800 */
[----:B------:R-:W-:Y:S01]  /*6a90*/  @!PT LDS RZ, [RZ] ;  /* 0x00000000fffff984 */ /* 0x000fe20000000800 */
[----:B------:R3:W-:Y:S01]  /*6aa0*/  @!P3 LDGSTS.E.BYPASS.LTC128B.128 [R231+0xd000], desc[UR26][R52.64+0x100] ;  /* 0x0d00010034e7bfae */ /* 0x0007e2000b901d5a */
[----:B------:R-:W-:Y:S01]  /*6ab0*/  @!P5 LEA.HI.X R9, R2, R9, R4, 0x1, P0 ;  /* 0x000000090209d211 */ /* 0x000fe200000f0c04 */
[----:B------:R-:W-:Y:S01]  /*6ac0*/  @!P4 IMAD.X R4, R49, 0x1, R166, P1 ;  /* 0x000000013104c824 */ /* 0x000fe200008e06a6 */
[----:B------:R-:W-:Y:S01]  /*6ad0*/  @!P3 IADD3 R2, P0, R6, R165, RZ ;  /* 0x000000a50602b210 */ /* 0x000fe20007f1e0ff */
[----:B------:R3:W-:Y:S01]  /*6ae0*/  @P2 STS.128 [R231+0xf000], RZ ;  /* 0x00f000ffe7002388 */ /* 0x0007e20000000c00 */
[----:B-1----:R-:W-:-:S03]  /*6af0*/  @!P4 LEA R10, P1, R3, R10, 0x1 ;  /* 0x0000000a030ac211 */ /* 0x002fc600078208ff */
[----:B------:R-:W-:Y:S01]  /*6b00*/  @!PT LDS RZ, [RZ] ;  /* 0x00000000fffff984 */ /* 0x000fe20000000800 */
[----:B------:R-:W-:Y:S01]  /*6b10*/  @!PT LDS RZ, [RZ] ;  /* 0x00000000fffff984 */ /* 0x000fe20000000800 */
[----:B------:R-:W-:Y:S01]  /*6b20*/  @!PT LDS RZ, [RZ] ;  /* 0x00000000fffff984 */ /* 0x000fe20000000800 */
[----:B------:R3:W-:Y:S01]  /*6b30*/  @!P2 LDGSTS.E.BYPASS.LTC128B.128 [R231+0xf000], desc[UR26][R16.64+0x180] ;  /* 0x0f00018010e7afae */ /* 0x0007e2000b901d5a */
[----:B------:R-:W-:Y:S01]  /*6b40*/  @!P4 LEA.HI.X R11, R3, R11, R4, 0x1, P1 ;  /* 0x0000000b030bc211 */ /* 0x000fe200008f0c04 */
[----:B------:R-:W-:Y:S02]  /*6b50*/  @!P3 IMAD.X R3, R49, 0x1, R166, P0 ;  /* 0x000000013103b824 */ /* 0x000fe400000e06a6 */
        /* <DEDUP_REMOVED lines=28> */
.L_x_3171:
[----:B------:R-:W-:Y:S05]  /*6d20*/  BSYNC B0 ;  /* 0x0000000000007941 */ /* 0x000fea0003800000 */
.L_x_3170:
[----:B------:R-:W0:Y:S01]  /*6d30*/  LDGDEPBAR ;  /* 0x00000000000079af */ /* 0x000e220000000000 */
[----:B------:R-:W-:-:S04]  /*6d40*/  IADD3 R165, P0, R14, R165, RZ ;  /* 0x000000a50ea57210 */ /* 0x000fc80007f1e0ff */
[----:B------:R-:W-:-:S09]  /*6d50*/  IADD3.X R166, R15, R166, RZ, P0, !PT ;  /* 0x000000a60fa67210 */ /* 0x000fd200007fe4ff */
.L_x_3167:
[----:B-1----:R-:W-:Y:S01]  /*6d60*/  VIADD R2, R237, UR16 ;  /* 0x00000010ed027c36 */ /* 0x002fe20008000000 */
[----:B------:R-:W-:Y:S01]  /*6d70*/  ULDC UR14, c[0x0][0x2ec] ;  /* 0x0000bb00000e7ab9 */ /* 0x000fe20000000800 */
[----:B------:R-:W-:Y:S01]  /*6d80*/  LEA R224, R0, UR4, 0x1 ;  /* 0x0000000400e07c11 */ /* 0x000fe2000f8e08ff */
[----:B------:R-:W-:Y:S01]  /*6d90*/  ULDC.64 UR18, c[0x0][0x218] ;  /* 0x0000860000127ab9 */ /* 0x000fe20000000a00 */
[C---:B------:R-:W-:Y:S01]  /*6da0*/  VIADD R4, R2.reuse, 0x1 ;  /* 0x0000000102047836 */ /* 0x040fe20000000000 */
[C---:B------:R-:W-:Y:S01]  /*6db0*/  ISETP.GE.AND P4, PT, R2.reuse, R235, PT ;  /* 0x000000eb0200720c */ /* 0x040fe20003f86270 */
[C---:B------:R-:W-:Y:S01]  /*6dc0*/  VIADD R6, R2.reuse, 0x9 ;  /* 0x0000000902067836 */ /* 0x040fe20000000000 */
[C---:B------:R-:W-:Y:S01]  /*6dd0*/  ISETP.GE.AND P1, PT, R2.reuse, R233, PT ;  /* 0x000000e90200720c */ /* 0x040fe20003f26270 */
[----:B------:R-:W-:Y:S01]  /*6de0*/  VIADD R3, R2, 0x8 ;  /* 0x0000000802037836 */ /* 0x000fe20000000000 */
[----:B------:R-:W-:Y:S01]  /*6df0*/  ISETP.GE.AND P3, PT, R4, R235, PT ;  /* 0x000000eb0400720c */ /* 0x000fe20003f66270 */
[----:B---3--:R-:W-:Y:S01]  /*6e00*/  VIADD R8, R2, 0x30 ;  /* 0x0000003002087836 */ /* 0x008fe20000000000 */
[C---:B------:R-:W-:Y:S01]  /*6e10*/  ISETP.GE.AND P0, PT, R4.reuse, R233, PT ;  /* 0x000000e90400720c */ /* 0x040fe20003f06270 */
[--C-:B------:R-:W-:Y:S01]  /*6e20*/  IMAD R222, R7, 0x2, R224.reuse ;  /* 0x0000000207de7824 */ /* 0x100fe200078e02e0 */
[C---:B------:R-:W-:Y:S01]  /*6e30*/  ISETP.LT.OR P3, PT, R4.reuse, R236, P3 ;  /* 0x000000ec0400720c */ /* 0x040fe20001f61670 */
[----:B------:R-:W-:Y:S01]  /*6e40*/  IMAD R221, R5, 0x2, R224 ;  /* 0x0000000205dd7824 */ /* 0x000fe200078e02e0 */
[----:B------:R-:W-:Y:S01]  /*6e50*/  ISETP.LT.OR P0, PT, R4, R234, P0 ;  /* 0x000000ea0400720c */ /* 0x000fe20000701670 */
[----:B------:R-:W-:Y:S01]  /*6e60*/  VIADD R4, R2, 0x10 ;  /* 0x0000001002047836 */ /* 0x000fe20000000000 */
[----:B------:R-:W-:Y:S01]  /*6e70*/  FSEL R51, R45, -INF , !P3 ;  /* 0xff8000002d337808 */ /* 0x000fe20005800000 */
[----:B------:R-:W-:Y:S01]  /*6e80*/  IMAD R220, R5, 0x2, R222 ;  /* 0x0000000205dc7824 */ /* 0x000fe200078e02de */
[----:B------:R-:W-:Y:S01]  /*6e90*/  FSEL R47, R47, -INF , !P0 ;  /* 0xff8000002f2f7808 */ /* 0x000fe20004000000 */
[----:B------:R-:W-:Y:S01]  /*6ea0*/  LDSM.16.MT88.4 R148, [R222+0x10000] ;  /* 0x01000000de94783b */ /* 0x000fe20000004200 */
[----:B------:R-:W-:-:S02]  /*6eb0*/  ISETP.GE.AND P3, PT, R6, R235, PT ;  /* 0x000000eb0600720c */ /* 0x000fc40003f66270 */
[C---:B------:R-:W-:Y:S01]  /*6ec0*/  ISETP.GE.AND P0, PT, R6.reuse, R233, PT ;  /* 0x000000e90600720c */ /* 0x040fe20003f06270 */
[----:B------:R-:W-:Y:S01]  /*6ed0*/  LDSM.16.MT88.4 R140, [R221+0x10000] ;  /* 0x01000000dd8c783b */ /* 0x000fe20000004200 */
[C---:B------:R-:W-:Y:S02]  /*6ee0*/  ISETP.LT.OR P3, PT, R6.reuse, R236, P3 ;  /* 0x000000ec0600720c */ /* 0x040fe40001f61670 */
[----:B------:R-:W-:Y:S01]  /*6ef0*/  ISETP.LT.OR P0, PT, R6, R234, P0 ;  /* 0x000000ea0600720c */ /* 0x000fe20000701670 */
[----:B------:R-:W-:Y:S01]  /*6f00*/  VIADD R6, R2, 0x11 ;  /* 0x0000001102067836 */ /* 0x000fe20000000000 */
[----:B------:R-:W-:Y:S01]  /*6f10*/  FSEL R41, R41, -INF , !P3 ;  /* 0xff80000029297808 */ /* 0x000fe20005800000 */
[----:B------:R-:W-:Y:S01]  /*6f20*/  LDSM.16.MT88.4 R132, [R220+0x10000] ;  /* 0x01000000dc84783b */ /* 0x000fe20000004200 */
[----:B------:R-:W-:Y:S02]  /*6f30*/  FSEL R43, R43, -INF , !P0 ;  /* 0xff8000002b2b7808 */ /* 0x000fe40004000000 */
[C---:B------:R-:W-:Y:S01]  /*6f40*/  ISETP.GE.AND P3, PT, R6.reuse, R235, PT ;  /* 0x000000eb0600720c */ /* 0x040fe20003f66270 */
[----:B------:R-:W-:Y:S01]  /*6f50*/  LDSM.16.MT88.4 R156, [R224+0x10000] ;  /* 0x01000000e09c783b */ /* 0x000fe20000004200 */
[----:B------:R-:W-:-:S02]  /*6f60*/  ISETP.GE.AND P0, PT, R6, R233, PT ;  /* 0x000000e90600720c */ /* 0x000fc40003f06270 */
[C---:B------:R-:W-:Y:S01]  /*6f70*/  ISETP.LT.OR P3, PT, R6.reuse, R236, P3 ;  /* 0x000000ec0600720c */ /* 0x040fe20001f61670 */
[----:B------:R-:W-:Y:S01]  /*6f80*/  LDSM.16.MT88.4 R56, [R221+0x12000] ;  /* 0x01200000dd38783b */ /* 0x000fe20000004200 */
[----:B------:R-:W-:Y:S01]  /*6f90*/  ISETP.LT.OR P0, PT, R6, R234, P0 ;  /* 0x000000ea0600720c */ /* 0x000fe20000701670 */
[C---:B------:R-:W-:Y:S01]  /*6fa0*/  VIADD R6, R2.reuse, 0x19 ;  /* 0x0000001902067836 */ /* 0x040fe20000000000 */
[C---:B------:R-:W-:Y:S01]  /*6fb0*/  ISETP.GE.AND P5, PT, R3.reuse, R235, PT ;  /* 0x000000eb0300720c */ /* 0x040fe20003fa6270 */
[----:B------:R-:W-:Y:S01]  /*6fc0*/  LDSM.16.MT88.4 R80, [R222+0x14000] ;  /* 0x01400000de50783b */ /* 0x000fe20000004200 */
[----:B------:R-:W-:Y:S02]  /*6fd0*/  ISETP.GE.AND P2, PT, R3, R233, PT ;  /* 0x000000e90300720c */ /* 0x000fe40003f46270 */
[C---:B------:R-:W-:Y:S01]  /*6fe0*/  ISETP.LT.OR P4, PT, R2.reuse, R236, P4 ;  /* 0x000000ec0200720c */ /* 0x040fe20002781670 */
[----:B------:R-:W-:Y:S01]  /*6ff0*/  LDSM.16.MT88.4 R64, [R220+0x12000] ;  /* 0x01200000dc40783b */ /* 0x000fe20000004200 */
[----:B------:R-:W-:-:S02]  /*7000*/  ISETP.LT.OR P1, PT, R2, R234, P1 ;  /* 0x000000ea0200720c */ /* 0x000fc40000f21670 */
[----:B------:R-:W-:Y:S01]  /*7010*/  FSEL R17, R37, -INF , !P3 ;  /* 0xff80000025117808 */ /* 0x000fe20005800000 */
[----:B------:R-:W-:Y:S01]  /*7020*/  LDSM.16.MT88.4 R104, [R224+0x16000] ;  /* 0x01600000e068783b */ /* 0x000fe20000004200 */
[----:B------:R-:W-:Y:S02]  /*7030*/  FSEL R11, R39, -INF , !P0 ;  /* 0xff800000270b7808 */ /* 0x000fe40004000000 */
        /* <DEDUP_REMOVED lines=12> */
[C---:B------:R-:W-:Y:S02]  /*7100*/  ISETP.LT.OR P3, PT, R6.reuse, R236, P3 ;  /* 0x000000ec0600720c */ /* 0x040fe40001f61670 */
[----:B------:R-:W-:Y:S01]  /*7110*/  ISETP.LT.OR P0, PT, R6, R234, P0 ;  /* 0x000000ea0600720c */ /* 0x000fe20000701670 */
[----:B------:R-:W-:Y:S01]  /*7120*/  VIADD R6, R2, 0x21 ;  /* 0x0000002102067836 */ /* 0x000fe20000000000 */
[----:B------:R-:W-:-:S02]  /*7130*/  ISETP.LT.OR P4, PT, R4, R236, P4 ;  /* 0x000000ec0400720c */ /* 0x000fc40002781670 */
[----:B------:R-:W-:Y:S01]  /*7140*/  ISETP.LT.OR P1, PT, R4, R234, P1 ;  /* 0x000000ea0400720c */ /* 0x000fe20000f21670 */
[----:B------:R-:W-:Y:S01]  /*7150*/  VIADD R4, R2, 0x18 ;  /* 0x0000001802047836 */ /* 0x000fe20000000000 */
[----:B------:R-:W-:Y:S02]  /*7160*/  FSEL R33, R33, -INF , !P3 ;  /* 0xff80000021217808 */ /* 0x000fe40005800000 */
[----:B------:R-:W-:Y:S02]  /*7170*/  FSEL R35, R35, -INF , !P0 ;  /* 0xff80000023237808 */ /* 0x000fe40004000000 */
[C---:B------:R-:W-:Y:S02]  /*7180*/  ISETP.GE.AND P3, PT, R6.reuse, R235, PT ;  /* 0x000000eb0600720c */ /* 0x040fe40003f66270 */
[----:B------:R-:W-:Y:S02]  /*7190*/  ISETP.GE.AND P0, PT, R6, R233, PT ;  /* 0x000000e90600720c */ /* 0x000fe40003f06270 */
[----:B------:R-:W-:-:S02]  /*71a0*/  FSEL R53, R40, -INF , !P5 ;  /* 0xff80000028357808 */ /* 0x000fc40006800000 */
[----:B------:R-:W-:Y:S02]  /*71b0*/  FSEL R45, R42, -INF , !P2 ;  /* 0xff8000002a2d7808 */ /* 0x000fe40005000000 */
[C---:B------:R-:W-:Y:S02]  /*71c0*/  ISETP.GE.AND P5, PT, R4.reuse, R235, PT ;  /* 0x000000eb0400720c */ /* 0x040fe40003fa6270 */
[----:B------:R-:W-:Y:S02]  /*71d0*/  ISETP.GE.AND P2, PT, R4, R233, PT ;  /* 0x000000e90400720c */ /* 0x000fe40003f46270 */
[C---:B------:R-:W-:Y:S02]  /*71e0*/  ISETP.LT.OR P3, PT, R6.reuse, R236, P3 ;  /* 0x000000ec0600720c */ /* 0x040fe40001f61670 */
[----:B------:R-:W-:Y:S02]  /*71f0*/  ISETP.LT.OR P0, PT, R6, R234, P0 ;  /* 0x000000ea0600720c */ /* 0x000fe40000701670 */
[----:B------:R-:W-:-:S02]  /*7200*/  FMNMX.FTZ R6, R3, R51, !PT ;  /* 0x0000003303067209 */ /* 0x000fc40007810000 */
[C---:B------:R-:W-:Y:S02]  /*7210*/  ISETP.LT.OR P5, PT, R4.reuse, R236, P5 ;  /* 0x000000ec0400720c */ /* 0x040fe40002fa1670 */
[----:B------:R-:W-:Y:S01]  /*7220*/  ISETP.LT.OR P2, PT, R4, R234, P2 ;  /* 0x000000ea0400720c */ /* 0x000fe20001741670 */
[----:B------:R-:W-:Y:S01]  /*7230*/  VIADD R4, R2, 0x20 ;  /* 0x0000002002047836 */ /* 0x000fe20000000000 */
[----:B------:R-:W-:Y:S02]  /*7240*/  FMNMX.FTZ R6, R53, R6, !PT ;  /* 0x0000000635067209 */ /* 0x000fe40007810000 */
[----:B------:R-:W-:Y:S02]  /*7250*/  FSEL R19, R36, -INF , !P4 ;  /* 0xff80000024137808 */ /* 0x000fe40006000000 */
[----:B------:R-:W-:Y:S02]  /*7260*/  FSEL R13, R38, -INF , !P1 ;  /* 0xff800000260d7808 */ /* 0x000fe40004800000 */
[----:B------:R-:W-:-:S02]  /*7270*/  ISETP.GE.AND P4, PT, R4, R235, PT ;  /* 0x000000eb0400720c */ /* 0x000fc40003f86270 */
[C---:B------:R-:W-:Y:S02]  /*7280*/  ISETP.GE.AND P1, PT, R4.reuse, R233, PT ;  /* 0x000000e90400720c */ /* 0x040fe40003f26270 */
[----:B------:R-:W-:Y:S02]  /*7290*/  FMNMX.FTZ R6, R41, R6, !PT ;  /* 0x0000000629067209 */ /* 0x000fe40007810000 */
[----:B------:R-:W-:Y:S02]  /*72a0*/  FSEL R187, R29, -INF , !P3 ;  /* 0xff8000001dbb7808 */ /* 0x000fe40005800000 */
[----:B------:R-:W-:Y:S02]  /*72b0*/  FSEL R193, R31, -INF , !P0 ;  /* 0xff8000001fc17808 */ /* 0x000fe40004000000 */
[C---:B------:R-:W-:Y:S02]  /*72c0*/  ISETP.LT.OR P4, PT, R4.reuse, R236, P4 ;  /* 0x000000ec0400720c */ /* 0x040fe40002781670 */
[----:B------:R-:W-:Y:S01]  /*72d0*/  ISETP.LT.OR P1, PT, R4, R234, P1 ;  /* 0x000000ea0400720c */ /* 0x000fe20000f21670 */
[----:B------:R-:W-:Y:S01]  /*72e0*/  VIADD R4, R2, 0x28 ;  /* 0x0000002802047836 */ /* 0x000fe20000000000 */
[----:B------:R-:W-:-:S02]  /*72f0*/  ISETP.GE.AND P3, PT, R8, R235, PT ;  /* 0x000000eb0800720c */ /* 0x000fc40003f66270 */
[----:B------:R-:W-:Y:S02]  /*7300*/  ISETP.GE.AND P0, PT, R8, R233, PT ;  /* 0x000000e90800720c */ /* 0x000fe40003f06270 */
[----:B------:R-:W-:Y:S01]  /*7310*/  FMNMX.FTZ R10, R19, R6, !PT ;  /* 0x00000006130a7209 */ /* 0x000fe20007810000 */
[----:B------:R-:W-:Y:S01]  /*7320*/  VIADD R6, R2, 0x31 ;  /* 0x0000003102067836 */ /* 0x000fe20000000000 */
[----:B------:R-:W-:Y:S02]  /*7330*/  FSEL R15, R32, -INF , !P5 ;  /* 0xff800000200f7808 */ /* 0x000fe40006800000 */
[C---:B------:R-:W-:Y:S02]  /*7340*/  ISETP.LT.OR P3, PT, R8.reuse, R236, P3 ;  /* 0x000000ec0800720c */ /* 0x040fe40001f61670 */
[----:B------:R-:W-:Y:S02]  /*7350*/  FMNMX.FTZ R10, R17, R10, !PT ;  /* 0x0000000a110a7209 */ /* 0x000fe40007810000 */
[----:B------:R-:W-:-:S02]  /*7360*/  ISETP.LT.OR P0, PT, R8, R234, P0 ;  /* 0x000000ea0800720c */ /* 0x000fc40000701670 */
[----:B------:R-:W-:Y:S02]  /*7370*/  FSEL R9, R34, -INF , !P2 ;  /* 0xff80000022097808 */ /* 0x000fe40005000000 */
[----:B------:R-:W-:Y:S02]  /*7380*/  FMNMX.FTZ R8, R49, R47, !PT ;  /* 0x0000002f31087209 */ /* 0x000fe40007810000 */
[C---:B------:R-:W-:Y:S02]  /*7390*/  ISETP.GE.AND P5, PT, R4.reuse, R235, PT ;  /* 0x000000eb0400720c */ /* 0x040fe40003fa6270 */
[----:B------:R-:W-:Y:S02]  /*73a0*/  ISETP.GE.AND P2, PT, R4, R233, PT ;  /* 0x000000e90400720c */ /* 0x000fe40003f46270 */
[----:B------:R-:W-:Y:S02]  /*73b0*/  FMNMX.FTZ R10, R15, R10, !PT ;  /* 0x0000000a0f0a7209 */ /* 0x000fe40007810000 */
[----:B------:R-:W-:-:S02]  /*73c0*/  FMNMX.FTZ R8, R45, R8, !PT ;  /* 0x000000082d087209 */ /* 0x000fc40007810000 */
[C---:B------:R-:W-:Y:S02]  /*73d0*/  ISETP.LT.OR P5, PT, R4.reuse, R236, P5 ;  /* 0x000000ec0400720c */ /* 0x040fe40002fa1670 */
[----:B------:R-:W-:Y:S01]  /*73e0*/  ISETP.LT.OR P2, PT, R4, R234, P2 ;  /* 0x000000ea0400720c */ /* 0x000fe20001741670 */
[----:B------:R-:W-:Y:S01]  /*73f0*/  VIADD R4, R2, 0x29 ;  /* 0x0000002902047836 */ /* 0x000fe20000000000 */
[----:B------:R-:W-:Y:S02]  /*7400*/  FSEL R182, R28, -INF , !P4 ;  /* 0xff8000001cb67808 */ /* 0x000fe40006000000 */
[----:B------:R-:W-:Y:S02]  /*7410*/  FMNMX.FTZ R29, R33, R10, !PT ;  /* 0x0000000a211d7209 */ /* 0x000fe40007810000 */
[----:B------:R-:W-:Y:S02]  /*7420*/  FMNMX.FTZ R8, R43, R8, !PT ;  /* 0x000000082b087209 */ /* 0x000fe40007810000 */
[----:B------:R-:W-:-:S02]  /*7430*/  ISETP.GE.AND P4, PT, R4, R235, PT ;  /* 0x000000eb0400720c */ /* 0x000fc40003f86270 */
[----:B------:R-:W-:Y:S02]  /*7440*/  FMNMX.FTZ R10, R182, R29, !PT ;  /* 0x0000001db60a7209 */ /* 0x000fe40007810000 */
[----:B------:R-:W-:Y:S02]  /*7450*/  FSEL R249, R30, -INF , !P1 ;  /* 0xff8000001ef97808 */ /* 0x000fe40004800000 */
[----:B------:R-:W-:Y:S01]  /*7460*/  FMNMX.FTZ R8, R13, R8, !PT ;  /* 0x000000080d087209 */ /* 0x000fe20007810000 */
[----:B------:R-:W-:Y:S01]  /*7470*/  LDSM.16.MT88.4 R28, [R220+0x12800] ;  /* 0x01280000dc1c783b */ /* 0x000fe20000004200 */
[C---:B------:R-:W-:Y:S02]  /*7480*/  ISETP.GE.AND P1, PT, R4.reuse, R233, PT ;  /* 0x000000e90400720c */ /* 0x040fe40003f26270 */
[----:B------:R-:W-:Y:S02]  /*7490*/  ISETP.LT.OR P4, PT, R4, R236, P4 ;  /* 0x000000ec0400720c */ /* 0x000fe40002781670 */
[----:B------:R-:W-:-:S02]  /*74a0*/  FSEL R251, R24, -INF , !P5 ;  /* 0xff80000018fb7808 */ /* 0x000fc40006800000 */
[----:B------:R-:W-:Y:S02]  /*74b0*/  FMNMX.FTZ R10, R187, R10, !PT ;  /* 0x0000000abb0a7209 */ /* 0x000fe40007810000 */
[----:B------:R-:W-:Y:S02]  /*74c0*/  FMNMX.FTZ R8, R11, R8, !PT ;  /* 0x000000080b087209 */ /* 0x000fe40007810000 */
[----:B------:R-:W-:Y:S01]  /*74d0*/  ISETP.LT.OR P1, PT, R4, R234, P1 ;  /* 0x000000ea0400720c */ /* 0x000fe20000f21670 */
[----:B------:R-:W-:Y:S01]  /*74e0*/  VIADD R4, R2, 0x38 ;  /* 0x0000003802047836 */ /* 0x000fe20000000000 */
[----:B------:R-:W-:Y:S01]  /*74f0*/  ISETP.GE.AND P5, PT, R6, R235, PT ;  /* 0x000000eb0600720c */ /* 0x000fe20003fa6270 */
[----:B------:R-:W-:Y:S01]  /*7500*/  VIADD R2, R2, 0x39 ;  /* 0x0000003902027836 */ /* 0x000fe20000000000 */
[----:B------:R-:W-:Y:S02]  /*7510*/  FSEL R189, R25, -INF , !P4 ;  /* 0xff80000019bd7808 */ /* 0x000fe40006000000 */
[----:B------:R-:W-:-:S02]  /*7520*/  FMNMX.FTZ R10, R251, R10, !PT ;  /* 0x0000000afb0a7209 */ /* 0x000fc40007810000 */
[----:B------:R-:W-:Y:S02]  /*7530*/  FMNMX.FTZ R8, R9, R8, !PT ;  /* 0x0000000809087209 */ /* 0x000fe40007810000 */
[----:B------:R-:W-:Y:S02]  /*7540*/  ISETP.GE.AND P4, PT, R4, R235, PT ;  /* 0x000000eb0400720c */ /* 0x000fe40003f86270 */
[----:B------:R-:W-:Y:S02]  /*7550*/  FSEL R243, R20, -INF , !P3 ;  /* 0xff80000014f37808 */ /* 0x000fe40005800000 */
[----:B------:R-:W-:Y:S02]  /*7560*/  ISETP.LT.OR P5, PT, R6, R236, P5 ;  /* 0x000000ec0600720c */ /* 0x000fe40002fa1670 */
[----:B------:R-:W-:Y:S02]  /*7570*/  FMNMX.FTZ R10, R189, R10, !PT ;  /* 0x0000000abd0a7209 */ /* 0x000fe40007810000 */
[----:B------:R-:W-:-:S02]  /*7580*/  FMNMX.FTZ R8, R35, R8, !PT ;  /* 0x0000000823087209 */ /* 0x000fc40007810000 */
[----:B------:R-:W-:Y:S02]  /*7590*/  ISETP.LT.OR P4, PT, R4, R236, P4 ;  /* 0x000000ec0400720c */ /* 0x000fe40002781670 */
[----:B------:R-:W-:Y:S02]  /*75a0*/  FSEL R241, R21, -INF , !P5 ;  /* 0xff80000015f17808 */ /* 0x000fe40006800000 */
[----:B------:R-:W-:Y:S02]  /*75b0*/  FMNMX.FTZ R10, R243, R10, !PT ;  /* 0x0000000af30a7209 */ /* 0x000fe40007810000 */
[----:B------:R-:W-:Y:S02]  /*75c0*/  ISETP.GE.AND P3, PT, R2, R235, PT ;  /* 0x000000eb0200720c */ /* 0x000fe40003f66270 */
[----:B------:R-:W-:Y:S02]  /*75d0*/  FMNMX.FTZ R8, R249, R8, !PT ;  /* 0x00000008f9087209 */ /* 0x000fe40007810000 */
[----:B------:R-:W-:-:S02]  /*75e0*/  FSEL R239, R72, -INF , !P4 ;  /* 0xff80000048ef7808 */ /* 0x000fc40006000000 */
[----:B------:R-:W-:Y:S02]  /*75f0*/  FMNMX.FTZ R10, R241, R10, !PT ;  /* 0x0000000af10a7209 */ /* 0x000fe40007810000 */
[----:B------:R-:W-:Y:S02]  /*7600*/  ISETP.LT.OR P3, PT, R2, R236, P3 ;  /* 0x000000ec0200720c */ /* 0x000fe40001f61670 */
[----:B------:R-:W-:Y:S02]  /*7610*/  FSEL R245, R26, -INF , !P2 ;  /* 0xff8000001af57808 */ /* 0x000fe40005000000 */
[----:B------:R-:W-:Y:S02]  /*7620*/  FMNMX.FTZ R8, R193, R8, !PT ;  /* 0x00000008c1087209 */ /* 0x000fe40007810000 */
[----:B------:R-:W-:Y:S02]  /*7630*/  FSEL R197, R27, -INF , !P1 ;  /* 0xff8000001bc57808 */ /* 0x000fe40004800000 */
[----:B------:R-:W-:-:S02]  /*7640*/  FMNMX.FTZ R12, R239, R10, !PT ;  /* 0x0000000aef0c7209 */ /* 0x000fc40007810000 */
[-C--:B------:R-:W-:Y:S02]  /*7650*/  ISETP.GE.AND P1, PT, R4, R233.reuse, PT ;  /* 0x000000e90400720c */ /* 0x080fe40003f26270 */
[----:B------:R-:W-:Y:S02]  /*7660*/  FSEL R203, R73, -INF , !P3 ;  /* 0xff80000049cb7808 */ /* 0x000fe40005800000 */
[----:B------:R-:W-:Y:S02]  /*7670*/  ISETP.GE.AND P2, PT, R6, R233, PT ;  /* 0x000000e90600720c */ /* 0x000fe40003f46270 */
[----:B------:R-:W-:Y:S02]  /*7680*/  FMNMX.FTZ R10, R245, R8, !PT ;  /* 0x00000008f50a7209 */ /* 0x000fe40007810000 */
[----:B------:R-:W-:Y:S02]  /*7690*/  ISETP.LT.OR P1, PT, R4, R234, P1 ;  /* 0x000000ea0400720c */ /* 0x000fe40000f21670 */
[----:B------:R-:W-:-:S02]  /*76a0*/  FMNMX.FTZ R8, R203, R12, !PT ;  /* 0x0000000ccb087209 */ /* 0x000fc40007810000 */
[----:B------:R-:W-:Y:S02]  /*76b0*/  ISETP.LT.OR P2, PT, R6, R234, P2 ;  /* 0x000000ea0600720c */ /* 0x000fe40001741670 */
[----:B------:R-:W-:Y:S01]  /*76c0*/  FSEL R201, R22, -INF , !P0 ;  /* 0xff80000016c97808 */ /* 0x000fe20004000000 */
[----:B------:R-:W1:Y:S01]  /*76d0*/  SHFL.BFLY PT, R21, R8, 0x2, 0x1f ;  /* 0x0c401f0008157f89 */ /* 0x000e6200000e0000 */
[----:B------:R-:W-:Y:S02]  /*76e0*/  FMNMX.FTZ R4, R197, R10, !PT ;  /* 0x0000000ac5047209 */ /* 0x000fe40007810000 */
[----:B------:R-:W-:Y:S02]  /*76f0*/  ISETP.GE.AND P0, PT, R2, R233, PT ;  /* 0x000000e90200720c */ /* 0x000fe40003f06270 */
[----:B------:R-:W-:Y:S02]  /*7700*/  FSEL R199, R23, -INF , !P2 ;  /* 0xff80000017c77808 */ /* 0x000fe40005000000 */
[----:B------:R-:W-:-:S02]  /*7710*/  FMNMX.FTZ R4, R201, R4, !PT ;  /* 0x00000004c9047209 */ /* 0x000fc40007810000 */
[----:B------:R-:W-:Y:S02]  /*7720*/  ISETP.LT.OR P0, PT, R2, R234, P0 ;  /* 0x000000ea0200720c */ /* 0x000fe40000701670 */
[----:B------:R-:W-:Y:S02]  /*7730*/  FSEL R195, R74, -INF , !P1 ;  /* 0xff8000004ac37808 */ /* 0x000fe40004800000 */
[----:B------:R-:W-:Y:S02]  /*7740*/  FMNMX.FTZ R4, R199, R4, !PT ;  /* 0x00000004c7047209 */ /* 0x000fe40007810000 */
[----:B------:R-:W-:Y:S02]  /*7750*/  FSEL R191, R75, -INF , !P0 ;  /* 0xff8000004bbf7808 */ /* 0x000fe40004000000 */
[----:B------:R-:W-:Y:S01]  /*7760*/  FMNMX.FTZ R4, R195, R4, !PT ;  /* 0x00000004c3047209 */ /* 0x000fe20007810000 */
[----:B------:R-:W-:Y:S03]  /*7770*/  LDSM.16.MT88.4 R72, [R224+0x14000] ;  /* 0x01400000e048783b */ /* 0x000fe60000004200 */
[----:B------:R-:W-:-:S02]  /*7780*/  FMNMX.FTZ R25, R191, R4, !PT ;  /* 0x00000004bf197209 */ /* 0x000fc40007810000 */
[----:B-1----:R-:W-:-:S03]  /*7790*/  FMNMX.FTZ R23, R8, R21, !PT ;  /* 0x0000001508177209 */ /* 0x002fc60007810000 */
[----:B------:R-:W1:Y:S04]  /*77a0*/  SHFL.BFLY PT, R2, R25, 0x2, 0x1f ;  /* 0x0c401f0019027f89 */ /* 0x000e6800000e0000 */
[----:B------:R-:W2:Y:S01]  /*77b0*/  SHFL.BFLY PT, R164, R23, 0x1, 0x1f ;  /* 0x0c201f0017a47f89 */ /* 0x000ea200000e0000 */
[----:B-1----:R-:W-:-:S03]  /*77c0*/  FMNMX.FTZ R21, R25, R2, !PT ;  /* 0x0000000219157209 */ /* 0x002fc60007810000 */
[----:B------:R-:W-:Y:S01]  /*77d0*/  LDSM.16.MT88.4 R24, [R220+0x16000] ;  /* 0x01600000dc18783b */ /* 0x000fe20000004200 */
[----:B--2---:R-:W-:-:S03]  /*77e0*/  FMNMX.FTZ R164, R23, R164, !PT ;  /* 0x000000a417a47209 */ /* 0x004fc60007810000 */
[----:B------:R-:W1:Y:S01]  /*77f0*/  SHFL.BFLY PT, R2, R21, 0x1, 0x1f ;  /* 0x0c201f0015027f89 */ /* 0x000e6200000e0000 */
[C---:B------:R-:W-:Y:S01]  /*7800*/  FSETP.NEU.FTZ.AND P0, PT, R164.reuse, -INF , PT ;  /* 0xff800000a400780b */ /* 0x040fe20003f1d000 */
[----:B------:R-:W-:-:S05]  /*7810*/  FMUL.FTZ R192, R164, UR14 ;  /* 0x0000000ea4c07c20 */ /* 0x000fca0008410000 */
[----:B------:R-:W-:-:S05]  /*7820*/  FSEL R192, R192, RZ, P0 ;  /* 0x000000ffc0c07208 */ /* 0x000fca0000000000 */
        /* <DEDUP_REMOVED lines=8> */
[----:B------:R-:W2:Y:S01]  /*78b0*/  LDSM.16.MT88.4 R16, [R222+0x10800] ;  /* 0x01080000de10783b */ /* 0x000ea20000004200 */
[--C-:B------:R-:W-:Y:S01]  /*78c0*/  FFMA.FTZ R182, R182, UR14, -R192.reuse ;  /* 0x0000000eb6b67c23 */ /* 0x100fe200080108c0 */
[--C-:B------:R-:W-:Y:S01]  /*78d0*/  FFMA.FTZ R187, R187, UR14, -R192.reuse ;  /* 0x0000000ebbbb7c23 */ /* 0x100fe200080108c0 */
[----:B-1----:R-:W-:Y:S01]  /*78e0*/  FMNMX.FTZ R3, R21, R2, !PT ;  /* 0x0000000215037209 */ /* 0x002fe20007810000 */
[--C-:B------:R-:W-:Y:S01]  /*78f0*/  FFMA.FTZ R2, R33, UR14, -R192.reuse ;  /* 0x0000000e21027c23 */ /* 0x100fe200080108c0 */
[----:B------:R-:W-:Y:S01]  /*7900*/  LDSM.16.MT88.4 R20, [R224+0x10800] ;  /* 0x01080000e014783b */ /* 0x000fe20000004200 */
[----:B------:R-:W1:Y:S01]  /*7910*/  MUFU.EX2 R178, R178 ;  /* 0x000000b200b27308 */ /* 0x000e620000000800 */
[C---:B------:R-:W-:Y:S01]  /*7920*/  FSETP.NEU.FTZ.AND P0, PT, R3.reuse, -INF , PT ;  /* 0xff8000000300780b */ /* 0x040fe20003f1d000 */
[----:B------:R-:W-:Y:S01]  /*7930*/  FMUL.FTZ R188, R3, UR14 ;  /* 0x0000000e03bc7c20 */ /* 0x000fe20008410000 */
[--C-:B------:R-:W-:Y:S01]  /*7940*/  FFMA.FTZ R184, R251, UR14, -R192.reuse ;  /* 0x0000000efbb87c23 */ /* 0x100fe200080108c0 */
[--C-:B------:R-:W-:Y:S01]  /*7950*/  FFMA.FTZ R189, R189, UR14, -R192.reuse ;  /* 0x0000000ebdbd7c23 */ /* 0x100fe200080108c0 */
[--C-:B------:R-:W-:Y:S01]  /*7960*/  FFMA.FTZ R194, R243, UR14, -R192.reuse ;  /* 0x0000000ef3c27c23 */ /* 0x100fe200080108c0 */
[--C-:B------:R-:W-:Y:S01]  /*7970*/  FFMA.FTZ R241, R241, UR14, -R192.reuse ;  /* 0x0000000ef1f17c23 */ /* 0x100fe200080108c0 */
[----:B------:R-:W-:Y:S01]  /*7980*/  FSEL R188, R188, RZ, P0 ;  /* 0x000000ffbcbc7208 */ /* 0x000fe20000000000 */
[----:B------:R-:W-:Y:S01]  /*7990*/  MUFU.EX2 R181, R181 ;  /* 0x000000b500b57308 */ /* 0x000fe20000000800 */
[----:B------:R-:W-:Y:S01]  /*79a0*/  FFMA.FTZ R196, R239, UR14, -R192 ;  /* 0x0000000eefc47c23 */ /* 0x000fe200080108c0 */
[----:B------:R-:W-:-:S02]  /*79b0*/  LEA R240, P0, R165, UR18, 0x1 ;  /* 0x00000012a5f07c11 */ /* 0x000fc4000f8008ff */
        /* <DEDUP_REMOVED lines=8> */
[----:B------:R-:W4:Y:S01]  /*7a40*/  LDSM.16.MT88.4 R12, [R221+0x10800] ;  /* 0x01080000dd0c783b */ /* 0x000f220000004200 */
[----:B-1----:R-:W-:Y:S01]  /*7a50*/  F2FP.BF16.F32.PACK_AB R128, R178, R183 ;  /* 0x000000b7b280723e */ /* 0x002fe200000010ff */
[--C-:B------:R-:W-:Y:S01]  /*7a60*/  FFMA.FTZ R0, R35, UR14, -R188.reuse ;  /* 0x0000000e23007c23 */ /* 0x100fe200080108bc */
[--C-:B------:R-:W-:Y:S01]  /*7a70*/  FFMA.FTZ R186, R249, UR14, -R188.reuse ;  /* 0x0000000ef9ba7c23 */ /* 0x100fe200080108bc */
[----:B------:R-:W-:Y:S01]  /*7a80*/  MUFU.EX2 R180, R180 ;  /* 0x000000b400b47308 */ /* 0x000fe20000000800 */
[----:B------:R-:W1:Y:S01]  /*7a90*/  LDSM.16.MT88.4 R8, [R220+0x10800] ;  /* 0x01080000dc08783b */ /* 0x000e620000004200 */
[--C-:B------:R-:W-:Y:S01]  /*7aa0*/  FFMA.FTZ R193, R193, UR14, -R188.reuse ;  /* 0x0000000ec1c17c23 */ /* 0x100fe200080108bc */
[--C-:B------:R-:W-:Y:S01]  /*7ab0*/  FFMA.FTZ R190, R245, UR14, -R188.reuse ;  /* 0x0000000ef5be7c23 */ /* 0x100fe200080108bc */
[----:B------:R-:W-:Y:S01]  /*7ac0*/  FFMA.FTZ R197, R197, UR14, -R188 ;  /* 0x0000000ec5c57c23 */ /* 0x000fe200080108bc */
[----:B------:R-:W-:Y:S01]  /*7ad0*/  LDSM.16.MT88.4 R48, [R222+0x12000] ;  /* 0x01200000de30783b */ /* 0x000fe20000004200 */
[----:B------:R-:W-:Y:S01]  /*7ae0*/  FFMA.FTZ R245, R203, UR14, -R192 ;  /* 0x0000000ecbf57c23 */ /* 0x000fe200080108c0 */
[--C-:B------:R-:W-:Y:S01]  /*7af0*/  FFMA.FTZ R192, R201, UR14, -R188.reuse ;  /* 0x0000000ec9c07c23 */ /* 0x100fe200080108bc */
[----:B------:R-:W5:Y:S01]  /*7b00*/  MUFU.EX2 R185, R185 ;  /* 0x000000b900b97308 */ /* 0x000f620000000800 */
[----:B---3--:R-:W-:Y:S01]  /*7b10*/  F2FP.BF16.F32.PACK_AB R130, R174, R181 ;  /* 0x000000b5ae82723e */ /* 0x008fe200000010ff */
[----:B------:R-:W-:Y:S01]  /*7b20*/  LDSM.16.MT88.4 R40, [R224+0x12000] ;  /* 0x01200000e028783b */ /* 0x000fe20000004200 */
[--C-:B------:R-:W-:Y:S01]  /*7b30*/  FFMA.FTZ R199, R199, UR14, -R188.reuse ;  /* 0x0000000ec7c77c23 */ /* 0x100fe200080108bc */
[--C-:B------:R-:W-:Y:S01]  /*7b40*/  FFMA.FTZ R195, R195, UR14, -R188.reuse ;  /* 0x0000000ec3c37c23 */ /* 0x100fe200080108bc */
[----:B------:R-:W-:Y:S01]  /*7b50*/  FFMA.FTZ R188, R191, UR14, -R188 ;  /* 0x0000000ebfbc7c23 */ /* 0x000fe200080108bc */
[----:B------:R-:W-:Y:S01]  /*7b60*/  LDSM.16.MT88.4 R32, [R224+0x12800] ;  /* 0x01280000e020783b */ /* 0x000fe20000004200 */
[----:B------:R-:W-:Y:S01]  /*7b70*/  FADD.FTZ R178, R183, R178 ;  /* 0x000000b2b7b27221 */ /* 0x000fe20000010000 */
[----:B------:R-:W-:Y:S03]  /*7b80*/  MUFU.EX2 R179, R179 ;  /* 0x000000b300b37308 */ /* 0x000fe60000000800 */
[----:B------:R-:W-:-:S04]  /*7b90*/  FADD.FTZ R181, R181, R178 ;  /* 0x000000b2b5b57221 */ /* 0x000fc80000010000 */
[----:B------:R-:W-:Y:S01]  /*7ba0*/  FADD.FTZ R174, R174, R181 ;  /* 0x000000b5aeae7221 */ /* 0x000fe20000010000 */
[----:B------:R-:W3:Y:S01]  /*7bb0*/  MUFU.EX2 R176, R176 ;  /* 0x000000b000b07308 */ /* 0x000ee20000000800 */
[----:B-----5:R-:W-:Y:S01]  /*7bc0*/  F2FP.BF16.F32.PACK_AB R129, R185, R180 ;  /* 0x000000b4b981723e */ /* 0x020fe200000010ff */
[----:B------:R-:W-:-:S06]  /*7bd0*/  FADD.FTZ R180, R180, R185 ;  /* 0x000000b9b4b47221 */ /* 0x000fcc0000010000 */
[----:B------:R-:W-:Y:S08]  /*7be0*/  MUFU.EX2 R177, R177 ;  /* 0x000000b100b17308 */ /* 0x000ff00000000800 */
[----:B------:R-:W5:Y:S01]  /*7bf0*/  MUFU.EX2 R172, R172 ;  /* 0x000000ac00ac7308 */ /* 0x000f620000000800 */
[----:B---3--:R-:W-:Y:S01]  /*7c00*/  F2FP.BF16.F32.PACK_AB R131, R176, R179 ;  /* 0x000000b3b083723e */ /* 0x008fe200000010ff */
[----:B------:R-:W-:-:S04]  /*7c10*/  FADD.FTZ R179, R179, R180 ;  /* 0x000000b4b3b37221 */ /* 0x000fc80000010000 */
[----:B------:R-:W-:Y:S02]  /*7c20*/  FADD.FTZ R176, R176, R179 ;  /* 0x000000b3b0b07221 */ /* 0x000fe40000010000 */
[C---:B------:R-:W-:Y:S01]  /*7c30*/  HMMA.16816.F32.BF16 R152, R128.reuse, R148, RZ ;  /* 0x000000948098723c */ /* 0x040fe200000418ff */
[----:B------:R-:W-:Y:S05]  /*7c40*/  MUFU.EX2 R173, R173 ;  /* 0x000000ad00ad7308 */ /* 0x000fea0000000800 */
[C---:B------:R-:W-:Y:S03]  /*7c50*/  HMMA.16816.F32.BF16 R144, R128.reuse, R140, RZ ;  /* 0x0000008c8090723c */ /* 0x040fe600000418ff */
[----:B------:R-:W3:Y:S01]  /*7c60*/  MUFU.EX2 R2, R2 ;  /* 0x0000000200027308 */ /* 0x000ee20000000800 */
[C---:B-----5:R-:W-:Y:S01]  /*7c70*/  F2FP.BF16.F32.PACK_AB R4, R172.reuse, R177 ;  /* 0x000000b1ac04723e */ /* 0x060fe200000010ff */
[----:B------:R-:W-:Y:S01]  /*7c80*/  FADD.FTZ R177, R177, R174 ;  /* 0x000000aeb1b17221 */ /* 0x000fe20000010000 */
[----:B------:R-:W-:Y:S03]  /*7c90*/  HMMA.16816.F32.BF16 R136, R128, R132, RZ ;  /* 0x000000848088723c */ /* 0x000fe600000418ff */
[----:B------:R-:W-:-:S02]  /*7ca0*/  FADD.FTZ R172, R172, R177 ;  /* 0x000000b1acac7221 */ /* 0x000fc40000010000 */
[----:B------:R-:W-:Y:S01]  /*7cb0*/  MUFU.EX2 R175, R175 ;  /* 0x000000af00af7308 */ /* 0x000fe20000000800 */
[C---:B------:R-:W-:Y:S06]  /*7cc0*/  HMMA.16816.F32.BF16 R148, R128.reuse, R150, RZ ;  /* 0x000000968094723c */ /* 0x040fec00000418ff */
[----:B------:R-:W-:Y:S01]  /*7cd0*/  HMMA.16816.F32.BF16 R140, R128, R142, RZ ;  /* 0x0000008e808c723c */ /* 0x000fe200000418ff */
[----:B------:R-:W5:Y:S01]  /*7ce0*/  MUFU.EX2 R170, R170 ;  /* 0x000000aa00aa7308 */ /* 0x000f620000000800 */
[----:B---3--:R-:W-:Y:S01]  /*7cf0*/  F2FP.BF16.F32.PACK_AB R6, R2, R173 ;  /* 0x000000ad0206723e */ /* 0x008fe200000010ff */
[----:B------:R-:W-:-:S03]  /*7d00*/  FADD.FTZ R173, R173, R172 ;  /* 0x000000acadad7221 */ /* 0x000fc60000010000 */
[C---:B------:R-:W-:Y:S01]  /*7d10*/  HMMA.16816.F32.BF16 R132, R128.reuse, R134, RZ ;  /* 0x000000868084723c */ /* 0x040fe200000418ff */
[----:B------:R-:W-:Y:S02]  /*7d20*/  FADD.FTZ R173, R2, R173 ;  /* 0x000000ad02ad7221 */ /* 0x000fe40000010000 */
[----:B------:R-:W-:Y:S03]  /*7d30*/  MUFU.EX2 R171, R171 ;  /* 0x000000ab00ab7308 */ /* 0x000fe60000000800 */
[C---:B------:R-:W-:Y:S05]  /*7d40*/  HMMA.16816.F32.BF16 R160, R128.reuse, R156, RZ ;  /* 0x0000009c80a0723c */ /* 0x040fea00000418ff */
[----:B------:R-:W3:Y:S01]  /*7d50*/  MUFU.EX2 R0, R0 ;  /* 0x0000000000007308 */ /* 0x000ee20000000800 */
[----:B-----5:R-:W-:Y:S01]  /*7d60*/  F2FP.BF16.F32.PACK_AB R5, R170, R175 ;  /* 0x000000afaa05723e */ /* 0x020fe200000010ff */
[----:B------:R-:W-:Y:S01]  /*7d70*/  HMMA.16816.F32.BF16 R156, R128, R158, RZ ;  /* 0x0000009e809c723c */ /* 0x000fe200000418ff */
[----:B------:R-:W-:-:S04]  /*7d80*/  FADD.FTZ R175, R175, R176 ;  /* 0x000000b0afaf7221 */ /* 0x000fc80000010000 */
[----:B------:R-:W-:Y:S01]  /*7d90*/  FADD.FTZ R170, R170, R175 ;  /* 0x000000afaaaa7221 */ /* 0x000fe20000010000 */
[C---:B------:R-:W-:Y:S01]  /*7da0*/  HMMA.16816.F32.BF16 R52, R128.reuse, R56, RZ ;  /* 0x000000388034723c */ /* 0x040fe200000418ff */
[----:B------:R-:W-:Y:S05]  /*7db0*/  MUFU.EX2 R182, R182 ;  /* 0x000000b600b67308 */ /* 0x000fea0000000800 */
[----:B------:R-:W-:Y:S01]  /*7dc0*/  HMMA.16816.F32.BF16 R68, R128, R72, RZ ;  /* 0x000000488044723c */ /* 0x000fe200000418ff */
[----:B---3--:R-:W-:Y:S02]  /*7dd0*/  F2FP.BF16.F32.PACK_AB R7, R0, R171 ;  /* 0x000000ab0007723e */ /* 0x008fe400000010ff */
[----:B------:R-:W3:Y:S01]  /*7de0*/  MUFU.EX2 R187, R187 ;  /* 0x000000bb00bb7308 */ /* 0x000ee20000000800 */
[----:B------:R-:W-:-:S02]  /*7df0*/  FADD.FTZ R171, R171, R170 ;  /* 0x000000aaabab7221 */ /* 0x000fc40000010000 */
[----:B------:R-:W-:Y:S02]  /*7e00*/  HMMA.16816.F32.BF16 R76, R128, R80, RZ ;  /* 0x00000050804c723c */ /* 0x000fe400000418ff */
[----:B------:R-:W-:-:S04]  /*7e10*/  FADD.FTZ R171, R0, R171 ;  /* 0x000000ab00ab7221 */ /* 0x000fc80000010000 */
[C---:B--2---:R-:W-:Y:S01]  /*7e20*/  HMMA.16816.F32.BF16 R152, R4.reuse, R16, R152 ;  /* 0x000000100498723c */ /* 0x044fe20000041898 */
[----:B------:R-:W-:Y:S05]  /*7e30*/  MUFU.EX2 R184, R184 ;  /* 0x000000b800b87308 */ /* 0x000fea0000000800 */
[C---:B------:R-:W-:Y:S01]  /*7e40*/  HMMA.16816.F32.BF16 R148, R4.reuse, R18, R148 ;  /* 0x000000120494723c */ /* 0x040fe20000041894 */
[----:B------:R-:W2:Y:S02]  /*7e50*/  LDSM.16.MT88.4 R16, [R221+0x12800] ;  /* 0x01280000dd10783b */ /* 0x000ea40000004200 */
[----:B------:R-:W5:Y:S03]  /*7e60*/  MUFU.EX2 R189, R189 ;  /* 0x000000bd00bd7308 */ /* 0x000f660000000800 */
[C---:B----4-:R-:W-:Y:S05]  /*7e70*/  HMMA.16816.F32.BF16 R144, R4.reuse, R12, R144 ;  /* 0x0000000c0490723c */ /* 0x050fea0000041890 */
[----:B------:R-:W-:Y:S01]  /*7e80*/  MUFU.EX2 R186, R186 ;  /* 0x000000ba00ba7308 */ /* 0x000fe20000000800 */
[C---:B------:R-:W-:Y:S01]  /*7e90*/  HMMA.16816.F32.BF16 R140, R4.reuse, R14, R140 ;  /* 0x0000000e048c723c */ /* 0x040fe2000004188c */
[----:B------:R-:W4:Y:S05]  /*7ea0*/  LDSM.16.MT88.4 R12, [R224+0x14800] ;  /* 0x01480000e00c783b */ /* 0x000f2a0000004200 */
[C---:B-1----:R-:W-:Y:S01]  /*7eb0*/  HMMA.16816.F32.BF16 R136, R4.reuse, R8, R136 ;  /* 0x000000080488723c */ /* 0x042fe20000041888 */
[----:B------:R-:W1:Y:S05]  /*7ec0*/  MUFU.EX2 R193, R193 ;  /* 0x000000c100c17308 */ /* 0x000e6a0000000800 */
[----:B------:R-:W-:Y:S01]  /*7ed0*/  HMMA.16816.F32.BF16 R132, R4, R10, R132 ;  /* 0x0000000a0484723c */ /* 0x000fe20000041884 */
[----:B------:R-:W3:Y:S02]  /*7ee0*/  LDSM.16.MT88.4 R8, [R222+0x14800] ;  /* 0x01480000de08783b */ /* 0x000ee40000004200 */
[----:B------:R-:W-:Y:S03]  /*7ef0*/  MUFU.EX2 R190, R190 ;  /* 0x000000be00be7308 */ /* 0x000fe60000000800 */
[C---:B------:R-:W-:Y:S05]  /*7f00*/  HMMA.16816.F32.BF16 R56, R128.reuse, R58, RZ ;  /* 0x0000003a8038723c */ /* 0x040fea00000418ff */
[----:B------:R-:W1:Y:S01]  /*7f10*/  MUFU.EX2 R197, R197 ;  /* 0x000000c500c57308 */ /* 0x000e620000000800 */
[C---:B------:R-:W-:Y:S06]  /*7f20*/  HMMA.16816.F32.BF16 R72, R128.reuse, R74, RZ ;  /* 0x0000004a8048723c */ /* 0x040fec00000418ff */
[----:B------:R-:W-:Y:S01]  /*7f30*/  HMMA.16816.F32.BF16 R80, R128, R82, RZ ;  /* 0x000000528050723c */ /* 0x000fe200000418ff */
[----:B------:R-:W-:Y:S05]  /*7f40*/  MUFU.EX2 R194, R194 ;  /* 0x000000c200c27308 */ /* 0x000fea0000000800 */
[C---:B------:R-:W-:Y:S03]  /*7f50*/  HMMA.16816.F32.BF16 R160, R4.reuse, R20, R160 ;  /* 0x0000001404a0723c */ /* 0x040fe600000418a0 */
[----:B------:R-:W1:Y:S03]  /*7f60*/  MUFU.EX2 R241, R241 ;  /* 0x000000f100f17308 */ /* 0x000e660000000800 */
[C---:B------:R-:W-:Y:S01]  /*7f70*/  HMMA.16816.F32.BF16 R156, R4.reuse, R22, R156 ;  /* 0x00000016049c723c */ /* 0x040fe2000004189c */
[----:B------:R-:W5:Y:S04]  /*7f80*/  LDSM.16.MT88.4 R20, [R222+0x12800] ;  /* 0x01280000de14783b */ /* 0x000f680000004200 */
[----:B------:R-:W-:Y:S01]  /*7f90*/  MUFU.EX2 R196, R196 ;  /* 0x000000c400c47308 */ /* 0x000fe20000000800 */
[C---:B--2---:R-:W-:Y:S06]  /*7fa0*/  HMMA.16816.F32.BF16 R52, R4.reuse, R16, R52 ;  /* 0x000000100434723c */ /* 0x044fec0000041834 */
[C---:B------:R-:W-:Y:S01]  /*7fb0*/  HMMA.16816.F32.BF16 R56, R4.reuse, R18, R56 ;  /* 0x000000120438723c */ /* 0x040fe20000041838 */
[----:B------:R-:W2:Y:S01]  /*7fc0*/  LDSM.16.MT88.4 R16, [R224+0x16800] ;  /* 0x01680000e010783b */ /* 0x000ea20000004200 */
[----:B------:R-:W1:Y:S04]  /*7fd0*/  MUFU.EX2 R245, R245 ;  /* 0x000000f500f57308 */ /* 0x000e680000000800 */
[C---:B----4-:R-:W-:Y:S04]  /*7fe0*/  HMMA.16816.F32.BF16 R68, R4.reuse, R12, R68 ;  /* 0x0000000c0444723c */ /* 0x050fe80000041844 */
[----:B------:R-:W-:Y:S02]  /*7ff0*/  MUFU.EX2 R192, R192 ;  /* 0x000000c000c07308 */ /* 0x000fe40000000800 */
[C---:B------:R-:W-:Y:S01]  /*8000*/  HMMA.16816.F32.BF16 R72, R4.reuse, R14, R72 ;  /* 0x0000000e0448723c */ /* 0x040fe20000041848 */
[----:B------:R-:W4:Y:S05]  /*8010*/  LDSM.16.MT88.4 R12, [R222+0x16800] ;  /* 0x01680000de0c783b */ /* 0x000f2a0000004200 */
[C---:B---3--:R-:W-:Y:S01]  /*8020*/  HMMA.16816.F32.BF16 R76, R4.reuse, R8, R76 ;  /* 0x00000008044c723c */ /* 0x048fe2000004184c */
[----:B------:R-:W3:Y:S05]  /*8030*/  MUFU.EX2 R199, R199 ;  /* 0x000000c700c77308 */ /* 0x000eea0000000800 */
[----:B------:R-:W-:Y:S01]  /*8040*/  HMMA.16816.F32.BF16 R80, R4, R10, R80 ;  /* 0x0000000a0450723c */ /* 0x000fe20000041850 */
[----:B------:R-:W1:Y:S02]  /*8050*/  LDSM.16.MT88.4 R8, [R221+0x16800] ;  /* 0x01680000dd08783b */ /* 0x000e640000004200 */
[----:B------:R-:W-:Y:S03]  /*8060*/  MUFU.EX2 R195, R195 ;  /* 0x000000c300c37308 */ /* 0x000fe60000000800 */
[C---:B------:R-:W-:Y:S05]  /*8070*/  HMMA.16816.F32.BF16 R44, R128.reuse, R48, RZ ;  /* 0x00000030802c723c */ /* 0x040fea00000418ff */
[----:B------:R-:W3:Y:S01]  /*8080*/  MUFU.EX2 R188, R188 ;  /* 0x000000bc00bc7308 */ /* 0x000ee20000000800 */
        /* <DEDUP_REMOVED lines=17> */
[----:B------:R-:W3:Y:S05]  /*81a0*/  LDSM.16.MT88.4 R24, [R221+0x14800] ;  /* 0x01480000dd18783b */ /* 0x000eea0000004200 */
[C---:B-----5:R-:W-:Y:S06]  /*81b0*/  HMMA.16816.F32.BF16 R44, R4.reuse, R20, R44 ;  /* 0x00000014042c723c */ /* 0x060fec000004182c */
[C---:B------:R-:W-:Y:S01]  /*81c0*/  HMMA.16816.F32.BF16 R48, R4.reuse, R22, R48 ;  /* 0x000000160430723c */ /* 0x040fe20000041830 */
[----:B------:R-:W5:Y:S05]  /*81d0*/  LDSM.16.MT88.4 R20, [R220+0x14800] ;  /* 0x01480000dc14783b */ /* 0x000f6a0000004200 */
[C---:B------:R-:W-:Y:S06]  /*81e0*/  HMMA.16816.F32.BF16 R60, R4.reuse, R28, R60 ;  /* 0x0000001c043c723c */ /* 0x040fec000004183c */
        /* <DEDUP_REMOVED lines=16> */
[----:B------:R-:W3:Y:S05]  /*82f0*/  LDSM.16.MT88.4 R24, [R224+0x11000] ;  /* 0x01100000e018783b */ /* 0x000eea0000004200 */
[C---:B-----5:R-:W-:Y:S06]  /*8300*/  HMMA.16816.F32.BF16 R92, R4.reuse, R20, R92 ;  /* 0x00000014045c723c */ /* 0x060fec000004185c */
[C---:B------:R-:W-:Y:S01]  /*8310*/  HMMA.16816.F32.BF16 R96, R4.reuse, R22, R96 ;  /* 0x000000160460723c */ /* 0x040fe20000041860 */
[----:B------:R-:W-:Y:S05]  /*8320*/  LDSM.16.MT88.4 R20, [R221+0x11000] ;  /* 0x01100000dd14783b */ /* 0x000fea0000004200 */
[C---:B------:R-:W-:Y:S06]  /*8330*/  HMMA.16816.F32.BF16 R124, R4.reuse, R28, R124 ;  /* 0x0000001c047c723c */ /* 0x040fec000004187c */
        /* <DEDUP_REMOVED lines=25> */
[----:B------:R-:W-:Y:S05]  /*84d0*/  LDSM.16.MT88.4 R24, [R224+0x15000] ;  /* 0x01500000e018783b */ /* 0x000fea0000004200 */
[C---:B--2---:R-:W-:Y:S06]  /*84e0*/  HMMA.16816.F32.BF16 R52, R4.reuse, R16, R52 ;  /* 0x000000100434723c */ /* 0x044fec0000041834 */
[C---:B------:R-:W-:Y:S01]  /*84f0*/  HMMA.16816.F32.BF16 R56, R4.reuse, R18, R56 ;  /* 0x000000120438723c */ /* 0x040fe20000041838 */
[----:B------:R-:W2:Y:S05]  /*8500*/  LDSM.16.MT88.4 R16, [R224+0x17000] ;  /* 0x01700000e010783b */ /* 0x000eaa0000004200 */
[C---:B----4-:R-:W-:Y:S06]  /*8510*/  HMMA.16816.F32.BF16 R76, R4.reuse, R12, R76 ;  /* 0x0000000c044c723c */ /* 0x050fec000004184c */
        /* <DEDUP_REMOVED lines=10> */
[----:B------:R-:W5:Y:S05]  /*85c0*/  LDSM.16.MT88.4 R32, [R220+0x17000] ;  /* 0x01700000dc20783b */ /* 0x000f6a0000004200 */
        /* <DEDUP_REMOVED lines=15> */
[C---:B----4-:R-:W-:Y:S06]  /*86c0*/  HMMA.16816.F32.BF16 R92, R4.reuse, R20, R92 ;  /* 0x00000014045c723c */ /* 0x050fec000004185c */
[C---:B------:R-:W-:Y:S01]  /*86d0*/  HMMA.16816.F32.BF16 R96, R4.reuse, R22, R96 ;  /* 0x000000160460723c */ /* 0x040fe20000041860 */
[----:B------:R-:W4:Y:S05]  /*86e0*/  LDSM.16.MT88.4 R20, [R222+0x13800] ;  /* 0x01380000de14783b */ /* 0x000f2a0000004200 */
        /* <DEDUP_REMOVED lines=11> */
[----:B------:R-:W-:Y:S01]  /*87a0*/  FADD.FTZ R196, R196, R241 ;  /* 0x000000f1c4c47221 */ /* 0x000fe20000010000 */
[----:B------:R-:W-:Y:S01]  /*87b0*/  LEA.HI.X R241, R165, UR19, R166, 0x1, P0 ;  /* 0x00000013a5f17c11 */ /* 0x000fe200080f0ca6 */
[----:B--2---:R-:W-:Y:S01]  /*87c0*/  HMMA.16816.F32.BF16 R160, R4, R16, R160 ;  /* 0x0000001004a0723c */ /* 0x004fe200000418a0 */
[----:B------:R-:W-:Y:S01]  /*87d0*/  FADD.FTZ R195, R195, R192 ;  /* 0x000000c0c3c37221 */ /* 0x000fe20000010000 */
[----:B------:R-:W-:-:S03]  /*87e0*/  FADD.FTZ R245, R245, R196 ;  /* 0x000000c4f5f57221 */ /* 0x000fc60000010000 */
[----:B------:R-:W-:Y:S01]  /*87f0*/  FADD.FTZ R243, R188, R195 ;  /* 0x000000c3bcf37221 */ /* 0x000fe20000010000 */
        /* <DEDUP_REMOVED lines=28> */
[C---:B-----5:R-:W-:Y:S06]  /*89c0*/  HMMA.16816.F32.BF16 R76, R4.reuse, R28, R76 ;  /* 0x0000001c044c723c */ /* 0x060fec000004184c */
[C---:B------:R-:W-:Y:S06]  /*89d0*/  HMMA.16816.F32.BF16 R80, R4.reuse, R30, R80 ;  /* 0x0000001e0450723c */ /* 0x040fec0000041850 */
[C---:B------:R-:W-:Y:S06]  /*89e0*/  HMMA.16816.F32.BF16 R84, R4.reuse, R24, R84 ;  /* 0x000000180454723c */ /* 0x040fec0000041854 */
[C---:B------:R-:W-:Y:S06]  /*89f0*/  HMMA.16816.F32.BF16 R88, R4.reuse, R26, R88 ;  /* 0x0000001a0458723c */ /* 0x040fec0000041858 */
[C---:B----4-:R-:W-:Y:S06]  /*8a00*/  HMMA.16816.F32.BF16 R100, R4.reuse, R20, R100 ;  /* 0x000000140464723c */ /* 0x050fec0000041864 */
[C---:B------:R-:W-:Y:S06]  /*8a10*/  HMMA.16816.F32.BF16 R104, R4.reuse, R22, R104 ;  /* 0x000000160468723c */ /* 0x040fec0000041868 */
[C---:B--2---:R-:W-:Y:S06]  /*8a20*/  HMMA.16816.F32.BF16 R108, R4.reuse, R16, R108 ;  /* 0x00000010046c723c */ /* 0x044fec000004186c */
[C---:B------:R-:W-:Y:S06]  /*8a30*/  HMMA.16816.F32.BF16 R112, R4.reuse, R18, R112 ;  /* 0x000000120470723c */ /* 0x040fec0000041870 */
[C---:B---3--:R-:W-:Y:S06]  /*8a40*/  HMMA.16816.F32.BF16 R116, R4.reuse, R12, R116 ;  /* 0x0000000c0474723c */ /* 0x048fec0000041874 */
[C---:B------:R-:W-:Y:S06]  /*8a50*/  HMMA.16816.F32.BF16 R120, R4.reuse, R14, R120 ;  /* 0x0000000e0478723c */ /* 0x040fec0000041878 */
[C---:B-1----:R-:W-:Y:S06]  /*8a60*/  HMMA.16816.F32.BF16 R124, R4.reuse, R8, R124 ;  /* 0x00000008047c723c */ /* 0x042fec000004187c */
        /* <DEDUP_REMOVED lines=58> */
[----:B------:R-:W-:Y:S01]  /*8e10*/  MOV R5, UR23 ;  /* 0x0000001700057c02 */ /* 0x000fe20008000f00 */
[----:B------:R-:W-:Y:S02]  /*8e20*/  IMAD.U32 R4, RZ, RZ, UR22 ;  /* 0x00000016ff047e24 */ /* 0x000fe4000f8e00ff */
[----:B------:R-:W-:Y:S02]  /*8e30*/  IMAD.U32 R6, RZ, RZ, UR32 ;  /* 0x00000020ff067e24 */ /* 0x000fe4000f8e00ff */
[----:B------:R-:W-:Y:S01]  /*8e40*/  IMAD.U32 R7, RZ, RZ, UR33 ;  /* 0x00000021ff077e24 */ /* 0x000fe2000f8e00ff */
[----:B------:R1:W2:Y:S04]  /*8e50*/  LDG.E R5, desc[UR26][R4.64] ;  /* 0x0000001a04057981 */ /* 0x0002a8000c1e1900 */
        /* <DEDUP_REMOVED lines=10> */
[----:B---3--:R-:W-:Y:S01]  /*8f00*/  MOV R6, R4 ;  /* 0x0000000400067202 */ /* 0x008fe20000000f00 */
[----:B------:R-:W-:Y:S01]  /*8f10*/  IMAD.U32 R7, RZ, RZ, UR4 ;  /* 0x00000004ff077e24 */ /* 0x000fe2000f8e00ff */
[----:B--2---:R-:W-:Y:S02]  /*8f20*/  IADD3 R2, -R5, R2, RZ ;  /* 0x0000000205027210 */ /* 0x004fe40007ffe1ff */
[----:B------:R-:W-:Y:S02]  /*8f30*/  MOV R5, UR23 ;  /* 0x0000001700057c02 */ /* 0x000fe40008000f00 */
[----:B------:R-:W-:Y:S01]  /*8f40*/  SHF.R.S32.HI R0, RZ, 0x1f, R2 ;  /* 0x0000001fff007819 */ /* 0x000fe20000011402 */
[----:B------:R-:W-:-:S04]  /*8f50*/  IMAD.WIDE.U32 R6, R2, UR16, R6 ;  /* 0x0000001002067c25 */ /* 0x000fc8000f8e0006 */
[----:B------:R-:W-:-:S04]  /*8f60*/  IMAD R5, R0, UR16, RZ ;  /* 0x0000001000057c24 */ /* 0x000fc8000f8e02ff */
[----:B------:R-:W-:-:S04]  /*8f70*/  IMAD R0, R2, UR17, R5 ;  /* 0x0000001102007c24 */ /* 0x000fc8000f8e0205 */
[----:B------:R-:W-:Y:S01]  /*8f80*/  IMAD.IADD R0, R7, 0x1, R0 ;  /* 0x0000000107007824 */ /* 0x000fe200078e0200 */
[----:B------:R-:W-:Y:S01]  /*8f90*/  MOV R7, R6 ;  /* 0x0000000600077202 */ /* 0x000fe20000000f00 */
[----:B------:R-:W-:Y:S06]  /*8fa0*/  BRA `(.L_x_3174) ;  /* 0x0000000000107947 */ /* 0x000fec0003800000 */
.L_x_3173:
[----:B------:R-:W-:-:S04]  /*8fb0*/  ULEA UR4, -UR6, URZ, 0x6 ;  /* 0x0000003f06047291 */ /* 0x000fc8000f8e313f */
[----:B------:R-:W-:Y:S02]  /*8fc0*/  USHF.R.S32.HI UR7, URZ, 0x1f, UR4 ;  /* 0x0000001f3f077899 */ /* 0x000fe40008011404 */
[----:B------:R-:W-:-:S04]  /*8fd0*/  MOV R7, UR4 ;  /* 0x0000000400077c02 */ /* 0x000fc80008000f00 */
[----:B------:R-:W-:-:S07]  /*8fe0*/  MOV R0, UR7 ;  /* 0x0000000700007c02 */ /* 0x000fce0008000f00 */
.L_x_3174:
[C---:B------:R-:W-:Y:S01]  /*8ff0*/  VIADD R4, R232.reuse, 0x40 ;  /* 0x00000040e8047836 */ /* 0x040fe20000000000 */
[----:B------:R-:W-:Y:S01]  /*9000*/  ULDC UR4, c[0x0][0x2d0] ;  /* 0x0000b40000047ab9 */ /* 0x000fe20000000800 */
[----:B------:R-:W-:Y:S01]  /*9010*/  VIADD R2, R232, 0x80 ;  /* 0x00000080e8027836 */ /* 0x000fe20000000000 */
[C---:B------:R-:W-:Y:S01]  /*9020*/  LEA R238, P5, R7.reuse, R242, 0x1 ;  /* 0x000000f207ee7211 */ /* 0x040fe200078a08ff */
[----:B------:R-:W-:Y:S01]  /*9030*/  UISETP.GT.AND UP0, UPT, UR13, UR12, UPT ;  /* 0x0000000c0d00728c */ /* 0x000fe2000bf04270 */
[----:B------:R-:W-:Y:S02]  /*9040*/  ISETP.GE.AND P4, PT, R4, UR4, PT ;  /* 0x0000000404007c0c */ /* 0x000fe4000bf86270 */
[----:B------:R-:W-:Y:S01]  /*9050*/  ISETP.GE.AND P3, PT, R2, UR4, PT ;  /* 0x0000000402007c0c */ /* 0x000fe2000bf66270 */
[C---:B------:R-:W-:Y:S01]  /*9060*/  VIADD R2, R232.reuse, 0xc0 ;  /* 0x000000c0e8027836 */ /* 0x040fe20000000000 */
[----:B------:R-:W-:Y:S02]  /*9070*/  LEA.HI.X R239, R7, R247, R0, 0x1, P5 ;  /* 0x000000f707ef7211 */ /* 0x000fe400028f0c00 */
[----:B------:R-:W-:-:S02]  /*9080*/  ISETP.GE.AND P5, PT, R232, UR4, PT ;  /* 0x00000004e8007c0c */ /* 0x000fc4000bfa6270 */
[----:B------:R-:W-:-:S05]  /*9090*/  ISETP.GE.AND P2, PT, R2, UR4, PT ;  /* 0x0000000402007c0c */ /* 0x000fca000bf46270 */
[CC--:B------:R-:W-:Y:S02]  /*90a0*/  @!P4 IADD3 R5, P0, R7.reuse, R168.reuse, RZ ;  /* 0x000000a80705c210 */ /* 0x0c0fe40007f1e0ff */
[----:B------:R-:W-:-:S03]  /*90b0*/  @!P3 IADD3 R9, P1, R7, R168, RZ ;  /* 0x000000a80709b210 */ /* 0x000fc60007f3e0ff */
[C-C-:B------:R-:W-:Y:S01]  /*90c0*/  @!P4 IMAD.X R4, R0.reuse, 0x1, R167.reuse, P0 ;  /* 0x000000010004c824 */ /* 0x140fe200000e06a7 */
[----:B------:R-:W-:Y:S01]  /*90d0*/  @!P4 LEA R28, P0, R5, UR8, 0x1 ;  /* 0x00000008051ccc11 */ /* 0x000fe2000f8008ff */
[C-C-:B------:R-:W-:Y:S01]  /*90e0*/  @!P3 IMAD.X R2, R0.reuse, 0x1, R167.reuse, P1 ;  /* 0x000000010002b824 */ /* 0x140fe200008e06a7 */
        /* <DEDUP_REMOVED lines=35> */
[CC--:B------:R-:W-:Y:S01]  /*9320*/  @!P2 IADD3 R5, P0, R9.reuse, R168.reuse, RZ ;  /* 0x000000a80905a210 */ /* 0x0c0fe20007f1e0ff */
[----:B------:R-:W-:Y:S01]  /*9330*/  @!PT LDS RZ, [RZ] ;  /* 0x00000000fffff984 */ /* 0x000fe20000000800 */
[----:B------:R-:W-:Y:S01]  /*9340*/  @!PT LDS RZ, [RZ] ;  /* 0x00000000fffff984 */ /* 0x000fe20000000800 */
[----:B------:R-:W-:Y:S01]  /*9350*/  @!PT LDS RZ, [RZ] ;  /* 0x00000000fffff984 */ /* 0x000fe20000000800 */
[----:B------:R-:W-:Y:S01]  /*9360*/  @!P2 LDGSTS.E.BYPASS.LTC128B.128 [R231+0x16000], desc[UR26][R14.64+0x180] ;  /* 0x160001800ee7afae */ /* 0x000fe2000b901d5a */
[C---:B------:R-:W-:Y:S02]  /*9370*/  IADD3.X R4, R0.reuse, UR29, RZ, P1, !PT ;  /* 0x0000001d00047c10 */ /* 0x040fe40008ffe4ff */
        /* <DEDUP_REMOVED lines=11> */
[C-C-:B------:R-:W-:Y:S01]  /*9430*/  @!P4 IMAD.X R0, R4.reuse, 0x1, R167.reuse, P1 ;  /* 0x000000010400c824 */ /* 0x140fe200008e06a7 */
[----:B------:R-:W-:Y:S01]  /*9440*/  @!P4 LEA R18, P1, R9, UR8, 0x1 ;  /* 0x000000080912cc11 */ /* 0x000fe2000f8208ff */
[----:B------:R-:W-:Y:S01]  /*9450*/  @P4 STS.128 [R231+0x12800], RZ ;  /* 0x012800ffe7004388 */ /* 0x000fe20000000c00 */
[----:B------:R-:W-:Y:S01]  /*9460*/  @!P5 LEA R20, P6, R7, R242, 0x1 ;  /* 0x000000f20714d211 */ /* 0x000fe200078c08ff */
[----:B------:R-:W-:Y:S01]  /*9470*/  @!P3 IMAD.X R2, R4, 0x1, R167, P0 ;  /* 0x000000010402b824 */ /* 0x000fe200000e06a7 */
[----:B------:R-:W-:Y:S01]  /*9480*/  @!P3 LEA R8, P0, R5, UR8, 0x1 ;  /* 0x000000080508bc11 */ /* 0x000fe2000f8008ff */
[----:B------:R-:W-:Y:S01]  /*9490*/  @!PT LDS RZ, [RZ] ;  /* 0x00000000fffff984 */ /* 0x000fe20000000800 */
[----:B------:R-:W-:Y:S01]  /*94a0*/  @!PT LDS RZ, [RZ] ;  /* 0x00000000fffff984 */ /* 0x000fe20000000800 */
[----:B------:R-:W-:Y:S01]  /*94b0*/  @!PT LDS RZ, [RZ] ;  /* 0x00000000fffff984 */ /* 0x000fe20000000800 */
[----:B------:R-:W-:Y:S01]  /*94c0*/  @!P4 LDGSTS.E.BYPASS.LTC128B.128 [R231+0x12800], desc[UR26][R22.64+0x80] ;  /* 0x1280008016e7cfae */ /* 0x000fe2000b901d5a */
[----:B------:R-:W-:-:S02]  /*94d0*/  @!P4 LEA.HI.X R19, R9, UR9, R0, 0x1, P1 ;  /* 0x000000090913cc11 */ /* 0x000fc400088f0c00 */
[----:B------:R-:W-:Y:S01]  /*94e0*/  @!P2 IADD3 R0, P1, R7, R168, RZ ;  /* 0x000000a80700a210 */ /* 0x000fe20007f3e0ff */
[----:B------:R-:W-:Y:S01]  /*94f0*/  @P3 STS.128 [R231+0x14800], RZ ;  /* 0x014800ffe7003388 */ /* 0x000fe20000000c00 */
[----:B------:R-:W-:Y:S02]  /*9500*/  @!P3 LEA.HI.X R9, R5, UR9, R2, 0x1, P0 ;  /* 0x000000090509bc11 */ /* 0x000fe400080f0c02 */
[C---:B------:R-:W-:Y:S01]  /*9510*/  @!P5 LEA.HI.X R21, R7.reuse, R247, R4, 0x1, P6 ;  /* 0x000000f70715d211 */ /* 0x040fe200030f0c04 */
[----:B------:R-:W-:Y:S01]  /*9520*/  @!P2 IMAD.X R5, R4, 0x1, R167, P1 ;  /* 0x000000010405a824 */ /* 0x000fe200008e06a7 */
        /* <DEDUP_REMOVED lines=8> */
[C---:B------:R-:W-:Y:S01]  /*95b0*/  @!P5 LEA R170, P0, R7.reuse, R242, 0x1 ;  /* 0x000000f207aad211 */ /* 0x040fe200078008ff */
[----:B------:R-:W-:Y:S01]  /*95c0*/  IMAD.MOV.U32 R242, RZ, RZ, R238 ;  /* 0x000000fffff27224 */ /* 0x000fe200078e00ee */
[----:B------:R-:W-:Y:S01]  /*95d0*/  @!P4 IADD3 R2, P6, R7, R168, RZ ;  /* 0x000000a80702c210 */ /* 0x000fe20007fde0ff */
[----:B------:R-:W-:Y:S01]  /*95e0*/  @!PT LDS RZ, [RZ] ;  /* 0x00000000fffff984 */ /* 0x000fe20000000800 */
[----:B------:R-:W-:Y:S01]  /*95f0*/  @!PT LDS RZ, [RZ] ;  /* 0x00000000fffff984 */ /* 0x000fe20000000800 */
[----:B------:R-:W-:Y:S01]  /*9600*/  @!PT LDS RZ, [RZ] ;  /* 0x00000000fffff984 */ /* 0x000fe20000000800 */
[----:B------:R-:W-:Y:S01]  /*9610*/  @!P2 LDGSTS.E.BYPASS.LTC128B.128 [R231+0x16800], desc[UR26][R10.64+0x180] ;  /* 0x168001800ae7afae */ /* 0x000fe2000b901d5a */
[----:B------:R-:W-:-:S02]  /*9620*/  @!P2 LEA.HI.X R31, R0, UR9, R5, 0x1, P1 ;  /* 0x00000009001fac11 */ /* 0x000fc400088f0c05 */
[CC--:B------:R-:W-:Y:S01]  /*9630*/  @!P3 IADD3 R0, P1, R7.reuse, R168.reuse, RZ ;  /* 0x000000a80700b210 */ /* 0x0c0fe20007f3e0ff */
[----:B------:R-:W-:Y:S01]  /*9640*/  @P5 STS.128 [R231+0x11000], RZ ;  /* 0x011000ffe7005388 */ /* 0x000fe20000000c00 */
[C---:B------:R-:W-:Y:S01]  /*9650*/  @!P5 LEA.HI.X R171, R7.reuse, R247, R4, 0x1, P0 ;  /* 0x000000f707abd211 */ /* 0x040fe200000f0c04 */
[--C-:B------:R-:W-:Y:S01]  /*9660*/  @!P4 IMAD.X R27, R4, 0x1, R167.reuse, P6 ;  /* 0x00000001041bc824 */ /* 0x100fe200030e06a7 */
[----:B------:R-:W-:Y:S01]  /*9670*/  @!P2 IADD3 R7, P0, R7, R168, RZ ;  /* 0x000000a80707a210 */ /* 0x000fe20007f1e0ff */
[----:B------:R-:W-:Y:S01]  /*9680*/  @!PT LDS RZ, [RZ] ;  /* 0x00000000fffff984 */ /* 0x000fe20000000800 */
[----:B------:R-:W-:Y:S01]  /*9690*/  @!PT LDS RZ, [RZ] ;  /* 0x00000000fffff984 */ /* 0x000fe20000000800 */
[----:B------:R-:W-:Y:S01]  /*96a0*/  @!PT LDS RZ, [RZ] ;  /* 0x00000000fffff984 */ /* 0x000fe20000000800 */
[----:B------:R-:W-:Y:S01]  /*96b0*/  @!P5 LDGSTS.E.BYPASS.LTC128B.128 [R231+0x11000], desc[UR26][R20.64] ;  /* 0x1100000014e7dfae */ /* 0x000fe2000b901d5a */
[----:B------:R-:W-:Y:S01]  /*96c0*/  @!P4 LEA R168, P6, R2, UR8, 0x1 ;  /* 0x0000000802a8cc11 */ /* 0x000fe2000f8c08ff */
[--C-:B------:R-:W-:Y:S01]  /*96d0*/  @!P3 IMAD.X R5, R4, 0x1, R167.reuse, P1 ;  /* 0x000000010405b824 */ /* 0x100fe200008e06a7 */
[----:B------:R-:W-:Y:S01]  /*96e0*/  @!P3 LEA R174, P1, R0, UR8, 0x1 ;  /* 0x0000000800aebc11 */ /* 0x000fe2000f8208ff */
[----:B------:R-:W-:Y:S01]  /*96f0*/  @P4 STS.128 [R231+0x13000], RZ ;  /* 0x013000ffe7004388 */ /* 0x000fe20000000c00 */
[----:B------:R-:W-:Y:S01]  /*9700*/  @!P2 IMAD.X R4, R4, 0x1, R167, P0 ;  /* 0x000000010404a824 */ /* 0x000fe200000e06a7 */
[----:B------:R-:W-:Y:S01]  /*9710*/  @!P4 LEA.HI.X R169, R2, UR9, R27, 0x1, P6 ;  /* 0x0000000902a9cc11 */ /* 0x000fe2000b0f0c1b */
[----:B------:R-:W-:Y:S01]  /*9720*/  IMAD.MOV.U32 R247, RZ, RZ, R239 ;  /* 0x000000fffff77224 */ /* 0x000fe200078e00ef */
[----:B------:R-:W-:Y:S01]  /*9730*/  @!PT LDS RZ, [RZ] ;  /* 0x00000000fffff984 */ /* 0x000fe20000000800 */
[----:B------:R-:W-:Y:S01]  /*9740*/  @!PT LDS RZ, [RZ] ;  /* 0x00000000fffff984 */ /* 0x000fe20000000800 */
[----:B------:R-:W-:Y:S01]  /*9750*/  @!PT LDS RZ, [RZ] ;  /* 0x00000000fffff984 */ /* 0x000fe20000000800 */
[----:B------:R2:W-:Y:S01]  /*9760*/  @!P4 LDGSTS.E.BYPASS.LTC128B.128 [R231+0x13000], desc[UR26][R18.64+0x80] ;  /* 0x1300008012e7cfae */ /* 0x0005e2000b901d5a */
[----:B------:R-:W-:-:S02]  /*9770*/  @!P2 LEA R172, P0, R7, UR8, 0x1 ;  /* 0x0000000807acac11 */ /* 0x000fc4000f8008ff */
        /* <DEDUP_REMOVED lines=8> */
[----:B------:R-:W-:Y:S02]  /*9800*/  IMAD R0, R0, 0x40, R237 ;  /* 0x0000004000007824 */ /* 0x000fe400078e02ed */
[----:B------:R-:W-:Y:S02]  /*9810*/  @P2 STS.128 [R231+0x17000], RZ ;  /* 0x017000ffe7002388 */ /* 0x000fe40000000c00 */
[C---:B------:R-:W-:Y:S01]  /*9820*/  VIADD R2, R0.reuse, 0x1 ;  /* 0x0000000100027836 */ /* 0x040fe20000000000 */
[C---:B------:R-:W-:Y:S01]  /*9830*/  ISETP.GE.AND P6, PT, R0.reuse, R235, PT ;  /* 0x000000eb0000720c */ /* 0x040fe20003fc6270 */
[----:B------:R-:W-:Y:S01]  /*9840*/  @!PT LDS RZ, [RZ] ;  /* 0x00000000fffff984 */ /* 0x000fe20000000800 */
[----:B------:R-:W-:Y:S01]  /*9850*/  @!PT LDS RZ, [RZ] ;  /* 0x00000000fffff984 */ /* 0x000fe20000000800 */
[----:B------:R-:W-:Y:S01]  /*9860*/  @!PT LDS RZ, [RZ] ;  /* 0x00000000fffff984 */ /* 0x000fe20000000800 */
[----:B------:R-:W-:Y:S01]  /*9870*/  @!P2 LDGSTS.E.BYPASS.LTC128B.128 [R231+0x17000], desc[UR26][R30.64+0x180] ;  /* 0x170001801ee7afae */ /* 0x000fe2000b901d5a */
[----:B------:R-:W-:-:S02]  /*9880*/  VIADD R167, R0, 0x9 ;  /* 0x0000000900a77836 */ /* 0x000fc40000000000 */
[-C--:B------:R-:W-:Y:S01]  /*9890*/  ISETP.LT.OR P6, PT, R0, R236.reuse, P6 ;  /* 0x000000ec0000720c */ /* 0x080fe200037c1670 */
[----:B------:R-:W-:Y:S01]  /*98a0*/  @P5 STS.128 [R231+0x11800], RZ ;  /* 0x011800ffe7005388 */ /* 0x000fe20000000c00 */
[C---:B------:R-:W-:Y:S02]  /*98b0*/  ISETP.GE.AND P1, PT, R2.reuse, R235, PT ;  /* 0x000000eb0200720c */ /* 0x040fe40003f26270 */
[C---:B------:R-:W-:Y:S01]  /*98c0*/  ISETP.GE.AND P0, PT, R2.reuse, R233, PT ;  /* 0x000000e90200720c */ /* 0x040fe20003f06270 */
[----:B------:R-:W-:Y:S01]  /*98d0*/  @!PT LDS RZ, [RZ] ;  /* 0x00000000fffff984 */ /* 0x000fe20000000800 */
[----:B------:R-:W-:Y:S01]  /*98e0*/  @!PT LDS RZ, [RZ] ;  /* 0x00000000fffff984 */ /* 0x000fe20000000800 */
[----:B------:R-:W-:Y:S01]  /*98f0*/  @!PT LDS RZ, [RZ] ;  /* 0x00000000fffff984 */ /* 0x000fe20000000800 */
[----:B------:R-:W-:Y:S01]  /*9900*/  @!P5 LDGSTS.E.BYPASS.LTC128B.128 [R231+0x11800], desc[UR26][R170.64] ;  /* 0x11800000aae7dfae */ /* 0x000fe2000b901d5a */
[C---:B------:R-:W-:Y:S02]  /*9910*/  ISETP.LT.OR P1, PT, R2.reuse, R236, P1 ;  /* 0x000000ec0200720c */ /* 0x040fe40000f21670 */
[----:B------:R-:W-:Y:S01]  /*9920*/  ISETP.LT.OR P0, PT, R2, R234, P0 ;  /* 0x000000ea0200720c */ /* 0x000fe20000701670 */
        /* <DEDUP_REMOVED lines=16> */
[----:B------:R-:W4:Y:S04]  /*9a30*/  LDSM.16.M88.4 R32, [R229+0x8000] ;  /* 0x00800000e520783b */ /* 0x000f280000000200 */
[----:B-1----:R-:W1:Y:S04]  /*9a40*/  LDSM.16.M88.4 R24, [R229+0x8800] ;  /* 0x00880000e518783b */ /* 0x002e680000000200 */
[----:B--2---:R-:W2:Y:S04]  /*9a50*/  LDSM.16.M88.4 R16, [R229+0x9000] ;  /* 0x00900000e510783b */ /* 0x004ea80000000200 */
[----:B---3--:R-:W3:Y:S04]  /*9a60*/  LDSM.16.M88.4 R8, [R229+0x9800] ;  /* 0x00980000e508783b */ /* 0x008ee80000000200 */
[----:B------:R-:W-:Y:S04]  /*9a70*/  LDSM.16.M88.4 R4, [R228] ;  /* 0x00000000e404783b */ /* 0x000fe80000000200 */
[----:B------:R-:W3:Y:S04]  /*9a80*/  LDSM.16.M88.4 R196, [R227] ;  /* 0x00000000e3c4783b */ /* 0x000ee80000000200 */
[----:B------:R-:W3:Y:S04]  /*9a90*/  LDSM.16.M88.4 R188, [R219] ;  /* 0x00000000dbbc783b */ /* 0x000ee80000000200 */
[----:B------:R-:W3:Y:S04]  /*9aa0*/  LDSM.16.M88.4 R184, [R218] ;  /* 0x00000000dab8783b */ /* 0x000ee80000000200 */
[----:B------:R-:W3:Y:S04]  /*9ab0*/  LDSM.16.M88.4 R180, [R217] ;  /* 0x00000000d9b4783b */ /* 0x000ee80000000200 */
[----:B------:R-:W-:Y:S01]  /*9ac0*/  LDSM.16.M88.4 R176, [R226] ;  /* 0x00000000e2b0783b */ /* 0x000fe20000000200 */
[C---:B----4-:R-:W-:Y:S03]  /*9ad0*/  HMMA.16816.F32.BF16 R168, R192.reuse, R32, RZ ;  /* 0x00000020c0a8723c */ /* 0x050fe600000418ff */
[----:B-----5:R-:W4:Y:S04]  /*9ae0*/  LDSM.16.M88.4 R172, [R223+0x8000] ;  /* 0x00800000dfac783b */ /* 0x020f280000000200 */
[----:B------:R-:W-:Y:S01]  /*9af0*/  LDSM.16.M88.4 R200, [R229+0xf800] ;  /* 0x00f80000e5c8783b */ /* 0x000fe20000000200 */
[C---:B-1----:R-:W-:Y:S03]  /*9b00*/  HMMA.16816.F32.BF16 R28, R192.reuse, R24, RZ ;  /* 0x00000018c01c723c */ /* 0x042fe600000418ff */
[----:B------:R-:W0:Y:S03]  /*9b10*/  LDGDEPBAR ;  /* 0x00000000000079af */ /* 0x000e260000000000 */
[C---:B------:R-:W-:Y:S06]  /*9b20*/  HMMA.16816.F32.BF16 R32, R192.reuse, R34, RZ ;  /* 0x00000022c020723c */ /* 0x040fec00000418ff */
[C---:B------:R-:W-:Y:S06]  /*9b30*/  HMMA.16816.F32.BF16 R24, R192.reuse, R26, RZ ;  /* 0x0000001ac018723c */ /* 0x040fec00000418ff */
[C---:B--2---:R-:W-:Y:S06]  /*9b40*/  HMMA.16816.F32.BF16 R20, R192.reuse, R16, RZ ;  /* 0x00000010c014723c */ /* 0x044fec00000418ff */
[C---:B------:R-:W-:Y:S06]  /*9b50*/  HMMA.16816.F32.BF16 R16, R192.reuse, R18, RZ ;  /* 0x00000012c010723c */ /* 0x040fec00000418ff */
[C---:B---3--:R-:W-:Y:S06]  /*9b60*/  HMMA.16816.F32.BF16 R12, R192.reuse, R8, RZ ;  /* 0x00000008c00c723c */ /* 0x048fec00000418ff */
[----:B------:R-:W-:Y:S01]  /*9b70*/  HMMA.16816.F32.BF16 R192, R192, R10, RZ ;  /* 0x0000000ac0c0723c */ /* 0x000fe200000418ff */
[----:B------:R-:W1:Y:S05]  /*9b80*/  LDSM.16.M88.4 R8, [R223+0x8800] ;  /* 0x00880000df08783b */ /* 0x000e6a0000000200 */
[C---:B------:R-:W-:Y:S06]  /*9b90*/  HMMA.16816.F32.BF16 R168, R4.reuse, R196, R168 ;  /* 0x000000c404a8723c */ /* 0x040fec00000418a8 */
        /* <DEDUP_REMOVED lines=10> */
[----:B------:R-:W5:Y:S04]  /*9c40*/  LDSM.16.M88.4 R4, [R225] ;  /* 0x00000000e104783b */ /* 0x000f680000000200 */
[----:B------:R-:W5:Y:S01]  /*9c50*/  LDSM.16.M88.4 R180, [R216+0x800] ;  /* 0x00080000d8b4783b */ /* 0x000f620000000200 */
        /* <DEDUP_REMOVED lines=8> */
[----:B------:R-:W-:Y:S05]  /*9ce0*/  LDSM.16.M88.4 R196, [R229+0xa000] ;  /* 0x00a00000e5c4783b */ /* 0x000fea0000000200 */
[C---:B---3--:R-:W-:Y:S06]  /*9cf0*/  HMMA.16816.F32.BF16 R12, R176.reuse, R188, R12 ;  /* 0x000000bcb00c723c */ /* 0x048fec000004180c */
[----:B------:R-:W-:Y:S01]  /*9d00*/  HMMA.16816.F32.BF16 R192, R176, R190, R192 ;  /* 0x000000beb0c0723c */ /* 0x000fe200000418c0 */
[----:B------:R-:W2:Y:S04]  /*9d10*/  LDSM.16.M88.4 R176, [R230+0x2000] ;  /* 0x00200000e6b0783b */ /* 0x000ea80000000200 */
[----:B------:R-:W3:Y:S01]  /*9d20*/  LDSM.16.M88.4 R188, [R229+0xa800] ;  /* 0x00a80000e5bc783b */ /* 0x000ee20000000200 */
[C---:B-----5:R-:W-:Y:S06]  /*9d30*/  HMMA.16816.F32.BF16 R168, R4.reuse, R184, R168 ;  /* 0x000000b804a8723c */ /* 0x060fec00000418a8 */
[C---:B------:R-:W-:Y:S01]  /*9d40*/  HMMA.16816.F32.BF16 R32, R4.reuse, R186, R32 ;  /* 0x000000ba0420723c */ /* 0x040fe20000041820 */
[----:B------:R-:W5:Y:S05]  /*9d50*/  LDSM.16.M88.4 R184, [R229+0xb000] ;  /* 0x00b00000e5b8783b */ /* 0x000f6a0000000200 */
[C---:B------:R-:W-:Y:S06]  /*9d60*/  HMMA.16816.F32.BF16 R28, R4.reuse, R180, R28 ;  /* 0x000000b4041c723c */ /* 0x040fec000004181c */
[C---:B------:R-:W-:Y:S01]  /*9d70*/  HMMA.16816.F32.BF16 R24, R4.reuse, R182, R24 ;  /* 0x000000b60418723c */ /* 0x040fe20000041818 */
[----:B------:R-:W5:Y:S05]  /*9d80*/  LDSM.16.M88.4 R180, [R229+0xb800] ;  /* 0x00b80000e5b4783b */ /* 0x000f6a0000000200 */
[C---:B----4-:R-:W-:Y:S06]  /*9d90*/  HMMA.16816.F32.BF16 R20, R4.reuse, R172, R20 ;  /* 0x000000ac0414723c */ /* 0x050fec0000041814 */
[C---:B------:R-:W-:Y:S01]  /*9da0*/  HMMA.16816.F32.BF16 R16, R4.reuse, R174, R16 ;  /* 0x000000ae0410723c */ /* 0x040fe20000041810 */
[----:B------:R-:W-:Y:S05]  /*9db0*/  LDSM.16.M88.4 R172, [R215] ;  /* 0x00000000d7ac783b */ /* 0x000fea0000000200 */
[C---:B-1----:R-:W-:Y:S06]  /*9dc0*/  HMMA.16816.F32.BF16 R12, R4.reuse, R8, R12 ;  /* 0x00000008040c723c */ /* 0x042fec000004180c */
[----:B------:R-:W-:Y:S01]  /*9dd0*/  HMMA.16816.F32.BF16 R192, R4, R10, R192 ;  /* 0x0000000a04c0723c */ /* 0x000fe200000418c0 */
[----:B------:R-:W1:Y:S04]  /*9de0*/  LDSM.16.M88.4 R4, [R228+0x2000] ;  /* 0x00200000e404783b */ /* 0x000e680000000200 */
[----:B------:R-:W4:Y:S01]  /*9df0*/  LDSM.16.M88.4 R8, [R214] ;  /* 0x00000000d608783b */ /* 0x000f220000000200 */
[C---:B--2---:R-:W-:Y:S06]  /*9e00*/  HMMA.16816.F32.BF16 R168, R176.reuse, R196, R168 ;  /* 0x000000c4b0a8723c */ /* 0x044fec00000418a8 */
[C---:B------:R-:W-:Y:S01]  /*9e10*/  HMMA.16816.F32.BF16 R32, R176.reuse, R198, R32 ;  /* 0x000000c6b020723c */ /* 0x040fe20000041820 */
[----:B------:R-:W2:Y:S05]  /*9e20*/  LDSM.16.M88.4 R196, [R213] ;  /* 0x00000000d5c4783b */ /* 0x000eaa0000000200 */
[C---:B---3--:R-:W-:Y:S06]  /*9e30*/  HMMA.16816.F32.BF16 R28, R176.reuse, R188, R28 ;  /* 0x000000bcb01c723c */ /* 0x048fec000004181c */
[C---:B------:R-:W-:Y:S01]  /*9e40*/  HMMA.16816.F32.BF16 R24, R176.reuse, R190, R24 ;  /* 0x000000beb018723c */ /* 0x040fe20000041818 */
[----:B------:R-:W3:Y:S05]  /*9e50*/  LDSM.16.M88.4 R188, [R212] ;  /* 0x00000000d4bc783b */ /* 0x000eea0000000200 */
[C---:B-----5:R-:W-:Y:S06]  /*9e60*/  HMMA.16816.F32.BF16 R20, R176.reuse, R184, R20 ;  /* 0x000000b8b014723c */ /* 0x060fec0000041814 */
        /* <DEDUP_REMOVED lines=19> */
[C---:B-----5:R-:W-:Y:S06]  /*9fa0*/  HMMA.16816.F32.BF16 R168, R176.reuse, R184, R168 ;  /* 0x000000b8b0a8723c */ /* 0x060fec00000418a8 */
[C---:B------:R-:W-:Y:S01]  /*9fb0*/  HMMA.16816.F32.BF16 R32, R176.reuse, R186, R32 ;  /* 0x000000bab020723c */ /* 0x040fe20000041820 */
[----:B------:R-:W3:Y:S05]  /*9fc0*/  LDSM.16.M88.4 R184, [R216+0x2800] ;  /* 0x00280000d8b8783b */ /* 0x000eea0000000200 */
[C---:B-1----:R-:W-:Y:S06]  /*9fd0*/  HMMA.16816.F32.BF16 R28, R176.reuse, R172, R28 ;  /* 0x000000acb01c723c */ /* 0x042fec000004181c */
[C---:B------:R-:W-:Y:S01]  /*9fe0*/  HMMA.16816.F32.BF16 R24, R176.reuse, R174, R24 ;  /* 0x000000aeb018723c */ /* 0x040fe20000041818 */
[----:B------:R-:W1:Y:S05]  /*9ff0*/  LDSM.16.M88.4 R172, [R216+0x3000] ;  /* 0x00300000d8ac783b */ /* 0x000e6a0000000200 */
[C---:B----4-:R-:W-:Y:S06]  /*a000*/  HMMA.16816.F32.BF16 R20, R176.reuse, R8, R20 ;  /* 0x00000008b014723c */ /* 0x050fec0000041814 */
[C---:B------:R-:W-:Y:S01]  /*a010*/  HMMA.16816.F32.BF16 R16, R176.reuse, R10, R16 ;  /* 0x0000000ab010723c */ /* 0x040fe20000041810 */
[----:B------:R-:W4:Y:S05]  /*a020*/  LDSM.16.M88.4 R8, [R216+0x3800] ;  /* 0x00380000d808783b */ /* 0x000f2a0000000200 */
[C---:B------:R-:W-:Y:S06]  /*a030*/  HMMA.16816.F32.BF16 R12, R176.reuse, R180, R12 ;  /* 0x000000b4b00c723c */ /* 0x040fec000004180c */
[----:B------:R-:W-:Y:S01]  /*a040*/  HMMA.16816.F32.BF16 R192, R176, R182, R192 ;  /* 0x000000b6b0c0723c */ /* 0x000fe200000418c0 */
[----:B------:R-:W5:Y:S04]  /*a050*/  LDSM.16.M88.4 R180, [R230+0x4000] ;  /* 0x00400000e6b4783b */ /* 0x000f680000000200 */
[----:B------:R-:W5:Y:S01]  /*a060*/  LDSM.16.M88.4 R176, [R229+0xc800] ;  /* 0x00c80000e5b0783b */ /* 0x000f620000000200 */
        /* <DEDUP_REMOVED lines=8> */
[----:B------:R-:W-:Y:S05]  /*a0f0*/  LDSM.16.M88.4 R172, [R210] ;  /* 0x00000000d2ac783b */ /* 0x000fea0000000200 */
[C---:B----4-:R-:W-:Y:S06]  /*a100*/  HMMA.16816.F32.BF16 R12, R4.reuse, R8, R12 ;  /* 0x00000008040c723c */ /* 0x050fec000004180c */
[----:B------:R-:W-:Y:S01]  /*a110*/  HMMA.16816.F32.BF16 R192, R4, R10, R192 ;  /* 0x0000000a04c0723c */ /* 0x000fe200000418c0 */
[----:B------:R-:W-:Y:S04]  /*a120*/  LDSM.16.M88.4 R4, [R228+0x4000] ;  /* 0x00400000e404783b */ /* 0x000fe80000000200 */
[----:B------:R-:W1:Y:S01]  /*a130*/  LDSM.16.M88.4 R8, [R211] ;  /* 0x00000000d308783b */ /* 0x000e620000000200 */
[C---:B-----5:R-:W-:Y:S06]  /*a140*/  HMMA.16816.F32.BF16 R168, R180.reuse, R188, R168 ;  /* 0x000000bcb4a8723c */ /* 0x060fec00000418a8 */
[C---:B------:R-:W-:Y:S01]  /*a150*/  HMMA.16816.F32.BF16 R32, R180.reuse, R190, R32 ;  /* 0x000000beb420723c */ /* 0x040fe20000041820 */
[----:B------:R-:W4:Y:S05]  /*a160*/  LDSM.16.M88.4 R188, [R209] ;  /* 0x00000000d1bc783b */ /* 0x000f2a0000000200 */
[C---:B------:R-:W-:Y:S06]  /*a170*/  HMMA.16816.F32.BF16 R28, R180.reuse, R176, R28 ;  /* 0x000000b0b41c723c */ /* 0x040fec000004181c */
[C---:B------:R-:W-:Y:S01]  /*a180*/  HMMA.16816.F32.BF16 R24, R180.reuse, R178, R24 ;  /* 0x000000b2b418723c */ /* 0x040fe20000041818 */
[----:B------:R-:W5:Y:S05]  /*a190*/  LDSM.16.M88.4 R176, [R208] ;  /* 0x00000000d0b0783b */ /* 0x000f6a0000000200 */
[C---:B--2---:R-:W-:Y:S06]  /*a1a0*/  HMMA.16816.F32.BF16 R20, R180.reuse, R196, R20 ;  /* 0x000000c4b414723c */ /* 0x044fec0000041814 */
[C---:B------:R-:W-:Y:S01]  /*a1b0*/  HMMA.16816.F32.BF16 R16, R180.reuse, R198, R16 ;  /* 0x000000c6b410723c */ /* 0x040fe20000041810 */
[----:B------:R-:W-:Y:S05]  /*a1c0*/  LDSM.16.M88.4 R196, [R223+0xc000] ;  /* 0x00c00000dfc4783b */ /* 0x000fea0000000200 */
[C---:B---3--:R-:W-:Y:S06]  /*a1d0*/  HMMA.16816.F32.BF16 R12, R180.reuse, R184, R12 ;  /* 0x000000b8b40c723c */ /* 0x048fec000004180c */
[----:B------:R-:W-:Y:S01]  /*a1e0*/  HMMA.16816.F32.BF16 R192, R180, R186, R192 ;  /* 0x000000bab4c0723c */ /* 0x000fe200000418c0 */
[----:B------:R-:W-:Y:S04]  /*a1f0*/  LDSM.16.M88.4 R184, [R223+0xc800] ;  /* 0x00c80000dfb8783b */ /* 0x000fe80000000200 */
[----:B------:R-:W-:Y:S01]  /*a200*/  LDSM.16.M88.4 R180, [R223+0xd000] ;  /* 0x00d00000dfb4783b */ /* 0x000fe20000000200 */
[C---:B-1----:R-:W-:Y:S06]  /*a210*/  HMMA.16816.F32.BF16 R168, R4.reuse, R8, R168 ;  /* 0x0000000804a8723c */ /* 0x042fec00000418a8 */
[C---:B------:R-:W-:Y:S01]  /*a220*/  HMMA.16816.F32.BF16 R32, R4.reuse, R10, R32 ;  /* 0x0000000a0420723c */ /* 0x040fe20000041820 */
[----:B------:R-:W1:Y:S05]  /*a230*/  LDSM.16.M88.4 R8, [R226+0x4000] ;  /* 0x00400000e208783b */ /* 0x000e6a0000000200 */
[C---:B------:R-:W-:Y:S06]  /*a240*/  HMMA.16816.F32.BF16 R28, R4.reuse, R172, R28 ;  /* 0x000000ac041c723c */ /* 0x040fec000004181c */
[C---:B------:R-:W-:Y:S01]  /*a250*/  HMMA.16816.F32.BF16 R24, R4.reuse, R174, R24 ;  /* 0x000000ae0418723c */ /* 0x040fe20000041818 */
[----:B------:R-:W2:Y:S05]  /*a260*/  LDSM.16.M88.4 R172, [R223+0xd800] ;  /* 0x00d80000dfac783b */ /* 0x000eaa0000000200 */
[C---:B----4-:R-:W-:Y:S06]  /*a270*/  HMMA.16816.F32.BF16 R20, R4.reuse, R188, R20 ;  /* 0x000000bc0414723c */ /* 0x050fec0000041814 */
[C---:B------:R-:W-:Y:S01]  /*a280*/  HMMA.16816.F32.BF16 R16, R4.reuse, R190, R16 ;  /* 0x000000be0410723c */ /* 0x040fe20000041810 */
[----:B------:R-:W-:Y:S05]  /*a290*/  LDSM.16.M88.4 R188, [R216+0x4800] ;  /* 0x00480000d8bc783b */ /* 0x000fea0000000200 */
[C---:B-----5:R-:W-:Y:S06]  /*a2a0*/  HMMA.16816.F32.BF16 R12, R4.reuse, R176, R12 ;  /* 0x000000b0040c723c */ /* 0x060fec000004180c */
[----:B------:R-:W-:Y:S01]  /*a2b0*/  HMMA.16816.F32.BF16 R192, R4, R178, R192 ;  /* 0x000000b204c0723c */ /* 0x000fe200000418c0 */
[----:B------:R-:W-:Y:S04]  /*a2c0*/  LDSM.16.M88.4 R176, [R225+0x4000] ;  /* 0x00400000e1b0783b */ /* 0x000fe80000000200 */
[----:B------:R-:W3:Y:S01]  /*a2d0*/  LDSM.16.M88.4 R4, [R216+0x4000] ;  /* 0x00400000d804783b */ /* 0x000ee20000000200 */
        /* <DEDUP_REMOVED lines=16> */
[C---:B------:R-:W-:Y:S06]  /*a3e0*/  HMMA.16816.F32.BF16 R28, R176.reuse, R188, R28 ;  /* 0x000000bcb01c723c */ /* 0x040fec000004181c */
[C---:B------:R-:W-:Y:S01]  /*a3f0*/  HMMA.16816.F32.BF16 R24, R176.reuse, R190, R24 ;  /* 0x000000beb018723c */ /* 0x040fe20000041818 */
[----:B------:R-:W-:Y:S05]  /*a400*/  LDSM.16.M88.4 R188, [R228+0x6000] ;  /* 0x00600000e4bc783b */ /* 0x000fea0000000200 */
[C---:B-1----:R-:W-:Y:S06]  /*a410*/  HMMA.16816.F32.BF16 R20, R176.reuse, R184, R20 ;  /* 0x000000b8b014723c */ /* 0x042fec0000041814 */
[C---:B------:R-:W-:Y:S01]  /*a420*/  HMMA.16816.F32.BF16 R16, R176.reuse, R186, R16 ;  /* 0x000000bab010723c */ /* 0x040fe20000041810 */
[----:B------:R-:W1:Y:S05]  /*a430*/  LDSM.16.M88.4 R184, [R207] ;  /* 0x00000000cfb8783b */ /* 0x000e6a0000000200 */
[C---:B----4-:R-:W-:Y:S06]  /*a440*/  HMMA.16816.F32.BF16 R12, R176.reuse, R180, R12 ;  /* 0x000000b4b00c723c */ /* 0x050fec000004180c */
[----:B------:R-:W-:Y:S01]  /*a450*/  HMMA.16816.F32.BF16 R192, R176, R182, R192 ;  /* 0x000000b6b0c0723c */ /* 0x000fe200000418c0 */
[----:B------:R-:W4:Y:S04]  /*a460*/  LDSM.16.M88.4 R180, [R206] ;  /* 0x00000000ceb4783b */ /* 0x000f280000000200 */
[----:B------:R-:W4:Y:S01]  /*a470*/  LDSM.16.M88.4 R176, [R205] ;  /* 0x00000000cdb0783b */ /* 0x000f220000000200 */
[C---:B--2---:R-:W-:Y:S06]  /*a480*/  HMMA.16816.F32.BF16 R168, R196.reuse, R172, R168 ;  /* 0x000000acc4a8723c */ /* 0x044fec00000418a8 */
[C---:B-----5:R-:W-:Y:S06]  /*a490*/  HMMA.16816.F32.BF16 R28, R196.reuse, R8, R28 ;  /* 0x00000008c41c723c */ /* 0x060fec000004181c */
[C---:B------:R-:W-:Y:S01]  /*a4a0*/  HMMA.16816.F32.BF16 R24, R196.reuse, R10, R24 ;  /* 0x0000000ac418723c */ /* 0x040fe20000041818 */
[----:B------:R-:W-:Y:S05]  /*a4b0*/  LDSM.16.M88.4 R8, [R226+0x6000] ;  /* 0x00600000e208783b */ /* 0x000fea0000000200 */
[C---:B---3--:R-:W-:Y:S06]  /*a4c0*/  HMMA.16816.F32.BF16 R20, R196.reuse, R4, R20 ;  /* 0x00000004c414723c */ /* 0x048fec0000041814 */
[C---:B------:R-:W-:Y:S01]  /*a4d0*/  HMMA.16816.F32.BF16 R16, R196.reuse, R6, R16 ;  /* 0x00000006c410723c */ /* 0x040fe20000041810 */
[----:B------:R-:W2:Y:S05]  /*a4e0*/  LDSM.16.M88.4 R4, [R223+0xe000] ;  /* 0x00e00000df04783b */ /* 0x000eaa0000000200 */
[----:B------:R-:W-:Y:S01]  /*a4f0*/  HMMA.16816.F32.BF16 R32, R196, R174, R32 ;  /* 0x000000aec420723c */ /* 0x000fe20000041820 */
[----:B------:R-:W3:Y:S05]  /*a500*/  LDSM.16.M88.4 R172, [R204] ;  /* 0x00000000ccac783b */ /* 0x000eea0000000200 */
[----:B-1----:R-:W-:Y:S06]  /*a510*/  HMMA.16816.F32.BF16 R168, R188, R184, R168 ;  /* 0x000000b8bca8723c */ /* 0x002fec00000418a8 */
[C---:B------:R-:W-:Y:S06]  /*a520*/  HMMA.16816.F32.BF16 R12, R196.reuse, R200, R12 ;  /* 0x000000c8c40c723c */ /* 0x040fec000004180c */
[----:B------:R-:W-:Y:S01]  /*a530*/  HMMA.16816.F32.BF16 R192, R196, R202, R192 ;  /* 0x000000cac4c0723c */ /* 0x000fe200000418c0 */
[----:B------:R-:W1:Y:S05]  /*a540*/  LDSM.16.M88.4 R196, [R223+0xf000] ;  /* 0x00f00000dfc4783b */ /* 0x000e6a0000000200 */
[C---:B----4-:R-:W-:Y:S06]  /*a550*/  HMMA.16816.F32.BF16 R28, R188.reuse, R180, R28 ;  /* 0x000000b4bc1c723c */ /* 0x050fec000004181c */
[C---:B------:R-:W-:Y:S06]  /*a560*/  HMMA.16816.F32.BF16 R24, R188.reuse, R182, R24 ;  /* 0x000000b6bc18723c */ /* 0x040fec0000041818 */
[C---:B------:R-:W-:Y:S06]  /*a570*/  HMMA.16816.F32.BF16 R20, R188.reuse, R176, R20 ;  /* 0x000000b0bc14723c */ /* 0x040fec0000041814 */
[C---:B------:R-:W-:Y:S01]  /*a580*/  HMMA.16816.F32.BF16 R180, R188.reuse, R178, R16 ;  /* 0x000000b2bcb4723c */ /* 0x040fe20000041810 */
[----:B------:R-:W-:Y:S04]  /*a590*/  LDSM.16.M88.4 R176, [R225+0x6000] ;  /* 0x00600000e1b0783b */ /* 0x000fe80000000200 */
[----:B------:R-:W4:Y:S01]  /*a5a0*/  LDSM.16.M88.4 R16, [R216+0x6000] ;  /* 0x00600000d810783b */ /* 0x000f220000000200 */
[----:B------:R-:W-:Y:S03]  /*a5b0*/  HMMA.16816.F32.BF16 R32, R188, R186, R32 ;  /* 0x000000babc20723c */ /* 0x000fe60000041820 */
[----:B------:R-:W5:Y:S03]  /*a5c0*/  LDSM.16.M88.4 R184, [R223+0xe800] ;  /* 0x00e80000dfb8783b */ /* 0x000f660000000200 */
[----:B--2---:R-:W-:Y:S06]  /*a5d0*/  HMMA.16816.F32.BF16 R168, R8, R4, R168 ;  /* 0x0000000408a8723c */ /* 0x004fec00000418a8 */
[C---:B---3--:R-:W-:Y:S06]  /*a5e0*/  HMMA.16816.F32.BF16 R12, R188.reuse, R172, R12 ;  /* 0x000000acbc0c723c */ /* 0x048fec000004180c */
[----:B------:R-:W-:Y:S01]  /*a5f0*/  HMMA.16816.F32.BF16 R192, R188, R174, R192 ;  /* 0x000000aebcc0723c */ /* 0x000fe200000418c0 */
[----:B------:R-:W2:Y:S05]  /*a600*/  LDSM.16.M88.4 R172, [R223+0xf800] ;  /* 0x00f80000dfac783b */ /* 0x000eaa0000000200 */
[C---:B------:R-:W-:Y:S01]  /*a610*/  HMMA.16816.F32.BF16 R32, R8.reuse, R6, R32 ;  /* 0x000000060820723c */ /* 0x040fe20000041820 */
[----:B------:R-:W3:Y:S05]  /*a620*/  LDSM.16.M88.4 R4, [R216+0x6800] ;  /* 0x00680000d804783b */ /* 0x000eea0000000200 */
[C---:B-1----:R-:W-:Y:S06]  /*a630*/  HMMA.16816.F32.BF16 R20, R8.reuse, R196, R20 ;  /* 0x000000c40814723c */ /* 0x042fec0000041814 */
[----:B------:R-:W-:Y:S06]  /*a640*/  HMMA.16816.F32.BF16 R180, R8, R198, R180 ;  /* 0x000000c608b4723c */ /* 0x000fec00000418b4 */
[----:B----4-:R-:W-:Y:S06]  /*a650*/  HMMA.16816.F32.BF16 R168, R176, R16, R168 ;  /* 0x00000010b0a8723c */ /* 0x010fec00000418a8 */
[C---:B-----5:R-:W-:Y:S06]  /*a660*/  HMMA.16816.F32.BF16 R28, R8.reuse, R184, R28 ;  /* 0x000000b8081c723c */ /* 0x060fec000004181c */
[----:B------:R-:W-:Y:S06]  /*a670*/  HMMA.16816.F32.BF16 R24, R8, R186, R24 ;  /* 0x000000ba0818723c */ /* 0x000fec0000041818 */
[----:B------:R-:W-:Y:S01]  /*a680*/  HMMA.16816.F32.BF16 R32, R176, R18, R32 ;  /* 0x00000012b020723c */ /* 0x000fe20000041820 */
[----:B------:R-:W1:Y:S05]  /*a690*/  LDSM.16.M88.4 R16, [R216+0x7000] ;  /* 0x00700000d810783b */ /* 0x000e6a0000000200 */
[----:B--2---:R-:W-:Y:S01]  /*a6a0*/  HMMA.16816.F32.BF16 R12, R8, R172, R12 ;  /* 0x000000ac080c723c */ /* 0x004fe2000004180c */
[----:B------:R-:W-:-:S02]  /*a6b0*/  FSEL R169, R169, -INF , !P1 ;  /* 0xff800000a9a97808 */ /* 0x000fc40004800000 */
[----:B------:R-:W-:Y:S02]  /*a6c0*/  FSEL R184, R171, -INF , !P0 ;  /* 0xff800000abb87808 */ /* 0x000fe40004000000 */
[C---:B------:R-:W-:Y:S01]  /*a6d0*/  ISETP.GE.AND P0, PT, R167.reuse, R235, PT ;  /* 0x000000eba700720c */ /* 0x040fe20003f06270 */
[C---:B---3--:R-:W-:Y:S01]  /*a6e0*/  HMMA.16816.F32.BF16 R28, R176.reuse, R4, R28 ;  /* 0x00000004b01c723c */ /* 0x048fe2000004181c */
[----:B------:R-:W-:Y:S01]  /*a6f0*/  FSEL R173, R168, -INF , !P6 ;  /* 0xff800000a8ad7808 */ /* 0x000fe20007000000 */
[C---:B------:R-:W-:Y:S01]  /*a700*/  VIADD R168, R0.reuse, 0x8 ;  /* 0x0000000800a87836 */ /* 0x040fe20000000000 */
[CC--:B------:R-:W-:Y:S02]  /*a710*/  ISETP.GE.AND P6, PT, R0.reuse, R233.reuse, PT ;  /* 0x000000e90000720c */ /* 0x0c0fe40003fc6270 */
[----:B------:R-:W-:Y:S01]  /*a720*/  ISETP.LT.OR P0, PT, R167, R236, P0 ;  /* 0x000000eca700720c */ /* 0x000fe20000701670 */
[----:B------:R-:W-:Y:S01]  /*a730*/  HMMA.16816.F32.BF16 R24, R176, R6, R24 ;  /* 0x00000006b018723c */ /* 0x000fe20000041818 */
[----:B------:R-:W-:Y:S01]  /*a740*/  ISETP.LT.OR P6, PT, R0, R234, P6 ;  /* 0x000000ea0000720c */ /* 0x000fe200037c1670 */
[----:B------:R-:W2:Y:S01]  /*a750*/  LDSM.16.M88.4 R4, [R216+0x7800] ;  /* 0x00780000d804783b */ /* 0x000ea20000000200 */
[----:B------:R-:W-:Y:S01]  /*a760*/  ISETP.GE.AND P1, PT, R168, R233, PT ;  /* 0x000000e9a800720c */ /* 0x000fe20003f26270 */
[----:B------:R-:W-:-:S04]  /*a770*/  DEPBAR.LE SB0, 0x0 ;  /* 0x000080000000791a */ /* 0x000fc80000000000 */
[----:B------:R-:W-:Y:S01]  /*a780*/  FSEL R2, R170, -INF , !P6 ;  /* 0xff800000aa027808 */ /* 0x000fe20007000000 */
[----:B------:R-:W-:Y:S01]  /*a790*/  HMMA.16816.F32.BF16 R192, R8, R174, R192 ;  /* 0x000000ae08c0723c */ /* 0x000fe200000418c0 */
[C---:B------:R-:W-:Y:S02]  /*a7a0*/  ISETP.GE.AND P6, PT, R168.reuse, R235, PT ;  /* 0x000000eba800720c */ /* 0x040fe40003fc6270 */
[C---:B------:R-:W-:Y:S02]  /*a7b0*/  ISETP.LT.OR P1, PT, R168.reuse, R234, P1 ;  /* 0x000000eaa800720c */ /* 0x040fe40000f21670 */
[----:B------:R-:W-:Y:S01]  /*a7c0*/  ISETP.LT.OR P6, PT, R168, R236, P6 ;  /* 0x000000eca800720c */ /* 0x000fe200037c1670 */
[----:B------:R-:W-:Y:S01]  /*a7d0*/  VIADD R168, R0, 0x10 ;  /* 0x0000001000a87836 */ /* 0x000fe20000000000 */
[----:B------:R-:W-:Y:S01]  /*a7e0*/  FSEL R186, R34, -INF , !P1 ;  /* 0xff80000022ba7808 */ /* 0x000fe20004800000 */
[----:B------:R-:W-:Y:S01]  /*a7f0*/  VIADD R9, R0, 0x18 ;  /* 0x0000001800097836 */ /* 0x000fe20000000000 */
[----:B------:R-:W-:Y:S01]  /*a800*/  FSEL R189, R32, -INF , !P6 ;  /* 0xff80000020bd7808 */ /* 0x000fe20007000000 */
[C---:B------:R-:W-:Y:S01]  /*a810*/  VIADD R32, R0.reuse, 0x11 ;  /* 0x0000001100207836 */ /* 0x040fe20000000000 */
[----:B------:R-:W-:Y:S01]  /*a820*/  ISETP.GE.AND P6, PT, R167, R233, PT ;  /* 0x000000e9a700720c */ /* 0x000fe20003fc6270 */
[----:B------:R-:W-:Y:S01]  /*a830*/  VIADD R10, R0, 0x19 ;  /* 0x00000019000a7836 */ /* 0x000fe20000000000 */
[----:B------:R-:W-:Y:S01]  /*a840*/  FSEL R187, R33, -INF , !P0 ;  /* 0xff80000021bb7808 */ /* 0x000fe20004000000 */
[----:B-1----:R-:W-:Y:S01]  /*a850*/  HMMA.16816.F32.BF16 R20, R176, R16, R20 ;  /* 0x00000010b014723c */ /* 0x002fe20000041814 */
[----:B------:R-:W-:Y:S01]  /*a860*/  BAR.SYNC.DEFER_BLOCKING 0x0 ;  /* 0x0000000000007b1d */ /* 0x000fe20000010000 */
[----:B------:R-:W-:-:S02]  /*a870*/  ISETP.GE.AND P1, PT, R168, R235, PT ;  /* 0x000000eba800720c */ /* 0x000fc40003f26270 */
[C---:B------:R-:W-:Y:S02]  /*a880*/  ISETP.GE.AND P0, PT, R168.reuse, R233, PT ;  /* 0x000000e9a800720c */ /* 0x040fe40003f06270 */
[----:B------:R-:W-:Y:S01]  /*a890*/  ISETP.LT.OR P6, PT, R167, R234, P6 ;  /* 0x000000eaa700720c */ /* 0x000fe200037c1670 */
[----:B------:R-:W-:Y:S01]  /*a8a0*/  HMMA.16816.F32.BF16 R180, R176, R18, R180 ;  /* 0x00000012b0b4723c */ /* 0x000fe200000418b4 */
[C---:B------:R-:W-:Y:S02]  /*a8b0*/  ISETP.LT.OR P1, PT, R168.reuse, R236, P1 ;  /* 0x000000eca800720c */ /* 0x040fe40000f21670 */
[----:B------:R-:W-:Y:S02]  /*a8c0*/  ISETP.LT.OR P0, PT, R168, R234, P0 ;  /* 0x000000eaa800720c */ /* 0x000fe40000701670 */
[----:B------:R-:W-:Y:S02]  /*a8d0*/  FSEL R8, R35, -INF , !P6 ;  /* 0xff80000023087808 */ /* 0x000fe40007000000 */
[----:B------:R-:W-:-:S02]  /*a8e0*/  ISETP.GE.AND P6, PT, R32, R235, PT ;  /* 0x000000eb2000720c */ /* 0x000fc40003fc6270 */
[----:B------:R-:W-:Y:S02]  /*a8f0*/  FSEL R35, R28, -INF , !P1 ;  /* 0xff8000001c237808 */ /* 0x000fe40004800000 */
[----:B------:R-:W-:Y:S01]  /*a900*/  FSEL R30, R30, -INF , !P0 ;  /* 0xff8000001e1e7808 */ /* 0x000fe20004000000 */
[C---:B--2---:R-:W-:Y:S01]  /*a910*/  HMMA.16816.F32.BF16 R12, R176.reuse, R4, R12 ;  /* 0x00000004b00c723c */ /* 0x044fe2000004180c */
[C---:B------:R-:W-:Y:S02]  /*a920*/  ISETP.GE.AND P1, PT, R32.reuse, R233, PT ;  /* 0x000000e92000720c */ /* 0x040fe40003f26270 */
[C---:B------:R-:W-:Y:S02]  /*a930*/  ISETP.GE.AND P0, PT, R9.reuse, R235, PT ;  /* 0x000000eb0900720c */ /* 0x040fe40003f06270 */
[C---:B------:R-:W-:Y:S01]  /*a940*/  ISETP.LT.OR P6, PT, R32.reuse, R236, P6 ;  /* 0x000000ec2000720c */ /* 0x040fe200037c1670 */
[----:B------:R-:W-:Y:S01]  /*a950*/  HMMA.16816.F32.BF16 R192, R176, R6, R192 ;  /* 0x00000006b0c0723c */ /* 0x000fe200000418c0 */
[----:B------:R-:W-:Y:S01]  /*a960*/  ISETP.LT.OR P1, PT, R32, R234, P1 ;  /* 0x000000ea2000720c */ /* 0x000fe20000f21670 */
[C---:B------:R-:W-:Y:S01]  /*a970*/  VIADD R4, R0.reuse, 0x28 ;  /* 0x0000002800047836 */ /* 0x040fe20000000000 */
[----:B------:R-:W-:Y:S01]  /*a980*/  ISETP.LT.OR P0, PT, R9, R236, P0 ;  /* 0x000000ec0900720c */ /* 0x000fe20000701670 */
[----:B------:R-:W-:Y:S01]  /*a990*/  VIADD R5, R0, 0x29 ;  /* 0x0000002900057836 */ /* 0x000fe20000000000 */
[----:B------:R-:W-:-:S02]  /*a9a0*/  FSEL R33, R29, -INF , !P6 ;  /* 0xff8000001d217808 */ /* 0x000fc40007000000 */
[----:B------:R-:W-:Y:S02]  /*a9b0*/  FSEL R190, R31, -INF , !P1 ;  /* 0xff8000001fbe7808 */ /* 0x000fe40004800000 */
[----:B------:R-:W-:Y:S02]  /*a9c0*/  FSEL R29, R24, -INF , !P0 ;  /* 0xff800000181d7808 */ /* 0x000fe40004000000 */
[C---:B------:R-:W-:Y:S02]  /*a9d0*/  ISETP.GE.AND P1, PT, R10.reuse, R235, PT ;  /* 0x000000eb0a00720c */ /* 0x040fe40003f26270 */
[CC--:B------:R-:W-:Y:S02]  /*a9e0*/  ISETP.GE.AND P0, PT, R10.reuse, R233.reuse, PT ;  /* 0x000000e90a00720c */ /* 0x0c0fe40003f06270 */
[----:B------:R-:W-:Y:S02]  /*a9f0*/  ISETP.GE.AND P6, PT, R9, R233, PT ;  /* 0x000000e90900720c */ /* 0x000fe40003fc6270 */
[----:B------:R-:W-:-:S02]  /*aa00*/  ISETP.LT.OR P1, PT, R10, R236, P1 ;  /* 0x000000ec0a00720c */ /* 0x000fc40000f21670 */
[-C--:B------:R-:W-:Y:S01]  /*aa10*/  ISETP.LT.OR P0, PT, R10, R234.reuse, P0 ;  /* 0x000000ea0a00720c */ /* 0x080fe20000701670 */
[C---:B------:R-:W-:Y:S01]  /*aa20*/  VIADD R10, R0.reuse, 0x20 ;  /* 0x00000020000a7836 */ /* 0x040fe20000000000 */
[----:B------:R-:W-:Y:S01]  /*aa30*/  ISETP.LT.OR P6, PT, R9, R234, P6 ;  /* 0x000000ea0900720c */ /* 0x000fe200037c1670 */
[----:B------:R-:W-:Y:S01]  /*aa40*/  VIADD R9, R0, 0x21 ;  /* 0x0000002100097836 */ /* 0x000fe20000000000 */
[----:B------:R-:W-:Y:S02]  /*aa50*/  FSEL R25, R25, -INF , !P1 ;  /* 0xff80000019197808 */ /* 0x000fe40004800000 */
[----:B------:R-:W-:Y:S02]  /*aa60*/  FSEL R34, R26, -INF , !P6 ;  /* 0xff8000001a227808 */ /* 0x000fe40007000000 */
[C---:B------:R-:W-:Y:S02]  /*aa70*/  ISETP.GE.AND P6, PT, R10.reuse, R235, PT ;  /* 0x000000eb0a00720c */ /* 0x040fe40003fc6270 */
[----:B------:R-:W-:-:S02]  /*aa80*/  ISETP.GE.AND P1, PT, R10, R233, PT ;  /* 0x000000e90a00720c */ /* 0x000fc40003f26270 */
[C---:B------:R-:W-:Y:S02]  /*aa90*/  ISETP.LT.OR P6, PT, R10.reuse, R236, P6 ;  /* 0x000000ec0a00720c */ /* 0x040fe400037c1670 */
[----:B------:R-:W-:Y:S02]  /*aaa0*/  ISETP.LT.OR P1, PT, R10, R234, P1 ;  /* 0x000000ea0a00720c */ /* 0x000fe40000f21670 */
[----:B------:R-:W-:Y:S02]  /*aab0*/  FSEL R32, R27, -INF , !P0 ;  /* 0xff8000001b207808 */ /* 0x000fe40004000000 */
[----:B------:R-:W-:Y:S02]  /*aac0*/  ISETP.GE.AND P0, PT, R9, R235, PT ;  /* 0x000000eb0900720c */ /* 0x000fe40003f06270 */
[----:B------:R-:W-:Y:S02]  /*aad0*/  FSEL R203, R20, -INF , !P6 ;  /* 0xff80000014cb7808 */ /* 0x000fe40007000000 */
[----:B------:R-:W-:-:S02]  /*aae0*/  FSEL R202, R22, -INF , !P1 ;  /* 0xff80000016ca7808 */ /* 0x000fc40004800000 */
[C---:B------:R-:W-:Y:S02]  /*aaf0*/  ISETP.GE.AND P6, PT, R9.reuse, R233, PT ;  /* 0x000000e90900720c */ /* 0x040fe40003fc6270 */
[C---:B------:R-:W-:Y:S02]  /*ab00*/  ISETP.GE.AND P1, PT, R4.reuse, R235, PT ;  /* 0x000000eb0400720c */ /* 0x040fe40003f26270 */
[C---:B------:R-:W-:Y:S02]  /*ab10*/  ISETP.LT.OR P0, PT, R9.reuse, R236, P0 ;  /* 0x000000ec0900720c */ /* 0x040fe40000701670 */
[----:B------:R-:W-:Y:S02]  /*ab20*/  ISETP.LT.OR P6, PT, R9, R234, P6 ;  /* 0x000000ea0900720c */ /* 0x000fe400037c1670 */
[----:B------:R-:W-:Y:S02]  /*ab30*/  ISETP.LT.OR P1, PT, R4, R236, P1 ;  /* 0x000000ec0400720c */ /* 0x000fe40000f21670 */
[----:B------:R-:W-:-:S02]  /*ab40*/  FSEL R199, R21, -INF , !P0 ;  /* 0xff80000015c77808 */ /* 0x000fc40004000000 */
[----:B------:R-:W-:Y:S02]  /*ab50*/  ISETP.GE.AND P0, PT, R4, R233, PT ;  /* 0x000000e90400720c */ /* 0x000fe40003f06270 */
[----:B------:R-:W-:Y:S02]  /*ab60*/  FSEL R200, R23, -INF , !P6 ;  /* 0xff80000017c87808 */ /* 0x000fe40007000000 */
[----:B------:R-:W-:Y:S02]  /*ab70*/  FSEL R197, R180, -INF , !P1 ;  /* 0xff800000b4c57808 */ /* 0x000fe40004800000 */
[C---:B------:R-:W-:Y:S02]  /*ab80*/  ISETP.GE.AND P6, PT, R5.reuse, R235, PT ;  /* 0x000000eb0500720c */ /* 0x040fe40003fc6270 */
[C---:B------:R-:W-:Y:S02]  /*ab90*/  ISETP.GE.AND P1, PT, R5.reuse, R233, PT ;  /* 0x000000e90500720c */ /* 0x040fe40003f26270 */
        /* <DEDUP_REMOVED lines=8> */
[----:B------:R-:W-:Y:S02]  /*ac20*/  FSEL R201, R181, -INF , !P6 ;  /* 0xff800000b5c97808 */ /* 0x000fe40007000000 */
[----:B------:R-:W-:-:S02]  /*ac30*/  ISETP.GE.AND P1, PT, R4, R233, PT ;  /* 0x000000e90400720c */ /* 0x000fc40003f26270 */
[C---:B------:R-:W-:Y:S02]  /*ac40*/  ISETP.GE.AND P6, PT, R5.reuse, R235, PT ;  /* 0x000000eb0500720c */ /* 0x040fe40003fc6270 */
[C---:B------:R-:W-:Y:S02]  /*ac50*/  ISETP.LT.OR P0, PT, R4.reuse, R236, P0 ;  /* 0x000000ec0400720c */ /* 0x040fe40000701670 */
[----:B------:R-:W-:Y:S01]  /*ac60*/  ISETP.LT.OR P1, PT, R4, R234, P1 ;  /* 0x000000ea0400720c */ /* 0x000fe20000f21670 */
[C---:B------:R-:W-:Y:S01]  /*ac70*/  VIADD R4, R0.reuse, 0x38 ;  /* 0x0000003800047836 */ /* 0x040fe20000000000 */
[----:B------:R-:W-:Y:S01]  /*ac80*/  ISETP.LT.OR P6, PT, R5, R236, P6 ;  /* 0x000000ec0500720c */ /* 0x000fe200037c1670 */
[----:B------:R-:W-:Y:S01]  /*ac90*/  VIADD R0, R0, 0x39 ;  /* 0x0000003900007836 */ /* 0x000fe20000000000 */
[----:B------:R-:W-:Y:S02]  /*aca0*/  FSEL R185, R12, -INF , !P0 ;  /* 0xff8000000cb97808 */ /* 0x000fe40004000000 */
[----:B------:R-:W-:-:S02]  /*acb0*/  FSEL R183, R13, -INF , !P6 ;  /* 0xff8000000db77808 */ /* 0x000fc40007000000 */
[CC--:B------:R-:W-:Y:S02]  /*acc0*/  ISETP.GE.AND P6, PT, R4.reuse, R233.reuse, PT ;  /* 0x000000e90400720c */ /* 0x0c0fe40003fc6270 */
[C---:B------:R-:W-:Y:S02]  /*acd0*/  ISETP.GE.AND P0, PT, R5.reuse, R233, PT ;  /* 0x000000e90500720c */ /* 0x040fe40003f06270 */
[-C--:B------:R-:W-:Y:S02]  /*ace0*/  ISETP.LT.OR P6, PT, R4, R234.reuse, P6 ;  /* 0x000000ea0400720c */ /* 0x080fe400037c1670 */
[----:B------:R-:W-:Y:S02]  /*acf0*/  ISETP.LT.OR P0, PT, R5, R234, P0 ;  /* 0x000000ea0500720c */ /* 0x000fe40000701670 */
[----:B------:R-:W-:Y:S02]  /*ad00*/  FSEL R182, R14, -INF , !P1 ;  /* 0xff8000000eb67808 */ /* 0x000fe40004800000 */
[----:B------:R-:W-:-:S02]  /*ad10*/  ISETP.GE.AND P1, PT, R4, R235, PT ;  /* 0x000000eb0400720c */ /* 0x000fc40003f26270 */
[----:B------:R-:W-:Y:S02]  /*ad20*/  FSEL R178, R194, -INF , !P6 ;  /* 0xff800000c2b27808 */ /* 0x000fe40007000000 */
[----:B------:R-:W-:Y:S02]  /*ad30*/  PLOP3.LUT P6, PT, PT, PT, UP0, 0x80, 0x0 ;  /* 0x000000000000781c */ /* 0x000fe40003fcf008 */
[----:B------:R-:W-:Y:S02]  /*ad40*/  FSEL R180, R15, -INF , !P0 ;  /* 0xff8000000fb47808 */ /* 0x000fe40004000000 */
[----:B------:R-:W-:Y:S02]  /*ad50*/  ISETP.LT.OR P0, PT, R4, R236, P1 ;  /* 0x000000ec0400720c */ /* 0x000fe40000f01670 */
[----:B------:R-:W-:Y:S02]  /*ad60*/  ISETP.GE.AND P1, PT, R0, R235, PT ;  /* 0x000000eb0000720c */ /* 0x000fe40003f26270 */
[----:B------:R-:W-:-:S02]  /*ad70*/  FSEL R181, R192, -INF , !P0 ;  /* 0xff800000c0b57808 */ /* 0x000fc40004000000 */
        /* <DEDUP_REMOVED lines=59> */
[----:B------:R-:W-:Y:S02]  /*b130*/  IMAD.U32 R4, RZ, RZ, UR8 ;  /* 0x00000008ff047e24 */ /* 0x000fe4000f8e00ff */
[----:B------:R-:W-:Y:S02]  /*b140*/  IMAD.U32 R5, RZ, RZ, UR9 ;  /* 0x00000009ff057e24 */ /* 0x000fe4000f8e00ff */
        /* <DEDUP_REMOVED lines=21> */
.L_x_3176:
[----:B------:R-:W-:-:S04]  /*b2a0*/  ULEA UR16, -UR10, URZ, 0x6 ;  /* 0x0000003f0a107291 */ /* 0x000fc8000f8e313f */
[----:B------:R-:W-:-:S12]  /*b2b0*/  USHF.R.S32.HI UR8, URZ, 0x1f, UR16 ;  /* 0x0000001f3f087899 */ /* 0x000fd80008011410 */
.L_x_3177:
[C---:B------:R-:W-:Y:S01]  /*b2c0*/  @!P4 IADD3 R5, P1, R165.reuse, UR16, RZ ;  /* 0x00000010a505cc10 */ /* 0x040fe2000ff3e0ff */
[----:B------:R-:W-:Y:S01]  /*b2d0*/  IMAD.U32 R6, RZ, RZ, UR16 ;  /* 0x00000010ff067e24 */ /* 0x000fe2000f8e00ff */
[----:B------:R-:W-:Y:S01]  /*b2e0*/  @!P3 IADD3 R7, P0, R165, UR16, RZ ;  /* 0x00000010a507bc10 */ /* 0x000fe2000ff1e0ff */
[----:B------:R-:W-:Y:S01]  /*b2f0*/  VOTEU.ALL UP0, P5 ;  /* 0x00000000003f7886 */ /* 0x000fe20002800000 */
[C---:B------:R-:W-:Y:S01]  /*b300*/  @!P4 IADD3.X R4, R166.reuse, UR8, RZ, P1, !PT ;  /* 0x00000008a604cc10 */ /* 0x040fe20008ffe4ff */
[----:B------:R-:W-:Y:S01]  /*b310*/  UIADD3 UR7, UP2, UP1, UR28, UR16, UR28 ;  /* 0x000000101c077290 */ /* 0x000fe2000f95e01c */
[C---:B------:R-:W-:Y:S01]  /*b320*/  @!P4 LEA R22, P1, R5.reuse, UR18, 0x1 ;  /* 0x000000120516cc11 */ /* 0x040fe2000f8208ff */
[----:B------:R1:W-:Y:S01]  /*b330*/  @P5 STS.128 [R231+0x8000], RZ ;  /* 0x008000ffe7005388 */ /* 0x0003e20000000c00 */
[C---:B------:R-:W-:Y:S01]  /*b340*/  @!P3 IADD3.X R0, R166.reuse, UR8, RZ, P0, !PT ;  /* 0x00000008a600bc10 */ /* 0x040fe200087fe4ff */
[----:B------:R-:W-:Y:S01]  /*b350*/  @!UP0 UIADD3 UR11, UP3, UR28, UR16, URZ ;  /* 0x000000101c0b8290 */ /* 0x000fe2000ff7e03f */
[----:B------:R-:W-:Y:S01]  /*b360*/  @!P4 LEA.HI.X R23, R5, UR19, R4, 0x1, P1 ;  /* 0x000000130517cc11 */ /* 0x000fe200088f0c04 */
[----:B------:R-:W-:Y:S01]  /*b370*/  UIADD3.X UR4, UR25, UR8, UR25, UP2, UP1 ;  /* 0x0000000819047290 */ /* 0x000fe200097e2419 */
[----:B------:R-:W-:Y:S01]  /*b380*/  @!P3 LEA R14, P1, R7, UR18, 0x1 ;  /* 0x00000012070ebc11 */ /* 0x000fe2000f8208ff */
[----:B------:R-:W-:Y:S01]  /*b390*/  @!UP0 UIADD3.X UR9, UR25, UR8, URZ, UP3, !UPT ;  /* 0x0000000819098290 */ /* 0x000fe20009ffe43f */
[----:B------:R-:W-:Y:S01]  /*b3a0*/  @!P2 IADD3 R5, P0, R165, UR16, RZ ;  /* 0x00000010a505ac10 */ /* 0x000fe2000ff1e0ff */
[----:B------:R-:W-:Y:S01]  /*b3b0*/  BSSY B0, `(.L_x_3178) ;  /* 0x000008b000007945 */ /* 0x000fe20003800000 */
[----:B------:R-:W-:Y:S01]  /*b3c0*/  @!P3 LEA.HI.X R15, R7, UR19, R0, 0x1, P1 ;  /* 0x00000013070fbc11 */ /* 0x000fe200088f0c00 */
[----:B------:R-:W-:Y:S01]  /*b3d0*/  IMAD.U32 R7, RZ, RZ, UR8 ;  /* 0x00000008ff077e24 */ /* 0x000fe2000f8e00ff */
[----:B------:R-:W-:-:S02]  /*b3e0*/  @!P2 IADD3.X R0, R166, UR8, RZ, P0, !PT ;  /* 0x00000008a600ac10 */ /* 0x000fc400087fe4ff */
[----:B------:R-:W-:-:S04]  /*b3f0*/  @!P4 IADD3 R9, P1, P0, R165, UR28, R6 ;  /* 0x0000001ca509cc10 */ /* 0x000fc8000f83e006 */
[----:B------:R-:W-:Y:S02]  /*b400*/  @!P4 IADD3.X R4, R166, UR25, R7, P1, P0 ;  /* 0x00000019a604cc10 */ /* 0x000fe40008fe0407 */
[----:B------:R-:W-:Y:S02]  /*b410*/  @!P2 LEA R12, P0, R5, UR18, 0x1 ;  /* 0x00000012050cac11 */ /* 0x000fe4000f8008ff */
[----:B------:R-:W-:Y:S02]  /*b420*/  @!P4 LEA R18, P1, R9, UR18, 0x1 ;  /* 0x000000120912cc11 */ /* 0x000fe4000f8208ff */
[----:B------:R-:W-:Y:S01]  /*b430*/  @!P2 LEA.HI.X R13, R5, UR19, R0, 0x1, P0 ;  /* 0x00000013050dac11 */ /* 0x000fe200080f0c00 */
[----:B------:R-:W-:Y:S01]  /*b440*/  IMAD.U32 R0, RZ, RZ, UR9 ;  /* 0x00000009ff007e24 */ /* 0x000fe2000f8e00ff */
[----:B------:R-:W-:Y:S01]  /*b450*/  @!P4 LEA.HI.X R19, R9, UR19, R4, 0x1, P1 ;  /* 0x000000130913cc11 */ /* 0x000fe200088f0c04 */
[----:B------:R-:W-:Y:S01]  /*b460*/  IMAD.U32 R9, RZ, RZ, UR11 ;  /* 0x0000000bff097e24 */ /* 0x000fe2000f8e00ff */
[----:B------:R-:W-:Y:S01]  /*b470*/  @!P3 IADD3 R5, P1, P0, R165, UR28, R6 ;  /* 0x0000001ca505bc10 */ /* 0x000fe2000f83e006 */
[----:B------:R-:W-:-:S03]  /*b480*/  UIADD3 UR9, UP0, UR28, UR7, URZ ;  /* 0x000000071c097290 */ /* 0x000fc6000ff1e03f */
[----:B------:R-:W-:Y:S02]  /*b490*/  @!P3 IADD3.X R4, R166, UR25, R7, P1, P0 ;  /* 0x00000019a604bc10 */ /* 0x000fe40008fe0407 */
[----:B------:R-:W-:Y:S02]  /*b4a0*/  @!P3 LEA R10, P0, R5, UR18, 0x1 ;  /* 0x00000012050abc11 */ /* 0x000fe4000f8008ff */
[-C--:B------:R-:W-:Y:S02]  /*b4b0*/  @!P5 LEA R20, P1, R9, R240.reuse, 0x1 ;  /* 0x000000f00914d211 */ /* 0x080fe400078208ff */
[----:B------:R-:W-:Y:S01]  /*b4c0*/  @!P3 LEA.HI.X R11, R5, UR19, R4, 0x1, P0 ;  /* 0x00000013050bbc11 */ /* 0x000fe200080f0c04 */
[----:B------:R-:W-:Y:S01]  /*b4d0*/  IMAD.U32 R5, RZ, RZ, UR7 ;  /* 0x00000007ff057e24 */ /* 0x000fe2000f8e00ff */
[----:B------:R-:W-:Y:S01]  /*b4e0*/  @!P5 LEA.HI.X R21, R9, R241, R0, 0x1, P1 ;  /* 0x000000f10915d211 */ /* 0x000fe200008f0c00 */
[----:B------:R-:W-:Y:S01]  /*b4f0*/  IMAD.U32 R4, RZ, RZ, UR8 ;  /* 0x00000008ff047e24 */ /* 0x000fe2000f8e00ff */
[-C--:B------:R-:W-:Y:S01]  /*b500*/  @!P5 LEA R26, P1, R6, R240.reuse, 0x1 ;  /* 0x000000f0061ad211 */ /* 0x080fe200078208ff */
[----:B------:R-:W-:Y:S01]  /*b510*/  IMAD.U32 R0, RZ, RZ, UR4 ;  /* 0x00000004ff007e24 */ /* 0x000fe2000f8e00ff */
[----:B------:R-:W-:-:S02]  /*b520*/  @!P5 LEA R16, P0, R5, R240, 0x1 ;  /* 0x000000f00510d211 */ /* 0x000fc400078008ff */
[-C--:B------:R-:W-:Y:S02]  /*b530*/  @!P5 LEA.HI.X R27, R6, R241.reuse, R4, 0x1, P1 ;  /* 0x000000f1061bd211 */ /* 0x080fe400008f0c04 */
[----:B------:R-:W-:Y:S02]  /*b540*/  @!P5 LEA.HI.X R17, R5, R241, R0, 0x1, P0 ;  /* 0x000000f10511d211 */ /* 0x000fe400000f0c00 */
[C---:B------:R-:W-:Y:S01]  /*b550*/  @!P2 IADD3 R6, P1, P0, R165.reuse, UR28, R6 ;  /* 0x0000001ca506ac10 */ /* 0x040fe2000f83e006 */
[----:B------:R-:W-:Y:S01]  /*b560*/  @!PT LDS RZ, [RZ] ;  /* 0x00000000fffff984 */ /* 0x000fe20000000800 */
[----:B------:R-:W-:Y:S01]  /*b570*/  @!PT LDS RZ, [RZ] ;  /* 0x00000000fffff984 */ /* 0x000fe20000000800 */
[----:B------:R-:W-:Y:S01]  /*b580*/  @!PT LDS RZ, [RZ] ;  /* 0x00000000fffff984 */ /* 0x000fe20000000800 */
[----:B------:R1:W-:Y:S03]  /*b590*/  @!P5 LDGSTS.E.BYPASS.LTC128B.128 [R231+0x8000], desc[UR26][R26.64] ;  /* 0x080000001ae7dfae */ /* 0x0003e6000b901d5a */
[----:B------:R-:W-:Y:S01]  /*b5a0*/  @!P2 IADD3.X R5, R166, UR25, R7, P1, P0 ;  /* 0x00000019a605ac10 */ /* 0x000fe20008fe0407 */
[----:B------:R1:W-:Y:S01]  /*b5b0*/  @P4 STS.128 [R231+0xa000], RZ ;  /* 0x00a000ffe7004388 */ /* 0x0003e20000000c00 */
[----:B------:R-:W-:-:S02]  /*b5c0*/  @!P4 IADD3 R7, P1, R165, UR7, RZ ;  /* 0x00000007a507cc10 */ /* 0x000fc4000ff3e0ff */
[----:B------:R-:W-:Y:S01]  /*b5d0*/  @!P2 LEA R170, P0, R6, UR18, 0x1 ;  /* 0x0000001206aaac11 */ /* 0x000fe2000f8008ff */
[----:B------:R-:W-:Y:S01]  /*b5e0*/  @!PT LDS RZ, [RZ] ;  /* 0x00000000fffff984 */ /* 0x000fe20000000800 */
[----:B------:R-:W-:Y:S01]  /*b5f0*/  @!PT LDS RZ, [RZ] ;  /* 0x00000000fffff984 */ /* 0x000fe20000000800 */
[----:B------:R-:W-:Y:S01]  /*b600*/  @!PT LDS RZ, [RZ] ;  /* 0x00000000fffff984 */ /* 0x000fe20000000800 */
[----:B------:R1:W-:Y:S01]  /*b610*/  @!P4 LDGSTS.E.BYPASS.LTC128B.128 [R231+0xa000], desc[UR26][R22.64+0x80] ;  /* 0x0a00008016e7cfae */ /* 0x0003e2000b901d5a */
[----:B------:R-:W-:Y:S02]  /*b620*/  @!P4 IADD3.X R0, R166, UR4, RZ, P1, !PT ;  /* 0x00000004a600cc10 */ /* 0x000fe40008ffe4ff */
[----:B------:R-:W-:Y:S01]  /*b630*/  @!P2 LEA.HI.X R171, R6, UR19, R5, 0x1, P0 ;  /* 0x0000001306abac11 */ /* 0x000fe200080f0c05 */
[----:B------:R1:W-:Y:S01]  /*b640*/  @P3 STS.128 [R231+0xc000], RZ ;  /* 0x00c000ffe7003388 */ /* 0x0003e20000000c00 */
[----:B------:R-:W-:Y:S02]  /*b650*/  @!P4 LEA R174, P1, R7, UR18, 0x1 ;  /* 0x0000001207aecc11 */ /* 0x000fe4000f8208ff */
[----:B------:R-:W-:Y:S01]  /*b660*/  @!P3 IADD3 R5, P0, R165, UR7, RZ ;  /* 0x00000007a505bc10 */ /* 0x000fe2000ff1e0ff */
[----:B------:R-:W-:Y:S01]  /*b670*/  @!PT LDS RZ, [RZ] ;  /* 0x00000000fffff984 */ /* 0x000fe20000000800 */
[----:B------:R-:W-:Y:S01]  /*b680*/  @!PT LDS RZ, [RZ] ;  /* 0x00000000fffff984 */ /* 0x000fe20000000800 */
[----:B------:R-:W-:Y:S01]  /*b690*/  @!PT LDS RZ, [RZ] ;  /* 0x00000000fffff984 */ /* 0x000fe20000000800 */
[----:B------:R1:W-:Y:S01]  /*b6a0*/  @!P3 LDGSTS.E.BYPASS.LTC128B.128 [R231+0xc000], desc[UR26][R14.64+0x100] ;  /* 0x0c0001000ee7bfae */ /* 0x0003e2000b901d5a */
[----:B------:R-:W-:-:S02]  /*b6b0*/  @!P4 LEA.HI.X R175, R7, UR19, R0, 0x1, P1 ;  /* 0x0000001307afcc11 */ /* 0x000fc400088f0c00 */
[C---:B------:R-:W-:Y:S01]  /*b6c0*/  @!P3 IADD3.X R0, R166.reuse, UR4, RZ, P0, !PT ;  /* 0x00000004a600bc10 */ /* 0x040fe200087fe4ff */
[----:B------:R1:W-:Y:S01]  /*b6d0*/  @P2 STS.128 [R231+0xe000], RZ ;  /* 0x00e000ffe7002388 */ /* 0x0003e20000000c00 */
[----:B------:R-:W-:Y:S02]  /*b6e0*/  @!P3 LEA R192, P1, R5, UR18, 0x1 ;  /* 0x0000001205c0bc11 */ /* 0x000fe4000f8208ff */
[----:B------:R-:W-:Y:S01]  /*b6f0*/  @!P2 IADD3 R7, P0, R165, UR7, RZ ;  /* 0x00000007a507ac10 */ /* 0x000fe2000ff1e0ff */
[----:B------:R-:W-:Y:S01]  /*b700*/  UIADD3.X UR7, UR25, UR4, URZ, UP0, !UPT ;  /* 0x0000000419077290 */ /* 0x000fe200087fe43f */
[----:B------:R-:W-:Y:S01]  /*b710*/  @!P3 LEA.HI.X R193, R5, UR19, R0, 0x1, P1 ;  /* 0x0000001305c1bc11 */ /* 0x000fe200088f0c00 */
[----:B------:R-:W-:Y:S01]  /*b720*/  IMAD.U32 R5, RZ, RZ, UR9 ;  /* 0x00000009ff057e24 */ /* 0x000fe2000f8e00ff */
[----:B------:R-:W-:Y:S01]  /*b730*/  @!P2 IADD3.X R4, R166, UR4, RZ, P0, !PT ;  /* 0x00000004a604ac10 */ /* 0x000fe200087fe4ff */
[----:B------:R-:W-:Y:S01]  /*b740*/  @!PT LDS RZ, [RZ] ;  /* 0x00000000fffff984 */ /* 0x000fe20000000800 */
[----:B------:R-:W-:Y:S01]  /*b750*/  @!PT LDS RZ, [RZ] ;  /* 0x00000000fffff984 */ /* 0x000fe20000000800 */
[----:B------:R-:W-:Y:S01]  /*b760*/  @!PT LDS RZ, [RZ] ;  /* 0x00000000fffff984 */ /* 0x000fe20000000800 */
[----:B------:R1:W-:Y:S01]  /*b770*/  @!P2 LDGSTS.E.BYPASS.LTC128B.128 [R231+0xe000], desc[UR26][R12.64+0x180] ;  /* 0x0e0001800ce7afae */ /* 0x0003e2000b901d5a */
[----:B------:R-:W-:Y:S01]  /*b780*/  @!P2 LEA R6, P0, R7, UR18, 0x1 ;  /* 0x000000120706ac11 */ /* 0x000fe2000f8008ff */
[----:B------:R-:W-:Y:S01]  /*b790*/  IMAD.U32 R0, RZ, RZ, UR7 ;  /* 0x00000007ff007e24 */ /* 0x000fe2000f8e00ff */
[----:B------:R-:W-:Y:S01]  /*b7a0*/  @!P5 LEA R194, P1, R5, R240, 0x1 ;  /* 0x000000f005c2d211 */ /* 0x000fe200078208ff */
[----:B------:R1:W-:Y:S01]  /*b7b0*/  @P5 STS.128 [R231+0x8800], RZ ;  /* 0x008800ffe7005388 */ /* 0x0003e20000000c00 */
[----:B------:R-:W-:-:S02]  /*b7c0*/  @!P2 LEA.HI.X R7, R7, UR19, R4, 0x1, P0 ;  /* 0x000000130707ac11 */ /* 0x000fc400080f0c04 */
[----:B------:R-:W-:Y:S01]  /*b7d0*/  @!P4 IADD3 R4, P0, R165, UR9, RZ ;  /* 0x00000009a504cc10 */ /* 0x000fe2000ff1e0ff */
[----:B------:R-:W-:Y:S01]  /*b7e0*/  @!PT LDS RZ, [RZ] ;  /* 0x00000000fffff984 */ /* 0x000fe20000000800 */
[----:B------:R-:W-:Y:S01]  /*b7f0*/  @!PT LDS RZ, [RZ] ;  /* 0x00000000fffff984 */ /* 0x000fe20000000800 */
[----:B------:R-:W-:Y:S01]  /*b800*/  @!PT LDS RZ, [RZ] ;  /* 0x00000000fffff984 */ /* 0x000fe20000000800 */
[----:B------:R1:W-:Y:S01]  /*b810*/  @!P5 LDGSTS.E.BYPASS.LTC128B.128 [R231+0x8800], desc[UR26][R20.64] ;  /* 0x0880000014e7dfae */ /* 0x0003e2000b901d5a */
[----:B------:R-:W-:Y:S02]  /*b820*/  @!P5 LEA.HI.X R195, R5, R241, R0, 0x1, P1 ;  /* 0x000000f105c3d211 */ /* 0x000fe400008f0c00 */
[----:B------:R-:W-:Y:S01]  /*b830*/  @!P4 IADD3.X R5, R166, UR7, RZ, P0, !PT ;  /* 0x00000007a605cc10 */ /* 0x000fe200087fe4ff */
[----:B------:R1:W-:Y:S01]  /*b840*/  @P4 STS.128 [R231+0xa800], RZ ;  /* 0x00a800ffe7004388 */ /* 0x0003e20000000c00 */
[C---:B------:R-:W-:Y:S02]  /*b850*/  @!P4 LEA R238, P1, R4.reuse, UR18, 0x1 ;  /* 0x0000001204eecc11 */ /* 0x040fe4000f8208ff */
[----:B------:R-:W-:Y:S01]  /*b860*/  @!P3 IADD3 R0, P0, R165, UR9, RZ ;  /* 0x00000009a500bc10 */ /* 0x000fe2000ff1e0ff */
[----:B------:R-:W-:Y:S01]  /*b870*/  @!PT LDS RZ, [RZ] ;  /* 0x00000000fffff984 */ /* 0x000fe20000000800 */
[----:B------:R-:W-:Y:S01]  /*b880*/  @!PT LDS RZ, [RZ] ;  /* 0x00000000fffff984 */ /* 0x000fe20000000800 */
[----:B------:R-:W-:Y:S01]  /*b890*/  @!PT LDS RZ, [RZ] ;  /* 0x00000000fffff984 */ /* 0x000fe20000000800 */
[----:B------:R1:W-:Y:S01]  /*b8a0*/  @!P4 LDGSTS.E.BYPASS.LTC128B.128 [R231+0xa800], desc[UR26][R18.64+0x80] ;  /* 0x0a80008012e7cfae */ /* 0x0003e2000b901d5a */
[----:B------:R-:W-:-:S02]  /*b8b0*/  @!P4 LEA.HI.X R239, R4, UR19, R5, 0x1, P1 ;  /* 0x0000001304efcc11 */ /* 0x000fc400088f0c05 */
[----:B------:R-:W-:Y:S01]  /*b8c0*/  @!P3 IADD3.X R5, R166, UR7, RZ, P0, !PT ;  /* 0x00000007a605bc10 */ /* 0x000fe200087fe4ff */
[----:B------:R1:W-:Y:S01]  /*b8d0*/  @P3 STS.128 [R231+0xc800], RZ ;  /* 0x00c800ffe7003388 */ /* 0x0003e20000000c00 */
[----:B------:R-:W-:-:S03]  /*b8e0*/  @!P3 LEA R4, P0, R0, UR18, 0x1 ;  /* 0x000000120004bc11 */ /* 0x000fc6000f8008ff */
[----:B------:R-:W-:Y:S01]  /*b8f0*/  @!PT LDS RZ, [RZ] ;  /* 0x00000000fffff984 */ /* 0x000fe20000000800 */
[----:B------:R-:W-:Y:S01]  /*b900*/  @!PT LDS RZ, [RZ] ;  /* 0x00000000fffff984 */ /* 0x000fe20000000800 */
[----:B------:R-:W-:Y:S01]  /*b910*/  @!PT LDS RZ, [RZ] ;  /* 0x00000000fffff984 */ /* 0x000fe20000000800 */
[----:B------:R1:W-:Y:S01]  /*b920*/  @!P3 LDGSTS.E.BYPASS.LTC128B.128 [R231+0xc800], desc[UR26][R10.64+0x100] ;  /* 0x0c8001000ae7bfae */ /* 0x0003e2000b901d5a */
[----:B------:R-:W-:-:S03]  /*b930*/  @!P3 LEA.HI.X R5, R0, UR19, R5, 0x1, P0 ;  /* 0x000000130005bc11 */ /* 0x000fc600080f0c05 */
        /* <DEDUP_REMOVED lines=50> */
.L_x_3179:
[----:B------:R-:W-:Y:S05]  /*bc60*/  BSYNC B0 ;  /* 0x0000000000007941 */ /* 0x000fea0003800000 */
.L_x_3178:
[----:B------:R-:W0:Y:S01]  /*bc70*/  LDGDEPBAR ;  /* 0x00000000000079af */ /* 0x000e220000000000 */
[----:B-12---:R-:W-:Y:S02]  /*bc80*/  IMAD.U32 R5, RZ, RZ, UR16 ;  /* 0x00000010ff057e24 */ /* 0x006fe4000f8e00ff */
[----:B------:R-:W-:-:S03]  /*bc90*/  IMAD.U32 R0, RZ, RZ, UR8 ;  /* 0x00000008ff007e24 */ /* 0x000fc6000f8e00ff */
[----:B------:R-:W-:-:S04]  /*bca0*/  LEA R240, P0, R5, R240, 0x1 ;  /* 0x000000f005f07211 */ /* 0x000fc800078008ff */
[----:B------:R-:W-:-:S09]  /*bcb0*/  LEA.HI.X R241, R5, R241, R0, 0x1, P0 ;  /* 0x000000f105f17211 */ /* 0x000fd200000f0c00 */
.L_x_3175:
[----:B------:R-:W-:Y:S01]  /*bcc0*/  FMNMX.FTZ R6, R164, R173, !PT ;  /* 0x000000ada4067209 */ /* 0x000fe20007810000 */
        /* <DEDUP_REMOVED lines=42> */
[----:B------:R-:W-:-:S05]  /*bf70*/  FMUL.FTZ R166, R174, UR14 ;  /* 0x0000000eaea67c20 */ /* 0x000fca0008410000 */
[----:B------:R-:W-:-:S05]  /*bf80*/  FSEL R166, R166, RZ, P1 ;  /* 0x000000ffa6a67208 */ /* 0x000fca0000800000 */
[--C-:B------:R-:W-:Y:S01]  /*bf90*/  FFMA.FTZ R172, R173, UR14, -R166.reuse ;  /* 0x0000000eadac7c23 */ /* 0x100fe200080108a6 */
[----:B--2---:R-:W-:Y:S01]  /*bfa0*/  FMNMX.FTZ R173, R5, R0, !PT ;  /* 0x0000000005ad7209 */ /* 0x004fe20007810000 */
[--C-:B------:R-:W-:Y:S01]  /*bfb0*/  FFMA.FTZ R171, R169, UR14, -R166.reuse ;  /* 0x0000000ea9ab7c23 */ /* 0x100fe200080108a6 */
[----:B------:R-:W-:Y:S01]  /*bfc0*/  FSEL R5, R174, RZ, P1 ;  /* 0x000000ffae057208 */ /* 0x000fe20000800000 */
[--C-:B------:R-:W-:Y:S01]  /*bfd0*/  FFMA.FTZ R170, R189, UR14, -R166.reuse ;  /* 0x0000000ebdaa7c23 */ /* 0x100fe200080108a6 */
[C---:B------:R-:W-:Y:S01]  /*bfe0*/  FSETP.NEU.FTZ.AND P0, PT, R173.reuse, -INF , PT ;  /* 0xff800000ad00780b */ /* 0x040fe20003f1d000 */
[----:B------:R-:W-:Y:S01]  /*bff0*/  FMUL.FTZ R179, R173, UR14 ;  /* 0x0000000eadb37c20 */ /* 0x000fe20008410000 */
[--C-:B------:R-:W-:Y:S01]  /*c000*/  FFMA.FTZ R169, R187, UR14, -R166.reuse ;  /* 0x0000000ebba97c23 */ /* 0x100fe200080108a6 */
[----:B------:R-:W-:Y:S01]  /*c010*/  FADD.FTZ R4, R164, -R5 ;  /* 0x80000005a4047221 */ /* 0x000fe20000010000 */
[----:B------:R-:W-:Y:S01]  /*c020*/  FSEL R6, R173, RZ, P0 ;  /* 0x000000ffad067208 */ /* 0x000fe20000000000 */
[----:B------:R-:W-:Y:S01]  /*c030*/  MUFU.EX2 R172, R172 ;  /* 0x000000ac00ac7308 */ /* 0x000fe20000000800 */
[----:B------:R-:W-:Y:S01]  /*c040*/  FSEL R179, R179, RZ, P0 ;  /* 0x000000ffb3b37208 */ /* 0x000fe20000000000 */
[----:B------:R-:W-:Y:S01]  /*c050*/  FMUL.FTZ R176, R4, UR14 ;  /* 0x0000000e04b07c20 */ /* 0x000fe20008410000 */
[----:B------:R-:W-:Y:S01]  /*c060*/  FFMA.FTZ R187, R33, UR14, -R166 ;  /* 0x0000000e21bb7c23 */ /* 0x000fe200080108a6 */
[----:B------:R-:W-:Y:S01]  /*c070*/  FADD.FTZ R6, R3, -R6 ;  /* 0x8000000603067221 */ /* 0x000fe20000010000 */
[--C-:B------:R-:W-:Y:S01]  /*c080*/  FFMA.FTZ R189, R25, UR14, -R166.reuse ;  /* 0x0000000e19bd7c23 */ /* 0x100fe200080108a6 */
[--C-:B------:R-:W-:Y:S01]  /*c090*/  FFMA.FTZ R175, R8, UR14, -R179.reuse ;  /* 0x0000000e08af7c23 */ /* 0x100fe200080108b3 */
[--C-:B------:R-:W-:Y:S01]  /*c0a0*/  FFMA.FTZ R168, R2, UR14, -R179.reuse ;  /* 0x0000000e02a87c23 */ /* 0x100fe200080108b3 */
[----:B------:R-:W1:Y:S01]  /*c0b0*/  LDSM.16.MT88.4 R8, [R221+0x10000] ;  /* 0x01000000dd08783b */ /* 0x000e620000004200 */
[--C-:B------:R-:W-:Y:S01]  /*c0c0*/  FFMA.FTZ R2, R184, UR14, -R179.reuse ;  /* 0x0000000eb8027c23 */ /* 0x100fe200080108b3 */
[--C-:B------:R-:W-:Y:S01]  /*c0d0*/  FFMA.FTZ R0, R186, UR14, -R179.reuse ;  /* 0x0000000eba007c23 */ /* 0x100fe200080108b3 */
[----:B------:R-:W-:Y:S01]  /*c0e0*/  FMUL.FTZ R3, R6, UR14 ;  /* 0x0000000e06037c20 */ /* 0x000fe20008410000 */
[----:B------:R-:W2:Y:S01]  /*c0f0*/  MUFU.EX2 R171, R171 ;  /* 0x000000ab00ab7308 */ /* 0x000ea20000000800 */
        /* <DEDUP_REMOVED lines=15> */
[----:B------:R-:W3:Y:S01]  /*c1f0*/  MUFU.EX2 R169, R169 ;  /* 0x000000a900a97308 */ /* 0x000ee20000000800 */
[----:B--2---:R-:W-:Y:S01]  /*c200*/  F2FP.BF16.F32.PACK_AB R4, R171, R172 ;  /* 0x000000acab04723e */ /* 0x004fe200000010ff */
[--C-:B------:R-:W-:Y:S01]  /*c210*/  FFMA.FTZ R200, R200, UR14, -R179.reuse ;  /* 0x0000000ec8c87c23 */ /* 0x100fe200080108b3 */
[--C-:B------:R-:W-:Y:S01]  /*c220*/  FFMA.FTZ R196, R196, UR14, -R179.reuse ;  /* 0x0000000ec4c47c23 */ /* 0x100fe200080108b3 */
[--C-:B------:R-:W-:Y:S01]  /*c230*/  FFMA.FTZ R201, R198, UR14, -R179.reuse ;  /* 0x0000000ec6c97c23 */ /* 0x100fe200080108b3 */
[--C-:B------:R-:W-:Y:S01]  /*c240*/  FFMA.FTZ R198, R183, UR14, -R166.reuse ;  /* 0x0000000eb7c67c23 */ /* 0x100fe200080108a6 */
[--C-:B------:R-:W-:Y:S01]  /*c250*/  FFMA.FTZ R185, R185, UR14, -R166.reuse ;  /* 0x0000000eb9b97c23 */ /* 0x100fe200080108a6 */
[--C-:B------:R-:W-:Y:S01]  /*c260*/  FFMA.FTZ R181, R181, UR14, -R166.reuse ;  /* 0x0000000eb5b57c23 */ /* 0x100fe200080108a6 */
[----:B------:R-:W-:Y:S01]  /*c270*/  MUFU.EX2 R168, R168 ;  /* 0x000000a800a87308 */ /* 0x000fe20000000800 */
[----:B------:R-:W-:Y:S01]  /*c280*/  FFMA.FTZ R202, R167, UR14, -R166 ;  /* 0x0000000ea7ca7c23 */ /* 0x000fe200080108a6 */
[--C-:B------:R-:W-:Y:S01]  /*c290*/  FFMA.FTZ R182, R182, UR14, -R179.reuse ;  /* 0x0000000eb6b67c23 */ /* 0x100fe200080108b3 */
[--C-:B------:R-:W-:Y:S01]  /*c2a0*/  FFMA.FTZ R183, R180, UR14, -R179.reuse ;  /* 0x0000000eb4b77c23 */ /* 0x100fe200080108b3 */
[--C-:B------:R-:W-:Y:S01]  /*c2b0*/  FFMA.FTZ R178, R178, UR14, -R179.reuse ;  /* 0x0000000eb2b27c23 */ /* 0x100fe200080108b3 */
[----:B------:R-:W-:Y:S01]  /*c2c0*/  FFMA.FTZ R177, R177, UR14, -R179 ;  /* 0x0000000eb1b17c23 */ /* 0x000fe200080108b3 */
[----:B------:R-:W-:Y:S02]  /*c2d0*/  LDSM.16.MT88.4 R164, [R224+0x11800] ;  /* 0x01180000e0a4783b */ /* 0x000fe40000004200 */
[----:B------:R-:W2:Y:S01]  /*c2e0*/  MUFU.EX2 R2, R2 ;  /* 0x0000000200027308 */ /* 0x000ea20000000800 */
[----:B---3--:R-:W-:-:S07]  /*c2f0*/  F2FP.BF16.F32.PACK_AB R6, R169, R170 ;  /* 0x000000aaa906723e */ /* 0x008fce00000010ff */
[----:B------:R-:W-:Y:S08]  /*c300*/  MUFU.EX2 R0, R0 ;  /* 0x0000000000007308 */ /* 0x000ff00000000800 */
[----:B------:R-:W3:Y:S01]  /*c310*/  MUFU.EX2 R175, R175 ;  /* 0x000000af00af7308 */ /* 0x000ee20000000800 */
[----:B--2---:R-:W-:-:S07]  /*c320*/  F2FP.BF16.F32.PACK_AB R5, R2, R168 ;  /* 0x000000a80205723e */ /* 0x004fce00000010ff */
[----:B------:R-:W2:Y:S08]  /*c330*/  MUFU.EX2 R176, R176 ;  /* 0x000000b000b07308 */ /* 0x000eb00000000800 */
[----:B------:R-:W4:Y:S01]  /*c340*/  MUFU.EX2 R3, R3 ;  /* 0x0000000300037308 */ /* 0x000f220000000800 */
[----:B---3--:R-:W-:-:S07]  /*c350*/  F2FP.BF16.F32.PACK_AB R7, R175, R0 ;  /* 0x00000000af07723e */ /* 0x008fce00000010ff */
[----:B------:R-:W-:Y:S01]  /*c360*/  MUFU.EX2 R184, R184 ;  /* 0x000000b800b87308 */ /* 0x000fe20000000800 */
[-C--:B--2---:R-:W-:Y:S01]  /*c370*/  FMUL.FTZ R152, R152, R176.reuse ;  /* 0x000000b098987220 */ /* 0x084fe20000410000 */
[-C--:B------:R-:W-:Y:S01]  /*c380*/  FMUL.FTZ R153, R153, R176.reuse ;  /* 0x000000b099997220 */ /* 0x080fe20000410000 */
        /* <DEDUP_REMOVED lines=149> */
[----:B------:R-:W4:Y:S01]  /*cce0*/  MUFU.EX2 R187, R187 ;  /* 0x000000bb00bb7308 */ /* 0x000f220000000800 */
[-C--:B------:R-:W-:Y:S01]  /*ccf0*/  FMUL.FTZ R124, R124, R176.reuse ;  /* 0x000000b07c7c7220 */ /* 0x080fe20000410000 */
[C---:B------:R-:W-:Y:S01]  /*cd00*/  HMMA.16816.F32.BF16 R64, R4.reuse, R22, R64 ;  /* 0x000000160440723c */ /* 0x040fe20000041840 */
[----:B------:R-:W5:Y:S01]  /*cd10*/  LDSM.16.MT88.4 R20, [R220+0x14000] ;  /* 0x01400000dc14783b */ /* 0x000f620000004200 */
[-C--:B------:R-:W-:Y:S01]  /*cd20*/  FMUL.FTZ R125, R125, R176.reuse ;  /* 0x000000b07d7d7220 */ /* 0x080fe20000410000 */
[-C--:B------:R-:W-:Y:S01]  /*cd30*/  FMUL.FTZ R128, R128, R176.reuse ;  /* 0x000000b080807220 */ /* 0x080fe20000410000 */
[-C--:B------:R-:W-:Y:S01]  /*cd40*/  FMUL.FTZ R129, R129, R176.reuse ;  /* 0x000000b081817220 */ /* 0x080fe20000410000 */
[-C--:B------:R-:W-:Y:S01]  /*cd50*/  FMUL.FTZ R126, R126, R3.reuse ;  /* 0x000000037e7e7220 */ /* 0x080fe20000410000 */
[C---:B--2---:R-:W-:Y:S01]  /*cd60*/  HMMA.16816.F32.BF16 R100, R4.reuse, R12, R100 ;  /* 0x0000000c0464723c */ /* 0x044fe20000041864 */
[----:B------:R-:W-:Y:S01]  /*cd70*/  MUFU.EX2 R186, R186 ;  /* 0x000000ba00ba7308 */ /* 0x000fe20000000800 */
[-C--:B------:R-:W-:Y:S01]  /*cd80*/  FMUL.FTZ R127, R127, R3.reuse ;  /* 0x000000037f7f7220 */ /* 0x080fe20000410000 */
[-C--:B------:R-:W-:Y:S01]  /*cd90*/  FMUL.FTZ R130, R130, R3.reuse ;  /* 0x0000000382827220 */ /* 0x080fe20000410000 */
[-C--:B------:R-:W-:Y:S01]  /*cda0*/  FMUL.FTZ R131, R131, R3.reuse ;  /* 0x0000000383837220 */ /* 0x080fe20000410000 */
[----:B------:R-:W-:Y:S01]  /*cdb0*/  FFMA.FTZ R172, R245, R176, R172 ;  /* 0x000000b0f5ac7223 */ /* 0x000fe200000100ac */
[----:B------:R-:W-:Y:S01]  /*cdc0*/  HMMA.16816.F32.BF16 R104, R4, R14, R104 ;  /* 0x0000000e0468723c */ /* 0x000fe20000041868 */
[----:B------:R-:W2:Y:S01]  /*cdd0*/  LDSM.16.MT88.4 R12, [R220+0x16000] ;  /* 0x01600000dc0c783b */ /* 0x000ea20000004200 */
[----:B------:R-:W-:Y:S01]  /*cde0*/  FFMA.FTZ R3, R243, R3, R168 ;  /* 0x00000003f3037223 */ /* 0x000fe200000100a8 */
[----:B------:R-:W-:Y:S01]  /*cdf0*/  MUFU.EX2 R189, R189 ;  /* 0x000000bd00bd7308 */ /* 0x000fe20000000800 */
[----:B------:R-:W-:-:S02]  /*ce00*/  FADD.FTZ R171, R171, R172 ;  /* 0x000000acabab7221 */ /* 0x000fc40000010000 */
[----:B---3--:R-:W-:Y:S01]  /*ce10*/  HMMA.16816.F32.BF16 R108, R4, R16, R108 ;  /* 0x00000010046c723c */ /* 0x008fe2000004186c */
[----:B------:R-:W-:Y:S01]  /*ce20*/  FADD.FTZ R3, R2, R3 ;  /* 0x0000000302037221 */ /* 0x000fe20000010000 */
[----:B------:R-:W-:-:S03]  /*ce30*/  FADD.FTZ R170, R170, R171 ;  /* 0x000000abaaaa7221 */ /* 0x000fc60000010000 */
[----:B------:R-:W-:Y:S01]  /*ce40*/  MUFU.EX2 R188, R188 ;  /* 0x000000bc00bc7308 */ /* 0x000fe20000000800 */
[----:B------:R-:W-:Y:S01]  /*ce50*/  HMMA.16816.F32.BF16 R112, R4, R18, R112 ;  /* 0x000000120470723c */ /* 0x000fe20000041870 */
[----:B------:R-:W3:Y:S01]  /*ce60*/  LDSM.16.MT88.4 R16, [R220+0x10800] ;  /* 0x01080000dc10783b */ /* 0x000ee20000004200 */
[----:B------:R-:W-:Y:S01]  /*ce70*/  FADD.FTZ R0, R0, R3 ;  /* 0x0000000300007221 */ /* 0x000fe20000010000 */
[----:B------:R-:W-:-:S03]  /*ce80*/  FADD.FTZ R169, R169, R170 ;  /* 0x000000aaa9a97221 */ /* 0x000fc60000010000 */
[----:B-1----:R-:W-:Y:S01]  /*ce90*/  HMMA.16816.F32.BF16 R116, R4, R8, R116 ;  /* 0x000000080474723c */ /* 0x002fe20000041874 */
[----:B------:R-:W1:Y:S01]  /*cea0*/  MUFU.EX2 R191, R191 ;  /* 0x000000bf00bf7308 */ /* 0x000e620000000800 */
[----:B------:R-:W-:-:S04]  /*ceb0*/  FADD.FTZ R175, R175, R0 ;  /* 0x00000000afaf7221 */ /* 0x000fc80000010000 */
[C---:B------:R-:W-:Y:S01]  /*cec0*/  HMMA.16816.F32.BF16 R120, R4.reuse, R10, R120 ;  /* 0x0000000a0478723c */ /* 0x040fe20000041878 */
[----:B------:R-:W3:Y:S02]  /*ced0*/  LDSM.16.MT88.4 R8, [R224+0x12800] ;  /* 0x01280000e008783b */ /* 0x000ee40000004200 */
[----:B------:R-:W-:Y:S03]  /*cee0*/  MUFU.EX2 R190, R190 ;  /* 0x000000be00be7308 */ /* 0x000fe60000000800 */
[C---:B-----5:R-:W-:Y:S05]  /*cef0*/  HMMA.16816.F32.BF16 R92, R4.reuse, R20, R92 ;  /* 0x00000014045c723c */ /* 0x060fea000004185c */
[----:B------:R-:W5:Y:S01]  /*cf00*/  MUFU.EX2 R193, R193 ;  /* 0x000000c100c17308 */ /* 0x000f620000000800 */
[C---:B------:R-:W-:Y:S01]  /*cf10*/  HMMA.16816.F32.BF16 R96, R4.reuse, R22, R96 ;  /* 0x000000160460723c */ /* 0x040fe20000041860 */
[----:B------:R-:W3:Y:S05]  /*cf20*/  LDSM.16.MT88.4 R20, [R221+0x10800] ;  /* 0x01080000dd14783b */ /* 0x000eea0000004200 */
[C---:B--2---:R-:W-:Y:S01]  /*cf30*/  HMMA.16816.F32.BF16 R124, R4.reuse, R12, R124 ;  /* 0x0000000c047c723c */ /* 0x044fe2000004187c */
[----:B------:R-:W-:Y:S05]  /*cf40*/  MUFU.EX2 R192, R192 ;  /* 0x000000c000c07308 */ /* 0x000fea0000000800 */
[----:B------:R-:W-:Y:S01]  /*cf50*/  HMMA.16816.F32.BF16 R128, R4, R14, R128 ;  /* 0x0000000e0480723c */ /* 0x000fe20000041880 */
[----:B------:R-:W2:Y:S02]  /*cf60*/  LDSM.16.MT88.4 R12, [R222+0x12800] ;  /* 0x01280000de0c783b */ /* 0x000ea40000004200 */
[----:B------:R-:W-:Y:S04]  /*cf70*/  MUFU.EX2 R195, R195 ;  /* 0x000000c300c37308 */ /* 0x000fe80000000800 */
[----:B----4-:R-:W-:Y:S01]  /*cf80*/  F2FP.BF16.F32.PACK_AB R4, R187, R184 ;  /* 0x000000b8bb04723e */ /* 0x010fe200000010ff */
[----:B------:R-:W-:Y:S01]  /*cf90*/  FADD.FTZ R184, R184, R169 ;  /* 0x000000a9b8b87221 */ /* 0x000fe20000010000 */
[----:B-1----:R-:W-:Y:S01]  /*cfa0*/  F2FP.BF16.F32.PACK_AB R5, R191, R188 ;  /* 0x000000bcbf05723e */ /* 0x002fe200000010ff */
[----:B------:R-:W-:Y:S01]  /*cfb0*/  FADD.FTZ R188, R188, R175 ;  /* 0x000000afbcbc7221 */ /* 0x000fe20000010000 */
[----:B------:R-:W-:Y:S01]  /*cfc0*/  F2FP.BF16.F32.PACK_AB R6, R189, R186 ;  /* 0x000000babd06723e */ /* 0x000fe200000010ff */
[----:B------:R-:W-:Y:S01]  /*cfd0*/  MUFU.EX2 R194, R194 ;  /* 0x000000c200c27308 */ /* 0x000fe20000000800 */
[----:B-----5:R-:W-:Y:S01]  /*cfe0*/  F2FP.BF16.F32.PACK_AB R7, R193, R190 ;  /* 0x000000bec107723e */ /* 0x020fe200000010ff */
[----:B------:R-:W-:Y:S01]  /*cff0*/  FADD.FTZ R187, R187, R184 ;  /* 0x000000b8bbbb7221 */ /* 0x000fe20000010000 */
[----:B------:R-:W-:-:S03]  /*d000*/  FADD.FTZ R191, R191, R188 ;  /* 0x000000bcbfbf7221 */ /* 0x000fc60000010000 */
[----:B------:R-:W-:Y:S01]  /*d010*/  FADD.FTZ R186, R186, R187 ;  /* 0x000000bbbaba7221 */ /* 0x000fe20000010000 */
[----:B------:R-:W-:Y:S01]  /*d020*/  FADD.FTZ R0, R190, R191 ;  /* 0x000000bfbe007221 */ /* 0x000fe20000010000 */
[----:B---3--:R-:W-:Y:S01]  /*d030*/  HMMA.16816.F32.BF16 R136, R4, R16, R136 ;  /* 0x000000100488723c */ /* 0x008fe20000041888 */
[----:B------:R-:W-:Y:S01]  /*d040*/  MUFU.EX2 R197, R197 ;  /* 0x000000c500c57308 */ /* 0x000fe20000000800 */
[----:B------:R-:W-:Y:S01]  /*d050*/  FADD.FTZ R189, R189, R186 ;  /* 0x000000babdbd7221 */ /* 0x000fe20000010000 */
[----:B------:R-:W-:-:S03]  /*d060*/  FADD.FTZ R0, R193, R0 ;  /* 0x00000000c1007221 */ /* 0x000fc60000010000 */
[C---:B------:R-:W-:Y:S01]  /*d070*/  HMMA.16816.F32.BF16 R132, R4.reuse, R18, R132 ;  /* 0x000000120484723c */ /* 0x040fe20000041884 */
[----:B------:R-:W-:Y:S02]  /*d080*/  LDSM.16.MT88.4 R16, [R220+0x14800] ;  /* 0x01480000dc10783b */ /* 0x000fe40000004200 */
[----:B------:R-:W1:Y:S03]  /*d090*/  MUFU.EX2 R199, R199 ;  /* 0x000000c700c77308 */ /* 0x000e660000000800 */
[C---:B------:R-:W-:Y:S05]  /*d0a0*/  HMMA.16816.F32.BF16 R36, R4.reuse, R8, R36 ;  /* 0x000000080424723c */ /* 0x040fea0000041824 */
[----:B------:R-:W3:Y:S01]  /*d0b0*/  MUFU.EX2 R200, R200 ;  /* 0x000000c800c87308 */ /* 0x000ee20000000800 */
[C---:B------:R-:W-:Y:S01]  /*d0c0*/  HMMA.16816.F32.BF16 R40, R4.reuse, R10, R40 ;  /* 0x0000000a0428723c */ /* 0x040fe20000041828 */
[----:B------:R-:W4:Y:S05]  /*d0d0*/  LDSM.16.MT88.4 R8, [R221+0x14800] ;  /* 0x01480000dd08783b */ /* 0x000f2a0000004200 */
[----:B------:R-:W-:Y:S01]  /*d0e0*/  HMMA.16816.F32.BF16 R144, R4, R20, R144 ;  /* 0x000000140490723c */ /* 0x000fe20000041890 */
[----:B------:R-:W-:Y:S01]  /*d0f0*/  MUFU.EX2 R196, R196 ;  /* 0x000000c400c47308 */ /* 0x000fe20000000800 */
[----:B-1----:R-:W-:-:S04]  /*d100*/  FADD.FTZ R3, R199, R0 ;  /* 0x00000000c7037221 */ /* 0x002fc80000010000 */
[C---:B------:R-:W-:Y:S01]  /*d110*/  HMMA.16816.F32.BF16 R140, R4.reuse, R22, R140 ;  /* 0x00000016048c723c */ /* 0x040fe2000004188c */
[----:B------:R-:W1:Y:S02]  /*d120*/  LDSM.16.MT88.4 R20, [R222+0x14800] ;  /* 0x01480000de14783b */ /* 0x000e640000004200 */
[----:B------:R-:W5:Y:S01]  /*d130*/  MUFU.EX2 R201, R201 ;  /* 0x000000c900c97308 */ /* 0x000f620000000800 */
[----:B---3--:R-:W-:Y:S02]  /*d140*/  FADD.FTZ R3, R200, R3 ;  /* 0x00000003c8037221 */ /* 0x008fe40000010000 */
[C---:B------:R-:W-:Y:S05]  /*d150*/  HMMA.16816.F32.BF16 R160, R4.reuse, R28, R160 ;  /* 0x0000001c04a0723c */ /* 0x040fea00000418a0 */
[----:B------:R-:W-:Y:S01]  /*d160*/  MUFU.EX2 R185, R185 ;  /* 0x000000b900b97308 */ /* 0x000fe20000000800 */
[C---:B------:R-:W-:Y:S01]  /*d170*/  HMMA.16816.F32.BF16 R156, R4.reuse, R30, R156 ;  /* 0x0000001e049c723c */ /* 0x040fe2000004189c */
[----:B------:R-:W3:Y:S05]  /*d180*/  LDSM.16.MT88.4 R28, [R220+0x12800] ;  /* 0x01280000dc1c783b */ /* 0x000eea0000004200 */
[C---:B------:R-:W-:Y:S01]  /*d190*/  HMMA.16816.F32.BF16 R152, R4.reuse, R24, R152 ;  /* 0x000000180498723c */ /* 0x040fe20000041898 */
[----:B------:R-:W5:Y:S05]  /*d1a0*/  MUFU.EX2 R198, R198 ;  /* 0x000000c600c67308 */ /* 0x000f6a0000000800 */
[C---:B------:R-:W-:Y:S01]  /*d1b0*/  HMMA.16816.F32.BF16 R148, R4.reuse, R26, R148 ;  /* 0x0000001a0494723c */ /* 0x040fe20000041894 */
[----:B------:R-:W5:Y:S02]  /*d1c0*/  LDSM.16.MT88.4 R24, [R224+0x14800] ;  /* 0x01480000e018783b */ /* 0x000f640000004200 */
[----:B------:R-:W-:Y:S03]  /*d1d0*/  MUFU.EX2 R181, R181 ;  /* 0x000000b500b57308 */ /* 0x000fe60000000800 */
[C---:B--2---:R-:W-:Y:S05]  /*d1e0*/  HMMA.16816.F32.BF16 R44, R4.reuse, R12, R44 ;  /* 0x0000000c042c723c */ /* 0x044fea000004182c */
[----:B------:R-:W-:Y:S01]  /*d1f0*/  MUFU.EX2 R202, R202 ;  /* 0x000000ca00ca7308 */ /* 0x000fe20000000800 */
[C---:B------:R-:W-:Y:S01]  /*d200*/  HMMA.16816.F32.BF16 R48, R4.reuse, R14, R48 ;  /* 0x0000000e0430723c */ /* 0x040fe20000041830 */
[----:B------:R-:W2:Y:S05]  /*d210*/  LDSM.16.MT88.4 R12, [R224+0x16800] ;  /* 0x01680000e00c783b */ /* 0x000eaa0000004200 */
[C---:B------:R-:W-:Y:S01]  /*d220*/  HMMA.16816.F32.BF16 R52, R4.reuse, R32, R52 ;  /* 0x000000200434723c */ /* 0x040fe20000041834 */
[----:B------:R-:W-:Y:S05]  /*d230*/  MUFU.EX2 R182, R182 ;  /* 0x000000b600b67308 */ /* 0x000fea0000000800 */
[C---:B------:R-:W-:Y:S01]  /*d240*/  HMMA.16816.F32.BF16 R56, R4.reuse, R34, R56 ;  /* 0x000000220438723c */ /* 0x040fe20000041838 */
[----:B------:R-:W2:Y:S02]  /*d250*/  LDSM.16.MT88.4 R32, [R222+0x16800] ;  /* 0x01680000de20783b */ /* 0x000ea40000004200 */
[----:B------:R-:W2:Y:S03]  /*d260*/  MUFU.EX2 R183, R183 ;  /* 0x000000b700b77308 */ /* 0x000ea60000000800 */
[C---:B----4-:R-:W-:Y:S05]  /*d270*/  HMMA.16816.F32.BF16 R84, R4.reuse, R8, R84 ;  /* 0x000000080454723c */ /* 0x050fea0000041854 */
[----:B------:R-:W-:Y:S01]  /*d280*/  MUFU.EX2 R178, R178 ;  /* 0x000000b200b27308 */ /* 0x000fe20000000800 */
[C---:B------:R-:W-:Y:S01]  /*d290*/  HMMA.16816.F32.BF16 R88, R4.reuse, R10, R88 ;  /* 0x0000000a0458723c */ /* 0x040fe20000041858 */
[----:B------:R-:W4:Y:S05]  /*d2a0*/  LDSM.16.MT88.4 R8, [R221+0x16800] ;  /* 0x01680000dd08783b */ /* 0x000f2a0000004200 */
[C---:B------:R-:W-:Y:S01]  /*d2b0*/  HMMA.16816.F32.BF16 R92, R4.reuse, R16, R92 ;  /* 0x00000010045c723c */ /* 0x040fe2000004185c */
[----:B------:R-:W4:Y:S05]  /*d2c0*/  MUFU.EX2 R177, R177 ;  /* 0x000000b100b17308 */ /* 0x000f2a0000000800 */
        /* <DEDUP_REMOVED lines=8> */
[C---:B-----5:R-:W-:Y:S06]  /*d350*/  HMMA.16816.F32.BF16 R68, R4.reuse, R24, R68 ;  /* 0x000000180444723c */ /* 0x060fec0000041844 */
[C---:B------:R-:W-:Y:S01]  /*d360*/  HMMA.16816.F32.BF16 R72, R4.reuse, R26, R72 ;  /* 0x0000001a0448723c */ /* 0x040fe20000041848 */
[----:B------:R-:W3:Y:S05]  /*d370*/  LDSM.16.MT88.4 R24, [R221+0x11000] ;  /* 0x01100000dd18783b */ /* 0x000eea0000004200 */
[C---:B--2---:R-:W-:Y:S06]  /*d380*/  HMMA.16816.F32.BF16 R100, R4.reuse, R12, R100 ;  /* 0x0000000c0464723c */ /* 0x044fec0000041864 */
        /* <DEDUP_REMOVED lines=16> */
[C---:B------:R-:W-:Y:S01]  /*d490*/  F2FP.BF16.F32.PACK_AB R7, R201.reuse, R196 ;  /* 0x000000c4c907723e */ /* 0x040fe200000010ff */
[----:B------:R-:W-:Y:S01]  /*d4a0*/  FADD.FTZ R196, R196, R3 ;  /* 0x00000003c4c47221 */ /* 0x000fe20000010000 */
[----:B------:R-:W-:Y:S01]  /*d4b0*/  MOV R3, R173 ;  /* 0x000000ad00037202 */ /* 0x000fe20000000f00 */
[----:B------:R-:W-:Y:S02]  /*d4c0*/  FADD.FTZ R0, R194, R195 ;  /* 0x000000c3c2007221 */ /* 0x000fe40000010000 */
[----:B------:R-:W-:Y:S02]  /*d4d0*/  FADD.FTZ R201, R201, R196 ;  /* 0x000000c4c9c97221 */ /* 0x000fe40000010000 */
[----:B-1----:R-:W-:Y:S01]  /*d4e0*/  HMMA.16816.F32.BF16 R152, R4, R20, R152 ;  /* 0x000000140498723c */ /* 0x002fe20000041898 */
[----:B------:R-:W-:-:S05]  /*d4f0*/  FADD.FTZ R0, R197, R0 ;  /* 0x00000000c5007221 */ /* 0x000fca0000010000 */
[C---:B------:R-:W-:Y:S01]  /*d500*/  HMMA.16816.F32.BF16 R148, R4.reuse, R22, R148 ;  /* 0x000000160494723c */ /* 0x040fe20000041894 */
[----:B------:R-:W1:Y:S05]  /*d510*/  LDSM.16.MT88.4 R20, [R220+0x13000] ;  /* 0x01300000dc14783b */ /* 0x000e6a0000004200 */
        /* <DEDUP_REMOVED lines=42> */
[C---:B----4-:R-:W-:Y:S06]  /*d7c0*/  HMMA.16816.F32.BF16 R124, R4.reuse, R8, R124 ;  /* 0x00000008047c723c */ /* 0x050fec000004187c */
[----:B------:R-:W-:Y:S01]  /*d7d0*/  HMMA.16816.F32.BF16 R128, R4, R10, R128 ;  /* 0x0000000a0480723c */ /* 0x000fe20000041880 */
[----:B------:R-:W4:Y:S06]  /*d7e0*/  LDSM.16.MT88.4 R8, [R220+0x13800] ;  /* 0x01380000dc08783b */ /* 0x000f2c0000004200 */
        /* <DEDUP_REMOVED lines=21> */
[C---:B------:R-:W-:Y:S06]  /*d940*/  HMMA.16816.F32.BF16 R136, R4.reuse, R28, R136 ;  /* 0x0000001c0488723c */ /* 0x040fec0000041888 */
        /* <DEDUP_REMOVED lines=15> */
[C---:B---3--:R-:W-:Y:S06]  /*da40*/  HMMA.16816.F32.BF16 R68, R4.reuse, R24, R68 ;  /* 0x000000180444723c */ /* 0x048fec0000041844 */
[C---:B------:R-:W-:Y:S06]  /*da50*/  HMMA.16816.F32.BF16 R72, R4.reuse, R26, R72 ;  /* 0x0000001a0448723c */ /* 0x040fec0000041848 */
[C---:B------:R-:W-:Y:S06]  /*da60*/  HMMA.16816.F32.BF16 R76, R4.reuse, R32, R76 ;  /* 0x00000020044c723c */ /* 0x040fec000004184c */
[C---:B------:R-:W-:Y:S06]  /*da70*/  HMMA.16816.F32.BF16 R80, R4.reuse, R34, R80 ;  /* 0x000000220450723c */ /* 0x040fec0000041850 */
[C---:B-----5:R-:W-:Y:S06]  /*da80*/  HMMA.16816.F32.BF16 R84, R4.reuse, R28, R84 ;  /* 0x0000001c0454723c */ /* 0x060fec0000041854 */
[C---:B------:R-:W-:Y:S06]  /*da90*/  HMMA.16816.F32.BF16 R88, R4.reuse, R30, R88 ;  /* 0x0000001e0458723c */ /* 0x040fec0000041858 */
        /* <DEDUP_REMOVED lines=8> */
[----:B------:R-:W-:Y:S07]  /*db20*/  HMMA.16816.F32.BF16 R160, R4, R164, R160 ;  /* 0x000000a404a0723c */ /* 0x000fee00000418a0 */
[----:B------:R-:W-:-:S15]  /*db30*/  MOV R164, R174 ;  /* 0x000000ae00a47202 */ /* 0x000fde0000000f00 */
[----:B------:R-:W-:-:S02]  /*db40*/  NOP ;  /* 0x0000000000007918 */ /* 0x000fc40000000000 */
.L_x_3172:
[----:B------:R-:W-:Y:S05]  /*db50*/  @!P6 BRA `(.L_x_3180) ;  /* 0x0000004c00fce947 */ /* 0x000fea0003800000 */
[----:B------:R-:W-:Y:S01]  /*db60*/  ULDC UR17, c[0x0][0x380] ;  /* 0x0000e00000117ab9 */ /* 0x000fe20000000800 */
[----:B------:R-:W-:Y:S01]  /*db70*/  ULEA UR6, -UR6, URZ, 0x6 ;  /* 0x0000003f06067291 */ /* 0x000fe2000f8e313f */
[----:B------:R-:W-:Y:S01]  /*db80*/  IMAD.U32 R2, RZ, RZ, UR17 ;  /* 0x00000011ff027e24 */ /* 0x000fe2000f8e00ff */
[----:B------:R-:W-:Y:S01]  /*db90*/  ULEA UR32, -UR10, URZ, 0x6 ;  /* 0x0000003f0a207291 */ /* 0x000fe2000f8e313f */
[----:B------:R-:W-:Y:S01]  /*dba0*/  IMAD.U32 R0, RZ, RZ, UR17 ;  /* 0x00000011ff007e24 */ /* 0x000fe2000f8e00ff */
[----:B------:R-:W-:Y:S01]  /*dbb0*/  UMOV UR8, URZ ;  /* 0x0000003f00087c82 */ /* 0x000fe20008000000 */
[----:B------:R-:W-:Y:S01]  /*dbc0*/  UMOV UR10, URZ ;  /* 0x0000003f000a7c82 */ /* 0x000fe20008000000 */
        /* <DEDUP_REMOVED lines=9> */
[----:B------:R-:W-:-:S02]  /*dc60*/  UISETP.NE.AND UP1, UPT, UR17, URZ, UPT ;  /* 0x0000003f1100728c */ /* 0x000fc4000bf25270 */
[----:B------:R-:W-:Y:S02]  /*dc70*/  ULOP3.LUT UR31, URZ, UR17, URZ, 0x33, !UPT ;  /* 0x000000113f1f7292 */ /* 0x000fe4000f8e333f */
[----:B------:R-:W-:Y:S02]  /*dc80*/  USHF.R.S32.HI UR18, URZ, 0x1f, UR32 ;  /* 0x0000001f3f127899 */ /* 0x000fe40008011420 */
[----:B------:R-:W-:Y:S02]  /*dc90*/  ULOP3.LUT UR22, URZ, UR17, URZ, 0x33, !UPT ;  /* 0x000000113f167292 */ /* 0x000fe4000f8e333f */
[----:B------:R-:W1:Y:S01]  /*dca0*/  I2F.RP R5, UR16 ;  /* 0x0000001000057d06 */ /* 0x000e620008209400 */
[----:B------:R-:W-:Y:S01]  /*dcb0*/  UISETP.NE.AND UP0, UPT, UR17, URZ, UPT ;  /* 0x0000003f1100728c */ /* 0x000fe2000bf05270 */
[----:B------:R-:W-:Y:S01]  /*dcc0*/  ULDC UR19, c[0x0][0x250] ;  /* 0x0000940000137ab9 */ /* 0x000fe20000000800 */
[----:B------:R-:W-:-:S05]  /*dcd0*/  ULDC.64 UR6, c[0x0][0x248] ;  /* 0x0000920000067ab9 */ /* 0x000fca0000000a00 */
        /* <DEDUP_REMOVED lines=15> */
[----:B------:R-:W-:-:S04]  /*ddd0*/  UIMAD UR34, UR34, UR14, URZ ;  /* 0x0000000e222272a4 */ /* 0x000fc8000f8e023f */
[----:B------:R-:W-:Y:S01]  /*dde0*/  UIMAD.WIDE.U32 UR34, UR9, UR34, UR8 ;  /* 0x00000022092272a5 */ /* 0x000fe2000f8e0008 */
[----:B------:R-:W-:Y:S02]  /*ddf0*/  UMOV UR33, UR37 ;  /* 0x0000002500217c82 */ /* 0x000fe40008000000 */
[----:B------:R-:W-:Y:S02]  /*de00*/  ULDC.64 UR8, c[0x0][0x250] ;  /* 0x0000940000087ab9 */ /* 0x000fe40000000a00 */
[----:B------:R-:W-:Y:S02]  /*de10*/  UMOV UR10, UR9 ;  /* 0x00000009000a7c82 */ /* 0x000fe40008000000 */
[----:B------:R-:W-:-:S05]  /*de20*/  UMOV UR23, UR35 ;  /* 0x0000002300177c82 */ /* 0x000fca0008000000 */
.L_x_3184:
[----:B------:R-:W-:Y:S01]  /*de30*/  PLOP3.LUT P0, PT, PT, PT, UP6, 0x40, 0x0 ;  /* 0x000000000000781c */ /* 0x000fe20003f0e868 */
[----:B------:R-:W-:Y:S01]  /*de40*/  VIADD R4, R232, 0x40 ;  /* 0x00000040e8047836 */ /* 0x000fe20000000000 */
[----:B------:R-:W-:Y:S04]  /*de50*/  DEPBAR.LE SB0, 0x0 ;  /* 0x000080000000791a */ /* 0x000fe80000000000 */
[----:B------:R-:W-:Y:S01]  /*de60*/  BAR.SYNC.DEFER_BLOCKING 0x0 ;  /* 0x0000000000007b1d */ /* 0x000fe20000010000 */
[----:B------:R-:W-:Y:S01]  /*de70*/  ISETP.GE.AND P5, PT, R4, UR24, PT ;  /* 0x0000001804007c0c */ /* 0x000fe2000bfa6270 */
[C---:B------:R-:W-:Y:S01]  /*de80*/  VIADD R5, R232.reuse, 0x80 ;  /* 0x00000080e8057836 */ /* 0x040fe20000000000 */
[C---:B------:R-:W-:Y:S01]  /*de90*/  ISETP.GE.AND P6, PT, R232.reuse, UR24, PT ;  /* 0x00000018e8007c0c */ /* 0x040fe2000bfc6270 */
[----:B------:R-:W-:Y:S01]  /*dea0*/  VIADD R3, R232, 0xc0 ;  /* 0x000000c0e8037836 */ /* 0x000fe20000000000 */
[----:B------:R-:W-:Y:S01]  /*deb0*/  UIADD3 UR13, UR13, -0x1, URZ ;  /* 0xffffffff0d0d7890 */ /* 0x000fe2000fffe03f */
[----:B------:R-:W-:Y:S01]  /*dec0*/  IMAD.MOV.U32 R249, RZ, RZ, R239 ;  /* 0x000000fffff97224 */ /* 0x000fe200078e00ef */
[----:B------:R-:W-:Y:S01]  /*ded0*/  ISETP.GE.AND P4, PT, R5, UR24, PT ;  /* 0x0000001805007c0c */ /* 0x000fe2000bf86270 */
[----:B------:R-:W-:Y:S01]  /*dee0*/  IMAD.MOV.U32 R244, RZ, RZ, R238 ;  /* 0x000000fffff47224 */ /* 0x000fe200078e00ee */
[----:B------:R-:W-:Y:S01]  /*def0*/  ISETP.GE.AND P3, PT, R3, UR24, PT ;  /* 0x0000001803007c0c */ /* 0x000fe2000bf66270 */
[----:B------:R-:W-:Y:S01]  /*df00*/  UMOV UR35, UR19 ;  /* 0x0000001300237c82 */ /* 0x000fe20008000000 */
[----:B------:R-:W-:Y:S01]  /*df10*/  UMOV UR34, UR9 ;  /* 0x0000000900227c82 */ /* 0x000fe20008000000 */
[----:B------:R-:W-:Y:S10]  /*df20*/  @P0 BRA `(.L_x_3181) ;  /* 0x00000004001c0947 */ /* 0x000ff40003800000 */
        /* <DEDUP_REMOVED lines=28> */
[----:B------:R-:W-:Y:S04]  /*e0f0*/  @UP4 UIADD3 UR39, UR39, 0x1, URZ ;  /* 0x0000000127274890 */ /* 0x000fe8000fffe03f */
[----:B------:R-:W-:Y:S03]  /*e100*/  @!UP2 UIADD3 UR39, -UR39, URZ, URZ ;  /* 0x0000003f2727a290 */ /* 0x000fe6000fffe13f */
        /* <DEDUP_REMOVED lines=14> */
[----:B------:R-:W-:Y:S01]  /*e1f0*/  R2UR UR37, R7 ;  /* 0x00000000072572ca */ /* 0x000fe200000e0000 */
[----:B------:R-:W1:Y:S06]  /*e200*/  LDC.64 R4, c[0x0][0x238] ;  /* 0x00008e00ff047b82 */ /* 0x000e6c0000000a00 */
[----:B------:R-:W-:Y:S01]  /*e210*/  IMAD.U32 R10, RZ, RZ, UR36 ;  /* 0x00000024ff0a7e24 */ /* 0x000fe2000f8e00ff */
[----:B------:R-:W-:Y:S01]  /*e220*/  UIADD3 UR36, UR41, -UR39, URZ ;  /* 0x8000002729247290 */ /* 0x000fe2000fffe03f */
[----:B------:R-:W-:Y:S02]  /*e230*/  MOV R8, UR34 ;  /* 0x0000002200087c02 */ /* 0x000fe40008000f00 */
[----:B------:R-:W-:Y:S01]  /*e240*/  IMAD.U32 R9, RZ, RZ, UR35 ;  /* 0x00000023ff097e24 */ /* 0x000fe2000f8e00ff */
[----:B------:R-:W-:Y:S01]  /*e250*/  UIMAD UR36, UR36, UR17, -0x40 ;  /* 0xffffffc0242474a4 */ /* 0x000fe2000f8e0211 */
[----:B------:R-:W-:Y:S01]  /*e260*/  IMAD.U32 R11, RZ, RZ, UR37 ;  /* 0x00000025ff0b7e24 */ /* 0x000fe2000f8e00ff */
[----:B------:R-:W-:Y:S02]  /*e270*/  UMOV UR35, UR8 ;  /* 0x0000000800237c82 */ /* 0x000fe40008000000 */
[----:B------:R2:W3:Y:S01]  /*e280*/  LDG.E R6, desc[UR26][R8.64] ;  /* 0x0000001a08067981 */ /* 0x0004e2000c1e1900 */
[----:B------:R-:W-:Y:S02]  /*e290*/  USHF.R.S32.HI UR34, URZ, 0x1f, UR36 ;  /* 0x0000001f3f227899 */ /* 0x000fe40008011424 */
[----:B------:R-:W-:Y:S01]  /*e2a0*/  UIMAD UR11, UR10, UR36, URZ ;  /* 0x000000240a0b72a4 */ /* 0x000fe2000f8e023f */
[----:B------:R-:W3:Y:S01]  /*e2b0*/  LDG.E R3, desc[UR26][R10.64] ;  /* 0x0000001a0a037981 */ /* 0x000ee2000c1e1900 */
[----:B------:R-:W-:Y:S02]  /*e2c0*/  UIMAD.WIDE.U32 UR36, UR8, UR36, URZ ;  /* 0x00000024082472a5 */ /* 0x000fe4000f8e003f */
[----:B------:R-:W-:Y:S03]  /*e2d0*/  UIMAD UR11, UR34, UR8, UR11 ;  /* 0x00000008220b72a4 */ /* 0x000fe6000f8e020b */
[----:B------:R-:W-:Y:S01]  /*e2e0*/  UMOV UR34, UR10 ;  /* 0x0000000a00227c82 */ /* 0x000fe20008000000 */
[----:B------:R-:W-:Y:S01]  /*e2f0*/  UIADD3 UR11, UR37, UR11, URZ ;  /* 0x0000000b250b7290 */ /* 0x000fe2000fffe03f */
[----:B--2---:R-:W-:Y:S01]  /*e300*/  IMAD.U32 R9, RZ, RZ, UR37 ;  /* 0x00000025ff097e24 */ /* 0x004fe2000f8e00ff */
[----:B------:R-:W-:Y:S04]  /*e310*/  MOV R8, UR36 ;  /* 0x0000002400087c02 */ /* 0x000fe80008000f00 */
[----:B------:R-:W-:Y:S02]  /*e320*/  IMAD.U32 R9, RZ, RZ, UR11 ;  /* 0x0000000bff097e24 */ /* 0x000fe4000f8e00ff */
[----:B---3--:R-:W-:Y:S04]  /*e330*/  IMAD.IADD R3, R3, 0x1, -R6 ;  /* 0x0000000103037824 */ /* 0x008fe800078e0a06 */
[----:B-1----:R-:W-:Y:S01]  /*e340*/  IMAD.WIDE.U32 R8, R3, R4, R8 ;  /* 0x0000000403087225 */ /* 0x002fe200078e0008 */
[----:B------:R-:W-:Y:S02]  /*e350*/  SHF.R.S32.HI R7, RZ, 0x1f, R3 ;  /* 0x0000001fff077819 */ /* 0x000fe40000011403 */
[----:B------:R-:W-:Y:S03]  /*e360*/  MOV R249, R8 ;  /* 0x0000000800f97202 */ /* 0x000fe60000000f00 */
[----:B------:R-:W-:Y:S04]  /*e370*/  IMAD R6, R7, R4, RZ ;  /* 0x0000000407067224 */ /* 0x000fe800078e02ff */
[----:B------:R-:W-:Y:S04]  /*e380*/  IMAD R6, R3, R5, R6 ;  /* 0x0000000503067224 */ /* 0x000fe800078e0206 */
[----:B------:R-:W-:Y:S07]  /*e390*/  IMAD.IADD R244, R9, 0x1, R6 ;  /* 0x0000000109f47824 */ /* 0x000fee00078e0206 */
.L_x_3181:
        /* <DEDUP_REMOVED lines=67> */
[CC--:B------:R-:W-:Y:S01]  /*e7d0*/  @!P4 LEA.HI.X R199, R246.reuse, R247.reuse, R244, 0x1, P1 ;  /* 0x000000f7f6c7c211 */ /* 0x0c0fe200008f0cf4 */
[----:B------:R-:W-:Y:S01]  /*e7e0*/  IMAD.MOV.U32 R242, RZ, RZ, R248 ;  /* 0x000000fffff27224 */ /* 0x000fe200078e00f8 */
[----:B------:R-:W-:Y:S01]  /*e7f0*/  @!P3 LEA.HI.X R13, R246, R247, R244, 0x1, P0 ;  /* 0x000000f7f60db211 */ /* 0x000fe200000f0cf4 */
[----:B------:R-:W-:Y:S01]  /*e800*/  @!PT LDS RZ, [RZ] ;  /* 0x00000000fffff984 */ /* 0x000fe20000000800 */
[----:B------:R-:W-:Y:S01]  /*e810*/  @!PT LDS RZ, [RZ] ;  /* 0x00000000fffff984 */ /* 0x000fe20000000800 */
[----:B------:R-:W-:Y:S01]  /*e820*/  @!PT LDS RZ, [RZ] ;  /* 0x00000000fffff984 */ /* 0x000fe20000000800 */
[----:B------:R-:W-:Y:S01]  /*e830*/  @!P3 LDGSTS.E.BYPASS.LTC128B.128 [R231+0x16800], desc[UR26][R250.64+0x180] ;  /* 0x16800180fae7bfae */ /* 0x000fe2000b901d5a */
[----:B------:R-:W-:Y:S01]  /*e840*/  PLOP3.LUT P0, PT, PT, PT, UP2, 0x80, 0x0 ;  /* 0x000000000000781c */ /* 0x000fe20003f0f028 */
[----:B------:R-:W-:Y:S02]  /*e850*/  IMAD.MOV.U32 R247, RZ, RZ, R249 ;  /* 0x000000fffff77224 */ /* 0x000fe400078e00f9 */
        /* <DEDUP_REMOVED lines=42> */
[----:B------:R-:W3:Y:S04]  /*eb00*/  LDSM.16.M88.4 R172, [R229+0x8800] ;  /* 0x00880000e5ac783b */ /* 0x000ee80000000200 */
[----:B------:R-:W5:Y:S04]  /*eb10*/  LDSM.16.M88.4 R176, [R229+0x9000] ;  /* 0x00900000e5b0783b */ /* 0x000f680000000200 */
[----:B------:R-:W5:Y:S04]  /*eb20*/  LDSM.16.M88.4 R180, [R229+0x9800] ;  /* 0x00980000e5b4783b */ /* 0x000f680000000200 */
[----:B------:R-:W0:Y:S04]  /*eb30*/  LDGDEPBAR ;  /* 0x00000000000079af */ /* 0x000e280000000000 */
[----:B------:R-:W-:Y:S04]  /*eb40*/  LDSM.16.M88.4 R184, [R228] ;  /* 0x00000000e4b8783b */ /* 0x000fe80000000200 */
[----:B-1----:R-:W1:Y:S04]  /*eb50*/  LDSM.16.M88.4 R188, [R227] ;  /* 0x00000000e3bc783b */ /* 0x002e680000000200 */
[----:B------:R-:W1:Y:S04]  /*eb60*/  LDSM.16.M88.4 R192, [R219] ;  /* 0x00000000dbc0783b */ /* 0x000e680000000200 */
[----:B--2---:R-:W2:Y:S04]  /*eb70*/  LDSM.16.M88.4 R196, [R218] ;  /* 0x00000000dac4783b */ /* 0x004ea80000000200 */
[----:B------:R-:W2:Y:S01]  /*eb80*/  LDSM.16.M88.4 R200, [R217] ;  /* 0x00000000d9c8783b */ /* 0x000ea20000000200 */
[C---:B----4-:R-:W-:Y:S06]  /*eb90*/  HMMA.16816.F32.BF16 R4, R164.reuse, R168, RZ ;  /* 0x000000a8a404723c */ /* 0x050fec00000418ff */
[C---:B------:R-:W-:Y:S01]  /*eba0*/  HMMA.16816.F32.BF16 R8, R164.reuse, R170, RZ ;  /* 0x000000aaa408723c */ /* 0x040fe200000418ff */
[----:B------:R-:W-:Y:S05]  /*ebb0*/  LDSM.16.M88.4 R168, [R226] ;  /* 0x00000000e2a8783b */ /* 0x000fea0000000200 */
[C---:B---3--:R-:W-:Y:S06]  /*ebc0*/  HMMA.16816.F32.BF16 R12, R164.reuse, R172, RZ ;  /* 0x000000aca40c723c */ /* 0x048fec00000418ff */
[C---:B------:R-:W-:Y:S01]  /*ebd0*/  HMMA.16816.F32.BF16 R16, R164.reuse, R174, RZ ;  /* 0x000000aea410723c */ /* 0x040fe200000418ff */
[----:B------:R-:W3:Y:S05]  /*ebe0*/  LDSM.16.M88.4 R172, [R223+0x8000] ;  /* 0x00800000dfac783b */ /* 0x000eea0000000200 */
[C---:B-----5:R-:W-:Y:S06]  /*ebf0*/  HMMA.16816.F32.BF16 R20, R164.reuse, R176, RZ ;  /* 0x000000b0a414723c */ /* 0x060fec00000418ff */
[C---:B------:R-:W-:Y:S01]  /*ec00*/  HMMA.16816.F32.BF16 R24, R164.reuse, R178, RZ ;  /* 0x000000b2a418723c */ /* 0x040fe200000418ff */
[----:B------:R-:W4:Y:S05]  /*ec10*/  LDSM.16.M88.4 R176, [R223+0x8800] ;  /* 0x00880000dfb0783b */ /* 0x000f2a0000000200 */
[C---:B------:R-:W-:Y:S06]  /*ec20*/  HMMA.16816.F32.BF16 R28, R164.reuse, R180, RZ ;  /* 0x000000b4a41c723c */ /* 0x040fec00000418ff */
[----:B------:R-:W-:Y:S01]  /*ec30*/  HMMA.16816.F32.BF16 R32, R164, R182, RZ ;  /* 0x000000b6a420723c */ /* 0x000fe200000418ff */
[----:B------:R-:W5:Y:S04]  /*ec40*/  LDSM.16.M88.4 R164, [R223+0x9000] ;  /* 0x00900000dfa4783b */ /* 0x000f680000000200 */
[----:B------:R-:W5:Y:S01]  /*ec50*/  LDSM.16.M88.4 R180, [R223+0x9800] ;  /* 0x00980000dfb4783b */ /* 0x000f620000000200 */
[C---:B-1----:R-:W-:Y:S06]  /*ec60*/  HMMA.16816.F32.BF16 R4, R184.reuse, R188, R4 ;  /* 0x000000bcb804723c */ /* 0x042fec0000041804 */
[C---:B------:R-:W-:Y:S01]  /*ec70*/  HMMA.16816.F32.BF16 R8, R184.reuse, R190, R8 ;  /* 0x000000beb808723c */ /* 0x040fe20000041808 */
[----:B------:R-:W-:Y:S05]  /*ec80*/  LDSM.16.M88.4 R188, [R225] ;  /* 0x00000000e1bc783b */ /* 0x000fea0000000200 */
[C---:B------:R-:W-:Y:S06]  /*ec90*/  HMMA.16816.F32.BF16 R12, R184.reuse, R192, R12 ;  /* 0x000000c0b80c723c */ /* 0x040fec000004180c */
[C---:B------:R-:W-:Y:S01]  /*eca0*/  HMMA.16816.F32.BF16 R16, R184.reuse, R194, R16 ;  /* 0x000000c2b810723c */ /* 0x040fe20000041810 */
[----:B------:R-:W1:Y:S05]  /*ecb0*/  LDSM.16.M88.4 R192, [R216] ;  /* 0x00000000d8c0783b */ /* 0x000e6a0000000200 */
[C---:B--2---:R-:W-:Y:S06]  /*ecc0*/  HMMA.16816.F32.BF16 R20, R184.reuse, R196, R20 ;  /* 0x000000c4b814723c */ /* 0x044fec0000041814 */
[C---:B------:R-:W-:Y:S01]  /*ecd0*/  HMMA.16816.F32.BF16 R24, R184.reuse, R198, R24 ;  /* 0x000000c6b818723c */ /* 0x040fe20000041818 */
[----:B------:R-:W2:Y:S05]  /*ece0*/  LDSM.16.M88.4 R196, [R216+0x800] ;  /* 0x00080000d8c4783b */ /* 0x000eaa0000000200 */
        /* <DEDUP_REMOVED lines=9> */
[----:B------:R-:W-:Y:S05]  /*ed80*/  LDSM.16.M88.4 R176, [R229+0xa800] ;  /* 0x00a80000e5b0783b */ /* 0x000fea0000000200 */
[C---:B-----5:R-:W-:Y:S06]  /*ed90*/  HMMA.16816.F32.BF16 R20, R168.reuse, R164, R20 ;  /* 0x000000a4a814723c */ /* 0x060fec0000041814 */
[C---:B------:R-:W-:Y:S01]  /*eda0*/  HMMA.16816.F32.BF16 R24, R168.reuse, R166, R24 ;  /* 0x000000a6a818723c */ /* 0x040fe20000041818 */
[----:B------:R-:W3:Y:S05]  /*edb0*/  LDSM.16.M88.4 R164, [R230+0x2000] ;  /* 0x00200000e6a4783b */ /* 0x000eea0000000200 */
[C---:B------:R-:W-:Y:S06]  /*edc0*/  HMMA.16816.F32.BF16 R28, R168.reuse, R180, R28 ;  /* 0x000000b4a81c723c */ /* 0x040fec000004181c */
[----:B------:R-:W-:Y:S01]  /*edd0*/  HMMA.16816.F32.BF16 R32, R168, R182, R32 ;  /* 0x000000b6a820723c */ /* 0x000fe20000041820 */
[----:B------:R-:W4:Y:S04]  /*ede0*/  LDSM.16.M88.4 R168, [R229+0xb000] ;  /* 0x00b00000e5a8783b */ /* 0x000f280000000200 */
[----:B------:R-:W5:Y:S01]  /*edf0*/  LDSM.16.M88.4 R180, [R229+0xb800] ;  /* 0x00b80000e5b4783b */ /* 0x000f620000000200 */
[C---:B-1----:R-:W-:Y:S06]  /*ee00*/  HMMA.16816.F32.BF16 R4, R188.reuse, R192, R4 ;  /* 0x000000c0bc04723c */ /* 0x042fec0000041804 */
[C---:B------:R-:W-:Y:S01]  /*ee10*/  HMMA.16816.F32.BF16 R8, R188.reuse, R194, R8 ;  /* 0x000000c2bc08723c */ /* 0x040fe20000041808 */
[----:B------:R-:W-:Y:S05]  /*ee20*/  LDSM.16.M88.4 R192, [R215] ;  /* 0x00000000d7c0783b */ /* 0x000fea0000000200 */
[C---:B--2---:R-:W-:Y:S06]  /*ee30*/  HMMA.16816.F32.BF16 R12, R188.reuse, R196, R12 ;  /* 0x000000c4bc0c723c */ /* 0x044fec000004180c */
[C---:B------:R-:W-:Y:S01]  /*ee40*/  HMMA.16816.F32.BF16 R16, R188.reuse, R198, R16 ;  /* 0x000000c6bc10723c */ /* 0x040fe20000041810 */
[----:B------:R-:W-:Y:S05]  /*ee50*/  LDSM.16.M88.4 R196, [R214] ;  /* 0x00000000d6c4783b */ /* 0x000fea0000000200 */
[C---:B------:R-:W-:Y:S06]  /*ee60*/  HMMA.16816.F32.BF16 R20, R188.reuse, R184, R20 ;  /* 0x000000b8bc14723c */ /* 0x040fec0000041814 */
[C---:B------:R-:W-:Y:S01]  /*ee70*/  HMMA.16816.F32.BF16 R24, R188.reuse, R186, R24 ;  /* 0x000000babc18723c */ /* 0x040fe20000041818 */
[----:B------:R-:W1:Y:S05]  /*ee80*/  LDSM.16.M88.4 R184, [R228+0x2000] ;  /* 0x00200000e4b8783b */ /* 0x000e6a0000000200 */
[C---:B------:R-:W-:Y:S06]  /*ee90*/  HMMA.16816.F32.BF16 R28, R188.reuse, R200, R28 ;  /* 0x000000c8bc1c723c */ /* 0x040fec000004181c */
[----:B------:R-:W-:Y:S01]  /*eea0*/  HMMA.16816.F32.BF16 R32, R188, R202, R32 ;  /* 0x000000cabc20723c */ /* 0x000fe20000041820 */
[----:B------:R-:W2:Y:S04]  /*eeb0*/  LDSM.16.M88.4 R188, [R213] ;  /* 0x00000000d5bc783b */ /* 0x000ea80000000200 */
[----:B------:R-:W2:Y:S01]  /*eec0*/  LDSM.16.M88.4 R200, [R212] ;  /* 0x00000000d4c8783b */ /* 0x000ea20000000200 */
[C---:B---3--:R-:W-:Y:S06]  /*eed0*/  HMMA.16816.F32.BF16 R4, R164.reuse, R172, R4 ;  /* 0x000000aca404723c */ /* 0x048fec0000041804 */
[C---:B------:R-:W-:Y:S01]  /*eee0*/  HMMA.16816.F32.BF16 R8, R164.reuse, R174, R8 ;  /* 0x000000aea408723c */ /* 0x040fe20000041808 */
[----:B------:R-:W-:Y:S05]  /*eef0*/  LDSM.16.M88.4 R172, [R223+0xa000] ;  /* 0x00a00000dfac783b */ /* 0x000fea0000000200 */
[C---:B------:R-:W-:Y:S06]  /*ef00*/  HMMA.16816.F32.BF16 R12, R164.reuse, R176, R12 ;  /* 0x000000b0a40c723c */ /* 0x040fec000004180c */
[C---:B------:R-:W-:Y:S01]  /*ef10*/  HMMA.16816.F32.BF16 R16, R164.reuse, R178, R16 ;  /* 0x000000b2a410723c */ /* 0x040fe20000041810 */
[----:B------:R-:W-:Y:S05]  /*ef20*/  LDSM.16.M88.4 R176, [R223+0xa800] ;  /* 0x00a80000dfb0783b */ /* 0x000fea0000000200 */
[C---:B----4-:R-:W-:Y:S06]  /*ef30*/  HMMA.16816.F32.BF16 R20, R164.reuse, R168, R20 ;  /* 0x000000a8a414723c */ /* 0x050fec0000041814 */
[C---:B------:R-:W-:Y:S01]  /*ef40*/  HMMA.16816.F32.BF16 R24, R164.reuse, R170, R24 ;  /* 0x000000aaa418723c */ /* 0x040fe20000041818 */
[----:B------:R-:W3:Y:S05]  /*ef50*/  LDSM.16.M88.4 R168, [R226+0x2000] ;  /* 0x00200000e2a8783b */ /* 0x000eea0000000200 */
[C---:B-----5:R-:W-:Y:S06]  /*ef60*/  HMMA.16816.F32.BF16 R28, R164.reuse, R180, R28 ;  /* 0x000000b4a41c723c */ /* 0x060fec000004181c */
[----:B------:R-:W-:Y:S01]  /*ef70*/  HMMA.16816.F32.BF16 R32, R164, R182, R32 ;  /* 0x000000b6a420723c */ /* 0x000fe20000041820 */
[----:B------:R-:W4:Y:S04]  /*ef80*/  LDSM.16.M88.4 R164, [R223+0xb000] ;  /* 0x00b00000dfa4783b */ /* 0x000f280000000200 */
        /* <DEDUP_REMOVED lines=118> */
[C---:B---3--:R-:W-:Y:S01]  /*f6f0*/  HMMA.16816.F32.BF16 R4, R168.reuse, R172, R4 ;  /* 0x000000aca804723c */ /* 0x048fe20000041804 */
[----:B------:R-:W-:Y:S04]  /*f700*/  DEPBAR.LE SB0, 0x0 ;  /* 0x000080000000791a */ /* 0x000fe80000000000 */
[----:B------:R-:W-:Y:S01]  /*f710*/  BAR.SYNC.DEFER_BLOCKING 0x0 ;  /* 0x0000000000007b1d */ /* 0x000fe20000010000 */
[C---:B------:R-:W-:Y:S06]  /*f720*/  HMMA.16816.F32.BF16 R8, R168.reuse, R174, R8 ;  /* 0x000000aea808723c */ /* 0x040fec0000041808 */
[C---:B------:R-:W-:Y:S06]  /*f730*/  HMMA.16816.F32.BF16 R12, R168.reuse, R176, R12 ;  /* 0x000000b0a80c723c */ /* 0x040fec000004180c */
[C---:B------:R-:W-:Y:S06]  /*f740*/  HMMA.16816.F32.BF16 R16, R168.reuse, R178, R16 ;  /* 0x000000b2a810723c */ /* 0x040fec0000041810 */
[C---:B----4-:R-:W-:Y:S06]  /*f750*/  HMMA.16816.F32.BF16 R20, R168.reuse, R164, R20 ;  /* 0x000000a4a814723c */ /* 0x050fec0000041814 */
[C---:B------:R-:W-:Y:S06]  /*f760*/  HMMA.16816.F32.BF16 R24, R168.reuse, R166, R24 ;  /* 0x000000a6a818723c */ /* 0x040fec0000041818 */
[C---:B-----5:R-:W-:Y:S06]  /*f770*/  HMMA.16816.F32.BF16 R28, R168.reuse, R180, R28 ;  /* 0x000000b4a81c723c */ /* 0x060fec000004181c */
[----:B------:R-:W-:Y:S06]  /*f780*/  HMMA.16816.F32.BF16 R32, R168, R182, R32 ;  /* 0x000000b6a820723c */ /* 0x000fec0000041820 */
[C---:B-1----:R-:W-:Y:S06]  /*f790*/  HMMA.16816.F32.BF16 R4, R188.reuse, R192, R4 ;  /* 0x000000c0bc04723c */ /* 0x042fec0000041804 */
[C---:B------:R-:W-:Y:S06]  /*f7a0*/  HMMA.16816.F32.BF16 R8, R188.reuse, R194, R8 ;  /* 0x000000c2bc08723c */ /* 0x040fec0000041808 */
[C---:B------:R-:W-:Y:S06]  /*f7b0*/  HMMA.16816.F32.BF16 R12, R188.reuse, R196, R12 ;  /* 0x000000c4bc0c723c */ /* 0x040fec000004180c */
[C---:B------:R-:W-:Y:S06]  /*f7c0*/  HMMA.16816.F32.BF16 R16, R188.reuse, R198, R16 ;  /* 0x000000c6bc10723c */ /* 0x040fec0000041810 */
[C---:B--2---:R-:W-:Y:S06]  /*f7d0*/  HMMA.16816.F32.BF16 R20, R188.reuse, R184, R20 ;  /* 0x000000b8bc14723c */ /* 0x044fec0000041814 */
[C---:B------:R-:W-:Y:S06]  /*f7e0*/  HMMA.16816.F32.BF16 R24, R188.reuse, R186, R24 ;  /* 0x000000babc18723c */ /* 0x040fec0000041818 */
[C---:B------:R-:W-:Y:S06]  /*f7f0*/  HMMA.16816.F32.BF16 R28, R188.reuse, R200, R28 ;  /* 0x000000c8bc1c723c */ /* 0x040fec000004181c */
        /* <DEDUP_REMOVED lines=50> */
[----:B------:R-:W-:Y:S01]  /*fb20*/  R2UR UR10, R166 ;  /* 0x00000000a60a72ca */ /* 0x000fe200000e0000 */
[----:B------:R-:W1:Y:S01]  /*fb30*/  LDC.64 R164, c[0x0][0x230] ;  /* 0x00008c00ffa47b82 */ /* 0x000e620000000a00 */
[----:B------:R-:W-:Y:S02]  /*fb40*/  R2UR UR11, R167 ;  /* 0x00000000a70b72ca */ /* 0x000fe400000e0000 */
[----:B------:R-:W-:Y:S02]  /*fb50*/  R2UR UR36, R168 ;  /* 0x00000000a82472ca */ /* 0x000fe400000e0000 */
[----:B------:R-:W-:Y:S07]  /*fb60*/  R2UR UR37, R169 ;  /* 0x00000000a92572ca */ /* 0x000fee00000e0000 */
[----:B------:R-:W-:Y:S02]  /*fb70*/  IMAD.U32 R172, RZ, RZ, UR10 ;  /* 0x0000000affac7e24 */ /* 0x000fe4000f8e00ff */
[----:B------:R-:W-:Y:S01]  /*fb80*/  IMAD.U32 R173, RZ, RZ, UR11 ;  /* 0x0000000bffad7e24 */ /* 0x000fe2000f8e00ff */
[----:B------:R-:W-:Y:S01]  /*fb90*/  UMOV UR11, UR7 ;  /* 0x00000007000b7c82 */ /* 0x000fe20008000000 */
[----:B------:R-:W-:Y:S01]  /*fba0*/  MOV R170, UR36 ;  /* 0x0000002400aa7c02 */ /* 0x000fe20008000f00 */
[----:B------:R-:W-:Y:S01]  /*fbb0*/  UIADD3 UR36, UR41, -UR39, URZ ;  /* 0x8000002729247290 */ /* 0x000fe2000fffe03f */
[----:B------:R-:W-:Y:S01]  /*fbc0*/  IMAD.U32 R171, RZ, RZ, UR37 ;  /* 0x00000025ffab7e24 */ /* 0x000fe2000f8e00ff */
[----:B------:R-:W2:Y:S02]  /*fbd0*/  LDG.E R166, desc[UR26][R172.64] ;  /* 0x0000001aaca67981 */ /* 0x000ea4000c1e1900 */
[----:B------:R-:W-:Y:S02]  /*fbe0*/  UIMAD UR36, UR36, UR17, -0x40 ;  /* 0xffffffc0242474a4 */ /* 0x000fe4000f8e0211 */
[----:B------:R-:W2:Y:S02]  /*fbf0*/  LDG.E R3, desc[UR26][R170.64] ;  /* 0x0000001aaa037981 */ /* 0x000ea4000c1e1900 */
[----:B------:R-:W-:Y:S02]  /*fc00*/  USHF.R.S32.HI UR10, URZ, 0x1f, UR36 ;  /* 0x0000001f3f0a7899 */ /* 0x000fe40008011424 */
[----:B------:R-:W-:Y:S02]  /*fc10*/  UIMAD UR8, UR7, UR36, URZ ;  /* 0x00000024070872a4 */ /* 0x000fe4000f8e023f */
[----:B------:R-:W-:Y:S02]  /*fc20*/  UIMAD.WIDE.U32 UR36, UR6, UR36, URZ ;  /* 0x00000024062472a5 */ /* 0x000fe4000f8e003f */
[----:B------:R-:W-:Y:S03]  /*fc30*/  UIMAD UR8, UR10, UR6, UR8 ;  /* 0x000000060a0872a4 */ /* 0x000fe6000f8e0208 */
[----:B------:R-:W-:Y:S01]  /*fc40*/  UMOV UR10, UR6 ;  /* 0x00000006000a7c82 */ /* 0x000fe20008000000 */
[----:B------:R-:W-:Y:S01]  /*fc50*/  IMAD.U32 R169, RZ, RZ, UR37 ;  /* 0x00000025ffa97e24 */ /* 0x000fe2000f8e00ff */
[----:B------:R-:W-:Y:S01]  /*fc60*/  UIADD3 UR8, UR37, UR8, URZ ;  /* 0x0000000825087290 */ /* 0x000fe2000fffe03f */
[----:B------:R-:W-:Y:S05]  /*fc70*/  MOV R168, UR36 ;  /* 0x0000002400a87c02 */ /* 0x000fea0008000f00 */
[----:B------:R-:W-:Y:S02]  /*fc80*/  IMAD.U32 R169, RZ, RZ, UR8 ;  /* 0x00000008ffa97e24 */ /* 0x000fe4000f8e00ff */
[----:B--2---:R-:W-:Y:S04]  /*fc90*/  IMAD.IADD R3, R3, 0x1, -R166 ;  /* 0x0000000103037824 */ /* 0x004fe800078e0aa6 */
[-C--:B-1----:R-:W-:Y:S01]  /*fca0*/  IMAD.WIDE.U32 R168, R3, R164.reuse, R168 ;  /* 0x000000a403a87225 */ /* 0x082fe200078e00a8 */
[----:B------:R-:W-:Y:S05]  /*fcb0*/  SHF.R.S32.HI R167, RZ, 0x1f, R3 ;  /* 0x0000001fffa77819 */ /* 0x000fea0000011403 */
[----:B------:R-:W-:Y:S01]  /*fcc0*/  IMAD R166, R167, R164, RZ ;  /* 0x000000a4a7a67224 */ /* 0x000fe200078e02ff */
[----:B------:R-:W-:Y:S03]  /*fcd0*/  MOV R167, R168 ;  /* 0x000000a800a77202 */ /* 0x000fe60000000f00 */
[----:B------:R-:W-:Y:S04]  /*fce0*/  IMAD R166, R3, R165, R166 ;  /* 0x000000a503a67224 */ /* 0x000fe800078e02a6 */
[----:B------:R-:W-:Y:S07]  /*fcf0*/  IMAD.IADD R164, R169, 0x1, R166 ;  /* 0x00000001a9a47824 */ /* 0x000fee00078e02a6 */
.L_x_3183:
        /* <DEDUP_REMOVED lines=52> */
[CC--:B------:R-:W-:Y:S01]  /*10040*/  @!P4 LEA R184, P1, R165.reuse, R240.reuse, 0x1 ;  /* 0x000000f0a5b8c211 */ /* 0x0c0fe200078208ff */
        /* <DEDUP_REMOVED lines=64> */
.L_x_3182:
[----:B------:R-:W-:Y:S01]  /*10450*/  MOV R164, UR13 ;  /* 0x0000000d00a47c02 */ /* 0x000fe20008000f00 */
[----:B------:R-:W-:Y:S01]  /*10460*/  UISETP.GT.AND UP2, UPT, UR13, UR12, UPT ;  /* 0x0000000c0d00728c */ /* 0x000fe2000bf44270 */
[----:B------:R-:W-:Y:S02]  /*10470*/  UMOV UR10, UR34 ;  /* 0x00000022000a7c82 */ /* 0x000fe40008000000 */
[----:B------:R-:W-:Y:S01]  /*10480*/  LEA R3, R164, R237, 0x6 ;  /* 0x000000eda4037211 */ /* 0x000fe200078e30ff */
[----:B------:R-:W-:Y:S03]  /*10490*/  UMOV UR8, UR35 ;  /* 0x0000002300087c82 */ /* 0x000fe60008000000 */
[C---:B------:R-:W-:Y:S02]  /*104a0*/  IADD3 R165, R3.reuse, 0x1, RZ ;  /* 0x0000000103a57810 */ /* 0x040fe40007ffe0ff */
[----:B------:R-:W-:Y:S02]  /*104b0*/  IADD3 R164, R3, 0x8, RZ ;  /* 0x0000000803a47810 */ /* 0x000fe40007ffe0ff */
[C---:B------:R-:W-:Y:S02]  /*104c0*/  ISETP.GE.AND P0, PT, R165.reuse, R236, PT ;  /* 0x000000eca500720c */ /* 0x040fe40003f06270 */
[----:B------:R-:W-:Y:S02]  /*104d0*/  ISETP.GE.AND P1, PT, R165, R234, PT ;  /* 0x000000eaa500720c */ /* 0x000fe40003f26270 */
[-C--:B------:R-:W-:Y:S02]  /*104e0*/  ISETP.GE.AND P6, PT, R3, R236.reuse, PT ;  /* 0x000000ec0300720c */ /* 0x080fe40003fc6270 */
[C---:B------:R-:W-:Y:S02]  /*104f0*/  ISETP.GE.OR P0, PT, R165.reuse, R235, !P0 ;  /* 0x000000eba500720c */ /* 0x040fe40004706670 */
[----:B------:R-:W-:Y:S02]  /*10500*/  ISETP.GE.OR P1, PT, R165, R233, !P1 ;  /* 0x000000e9a500720c */ /* 0x000fe40004f26670 */
[C---:B------:R-:W-:Y:S02]  /*10510*/  IADD3 R165, R3.reuse, 0x9, RZ ;  /* 0x0000000903a57810 */ /* 0x040fe40007ffe0ff */
[C---:B------:R-:W-:Y:S02]  /*10520*/  ISETP.GE.AND P2, PT, R164.reuse, R236, PT ;  /* 0x000000eca400720c */ /* 0x040fe40003f46270 */
[C---:B------:R-:W-:Y:S02]  /*10530*/  ISETP.GE.AND P3, PT, R3.reuse, R234, PT ;  /* 0x000000ea0300720c */ /* 0x040fe40003f66270 */
[-C--:B------:R-:W-:Y:S02]  /*10540*/  ISETP.GE.OR P6, PT, R3, R235.reuse, !P6 ;  /* 0x000000eb0300720c */ /* 0x080fe400077c6670 */
[----:B------:R-:W-:Y:S02]  /*10550*/  ISETP.GE.AND P5, PT, R165, R236, PT ;  /* 0x000000eca500720c */ /* 0x000fe40003fa6270 */
[C---:B------:R-:W-:Y:S02]  /*10560*/  ISETP.GE.OR P2, PT, R164.reuse, R235, !P2 ;  /* 0x000000eba400720c */ /* 0x040fe40005746670 */
[----:B------:R-:W-:Y:S02]  /*10570*/  ISETP.GE.AND P4, PT, R164, R234, PT ;  /* 0x000000eaa400720c */ /* 0x000fe40003f86270 */
[----:B------:R-:W-:Y:S02]  /*10580*/  ISETP.GE.OR P3, PT, R3, R233, !P3 ;  /* 0x000000e90300720c */ /* 0x000fe40005f66670 */
[----:B-1----:R-:W-:Y:S02]  /*10590*/  FSEL R167, R4, -INF , !P6 ;  /* 0xff80000004a77808 */ /* 0x002fe40007000000 */
[----:B------:R-:W-:Y:S02]  /*105a0*/  FSEL R168, R7, -INF , !P1 ;  /* 0xff80000007a87808 */ /* 0x000fe40004800000 */
[----:B------:R-:W-:Y:S02]  /*105b0*/  ISETP.GE.OR P5, PT, R165, R235, !P5 ;  /* 0x000000eba500720c */ /* 0x000fe40006fa6670 */
[----:B------:R-:W-:Y:S02]  /*105c0*/  FSEL R7, R8, -INF , !P2 ;  /* 0xff80000008077808 */ /* 0x000fe40005000000 */
[-C--:B------:R-:W-:Y:S02]  /*105d0*/  ISETP.GE.OR P4, PT, R164, R233.reuse, !P4 ;  /* 0x000000e9a400720c */ /* 0x080fe40006786670 */
[----:B------:R-:W-:Y:S02]  /*105e0*/  FSEL R166, R6, -INF , !P3 ;  /* 0xff80000006a67808 */ /* 0x000fe40005800000 */
[----:B------:R-:W-:Y:S02]  /*105f0*/  IADD3 R164, R3, 0x10, RZ ;  /* 0x0000001003a47810 */ /* 0x000fe40007ffe0ff */
[----:B------:R-:W-:Y:S02]  /*10600*/  FSEL R5, R5, -INF , !P0 ;  /* 0xff80000005057808 */ /* 0x000fe40004000000 */
[----:B------:R-:W-:Y:S02]  /*10610*/  IADD3 R6, R3, 0x18, RZ ;  /* 0x0000001803067810 */ /* 0x000fe40007ffe0ff */
[----:B------:R-:W-:Y:S02]  /*10620*/  FMNMX.FTZ R8, R167, R0, !PT ;  /* 0x00000000a7087209 */ /* 0x000fe40007810000 */
[----:B------:R-:W-:Y:S02]  /*10630*/  IADD3 R4, R3, 0x11, RZ ;  /* 0x0000001103047810 */ /* 0x000fe40007ffe0ff */
[----:B------:R-:W-:Y:S02]  /*10640*/  FSEL R9, R9, -INF , !P5 ;  /* 0xff80000009097808 */ /* 0x000fe40006800000 */
[----:B------:R-:W-:Y:S02]  /*10650*/  FSEL R170, R10, -INF , !P4 ;  /* 0xff8000000aaa7808 */ /* 0x000fe40006000000 */
[----:B------:R-:W-:Y:S02]  /*10660*/  ISETP.GE.AND P6, PT, R165, R234, PT ;  /* 0x000000eaa500720c */ /* 0x000fe40003fc6270 */
[C---:B------:R-:W-:Y:S02]  /*10670*/  ISETP.GE.AND P3, PT, R164.reuse, R236, PT ;  /* 0x000000eca400720c */ /* 0x040fe40003f66270 */
[----:B------:R-:W-:Y:S02]  /*10680*/  ISETP.GE.AND P0, PT, R164, R234, PT ;  /* 0x000000eaa400720c */ /* 0x000fe40003f06270 */
[C---:B------:R-:W-:Y:S02]  /*10690*/  ISETP.GE.AND P5, PT, R6.reuse, R236, PT ;  /* 0x000000ec0600720c */ /* 0x040fe40003fa6270 */
[----:B------:R-:W-:Y:S02]  /*106a0*/  ISETP.GE.AND P4, PT, R6, R234, PT ;  /* 0x000000ea0600720c */ /* 0x000fe40003f86270 */
[----:B------:R-:W-:Y:S02]  /*106b0*/  FMNMX.FTZ R8, R5, R8, !PT ;  /* 0x0000000805087209 */ /* 0x000fe40007810000 */
[C---:B------:R-:W-:Y:S02]  /*106c0*/  ISETP.GE.AND P1, PT, R4.reuse, R236, PT ;  /* 0x000000ec0400720c */ /* 0x040fe40003f26270 */
[----:B------:R-:W-:Y:S02]  /*106d0*/  ISETP.GE.AND P2, PT, R4, R234, PT ;  /* 0x000000ea0400720c */ /* 0x000fe40003f46270 */
[----:B------:R-:W-:Y:S02]  /*106e0*/  ISETP.GE.OR P6, PT, R165, R233, !P6 ;  /* 0x000000e9a500720c */ /* 0x000fe400077c6670 */
[C---:B------:R-:W-:Y:S02]  /*106f0*/  ISETP.GE.OR P5, PT, R6.reuse, R235, !P5 ;  /* 0x000000eb0600720c */ /* 0x040fe40006fa6670 */
[----:B------:R-:W-:Y:S02]  /*10700*/  ISETP.GE.OR P4, PT, R6, R233, !P4 ;  /* 0x000000e90600720c */ /* 0x000fe40006786670 */
[----:B------:R-:W-:Y:S02]  /*10710*/  FMNMX.FTZ R8, R7, R8, !PT ;  /* 0x0000000807087209 */ /* 0x000fe40007810000 */
[C---:B------:R-:W-:Y:S02]  /*10720*/  ISETP.GE.OR P3, PT, R164.reuse, R235, !P3 ;  /* 0x000000eba400720c */ /* 0x040fe40005f66670 */
[----:B------:R-:W-:Y:S02]  /*10730*/  ISETP.GE.OR P0, PT, R164, R233, !P0 ;  /* 0x000000e9a400720c */ /* 0x000fe40004706670 */
        /* <DEDUP_REMOVED lines=8> */
[----:B------:R-:W-:Y:S02]  /*107c0*/  FMNMX.FTZ R8, R9, R8, !PT ;  /* 0x0000000809087209 */ /* 0x000fe40007810000 */
[C---:B------:R-:W-:Y:S02]  /*107d0*/  ISETP.GE.AND P6, PT, R4.reuse, R236, PT ;  /* 0x000000ec0400720c */ /* 0x040fe40003fc6270 */
[----:B------:R-:W-:Y:S02]  /*107e0*/  ISETP.GE.AND P3, PT, R4, R234, PT ;  /* 0x000000ea0400720c */ /* 0x000fe40003f66270 */
[----:B------:R-:W-:Y:S02]  /*107f0*/  FMNMX.FTZ R11, R166, R2, !PT ;  /* 0x00000002a60b7209 */ /* 0x000fe40007810000 */
[C---:B------:R-:W-:Y:S02]  /*10800*/  ISETP.GE.AND P1, PT, R6.reuse, R236, PT ;  /* 0x000000ec0600720c */ /* 0x040fe40003f26270 */
[----:B------:R-:W-:Y:S02]  /*10810*/  ISETP.GE.AND P0, PT, R6, R234, PT ;  /* 0x000000ea0600720c */ /* 0x000fe40003f06270 */
[----:B------:R-:W-:Y:S02]  /*10820*/  FMNMX.FTZ R8, R199, R8, !PT ;  /* 0x00000008c7087209 */ /* 0x000fe40007810000 */
[C---:B------:R-:W-:Y:S02]  /*10830*/  ISETP.GE.OR P6, PT, R4.reuse, R235, !P6 ;  /* 0x000000eb0400720c */ /* 0x040fe400077c6670 */
[----:B------:R-:W-:Y:S02]  /*10840*/  ISETP.GE.OR P3, PT, R4, R233, !P3 ;  /* 0x000000e90400720c */ /* 0x000fe40005f66670 */
[----:B------:R-:W-:Y:S02]  /*10850*/  FMNMX.FTZ R11, R168, R11, !PT ;  /* 0x0000000ba80b7209 */ /* 0x000fe40007810000 */
[C---:B------:R-:W-:Y:S02]  /*10860*/  ISETP.GE.OR P1, PT, R6.reuse, R235, !P1 ;  /* 0x000000eb0600720c */ /* 0x040fe40004f26670 */
[----:B------:R-:W-:Y:S02]  /*10870*/  ISETP.GE.OR P0, PT, R6, R233, !P0 ;  /* 0x000000e90600720c */ /* 0x000fe40004706670 */
[C---:B------:R-:W-:Y:S02]  /*10880*/  IADD3 R6, R3.reuse, 0x28, RZ ;  /* 0x0000002803067810 */ /* 0x040fe40007ffe0ff */
[----:B------:R-:W-:Y:S02]  /*10890*/  IADD3 R4, R3, 0x21, RZ ;  /* 0x0000002103047810 */ /* 0x000fe40007ffe0ff */
[----:B------:R-:W-:Y:S02]  /*108a0*/  FSEL R175, R16, -INF , !P5 ;  /* 0xff80000010af7808 */ /* 0x000fe40006800000 */
[----:B------:R-:W-:Y:S02]  /*108b0*/  FMNMX.FTZ R8, R197, R8, !PT ;  /* 0x00000008c5087209 */ /* 0x000fe40007810000 */
[----:B------:R-:W-:Y:S02]  /*108c0*/  FSEL R173, R17, -INF , !P6 ;  /* 0xff80000011ad7808 */ /* 0x000fe40007000000 */
[----:B------:R-:W-:Y:S02]  /*108d0*/  FSEL R174, R18, -INF , !P4 ;  /* 0xff80000012ae7808 */ /* 0x000fe40006000000 */
[----:B------:R-:W-:Y:S02]  /*108e0*/  FSEL R198, R15, -INF , !P2 ;  /* 0xff8000000fc67808 */ /* 0x000fe40005000000 */
[----:B------:R-:W-:Y:S02]  /*108f0*/  FMNMX.FTZ R11, R170, R11, !PT ;  /* 0x0000000baa0b7209 */ /* 0x000fe40007810000 */
[C---:B------:R-:W-:Y:S02]  /*10900*/  ISETP.GE.AND P6, PT, R6.reuse, R236, PT ;  /* 0x000000ec0600720c */ /* 0x040fe40003fc6270 */
[----:B------:R-:W-:Y:S02]  /*10910*/  ISETP.GE.AND P4, PT, R6, R234, PT ;  /* 0x000000ea0600720c */ /* 0x000fe40003f86270 */
[C---:B------:R-:W-:Y:S02]  /*10920*/  ISETP.GE.AND P2, PT, R4.reuse, R236, PT ;  /* 0x000000ec0400720c */ /* 0x040fe40003f46270 */
[----:B------:R-:W-:Y:S02]  /*10930*/  ISETP.GE.AND P5, PT, R4, R234, PT ;  /* 0x000000ea0400720c */ /* 0x000fe40003fa6270 */
[----:B------:R-:W-:Y:S02]  /*10940*/  FMNMX.FTZ R8, R175, R8, !PT ;  /* 0x00000008af087209 */ /* 0x000fe40007810000 */
[----:B------:R-:W-:Y:S02]  /*10950*/  FMNMX.FTZ R11, R10, R11, !PT ;  /* 0x0000000b0a0b7209 */ /* 0x000fe40007810000 */
[C---:B------:R-:W-:Y:S02]  /*10960*/  ISETP.GE.OR P6, PT, R6.reuse, R235, !P6 ;  /* 0x000000eb0600720c */ /* 0x040fe400077c6670 */
[----:B------:R-:W-:Y:S02]  /*10970*/  ISETP.GE.OR P4, PT, R6, R233, !P4 ;  /* 0x000000e90600720c */ /* 0x000fe40006786670 */
[C---:B------:R-:W-:Y:S02]  /*10980*/  ISETP.GE.OR P2, PT, R4.reuse, R235, !P2 ;  /* 0x000000eb0400720c */ /* 0x040fe40005746670 */
[----:B------:R-:W-:Y:S02]  /*10990*/  ISETP.GE.OR P5, PT, R4, R233, !P5 ;  /* 0x000000e90400720c */ /* 0x000fe40006fa6670 */
[----:B------:R-:W-:Y:S02]  /*109a0*/  IADD3 R6, R3, 0x30, RZ ;  /* 0x0000003003067810 */ /* 0x000fe40007ffe0ff */
[----:B------:R-:W-:Y:S02]  /*109b0*/  FMNMX.FTZ R13, R173, R8, !PT ;  /* 0x00000008ad0d7209 */ /* 0x000fe40007810000 */
[----:B------:R-:W-:Y:S02]  /*109c0*/  FSEL R244, R20, -INF , !P1 ;  /* 0xff80000014f47808 */ /* 0x000fe40004800000 */
[----:B------:R-:W-:Y:S02]  /*109d0*/  IADD3 R4, R3, 0x29, RZ ;  /* 0x0000002903047810 */ /* 0x000fe40007ffe0ff */
        /* <DEDUP_REMOVED lines=10> */
[----:B------:R-:W-:Y:S02]  /*10a80*/  ISETP.GE.OR P2, PT, R6, R235, !P2 ;  /* 0x000000eb0600720c */ /* 0x000fe40005746670 */
[----:B------:R-:W-:Y:S02]  /*10a90*/  ISETP.GE.AND P1, PT, R4, R234, PT ;  /* 0x000000ea0400720c */ /* 0x000fe40003f26270 */
[----:B------:R-:W-:Y:S02]  /*10aa0*/  ISETP.GE.OR P0, PT, R6, R233, !P0 ;  /* 0x000000e90600720c */ /* 0x000fe40004706670 */
[----:B------:R-:W-:Y:S02]  /*10ab0*/  FSEL R249, R24, -INF , !P6 ;  /* 0xff80000018f97808 */ /* 0x000fe40007000000 */
[----:B------:R-:W-:Y:S02]  /*10ac0*/  ISETP.GE.OR P3, PT, R4, R235, !P3 ;  /* 0x000000eb0400720c */ /* 0x000fe40005f66670 */
[----:B------:R-:W-:Y:S02]  /*10ad0*/  IADD3 R6, R3, 0x31, RZ ;  /* 0x0000003103067810 */ /* 0x000fe40007ffe0ff */
[----:B------:R-:W-:Y:S02]  /*10ae0*/  FMNMX.FTZ R8, R251, R8, !PT ;  /* 0x00000008fb087209 */ /* 0x000fe40007810000 */
[----:B------:R-:W-:Y:S02]  /*10af0*/  FMNMX.FTZ R11, R174, R11, !PT ;  /* 0x0000000bae0b7209 */ /* 0x000fe40007810000 */
[----:B------:R-:W-:Y:S02]  /*10b00*/  ISETP.GE.OR P1, PT, R4, R233, !P1 ;  /* 0x000000e90400720c */ /* 0x000fe40004f26670 */
[----:B------:R-:W-:Y:S02]  /*10b10*/  FSEL R200, R23, -INF , !P5 ;  /* 0xff80000017c87808 */ /* 0x000fe40006800000 */
[----:B------:R-:W-:Y:S02]  /*10b20*/  FSEL R187, R25, -INF , !P3 ;  /* 0xff80000019bb7808 */ /* 0x000fe40005800000 */
[----:B------:R-:W-:Y:S02]  /*10b30*/  IADD3 R4, R3, 0x38, RZ ;  /* 0x0000003803047810 */ /* 0x000fe40007ffe0ff */
[----:B------:R-:W-:Y:S02]  /*10b40*/  ISETP.GE.AND P5, PT, R6, R236, PT ;  /* 0x000000ec0600720c */ /* 0x000fe40003fa6270 */
[----:B------:R-:W-:Y:S02]  /*10b50*/  FMNMX.FTZ R8, R249, R8, !PT ;  /* 0x00000008f9087209 */ /* 0x000fe40007810000 */
[----:B------:R-:W-:Y:S02]  /*10b60*/  FMNMX.FTZ R11, R172, R11, !PT ;  /* 0x0000000bac0b7209 */ /* 0x000fe40007810000 */
[----:B------:R-:W-:Y:S02]  /*10b70*/  FSEL R185, R28, -INF , !P2 ;  /* 0xff8000001cb97808 */ /* 0x000fe40005000000 */
[----:B------:R-:W-:Y:S02]  /*10b80*/  FMNMX.FTZ R8, R187, R8, !PT ;  /* 0x00000008bb087209 */ /* 0x000fe40007810000 */
[----:B------:R-:W-:Y:S02]  /*10b90*/  IADD3 R3, R3, 0x39, RZ ;  /* 0x0000003903037810 */ /* 0x000fe40007ffe0ff */
[----:B------:R-:W-:Y:S02]  /*10ba0*/  ISETP.GE.AND P6, PT, R4, R236, PT ;  /* 0x000000ec0400720c */ /* 0x000fe40003fc6270 */
[----:B------:R-:W-:Y:S02]  /*10bb0*/  ISETP.GE.OR P5, PT, R6, R235, !P5 ;  /* 0x000000eb0600720c */ /* 0x000fe40006fa6670 */
[----:B------:R-:W-:Y:S02]  /*10bc0*/  FMNMX.FTZ R11, R202, R11, !PT ;  /* 0x0000000bca0b7209 */ /* 0x000fe40007810000 */
[----:B------:R-:W-:Y:S02]  /*10bd0*/  FMNMX.FTZ R8, R185, R8, !PT ;  /* 0x00000008b9087209 */ /* 0x000fe40007810000 */
[----:B------:R-:W-:Y:S02]  /*10be0*/  ISETP.GE.OR P6, PT, R4, R235, !P6 ;  /* 0x000000eb0400720c */ /* 0x000fe400077c6670 */
[----:B------:R-:W-:Y:S02]  /*10bf0*/  FSEL R183, R29, -INF , !P5 ;  /* 0xff8000001db77808 */ /* 0x000fe40006800000 */
[C---:B------:R-:W-:Y:S02]  /*10c00*/  ISETP.GE.AND P3, PT, R3.reuse, R236, PT ;  /* 0x000000ec0300720c */ /* 0x040fe40003f66270 */
[----:B------:R-:W-:Y:S02]  /*10c10*/  FSEL R186, R26, -INF , !P4 ;  /* 0xff8000001aba7808 */ /* 0x000fe40006000000 */
[----:B------:R-:W-:Y:S02]  /*10c20*/  FMNMX.FTZ R13, R200, R11, !PT ;  /* 0x0000000bc80d7209 */ /* 0x000fe40007810000 */
[----:B------:R-:W-:Y:S02]  /*10c30*/  FSEL R181, R32, -INF , !P6 ;  /* 0xff80000020b57808 */ /* 0x000fe40007000000 */
[----:B------:R-:W-:Y:S02]  /*10c40*/  ISETP.GE.OR P3, PT, R3, R235, !P3 ;  /* 0x000000eb0300720c */ /* 0x000fe40005f66670 */
[----:B------:R-:W-:Y:S02]  /*10c50*/  FMNMX.FTZ R8, R183, R8, !PT ;  /* 0x00000008b7087209 */ /* 0x000fe40007810000 */
[----:B------:R-:W-:Y:S02]  /*10c60*/  FSEL R184, R27, -INF , !P1 ;  /* 0xff8000001bb87808 */ /* 0x000fe40004800000 */
[----:B------:R-:W-:Y:S01]  /*10c70*/  FMNMX.FTZ R13, R186, R13, !PT ;  /* 0x0000000dba0d7209 */ /* 0x000fe20007810000 */
[----:B------:R-:W-:Y:S01]  /*10c80*/  LDSM.16.MT88.4 R24, [R222+0x10000] ;  /* 0x01000000de18783b */ /* 0x000fe20000004200 */
[----:B------:R-:W-:Y:S02]  /*10c90*/  ISETP.GE.AND P2, PT, R6, R234, PT ;  /* 0x000000ea0600720c */ /* 0x000fe40003f46270 */
[----:B------:R-:W-:Y:S02]  /*10ca0*/  FSEL R179, R33, -INF , !P3 ;  /* 0xff80000021b37808 */ /* 0x000fe40005800000 */
[----:B------:R-:W-:Y:S02]  /*10cb0*/  FMNMX.FTZ R8, R181, R8, !PT ;  /* 0x00000008b5087209 */ /* 0x000fe40007810000 */
[----:B------:R-:W-:Y:S02]  /*10cc0*/  FSEL R180, R30, -INF , !P0 ;  /* 0xff8000001eb47808 */ /* 0x000fe40004000000 */
[----:B------:R-:W-:Y:S02]  /*10cd0*/  FMNMX.FTZ R13, R184, R13, !PT ;  /* 0x0000000db80d7209 */ /* 0x000fe40007810000 */
[----:B------:R-:W-:Y:S02]  /*10ce0*/  ISETP.GE.AND P1, PT, R4, R234, PT ;  /* 0x000000ea0400720c */ /* 0x000fe40003f26270 */
[-C--:B------:R-:W-:Y:S02]  /*10cf0*/  ISETP.GE.OR P2, PT, R6, R233.reuse, !P2 ;  /* 0x000000e90600720c */ /* 0x080fe40005746670 */
[----:B------:R-:W-:Y:S02]  /*10d00*/  FMNMX.FTZ R11, R179, R8, !PT ;  /* 0x00000008b30b7209 */ /* 0x000fe40007810000 */
[----:B------:R-:W-:Y:S02]  /*10d10*/  ISETP.GE.OR P1, PT, R4, R233, !P1 ;  /* 0x000000e90400720c */ /* 0x000fe40004f26670 */
[----:B------:R-:W-:Y:S01]  /*10d20*/  FSEL R178, R31, -INF , !P2 ;  /* 0xff8000001fb27808 */ /* 0x000fe20005000000 */
[----:B------:R-:W1:Y:S01]  /*10d30*/  SHFL.BFLY PT, R4, R11, 0x2, 0x1f ;  /* 0x0c401f000b047f89 */ /* 0x000e6200000e0000 */
[----:B------:R-:W-:Y:S02]  /*10d40*/  FMNMX.FTZ R13, R180, R13, !PT ;  /* 0x0000000db40d7209 */ /* 0x000fe40007810000 */
[C---:B------:R-:W-:Y:S02]  /*10d50*/  ISETP.GE.AND P0, PT, R3.reuse, R234, PT ;  /* 0x000000ea0300720c */ /* 0x040fe40003f06270 */
[----:B------:R-:W-:Y:S02]  /*10d60*/  FSEL R176, R34, -INF , !P1 ;  /* 0xff80000022b07808 */ /* 0x000fe40004800000 */
[----:B------:R-:W-:Y:S02]  /*10d70*/  ISETP.GE.OR P0, PT, R3, R233, !P0 ;  /* 0x000000e90300720c */ /* 0x000fe40004706670 */
[----:B------:R-:W-:Y:S02]  /*10d80*/  FMNMX.FTZ R13, R178, R13, !PT ;  /* 0x0000000db20d7209 */ /* 0x000fe40007810000 */
[----:B------:R-:W-:Y:S02]  /*10d90*/  FSEL R165, R35, -INF , !P0 ;  /* 0xff80000023a57808 */ /* 0x000fe40004000000 */
[----:B------:R-:W-:Y:S01]  /*10da0*/  FMNMX.FTZ R8, R176, R13, !PT ;  /* 0x0000000db0087209 */ /* 0x000fe20007810000 */
[----:B------:R-:W-:Y:S03]  /*10db0*/  LDSM.16.MT88.4 R32, [R221+0x10000] ;  /* 0x01000000dd20783b */ /* 0x000fe60000004200 */
[----:B------:R-:W-:Y:S05]  /*10dc0*/  FMNMX.FTZ R6, R165, R8, !PT ;  /* 0x00000008a5067209 */ /* 0x000fea0007810000 */
        /* <DEDUP_REMOVED lines=8> */
[----:B------:R-:W-:Y:S05]  /*10e50*/  FSEL R182, R182, RZ, P1 ;  /* 0x000000ffb6b67208 */ /* 0x000fea0000800000 */
[--C-:B------:R-:W-:Y:S01]  /*10e60*/  FFMA.FTZ R190, R5, UR4, -R182.reuse ;  /* 0x0000000405be7c23 */ /* 0x100fe200080108b6 */
[----:B------:R-:W-:Y:S01]  /*10e70*/  FSEL R5, R164, RZ, P1 ;  /* 0x000000ffa4057208 */ /* 0x000fe20000800000 */
[--C-:B------:R-:W-:Y:S01]  /*10e80*/  FFMA.FTZ R193, R167, UR4, -R182.reuse ;  /* 0x00000004a7c17c23 */ /* 0x100fe200080108b6 */
[--C-:B------:R-:W-:Y:S01]  /*10e90*/  FFMA.FTZ R189, R7, UR4, -R182.reuse ;  /* 0x0000000407bd7c23 */ /* 0x100fe200080108b6 */
[--C-:B------:R-:W-:Y:S01]  /*10ea0*/  FFMA.FTZ R188, R9, UR4, -R182.reuse ;  /* 0x0000000409bc7c23 */ /* 0x100fe200080108b6 */
[----:B------:R-:W-:Y:S01]  /*10eb0*/  FFMA.FTZ R194, R175, UR4, -R182 ;  /* 0x00000004afc27c23 */ /* 0x000fe200080108b6 */
[----:B------:R-:W-:Y:S01]  /*10ec0*/  FADD.FTZ R0, -R5, R0 ;  /* 0x0000000005007221 */ /* 0x000fe20000010100 */
[----:B--2---:R-:W-:Y:S01]  /*10ed0*/  FMNMX.FTZ R3, R4, R3, !PT ;  /* 0x0000000304037209 */ /* 0x004fe20007810000 */
[----:B------:R-:W-:Y:S01]  /*10ee0*/  MUFU.EX2 R193, R193 ;  /* 0x000000c100c17308 */ /* 0x000fe20000000800 */
[--C-:B------:R-:W-:Y:S01]  /*10ef0*/  FFMA.FTZ R252, R185, UR4, -R182.reuse ;  /* 0x00000004b9fc7c23 */ /* 0x100fe200080108b6 */
[----:B------:R-:W-:Y:S01]  /*10f00*/  FMUL.FTZ R6, R0, UR4 ;  /* 0x0000000400067c20 */ /* 0x000fe20008410000 */
[C---:B------:R-:W-:Y:S01]  /*10f10*/  FSETP.NEU.FTZ.AND P0, PT, R3.reuse, -INF , PT ;  /* 0xff8000000300780b */ /* 0x040fe20003f1d000 */
[----:B------:R-:W-:Y:S01]  /*10f20*/  FMUL.FTZ R177, R3, UR4 ;  /* 0x0000000403b17c20 */ /* 0x000fe20008410000 */
[--C-:B------:R-:W-:Y:S01]  /*10f30*/  FFMA.FTZ R183, R183, UR4, -R182.reuse ;  /* 0x00000004b7b77c23 */ /* 0x100fe200080108b6 */
[--C-:B------:R-:W-:Y:S01]  /*10f40*/  FFMA.FTZ R181, R181, UR4, -R182.reuse ;  /* 0x00000004b5b57c23 */ /* 0x100fe200080108b6 */
[----:B------:R-:W-:Y:S03]  /*10f50*/  FSEL R5, R3, RZ, P0 ;  /* 0x000000ff03057208 */ /* 0x000fe60000000000 */
[----:B------:R-:W1:Y:S01]  /*10f60*/  MUFU.EX2 R190, R190 ;  /* 0x000000be00be7308 */ /* 0x000e620000000800 */
[----:B------:R-:W-:Y:S01]  /*10f70*/  FSEL R177, R177, RZ, P0 ;  /* 0x000000ffb1b17208 */ /* 0x000fe20000000000 */
[--C-:B------:R-:W-:Y:S01]  /*10f80*/  FFMA.FTZ R192, R199, UR4, -R182.reuse ;  /* 0x00000004c7c07c23 */ /* 0x100fe200080108b6 */
[----:B------:R-:W-:Y:S01]  /*10f90*/  FFMA.FTZ R199, R173, UR4, -R182 ;  /* 0x00000004adc77c23 */ /* 0x000fe200080108b6 */
[----:B------:R-:W-:Y:S01]  /*10fa0*/  FADD.FTZ R0, -R5, R2 ;  /* 0x0000000205007221 */ /* 0x000fe20000010100 */
[--C-:B------:R-:W-:Y:S01]  /*10fb0*/  FFMA.FTZ R197, R197, UR4, -R182.reuse ;  /* 0x00000004c5c57c23 */ /* 0x100fe200080108b6 */
[--C-:B------:R-:W-:Y:S01]  /*10fc0*/  FFMA.FTZ R195, R166, UR4, -R177.reuse ;  /* 0x00000004a6c37c23 */ /* 0x100fe200080108b1 */
[--C-:B------:R-:W-:Y:S01]  /*10fd0*/  FFMA.FTZ R167, R168, UR4, -R177.reuse ;  /* 0x00000004a8a77c23 */ /* 0x100fe200080108b1 */
[--C-:B------:R-:W-:Y:S01]  /*10fe0*/  FFMA.FTZ R166, R170, UR4, -R177.reuse ;  /* 0x00000004aaa67c23 */ /* 0x100fe200080108b1 */
[--C-:B------:R-:W-:Y:S01]  /*10ff0*/  FFMA.FTZ R191, R10, UR4, -R177.reuse ;  /* 0x000000040abf7c23 */ /* 0x100fe200080108b1 */
[----:B------:R-:W-:Y:S01]  /*11000*/  FMUL.FTZ R8, R0, UR4 ;  /* 0x0000000400087c20 */ /* 0x000fe20008410000 */
[----:B------:R-:W-:Y:S01]  /*11010*/  MUFU.EX2 R189, R189 ;  /* 0x000000bd00bd7308 */ /* 0x000fe20000000800 */
[--C-:B------:R-:W-:Y:S01]  /*11020*/  FFMA.FTZ R203, R172, UR4, -R177.reuse ;  /* 0x00000004accb7c23 */ /* 0x100fe200080108b1 */
[--C-:B------:R-:W-:Y:S01]  /*11030*/  FFMA.FTZ R180, R180, UR4, -R177.reuse ;  /* 0x00000004b4b47c23 */ /* 0x100fe200080108b1 */
[--C-:B------:R-:W-:Y:S01]  /*11040*/  FFMA.FTZ R178, R178, UR4, -R177.reuse ;  /* 0x00000004b2b27c23 */ /* 0x100fe200080108b1 */
[--C-:B------:R-:W-:Y:S01]  /*11050*/  FFMA.FTZ R201, R198, UR4, -R177.reuse ;  /* 0x00000004c6c97c23 */ /* 0x100fe200080108b1 */
[--C-:B------:R-:W-:Y:S01]  /*11060*/  FFMA.FTZ R198, R174, UR4, -R177.reuse ;  /* 0x00000004aec67c23 */ /* 0x100fe200080108b1 */
[----:B-1----:R-:W-:Y:S01]  /*11070*/  F2FP.BF16.F32.PACK_AB R168, R190, R193 ;  /* 0x000000c1bea8723e */ /* 0x002fe200000010ff */
[----:B------:R-:W-:Y:S03]  /*11080*/  LDSM.16.MT88.4 R172, [R221+0x14800] ;  /* 0x01480000ddac783b */ /* 0x000fe60000004200 */
[----:B------:R-:W1:Y:S01]  /*11090*/  MUFU.EX2 R188, R188 ;  /* 0x000000bc00bc7308 */ /* 0x000e620000000800 */
[--C-:B------:R-:W-:Y:S01]  /*110a0*/  FFMA.FTZ R196, R196, UR4, -R177.reuse ;  /* 0x00000004c4c47c23 */ /* 0x100fe200080108b1 */
[--C-:B------:R-:W-:Y:S01]  /*110b0*/  FFMA.FTZ R246, R249, UR4, -R182.reuse ;  /* 0x00000004f9f67c23 */ /* 0x100fe200080108b6 */
[--C-:B------:R-:W-:Y:S01]  /*110c0*/  FFMA.FTZ R244, R244, UR4, -R182.reuse ;  /* 0x00000004f4f47c23 */ /* 0x100fe200080108b6 */
[--C-:B------:R-:W-:Y:S01]  /*110d0*/  FFMA.FTZ R251, R251, UR4, -R182.reuse ;  /* 0x00000004fbfb7c23 */ /* 0x100fe200080108b6 */
[--C-:B------:R-:W-:Y:S01]  /*110e0*/  FFMA.FTZ R249, R187, UR4, -R182.reuse ;  /* 0x00000004bbf97c23 */ /* 0x100fe200080108b6 */
[----:B------:R-:W-:Y:S01]  /*110f0*/  FFMA.FTZ R182, R179, UR4, -R182 ;  /* 0x00000004b3b67c23 */ /* 0x000fe200080108b6 */
[--C-:B------:R-:W-:Y:S03]  /*11100*/  FFMA.FTZ R202, R202, UR4, -R177.reuse ;  /* 0x00000004caca7c23 */ /* 0x100fe600080108b1 */
[----:B------:R-:W-:Y:S01]  /*11110*/  MUFU.EX2 R195, R195 ;  /* 0x000000c300c37308 */ /* 0x000fe20000000800 */
[--C-:B------:R-:W-:Y:S01]  /*11120*/  FFMA.FTZ R200, R200, UR4, -R177.reuse ;  /* 0x00000004c8c87c23 */ /* 0x100fe200080108b1 */
[--C-:B------:R-:W-:Y:S01]  /*11130*/  FFMA.FTZ R248, R186, UR4, -R177.reuse ;  /* 0x00000004baf87c23 */ /* 0x100fe200080108b1 */
[----:B------:R-:W-:Y:S01]  /*11140*/  FFMA.FTZ R250, R184, UR4, -R177 ;  /* 0x00000004b8fa7c23 */ /* 0x000fe200080108b1 */
[----:B------:R-:W-:Y:S06]  /*11150*/  PLOP3.LUT P0, PT, PT, PT, UP2, 0x80, 0x0 ;  /* 0x000000000000781c */ /* 0x000fec0003f0f028 */
        /* <DEDUP_REMOVED lines=8> */
[----:B------:R-:W-:Y:S01]  /*111e0*/  MUFU.EX2 R186, R183 ;  /* 0x000000b700ba7308 */ /* 0x000fe20000000800 */
        /* <DEDUP_REMOVED lines=9> */
[----:B------:R-:W-:Y:S01]  /*11280*/  FMUL.FTZ R7, R0, R163 ;  /* 0x000000a300077220 */ /* 0x000fe20000410000 */
[----:B------:R-:W-:Y:S01]  /*11290*/  FMUL.FTZ R8, R2, R156 ;  /* 0x0000009c02087220 */ /* 0x000fe20000410000 */
[C---:B------:R-:W-:Y:S01]  /*112a0*/  FMUL.FTZ R10, R0.reuse, R158 ;  /* 0x0000009e000a7220 */ /* 0x040fe20000410000 */
[C---:B------:R-:W-:Y:S01]  /*112b0*/  FMUL.FTZ R11, R0.reuse, R159 ;  /* 0x0000009f000b7220 */ /* 0x040fe20000410000 */
[----:B------:R-:W1:Y:S01]  /*112c0*/  LDSM.16.MT88.4 R160, [R220+0x10000] ;  /* 0x01000000dca0783b */ /* 0x000e620000004200 */
[C---:B------:R-:W-:Y:S01]  /*112d0*/  FMUL.FTZ R14, R0.reuse, R154 ;  /* 0x0000009a000e7220 */ /* 0x040fe20000410000 */
[----:B------:R-:W-:Y:S01]  /*112e0*/  FMUL.FTZ R15, R0, R155 ;  /* 0x0000009b000f7220 */ /* 0x000fe20000410000 */
[C---:B------:R-:W-:Y:S01]  /*112f0*/  HMMA.16816.F32.BF16 R4, R168.reuse, R16, R4 ;  /* 0x00000010a804723c */ /* 0x040fe20000041804 */
[----:B------:R-:W-:Y:S04]  /*11300*/  MUFU.EX2 R187, R180 ;  /* 0x000000b400bb7308 */ /* 0x000fe80000000800 */
[----:B------:R-:W2:Y:S01]  /*11310*/  LDSM.16.MT88.4 R152, [R224+0x12000] ;  /* 0x01200000e098783b */ /* 0x000ea20000004200 */
[C---:B------:R-:W-:Y:S05]  /*11320*/  HMMA.16816.F32.BF16 R8, R168.reuse, R18, R8 ;  /* 0x00000012a808723c */ /* 0x040fea0000041808 */
[----:B------:R-:W-:Y:S01]  /*11330*/  MUFU.EX2 R184, R178 ;  /* 0x000000b200b87308 */ /* 0x000fe20000000800 */
[C---:B------:R-:W-:Y:S01]  /*11340*/  FMUL.FTZ R16, R2.reuse, R148 ;  /* 0x0000009402107220 */ /* 0x040fe20000410000 */
[C---:B------:R-:W-:Y:S01]  /*11350*/  HMMA.16816.F32.BF16 R12, R168.reuse, R24, R12 ;  /* 0x00000018a80c723c */ /* 0x040fe2000004180c */
[----:B------:R-:W-:Y:S03]  /*11360*/  LDSM.16.MT88.4 R156, [R224+0x12800] ;  /* 0x01280000e09c783b */ /* 0x000fe60000004200 */
[----:B------:R-:W-:Y:S01]  /*11370*/  FMUL.FTZ R17, R2, R149 ;  /* 0x0000009502117220 */ /* 0x000fe20000410000 */
[C---:B------:R-:W-:Y:S01]  /*11380*/  FMUL.FTZ R18, R0.reuse, R150 ;  /* 0x0000009600127220 */ /* 0x040fe20000410000 */
[C---:B------:R-:W-:Y:S01]  /*11390*/  FMUL.FTZ R19, R0.reuse, R151 ;  /* 0x0000009700137220 */ /* 0x040fe20000410000 */
[C---:B------:R-:W-:Y:S02]  /*113a0*/  FMUL.FTZ R22, R0.reuse, R146 ;  /* 0x0000009200167220 */ /* 0x040fe40000410000 */
[----:B------:R-:W-:Y:S01]  /*113b0*/  LDSM.16.MT88.4 R148, [R221+0x10800] ;  /* 0x01080000dd94783b */ /* 0x000fe20000004200 */
[----:B------:R-:W-:Y:S01]  /*113c0*/  MUFU.EX2 R192, R192 ;  /* 0x000000c000c07308 */ /* 0x000fe20000000800 */
[----:B------:R-:W-:Y:S01]  /*113d0*/  FMUL.FTZ R23, R0, R147 ;  /* 0x0000009300177220 */ /* 0x000fe20000410000 */
[C---:B------:R-:W-:Y:S01]  /*113e0*/  FMUL.FTZ R24, R2.reuse, R140 ;  /* 0x0000008c02187220 */ /* 0x040fe20000410000 */
[C---:B------:R-:W-:Y:S01]  /*113f0*/  FMUL.FTZ R25, R2.reuse, R141 ;  /* 0x0000008d02197220 */ /* 0x040fe20000410000 */
[C---:B------:R-:W-:Y:S03]  /*11400*/  HMMA.16816.F32.BF16 R16, R168.reuse, R26, R16 ;  /* 0x0000001aa810723c */ /* 0x040fe60000041810 */
[----:B------:R-:W3:Y:S01]  /*11410*/  LDSM.16.MT88.4 R144, [R222+0x12000] ;  /* 0x01200000de90783b */ /* 0x000ee20000004200 */
[----:B------:R-:W-:Y:S01]  /*11420*/  FMUL.FTZ R29, R2, R137 ;  /* 0x00000089021d7220 */ /* 0x000fe20000410000 */
[C---:B------:R-:W-:Y:S01]  /*11430*/  FMUL.FTZ R30, R0.reuse, R138 ;  /* 0x0000008a001e7220 */ /* 0x040fe20000410000 */
[C---:B------:R-:W-:Y:S01]  /*11440*/  HMMA.16816.F32.BF16 R20, R168.reuse, R32, R20 ;  /* 0x00000020a814723c */ /* 0x040fe20000041814 */
[----:B------:R-:W4:Y:S04]  /*11450*/  MUFU.EX2 R197, R197 ;  /* 0x000000c500c57308 */ /* 0x000f280000000800 */
[C---:B------:R-:W-:Y:S01]  /*11460*/  FMUL.FTZ R26, R0.reuse, R142 ;  /* 0x0000008e001a7220 */ /* 0x040fe20000410000 */
[C---:B------:R-:W-:Y:S01]  /*11470*/  FMUL.FTZ R27, R0.reuse, R143 ;  /* 0x0000008f001b7220 */ /* 0x040fe20000410000 */
[----:B------:R-:W-:Y:S01]  /*11480*/  FMUL.FTZ R31, R0, R139 ;  /* 0x0000008b001f7220 */ /* 0x000fe20000410000 */
[----:B------:R-:W-:Y:S03]  /*11490*/  LDSM.16.MT88.4 R140, [R224+0x14000] ;  /* 0x01400000e08c783b */ /* 0x000fe60000004200 */
[----:B------:R-:W-:Y:S01]  /*114a0*/  MUFU.EX2 R194, R194 ;  /* 0x000000c200c27308 */ /* 0x000fe20000000800 */
[C---:B------:R-:W-:Y:S01]  /*114b0*/  FMUL.FTZ R32, R2.reuse, R132 ;  /* 0x0000008402207220 */ /* 0x040fe20000410000 */
[C---:B------:R-:W-:Y:S01]  /*114c0*/  FMUL.FTZ R33, R2.reuse, R133 ;  /* 0x0000008502217220 */ /* 0x040fe20000410000 */
[C---:B------:R-:W-:Y:S02]  /*114d0*/  HMMA.16816.F32.BF16 R24, R168.reuse, R34, R24 ;  /* 0x00000022a818723c */ /* 0x040fe40000041818 */
[----:B------:R-:W5:Y:S01]  /*114e0*/  LDSM.16.MT88.4 R136, [R221+0x12000] ;  /* 0x01200000dd88783b */ /* 0x000f620000004200 */
[C---:B------:R-:W-:Y:S01]  /*114f0*/  FMUL.FTZ R36, R2.reuse, R36 ;  /* 0x0000002402247220 */ /* 0x040fe20000410000 */
[----:B------:R-:W-:Y:S02]  /*11500*/  FMUL.FTZ R37, R2, R37 ;  /* 0x0000002502257220 */ /* 0x000fe40000410000 */
[C---:B-1----:R-:W-:Y:S01]  /*11510*/  HMMA.16816.F32.BF16 R28, R168.reuse, R160, R28 ;  /* 0x000000a0a81c723c */ /* 0x042fe2000004181c */
[----:B------:R-:W1:Y:S04]  /*11520*/  MUFU.EX2 R199, R199 ;  /* 0x000000c700c77308 */ /* 0x000e680000000800 */
[C---:B------:R-:W-:Y:S01]  /*11530*/  FMUL.FTZ R34, R0.reuse, R134 ;  /* 0x0000008600227220 */ /* 0x040fe20000410000 */
[C---:B------:R-:W-:Y:S01]  /*11540*/  FMUL.FTZ R35, R0.reuse, R135 ;  /* 0x0000008700237220 */ /* 0x040fe20000410000 */
[C---:B------:R-:W-:Y:S01]  /*11550*/  FMUL.FTZ R38, R0.reuse, R38 ;  /* 0x0000002600267220 */ /* 0x040fe20000410000 */
[----:B------:R-:W-:Y:S01]  /*11560*/  FMUL.FTZ R39, R0, R39 ;  /* 0x0000002700277220 */ /* 0x000fe20000410000 */
[----:B------:R-:W4:Y:S02]  /*11570*/  LDSM.16.MT88.4 R132, [R220+0x12000] ;  /* 0x01200000dc84783b */ /* 0x000f240000004200 */
[----:B------:R-:W-:Y:S01]  /*11580*/  MUFU.EX2 R196, R196 ;  /* 0x000000c400c47308 */ /* 0x000fe20000000800 */
[C---:B------:R-:W-:Y:S01]  /*11590*/  FMUL.FTZ R40, R2.reuse, R40 ;  /* 0x0000002802287220 */ /* 0x040fe20000410000 */
[----:B------:R-:W-:Y:S01]  /*115a0*/  FMUL.FTZ R41, R2, R41 ;  /* 0x0000002902297220 */ /* 0x000fe20000410000 */
[C---:B------:R-:W-:Y:S03]  /*115b0*/  HMMA.16816.F32.BF16 R32, R168.reuse, R162, R32 ;  /* 0x000000a2a820723c */ /* 0x040fe60000041820 */
[C---:B------:R-:W-:Y:S01]  /*115c0*/  FMUL.FTZ R42, R0.reuse, R42 ;  /* 0x0000002a002a7220 */ /* 0x040fe20000410000 */
[----:B------:R-:W-:Y:S01]  /*115d0*/  FMUL.FTZ R43, R0, R43 ;  /* 0x0000002b002b7220 */ /* 0x000fe20000410000 */
[----:B------:R-:W-:Y:S01]  /*115e0*/  LDSM.16.MT88.4 R160, [R222+0x12800] ;  /* 0x01280000dea0783b */ /* 0x000fe20000004200 */
[C---:B--2---:R-:W-:Y:S01]  /*115f0*/  HMMA.16816.F32.BF16 R36, R168.reuse, R152, R36 ;  /* 0x00000098a824723c */ /* 0x044fe20000041824 */
[----:B------:R-:W2:Y:S04]  /*11600*/  MUFU.EX2 R201, R201 ;  /* 0x000000c900c97308 */ /* 0x000ea80000000800 */
        /* <DEDUP_REMOVED lines=12> */
[----:B------:R-:W3:Y:S02]  /*116d0*/  MUFU.EX2 R203, R203 ;  /* 0x000000cb00cb7308 */ /* 0x000ee40000000800 */
[C---:B------:R-:W-:Y:S01]  /*116e0*/  FMUL.FTZ R52, R2.reuse, R52 ;  /* 0x0000003402347220 */ /* 0x040fe20000410000 */
[----:B------:R-:W-:Y:S01]  /*116f0*/  FMUL.FTZ R53, R2, R53 ;  /* 0x0000003502357220 */ /* 0x000fe20000410000 */
[C---:B------:R-:W-:Y:S01]  /*11700*/  FMUL.FTZ R54, R0.reuse, R54 ;  /* 0x0000003600367220 */ /* 0x040fe20000410000 */
[C---:B------:R-:W-:Y:S01]  /*11710*/  HMMA.16816.F32.BF16 R48, R168.reuse, R146, R48 ;  /* 0x00000092a830723c */ /* 0x040fe20000041830 */
[----:B------:R-:W1:Y:S04]  /*11720*/  LDSM.16.MT88.4 R144, [R222+0x14000] ;  /* 0x01400000de90783b */ /* 0x000e680000004200 */
[----:B------:R-:W-:Y:S01]  /*11730*/  MUFU.EX2 R244, R244 ;  /* 0x000000f400f47308 */ /* 0x000fe20000000800 */
[----:B------:R-:W-:Y:S01]  /*11740*/  FMUL.FTZ R55, R0, R55 ;  /* 0x0000003700377220 */ /* 0x000fe20000410000 */
[C---:B------:R-:W-:Y:S01]  /*11750*/  FMUL.FTZ R56, R2.reuse, R56 ;  /* 0x0000003802387220 */ /* 0x040fe20000410000 */
[----:B------:R-:W-:Y:S03]  /*11760*/  FMUL.FTZ R57, R2, R57 ;  /* 0x0000003902397220 */ /* 0x000fe60000410000 */
[C---:B------:R-:W-:Y:S01]  /*11770*/  FMUL.FTZ R58, R0.reuse, R58 ;  /* 0x0000003a003a7220 */ /* 0x040fe20000410000 */
[----:B------:R-:W-:Y:S01]  /*11780*/  FMUL.FTZ R59, R0, R59 ;  /* 0x0000003b003b7220 */ /* 0x000fe20000410000 */
[C---:B-----5:R-:W-:Y:S02]  /*11790*/  HMMA.16816.F32.BF16 R52, R168.reuse, R136, R52 ;  /* 0x00000088a834723c */ /* 0x060fe40000041834 */
[----:B------:R-:W-:Y:S01]  /*117a0*/  MUFU.EX2 R251, R251 ;  /* 0x000000fb00fb7308 */ /* 0x000fe20000000800 */
[C---:B------:R-:W-:Y:S01]  /*117b0*/  FMUL.FTZ R60, R2.reuse, R60 ;  /* 0x0000003c023c7220 */ /* 0x040fe20000410000 */
[----:B------:R-:W-:Y:S01]  /*117c0*/  FMUL.FTZ R61, R2, R61 ;  /* 0x0000003d023d7220 */ /* 0x000fe20000410000 */
[C---:B------:R-:W-:Y:S01]  /*117d0*/  FMUL.FTZ R62, R0.reuse, R62 ;  /* 0x0000003e003e7220 */ /* 0x040fe20000410000 */
[C---:B------:R-:W-:Y:S01]  /*117e0*/  HMMA.16816.F32.BF16 R56, R168.reuse, R138, R56 ;  /* 0x0000008aa838723c */ /* 0x040fe20000041838 */
[----:B------:R-:W5:Y:S05]  /*117f0*/  LDSM.16.MT88.4 R136, [R221+0x14000] ;  /* 0x01400000dd88783b */ /* 0x000f6a0000004200 */
[----:B------:R-:W-:Y:S01]  /*11800*/  MUFU.EX2 R246, R246 ;  /* 0x000000f600f67308 */ /* 0x000fe20000000800 */
[----:B------:R-:W-:Y:S01]  /*11810*/  FMUL.FTZ R63, R0, R63 ;  /* 0x0000003f003f7220 */ /* 0x000fe20000410000 */
[C---:B------:R-:W-:Y:S03]  /*11820*/  FMUL.FTZ R64, R2.reuse, R64 ;  /* 0x0000004002407220 */ /* 0x040fe60000410000 */
[----:B------:R-:W-:Y:S01]  /*11830*/  FMUL.FTZ R65, R2, R65 ;  /* 0x0000004102417220 */ /* 0x000fe20000410000 */
        /* <DEDUP_REMOVED lines=8> */
[----:B------:R-:W4:Y:S05]  /*118c0*/  LDSM.16.MT88.4 R132, [R220+0x14000] ;  /* 0x01400000dc84783b */ /* 0x000f2a0000004200 */
[----:B------:R-:W3:Y:S01]  /*118d0*/  MUFU.EX2 R202, R202 ;  /* 0x000000ca00ca7308 */ /* 0x000ee20000000800 */
[----:B------:R-:W-:Y:S01]  /*118e0*/  FMUL.FTZ R71, R0, R71 ;  /* 0x0000004700477220 */ /* 0x000fe20000410000 */
[C---:B------:R-:W-:Y:S03]  /*118f0*/  FMUL.FTZ R72, R2.reuse, R72 ;  /* 0x0000004802487220 */ /* 0x040fe60000410000 */
[----:B------:R-:W-:Y:S01]  /*11900*/  FMUL.FTZ R73, R2, R73 ;  /* 0x0000004902497220 */ /* 0x000fe20000410000 */
[C---:B------:R-:W-:Y:S01]  /*11910*/  FMUL.FTZ R74, R0.reuse, R74 ;  /* 0x0000004a004a7220 */ /* 0x040fe20000410000 */
[----:B------:R-:W-:Y:S01]  /*11920*/  FMUL.FTZ R75, R0, R75 ;  /* 0x0000004b004b7220 */ /* 0x000fe20000410000 */
[C---:B------:R-:W-:Y:S02]  /*11930*/  HMMA.16816.F32.BF16 R68, R168.reuse, R140, R68 ;  /* 0x0000008ca844723c */ /* 0x040fe40000041844 */
[----:B------:R-:W3:Y:S01]  /*11940*/  MUFU.EX2 R200, R200 ;  /* 0x000000c800c87308 */ /* 0x000ee20000000800 */
[C---:B------:R-:W-:Y:S01]  /*11950*/  FMUL.FTZ R76, R2.reuse, R76 ;  /* 0x0000004c024c7220 */ /* 0x040fe20000410000 */
[----:B------:R-:W-:Y:S01]  /*11960*/  FMUL.FTZ R77, R2, R77 ;  /* 0x0000004d024d7220 */ /* 0x000fe20000410000 */
[C---:B------:R-:W-:Y:S01]  /*11970*/  FMUL.FTZ R78, R0.reuse, R78 ;  /* 0x0000004e004e7220 */ /* 0x040fe20000410000 */
[C---:B------:R-:W-:Y:S01]  /*11980*/  HMMA.16816.F32.BF16 R72, R168.reuse, R142, R72 ;  /* 0x0000008ea848723c */ /* 0x040fe20000041848 */
[----:B------:R-:W2:Y:S05]  /*11990*/  LDSM.16.MT88.4 R140, [R224+0x16000] ;  /* 0x01600000e08c783b */ /* 0x000eaa0000004200 */
[----:B------:R-:W-:Y:S01]  /*119a0*/  MUFU.EX2 R248, R248 ;  /* 0x000000f800f87308 */ /* 0x000fe20000000800 */
[----:B------:R-:W-:Y:S01]  /*119b0*/  FMUL.FTZ R79, R0, R79 ;  /* 0x0000004f004f7220 */ /* 0x000fe20000410000 */
[C---:B------:R-:W-:Y:S03]  /*119c0*/  FMUL.FTZ R80, R2.reuse, R80 ;  /* 0x0000005002507220 */ /* 0x040fe60000410000 */
[----:B------:R-:W-:Y:S01]  /*119d0*/  FMUL.FTZ R81, R2, R81 ;  /* 0x0000005102517220 */ /* 0x000fe20000410000 */
[C---:B------:R-:W-:Y:S01]  /*119e0*/  FMUL.FTZ R82, R0.reuse, R82 ;  /* 0x0000005200527220 */ /* 0x040fe20000410000 */
[----:B------:R-:W-:Y:S01]  /*119f0*/  FMUL.FTZ R83, R0, R83 ;  /* 0x0000005300537220 */ /* 0x000fe20000410000 */
[C---:B-1----:R-:W-:Y:S02]  /*11a00*/  HMMA.16816.F32.BF16 R76, R168.reuse, R144, R76 ;  /* 0x00000090a84c723c */ /* 0x042fe4000004184c */
[----:B------:R-:W1:Y:S01]  /*11a10*/  MUFU.EX2 R250, R250 ;  /* 0x000000fa00fa7308 */ /* 0x000e620000000800 */
[C---:B------:R-:W-:Y:S01]  /*11a20*/  FMUL.FTZ R84, R2.reuse, R84 ;  /* 0x0000005402547220 */ /* 0x040fe20000410000 */
[----:B------:R-:W-:Y:S01]  /*11a30*/  FMUL.FTZ R85, R2, R85 ;  /* 0x0000005502557220 */ /* 0x000fe20000410000 */
[C---:B------:R-:W-:Y:S01]  /*11a40*/  FMUL.FTZ R86, R0.reuse, R86 ;  /* 0x0000005600567220 */ /* 0x040fe20000410000 */
[C---:B------:R-:W-:Y:S01]  /*11a50*/  HMMA.16816.F32.BF16 R80, R168.reuse, R146, R80 ;  /* 0x00000092a850723c */ /* 0x040fe20000041850 */
[----:B------:R-:W-:Y:S05]  /*11a60*/  LDSM.16.MT88.4 R144, [R222+0x10800] ;  /* 0x01080000de90783b */ /* 0x000fea0000004200 */
[----:B------:R-:W-:Y:S01]  /*11a70*/  MUFU.EX2 R252, R252 ;  /* 0x000000fc00fc7308 */ /* 0x000fe20000000800 */
[----:B------:R-:W-:Y:S01]  /*11a80*/  FMUL.FTZ R87, R0, R87 ;  /* 0x0000005700577220 */ /* 0x000fe20000410000 */
[C---:B------:R-:W-:Y:S03]  /*11a90*/  FMUL.FTZ R88, R2.reuse, R88 ;  /* 0x0000005802587220 */ /* 0x040fe60000410000 */
[----:B------:R-:W-:Y:S01]  /*11aa0*/  FMUL.FTZ R89, R2, R89 ;  /* 0x0000005902597220 */ /* 0x000fe20000410000 */
[C---:B------:R-:W-:Y:S01]  /*11ab0*/  FMUL.FTZ R90, R0.reuse, R90 ;  /* 0x0000005a005a7220 */ /* 0x040fe20000410000 */
[----:B------:R-:W-:Y:S01]  /*11ac0*/  FMUL.FTZ R91, R0, R91 ;  /* 0x0000005b005b7220 */ /* 0x000fe20000410000 */
[C---:B-----5:R-:W-:Y:S03]  /*11ad0*/  HMMA.16816.F32.BF16 R84, R168.reuse, R136, R84 ;  /* 0x00000088a854723c */ /* 0x060fe60000041854 */
[C---:B------:R-:W-:Y:S01]  /*11ae0*/  FMUL.FTZ R92, R2.reuse, R92 ;  /* 0x0000005c025c7220 */ /* 0x040fe20000410000 */
[----:B------:R-:W-:Y:S01]  /*11af0*/  FMUL.FTZ R93, R2, R93 ;  /* 0x0000005d025d7220 */ /* 0x000fe20000410000 */
[C---:B------:R-:W-:Y:S01]  /*11b00*/  FMUL.FTZ R94, R0.reuse, R94 ;  /* 0x0000005e005e7220 */ /* 0x040fe20000410000 */
[C---:B------:R-:W-:Y:S01]  /*11b10*/  HMMA.16816.F32.BF16 R88, R168.reuse, R138, R88 ;  /* 0x0000008aa858723c */ /* 0x040fe20000041858 */
[----:B------:R-:W5:Y:S04]  /*11b20*/  LDSM.16.MT88.4 R136, [R222+0x16000] ;  /* 0x01600000de88783b */ /* 0x000f680000004200 */
        /* <DEDUP_REMOVED lines=47> */
[C---:B------:R-:W-:Y:S01]  /*11e20*/  FMUL.FTZ R131, R0.reuse, R131 ;  /* 0x0000008300837220 */ /* 0x040fe20000410000 */
[C---:B--2---:R-:W-:Y:S03]  /*11e30*/  HMMA.16816.F32.BF16 R124, R168.reuse, R140, R124 ;  /* 0x0000008ca87c723c */ /* 0x044fe6000004187c */
[----:B------:R-:W-:Y:S01]  /*11e40*/  F2FP.BF16.F32.PACK_AB R132, R197, R192 ;  /* 0x000000c0c584723e */ /* 0x000fe200000010ff */
[----:B------:R-:W-:Y:S01]  /*11e50*/  FFMA.FTZ R195, R0, R243, R195 ;  /* 0x000000f300c37223 */ /* 0x000fe200000100c3 */
[----:B------:R-:W-:Y:S01]  /*11e60*/  F2FP.BF16.F32.PACK_AB R134, R199, R194 ;  /* 0x000000c2c786723e */ /* 0x000fe200000010ff */
[----:B------:R-:W-:Y:S01]  /*11e70*/  HMMA.16816.F32.BF16 R128, R168, R142, R128 ;  /* 0x0000008ea880723c */ /* 0x000fe20000041880 */
[----:B------:R-:W2:Y:S04]  /*11e80*/  LDSM.16.MT88.4 R140, [R221+0x12800] ;  /* 0x01280000dd8c783b */ /* 0x000ea80000004200 */
[----:B------:R-:W-:Y:S01]  /*11e90*/  F2FP.BF16.F32.PACK_AB R133, R201, R196 ;  /* 0x000000c4c985723e */ /* 0x000fe200000010ff */
[----:B------:R-:W-:Y:S01]  /*11ea0*/  FFMA.FTZ R193, R2, R245, R193 ;  /* 0x000000f502c17223 */ /* 0x000fe200000100c1 */
[----:B---3--:R-:W-:Y:S01]  /*11eb0*/  F2FP.BF16.F32.PACK_AB R135, R203, R198 ;  /* 0x000000c6cb87723e */ /* 0x008fe200000010ff */
[----:B------:R-:W-:Y:S01]  /*11ec0*/  FADD.FTZ R195, R167, R195 ;  /* 0x000000c3a7c37221 */ /* 0x000fe20000010000 */
[----:B------:R-:W3:Y:S02]  /*11ed0*/  LDSM.16.MT88.4 R168, [R220+0x12800] ;  /* 0x01280000dca8783b */ /* 0x000ee40000004200 */
[----:B------:R-:W-:Y:S01]  /*11ee0*/  MOV R2, R3 ;  /* 0x0000000300027202 */ /* 0x000fe20000000f00 */
[----:B------:R-:W-:Y:S01]  /*11ef0*/  FADD.FTZ R190, R190, R193 ;  /* 0x000000c1bebe7221 */ /* 0x000fe20000010000 */
[----:B------:R-:W-:Y:S01]  /*11f00*/  FADD.FTZ R166, R166, R195 ;  /* 0x000000c3a6a67221 */ /* 0x000fe20000010000 */
[C---:B-----5:R-:W-:Y:S05]  /*11f10*/  HMMA.16816.F32.BF16 R4, R132.reuse, R136, R4 ;  /* 0x000000888404723c */ /* 0x060fea0000041804 */
        /* <DEDUP_REMOVED lines=12> */
[----:B------:R-:W1:Y:S04]  /*11fe0*/  LDSM.16.MT88.4 R148, [R220+0x14800] ;  /* 0x01480000dc94783b */ /* 0x000e680000004200 */
[----:B------:R-:W-:Y:S01]  /*11ff0*/  FADD.FTZ R203, R202, R203 ;  /* 0x000000cbcacb7221 */ /* 0x000fe20000010000 */
[C---:B------:R-:W-:Y:S06]  /*12000*/  HMMA.16816.F32.BF16 R28, R132.reuse, R152, R28 ;  /* 0x00000098841c723c */ /* 0x040fec000004181c */
        /* <DEDUP_REMOVED lines=8> */
[C---:B--2---:R-:W-:Y:S06]  /*12090*/  HMMA.16816.F32.BF16 R52, R132.reuse, R140, R52 ;  /* 0x0000008c8434723c */ /* 0x044fec0000041834 */
[C---:B------:R-:W-:Y:S01]  /*120a0*/  HMMA.16816.F32.BF16 R56, R132.reuse, R142, R56 ;  /* 0x0000008e8438723c */ /* 0x040fe20000041838 */
[----:B------:R-:W-:Y:S05]  /*120b0*/  LDSM.16.MT88.4 R140, [R221+0x16800] ;  /* 0x01680000dd8c783b */ /* 0x000fea0000004200 */
[C---:B---3--:R-:W-:Y:S06]  /*120c0*/  HMMA.16816.F32.BF16 R60, R132.reuse, R168, R60 ;  /* 0x000000a8843c723c */ /* 0x048fec000004183c */
[C---:B------:R-:W-:Y:S01]  /*120d0*/  HMMA.16816.F32.BF16 R64, R132.reuse, R170, R64 ;  /* 0x000000aa8440723c */ /* 0x040fe20000041840 */
[----:B------:R-:W-:Y:S05]  /*120e0*/  LDSM.16.MT88.4 R168, [R222+0x13000] ;  /* 0x01300000dea8783b */ /* 0x000fea0000004200 */
[C---:B----4-:R-:W-:Y:S06]  /*120f0*/  HMMA.16816.F32.BF16 R68, R132.reuse, R136, R68 ;  /* 0x000000888444723c */ /* 0x050fec0000041844 */
[C---:B------:R-:W-:Y:S01]  /*12100*/  HMMA.16816.F32.BF16 R72, R132.reuse, R138, R72 ;  /* 0x0000008a8448723c */ /* 0x040fe20000041848 */
[----:B------:R-:W2:Y:S05]  /*12110*/  LDSM.16.MT88.4 R136, [R222+0x16800] ;  /* 0x01680000de88783b */ /* 0x000eaa0000004200 */
[C---:B-----5:R-:W-:Y:S06]  /*12120*/  HMMA.16816.F32.BF16 R76, R132.reuse, R144, R76 ;  /* 0x00000090844c723c */ /* 0x060fec000004184c */
        /* <DEDUP_REMOVED lines=11> */
[C---:B--2---:R-:W-:Y:S06]  /*121e0*/  HMMA.16816.F32.BF16 R108, R132.reuse, R136, R108 ;  /* 0x00000088846c723c */ /* 0x044fec000004186c */
[C---:B------:R-:W-:Y:S05]  /*121f0*/  HMMA.16816.F32.BF16 R112, R132.reuse, R138, R112 ;  /* 0x0000008a8470723c */ /* 0x040fea0000041870 */
[----:B------:R-:W-:Y:S01]  /*12200*/  F2FP.BF16.F32.PACK_AB R136, R251, R244 ;  /* 0x000000f4fb88723e */ /* 0x000fe200000010ff */
[C---:B------:R-:W-:Y:S05]  /*12210*/  HMMA.16816.F32.BF16 R116, R132.reuse, R140, R116 ;  /* 0x0000008c8474723c */ /* 0x040fea0000041874 */
[----:B------:R-:W-:Y:S01]  /*12220*/  F2FP.BF16.F32.PACK_AB R138, R249, R246 ;  /* 0x000000f6f98a723e */ /* 0x000fe200000010ff */
[C---:B------:R-:W-:Y:S01]  /*12230*/  HMMA.16816.F32.BF16 R120, R132.reuse, R142, R120 ;  /* 0x0000008e8478723c */ /* 0x040fe20000041878 */
[----:B------:R-:W2:Y:S04]  /*12240*/  LDSM.16.MT88.4 R140, [R221+0x11000] ;  /* 0x01100000dd8c783b */ /* 0x000ea80000004200 */
[----:B------:R-:W-:Y:S01]  /*12250*/  F2FP.BF16.F32.PACK_AB R137, R200, R202 ;  /* 0x000000cac889723e */ /* 0x000fe200000010ff */
[C---:B---3--:R-:W-:Y:S05]  /*12260*/  HMMA.16816.F32.BF16 R124, R132.reuse, R144, R124 ;  /* 0x00000090847c723c */ /* 0x048fea000004187c */
[----:B------:R-:W-:Y:S01]  /*12270*/  F2FP.BF16.F32.PACK_AB R139, R250, R248 ;  /* 0x000000f8fa8b723e */ /* 0x000fe200000010ff */
[----:B------:R-:W-:Y:S01]  /*12280*/  HMMA.16816.F32.BF16 R128, R132, R146, R128 ;  /* 0x000000928480723c */ /* 0x000fe20000041880 */
[----:B------:R-:W3:Y:S05]  /*12290*/  LDSM.16.MT88.4 R132, [R220+0x13000] ;  /* 0x01300000dc84783b */ /* 0x000eea0000004200 */
[C---:B-1----:R-:W-:Y:S03]  /*122a0*/  HMMA.16816.F32.BF16 R4, R136.reuse, R148, R4 ;  /* 0x000000948804723c */ /* 0x042fe60000041804 */
[----:B------:R-:W1:Y:S03]  /*122b0*/  LDSM.16.MT88.4 R144, [R224+0x15000] ;  /* 0x01500000e090783b */ /* 0x000e660000004200 */
[C---:B------:R-:W-:Y:S05]  /*122c0*/  HMMA.16816.F32.BF16 R8, R136.reuse, R150, R8 ;  /* 0x000000968808723c */ /* 0x040fea0000041808 */
[----:B------:R-:W5:Y:S01]  /*122d0*/  LDSM.16.MT88.4 R148, [R222+0x15000] ;  /* 0x01500000de94783b */ /* 0x000f620000004200 */
[C---:B----4-:R-:W-:Y:S06]  /*122e0*/  HMMA.16816.F32.BF16 R12, R136.reuse, R152, R12 ;  /* 0x00000098880c723c */ /* 0x050fec000004180c */
[C---:B------:R-:W-:Y:S01]  /*122f0*/  HMMA.16816.F32.BF16 R16, R136.reuse, R154, R16 ;  /* 0x0000009a8810723c */ /* 0x040fe20000041810 */
[----:B------:R-:W4:Y:S05]  /*12300*/  LDSM.16.MT88.4 R152, [R221+0x15000] ;  /* 0x01500000dd98783b */ /* 0x000f2a0000004200 */
[C---:B--2---:R-:W-:Y:S06]  /*12310*/  HMMA.16816.F32.BF16 R20, R136.reuse, R140, R20 ;  /* 0x0000008c8814723c */ /* 0x044fec0000041814 */
[C---:B------:R-:W-:Y:S01]  /*12320*/  HMMA.16816.F32.BF16 R24, R136.reuse, R142, R24 ;  /* 0x0000008e8818723c */ /* 0x040fe20000041818 */
[----:B------:R-:W2:Y:S05]  /*12330*/  LDSM.16.MT88.4 R140, [R220+0x15000] ;  /* 0x01500000dc8c783b */ /* 0x000eaa0000004200 */
[C---:B------:R-:W-:Y:S06]  /*12340*/  HMMA.16816.F32.BF16 R28, R136.reuse, R156, R28 ;  /* 0x0000009c881c723c */ /* 0x040fec000004181c */
[C---:B------:R-:W-:Y:S01]  /*12350*/  HMMA.16816.F32.BF16 R32, R136.reuse, R158, R32 ;  /* 0x0000009e8820723c */ /* 0x040fe20000041820 */
[----:B------:R-:W2:Y:S05]  /*12360*/  LDSM.16.MT88.4 R156, [R224+0x17000] ;  /* 0x01700000e09c783b */ /* 0x000eaa0000004200 */
[C---:B------:R-:W-:Y:S01]  /*12370*/  HMMA.16816.F32.BF16 R36, R136.reuse, R160, R36 ;  /* 0x000000a08824723c */ /* 0x040fe20000041824 */
[----:B------:R-:W-:Y:S05]  /*12380*/  MUFU.EX2 R161, R181 ;  /* 0x000000b500a17308 */ /* 0x000fea0000000800 */
[C---:B------:R-:W-:Y:S05]  /*12390*/  HMMA.16816.F32.BF16 R40, R136.reuse, R162, R40 ;  /* 0x000000a28828723c */ /* 0x040fea0000041828 */
[----:B------:R3:W2:Y:S01]  /*123a0*/  MUFU.EX2 R163, R182 ;  /* 0x000000b600a37308 */ /* 0x0006a20000000800 */
[C---:B------:R-:W-:Y:S06]  /*123b0*/  HMMA.16816.F32.BF16 R44, R136.reuse, R168, R44 ;  /* 0x000000a8882c723c */ /* 0x040fec000004182c */
[C---:B------:R-:W-:Y:S06]  /*123c0*/  HMMA.16816.F32.BF16 R48, R136.reuse, R170, R48 ;  /* 0x000000aa8830723c */ /* 0x040fec0000041830 */
[C---:B------:R-:W-:Y:S01]  /*123d0*/  HMMA.16816.F32.BF16 R52, R136.reuse, R172, R52 ;  /* 0x000000ac8834723c */ /* 0x040fe20000041834 */
[----:B---3--:R-:W-:Y:S05]  /*123e0*/  LDSM.16.MT88.4 R180, [R222+0x13800] ;  /* 0x01380000deb4783b */ /* 0x008fea0000004200 */
[C---:B------:R-:W-:Y:S03]  /*123f0*/  HMMA.16816.F32.BF16 R56, R136.reuse, R174, R56 ;  /* 0x000000ae8838723c */ /* 0x040fe60000041838 */
[----:B------:R-:W-:Y:S03]  /*12400*/  LDSM.16.MT88.4 R172, [R220+0x11800] ;  /* 0x01180000dcac783b */ /* 0x000fe60000004200 */
[C---:B------:R-:W-:Y:S06]  /*12410*/  HMMA.16816.F32.BF16 R60, R136.reuse, R132, R60 ;  /* 0x00000084883c723c */ /* 0x040fec000004183c */
[C---:B------:R-:W-:Y:S01]  /*12420*/  HMMA.16816.F32.BF16 R64, R136.reuse, R134, R64 ;  /* 0x000000868840723c */ /* 0x040fe20000041840 */
[----:B------:R-:W3:Y:S05]  /*12430*/  LDSM.16.MT88.4 R132, [R222+0x17000] ;  /* 0x01700000de84783b */ /* 0x000eea0000004200 */
[C---:B-1----:R-:W-:Y:S06]  /*12440*/  HMMA.16816.F32.BF16 R68, R136.reuse, R144, R68 ;  /* 0x000000908844723c */ /* 0x042fec0000041844 */
[C---:B------:R-:W-:Y:S01]  /*12450*/  HMMA.16816.F32.BF16 R72, R136.reuse, R146, R72 ;  /* 0x000000928848723c */ /* 0x040fe20000041848 */
[----:B------:R-:W1:Y:S05]  /*12460*/  LDSM.16.MT88.4 R144, [R221+0x17000] ;  /* 0x01700000dd90783b */ /* 0x000e6a0000004200 */
[C---:B-----5:R-:W-:Y:S06]  /*12470*/  HMMA.16816.F32.BF16 R76, R136.reuse, R148, R76 ;  /* 0x00000094884c723c */ /* 0x060fec000004184c */
[C---:B------:R-:W-:Y:S01]  /*12480*/  HMMA.16816.F32.BF16 R80, R136.reuse, R150, R80 ;  /* 0x000000968850723c */ /* 0x040fe20000041850 */
[----:B------:R-:W-:Y:S05]  /*12490*/  LDSM.16.MT88.4 R148, [R222+0x11800] ;  /* 0x01180000de94783b */ /* 0x000fea0000004200 */
[C---:B----4-:R-:W-:Y:S06]  /*124a0*/  HMMA.16816.F32.BF16 R84, R136.reuse, R152, R84 ;  /* 0x000000988854723c */ /* 0x050fec0000041854 */
[C---:B------:R-:W-:Y:S05]  /*124b0*/  HMMA.16816.F32.BF16 R88, R136.reuse, R154, R88 ;  /* 0x0000009a8858723c */ /* 0x040fea0000041858 */
[--C-:B------:R-:W-:Y:S01]  /*124c0*/  FFMA.FTZ R152, R176, UR4, -R177.reuse ;  /* 0x00000004b0987c23 */ /* 0x100fe200080108b1 */
[C---:B--2---:R-:W-:Y:S03]  /*124d0*/  HMMA.16816.F32.BF16 R92, R136.reuse, R140, R92 ;  /* 0x0000008c885c723c */ /* 0x044fe6000004185c */
[----:B------:R-:W2:Y:S02]  /*124e0*/  MUFU.EX2 R160, R152 ;  /* 0x0000009800a07308 */ /* 0x000ea40000000800 */
[----:B------:R-:W-:Y:S01]  /*124f0*/  FFMA.FTZ R177, R165, UR4, -R177 ;  /* 0x00000004a5b17c23 */ /* 0x000fe200080108b1 */
[C---:B------:R-:W-:Y:S01]  /*12500*/  HMMA.16816.F32.BF16 R96, R136.reuse, R142, R96 ;  /* 0x0000008e8860723c */ /* 0x040fe20000041860 */
[----:B------:R-:W4:Y:S06]  /*12510*/  LDSM.16.MT88.4 R140, [R220+0x17000] ;  /* 0x01700000dc8c783b */ /* 0x000f2c0000004200 */
[----:B------:R5:W2:Y:S01]  /*12520*/  MUFU.EX2 R165, R177 ;  /* 0x000000b100a57308 */ /* 0x000aa20000000800 */
[C---:B------:R-:W-:Y:S06]  /*12530*/  HMMA.16816.F32.BF16 R100, R136.reuse, R156, R100 ;  /* 0x0000009c8864723c */ /* 0x040fec0000041864 */
[C---:B------:R-:W-:Y:S01]  /*12540*/  HMMA.16816.F32.BF16 R104, R136.reuse, R158, R104 ;  /* 0x0000009e8868723c */ /* 0x040fe20000041868 */
[----:B------:R-:W2:Y:S05]  /*12550*/  LDSM.16.MT88.4 R156, [R224+0x11800] ;  /* 0x01180000e09c783b */ /* 0x000eaa0000004200 */
[C---:B---3--:R-:W-:Y:S03]  /*12560*/  HMMA.16816.F32.BF16 R108, R136.reuse, R132, R108 ;  /* 0x00000084886c723c */ /* 0x048fe6000004186c */
[----:B-----5:R-:W-:Y:S03]  /*12570*/  LDSM.16.MT88.4 R176, [R224+0x13800] ;  /* 0x01380000e0b0783b */ /* 0x020fe60000004200 */
[C---:B------:R-:W-:Y:S06]  /*12580*/  HMMA.16816.F32.BF16 R112, R136.reuse, R134, R112 ;  /* 0x000000868870723c */ /* 0x040fec0000041870 */
[C---:B-1----:R-:W-:Y:S01]  /*12590*/  HMMA.16816.F32.BF16 R116, R136.reuse, R144, R116 ;  /* 0x000000908874723c */ /* 0x042fe20000041874 */
[----:B------:R-:W1:Y:S05]  /*125a0*/  LDSM.16.MT88.4 R132, [R221+0x11800] ;  /* 0x01180000dd84783b */ /* 0x000e6a0000004200 */
[C---:B------:R-:W-:Y:S06]  /*125b0*/  HMMA.16816.F32.BF16 R120, R136.reuse, R146, R120 ;  /* 0x000000928878723c */ /* 0x040fec0000041878 */
[C---:B----4-:R-:W-:Y:S06]  /*125c0*/  HMMA.16816.F32.BF16 R124, R136.reuse, R140, R124 ;  /* 0x0000008c887c723c */ /* 0x050fec000004187c */
[----:B------:R-:W-:Y:S05]  /*125d0*/  HMMA.16816.F32.BF16 R128, R136, R142, R128 ;  /* 0x0000008e8880723c */ /* 0x000fea0000041880 */
[----:B------:R-:W-:Y:S02]  /*125e0*/  MOV R140, R163 ;  /* 0x000000a3008c7202 */ /* 0x000fe40000000f00 */
[----:B------:R-:W-:Y:S04]  /*125f0*/  MOV R137, R184 ;  /* 0x000000b800897202 */ /* 0x000fe80000000f00 */
[----:B------:R-:W-:Y:S02]  /*12600*/  MOV R138, R186 ;  /* 0x000000ba008a7202 */ /* 0x000fe40000000f00 */
[----:B------:R-:W-:Y:S02]  /*12610*/  MOV R139, R187 ;  /* 0x000000bb008b7202 */ /* 0x000fe40000000f00 */
[----:B--2---:R-:W-:Y:S01]  /*12620*/  MOV R141, R160 ;  /* 0x000000a0008d7202 */ /* 0x004fe20000000f00 */
[----:B------:R-:W2:Y:S01]  /*12630*/  LDSM.16.MT88.4 R184, [R221+0x13800] ;  /* 0x01380000ddb8783b */ /* 0x000ea20000004200 */
[----:B------:R-:W-:Y:S02]  /*12640*/  MOV R136, R161 ;  /* 0x000000a100887202 */ /* 0x000fe40000000f00 */
[----:B------:R-:W-:Y:S02]  /*12650*/  F2FP.BF16.F32.PACK_AB R168, R138, R252 ;  /* 0x000000fc8aa8723e */ /* 0x000fe400000010ff */
[----:B------:R-:W-:Y:S02]  /*12660*/  F2FP.BF16.F32.PACK_AB R170, R140, R136 ;  /* 0x000000888caa723e */ /* 0x000fe400000010ff */
[----:B------:R-:W-:Y:S02]  /*12670*/  F2FP.BF16.F32.PACK_AB R169, R137, R139 ;  /* 0x0000008b89a9723e */ /* 0x000fe400000010ff */
[-C--:B------:R-:W-:Y:S07]  /*12680*/  F2FP.BF16.F32.PACK_AB R171, R165, R141.reuse ;  /* 0x0000008da5ab723e */ /* 0x080fee00000010ff */
[C---:B------:R-:W-:Y:S01]  /*12690*/  HMMA.16816.F32.BF16 R160, R168.reuse, R156, R4 ;  /* 0x0000009ca8a0723c */ /* 0x040fe20000041804 */
[----:B------:R-:W3:Y:S05]  /*126a0*/  LDSM.16.MT88.4 R4, [R220+0x13800] ;  /* 0x01380000dc04783b */ /* 0x000eea0000004200 */
[C---:B------:R-:W-:Y:S03]  /*126b0*/  HMMA.16816.F32.BF16 R156, R168.reuse, R158, R8 ;  /* 0x0000009ea89c723c */ /* 0x040fe60000041808 */
[----:B------:R-:W4:Y:S03]  /*126c0*/  LDSM.16.MT88.4 R8, [R224+0x15800] ;  /* 0x01580000e008783b */ /* 0x000f260000004200 */
[C---:B------:R-:W-:Y:S05]  /*126d0*/  HMMA.16816.F32.BF16 R152, R168.reuse, R148, R12 ;  /* 0x00000094a898723c */ /* 0x040fea000004180c */
[----:B------:R-:W5:Y:S01]  /*126e0*/  LDSM.16.MT88.4 R12, [R222+0x15800] ;  /* 0x01580000de0c783b */ /* 0x000f620000004200 */
[C---:B------:R-:W-:Y:S06]  /*126f0*/  HMMA.16816.F32.BF16 R148, R168.reuse, R150, R16 ;  /* 0x00000096a894723c */ /* 0x040fec0000041810 */
[C---:B-1----:R-:W-:Y:S01]  /*12700*/  HMMA.16816.F32.BF16 R144, R168.reuse, R132, R20 ;  /* 0x00000084a890723c */ /* 0x042fe20000041814 */
[----:B------:R-:W1:Y:S06]  /*12710*/  LDSM.16.MT88.4 R16, [R221+0x15800] ;  /* 0x01580000dd10783b */ /* 0x000e6c0000004200 */
[----:B------:R-:W-:Y:S02]  /*12720*/  MOV R132, R140 ;  /* 0x0000008c00847202 */ /* 0x000fe40000000f00 */
[----:B------:R-:W1:Y:S02]  /*12730*/  LDSM.16.MT88.4 R20, [R220+0x15800] ;  /* 0x01580000dc14783b */ /* 0x000e640000004200 */
[----:B------:R-:W-:Y:S02]  /*12740*/  MOV R133, R141 ;  /* 0x0000008d00857202 */ /* 0x000fe40000000f00 */
[C---:B------:R-:W-:Y:S07]  /*12750*/  HMMA.16816.F32.BF16 R140, R168.reuse, R134, R24 ;  /* 0x00000086a88c723c */ /* 0x040fee0000041818 */
[----:B------:R-:W-:Y:S04]  /*12760*/  MOV R24, R136 ;  /* 0x0000008800187202 */ /* 0x000fe80000000f00 */
[----:B------:R-:W-:Y:S02]  /*12770*/  MOV R25, R137 ;  /* 0x0000008900197202 */ /* 0x000fe40000000f00 */
[----:B------:R-:W-:Y:S02]  /*12780*/  MOV R26, R138 ;  /* 0x0000008a001a7202 */ /* 0x000fe40000000f00 */
[----:B------:R-:W-:Y:S02]  /*12790*/  MOV R27, R139 ;  /* 0x0000008b001b7202 */ /* 0x000fe40000000f00 */
[C---:B------:R-:W-:Y:S01]  /*127a0*/  HMMA.16816.F32.BF16 R136, R168.reuse, R172, R28 ;  /* 0x000000aca888723c */ /* 0x040fe2000004181c */
[----:B------:R-:W-:Y:S06]  /*127b0*/  LDSM.16.MT88.4 R28, [R222+0x17800] ;  /* 0x01780000de1c783b */ /* 0x000fec0000004200 */
[----:B------:R-:W-:Y:S04]  /*127c0*/  MOV R173, R132 ;  /* 0x0000008400ad7202 */ /* 0x000fe80000000f00 */
[----:B------:R-:W-:Y:S02]  /*127d0*/  MOV R172, R133 ;  /* 0x0000008500ac7202 */ /* 0x000fe40000000f00 */
[C---:B------:R-:W-:Y:S06]  /*127e0*/  HMMA.16816.F32.BF16 R132, R168.reuse, R174, R32 ;  /* 0x000000aea884723c */ /* 0x040fec0000041820 */
[C---:B------:R-:W-:Y:S05]  /*127f0*/  HMMA.16816.F32.BF16 R36, R168.reuse, R176, R36 ;  /* 0x000000b0a824723c */ /* 0x040fea0000041824 */
[----:B------:R-:W-:Y:S01]  /*12800*/  MOV R35, R24 ;  /* 0x0000001800237202 */ /* 0x000fe20000000f00 */
[C---:B------:R-:W-:Y:S05]  /*12810*/  HMMA.16816.F32.BF16 R40, R168.reuse, R178, R40 ;  /* 0x000000b2a828723c */ /* 0x040fea0000041828 */
[----:B------:R-:W-:Y:S01]  /*12820*/  MOV R34, R25 ;  /* 0x0000001900227202 */ /* 0x000fe20000000f00 */
[C---:B------:R-:W-:Y:S05]  /*12830*/  HMMA.16816.F32.BF16 R44, R168.reuse, R180, R44 ;  /* 0x000000b4a82c723c */ /* 0x040fea000004182c */
[----:B------:R-:W-:Y:S01]  /*12840*/  MOV R33, R26 ;  /* 0x0000001a00217202 */ /* 0x000fe20000000f00 */
[C---:B------:R-:W-:Y:S05]  /*12850*/  HMMA.16816.F32.BF16 R48, R168.reuse, R182, R48 ;  /* 0x000000b6a830723c */ /* 0x040fea0000041830 */
[----:B------:R-:W-:Y:S01]  /*12860*/  MOV R32, R27 ;  /* 0x0000001b00207202 */ /* 0x000fe20000000f00 */
[C---:B--2---:R-:W-:Y:S01]  /*12870*/  HMMA.16816.F32.BF16 R52, R168.reuse, R184, R52 ;  /* 0x000000b8a834723c */ /* 0x044fe20000041834 */
[----:B------:R-:W2:Y:S05]  /*12880*/  LDSM.16.MT88.4 R24, [R224+0x17800] ;  /* 0x01780000e018783b */ /* 0x000eaa0000004200 */
[C---:B------:R-:W-:Y:S06]  /*12890*/  HMMA.16816.F32.BF16 R56, R168.reuse, R186, R56 ;  /* 0x000000baa838723c */ /* 0x040fec0000041838 */
[C---:B---3--:R-:W-:Y:S06]  /*128a0*/  HMMA.16816.F32.BF16 R60, R168.reuse, R4, R60 ;  /* 0x00000004a83c723c */ /* 0x048fec000004183c */
[C---:B------:R-:W-:Y:S01]  /*128b0*/  HMMA.16816.F32.BF16 R64, R168.reuse, R6, R64 ;  /* 0x00000006a840723c */ /* 0x040fe20000041840 */
[----:B------:R-:W3:Y:S05]  /*128c0*/  LDSM.16.MT88.4 R4, [R221+0x17800] ;  /* 0x01780000dd04783b */ /* 0x000eea0000004200 */
[C---:B----4-:R-:W-:Y:S06]  /*128d0*/  HMMA.16816.F32.BF16 R68, R168.reuse, R8, R68 ;  /* 0x00000008a844723c */ /* 0x050fec0000041844 */
[C---:B------:R-:W-:Y:S01]  /*128e0*/  HMMA.16816.F32.BF16 R72, R168.reuse, R10, R72 ;  /* 0x0000000aa848723c */ /* 0x040fe20000041848 */
[----:B------:R-:W4:Y:S05]  /*128f0*/  LDSM.16.MT88.4 R8, [R220+0x17800] ;  /* 0x01780000dc08783b */ /* 0x000f2a0000004200 */
[C---:B-----5:R-:W-:Y:S06]  /*12900*/  HMMA.16816.F32.BF16 R76, R168.reuse, R12, R76 ;  /* 0x0000000ca84c723c */ /* 0x060fec000004184c */
[C---:B------:R-:W-:Y:S05]  /*12910*/  HMMA.16816.F32.BF16 R80, R168.reuse, R14, R80 ;  /* 0x0000000ea850723c */ /* 0x040fea0000041850 */
[----:B------:R-:W-:Y:S01]  /*12920*/  FADD.FTZ R13, R189, R190 ;  /* 0x000000bebd0d7221 */ /* 0x000fe20000010000 */
[C---:B-1----:R-:W-:Y:S05]  /*12930*/  HMMA.16816.F32.BF16 R84, R168.reuse, R16, R84 ;  /* 0x00000010a854723c */ /* 0x042fea0000041854 */
        /* <DEDUP_REMOVED lines=31> */
[----:B------:R-:W-:Y:S01]  /*12b30*/  MOV R0, R164 ;  /* 0x000000a400007202 */ /* 0x000fe20000000f00 */
[----:B------:R-:W-:Y:S06]  /*12b40*/  @P0 BRA `(.L_x_3184) ;  /* 0xffffffb000b80947 */ /* 0x000fec000383ffff */
.L_x_3180:
[----:B------:R-:W1:Y:S01]  /*12b50*/  SHFL.BFLY PT, R0, R243, 0x2, 0x1f ;  /* 0x0c401f00f3007f89 */ /* 0x000e6200000e0000 */
[----:B------:R-:W2:Y:S01]  /*12b60*/  S2UR UR6, SR_CgaCtaId ;  /* 0x00000000000679c3 */ /* 0x000ea20000008800 */
[----:B------:R-:W-:Y:S01]  /*12b70*/  MOV R7, 0x3f800000 ;  /* 0x3f80000000077802 */ /* 0x000fe20000000f00 */
[----:B------:R-:W-:Y:S01]  /*12b80*/  UMOV UR4, 0x400 ;  /* 0x0000040000047882 */ /* 0x000fe20000000000 */
[----:B------:R-:W3:Y:S01]  /*12b90*/  SHFL.BFLY PT, R2, R245, 0x2, 0x1f ;  /* 0x0c401f00f5027f89 */ /* 0x000ee200000e0000 */
[----:B------:R-:W-:Y:S01]  /*12ba0*/  MOV R6, 0x3f800000 ;  /* 0x3f80000000067802 */ /* 0x000fe20000000f00 */
[----:B------:R-:W-:Y:S03]  /*12bb0*/  BSSY B0, `(.L_x_3185) ;  /* 0x0000136000007945 */ /* 0x000fe60003800000 */
[----:B------:R-:W-:Y:S06]  /*12bc0*/  BAR.SYNC.DEFER_BLOCKING 0x0 ;  /* 0x0000000000007b1d */ /* 0x000fec0000010000 */
[----:B------:R-:W4:Y:S01]  /*12bd0*/  S2R R33, SR_CTAID.Y ;  /* 0x0000000000217919 */ /* 0x000f220000002600 */
[----:B-1----:R-:W-:Y:S01]  /*12be0*/  FADD.FTZ R5, R0, R243 ;  /* 0x000000f300057221 */ /* 0x002fe20000010000 */
[----:B--2---:R-:W-:Y:S01]  /*12bf0*/  ULEA UR6, UR6, UR4, 0x18 ;  /* 0x0000000406067291 */ /* 0x004fe2000f8ec03f */
[----:B------:R-:W1:Y:S01]  /*12c00*/  S2R R0, SR_TID.X ;  /* 0x0000000000007919 */ /* 0x000e620000002100 */
[----:B------:R-:W2:Y:S01]  /*12c10*/  S2UR UR4, SR_CTAID.Z ;  /* 0x00000000000479c3 */ /* 0x000ea20000002700 */
[----:B---3--:R-:W-:-:S02]  /*12c20*/  FADD.FTZ R11, R2, R245 ;  /* 0x000000f5020b7221 */ /* 0x008fc40000010000 */
[----:B------:R-:W3:Y:S04]  /*12c30*/  SHFL.BFLY PT, R2, R5, 0x1, 0x1f ;  /* 0x0c201f0005027f89 */ /* 0x000ee800000e0000 */
[----:B------:R-:W5:Y:S01]  /*12c40*/  SHFL.BFLY PT, R4, R11, 0x1, 0x1f ;  /* 0x0c201f000b047f89 */ /* 0x000f6200000e0000 */
[----:B---3--:R-:W-:Y:S01]  /*12c50*/  FADD.FTZ R2, R5, R2 ;  /* 0x0000000205027221 */ /* 0x008fe20000010000 */
[----:B-1----:R-:W-:Y:S01]  /*12c60*/  SHF.R.S32.HI R9, RZ, 0x1f, R0 ;  /* 0x0000001fff097819 */ /* 0x002fe20000011400 */
[----:B-----5:R-:W-:-:S03]  /*12c70*/  FADD.FTZ R4, R11, R4 ;  /* 0x000000040b047221 */ /* 0x020fc60000010000 */
        /* <DEDUP_REMOVED lines=12> */
[----:B------:R-:W3:Y:S01]  /*12d40*/  @P4 MUFU.RCP R7, R4 ;  /* 0x0000000400074308 */ /* 0x000ee20000001000 */
[----:B------:R-:W5:Y:S01]  /*12d50*/  S2R R10, SR_TID.X ;  /* 0x00000000000a7919 */ /* 0x000f620000002100 */
[----:B------:R-:W-:-:S02]  /*12d60*/  LOP3.LUT R13, R12, 0xfffffff0, RZ, 0xc0, !PT ;  /* 0xfffffff00c0d7812 */ /* 0x000fc400078ec0ff */
[----:B------:R-:W-:Y:S02]  /*12d70*/  SHF.L.U32 R19, R5, 0x6, RZ ;  /* 0x0000000605137819 */ /* 0x000fe400000006ff */
[----:B------:R-:W-:Y:S02]  /*12d80*/  SHF.R.S32.HI R12, RZ, 0x5, R9 ;  /* 0x00000005ff0c7819 */ /* 0x000fe40000011409 */
[----:B------:R-:W-:Y:S01]  /*12d90*/  IADD3 R17, -R17, R0, RZ ;  /* 0x0000000011117210 */ /* 0x000fe20007ffe1ff */
[C---:B-1----:R-:W-:Y:S01]  /*12da0*/  FMUL.FTZ R163, R6.reuse, R163 ;  /* 0x000000a306a37220 */ /* 0x042fe20000410000 */
[----:B------:R-:W-:Y:S01]  /*12db0*/  LOP3.LUT R15, R5, 0x1, RZ, 0xc0, !PT ;  /* 0x00000001050f7812 */ /* 0x000fe200078ec0ff */
[C---:B------:R-:W-:Y:S01]  /*12dc0*/  FMUL.FTZ R162, R6.reuse, R162 ;  /* 0x000000a206a27220 */ /* 0x040fe20000410000 */
[----:B------:R-:W-:Y:S01]  /*12dd0*/  IADD3 R13, -R13, R0, RZ ;  /* 0x000000000d0d7210 */ /* 0x000fe20007ffe1ff */
[C---:B------:R-:W-:Y:S01]  /*12de0*/  FMUL.FTZ R159, R6.reuse, R159 ;  /* 0x0000009f069f7220 */ /* 0x040fe20000410000 */
[----:B------:R-:W-:Y:S01]  /*12df0*/  LOP3.LUT R19, R19, 0x1c0, RZ, 0xc0, !PT ;  /* 0x000001c013137812 */ /* 0x000fe200078ec0ff */
[----:B------:R-:W-:Y:S01]  /*12e00*/  FMUL.FTZ R158, R6, R158 ;  /* 0x0000009e069e7220 */ /* 0x000fe20000410000 */
[----:B------:R-:W-:Y:S01]  /*12e10*/  ISETP.NE.U32.AND P0, PT, R15, 0x1, PT ;  /* 0x000000010f00780c */ /* 0x000fe20003f05070 */
[----:B---3--:R-:W-:Y:S01]  /*12e20*/  FMUL.FTZ R160, R7, R160 ;  /* 0x000000a007a07220 */ /* 0x008fe20000410000 */
[----:B------:R-:W-:Y:S01]  /*12e30*/  LEA.HI R19, R19, R19, RZ, 0x1d ;  /* 0x0000001313137211 */ /* 0x000fe200078fe8ff */
[----:B------:R-:W-:Y:S01]  /*12e40*/  FMUL.FTZ R161, R7, R161 ;  /* 0x000000a107a17220 */ /* 0x000fe20000410000 */
[----:B------:R-:W-:Y:S01]  /*12e50*/  R2P PR, R5, 0x6 ;  /* 0x0000000605007804 */ /* 0x000fe20000000000 */
        /* <DEDUP_REMOVED lines=12> */
[----:B-----5:R-:W-:Y:S01]  /*12f20*/  SHF.R.S32.HI R11, RZ, 0x1f, R10 ;  /* 0x0000001fff0b7819 */ /* 0x020fe2000001140a */
[C---:B------:R-:W-:Y:S01]  /*12f30*/  FMUL.FTZ R137, R7.reuse, R137 ;  /* 0x0000008907897220 */ /* 0x040fe20000410000 */
[C---:B------:R-:W-:Y:S01]  /*12f40*/  FMUL.FTZ R132, R7.reuse, R132 ;  /* 0x0000008407847220 */ /* 0x040fe20000410000 */
[----:B------:R-:W-:Y:S01]  /*12f50*/  FMUL.FTZ R133, R7, R133 ;  /* 0x0000008507857220 */ /* 0x000fe20000410000 */
[----:B------:R-:W-:Y:S01]  /*12f60*/  LEA.HI R14, R11, R10, RZ, 0x4 ;  /* 0x0000000a0b0e7211 */ /* 0x000fe200078f20ff */
[C---:B------:R-:W-:Y:S01]  /*12f70*/  FMUL.FTZ R36, R7.reuse, R36 ;  /* 0x0000002407247220 */ /* 0x040fe20000410000 */
[C---:B------:R-:W-:Y:S01]  /*12f80*/  FMUL.FTZ R37, R7.reuse, R37 ;  /* 0x0000002507257220 */ /* 0x040fe20000410000 */
[C---:B------:R-:W-:Y:S01]  /*12f90*/  FMUL.FTZ R40, R7.reuse, R40 ;  /* 0x0000002807287220 */ /* 0x040fe20000410000 */
[----:B------:R-:W-:Y:S01]  /*12fa0*/  SHF.R.S32.HI R8, RZ, 0x4, R14 ;  /* 0x00000004ff087819 */ /* 0x000fe2000001140e */
[C---:B------:R-:W-:Y:S01]  /*12fb0*/  FMUL.FTZ R41, R7.reuse, R41 ;  /* 0x0000002907297220 */ /* 0x040fe20000410000 */
[----:B------:R-:W-:Y:S01]  /*12fc0*/  LEA R14, R12, R17, 0x9 ;  /* 0x000000110c0e7211 */ /* 0x000fe200078e48ff */
[C---:B------:R-:W-:Y:S01]  /*12fd0*/  FMUL.FTZ R44, R7.reuse, R44 ;  /* 0x0000002c072c7220 */ /* 0x040fe20000410000 */
[----:B------:R-:W-:Y:S01]  /*12fe0*/  SHF.L.U32 R15, R8, 0x6, RZ ;  /* 0x00000006080f7819 */ /* 0x000fe200000006ff */
        /* <DEDUP_REMOVED lines=10> */
[C---:B------:R-:W-:Y:S01]  /*13090*/  FMUL.FTZ R56, R7.reuse, R56 ;  /* 0x0000003807387220 */ /* 0x040fe20000410000 */
[----:B------:R-:W-:Y:S01]  /*130a0*/  SHF.R.U32.HI R15, RZ, 0x3, R15 ;  /* 0x00000003ff0f7819 */ /* 0x000fe2000001160f */
[----:B------:R-:W-:Y:S01]  /*130b0*/  FMUL.FTZ R57, R7, R57 ;  /* 0x0000003907397220 */ /* 0x000fe20000410000 */
[----:B------:R-:W-:Y:S01]  /*130c0*/  LOP3.LUT R18, R17, 0xffffffe, RZ, 0xc0, !PT ;  /* 0x0ffffffe11127812 */ /* 0x000fe200078ec0ff */
[C---:B------:R-:W-:Y:S01]  /*130d0*/  FMUL.FTZ R60, R7.reuse, R60 ;  /* 0x0000003c073c7220 */ /* 0x040fe20000410000 */
[----:B------:R-:W-:Y:S01]  /*130e0*/  LEA R14, R14, UR6, 0x2 ;  /* 0x000000060e0e7c11 */ /* 0x000fe2000f8e10ff */
        /* <DEDUP_REMOVED lines=99> */
[----:B------:R-:W-:Y:S01]  /*13720*/  @P4 MUFU.LG2 R4, R4 ;  /* 0x0000000400044308 */ /* 0x000fe20000000c00 */
[----:B------:R-:W-:Y:S01]  /*13730*/  IADD3 R6, R14, -0x20, RZ ;  /* 0xffffffe00e067810 */ /* 0x000fe20007ffe0ff */
[----:B------:R-:W-:Y:S01]  /*13740*/  STS.64 [R14+0x800], R162 ;  /* 0x000800a20e007388 */ /* 0x000fe20000000a00 */
[----:B------:R-:W-:-:S02]  /*13750*/  SEL R5, R5, 0xffffffc0, !P1 ;  /* 0xffffffc005057807 */ /* 0x000fc40004800000 */
[----:B------:R-:W-:Y:S02]  /*13760*/  @P0 IADD3 R6, R14, 0x20, RZ ;  /* 0x000000200e060810 */ /* 0x000fe40007ffe0ff */
[----:B------:R-:W-:Y:S01]  /*13770*/  SEL R7, R7, 0xffffff80, !P2 ;  /* 0xffffff8007077807 */ /* 0x000fe20005000000 */
[----:B------:R-:W1:Y:S01]  /*13780*/  @P3 MUFU.LG2 R2, R2 ;  /* 0x0000000200023308 */ /* 0x000e620000000c00 */
        /* <DEDUP_REMOVED lines=8> */
[-C--:B------:R-:W-:Y:S02]  /*13810*/  IADD3 R19, R16, R7.reuse, RZ ;  /* 0x0000000710137210 */ /* 0x080fe40007ffe0ff */
[----:B------:R-:W-:Y:S01]  /*13820*/  IADD3 R7, R18, R7, RZ ;  /* 0x0000000712077210 */ /* 0x000fe20007ffe0ff */
[----:B------:R-:W-:Y:S01]  /*13830*/  STS.64 [R16+0x800], R154 ;  /* 0x0008009a10007388 */ /* 0x000fe20000000a00 */
[----:B------:R-:W-:Y:S02]  /*13840*/  LEA.HI R35, R11, R10, RZ, 0x5 ;  /* 0x0000000a0b237211 */ /* 0x000fe400078f28ff */
[----:B------:R-:W-:Y:S01]  /*13850*/  LOP3.LUT R9, R9, 0xffffffe0, RZ, 0xc0, !PT ;  /* 0xffffffe009097812 */ /* 0x000fe200078ec0ff */
[----:B------:R-:W-:Y:S01]  /*13860*/  STS.64 [R18], R148 ;  /* 0x0000009412007388 */ /* 0x000fe20000000a00 */
[----:B------:R-:W-:Y:S01]  /*13870*/  LOP3.LUT R35, R35, 0xffffffe0, RZ, 0xc0, !PT ;  /* 0xffffffe023237812 */ /* 0x000fe200078ec0ff */
[----:B-1----:R-:W-:Y:S01]  /*13880*/  @P3 FMUL.FTZ R2, R2, 0.69314718246459960938 ;  /* 0x3f31721802023820 */ /* 0x002fe20000410000 */
[----:B------:R-:W-:Y:S01]  /*13890*/  IADD3 R9, -R9, R0, RZ ;  /* 0x0000000009097210 */ /* 0x000fe20007ffe1ff */
[----:B------:R-:W-:Y:S01]  /*138a0*/  STS.64 [R18+0x800], R150 ;  /* 0x0008009612007388 */ /* 0x000fe20000000a00 */
[----:B------:R-:W-:-:S02]  /*138b0*/  IADD3 R35, -R35, R10, RZ ;  /* 0x0000000a23237210 */ /* 0x000fc40007ffe1ff */
[----:B------:R-:W1:Y:S01]  /*138c0*/  @P3 LDC R10, c[0x0][0x2e8] ;  /* 0x0000ba00ff0a3b82 */ /* 0x000e620000000800 */
[----:B------:R-:W-:Y:S01]  /*138d0*/  STS.64 [R5], R144 ;  /* 0x0000009005007388 */ /* 0x000fe20000000a00 */
[----:B------:R-:W-:Y:S02]  /*138e0*/  LOP3.LUT P0, RZ, R9, 0x3, RZ, 0xc0, !PT ;  /* 0x0000000309ff7812 */ /* 0x000fe4000780c0ff */
[----:B------:R-:W-:Y:S01]  /*138f0*/  SHF.R.S32.HI R32, RZ, 0x1f, R35 ;  /* 0x0000001fff207819 */ /* 0x000fe20000011423 */
[----:B------:R-:W-:Y:S01]  /*13900*/  STS.64 [R5+0x800], R146 ;  /* 0x0008009205007388 */ /* 0x000fe20000000a00 */
[----:B------:R-:W-:Y:S02]  /*13910*/  MOV R9, 0xff800000 ;  /* 0xff80000000097802 */ /* 0x000fe40000000f00 */
[----:B------:R-:W-:Y:S01]  /*13920*/  LEA.HI R32, R32, R35, RZ, 0x2 ;  /* 0x0000002320207211 */ /* 0x000fe200078f10ff */
[----:B------:R-:W-:Y:S03]  /*13930*/  STS.64 [R17], R140 ;  /* 0x0000008c11007388 */ /* 0x000fe60000000a00 */
[----:B------:R-:W-:Y:S01]  /*13940*/  SHF.R.S32.HI R35, RZ, 0x2, R32 ;  /* 0x00000002ff237819 */ /* 0x000fe20000011420 */
[----:B------:R-:W-:Y:S01]  /*13950*/  STS.64 [R17+0x800], R142 ;  /* 0x0008008e11007388 */ /* 0x000fe20000000a00 */
[----:B------:R-:W-:-:S03]  /*13960*/  MOV R32, 0xff800000 ;  /* 0xff80000000207802 */ /* 0x000fc60000000f00 */
[----:B------:R-:W-:Y:S04]  /*13970*/  STS.64 [R19], R136 ;  /* 0x0000008813007388 */ /* 0x000fe80000000a00 */
[----:B------:R-:W-:Y:S01]  /*13980*/  STS.64 [R19+0x800], R138 ;  /* 0x0008008a13007388 */ /* 0x000fe20000000a00 */
[----:B-1----:R-:W-:-:S03]  /*13990*/  @P3 FFMA.FTZ R32, R3, R10, R2 ;  /* 0x0000000a03203223 */ /* 0x002fc60000010002 */
        /* <DEDUP_REMOVED lines=44> */
[----:B-1----:R-:W-:-:S03]  /*13c60*/  LEA R6, R15, UR6, 0x2 ;  /* 0x000000060f067c11 */ /* 0x002fc6000f8e10ff */
[----:B------:R-:W-:Y:S01]  /*13c70*/  STS.64 [R17+0xc000], R120 ;  /* 0x00c0007811007388 */ /* 0x000fe20000000a00 */
[----:B------:R-:W4:Y:S03]  /*13c80*/  LDC.64 R14, c[0x0][0x2c0] ;  /* 0x0000b000ff0e7b82 */ /* 0x000f260000000a00 */
[----:B------:R-:W-:Y:S04]  /*13c90*/  STS.64 [R17+0xc800], R122 ;  /* 0x00c8007a11007388 */ /* 0x000fe80000000a00 */
[----:B------:R-:W-:Y:S04]  /*13ca0*/  STS.64 [R19+0xc000], R124 ;  /* 0x00c0007c13007388 */ /* 0x000fe80000000a00 */
[----:B------:R-:W-:Y:S04]  /*13cb0*/  STS.64 [R19+0xc800], R126 ;  /* 0x00c8007e13007388 */ /* 0x000fe80000000a00 */
[----:B------:R-:W-:Y:S04]  /*13cc0*/  STS.64 [R7+0xc000], R128 ;  /* 0x00c0008007007388 */ /* 0x000fe80000000a00 */
[----:B------:R1:W-:Y:S01]  /*13cd0*/  STS.64 [R7+0xc800], R130 ;  /* 0x00c8008207007388 */ /* 0x0003e20000000a00 */
[----:B---3--:R-:W2:Y:S08]  /*13ce0*/  LDC R5, c[0x0][0x270] ;  /* 0x00009c00ff057b82 */ /* 0x008eb00000000800 */
[----:B------:R-:W-:Y:S01]  /*13cf0*/  BAR.SYNC.DEFER_BLOCKING 0x0 ;  /* 0x0000000000007b1d */ /* 0x000fe20000010000 */
[----:B----4-:R-:W-:-:S05]  /*13d00*/  IMAD R14, R33, R14, UR15 ;  /* 0x0000000f210e7e24 */ /* 0x010fca000f8e020e */
[----:B------:R-:W3:Y:S01]  /*13d10*/  S2R R11, SR_CTAID.X ;  /* 0x00000000000b7919 */ /* 0x000ee20000002500 */
[----:B-1----:R-:W-:Y:S01]  /*13d20*/  SHF.R.S32.HI R7, RZ, 0x1f, R12 ;  /* 0x0000001fff077819 */ /* 0x002fe2000001140c */
[----:B------:R1:W4:Y:S03]  /*13d30*/  LDS.128 R28, [R6+0x3800] ;  /* 0x00380000061c7984 */ /* 0x0003260000000c00 */
[----:B------:R-:W-:Y:S01]  /*13d40*/  LEA.HI R34, R7, R12, RZ, 0x2 ;  /* 0x0000000c07227211 */ /* 0x000fe200078f10ff */
[----:B------:R1:W1:Y:S01]  /*13d50*/  LDS.128 R24, [R6+0x7800] ;  /* 0x0078000006187984 */ /* 0x0002620000000c00 */
[----:B------:R-:W5:Y:S02]  /*13d60*/  @P4 LDC R7, c[0x0][0x2e8] ;  /* 0x0000ba00ff074b82 */ /* 0x000f640000000800 */
[----:B------:R-:W-:Y:S01]  /*13d70*/  LOP3.LUT R37, R34, 0xffffffc, RZ, 0xc0, !PT ;  /* 0x0ffffffc22257812 */ /* 0x000fe200078ec0ff */
[----:B------:R1:W1:Y:S03]  /*13d80*/  LDS.128 R20, [R6+0xb800] ;  /* 0x00b8000006147984 */ /* 0x0002660000000c00 */
[----:B------:R-:W-:Y:S01]  /*13d90*/  IADD3 R0, R12, -R37, RZ ;  /* 0x800000250c007210 */ /* 0x000fe20007ffe0ff */
[----:B------:R1:W1:Y:S01]  /*13da0*/  LDS.128 R16, [R6+0xf800] ;  /* 0x00f8000006107984 */ /* 0x0002620000000c00 */
[----:B------:R-:W-:-:S02]  /*13db0*/  IADD3 R12, RZ, -UR15, RZ ;  /* 0x8000000fff0c7c10 */ /* 0x000fc4000fffe0ff */
[----:B------:R-:W-:Y:S02]  /*13dc0*/  LEA R0, R0, R35, 0x4 ;  /* 0x0000002300007211 */ /* 0x000fe400078e20ff */
[----:B---3--:R-:W-:Y:S01]  /*13dd0*/  SHF.L.U32 R34, R11, 0x6, RZ ;  /* 0x000000060b227819 */ /* 0x008fe200000006ff */
[----:B--2---:R-:W-:Y:S02]  /*13de0*/  IMAD R12, R5, R12, UR4 ;  /* 0x00000004050c7e24 */ /* 0x004fe4000f8e020c */
[----:B------:R-:W-:Y:S01]  /*13df0*/  @P4 FMUL.FTZ R11, R4, 0.69314718246459960938 ;  /* 0x3f317218040b4820 */ /* 0x000fe20000410000 */
[----:B------:R-:W-:Y:S01]  /*13e00*/  SHF.L.U32 R4, R13, 0x2, RZ ;  /* 0x000000020d047819 */ /* 0x000fe200000006ff */
[----:B------:R-:W-:-:S03]  /*13e10*/  IMAD R12, R14, R5, R12 ;  /* 0x000000050e0c7224 */ /* 0x000fc600078e020c */
[----:B------:R-:W-:Y:S01]  /*13e20*/  SHF.R.S32.HI R5, RZ, 0x1f, R4 ;  /* 0x0000001fff057819 */ /* 0x000fe20000011404 */
[----:B------:R-:W-:Y:S02]  /*13e30*/  IMAD R15, R12, R15, R34 ;  /* 0x0000000f0c0f7224 */ /* 0x000fe400078e0222 */
[----:B-----5:R-:W-:Y:S01]  /*13e40*/  @P4 FFMA.FTZ R9, R164, R7, R11 ;  /* 0x00000007a4094223 */ /* 0x020fe2000001000b */
[----:B-1--4-:R-:W-:Y:S06]  /*13e50*/  @P0 BRA `(.L_x_3186) ;  /* 0x00000000002c0947 */ /* 0x012fec0003800000 */
        /* <DEDUP_REMOVED lines=11> */
.L_x_3186:
[----:B------:R-:W-:Y:S05]  /*13f10*/  BSYNC B0 ;  /* 0x0000000000007941 */ /* 0x000fea0003800000 */
.L_x_3185:
[----:B------:R-:W-:Y:S01]  /*13f20*/  ULDC UR4, c[0x0][0x2dc] ;  /* 0x0000b70000047ab9 */ /* 0x000fe20000000800 */
[C---:B------:R-:W-:Y:S01]  /*13f30*/  VIADD R0, R8.reuse, 0x18 ;  /* 0x0000001808007836 */ /* 0x040fe20000000000 */
[----:B------:R-:W-:Y:S01]  /*13f40*/  ULDC.64 UR6, c[0x0][0x288] ;  /* 0x0000a20000067ab9 */ /* 0x000fe20000000a00 */
[----:B-1----:R-:W-:Y:S01]  /*13f50*/  IMAD.WIDE R10, R8, 0x100, R4 ;  /* 0x00000100080a7825 */ /* 0x002fe200078e0204 */
[----:B------:R1:W2:Y:S01]  /*13f60*/  LDS.128 R36, [R6] ;  /* 0x0000000006247984 */ /* 0x0002a20000000c00 */
[----:B------:R-:W-:Y:S01]  /*13f70*/  BSSY B0, `(.L_x_3187) ;  /* 0x0000024000007945 */ /* 0x000fe20003800000 */
[----:B------:R-:W-:Y:S01]  /*13f80*/  ISETP.GE.AND P2, PT, R0, UR5, PT ;  /* 0x0000000500007c0c */ /* 0x000fe2000bf46270 */
[----:B------:R-:W-:Y:S01]  /*13f90*/  IMAD R15, R15, UR4, RZ ;  /* 0x000000040f0f7c24 */ /* 0x000fe2000f8e02ff */
[----:B------:R1:W3:Y:S01]  /*13fa0*/  LDS.128 R32, [R6+0x4000] ;  /* 0x0040000006207984 */ /* 0x0002e20000000c00 */
[C---:B------:R-:W-:Y:S02]  /*13fb0*/  VIADD R3, R8.reuse, 0x8 ;  /* 0x0000000808037836 */ /* 0x040fe40000000000 */
        /* <DEDUP_REMOVED lines=8> */
[----:B------:R1:W4:Y:S01]  /*14040*/  LDS.128 R12, [R6+0x8000] ;  /* 0x00800000060c7984 */ /* 0x0003220000000c00 */
        /* <DEDUP_REMOVED lines=13> */
[----:B--2---:R2:W-:Y:S04]  /*14120*/  @!P4 STG.E.64 desc[UR26][R40.64], R36 ;  /* 0x000000242800c986 */ /* 0x0045e8000c101b1a */
[----:B------:R2:W-:Y:S01]  /*14130*/  @!P4 STG.E.64 desc[UR26][R40.64+0x8], R38 ;  /* 0x000008262800c986 */ /* 0x0005e2000c101b1a */
[----:B------:R-:W-:-:S13]  /*14140*/  ISETP.GE.AND P4, PT, R3, UR4, PT ;  /* 0x0000000403007c0c */ /* 0x000fda000bf86270 */
[----:B---3--:R2:W-:Y:S01]  /*14150*/  @!P4 STG.E.128 desc[UR26][R40.64+0x100], R32 ;  /* 0x000100202800c986 */ /* 0x0085e2000c101d1a */
[----:B------:R-:W-:Y:S01]  /*14160*/  ISETP.GE.AND P4, PT, R2, UR4, PT ;  /* 0x0000000402007c0c */ /* 0x000fe2000bf86270 */
[----:B------:R-:W-:-:S12]  /*14170*/  VIADD R2, R3, 0x80 ;  /* 0x0000008003027836 */ /* 0x000fd80000000000 */
[----:B----4-:R2:W-:Y:S01]  /*14180*/  @!P4 STG.E.128 desc[UR26][R40.64+0x200], R12 ;  /* 0x0002000c2800c986 */ /* 0x0105e2000c101d1a */
[----:B------:R-:W-:-:S13]  /*14190*/  ISETP.GE.AND P4, PT, R2, UR4, PT ;  /* 0x0000000402007c0c */ /* 0x000fda000bf86270 */
[----:B-1----:R2:W-:Y:S02]  /*141a0*/  @!P4 STG.E.128 desc[UR26][R40.64+0x300], R8 ;  /* 0x000300082800c986 */ /* 0x0025e4000c101d1a */
.L_x_3188:
[----:B------:R-:W-:Y:S05]  /*141b0*/  BSYNC B0 ;  /* 0x0000000000007941 */ /* 0x000fea0003800000 */
.L_x_3187:
[----:B--2---:R2:W2:Y:S01]  /*141c0*/  LDS.128 R36, [R6+0x800] ;  /* 0x0008000006247984 */ /* 0x0044a20000000c00 */
[----:B------:R-:W-:Y:S01]  /*141d0*/  BSSY B0, `(.L_x_3189) ;  /* 0x0000011000007945 */ /* 0x000fe20003800000 */
[----:B------:R-:W-:Y:S02]  /*141e0*/  ISETP.GE.AND P4, PT, R0, UR5, PT ;  /* 0x0000000500007c0c */ /* 0x000fe4000bf86270 */
[----:B---3--:R3:W2:Y:S04]  /*141f0*/  LDS.128 R32, [R6+0x4800] ;  /* 0x0048000006207984 */ /* 0x0086a80000000c00 */
[----:B----4-:R3:W4:Y:S04]  /*14200*/  LDS.128 R12, [R6+0x8800] ;  /* 0x00880000060c7984 */ /* 0x0107280000000c00 */
[----:B-1----:R3:W1:Y:S01]  /*14210*/  LDS.128 R8, [R6+0xc800] ;  /* 0x00c8000006087984 */ /* 0x0026620000000c00 */
[----:B------:R-:W-:Y:S05]  /*14220*/  @P0 BRA `(.L_x_3190) ;  /* 0x00000000002c0947 */ /* 0x000fea0003800000 */
[----:B------:R-:W-:Y:S01]  /*14230*/  ULDC UR4, c[0x0][0x2d0] ;  /* 0x0000b40000047ab9 */ /* 0x000fe20000000800 */
[----:B------:R-:W-:Y:S01]  /*14240*/  VIADD R0, R3, 0x40 ;  /* 0x0000004003007836 */ /* 0x000fe20000000000 */
[----:B------:R-:W-:-:S13]  /*14250*/  ISETP.GE.AND P0, PT, R4, UR4, PT ;  /* 0x0000000404007c0c */ /* 0x000fda000bf06270 */
[----:B--2---:R2:W-:Y:S01]  /*14260*/  @!P0 STG.E.128 desc[UR26][R40.64+0x2000], R36 ;  /* 0x0020002428008986 */ /* 0x0045e2000c101d1a */
[----:B------:R-:W-:-:S13]  /*14270*/  ISETP.GE.AND P0, PT, R3, UR4, PT ;  /* 0x0000000403007c0c */ /* 0x000fda000bf06270 */
[----:B------:R2:W-:Y:S01]  /*14280*/  @!P0 STG.E.128 desc[UR26][R40.64+0x2100], R32 ;  /* 0x0021002028008986 */ /* 0x0005e2000c101d1a */
[----:B------:R-:W-:Y:S01]  /*14290*/  ISETP.GE.AND P0, PT, R0, UR4, PT ;  /* 0x0000000400007c0c */ /* 0x000fe2000bf06270 */
[----:B------:R-:W-:-:S12]  /*142a0*/  VIADD R0, R3, 0x80 ;  /* 0x0000008003007836 */ /* 0x000fd80000000000 */
[----:B----4-:R2:W-:Y:S01]  /*142b0*/  @!P0 STG.E.128 desc[UR26][R40.64+0x2200], R12 ;  /* 0x0022000c28008986 */ /* 0x0105e2000c101d1a */
[----:B------:R-:W-:-:S13]  /*142c0*/  ISETP.GE.AND P0, PT, R0, UR4, PT ;  /* 0x0000000400007c0c */ /* 0x000fda000bf06270 */
[----:B-1----:R2:W-:Y:S02]  /*142d0*/  @!P0 STG.E.128 desc[UR26][R40.64+0x2300], R8 ;  /* 0x0023000828008986 */ /* 0x0025e4000c101d1a */
.L_x_3190:
[----:B------:R-:W-:Y:S05]  /*142e0*/  BSYNC B0 ;  /* 0x0000000000007941 */ /* 0x000fea0003800000 */
.L_x_3189:
[----:B--2---:R2:W2:Y:S01]  /*142f0*/  LDS.128 R36, [R6+0x1000] ;  /* 0x0010000006247984 */ /* 0x0044a20000000c00 */
[----:B------:R-:W-:Y:S03]  /*14300*/  BSSY B0, `(.L_x_3191) ;  /* 0x0000010000007945 */ /* 0x000fe60003800000 */
[----:B------:R2:W2:Y:S04]  /*14310*/  LDS.128 R32, [R6+0x5000] ;  /* 0x0050000006207984 */ /* 0x0004a80000000c00 */
[----:B----4-:R4:W2:Y:S04]  /*14320*/  LDS.128 R12, [R6+0x9000] ;  /* 0x00900000060c7984 */ /* 0x0108a80000000c00 */
[----:B-1----:R4:W1:Y:S01]  /*14330*/  LDS.128 R8, [R6+0xd000] ;  /* 0x00d0000006087984 */ /* 0x0028620000000c00 */
        /* <DEDUP_REMOVED lines=10> */
[----:B------:R2:W-:Y:S04]  /*143e0*/  @!P1 STG.E.128 desc[UR26][R40.64+0x4200], R12 ;  /* 0x0042000c28009986 */ /* 0x0005e8000c101d1a */
[----:B-1----:R2:W-:Y:S02]  /*143f0*/  @!P0 STG.E.128 desc[UR26][R40.64+0x4300], R8 ;  /* 0x0043000828008986 */ /* 0x0025e4000c101d1a */
.L_x_3192:
[----:B------:R-:W-:Y:S05]  /*14400*/  BSYNC B0 ;  /* 0x0000000000007941 */ /* 0x000fea0003800000 */
.L_x_3191:
[----:B--2---:R2:W2:Y:S01]  /*14410*/  LDS.128 R36, [R6+0x1800] ;  /* 0x0018000006247984 */ /* 0x0044a20000000c00 */
[----:B------:R-:W-:Y:S03]  /*14420*/  BSSY B0, `(.L_x_3193) ;  /* 0x0000010000007945 */ /* 0x000fe60003800000 */
[----:B------:R2:W2:Y:S04]  /*14430*/  LDS.128 R32, [R6+0x5800] ;  /* 0x0058000006207984 */ /* 0x0004a80000000c00 */
[----:B------:R2:W2:Y:S04]  /*14440*/  LDS.128 R12, [R6+0x9800] ;  /* 0x00980000060c7984 */ /* 0x0004a80000000c00 */
[----:B-1----:R1:W1:Y:S01]  /*14450*/  LDS.128 R8, [R6+0xd800] ;  /* 0x00d8000006087984 */ /* 0x0022620000000c00 */
        /* <DEDUP_REMOVED lines=10> */
[----:B------:R2:W-:Y:S06]  /*14500*/  @!P1 STG.E.128 desc[UR26][R40.64+0x6200], R12 ;  /* 0x0062000c28009986 */ /* 0x0005ec000c101d1a */
[----:B-1----:R2:W-:Y:S02]  /*14510*/  @!P0 STG.E.128 desc[UR26][R40.64+0x6300], R8 ;  /* 0x0063000828008986 */ /* 0x0025e4000c101d1a */
.L_x_3194:
[----:B------:R-:W-:Y:S05]  /*14520*/  BSYNC B0 ;  /* 0x0000000000007941 */ /* 0x000fea0003800000 */
.L_x_3193:
[----:B--2---:R2:W2:Y:S01]  /*14530*/  LDS.128 R36, [R6+0x2000] ;  /* 0x0020000006247984 */ /* 0x0044a20000000c00 */
[----:B------:R-:W-:Y:S03]  /*14540*/  BSSY B0, `(.L_x_3195) ;  /* 0x0000010000007945 */ /* 0x000fe60003800000 */
[----:B------:R2:W2:Y:S04]  /*14550*/  LDS.128 R32, [R6+0x6000] ;  /* 0x0060000006207984 */ /* 0x0004a80000000c00 */
[----:B------:R2:W2:Y:S04]  /*14560*/  LDS.128 R12, [R6+0xa000] ;  /* 0x00a00000060c7984 */ /* 0x0004a80000000c00 */
[----:B-1----:R1:W1:Y:S01]  /*14570*/  LDS.128 R8, [R6+0xe000] ;  /* 0x00e0000006087984 */ /* 0x0022620000000c00 */
        /* <DEDUP_REMOVED lines=10> */
[----:B------:R2:W-:Y:S04]  /*14620*/  @!P1 STG.E.128 desc[UR26][R40.64+0x8200], R12 ;  /* 0x0082000c28009986 */ /* 0x0005e8000c101d1a */
[----:B-1----:R2:W-:Y:S02]  /*14630*/  @!P0 STG.E.128 desc[UR26][R40.64+0x8300], R8 ;  /* 0x0083000828008986 */ /* 0x0025e4000c101d1a */
.L_x_3196:
[----:B------:R-:W-:Y:S05]  /*14640*/  BSYNC B0 ;  /* 0x0000000000007941 */ /* 0x000fea0003800000 */
.L_x_3195:
        /* <DEDUP_REMOVED lines=17> */
.L_x_3198:
[----:B------:R-:W-:Y:S05]  /*14760*/  BSYNC B0 ;  /* 0x0000000000007941 */ /* 0x000fea0003800000 */
.L_x_3197:
        /* <DEDUP_REMOVED lines=17> */
.L_x_3200:
[----:B------:R-:W-:Y:S05]  /*14880*/  BSYNC B0 ;  /* 0x0000000000007941 */ /* 0x000fea0003800000 */
.L_x_3199:
        /* <DEDUP_REMOVED lines=14> */
.L_x_3201:
        /* <DEDUP_REMOVED lines=9> */
.L_x_9050:


//--------------------- .text._ZN5flash24flash_fwd_splitkv_kernelI23Flash_fwd_kernel_traitsILi256ELi64ELi64ELi4ELb0ELb0EN7cutlass10bfloat16_tE19Flash_kernel_traitsILi256ELi64ELi64ELi4ES3_EELb0ELb1ELb0ELb0ELb0ELb1ELb1ELb0EEEvNS_16Flash_fwd_paramsE --------------------------
	.section	.text._ZN5flash24flash_fwd_splitkv_kernelI23Flash_fwd_kernel_traitsILi256ELi64ELi64ELi4ELb0ELb0EN7cutlass10bfloat16_tE19Flash_kernel_traitsILi256ELi64ELi64ELi4ES3_EELb0ELb1ELb0ELb0ELb0ELb1ELb1ELb0EEEvNS_16Flash_fwd_paramsE,"ax",@progbits
	.align	128
        .global         _ZN5flash24flash_fwd_splitkv_kernelI23Flash_fwd_kernel_traitsILi256ELi64ELi64ELi4ELb0ELb0EN7cutlass10bfloat16_tE19Flash_kernel_traitsILi256ELi64ELi64ELi4ES3_EELb0ELb1ELb0ELb0ELb0ELb1ELb1ELb0EEEvNS_16Flash_fwd_paramsE
        .type           _ZN5flash24flash_fwd_splitkv_kernelI23Flash_fwd_kernel_traitsILi256ELi64ELi64ELi4ELb0ELb0EN7cutlass10bfloat16_tE19Flash_kernel_traitsILi256ELi64ELi64ELi4ES3_EELb0ELb1ELb0ELb0ELb0ELb1ELb1ELb0EEEvNS_16Flash_fwd_paramsE,@function
        .size           _ZN5flash24flash_fwd_splitkv_kernelI23Flash_fwd_kernel_traitsILi256ELi64ELi64ELi4ELb0ELb0EN7cutlass10bfloat16_tE19Flash_kernel_traitsILi256ELi64ELi64ELi4ES3_EELb0ELb1ELb0ELb0ELb0ELb1ELb1ELb0EEEvNS_16Flash_fwd_paramsE,(.L_x_9051 - _ZN5flash24flash_fwd_splitkv_kernelI23Flash_fwd_kernel_traitsILi256ELi64ELi64ELi4ELb0ELb0EN7cutlass10bfloat16_tE19Flash_kernel_traitsILi256ELi64ELi64ELi4ES3_EELb0ELb1ELb0ELb0ELb0ELb1ELb1ELb0EEEvNS_16Flash_fwd_paramsE)
        .other          _ZN5flash24flash_fwd_splitkv_kernelI23Flash_fwd_kernel_traitsILi256ELi64ELi64ELi4ELb0ELb0EN7cutlass10bfloat16_tE19Flash_kernel_traitsILi256ELi64ELi64ELi4ES3_EELb0ELb1ELb0ELb0ELb0ELb1ELb1ELb0EEEvNS_16Flash_fwd_paramsE,@"STO_CUDA_ENTRY STV_DEFAULT"
_ZN5flash24flash_fwd_splitkv_kernelI23Flash_fwd_kernel_traitsILi256ELi64ELi64ELi4ELb0ELb0EN7cutlass10bfloat16_tE19Flash_kernel_traitsILi256ELi64ELi64ELi4ES3_EELb0ELb1ELb0ELb0ELb0ELb1ELb1ELb0EEEvNS_16Flash_fwd_paramsE:
.text._ZN5flash24flash_fwd_splitkv_kernelI23Flash_fwd_kernel_traitsILi256ELi64ELi64ELi4ELb0ELb0EN7cutlass10bfloat16_tE19Flash_kernel_traitsILi256ELi64ELi64ELi4ES3_EELb0ELb1ELb0ELb0ELb0ELb1ELb1ELb0EEEvNS_16Flash_fwd_paramsE:
        /* <DEDUP_REMOVED lines=43> */
[----:B------:R-:W-:-:S04]  /*02b0*/  ULDC.64 UR8, c[0x0][0x2f8] ;  /* 0x0000be0000087ab9 */ /* 0x000fc80000000a00 */
        /* <DEDUP_REMOVED lines=14> */
[----:B------:R-:W1:Y:S01]  /*03a0*/  S2UR UR7, SR_CTAID.Y ;  /* 0x00000000000779c3 */ /* 0x000e620000002600 */
[----:B--2---:R-:W-:-:S02]  /*03b0*/  @P2 R2UR UR13, R4 ;  /* 0x00000000040d22ca */ /* 0x004fc400000e0000 */
[----:B---3--:R-:W-:-:S13]  /*03c0*/  @P2 R2UR UR24, R0 ;  /* 0x00000000001822ca */ /* 0x008fda00000e0000 */
[----:B------:R-:W-:-:S07]  /*03d0*/  @UP1 UIADD3 UR24, UR24, -UR13, URZ ;  /* 0x8000000d18181290 */ /* 0x000fce000fffe03f */
[----:B------:R-:W-:Y:S01]  /*03e0*/  @!UP1 ULDC UR24, c[0x0][0x2c4] ;  /* 0x0000b10000189ab9 */ /* 0x000fe20000000800 */
[----:B----4-:R-:W-:Y:S02]  /*03f0*/  @P0 R2UR UR25, R2 ;  /* 0x00000000021902ca */ /* 0x010fe400000e0000 */
[----:B------:R-:W-:Y:S01]  /*0400*/  ISETP.NE.U32.AND P0, PT, RZ, UR4, PT ;  /* 0x00000004ff007c0c */ /* 0x000fe2000bf05070 */
[----:B------:R-:W-:-:S03]  /*0410*/  UIADD3 UR4, -UR15, URZ, URZ ;  /* 0x0000003f0f047290 */ /* 0x000fc6000fffe13f */
[----:B------:R-:W-:Y:S01]  /*0420*/  ISETP.NE.AND.EX P0, PT, RZ, UR5, PT, P0 ;  /* 0x00000005ff007c0c */ /* 0x000fe2000bf05300 */
[----:B------:R-:W-:Y:S01]  /*0430*/  UIMAD UR14, UR6, UR4, UR14 ;  /* 0x00000004060e72a4 */ /* 0x000fe2000f8e020e */
        /* <DEDUP_REMOVED lines=9> */
.L_x_3202:
[----:B------:R-:W-:Y:S01]  /*04d0*/  ULDC UR8, c[0x0][0x2c8] ;  /* 0x0000b20000087ab9 */ /* 0x000fe20000000800 */
.L_x_3203:
        /* <DEDUP_REMOVED lines=110> */
[C---:B------:R-:W-:Y:S01]  /*0bc0*/  VIADD R4, R11.reuse, 0x20 ;  /* 0x000000200b047836 */ /* 0x040fe20000000000 */
[----:B------:R-:W-:Y:S01]  /*0bd0*/  ISETP.GE.AND P5, PT, R6, UR22, PT ;  /* 0x0000001606007c0c */ /* 0x000fe2000bfa6270 */
[----:B------:R-:W-:-:S03]  /*0be0*/  IMAD.WIDE R2, R11, 0x100, R14 ;  /* 0x000001000b027825 */ /* 0x000fc600078e020e */
[----:B------:R-:W-:Y:S01]  /*0bf0*/  ISETP.GE.AND P1, PT, R4, UR22, PT ;  /* 0x0000001604007c0c */ /* 0x000fe2000bf26270 */
[----:B------:R-:W-:Y:S01]  /*0c00*/  VIADD R10, R14, 0x40 ;  /* 0x000000400e0a7836 */ /* 0x000fe20000000000 */
[----:B------:R-:W-:Y:S01]  /*0c10*/  IADD3 R2, P0, R2, UR4, RZ ;  /* 0x0000000402027c10 */ /* 0x000fe2000ff1e0ff */
[----:B------:R-:W-:Y:S01]  /*0c20*/  ULDC.64 UR4, c[0x0][0x288] ;  /* 0x0000a20000047ab9 */ /* 0x000fe20000000a00 */
[----:B------:R-:W-:Y:S02]  /*0c30*/  VIADD R9, R14, 0x80 ;  /* 0x000000800e097836 */ /* 0x000fe40000000000 */
[----:B------:R-:W-:Y:S01]  /*0c40*/  LEA.HI.X.SX32 R0, R0, R3, 0x1, P0 ;  /* 0x0000000300007211 */ /* 0x000fe200000f0eff */
[----:B------:R-:W-:Y:S01]  /*0c50*/  VIADD R3, R11, 0x28 ;  /* 0x000000280b037836 */ /* 0x000fe20000000000 */
[----:B------:R-:W-:Y:S01]  /*0c60*/  LEA R12, P0, R2, UR4, 0x2 ;  /* 0x00000004020c7c11 */ /* 0x000fe2000f8010ff */
[----:B------:R-:W-:-:S03]  /*0c70*/  VIADD R8, R14, 0xc0 ;  /* 0x000000c00e087836 */ /* 0x000fc60000000000 */
[----:B------:R-:W-:Y:S01]  /*0c80*/  LEA.HI.X R13, R2, UR5, R0, 0x2, P0 ;  /* 0x00000005020d7c11 */ /* 0x000fe200080f1400 */
[----:B------:R-:W-:Y:S01]  /*0c90*/  VIADD R2, R11, 0x30 ;  /* 0x000000300b027836 */ /* 0x000fe20000000000 */
[----:B------:R-:W-:Y:S02]  /*0ca0*/  ISETP.GE.AND P0, PT, R5, UR22, PT ;  /* 0x0000001605007c0c */ /* 0x000fe4000bf06270 */
        /* <DEDUP_REMOVED lines=11> */
.L_x_3206:
[----:B------:R-:W-:Y:S05]  /*0d60*/  BSYNC B0 ;  /* 0x0000000000007941 */ /* 0x000fea0003800000 */
.L_x_3205:
        /* <DEDUP_REMOVED lines=13> */
.L_x_3208:
[----:B------:R-:W-:Y:S05]  /*0e40*/  BSYNC B0 ;  /* 0x0000000000007941 */ /* 0x000fea0003800000 */
.L_x_3207:
        /* <DEDUP_REMOVED lines=12> */
.L_x_3210:
[----:B------:R-:W-:Y:S05]  /*0f10*/  BSYNC B0 ;  /* 0x0000000000007941 */ /* 0x000fea0003800000 */
.L_x_3209:
        /* <DEDUP_REMOVED lines=12> */
.L_x_3212:
[----:B------:R-:W-:Y:S05]  /*0fe0*/  BSYNC B0 ;  /* 0x0000000000007941 */ /* 0x000fea0003800000 */
.L_x_3211:
        /* <DEDUP_REMOVED lines=11> */
.L_x_3214:
[----:B------:R-:W-:Y:S05]  /*10a0*/  BSYNC B0 ;  /* 0x0000000000007941 */ /* 0x000fea0003800000 */
.L_x_3213:
        /* <DEDUP_REMOVED lines=11> */
.L_x_3216:
[----:B------:R-:W-:Y:S05]  /*1160*/  BSYNC B0 ;  /* 0x0000000000007941 */ /* 0x000fea0003800000 */
.L_x_3215:
        /* <DEDUP_REMOVED lines=11> */
.L_x_3218:
[----:B------:R-:W-:Y:S05]  /*1220*/  BSYNC B0 ;  /* 0x0000000000007941 */ /* 0x000fea0003800000 */
.L_x_3217:
        /* <DEDUP_REMOVED lines=11> */
.L_x_3220:
[----:B------:R-:W-:Y:S05]  /*12e0*/  BSYNC B0 ;  /* 0x0000000000007941 */ /* 0x000fea0003800000 */
.L_x_3219:
        /* <DEDUP_REMOVED lines=13> */
[----:B------:R-:W-:Y:S01]  /*13c0*/  @!P5 STG.E desc[UR26][R10.64], R6 ;  /* 0x000000060a00d986 */ /* 0x000fe2000c10191a */
[----:B------:R-:W-:Y:S01]  /*13d0*/  ISETP.GE.OR P5, PT, R2, UR22, P6 ;  /* 0x0000001602007c0c */ /* 0x000fe2000b7a6670 */
[----:B------:R-:W-:Y:S01]  /*13e0*/  @!P4 IMAD.MOV.U32 R2, RZ, RZ, -0x800000 ;  /* 0xff800000ff02c424 */ /* 0x000fe200078e00ff */
[----:B------:R-:W-:Y:S01]  /*13f0*/  ISETP.GE.OR P6, PT, R0, UR22, P6 ;  /* 0x0000001600007c0c */ /* 0x000fe2000b7c6670 */
[----:B------:R-:W-:Y:S02]  /*1400*/  @!P3 STG.E desc[UR26][R10.64+0x40], R5 ;  /* 0x000040050a00b986 */ /* 0x000fe4000c10191a */
[----:B------:R-:W-:-:S02]  /*1410*/  @!P2 IMAD.MOV.U32 R4, RZ, RZ, -0x800000 ;  /* 0xff800000ff04a424 */ /* 0x000fc400078e00ff */
[----:B------:R5:W-:Y:S02]  /*1420*/  @!P4 STG.E desc[UR26][R10.64+0x20], R2 ;  /* 0x000020020a00c986 */ /* 0x000be4000c10191a */
[----:B------:R-:W-:Y:S02]  /*1430*/  @!P1 IMAD.MOV.U32 R3, RZ, RZ, -0x800000 ;  /* 0xff800000ff039424 */ /* 0x000fe400078e00ff */
[----:B------:R1:W-:Y:S02]  /*1440*/  @!P2 STG.E desc[UR26][R10.64+0x60], R4 ;  /* 0x000060040a00a986 */ /* 0x0003e4000c10191a */
[----:B------:R-:W-:Y:S02]  /*1450*/  @!P5 IMAD.MOV.U32 R0, RZ, RZ, -0x800000 ;  /* 0xff800000ff00d424 */ /* 0x000fe400078e00ff */
[----:B------:R1:W-:Y:S04]  /*1460*/  @!P1 STG.E desc[UR26][R10.64+0x80], R3 ;  /* 0x000080030a009986 */ /* 0x0003e8000c10191a */
[----:B------:R1:W-:Y:S01]  /*1470*/  @!P5 STG.E desc[UR26][R10.64+0xc0], R0 ;  /* 0x0000c0000a00d986 */ /* 0x0003e2000c10191a */
[----:B-----5:R-:W-:-:S05]  /*1480*/  @!P0 IMAD.MOV.U32 R2, RZ, RZ, -0x800000 ;  /* 0xff800000ff028424 */ /* 0x020fca00078e00ff */
[----:B------:R1:W-:Y:S01]  /*1490*/  @!P0 STG.E desc[UR26][R10.64+0xa0], R2 ;  /* 0x0000a0020a008986 */ /* 0x0003e2000c10191a */
[----:B------:R-:W-:Y:S05]  /*14a0*/  @P6 EXIT ;  /* 0x000000000000694d */ /* 0x000fea0003800000 */
[----:B-1----:R-:W-:-:S05]  /*14b0*/  MOV R0, 0xff800000 ;  /* 0xff80000000007802 */ /* 0x002fca0000000f00 */
[----:B------:R-:W-:Y:S01]  /*14c0*/  STG.E desc[UR26][R10.64+0xe0], R0 ;  /* 0x0000e0000a007986 */ /* 0x000fe2000c10191a */
[----:B------:R-:W-:Y:S05]  /*14d0*/  EXIT ;  /* 0x000000000000794d */ /* 0x000fea0003800000 */
.L_x_3204:
        /* <DEDUP_REMOVED lines=29> */
.L_x_3221:
        /* <DEDUP_REMOVED lines=49> */
[----:B------:R-:W1:Y:S02]  /*19c0*/  F2I.FTZ.U32.TRUNC.NTZ R7, R6 ;  /* 0x0000000600077305 */ /* 0x000e64000021f000 */
[----:B-1----:R-:W-:Y:S01]  /*19d0*/  IMAD.MOV R3, RZ, RZ, -R7 ;  /* 0x000000ffff037224 */ /* 0x002fe200078e0a07 */
[----:B------:R-:W-:-:S03]  /*19e0*/  MOV R6, RZ ;  /* 0x000000ff00067202 */ /* 0x000fc60000000f00 */
[----:B------:R-:W-:-:S04]  /*19f0*/  IMAD R3, R3, R5, RZ ;  /* 0x0000000503037224 */ /* 0x000fc800078e02ff */
        /* <DEDUP_REMOVED lines=43> */
.L_x_3222:
        /* <DEDUP_REMOVED lines=46> */
.L_x_3224:
        /* <DEDUP_REMOVED lines=34> */
.L_x_3223:
[----:B------:R-:W-:Y:S01]  /*21b0*/  UISETP.NE.AND UP0, UPT, UR13, -0x1, UPT ;  /* 0xffffffff0d00788c */ /* 0x000fe2000bf05270 */
[----:B------:R-:W-:Y:S01]  /*21c0*/  SHF.R.S32.HI R106, RZ, 0x1f, R104 ;  /* 0x0000001fff6a7819 */ /* 0x000fe20000011468 */
[----:B------:R-:W1:Y:S01]  /*21d0*/  S2R R30, SR_CTAID.X ;  /* 0x00000000001e7919 */ /* 0x000e620000002500 */
[----:B------:R-:W-:Y:S01]  /*21e0*/  USHF.R.S32.HI UR29, URZ, 0x1f, UR14 ;  /* 0x0000001f3f1d7899 */ /* 0x000fe2000801140e */
[----:B------:R-:W2:Y:S01]  /*21f0*/  S2UR UR25, SR_CgaCtaId ;  /* 0x00000000001979c3 */ /* 0x000ea20000008800 */
[CC--:B------:R-:W-:Y:S01]  /*2200*/  LEA.HI R3, R106.reuse, R104.reuse, RZ, 0x3 ;  /* 0x000000686a037211 */ /* 0x0c0fe200078f18ff */
[----:B------:R-:W-:Y:S01]  /*2210*/  ULDC.64 UR6, c[0x0][0x268] ;  /* 0x00009a0000067ab9 */ /* 0x000fe20000000a00 */
[----:B------:R-:W-:Y:S01]  /*2220*/  LEA.HI R24, R106, R104, RZ, 0x4 ;  /* 0x000000686a187211 */ /* 0x000fe200078f20ff */
        /* <DEDUP_REMOVED lines=26> */
[----:B------:R-:W-:Y:S01]  /*23d0*/  LOP3.LUT R0, R235, 0x38, R236, 0xf8, !PT ;  /* 0x00000038eb007812 */ /* 0x000fe200078ef8ec */
[----:B------:R-:W-:Y:S01]  /*23e0*/  @!UP0 UMOV UR32, UR34 ;  /* 0x0000002200208c82 */ /* 0x000fe20008000000 */
[----:B------:R-:W-:Y:S01]  /*23f0*/  IADD3.X R9, R21, UR28, RZ, P1, !PT ;  /* 0x0000001c15097c10 */ /* 0x000fe20008ffe4ff */
[----:B------:R-:W-:Y:S01]  /*2400*/  UIMAD UR28, UR14, UR5, UR29 ;  /* 0x000000050e1c72a4 */ /* 0x000fe2000f8e021d */
[----:B------:R-:W-:Y:S01]  /*2410*/  SHF.R.U32.HI R235, RZ, 0x3, R235 ;  /* 0x00000003ffeb7819 */ /* 0x000fe200000116eb */
[----:B------:R-:W-:Y:S01]  /*2420*/  UIADD3 UR5, -UR22, UR24, URZ ;  /* 0x0000001816057290 */ /* 0x000fe2000fffe13f */
[----:B------:R-:W-:Y:S01]  /*2430*/  LEA.HI R15, R15, R20, RZ, 0x3 ;  /* 0x000000140f0f7211 */ /* 0x000fe200078f18ff */
[----:B------:R-:W-:Y:S01]  /*2440*/  IMAD.U32 R26, RZ, RZ, UR4 ;  /* 0x00000004ff1a7e24 */ /* 0x000fe2000f8e00ff */
[----:B------:R-:W-:Y:S01]  /*2450*/  LOP3.LUT R235, R0, R235, RZ, 0x3c, !PT ;  /* 0x000000eb00eb7212 */ /* 0x000fe200078e3cff */
[----:B------:R-:W-:Y:S01]  /*2460*/  UMOV UR4, 0x400 ;  /* 0x0000040000047882 */ /* 0x000fe20000000000 */
[----:B------:R-:W-:Y:S01]  /*2470*/  LEA.HI R0, R106, R104, RZ, 0x6 ;  /* 0x000000686a007211 */ /* 0x000fe200078f30ff */
[----:B--2---:R-:W-:Y:S01]  /*2480*/  ULEA UR4, UR25, UR4, 0x18 ;  /* 0x0000000419047291 */ /* 0x004fe2000f8ec03f */
[----:B------:R-:W-:Y:S01]  /*2490*/  IADD3 R6, P0, R236, UR32, RZ ;  /* 0x00000020ec067c10 */ /* 0x000fe2000ff1e0ff */
[----:B------:R-:W-:Y:S01]  /*24a0*/  IMAD R4, R16, UR7, R4 ;  /* 0x0000000710047c24 */ /* 0x000fe2000f8e0204 */
[----:B------:R-:W-:Y:S01]  /*24b0*/  LOP3.LUT R2, R15, 0xfffffff8, RZ, 0xc0, !PT ;  /* 0xfffffff80f027812 */ /* 0x000fe200078ec0ff */
[----:B------:R-:W-:Y:S01]  /*24c0*/  IMAD.SHL.U32 R0, R0, 0x8, RZ ;  /* 0x0000000800007824 */ /* 0x000fe200078e00ff */
[----:B------:R-:W-:Y:S01]  /*24d0*/  ISETP.GE.AND P4, PT, R22, UR5, PT ;  /* 0x0000000516007c0c */ /* 0x000fe2000bf86270 */
[----:B------:R-:W-:Y:S01]  /*24e0*/  IMAD.WIDE.U32 R16, R16, UR6, R8 ;  /* 0x0000000610107c25 */ /* 0x000fe2000f8e0008 */
[----:B------:R-:W-:Y:S01]  /*24f0*/  IADD3.X R7, R21, UR13, RZ, P0, !PT ;  /* 0x0000000d15077c10 */ /* 0x000fe200087fe4ff */
[----:B------:R-:W-:Y:S01]  /*2500*/  UIADD3 UR13, UR17, -0x1, URZ ;  /* 0xffffffff110d7890 */ /* 0x000fe2000fffe03f */
[----:B------:R-:W-:Y:S01]  /*2510*/  IADD3 R170, P1, R22, UR9, RZ ;  /* 0x0000000916aa7c10 */ /* 0x000fe2000ff3e0ff */
[----:B------:R-:W-:Y:S01]  /*2520*/  IMAD.IADD R20, R20, 0x1, -R2 ;  /* 0x0000000114147824 */ /* 0x000fe200078e0a02 */
[----:B------:R-:W-:Y:S01]  /*2530*/  ISETP.GE.AND P0, PT, R25, UR5, PT ;  /* 0x0000000519007c0c */ /* 0x000fe2000bf06270 */
[----:B------:R-:W-:Y:S01]  /*2540*/  IMAD.WIDE.U32 R26, R26, UR14, R6 ;  /* 0x0000000e1a1a7c25 */ /* 0x000fe2000f8e0006 */
[----:B------:R-:W-:Y:S01]  /*2550*/  IADD3 R32, P3, R236, R32, RZ ;  /* 0x00000020ec207210 */ /* 0x000fe20007f7e0ff */
[----:B------:R-:W-:Y:S01]  /*2560*/  USHF.L.U32 UR16, UR13, 0x6, URZ ;  /* 0x000000060d107899 */ /* 0x000fe2000800063f */
[----:B------:R-:W-:Y:S01]  /*2570*/  LOP3.LUT R235, R235, 0xfffffe00, R0, 0xf8, !PT ;  /* 0xfffffe00ebeb7812 */ /* 0x000fe200078ef800 */
[----:B------:R-:W-:Y:S01]  /*2580*/  IMAD.MOV.U32 R2, RZ, RZ, 0x10 ;  /* 0x00000010ff027424 */ /* 0x000fe200078e00ff */
[----:B------:R-:W-:Y:S01]  /*2590*/  IADD3.X R14, R23, UR8, RZ, P1, !PT ;  /* 0x00000008170e7c10 */ /* 0x000fe20008ffe4ff */
[----:B------:R-:W-:Y:S01]  /*25a0*/  IMAD.MOV.U32 R0, RZ, RZ, 0x20 ;  /* 0x00000020ff007424 */ /* 0x000fe200078e00ff */
[----:B------:R-:W-:Y:S01]  /*25b0*/  R2P PR, R20, 0x6 ;  /* 0x0000000614007804 */ /* 0x000fe20000000000 */
[----:B------:R-:W-:Y:S01]  /*25c0*/  UIADD3 UR14, -UR16, UR23, URZ ;  /* 0x00000017100e7290 */ /* 0x000fe2000fffe13f */
        /* <DEDUP_REMOVED lines=53> */
.L_x_3226:
[----:B------:R-:W-:Y:S05]  /*2920*/  BSYNC B0 ;  /* 0x0000000000007941 */ /* 0x000fea0003800000 */
.L_x_3225:
[----:B------:R-:W-:Y:S01]  /*2930*/  IMAD.X R33, R21, 0x1, R19, P3 ;  /* 0x0000000115217824 */ /* 0x000fe200018e0613 */
[C---:B------:R-:W-:Y:S01]  /*2940*/  IADD3 R18, R22.reuse, 0x30, RZ ;  /* 0x0000003016127810 */ /* 0x040fe20007ffe0ff */
[----:B------:R-:W-:Y:S01]  /*2950*/  IMAD R165, R23, UR10, RZ ;  /* 0x0000000a17a57c24 */ /* 0x000fe2000f8e02ff */
[----:B------:R-:W-:Y:S01]  /*2960*/  SHF.R.S32.HI R21, RZ, 0x4, R24 ;  /* 0x00000004ff157819 */ /* 0x000fe20000011418 */
[C---:B------:R-:W-:Y:S01]  /*2970*/  VIADD R19, R22.reuse, 0x20 ;  /* 0x0000002016137836 */ /* 0x040fe20000000000 */
[----:B------:R-:W-:Y:S01]  /*2980*/  BSSY B0, `(.L_x_3227) ;  /* 0x000003b000007945 */ /* 0x000fe20003800000 */
[C---:B------:R-:W-:Y:S01]  /*2990*/  IMAD.WIDE.U32 R32, R22.reuse, UR10, R32 ;  /* 0x0000000a16207c25 */ /* 0x040fe2000f8e0020 */
        /* <DEDUP_REMOVED lines=57> */
.L_x_3228:
[----:B------:R-:W-:Y:S05]  /*2d30*/  BSYNC B0 ;  /* 0x0000000000007941 */ /* 0x000fea0003800000 */
.L_x_3227:
        /* <DEDUP_REMOVED lines=49> */
.L_x_3230:
[----:B------:R-:W-:Y:S05]  /*3050*/  BSYNC B0 ;  /* 0x0000000000007941 */ /* 0x000fea0003800000 */
.L_x_3229:
        /* <DEDUP_REMOVED lines=10> */
[----:B------:R-:W-:-:S04]  /*3100*/  IMAD.WIDE.U32 R28, R25, UR6, R28 ;  /* 0x00000006191c7c25 */ /* 0x000fc8000f8e001c */
[----:B------:R-:W-:-:S04]  /*3110*/  IMAD R27, R27, UR6, RZ ;  /* 0x000000061b1b7c24 */ /* 0x000fc8000f8e02ff */
        /* <DEDUP_REMOVED lines=36> */
.L_x_3232:
[----:B------:R-:W-:Y:S05]  /*3360*/  BSYNC B0 ;  /* 0x0000000000007941 */ /* 0x000fea0003800000 */
.L_x_3231:
        /* <DEDUP_REMOVED lines=40> */
.L_x_3234:
[----:B------:R-:W-:Y:S05]  /*35f0*/  BSYNC B0 ;  /* 0x0000000000007941 */ /* 0x000fea0003800000 */
.L_x_3233:
[----:B-1234-:R-:W-:Y:S01]  /*3600*/  IMAD.SHL.U32 R8, R3, 0x40, RZ ;  /* 0x0000004003087824 */ /* 0x01efe200078e00ff */
[C---:B------:R-:W-:Y:S01]  /*3610*/  ISETP.GE.AND P0, PT, R22.reuse, UR14, PT ;  /* 0x0000000e16007c0c */ /* 0x040fe2000bf06270 */
[----:B------:R-:W-:Y:S01]  /*3620*/  IMAD.SHL.U32 R22, R22, 0x8, RZ ;  /* 0x0000000816167824 */ /* 0x000fe200078e00ff */
[----:B------:R-:W-:Y:S01]  /*3630*/  LOP3.LUT R24, R24, 0xfffffffe, RZ, 0xc0, !PT ;  /* 0xfffffffe18187812 */ /* 0x000fe200078ec0ff */
[----:B------:R-:W-:Y:S01]  /*3640*/  USHF.L.U64.HI UR25, UR10, 0x4, UR11 ;  /* 0x000000040a197899 */ /* 0x000fe2000801020b */
[----:B------:R-:W-:Y:S01]  /*3650*/  LOP3.LUT R8, R8, 0x1c0, RZ, 0xc0, !PT ;  /* 0x000001c008087812 */ /* 0x000fe200078ec0ff */
[----:B------:R-:W-:Y:S01]  /*3660*/  USHF.L.U32 UR28, UR10, 0x4, URZ ;  /* 0x000000040a1c7899 */ /* 0x000fe2000800063f */
[----:B------:R-:W-:Y:S01]  /*3670*/  BSSY B0, `(.L_x_3235) ;  /* 0x0000030000007945 */ /* 0x000fe20003800000 */
[----:B------:R-:W-:Y:S01]  /*3680*/  IMAD.IADD R233, R21, 0x1, -R24 ;  /* 0x0000000115e97824 */ /* 0x000fe200078e0a18 */
[----:B------:R-:W-:Y:S01]  /*3690*/  ISETP.GE.AND P5, PT, R19, UR14, PT ;  /* 0x0000000e13007c0c */ /* 0x000fe2000bfa6270 */
        /* <DEDUP_REMOVED lines=45> */
.L_x_3236:
[----:B------:R-:W-:Y:S05]  /*3970*/  BSYNC B0 ;  /* 0x0000000000007941 */ /* 0x000fea0003800000 */
.L_x_3235:
        /* <DEDUP_REMOVED lines=45> */
.L_x_3238:
[----:B------:R-:W-:Y:S05]  /*3c50*/  BSYNC B0 ;  /* 0x0000000000007941 */ /* 0x000fea0003800000 */
.L_x_3237:
        /* <DEDUP_REMOVED lines=46> */
.L_x_3240:
[----:B------:R-:W-:Y:S05]  /*3f40*/  BSYNC B0 ;  /* 0x0000000000007941 */ /* 0x000fea0003800000 */
.L_x_3239:
        /* <DEDUP_REMOVED lines=70> */
.L_x_3242:
[----:B------:R-:W-:Y:S05]  /*43b0*/  BSYNC B0 ;  /* 0x0000000000007941 */ /* 0x000fea0003800000 */
.L_x_3241:
        /* <DEDUP_REMOVED lines=11> */
[----:B--2---:R-:W-:Y:S01]  /*4470*/  IMAD.U32 R11, RZ, RZ, UR30 ;  /* 0x0000001eff0b7e24 */ /* 0x004fe2000f8e00ff */
[----:B------:R-:W-:Y:S01]  /*4480*/  ISETP.GE.AND P2, PT, R6, UR31, PT ;  /* 0x0000001f06007c0c */ /* 0x000fe2000bf46270 */
[----:B------:R-:W-:Y:S02]  /*4490*/  IMAD.U32 R10, RZ, RZ, UR29 ;  /* 0x0000001dff0a7e24 */ /* 0x000fe4000f8e00ff */
[----:B---3--:R-:W-:Y:S02]  /*44a0*/  IMAD.U32 R9, RZ, RZ, UR30 ;  /* 0x0000001eff097e24 */ /* 0x008fe4000f8e00ff */
        /* <DEDUP_REMOVED lines=35> */
.L_x_3244:
[----:B------:R-:W-:Y:S05]  /*46e0*/  BSYNC B0 ;  /* 0x0000000000007941 */ /* 0x000fea0003800000 */
.L_x_3243:
        /* <DEDUP_REMOVED lines=45> */
.L_x_3246:
[----:B------:R-:W-:Y:S05]  /*49c0*/  BSYNC B0 ;  /* 0x0000000000007941 */ /* 0x000fea0003800000 */
.L_x_3245:
        /* <DEDUP_REMOVED lines=59> */
.L_x_3248:
[----:B------:R-:W-:Y:S05]  /*4d80*/  BSYNC B0 ;  /* 0x0000000000007941 */ /* 0x000fea0003800000 */
.L_x_3247:
[----:B------:R-:W-:Y:S01]  /*4d90*/  LDSM.16.M88.4 R24, [R234] ;  /* 0x00000000ea18783b */ /* 0x000fe20000000200 */
[----:B------:R-:W-:Y:S01]  /*4da0*/  R2P PR, R3, 0x6 ;  /* 0x0000000603007804 */ /* 0x000fe20000000000 */
[----:B------:R-:W-:Y:S01]  /*4db0*/  ULDC UR14, c[0x0][0x39c] ;  /* 0x0000e700000e7ab9 */ /* 0x000fe20000000800 */
[C---:B------:R-:W-:Y:S01]  /*4dc0*/  IADD3 R3, R233.reuse, 0x8000, RZ ;  /* 0x00008000e9037810 */ /* 0x040fe20007ffe0ff */
[----:B------:R-:W5:Y:S01]  /*4dd0*/  LDSM.16.M88.4 R28, [R233+0x8000] ;  /* 0x00800000e91c783b */ /* 0x000f620000000200 */
[----:B------:R-:W-:Y:S01]  /*4de0*/  IADD3 R231, R233, 0x8020, RZ ;  /* 0x00008020e9e77810 */ /* 0x000fe20007ffe0ff */
[----:B------:R-:W-:Y:S01]  /*4df0*/  UISETP.GT.AND UP0, UPT, UR13, UR12, UPT ;  /* 0x0000000c0d00728c */ /* 0x000fe2000bf04270 */
[-C--:B------:R-:W-:Y:S01]  /*4e00*/  LEA R232, R2, R234.reuse, 0x1 ;  /* 0x000000ea02e87211 */ /* 0x080fe200078e08ff */
[----:B------:R-:W3:Y:S01]  /*4e10*/  LDSM.16.M88.4 R52, [R233+0x9000] ;  /* 0x00900000e934783b */ /* 0x000ee20000000200 */
[C---:B------:R-:W-:Y:S01]  /*4e20*/  LEA R230, R0.reuse, R234, 0x1 ;  /* 0x000000ea00e67211 */ /* 0x040fe200078e08ff */
[----:B------:R-:W-:Y:S01]  /*4e30*/  UIADD3 UR31, UR23, 0x1, -UR24 ;  /* 0x00000001171f7890 */ /* 0x000fe2000fffe818 */
[----:B------:R-:W-:Y:S01]  /*4e40*/  LEA R229, R0, R232, 0x1 ;  /* 0x000000e800e57211 */ /* 0x000fe200078e08ff */
[----:B------:R-:W-:Y:S01]  /*4e50*/  LDSM.16.M88.4 R36, [R232] ;  /* 0x00000000e824783b */ /* 0x000fe20000000200 */
[----:B------:R-:W-:Y:S01]  /*4e60*/  LEA R240, R105, UR22, 0x4 ;  /* 0x0000001669f07c11 */ /* 0x000fe2000f8e20ff */
[----:B------:R-:W-:Y:S01]  /*4e70*/  UIADD3 UR22, UR31, UR18, URZ ;  /* 0x000000121f167290 */ /* 0x000fe2000fffe03f */
[----:B------:R-:W-:Y:S01]  /*4e80*/  @P1 IADD3 R231, R3, -0x20, RZ ;  /* 0xffffffe003e71810 */ /* 0x000fe20007ffe0ff */
[----:B------:R-:W-:Y:S01]  /*4e90*/  IMAD.MOV.U32 R3, RZ, RZ, 0x40 ;  /* 0x00000040ff037424 */ /* 0x000fe200078e00ff */
[----:B------:R-:W-:Y:S01]  /*4ea0*/  LDSM.16.M88.4 R60, [R233+0x8800] ;  /* 0x00880000e93c783b */ /* 0x000fe20000000200 */
[----:B------:R-:W-:Y:S01]  /*4eb0*/  PLOP3.LUT P6, PT, PT, PT, UP0, 0x80, 0x0 ;  /* 0x000000000000781c */ /* 0x000fe20003fcf008 */
[----:B------:R-:W-:Y:S01]  /*4ec0*/  IMAD.U32 R239, RZ, RZ, UR23 ;  /* 0x00000017ffef7e24 */ /* 0x000fe2000f8e00ff */
[----:B------:R-:W-:Y:S01]  /*4ed0*/  UIADD3 UR19, UR23, -UR19, -UR24 ;  /* 0x8000001317137290 */ /* 0x000fe2000fffe818 */
[----:B------:R-:W4:Y:S01]  /*4ee0*/  LDSM.16.M88.4 R68, [R231] ;  /* 0x00000000e744783b */ /* 0x000f220000000200 */
[----:B------:R-:W-:Y:S01]  /*4ef0*/  SEL R3, R3, 0xffffffc0, !P2 ;  /* 0xffffffc003037807 */ /* 0x000fe20005000000 */
[----:B------:R-:W-:Y:S01]  /*4f00*/  VIADD R222, R231, 0x1000 ;  /* 0x00001000e7de7836 */ /* 0x000fe20000000000 */
[----:B------:R-:W-:Y:S01]  /*4f10*/  MOV R237, UR31 ;  /* 0x0000001f00ed7c02 */ /* 0x000fe20008000f00 */
[----:B------:R-:W-:Y:S01]  /*4f20*/  LDSM.16.M88.4 R76, [R230] ;  /* 0x00000000e64c783b */ /* 0x000fe20000000200 */
[----:B------:R-:W-:Y:S01]  /*4f30*/  IADD3 R227, R233, R3, RZ ;  /* 0x00000003e9e37210 */ /* 0x000fe20007ffe0ff */
[----:B------:R-:W-:Y:S01]  /*4f40*/  IMAD.IADD R220, R3, 0x1, R231 ;  /* 0x0000000103dc7824 */ /* 0x000fe200078e02e7 */
[----:B------:R-:W-:Y:S01]  /*4f50*/  SHF.L.U32 R241, R104, 0x1, RZ ;  /* 0x0000000168f17819 */ /* 0x000fe200000006ff */
[----:B------:R-:W1:Y:S01]  /*4f60*/  LDSM.16.M88.4 R64, [R233+0x9800] ;  /* 0x00980000e940783b */ /* 0x000e620000000200 */
[C---:B------:R-:W-:Y:S01]  /*4f70*/  IADD3 R223, R231.reuse, 0x800, RZ ;  /* 0x00000800e7df7810 */ /* 0x040fe20007ffe0ff */
[----:B------:R-:W-:Y:S01]  /*4f80*/  VIADD R217, R231, 0x3000 ;  /* 0x00003000e7d97836 */ /* 0x000fe20000000000 */
[----:B------:R-:W-:Y:S01]  /*4f90*/  LOP3.LUT R241, R241, 0x6, RZ, 0xc0, !PT ;  /* 0x00000006f1f17812 */ /* 0x000fe200078ec0ff */
[----:B------:R-:W1:Y:S01]  /*4fa0*/  LDSM.16.M88.4 R84, [R227+0x8000] ;  /* 0x00800000e354783b */ /* 0x000e620000000200 */
[C---:B------:R-:W-:Y:S01]  /*4fb0*/  IADD3 R221, R231.reuse, 0x1800, RZ ;  /* 0x00001800e7dd7810 */ /* 0x040fe20007ffe0ff */
[C---:B------:R-:W-:Y:S01]  /*4fc0*/  VIADD R212, R231.reuse, 0x5800 ;  /* 0x00005800e7d47836 */ /* 0x040fe20000000000 */
[C---:B------:R-:W-:Y:S01]  /*4fd0*/  IADD3 R219, R231.reuse, 0x2000, RZ ;  /* 0x00002000e7db7810 */ /* 0x040fe20007ffe0ff */
[----:B------:R-:W1:Y:S01]  /*4fe0*/  LDSM.16.M88.4 R44, [R231+0x1000] ;  /* 0x00100000e72c783b */ /* 0x000e620000000200 */
[----:B------:R-:W-:-:S02]  /*4ff0*/  IADD3 R218, R231, 0x2800, RZ ;  /* 0x00002800e7da7810 */ /* 0x000fc40007ffe0ff */
[C---:B------:R-:W-:Y:S01]  /*5000*/  IADD3 R216, R231.reuse, 0x3800, RZ ;  /* 0x00003800e7d87810 */ /* 0x040fe20007ffe0ff */
[----:B------:R-:W1:Y:S01]  /*5010*/  LDSM.16.M88.4 R32, [R231+0x800] ;  /* 0x00080000e720783b */ /* 0x000e620000000200 */
[C---:B------:R-:W-:Y:S01]  /*5020*/  IADD3 R215, R231.reuse, 0x4000, RZ ;  /* 0x00004000e7d77810 */ /* 0x040fe20007ffe0ff */
[C---:B-----5:R-:W-:Y:S02]  /*5030*/  HMMA.16816.F32.BF16 R16, R24.reuse, R28, RZ ;  /* 0x0000001c1810723c */ /* 0x060fe400000418ff */
[----:B--2---:R-:W-:Y:S01]  /*5040*/  LDSM.16.M88.4 R12, [R229] ;  /* 0x00000000e50c783b */ /* 0x004fe20000000200 */
[C---:B------:R-:W-:Y:S02]  /*5050*/  IADD3 R214, R231.reuse, 0x4800, RZ ;  /* 0x00004800e7d67810 */ /* 0x040fe40007ffe0ff */
[C---:B------:R-:W-:Y:S01]  /*5060*/  IADD3 R213, R231.reuse, 0x5000, RZ ;  /* 0x00005000e7d57810 */ /* 0x040fe20007ffe0ff */
[----:B------:R-:W2:Y:S01]  /*5070*/  LDSM.16.M88.4 R72, [R220] ;  /* 0x00000000dc48783b */ /* 0x000ea20000000200 */
[----:B---3--:R-:W-:Y:S01]  /*5080*/  HMMA.16816.F32.BF16 R56, R24, R52, RZ ;  /* 0x000000341838723c */ /* 0x008fe200000418ff */
[----:B------:R-:W-:-:S02]  /*5090*/  IADD3 R211, R231, 0x6000, RZ ;  /* 0x00006000e7d37810 */ /* 0x000fc40007ffe0ff */
[----:B------:R-:W3:Y:S01]  /*50a0*/  LDSM.16.M88.4 R48, [R231+0x1800] ;  /* 0x00180000e730783b */ /* 0x000ee20000000200 */
[C---:B------:R-:W-:Y:S02]  /*50b0*/  IADD3 R210, R231.reuse, 0x6800, RZ ;  /* 0x00006800e7d27810 */ /* 0x040fe40007ffe0ff */
[C---:B------:R-:W-:Y:S01]  /*50c0*/  HMMA.16816.F32.BF16 R28, R24.reuse, R30, RZ ;  /* 0x0000001e181c723c */ /* 0x040fe200000418ff */
[----:B------:R-:W5:Y:S01]  /*50d0*/  LDSM.16.M88.4 R20, [R227+0x9000] ;  /* 0x00900000e314783b */ /* 0x000f620000000200 */
[C---:B------:R-:W-:Y:S02]  /*50e0*/  IADD3 R209, R231.reuse, 0x7000, RZ ;  /* 0x00007000e7d17810 */ /* 0x040fe40007ffe0ff */
[----:B------:R-:W-:Y:S01]  /*50f0*/  IADD3 R208, R231, 0x7800, RZ ;  /* 0x00007800e7d07810 */ /* 0x000fe20007ffe0ff */
[----:B------:R-:W5:Y:S01]  /*5100*/  LDSM.16.M88.4 R8, [R227+0x8800] ;  /* 0x00880000e308783b */ /* 0x000f620000000200 */
[----:B------:R-:W-:Y:S03]  /*5110*/  HMMA.16816.F32.BF16 R52, R24, R54, RZ ;  /* 0x000000361834723c */ /* 0x000fe600000418ff */
[----:B------:R-:W-:Y:S03]  /*5120*/  LDSM.16.M88.4 R88, [R233+0xa000] ;  /* 0x00a00000e958783b */ /* 0x000fe60000000200 */
[----:B----4-:R-:W-:Y:S01]  /*5130*/  HMMA.16816.F32.BF16 R16, R36, R68, R16 ;  /* 0x000000442410723c */ /* 0x010fe20000041810 */
[----:B------:R-:W-:Y:S04]  /*5140*/  LDSM.16.M88.4 R96, [R231+0x6000] ;  /* 0x00600000e760783b */ /* 0x000fe80000000200 */
[----:B------:R-:W-:Y:S01]  /*5150*/  LDSM.16.M88.4 R92, [R227+0xd000] ;  /* 0x00d00000e35c783b */ /* 0x000fe20000000200 */
[C---:B------:R-:W-:Y:S03]  /*5160*/  HMMA.16816.F32.BF16 R40, R24.reuse, R60, RZ ;  /* 0x0000003c1828723c */ /* 0x040fe600000418ff */
[----:B------:R-:W-:Y:S03]  /*5170*/  LDSM.16.M88.4 R100, [R220+0x4800] ;  /* 0x00480000dc64783b */ /* 0x000fe60000000200 */
[C---:B------:R-:W-:Y:S01]  /*5180*/  HMMA.16816.F32.BF16 R60, R24.reuse, R62, RZ ;  /* 0x0000003e183c723c */ /* 0x040fe200000418ff */
[----:B------:R-:W0:Y:S05]  /*5190*/  LDGDEPBAR ;  /* 0x00000000000079af */ /* 0x000e2a0000000000 */
[----:B-1----:R-:W-:Y:S06]  /*51a0*/  HMMA.16816.F32.BF16 R80, R24, R64, RZ ;  /* 0x000000401850723c */ /* 0x002fec00000418ff */
[----:B------:R-:W-:Y:S06]  /*51b0*/  HMMA.16816.F32.BF16 R16, R76, R84, R16 ;  /* 0x000000544c10723c */ /* 0x000fec0000041810 */
[----:B------:R-:W-:Y:S01]  /*51c0*/  HMMA.16816.F32.BF16 R24, R24, R66, RZ ;  /* 0x000000421818723c */ /* 0x000fe200000418ff */
[----:B------:R-:W-:Y:S05]  /*51d0*/  LDSM.16.M88.4 R64, [R220+0x1000] ;  /* 0x00100000dc40783b */ /* 0x000fea0000000200 */
[C---:B------:R-:W-:Y:S01]  /*51e0*/  HMMA.16816.F32.BF16 R28, R36.reuse, R70, R28 ;  /* 0x00000046241c723c */ /* 0x040fe2000004181c */
[----:B------:R-:W-:Y:S05]  /*51f0*/  LDSM.16.M88.4 R68, [R227+0x9800] ;  /* 0x00980000e344783b */ /* 0x000fea0000000200 */
[C---:B------:R-:W-:Y:S06]  /*5200*/  HMMA.16816.F32.BF16 R56, R36.reuse, R44, R56 ;  /* 0x0000002c2438723c */ /* 0x040fec0000041838 */
[C---:B------:R-:W-:Y:S01]  /*5210*/  HMMA.16816.F32.BF16 R52, R36.reuse, R46, R52 ;  /* 0x0000002e2434723c */ /* 0x040fe20000041834 */
[----:B------:R-:W1:Y:S05]  /*5220*/  LDSM.16.M88.4 R44, [R234+0x2000] ;  /* 0x00200000ea2c783b */ /* 0x000e6a0000000200 */
[C---:B------:R-:W-:Y:S06]  /*5230*/  HMMA.16816.F32.BF16 R40, R36.reuse, R32, R40 ;  /* 0x000000202428723c */ /* 0x040fec0000041828 */
[----:B------:R-:W-:Y:S01]  /*5240*/  HMMA.16816.F32.BF16 R60, R36, R34, R60 ;  /* 0x00000022243c723c */ /* 0x000fe2000004183c */
[----:B------:R-:W4:Y:S05]  /*5250*/  LDSM.16.M88.4 R32, [R220+0x800] ;  /* 0x00080000dc20783b */ /* 0x000f2a0000000200 */
[----:B--2---:R-:W-:Y:S06]  /*5260*/  HMMA.16816.F32.BF16 R16, R12, R72, R16 ;  /* 0x000000480c10723c */ /* 0x004fec0000041810 */
[C---:B---3--:R-:W-:Y:S06]  /*5270*/  HMMA.16816.F32.BF16 R80, R36.reuse, R48, R80 ;  /* 0x000000302450723c */ /* 0x048fec0000041850 */
[----:B------:R-:W-:Y:S01]  /*5280*/  HMMA.16816.F32.BF16 R36, R36, R50, R24 ;  /* 0x000000322424723c */ /* 0x000fe20000041818 */
[----:B------:R-:W-:Y:S04]  /*5290*/  LDSM.16.M88.4 R48, [R220+0x1800] ;  /* 0x00180000dc30783b */ /* 0x000fe80000000200 */
[----:B------:R-:W-:Y:S01]  /*52a0*/  LDSM.16.M88.4 R24, [R233+0xb000] ;  /* 0x00b00000e918783b */ /* 0x000fe20000000200 */
[C---:B------:R-:W-:Y:S03]  /*52b0*/  HMMA.16816.F32.BF16 R28, R76.reuse, R86, R28 ;  /* 0x000000564c1c723c */ /* 0x040fe6000004181c */
[----:B------:R-:W-:Y:S03]  /*52c0*/  LDSM.16.M88.4 R84, [R231+0x2000] ;  /* 0x00200000e754783b */ /* 0x000fe60000000200 */
[C---:B-----5:R-:W-:Y:S06]  /*52d0*/  HMMA.16816.F32.BF16 R56, R76.reuse, R20, R56 ;  /* 0x000000144c38723c */ /* 0x060fec0000041838 */
        /* <DEDUP_REMOVED lines=15> */
[C---:B----4-:R-:W-:Y:S06]  /*53d0*/  HMMA.16816.F32.BF16 R40, R12.reuse, R32, R40 ;  /* 0x000000200c28723c */ /* 0x050fec0000041828 */
        /* <DEDUP_REMOVED lines=11> */
[----:B------:R-:W2:Y:S05]  /*5490*/  LDSM.16.M88.4 R24, [R229+0x2000] ;  /* 0x00200000e518783b */ /* 0x000eaa0000000200 */
[C---:B---3--:R-:W-:Y:S06]  /*54a0*/  HMMA.16816.F32.BF16 R40, R44.reuse, R8, R40 ;  /* 0x000000082c28723c */ /* 0x048fec0000041828 */
        /* <DEDUP_REMOVED lines=9> */
[C---:B----4-:R-:W-:Y:S06]  /*5540*/  HMMA.16816.F32.BF16 R56, R20.reuse, R32, R56 ;  /* 0x000000201438723c */ /* 0x050fec0000041838 */
        /* <DEDUP_REMOVED lines=34> */
[----:B------:R-:W2:Y:S04]  /*5770*/  LDSM.16.M88.4 R24, [R220+0x4000] ;  /* 0x00400000dc18783b */ /* 0x000ea80000000200 */
[----:B------:R-:W-:Y:S01]  /*5780*/  LDSM.16.M88.4 R64, [R227+0xc800] ;  /* 0x00c80000e340783b */ /* 0x000fe20000000200 */
[C---:B------:R-:W-:Y:S03]  /*5790*/  HMMA.16816.F32.BF16 R28, R32.reuse, R70, R28 ;  /* 0x00000046201c723c */ /* 0x040fe6000004181c */
[----:B------:R-:W-:Y:S03]  /*57a0*/  LDSM.16.M88.4 R68, [R220+0x5000] ;  /* 0x00500000dc44783b */ /* 0x000fe60000000200 */
[C---:B---3--:R-:W-:Y:S06]  /*57b0*/  HMMA.16816.F32.BF16 R40, R32.reuse, R12, R40 ;  /* 0x0000000c2028723c */ /* 0x048fec0000041828 */
[----:B------:R-:W-:Y:S01]  /*57c0*/  HMMA.16816.F32.BF16 R60, R32, R14, R60 ;  /* 0x0000000e203c723c */ /* 0x000fe2000004183c */
[----:B------:R-:W3:Y:S05]  /*57d0*/  LDSM.16.M88.4 R12, [R231+0x4800] ;  /* 0x00480000e70c783b */ /* 0x000eea0000000200 */
[----:B-1----:R-:W-:Y:S06]  /*57e0*/  HMMA.16816.F32.BF16 R16, R88, R36, R16 ;  /* 0x000000245810723c */ /* 0x002fec0000041810 */
[C---:B------:R-:W-:Y:S06]  /*57f0*/  HMMA.16816.F32.BF16 R56, R32.reuse, R20, R56 ;  /* 0x000000142038723c */ /* 0x040fec0000041838 */
[C---:B------:R-:W-:Y:S01]  /*5800*/  HMMA.16816.F32.BF16 R52, R32.reuse, R22, R52 ;  /* 0x000000162034723c */ /* 0x040fe20000041834 */
[----:B------:R-:W1:Y:S05]  /*5810*/  LDSM.16.M88.4 R20, [R231+0x5000] ;  /* 0x00500000e714783b */ /* 0x000e6a0000000200 */
[----:B----4-:R-:W-:Y:S06]  /*5820*/  HMMA.16816.F32.BF16 R80, R32, R44, R80 ;  /* 0x0000002c2050723c */ /* 0x010fec0000041850 */
[----:B------:R-:W-:Y:S01]  /*5830*/  HMMA.16816.F32.BF16 R28, R8, R50, R28 ;  /* 0x00000032081c723c */ /* 0x000fe2000004181c */
[----:B------:R-:W-:Y:S05]  /*5840*/  LDSM.16.M88.4 R48, [R234+0x6000] ;  /* 0x00600000ea30783b */ /* 0x000fea0000000200 */
[----:B------:R-:W-:Y:S01]  /*5850*/  HMMA.16816.F32.BF16 R76, R32, R46, R76 ;  /* 0x0000002e204c723c */ /* 0x000fe2000004184c */
[----:B------:R-:W4:Y:S04]  /*5860*/  LDSM.16.M88.4 R32, [R233+0xe000] ;  /* 0x00e00000e920783b */ /* 0x000f280000000200 */
[----:B------:R-:W-:Y:S01]  /*5870*/  LDSM.16.M88.4 R44, [R233+0xe800] ;  /* 0x00e80000e92c783b */ /* 0x000fe20000000200 */
[----:B--2---:R-:W-:Y:S06]  /*5880*/  HMMA.16816.F32.BF16 R16, R72, R24, R16 ;  /* 0x000000184810723c */ /* 0x004fec0000041810 */
[----:B---3--:R-:W-:Y:S06]  /*5890*/  HMMA.16816.F32.BF16 R40, R8, R12, R40 ;  /* 0x0000000c0828723c */ /* 0x008fec0000041828 */
[----:B------:R-:W-:Y:S01]  /*58a0*/  HMMA.16816.F32.BF16 R28, R88, R38, R28 ;  /* 0x00000026581c723c */ /* 0x000fe2000004181c */
[----:B------:R-:W2:Y:S05]  /*58b0*/  LDSM.16.M88.4 R36, [R232+0x6000] ;  /* 0x00600000e824783b */ /* 0x000eaa0000000200 */
[C---:B------:R-:W-:Y:S01]  /*58c0*/  HMMA.16816.F32.BF16 R60, R8.reuse, R14, R60 ;  /* 0x0000000e083c723c */ /* 0x040fe2000004183c */
[----:B------:R-:W3:Y:S05]  /*58d0*/  LDSM.16.M88.4 R12, [R231+0x5800] ;  /* 0x00580000e70c783b */ /* 0x000eea0000000200 */
[C---:B-1----:R-:W-:Y:S06]  /*58e0*/  HMMA.16816.F32.BF16 R56, R8.reuse, R20, R56 ;  /* 0x000000140838723c */ /* 0x042fec0000041838 */
[----:B------:R-:W-:Y:S01]  /*58f0*/  HMMA.16816.F32.BF16 R52, R8, R22, R52 ;  /* 0x000000160834723c */ /* 0x000fe20000041834 */
[----:B------:R-:W-:Y:S05]  /*5900*/  LDSM.16.M88.4 R20, [R227+0xe000] ;  /* 0x00e00000e314783b */ /* 0x000fea0000000200 */
[----:B----4-:R-:W-:Y:S06]  /*5910*/  HMMA.16816.F32.BF16 R16, R48, R32, R16 ;  /* 0x000000203010723c */ /* 0x010fec0000041810 */
[----:B------:R-:W-:Y:S01]  /*5920*/  HMMA.16816.F32.BF16 R28, R72, R26, R28 ;  /* 0x0000001a481c723c */ /* 0x000fe2000004181c */
[----:B------:R-:W1:Y:S05]  /*5930*/  LDSM.16.M88.4 R24, [R230+0x6000] ;  /* 0x00600000e618783b */ /* 0x000e6a0000000200 */
[C---:B------:R-:W-:Y:S06]  /*5940*/  HMMA.16816.F32.BF16 R40, R88.reuse, R64, R40 ;  /* 0x000000405828723c */ /* 0x040fec0000041828 */
[----:B------:R-:W-:Y:S01]  /*5950*/  HMMA.16816.F32.BF16 R60, R88, R66, R60 ;  /* 0x00000042583c723c */ /* 0x000fe2000004183c */
[----:B------:R-:W-:Y:S05]  /*5960*/  LDSM.16.M88.4 R64, [R220+0x5800] ;  /* 0x00580000dc40783b */ /* 0x000fea0000000200 */
[----:B--2---:R-:W-:Y:S06]  /*5970*/  HMMA.16816.F32.BF16 R16, R36, R96, R16 ;  /* 0x000000602410723c */ /* 0x004fec0000041810 */
[C---:B---3--:R-:W-:Y:S06]  /*5980*/  HMMA.16816.F32.BF16 R80, R8.reuse, R12, R80 ;  /* 0x0000000c0850723c */ /* 0x048fec0000041850 */
[----:B------:R-:W-:Y:S01]  /*5990*/  HMMA.16816.F32.BF16 R76, R8, R14, R76 ;  /* 0x0000000e084c723c */ /* 0x000fe2000004184c */
[----:B------:R-:W-:Y:S04]  /*59a0*/  LDSM.16.M88.4 R12, [R229+0x6000] ;  /* 0x00600000e50c783b */ /* 0x000fe80000000200 */
[----:B------:R-:W2:Y:S01]  /*59b0*/  LDSM.16.M88.4 R8, [R220+0x6000] ;  /* 0x00600000dc08783b */ /* 0x000ea20000000200 */
[----:B------:R-:W-:Y:S03]  /*59c0*/  HMMA.16816.F32.BF16 R28, R48, R34, R28 ;  /* 0x00000022301c723c */ /* 0x000fe6000004181c */
[----:B------:R-:W-:Y:S03]  /*59d0*/  LDSM.16.M88.4 R32, [R231+0x6800] ;  /* 0x00680000e720783b */ /* 0x000fe60000000200 */
[----:B-1----:R-:W-:Y:S06]  /*59e0*/  HMMA.16816.F32.BF16 R16, R24, R20, R16 ;  /* 0x000000141810723c */ /* 0x002fec0000041810 */
[C---:B------:R-:W-:Y:S06]  /*59f0*/  HMMA.16816.F32.BF16 R80, R88.reuse, R84, R80 ;  /* 0x000000545850723c */ /* 0x040fec0000041850 */
[C---:B------:R-:W-:Y:S06]  /*5a00*/  HMMA.16816.F32.BF16 R56, R88.reuse, R92, R56 ;  /* 0x0000005c5838723c */ /* 0x040fec0000041838 */
[C---:B------:R-:W-:Y:S01]  /*5a10*/  HMMA.16816.F32.BF16 R52, R88.reuse, R94, R52 ;  /* 0x0000005e5834723c */ /* 0x040fe20000041834 */
[----:B------:R-:W1:Y:S05]  /*5a20*/  LDSM.16.M88.4 R92, [R233+0xf000] ;  /* 0x00f00000e95c783b */ /* 0x000e6a0000000200 */
[----:B------:R-:W-:Y:S01]  /*5a30*/  HMMA.16816.F32.BF16 R84, R88, R86, R76 ;  /* 0x000000565854723c */ /* 0x000fe2000004184c */
[----:B------:R-:W-:Y:S05]  /*5a40*/  LDSM.16.M88.4 R76, [R227+0xe800] ;  /* 0x00e80000e34c783b */ /* 0x000fea0000000200 */
[----:B------:R-:W-:Y:S06]  /*5a50*/  HMMA.16816.F32.BF16 R28, R36, R98, R28 ;  /* 0x00000062241c723c */ /* 0x000fec000004181c */
[----:B--2---:R-:W-:Y:S06]  /*5a60*/  HMMA.16816.F32.BF16 R16, R12, R8, R16 ;  /* 0x000000080c10723c */ /* 0x004fec0000041810 */
[C---:B------:R-:W-:Y:S06]  /*5a70*/  HMMA.16816.F32.BF16 R56, R72.reuse, R68, R56 ;  /* 0x000000444838723c */ /* 0x040fec0000041838 */
[C---:B------:R-:W-:Y:S06]  /*5a80*/  HMMA.16816.F32.BF16 R52, R72.reuse, R70, R52 ;  /* 0x000000464834723c */ /* 0x040fec0000041834 */
[C---:B------:R-:W-:Y:S06]  /*5a90*/  HMMA.16816.F32.BF16 R80, R72.reuse, R64, R80 ;  /* 0x000000404850723c */ /* 0x040fec0000041850 */
[----:B------:R-:W-:Y:S01]  /*5aa0*/  HMMA.16816.F32.BF16 R84, R72, R66, R84 ;  /* 0x000000424854723c */ /* 0x000fe20000041854 */
[----:B------:R-:W2:Y:S01]  /*5ab0*/  LDSM.16.M88.4 R64, [R233+0xf800] ;  /* 0x00f80000e940783b */ /* 0x000ea20000000200 */
[----:B------:R-:W-:Y:S01]  /*5ac0*/  FMUL.FTZ R17, R17, UR14 ;  /* 0x0000000e11117c20 */ /* 0x000fe20008410000 */
[----:B------:R-:W-:Y:S01]  /*5ad0*/  FMUL.FTZ R18, R18, UR14 ;  /* 0x0000000e12127c20 */ /* 0x000fe20008410000 */
[----:B------:R-:W-:Y:S01]  /*5ae0*/  FMUL.FTZ R3, R16, UR14 ;  /* 0x0000000e10037c20 */ /* 0x000fe20008410000 */
[----:B------:R-:W-:Y:S01]  /*5af0*/  FMUL.FTZ R70, R19, UR14 ;  /* 0x0000000e13467c20 */ /* 0x000fe20008410000 */
[----:B------:R-:W-:Y:S01]  /*5b00*/  HMMA.16816.F32.BF16 R28, R24, R22, R28 ;  /* 0x00000016181c723c */ /* 0x000fe2000004181c */
[----:B------:R-:W3:Y:S01]  /*5b10*/  LDSM.16.M88.4 R20, [R231+0x7000] ;  /* 0x00700000e714783b */ /* 0x000ee20000000200 */
[----:B------:R-:W4:Y:S04]  /*5b20*/  MUFU.TANH R68, R17 ;  /* 0x0000001100447308 */ /* 0x000f280000002400 */
[C---:B------:R-:W-:Y:S04]  /*5b30*/  HMMA.16816.F32.BF16 R40, R72.reuse, R100, R40 ;  /* 0x000000644828723c */ /* 0x040fe80000041828 */
[----:B------:R5:W2:Y:S02]  /*5b40*/  MUFU.TANH R69, R18 ;  /* 0x0000001200457308 */ /* 0x000aa40000002400 */
[----:B------:R-:W-:Y:S06]  /*5b50*/  HMMA.16816.F32.BF16 R60, R72, R102, R60 ;  /* 0x00000066483c723c */ /* 0x000fec000004183c */
[C---:B-1----:R-:W-:Y:S01]  /*5b60*/  HMMA.16816.F32.BF16 R56, R48.reuse, R92, R56 ;  /* 0x0000005c3038723c */ /* 0x042fe20000041838 */
[----:B------:R-:W1:Y:S05]  /*5b70*/  MUFU.TANH R3, R3 ;  /* 0x0000000300037308 */ /* 0x000e6a0000002400 */
[----:B------:R-:W-:Y:S01]  /*5b80*/  HMMA.16816.F32.BF16 R52, R48, R94, R52 ;  /* 0x0000005e3034723c */ /* 0x000fe20000041834 */
[----:B-----5:R-:W5:Y:S02]  /*5b90*/  LDSM.16.M88.4 R16, [R231+0x7800] ;  /* 0x00780000e710783b */ /* 0x020f640000000200 */
[----:B------:R-:W1:Y:S03]  /*5ba0*/  MUFU.TANH R70, R70 ;  /* 0x0000004600467308 */ /* 0x000e660000002400 */
[----:B------:R-:W-:Y:S01]  /*5bb0*/  HMMA.16816.F32.BF16 R28, R12, R10, R28 ;  /* 0x0000000a0c1c723c */ /* 0x000fe2000004181c */
[----:B------:R-:W4:Y:S05]  /*5bc0*/  LDSM.16.M88.4 R8, [R227+0xf000] ;  /* 0x00f00000e308783b */ /* 0x000f2a0000000200 */
[C---:B------:R-:W-:Y:S06]  /*5bd0*/  HMMA.16816.F32.BF16 R40, R48.reuse, R44, R40 ;  /* 0x0000002c3028723c */ /* 0x040fec0000041828 */
[C---:B------:R-:W-:Y:S01]  /*5be0*/  HMMA.16816.F32.BF16 R60, R48.reuse, R46, R60 ;  /* 0x0000002e303c723c */ /* 0x040fe2000004183c */
[----:B------:R-:W-:Y:S05]  /*5bf0*/  LDSM.16.M88.4 R44, [R220+0x6800] ;  /* 0x00680000dc2c783b */ /* 0x000fea0000000200 */
[C---:B--2---:R-:W-:Y:S06]  /*5c00*/  HMMA.16816.F32.BF16 R80, R48.reuse, R64, R80 ;  /* 0x000000403050723c */ /* 0x044fec0000041850 */
[----:B------:R-:W-:Y:S01]  /*5c10*/  HMMA.16816.F32.BF16 R84, R48, R66, R84 ;  /* 0x000000423054723c */ /* 0x000fe20000041854 */
[----:B------:R-:W-:Y:S01]  /*5c20*/  FMUL.FTZ R28, R28, UR14 ;  /* 0x0000000e1c1c7c20 */ /* 0x000fe20008410000 */
[----:B------:R-:W-:Y:S01]  /*5c30*/  FMUL.FTZ R29, R29, UR14 ;  /* 0x0000000e1d1d7c20 */ /* 0x000fe20008410000 */
[----:B------:R-:W-:Y:S01]  /*5c40*/  FMUL.FTZ R30, R30, UR14 ;  /* 0x0000000e1e1e7c20 */ /* 0x000fe20008410000 */
[----:B------:R-:W-:-:S02]  /*5c50*/  FMUL.FTZ R31, R31, UR14 ;  /* 0x0000000e1f1f7c20 */ /* 0x000fc40008410000 */
[C---:B---3--:R-:W-:Y:S01]  /*5c60*/  HMMA.16816.F32.BF16 R56, R36.reuse, R20, R56 ;  /* 0x000000142438723c */ /* 0x048fe20000041838 */
[----:B------:R-:W2:Y:S05]  /*5c70*/  MUFU.TANH R28, R28 ;  /* 0x0000001c001c7308 */ /* 0x000eaa0000002400 */
[C---:B------:R-:W-:Y:S01]  /*5c80*/  HMMA.16816.F32.BF16 R52, R36.reuse, R22, R52 ;  /* 0x000000162434723c */ /* 0x040fe20000041834 */
[----:B------:R-:W3:Y:S02]  /*5c90*/  LDSM.16.M88.4 R20, [R227+0xf800] ;  /* 0x00f80000e314783b */ /* 0x000ee40000000200 */
[----:B------:R-:W1:Y:S03]  /*5ca0*/  MUFU.TANH R29, R29 ;  /* 0x0000001d001d7308 */ /* 0x000e660000002400 */
[C---:B------:R-:W-:Y:S05]  /*5cb0*/  HMMA.16816.F32.BF16 R40, R36.reuse, R32, R40 ;  /* 0x000000202428723c */ /* 0x040fea0000041828 */
[----:B------:R-:W1:Y:S01]  /*5cc0*/  MUFU.TANH R30, R30 ;  /* 0x0000001e001e7308 */ /* 0x000e620000002400 */
[C---:B------:R-:W-:Y:S01]  /*5cd0*/  HMMA.16816.F32.BF16 R60, R36.reuse, R34, R60 ;  /* 0x00000022243c723c */ /* 0x040fe2000004183c */
[----:B------:R-:W2:Y:S05]  /*5ce0*/  LDSM.16.M88.4 R32, [R220+0x7000] ;  /* 0x00700000dc20783b */ /* 0x000eaa0000000200 */
[C---:B-----5:R-:W-:Y:S01]  /*5cf0*/  HMMA.16816.F32.BF16 R80, R36.reuse, R16, R80 ;  /* 0x000000102450723c */ /* 0x060fe20000041850 */
[----:B------:R-:W1:Y:S05]  /*5d00*/  MUFU.TANH R31, R31 ;  /* 0x0000001f001f7308 */ /* 0x000e6a0000002400 */
[----:B------:R-:W-:Y:S06]  /*5d10*/  HMMA.16816.F32.BF16 R84, R36, R18, R84 ;  /* 0x000000122454723c */ /* 0x000fec0000041854 */
[C---:B----4-:R-:W-:Y:S06]  /*5d20*/  HMMA.16816.F32.BF16 R56, R24.reuse, R8, R56 ;  /* 0x000000081838723c */ /* 0x050fec0000041838 */
[----:B------:R-:W-:Y:S01]  /*5d30*/  HMMA.16816.F32.BF16 R52, R24, R10, R52 ;  /* 0x0000000a1834723c */ /* 0x000fe20000041834 */
[----:B------:R-:W4:Y:S01]  /*5d40*/  LDSM.16.M88.4 R8, [R220+0x7800] ;  /* 0x00780000dc08783b */ /* 0x000f220000000200 */
[----:B------:R-:W-:-:S04]  /*5d50*/  DEPBAR.LE SB0, 0x0 ;  /* 0x000080000000791a */ /* 0x000fc80000000000 */
[C---:B------:R-:W-:Y:S06]  /*5d60*/  HMMA.16816.F32.BF16 R40, R24.reuse, R76, R40 ;  /* 0x0000004c1828723c */ /* 0x040fec0000041828 */
[C---:B------:R-:W-:Y:S06]  /*5d70*/  HMMA.16816.F32.BF16 R60, R24.reuse, R78, R60 ;  /* 0x0000004e183c723c */ /* 0x040fec000004183c */
[C---:B---3--:R-:W-:Y:S06]  /*5d80*/  HMMA.16816.F32.BF16 R80, R24.reuse, R20, R80 ;  /* 0x000000141850723c */ /* 0x048fec0000041850 */
[----:B------:R-:W-:Y:S06]  /*5d90*/  HMMA.16816.F32.BF16 R84, R24, R22, R84 ;  /* 0x000000161854723c */ /* 0x000fec0000041854 */
[C---:B------:R-:W-:Y:S06]  /*5da0*/  HMMA.16816.F32.BF16 R40, R12.reuse, R44, R40 ;  /* 0x0000002c0c28723c */ /* 0x040fec0000041828 */
[C---:B------:R-:W-:Y:S06]  /*5db0*/  HMMA.16816.F32.BF16 R60, R12.reuse, R46, R60 ;  /* 0x0000002e0c3c723c */ /* 0x040fec000004183c */
[C---:B--2---:R-:W-:Y:S06]  /*5dc0*/  HMMA.16816.F32.BF16 R56, R12.reuse, R32, R56 ;  /* 0x000000200c38723c */ /* 0x044fec0000041838 */
[C---:B------:R-:W-:Y:S06]  /*5dd0*/  HMMA.16816.F32.BF16 R52, R12.reuse, R34, R52 ;  /* 0x000000220c34723c */ /* 0x040fec0000041834 */
[----:B----4-:R-:W-:Y:S01]  /*5de0*/  HMMA.16816.F32.BF16 R80, R12, R8, R80 ;  /* 0x000000080c50723c */ /* 0x010fe20000041850 */
[----:B------:R-:W-:Y:S01]  /*5df0*/  FMUL.FTZ R40, R40, UR14 ;  /* 0x0000000e28287c20 */ /* 0x000fe20008410000 */
[----:B------:R-:W-:Y:S01]  /*5e00*/  FMUL.FTZ R41, R41, UR14 ;  /* 0x0000000e29297c20 */ /* 0x000fe20008410000 */
[----:B------:R-:W-:Y:S01]  /*5e10*/  FMUL.FTZ R16, R42, UR14 ;  /* 0x0000000e2a107c20 */ /* 0x000fe20008410000 */
[----:B------:R-:W-:-:S02]  /*5e20*/  FMUL.FTZ R17, R43, UR14 ;  /* 0x0000000e2b117c20 */ /* 0x000fc40008410000 */
[----:B------:R-:W-:Y:S01]  /*5e30*/  HMMA.16816.F32.BF16 R84, R12, R10, R84 ;  /* 0x0000000a0c54723c */ /* 0x000fe20000041854 */
[----:B------:R-:W-:Y:S01]  /*5e40*/  LOP3.LUT R9, R106, 0xffffffe0, RZ, 0xc0, !PT ;  /* 0xffffffe06a097812 */ /* 0x000fe200078ec0ff */
[----:B------:R-:W-:Y:S01]  /*5e50*/  FMUL.FTZ R33, R60, UR14 ;  /* 0x0000000e3c217c20 */ /* 0x000fe20008410000 */
[----:B------:R-:W-:Y:S01]  /*5e60*/  FMUL.FTZ R32, R61, UR14 ;  /* 0x0000000e3d207c20 */ /* 0x000fe20008410000 */
[----:B------:R-:W-:Y:S01]  /*5e70*/  FMUL.FTZ R20, R62, UR14 ;  /* 0x0000000e3e147c20 */ /* 0x000fe20008410000 */
[----:B------:R-:W-:Y:S01]  /*5e80*/  IADD3 R9, -R9, R104, RZ ;  /* 0x0000006809097210 */ /* 0x000fe20007ffe1ff */
[----:B------:R-:W-:Y:S01]  /*5e90*/  FMUL.FTZ R18, R63, UR14 ;  /* 0x0000000e3f127c20 */ /* 0x000fe20008410000 */
[----:B------:R-:W-:Y:S01]  /*5ea0*/  FMUL.FTZ R56, R56, UR14 ;  /* 0x0000000e38387c20 */ /* 0x000fe20008410000 */
[----:B------:R-:W-:Y:S01]  /*5eb0*/  FMUL.FTZ R57, R57, UR14 ;  /* 0x0000000e39397c20 */ /* 0x000fe20008410000 */
[----:B------:R-:W-:Y:S01]  /*5ec0*/  SHF.R.S32.HI R8, RZ, 0x1f, R9 ;  /* 0x0000001fff087819 */ /* 0x000fe20000011409 */
[----:B------:R-:W-:Y:S01]  /*5ed0*/  FMUL.FTZ R58, R58, UR14 ;  /* 0x0000000e3a3a7c20 */ /* 0x000fe20008410000 */
[----:B------:R-:W-:Y:S01]  /*5ee0*/  FMUL.FTZ R59, R59, UR14 ;  /* 0x0000000e3b3b7c20 */ /* 0x000fe20008410000 */
[----:B------:R-:W-:Y:S01]  /*5ef0*/  FMUL.FTZ R52, R52, UR14 ;  /* 0x0000000e34347c20 */ /* 0x000fe20008410000 */
[----:B------:R-:W-:Y:S01]  /*5f00*/  LEA.HI R8, R8, R9, RZ, 0x2 ;  /* 0x0000000908087211 */ /* 0x000fe200078f10ff */
[----:B------:R-:W-:Y:S01]  /*5f10*/  FMUL.FTZ R53, R53, UR14 ;  /* 0x0000000e35357c20 */ /* 0x000fe20008410000 */
[----:B------:R-:W-:Y:S01]  /*5f20*/  FMUL.FTZ R54, R54, UR14 ;  /* 0x0000000e36367c20 */ /* 0x000fe20008410000 */
[----:B------:R-:W-:Y:S01]  /*5f30*/  FMUL.FTZ R55, R55, UR14 ;  /* 0x0000000e37377c20 */ /* 0x000fe20008410000 */
[----:B------:R-:W-:Y:S01]  /*5f40*/  SHF.R.S32.HI R8, RZ, 0x2, R8 ;  /* 0x00000002ff087819 */ /* 0x000fe20000011408 */
[----:B------:R-:W-:Y:S01]  /*5f50*/  FMUL.FTZ R80, R80, UR14 ;  /* 0x0000000e50507c20 */ /* 0x000fe20008410000 */
[----:B------:R-:W-:Y:S01]  /*5f60*/  FMUL.FTZ R81, R81, UR14 ;  /* 0x0000000e51517c20 */ /* 0x000fe20008410000 */
[----:B------:R-:W-:Y:S01]  /*5f70*/  FMUL.FTZ R82, R82, UR14 ;  /* 0x0000000e52527c20 */ /* 0x000fe20008410000 */
[----:B------:R-:W-:Y:S01]  /*5f80*/  FMUL.FTZ R83, R83, UR14 ;  /* 0x0000000e53537c20 */ /* 0x000fe20008410000 */
[----:B------:R-:W2:Y:S01]  /*5f90*/  MUFU.TANH R40, R40 ;  /* 0x0000002800287308 */ /* 0x000ea20000002400 */
[----:B------:R-:W-:Y:S01]  /*5fa0*/  IADD3 R240, R8, R240, RZ ;  /* 0x000000f008f07210 */ /* 0x000fe20007ffe0ff */
[----:B------:R-:W-:Y:S01]  /*5fb0*/  FMUL.FTZ R84, R84, UR14 ;  /* 0x0000000e54547c20 */ /* 0x000fe20008410000 */
[----:B------:R-:W-:Y:S01]  /*5fc0*/  FMUL.FTZ R85, R85, UR14 ;  /* 0x0000000e55557c20 */ /* 0x000fe20008410000 */
[----:B------:R-:W-:Y:S01]  /*5fd0*/  FMUL.FTZ R86, R86, UR14 ;  /* 0x0000000e56567c20 */ /* 0x000fe20008410000 */
[----:B------:R-:W-:Y:S01]  /*5fe0*/  FMUL.FTZ R87, R87, UR14 ;  /* 0x0000000e57577c20 */ /* 0x000fe20008410000 */
[----:B------:R-:W-:-:S02]  /*5ff0*/  IADD3 R238, R240, 0x8, RZ ;  /* 0x00000008f0ee7810 */ /* 0x000fc40007ffe0ff */
[----:B------:R-:W3:Y:S01]  /*6000*/  MUFU.TANH R41, R41 ;  /* 0x0000002900297308 */ /* 0x000ee20000002400 */
[----:B------:R-:W-:Y:S02]  /*6010*/  VIADDMNMX R239, R240, UR22, R239, PT ;  /* 0x00000016f0ef7c46 */ /* 0x000fe4000b8001ef */
[----:B------:R-:W-:Y:S02]  /*6020*/  IADD3 R237, R238, UR18, R237 ;  /* 0x00000012eeed7c10 */ /* 0x000fe4000fffe0ed */
[----:B------:R-:W-:Y:S02]  /*6030*/  VIADDMNMX R240, R240, UR19, RZ, !PT ;  /* 0x00000013f0f07c46 */ /* 0x000fe4000f8001ff */
[----:B------:R-:W-:Y:S01]  /*6040*/  VIADDMNMX R238, R238, UR19, RZ, !PT ;  /* 0x00000013eeee7c46 */ /* 0x000fe2000f8001ff */
[----:B------:R-:W4:Y:S01]  /*6050*/  MUFU.TANH R16, R16 ;  /* 0x0000001000107308 */ /* 0x000f220000002400 */
[----:B------:R-:W-:-:S07]  /*6060*/  VIMNMX R237, R237, UR23, PT ;  /* 0x00000017eded7c48 */ /* 0x000fce000bfe0100 */
[----:B------:R-:W1:Y:S08]  /*6070*/  MUFU.TANH R17, R17 ;  /* 0x0000001100117308 */ /* 0x000e700000002400 */
[----:B------:R-:W1:Y:S08]  /*6080*/  MUFU.TANH R33, R33 ;  /* 0x0000002100217308 */ /* 0x000e700000002400 */
[----:B------:R-:W1:Y:S08]  /*6090*/  MUFU.TANH R32, R32 ;  /* 0x0000002000207308 */ /* 0x000e700000002400 */
[----:B------:R-:W1:Y:S08]  /*60a0*/  MUFU.TANH R20, R20 ;  /* 0x0000001400147308 */ /* 0x000e700000002400 */
        /* <DEDUP_REMOVED lines=17> */
[----:B------:R-:W-:Y:S06]  /*61c0*/  BAR.SYNC.DEFER_BLOCKING 0x0 ;  /* 0x0000000000007b1d */ /* 0x000fec0000010000 */
[----:B--234-:R-:W-:Y:S05]  /*61d0*/  @!P6 BRA `(.L_x_3249) ;  /* 0x000000100004e947 */ /* 0x01cfea0003800000 */
        /* <DEDUP_REMOVED lines=11> */
[----:B------:R-:W2:Y:S08]  /*6290*/  I2F.RP R8, UR18 ;  /* 0x0000001200087d06 */ /* 0x000eb00008209400 */
[----:B--2---:R-:W2:Y:S02]  /*62a0*/  MUFU.RCP R8, R8 ;  /* 0x0000000800087308 */ /* 0x004ea40000001000 */
[----:B--2---:R-:W-:-:S06]  /*62b0*/  VIADD R8, R8, 0xffffffe ;  /* 0x0ffffffe08087836 */ /* 0x004fcc0000000000 */
[----:B------:R-:W2:Y:S02]  /*62c0*/  F2I.FTZ.U32.TRUNC.NTZ R8, R8 ;  /* 0x0000000800087305 */ /* 0x000ea4000021f000 */
[----:B--2---:R-:W-:Y:S01]  /*62d0*/  R2UR UR35, R8 ;  /* 0x00000000082372ca */ /* 0x004fe200000e0000 */
        /* <DEDUP_REMOVED lines=35> */
[----:B------:R-:W-:Y:S01]  /*6510*/  MOV R9, UR23 ;  /* 0x0000001700097c02 */ /* 0x000fe20008000f00 */
[----:B------:R-:W-:Y:S01]  /*6520*/  IMAD.U32 R8, RZ, RZ, UR22 ;  /* 0x00000016ff087e24 */ /* 0x000fe2000f8e00ff */
[----:B------:R-:W-:Y:S01]  /*6530*/  MOV R11, UR33 ;  /* 0x00000021000b7c02 */ /* 0x000fe20008000f00 */
[----:B------:R-:W-:-:S03]  /*6540*/  IMAD.U32 R10, RZ, RZ, UR32 ;  /* 0x00000020ff0a7e24 */ /* 0x000fc6000f8e00ff */
[----:B------:R-:W2:Y:S04]  /*6550*/  LDG.E R9, desc[UR26][R8.64] ;  /* 0x0000001a08097981 */ /* 0x000ea8000c1e1900 */
[----:B------:R3:W2:Y:S01]  /*6560*/  LDG.E R8, desc[UR26][R10.64] ;  /* 0x0000001a0a087981 */ /* 0x0006a2000c1e1900 */
[----:B------:R-:W-:-:S04]  /*6570*/  UIADD3 UR18, UR35, -UR18, URZ ;  /* 0x8000001223127290 */ /* 0x000fc8000fffe03f */
[----:B------:R-:W-:-:S04]  /*6580*/  UIMAD UR19, UR18, UR19, -0x40 ;  /* 0xffffffc0121374a4 */ /* 0x000fc8000f8e0213 */
[----:B------:R-:W-:Y:S02]  /*6590*/  USHF.R.S32.HI UR18, URZ, 0x1f, UR19 ;  /* 0x0000001f3f127899 */ /* 0x000fe40008011413 */
[----:B------:R-:W-:Y:S02]  /*65a0*/  UIMAD.WIDE.U32 UR32, UR19, UR10, URZ ;  /* 0x0000000a132072a5 */ /* 0x000fe4000f8e003f */
[----:B------:R-:W-:-:S04]  /*65b0*/  UIMAD UR18, UR18, UR10, URZ ;  /* 0x0000000a121272a4 */ /* 0x000fc8000f8e023f */
[----:B------:R-:W-:-:S04]  /*65c0*/  UIMAD UR18, UR19, UR11, UR18 ;  /* 0x0000000b131272a4 */ /* 0x000fc8000f8e0212 */
[----:B------:R-:W-:-:S03]  /*65d0*/  UIADD3 UR22, UR33, UR18, URZ ;  /* 0x0000001221167290 */ /* 0x000fc6000fffe03f */
[----:B------:R-:W-:Y:S01]  /*65e0*/  ULDC.64 UR18, c[0x0][0x230] ;  /* 0x00008c0000127ab9 */ /* 0x000fe20000000a00 */
[----:B---3--:R-:W-:Y:S01]  /*65f0*/  IMAD.U32 R11, RZ, RZ, UR33 ;  /* 0x00000021ff0b7e24 */ /* 0x008fe2000f8e00ff */
[----:B------:R-:W-:Y:S02]  /*6600*/  MOV R10, UR32 ;  /* 0x00000020000a7c02 */ /* 0x000fe40008000f00 */
[----:B------:R-:W-:Y:S01]  /*6610*/  MOV R11, UR22 ;  /* 0x00000016000b7c02 */ /* 0x000fe20008000f00 */
[----:B--2---:R-:W-:-:S05]  /*6620*/  IMAD.IADD R8, R8, 0x1, -R9 ;  /* 0x0000000108087824 */ /* 0x004fca00078e0a09 */
[----:B------:R-:W-:-:S05]  /*6630*/  SHF.R.S32.HI R14, RZ, 0x1f, R8 ;  /* 0x0000001fff0e7819 */ /* 0x000fca0000011408 */
[----:B------:R-:W-:-:S04]  /*6640*/  IMAD R14, R14, UR18, RZ ;  /* 0x000000120e0e7c24 */ /* 0x000fc8000f8e02ff */
[C---:B------:R-:W-:Y:S02]  /*6650*/  IMAD R14, R8.reuse, UR19, R14 ;  /* 0x00000013080e7c24 */ /* 0x040fe4000f8e020e */
[----:B------:R-:W-:-:S04]  /*6660*/  IMAD.WIDE.U32 R8, R8, UR18, R10 ;  /* 0x0000001208087c25 */ /* 0x000fc8000f8e000a */
[----:B------:R-:W-:Y:S01]  /*6670*/  IMAD.IADD R14, R9, 0x1, R14 ;  /* 0x00000001090e7824 */ /* 0x000fe200078e020e */
[----:B------:R-:W-:Y:S01]  /*6680*/  MOV R15, R8 ;  /* 0x00000008000f7202 */ /* 0x000fe20000000f00 */
[----:B------:R-:W-:Y:S06]  /*6690*/  BRA `(.L_x_3251) ;  /* 0x0000000000107947 */ /* 0x000fec0003800000 */
.L_x_3250:
[----:B------:R-:W-:-:S04]  /*66a0*/  ULEA UR18, -UR10, URZ, 0x6 ;  /* 0x0000003f0a127291 */ /* 0x000fc8000f8e313f */
[----:B------:R-:W-:Y:S02]  /*66b0*/  USHF.R.S32.HI UR19, URZ, 0x1f, UR18 ;  /* 0x0000001f3f137899 */ /* 0x000fe40008011412 */
[----:B------:R-:W-:-:S04]  /*66c0*/  MOV R15, UR18 ;  /* 0x00000012000f7c02 */ /* 0x000fc80008000f00 */
[----:B------:R-:W-:-:S07]  /*66d0*/  MOV R14, UR19 ;  /* 0x00000013000e7c02 */ /* 0x000fce0008000f00 */
.L_x_3251:
[----:B------:R-:W-:Y:S01]  /*66e0*/  ULDC UR18, c[0x0][0x2d0] ;  /* 0x0000b40000127ab9 */ /* 0x000fe20000000800 */
[----:B------:R-:W-:Y:S01]  /*66f0*/  BSSY B0, `(.L_x_3252) ;  /* 0x00000ac000007945 */ /* 0x000fe20003800000 */
[----:B------:R-:W-:Y:S02]  /*6700*/  ISETP.GE.AND P4, PT, R7, UR18, PT ;  /* 0x0000001207007c0c */ /* 0x000fe4000bf86270 */
[----:B------:R-:W-:Y:S02]  /*6710*/  ISETP.GE.AND P5, PT, R236, UR18, PT ;  /* 0x00000012ec007c0c */ /* 0x000fe4000bfa6270 */
[----:B------:R-:W-:Y:S02]  /*6720*/  ISETP.GE.AND P3, PT, R6, UR18, PT ;  /* 0x0000001206007c0c */ /* 0x000fe4000bf66270 */
[----:B------:R-:W-:-:S07]  /*6730*/  ISETP.GE.AND P2, PT, R5, UR18, PT ;  /* 0x0000001205007c0c */ /* 0x000fce000bf46270 */
[----:B------:R-:W2:Y:S01]  /*6740*/  @!P4 LDC.64 R6, c[0x0][0x218] ;  /* 0x00008600ff06cb82 */ /* 0x000ea20000000a00 */
[CC--:B------:R-:W-:Y:S01]  /*6750*/  @!P4 IADD3 R21, P0, R15.reuse, R204.reuse, RZ ;  /* 0x000000cc0f15c210 */ /* 0x0c0fe20007f1e0ff */
[----:B------:R3:W-:Y:S01]  /*6760*/  @P5 STS.128 [R235+0x8000], RZ ;  /* 0x008000ffeb005388 */ /* 0x0007e20000000c00 */
[----:B------:R-:W-:-:S03]  /*6770*/  @!P5 IADD3 R19, P1, R15, R204, RZ ;  /* 0x000000cc0f13d210 */ /* 0x000fc60007f3e0ff */
[----:B------:R-:W-:Y:S02]  /*6780*/  @!P4 IMAD.X R5, R14, 0x1, R165, P0 ;  /* 0x000000010e05c824 */ /* 0x000fe400000e06a5 */
[----:B------:R-:W4:Y:S08]  /*6790*/  @!P5 LDC.64 R8, c[0x0][0x218] ;  /* 0x00008600ff08db82 */ /* 0x000f300000000a00 */
[----:B------:R-:W5:Y:S08]  /*67a0*/  @!P3 LDC.64 R12, c[0x0][0x218] ;  /* 0x00008600ff0cbb82 */ /* 0x000f700000000a00 */
[----:B------:R-:W1:Y:S01]  /*67b0*/  @!P2 LDC.64 R10, c[0x0][0x218] ;  /* 0x00008600ff0aab82 */ /* 0x000e620000000a00 */
[----:B--2---:R-:W-:-:S04]  /*67c0*/  @!P4 LEA R22, P0, R21, R6, 0x1 ;  /* 0x000000061516c211 */ /* 0x004fc800078008ff */
[----:B------:R-:W-:Y:S01]  /*67d0*/  @!P4 LEA.HI.X R23, R21, R7, R5, 0x1, P0 ;  /* 0x000000071517c211 */ /* 0x000fe200000f0c05 */
[----:B------:R-:W-:Y:S01]  /*67e0*/  @!P5 IMAD.X R21, R14, 0x1, R165, P1 ;  /* 0x000000010e15d824 */ /* 0x000fe200008e06a5 */
[----:B------:R-:W-:Y:S01]  /*67f0*/  @!P3 IADD3 R5, P0, R15, R204, RZ ;  /* 0x000000cc0f05b210 */ /* 0x000fe20007f1e0ff */
[----:B------:R-:W2:Y:S01]  /*6800*/  @!P5 LDC.64 R6, c[0x0][0x218] ;  /* 0x00008600ff06db82 */ /* 0x000ea20000000a00 */
[----:B----4-:R-:W-:-:S04]  /*6810*/  @!P5 LEA R42, P1, R19, R8, 0x1 ;  /* 0x00000008132ad211 */ /* 0x010fc800078208ff */
[----:B------:R-:W-:Y:S01]  /*6820*/  @!P5 LEA.HI.X R43, R19, R9, R21, 0x1, P1 ;  /* 0x00000009132bd211 */ /* 0x000fe200008f0c15 */
[C---:B------:R-:W-:Y:S01]  /*6830*/  @!P3 IMAD.X R21, R14.reuse, 0x1, R165, P0 ;  /* 0x000000010e15b824 */ /* 0x040fe200000e06a5 */
[----:B------:R-:W-:Y:S01]  /*6840*/  @!P2 IADD3 R19, P0, R15, R204, RZ ;  /* 0x000000cc0f13a210 */ /* 0x000fe20007f1e0ff */
[----:B------:R-:W4:Y:S01]  /*6850*/  @!P4 LDC.64 R8, c[0x0][0x218] ;  /* 0x00008600ff08cb82 */ /* 0x000f220000000a00 */
[C---:B-----5:R-:W-:Y:S01]  /*6860*/  @!P3 LEA R34, P1, R5.reuse, R12, 0x1 ;  /* 0x0000000c0522b211 */ /* 0x060fe200078208ff */
[----:B------:R-:W-:Y:S01]  /*6870*/  @!PT LDS RZ, [RZ] ;  /* 0x00000000fffff984 */ /* 0x000fe20000000800 */
[----:B------:R-:W-:Y:S01]  /*6880*/  @!PT LDS RZ, [RZ] ;  /* 0x00000000fffff984 */ /* 0x000fe20000000800 */
[----:B------:R-:W-:Y:S01]  /*6890*/  @!PT LDS RZ, [RZ] ;  /* 0x00000000fffff984 */ /* 0x000fe20000000800 */
[----:B------:R5:W-:Y:S03]  /*68a0*/  @!P5 LDGSTS.E.BYPASS.LTC128B.128 [R235+0x8000], desc[UR26][R42.64] ;  /* 0x080000002aebdfae */ /* 0x000be6000b901d5a */
[----:B------:R-:W-:Y:S01]  /*68b0*/  @!P3 LEA.HI.X R35, R5, R13, R21, 0x1, P1 ;  /* 0x0000000d0523b211 */ /* 0x000fe200008f0c15 */
[C---:B------:R-:W-:Y:S01]  /*68c0*/  @!P2 IMAD.X R21, R14.reuse, 0x1, R165, P0 ;  /* 0x000000010e15a824 */ /* 0x040fe200000e06a5 */
[----:B------:R-:W-:Y:S01]  /*68d0*/  IADD3 R5, P1, R15, UR28, RZ ;  /* 0x0000001c0f057c10 */ /* 0x000fe2000ff3e0ff */
[----:B------:R-:W3:Y:S01]  /*68e0*/  @!P3 LDC.64 R12, c[0x0][0x218] ;  /* 0x00008600ff0cbb82 */ /* 0x000ee20000000a00 */
[C---:B-1----:R-:W-:Y:S01]  /*68f0*/  @!P2 LEA R26, P0, R19.reuse, R10, 0x1 ;  /* 0x0000000a131aa211 */ /* 0x042fe200078008ff */
[----:B------:R1:W-:Y:S03]  /*6900*/  @P4 STS.128 [R235+0xa000], RZ ;  /* 0x00a000ffeb004388 */ /* 0x0003e60000000c00 */
[----:B------:R-:W-:Y:S01]  /*6910*/  @!P2 LEA.HI.X R27, R19, R11, R21, 0x1, P0 ;  /* 0x0000000b131ba211 */ /* 0x000fe200000f0c15 */
[----:B------:R-:W-:Y:S01]  /*6920*/  @!PT LDS RZ, [RZ] ;  /* 0x00000000fffff984 */ /* 0x000fe20000000800 */
[----:B------:R-:W-:Y:S01]  /*6930*/  @!PT LDS RZ, [RZ] ;  /* 0x00000000fffff984 */ /* 0x000fe20000000800 */
[----:B------:R-:W-:Y:S01]  /*6940*/  @!PT LDS RZ, [RZ] ;  /* 0x00000000fffff984 */ /* 0x000fe20000000800 */
[----:B------:R1:W-:Y:S01]  /*6950*/  @!P4 LDGSTS.E.BYPASS.LTC128B.128 [R235+0xa000], desc[UR26][R22.64+0x80] ;  /* 0x0a00008016ebcfae */ /* 0x0003e2000b901d5a */
[----:B------:R-:W-:Y:S01]  /*6960*/  IADD3.X R19, R14, UR25, RZ, P1, !PT ;  /* 0x000000190e137c10 */ /* 0x000fe20008ffe4ff */
[----:B------:R-:W1:Y:S01]  /*6970*/  @!P2 LDC.64 R10, c[0x0][0x218] ;  /* 0x00008600ff0aab82 */ /* 0x000e620000000a00 */
[----:B------:R-:W-:Y:S01]  /*6980*/  @!P5 IADD3 R24, P0, R5, R204, RZ ;  /* 0x000000cc0518d210 */ /* 0x000fe20007f1e0ff */
[----:B------:R1:W-:Y:S03]  /*6990*/  @P3 STS.128 [R235+0xc000], RZ ;  /* 0x00c000ffeb003388 */ /* 0x0003e60000000c00 */
[C---:B--2---:R-:W-:Y:S01]  /*69a0*/  @!P5 LEA R38, P1, R24.reuse, R6, 0x1 ;  /* 0x000000061826d211 */ /* 0x044fe200078208ff */
        /* <DEDUP_REMOVED lines=8> */
[----:B----4-:R-:W-:Y:S01]  /*6a30*/  @!P4 LEA R36, P1, R6, R8, 0x1 ;  /* 0x000000080624c211 */ /* 0x010fe200078208ff */
[----:B------:R4:W-:Y:S01]  /*6a40*/  @P2 STS.128 [R235+0xe000], RZ ;  /* 0x00e000ffeb002388 */ /* 0x0009e20000000c00 */
[----:B------:R-:W-:-:S02]  /*6a50*/  @!P3 IADD3 R8, P0, R5, R204, RZ ;  /* 0x000000cc0508b210 */ /* 0x000fc40007f1e0ff */
[----:B------:R-:W-:Y:S01]  /*6a60*/  @!P4 LEA.HI.X R37, R6, R9, R7, 0x1, P1 ;  /* 0x000000090625c211 */ /* 0x000fe200008f0c07 */
[----:B------:R-:W-:Y:S01]  /*6a70*/  @!PT LDS RZ, [RZ] ;  /* 0x00000000fffff984 */ /* 0x000fe20000000800 */
[----:B------:R-:W-:Y:S01]  /*6a80*/  @!PT LDS RZ, [RZ] ;  /* 0x00000000fffff984 */ /* 0x000fe20000000800 */
[----:B------:R-:W-:Y:S01]  /*6a90*/  @!PT LDS RZ, [RZ] ;  /* 0x00000000fffff984 */ /* 0x000fe20000000800 */
[----:B------:R4:W-:Y:S01]  /*6aa0*/  @!P2 LDGSTS.E.BYPASS.LTC128B.128 [R235+0xe000], desc[UR26][R26.64+0x180] ;  /* 0x0e0001801aebafae */ /* 0x0009e2000b901d5a */
[C---:B---3--:R-:W-:Y:S01]  /*6ab0*/  @!P3 LEA R24, P1, R8.reuse, R12, 0x1 ;  /* 0x0000000c0818b211 */ /* 0x048fe200078208ff */
[----:B------:R-:W-:Y:S01]  /*6ac0*/  @!P3 IMAD.X R9, R19, 0x1, R165, P0 ;  /* 0x000000011309b824 */ /* 0x000fe200000e06a5 */
[----:B------:R-:W2:Y:S01]  /*6ad0*/  @!P5 LDC.64 R6, c[0x0][0x218] ;  /* 0x00008600ff06db82 */ /* 0x000ea20000000a00 */
[----:B------:R-:W-:Y:S01]  /*6ae0*/  @!P2 IADD3 R21, P0, R5, R204, RZ ;  /* 0x000000cc0515a210 */ /* 0x000fe20007f1e0ff */
[----:B------:R3:W-:Y:S02]  /*6af0*/  @P5 STS.128 [R235+0x8800], RZ ;  /* 0x008800ffeb005388 */ /* 0x0007e40000000c00 */
[----:B------:R-:W-:Y:S02]  /*6b00*/  @!P3 LEA.HI.X R25, R8, R13, R9, 0x1, P1 ;  /* 0x0000000d0819b211 */ /* 0x000fe400008f0c09 */
[----:B-----5:R-:W-:Y:S01]  /*6b10*/  @!P2 IMAD.X R43, R19, 0x1, R165, P0 ;  /* 0x00000001132ba824 */ /* 0x020fe200000e06a5 */
[----:B-1----:R-:W-:Y:S01]  /*6b20*/  @!P2 LEA R42, P0, R21, R10, 0x1 ;  /* 0x0000000a152aa211 */ /* 0x002fe200078008ff */
[----:B------:R-:W4:Y:S01]  /*6b30*/  @!P4 LDC.64 R8, c[0x0][0x218] ;  /* 0x00008600ff08cb82 */ /* 0x000f220000000a00 */
[----:B------:R-:W-:Y:S01]  /*6b40*/  IADD3 R5, P1, R5, UR28, RZ ;  /* 0x0000001c05057c10 */ /* 0x000fe2000ff3e0ff */
[----:B------:R-:W-:Y:S01]  /*6b50*/  @!PT LDS RZ, [RZ] ;  /* 0x00000000fffff984 */ /* 0x000fe20000000800 */
[----:B------:R-:W-:Y:S01]  /*6b60*/  @!PT LDS RZ, [RZ] ;  /* 0x00000000fffff984 */ /* 0x000fe20000000800 */
[----:B------:R-:W-:Y:S01]  /*6b70*/  @!PT LDS RZ, [RZ] ;  /* 0x00000000fffff984 */ /* 0x000fe20000000800 */
[----:B------:R1:W-:Y:S01]  /*6b80*/  @!P5 LDGSTS.E.BYPASS.LTC128B.128 [R235+0x8800], desc[UR26][R38.64] ;  /* 0x0880000026ebdfae */ /* 0x0003e2000b901d5a */
[----:B------:R-:W-:-:S02]  /*6b90*/  @!P2 LEA.HI.X R43, R21, R11, R43, 0x1, P0 ;  /* 0x0000000b152ba211 */ /* 0x000fc400000f0c2b */
[----:B------:R-:W-:Y:S01]  /*6ba0*/  IADD3.X R19, R19, UR25, RZ, P1, !PT ;  /* 0x0000001913137c10 */ /* 0x000fe20008ffe4ff */
[----:B------:R3:W-:Y:S01]  /*6bb0*/  @P4 STS.128 [R235+0xa800], RZ ;  /* 0x00a800ffeb004388 */ /* 0x0007e20000000c00 */
[CC--:B------:R-:W-:Y:S01]  /*6bc0*/  @!P5 IADD3 R21, P0, R5.reuse, R204.reuse, RZ ;  /* 0x000000cc0515d210 */ /* 0x0c0fe20007f1e0ff */
[----:B------:R-:W1:Y:S01]  /*6bd0*/  @!P3 LDC.64 R12, c[0x0][0x218] ;  /* 0x00008600ff0cbb82 */ /* 0x000e620000000a00 */
[----:B------:R-:W-:Y:S01]  /*6be0*/  @!P4 IADD3 R22, P1, R5, R204, RZ ;  /* 0x000000cc0516c210 */ /* 0x000fe20007f3e0ff */
[----:B------:R-:W-:Y:S01]  /*6bf0*/  @!PT LDS RZ, [RZ] ;  /* 0x00000000fffff984 */ /* 0x000fe20000000800 */
[----:B------:R-:W-:Y:S01]  /*6c00*/  @!PT LDS RZ, [RZ] ;  /* 0x00000000fffff984 */ /* 0x000fe20000000800 */
[----:B------:R-:W-:Y:S01]  /*6c10*/  @!PT LDS RZ, [RZ] ;  /* 0x00000000fffff984 */ /* 0x000fe20000000800 */
[----:B------:R-:W-:Y:S02]  /*6c20*/  @!P4 LDGSTS.E.BYPASS.LTC128B.128 [R235+0xa800], desc[UR26][R36.64+0x80] ;  /* 0x0a80008024ebcfae */ /* 0x000fe4000b901d5a */
[--C-:B------:R-:W-:Y:S02]  /*6c30*/  @!P5 IMAD.X R23, R19, 0x1, R165.reuse, P0 ;  /* 0x000000011317d824 */ /* 0x100fe400000e06a5 */
[----:B------:R3:W-:Y:S02]  /*6c40*/  @P3 STS.128 [R235+0xc800], RZ ;  /* 0x00c800ffeb003388 */ /* 0x0007e40000000c00 */
[----:B------:R-:W5:Y:S01]  /*6c50*/  @!P2 LDC.64 R10, c[0x0][0x218] ;  /* 0x00008600ff0aab82 */ /* 0x000f620000000a00 */
[----:B--2---:R-:W-:Y:S01]  /*6c60*/  @!P5 LEA R34, P0, R21, R6, 0x1 ;  /* 0x000000061522d211 */ /* 0x004fe200078008ff */
[----:B------:R-:W-:Y:S01]  /*6c70*/  @!P4 IMAD.X R6, R19, 0x1, R165, P1 ;  /* 0x000000011306c824 */ /* 0x000fe200008e06a5 */
[----:B------:R-:W-:Y:S01]  /*6c80*/  @!PT LDS RZ, [RZ] ;  /* 0x00000000fffff984 */ /* 0x000fe20000000800 */
[----:B------:R-:W-:Y:S01]  /*6c90*/  @!PT LDS RZ, [RZ] ;  /* 0x00000000fffff984 */ /* 0x000fe20000000800 */
[----:B------:R-:W-:Y:S01]  /*6ca0*/  @!PT LDS RZ, [RZ] ;  /* 0x00000000fffff984 */ /* 0x000fe20000000800 */
[----:B------:R2:W-:Y:S02]  /*6cb0*/  @!P3 LDGSTS.E.BYPASS.LTC128B.128 [R235+0xc800], desc[UR26][R24.64+0x100] ;  /* 0x0c80010018ebbfae */ /* 0x0005e4000b901d5a */
[----:B------:R-:W-:-:S02]  /*6cc0*/  @!P5 LEA.HI.X R35, R21, R7, R23, 0x1, P0 ;  /* 0x000000071523d211 */ /* 0x000fc400000f0c17 */
[----:B------:R-:W-:Y:S01]  /*6cd0*/  @!P3 IADD3 R21, P0, R5, R204, RZ ;  /* 0x000000cc0515b210 */ /* 0x000fe20007f1e0ff */
[----:B------:R3:W-:Y:S01]  /*6ce0*/  @P2 STS.128 [R235+0xe800], RZ ;  /* 0x00e800ffeb002388 */ /* 0x0007e20000000c00 */
[----:B----4-:R-:W-:-:S03]  /*6cf0*/  @!P4 LEA R26, P1, R22, R8, 0x1 ;  /* 0x00000008161ac211 */ /* 0x010fc600078208ff */
[----:B------:R-:W-:Y:S01]  /*6d00*/  @!PT LDS RZ, [RZ] ;  /* 0x00000000fffff984 */ /* 0x000fe20000000800 */
[----:B------:R-:W-:Y:S01]  /*6d10*/  @!PT LDS RZ, [RZ] ;  /* 0x00000000fffff984 */ /* 0x000fe20000000800 */
[----:B------:R-:W-:Y:S01]  /*6d20*/  @!PT LDS RZ, [RZ] ;  /* 0x00000000fffff984 */ /* 0x000fe20000000800 */
[----:B------:R3:W-:Y:S01]  /*6d30*/  @!P2 LDGSTS.E.BYPASS.LTC128B.128 [R235+0xe800], desc[UR26][R42.64+0x180] ;  /* 0x0e8001802aebafae */ /* 0x0007e2000b901d5a */
[----:B------:R-:W-:Y:S01]  /*6d40*/  @!P4 LEA.HI.X R27, R22, R9, R6, 0x1, P1 ;  /* 0x00000009161bc211 */ /* 0x000fe200008f0c06 */
[--C-:B------:R-:W-:Y:S01]  /*6d50*/  @!P3 IMAD.X R22, R19, 0x1, R165.reuse, P0 ;  /* 0x000000011316b824 */ /* 0x100fe200000e06a5 */
[----:B------:R-:W2:Y:S01]  /*6d60*/  @!P5 LDC.64 R6, c[0x0][0x218] ;  /* 0x00008600ff06db82 */ /* 0x000ea20000000a00 */
        /* <DEDUP_REMOVED lines=8> */
[----:B------:R-:W-:Y:S01]  /*6df0*/  IADD3 R21, P1, R5, UR28, RZ ;  /* 0x0000001c05157c10 */ /* 0x000fe2000ff3e0ff */
[----:B------:R-:W1:Y:S01]  /*6e00*/  @!P4 LDC.64 R8, c[0x0][0x218] ;  /* 0x00008600ff08cb82 */ /* 0x000e620000000a00 */
[----:B------:R-:W-:Y:S01]  /*6e10*/  @!P2 IMAD.X R5, R19, 0x1, R165, P0 ;  /* 0x000000011305a824 */ /* 0x000fe200000e06a5 */
        /* <DEDUP_REMOVED lines=8> */
[----:B------:R-:W4:Y:S01]  /*6ea0*/  @!P3 LDC.64 R12, c[0x0][0x218] ;  /* 0x00008600ff0cbb82 */ /* 0x000f220000000a00 */
[CC--:B------:R-:W-:Y:S02]  /*6eb0*/  @!P5 IADD3 R5, P0, R21.reuse, R204.reuse, RZ ;  /* 0x000000cc1505d210 */ /* 0x0c0fe40007f1e0ff */
[----:B------:R-:W-:Y:S01]  /*6ec0*/  @!P4 IADD3 R22, P1, R21, R204, RZ ;  /* 0x000000cc1516c210 */ /* 0x000fe20007f3e0ff */
[----:B------:R3:W-:Y:S02]  /*6ed0*/  @P3 STS.128 [R235+0xd000], RZ ;  /* 0x00d000ffeb003388 */ /* 0x0007e40000000c00 */
[--C-:B------:R-:W-:Y:S01]  /*6ee0*/  @!P5 IMAD.X R23, R19, 0x1, R165.reuse, P0 ;  /* 0x000000011317d824 */ /* 0x100fe200000e06a5 */
        /* <DEDUP_REMOVED lines=44> */
.L_x_3253:
[----:B------:R-:W-:Y:S05]  /*71b0*/  BSYNC B0 ;  /* 0x0000000000007941 */ /* 0x000fea0003800000 */
.L_x_3252:
[----:B------:R-:W0:Y:S01]  /*71c0*/  LDGDEPBAR ;  /* 0x00000000000079af */ /* 0x000e220000000000 */
[----:B------:R-:W-:-:S04]  /*71d0*/  IADD3 R204, P0, R15, R204, RZ ;  /* 0x000000cc0fcc7210 */ /* 0x000fc80007f1e0ff */
[----:B------:R-:W-:-:S09]  /*71e0*/  IADD3.X R165, R14, R165, RZ, P0, !PT ;  /* 0x000000a50ea57210 */ /* 0x000fd200007fe4ff */
.L_x_3249:
[----:B---3--:R-:W-:Y:S01]  /*71f0*/  VIADD R13, R241, UR16 ;  /* 0x00000010f10d7c36 */ /* 0x008fe20008000000 */
[----:B------:R-:W-:Y:S01]  /*7200*/  ULDC UR22, c[0x0][0x2ec] ;  /* 0x0000bb0000167ab9 */ /* 0x000fe20000000800 */
[----:B------:R-:W-:Y:S01]  /*7210*/  LEA R228, R4, UR4, 0x1 ;  /* 0x0000000404e47c11 */ /* 0x000fe2000f8e08ff */
[----:B------:R-:W-:Y:S01]  /*7220*/  ULDC.64 UR18, c[0x0][0x218] ;  /* 0x0000860000127ab9 */ /* 0x000fe20000000a00 */
[C---:B-1----:R-:W-:Y:S01]  /*7230*/  VIADD R6, R13.reuse, 0x1 ;  /* 0x000000010d067836 */ /* 0x042fe20000000000 */
[C---:B------:R-:W-:Y:S01]  /*7240*/  ISETP.GE.AND P5, PT, R13.reuse, R239, PT ;  /* 0x000000ef0d00720c */ /* 0x040fe20003fa6270 */
[C---:B------:R-:W-:Y:S01]  /*7250*/  VIADD R5, R13.reuse, 0x8 ;  /* 0x000000080d057836 */ /* 0x040fe20000000000 */
[C---:B------:R-:W-:Y:S01]  /*7260*/  ISETP.GE.AND P1, PT, R13.reuse, R237, PT ;  /* 0x000000ed0d00720c */ /* 0x040fe20003f26270 */
[C---:B------:R-:W-:Y:S01]  /*7270*/  VIADD R15, R13.reuse, 0x21 ;  /* 0x000000210d0f7836 */ /* 0x040fe20000000000 */
[C---:B------:R-:W-:Y:S01]  /*7280*/  ISETP.GE.AND P4, PT, R6.reuse, R239, PT ;  /* 0x000000ef0600720c */ /* 0x040fe20003f86270 */
[----:B------:R-:W-:Y:S01]  /*7290*/  VIADD R14, R13, 0x28 ;  /* 0x000000280d0e7836 */ /* 0x000fe20000000000 */
[----:B------:R-:W-:Y:S01]  /*72a0*/  ISETP.GE.AND P3, PT, R6, R237, PT ;  /* 0x000000ed0600720c */ /* 0x000fe20003f66270 */
[--C-:B------:R-:W-:Y:S01]  /*72b0*/  IMAD R226, R2, 0x2, R228.reuse ;  /* 0x0000000202e27824 */ /* 0x100fe200078e02e4 */
[C---:B------:R-:W-:Y:S01]  /*72c0*/  ISETP.GE.AND P0, PT, R5.reuse, R239, PT ;  /* 0x000000ef0500720c */ /* 0x040fe20003f06270 */
[C---:B------:R-:W-:Y:S01]  /*72d0*/  IMAD R225, R0.reuse, 0x2, R228 ;  /* 0x0000000200e17824 */ /* 0x040fe200078e02e4 */
[----:B------:R-:W-:Y:S01]  /*72e0*/  ISETP.GE.AND P2, PT, R5, R237, PT ;  /* 0x000000ed0500720c */ /* 0x000fe20003f46270 */
[----:B------:R-:W-:Y:S01]  /*72f0*/  IMAD R224, R0, 0x2, R226 ;  /* 0x0000000200e07824 */ /* 0x000fe200078e02e2 */
[C---:B------:R-:W-:Y:S01]  /*7300*/  ISETP.LT.OR P4, PT, R6.reuse, R240, P4 ;  /* 0x000000f00600720c */ /* 0x040fe20002781670 */
[----:B------:R-:W-:Y:S01]  /*7310*/  LDSM.16.MT88.4 R148, [R226+0x10000] ;  /* 0x01000000e294783b */ /* 0x000fe20000004200 */
[----:B------:R-:W-:Y:S01]  /*7320*/  ISETP.LT.OR P3, PT, R6, R238, P3 ;  /* 0x000000ee0600720c */ /* 0x000fe20001f61670 */
[----:B------:R-:W-:Y:S01]  /*7330*/  VIADD R6, R13, 0x9 ;  /* 0x000000090d067836 */ /* 0x000fe20000000000 */
[C---:B------:R-:W-:Y:S01]  /*7340*/  ISETP.LT.OR P0, PT, R5.reuse, R240, P0 ;  /* 0x000000f00500720c */ /* 0x040fe20000701670 */
[----:B------:R-:W-:Y:S01]  /*7350*/  LDSM.16.MT88.4 R140, [R225+0x10000] ;  /* 0x01000000e18c783b */ /* 0x000fe20000004200 */
[----:B------:R-:W-:Y:S01]  /*7360*/  ISETP.LT.OR P2, PT, R5, R238, P2 ;  /* 0x000000ee0500720c */ /* 0x000fe20001741670 */
[C---:B------:R-:W-:Y:S01]  /*7370*/  VIADD R5, R13.reuse, 0x10 ;  /* 0x000000100d057836 */ /* 0x040fe20000000000 */
        /* <DEDUP_REMOVED lines=8> */
[-C--:B------:R-:W-:Y:S02]  /*7400*/  ISETP.GE.AND P1, PT, R6, R237.reuse, PT ;  /* 0x000000ed0600720c */ /* 0x080fe40003f26270 */
[----:B------:R-:W-:Y:S01]  /*7410*/  FSEL R70, R70, -INF , !P3 ;  /* 0xff80000046467808 */ /* 0x000fe20005800000 */
[----:B------:R-:W-:Y:S01]  /*7420*/  LDSM.16.MT88.4 R72, [R228+0x14000] ;  /* 0x01400000e448783b */ /* 0x000fe20000004200 */
[----:B------:R-:W-:-:S02]  /*7430*/  ISETP.GE.AND P3, PT, R5, R237, PT ;  /* 0x000000ed0500720c */ /* 0x000fc40003f66270 */
[----:B------:R-:W-:Y:S01]  /*7440*/  FSEL R68, R68, -INF , !P4 ;  /* 0xff80000044447808 */ /* 0x000fe20006000000 */
[----:B------:R-:W-:Y:S01]  /*7450*/  LDSM.16.MT88.4 R80, [R226+0x14000] ;  /* 0x01400000e250783b */ /* 0x000fe20000004200 */
[----:B------:R-:W-:Y:S02]  /*7460*/  ISETP.GE.AND P4, PT, R5, R239, PT ;  /* 0x000000ef0500720c */ /* 0x000fe40003f86270 */
[C---:B------:R-:W-:Y:S01]  /*7470*/  ISETP.LT.OR P5, PT, R6.reuse, R240, P5 ;  /* 0x000000f00600720c */ /* 0x040fe20002fa1670 */
[----:B------:R-:W-:Y:S01]  /*7480*/  LDSM.16.MT88.4 R48, [R226+0x12000] ;  /* 0x01200000e230783b */ /* 0x000fe20000004200 */
[-C--:B------:R-:W-:Y:S01]  /*7490*/  ISETP.LT.OR P1, PT, R6, R238.reuse, P1 ;  /* 0x000000ee0600720c */ /* 0x080fe20000f21670 */
[----:B------:R-:W-:Y:S01]  /*74a0*/  VIADD R6, R13, 0x11 ;  /* 0x000000110d067836 */ /* 0x000fe20000000000 */
[C---:B------:R-:W-:Y:S01]  /*74b0*/  ISETP.LT.OR P3, PT, R5.reuse, R238, P3 ;  /* 0x000000ee0500720c */ /* 0x040fe20001f61670 */
[----:B------:R-:W-:Y:S01]  /*74c0*/  LDSM.16.MT88.4 R64, [R224+0x12000] ;  /* 0x01200000e040783b */ /* 0x000fe20000004200 */
[----:B------:R-:W-:Y:S01]  /*74d0*/  ISETP.LT.OR P4, PT, R5, R240, P4 ;  /* 0x000000f00500720c */ /* 0x000fe20002781670 */
[----:B------:R-:W-:Y:S01]  /*74e0*/  VIADD R5, R13, 0x18 ;  /* 0x000000180d057836 */ /* 0x000fe20000000000 */
[----:B------:R-:W-:Y:S01]  /*74f0*/  FSEL R28, R28, -INF , !P0 ;  /* 0xff8000001c1c7808 */ /* 0x000fe20004000000 */
[----:B------:R-:W-:Y:S01]  /*7500*/  LDSM.16.MT88.4 R104, [R228+0x16000] ;  /* 0x01600000e468783b */ /* 0x000fe20000004200 */
[----:B------:R-:W-:-:S02]  /*7510*/  FSEL R30, R30, -INF , !P2 ;  /* 0xff8000001e1e7808 */ /* 0x000fc40005000000 */
[----:B------:R-:W-:Y:S01]  /*7520*/  FSEL R8, R16, -INF , !P3 ;  /* 0xff80000010087808 */ /* 0x000fe20005800000 */
[----:B------:R-:W-:Y:S01]  /*7530*/  LDSM.16.MT88.4 R112, [R226+0x16000] ;  /* 0x01600000e270783b */ /* 0x000fe20000004200 */
[C---:B------:R-:W-:Y:S02]  /*7540*/  ISETP.GE.AND P0, PT, R6.reuse, R239, PT ;  /* 0x000000ef0600720c */ /* 0x040fe40003f06270 */
[----:B------:R-:W-:Y:S01]  /*7550*/  ISETP.GE.AND P2, PT, R6, R237, PT ;  /* 0x000000ed0600720c */ /* 0x000fe20003f46270 */
[----:B------:R-:W-:Y:S01]  /*7560*/  LDSM.16.MT88.4 R120, [R225+0x16000] ;  /* 0x01600000e178783b */ /* 0x000fe20000004200 */
[----:B------:R-:W-:Y:S02]  /*7570*/  FMNMX.FTZ R16, R3, R68, !PT ;  /* 0x0000004403107209 */ /* 0x000fe40007810000 */
[----:B------:R-:W-:Y:S01]  /*7580*/  FSEL R29, R29, -INF , !P5 ;  /* 0xff8000001d1d7808 */ /* 0x000fe20006800000 */
[----:B------:R-:W-:Y:S01]  /*7590*/  LDSM.16.MT88.4 R88, [R225+0x14000] ;  /* 0x01400000e158783b */ /* 0x000fe20000004200 */
[----:B------:R-:W-:-:S02]  /*75a0*/  FSEL R31, R31, -INF , !P1 ;  /* 0xff8000001f1f7808 */ /* 0x000fc40004800000 */
[C---:B------:R-:W-:Y:S01]  /*75b0*/  ISETP.GE.AND P5, PT, R5.reuse, R239, PT ;  /* 0x000000ef0500720c */ /* 0x040fe20003fa6270 */
[----:B------:R-:W-:Y:S01]  /*75c0*/  LDSM.16.MT88.4 R96, [R224+0x14000] ;  /* 0x01400000e060783b */ /* 0x000fe20000004200 */
[----:B------:R-:W-:Y:S02]  /*75d0*/  ISETP.GE.AND P1, PT, R5, R237, PT ;  /* 0x000000ed0500720c */ /* 0x000fe40003f26270 */
[C---:B------:R-:W-:Y:S01]  /*75e0*/  ISETP.LT.OR P0, PT, R6.reuse, R240, P0 ;  /* 0x000000f00600720c */ /* 0x040fe20000701670 */
[----:B------:R-:W-:Y:S01]  /*75f0*/  LDSM.16.MT88.4 R24, [R224+0x16000] ;  /* 0x01600000e018783b */ /* 0x000fe20000004200 */
[----:B------:R-:W-:Y:S01]  /*7600*/  ISETP.LT.OR P2, PT, R6, R238, P2 ;  /* 0x000000ee0600720c */ /* 0x000fe20001741670 */
[----:B------:R-:W-:Y:S01]  /*7610*/  VIADD R6, R13, 0x19 ;  /* 0x000000190d067836 */ /* 0x000fe20000000000 */
[----:B------:R-:W-:Y:S02]  /*7620*/  FMNMX.FTZ R16, R28, R16, !PT ;  /* 0x000000101c107209 */ /* 0x000fe40007810000 */
[----:B------:R-:W-:-:S02]  /*7630*/  ISETP.LT.OR P5, PT, R5, R240, P5 ;  /* 0x000000f00500720c */ /* 0x000fc40002fa1670 */
[----:B------:R-:W-:Y:S01]  /*7640*/  ISETP.LT.OR P1, PT, R5, R238, P1 ;  /* 0x000000ee0500720c */ /* 0x000fe20000f21670 */
[----:B------:R-:W-:Y:S01]  /*7650*/  VIADD R5, R13, 0x20 ;  /* 0x000000200d057836 */ /* 0x000fe20000000000 */
[----:B------:R-:W-:Y:S02]  /*7660*/  FSEL R12, R40, -INF , !P4 ;  /* 0xff800000280c7808 */ /* 0x000fe40006000000 */
[----:B------:R-:W-:Y:S02]  /*7670*/  FMNMX.FTZ R16, R29, R16, !PT ;  /* 0x000000101d107209 */ /* 0x000fe40007810000 */
[C---:B------:R-:W-:Y:S02]  /*7680*/  ISETP.GE.AND P4, PT, R6.reuse, R239, PT ;  /* 0x000000ef0600720c */ /* 0x040fe40003f86270 */
[----:B------:R-:W-:Y:S02]  /*7690*/  ISETP.GE.AND P3, PT, R6, R237, PT ;  /* 0x000000ed0600720c */ /* 0x000fe40003f66270 */
[----:B------:R-:W-:-:S02]  /*76a0*/  FSEL R11, R41, -INF , !P0 ;  /* 0xff800000290b7808 */ /* 0x000fc40004000000 */
[----:B------:R-:W-:Y:S01]  /*76b0*/  FMNMX.FTZ R16, R12, R16, !PT ;  /* 0x000000100c107209 */ /* 0x000fe20007810000 */
[----:B------:R-:W-:Y:S01]  /*76c0*/  LDSM.16.MT88.4 R40, [R228+0x12000] ;  /* 0x01200000e428783b */ /* 0x000fe20000004200 */
[----:B------:R-:W-:Y:S02]  /*76d0*/  FSEL R7, R17, -INF , !P2 ;  /* 0xff80000011077808 */ /* 0x000fe40005000000 */
[C---:B------:R-:W-:Y:S02]  /*76e0*/  ISETP.GE.AND P0, PT, R5.reuse, R239, PT ;  /* 0x000000ef0500720c */ /* 0x040fe40003f06270 */
[----:B------:R-:W-:Y:S02]  /*76f0*/  ISETP.GE.AND P2, PT, R5, R237, PT ;  /* 0x000000ed0500720c */ /* 0x000fe40003f46270 */
[C---:B------:R-:W-:Y:S02]  /*7700*/  ISETP.LT.OR P4, PT, R6.reuse, R240, P4 ;  /* 0x000000f00600720c */ /* 0x040fe40002781670 */
[----:B------:R-:W-:-:S02]  /*7710*/  ISETP.LT.OR P3, PT, R6, R238, P3 ;  /* 0x000000ee0600720c */ /* 0x000fc40001f61670 */
[----:B------:R-:W-:Y:S02]  /*7720*/  FSEL R10, R33, -INF , !P5 ;  /* 0xff800000210a7808 */ /* 0x000fe40006800000 */
[----:B------:R-:W-:Y:S02]  /*7730*/  FSEL R6, R20, -INF , !P1 ;  /* 0xff80000014067808 */ /* 0x000fe40004800000 */
[C---:B------:R-:W-:Y:S01]  /*7740*/  ISETP.GE.AND P5, PT, R15.reuse, R239, PT ;  /* 0x000000ef0f00720c */ /* 0x040fe20003fa6270 */
[----:B------:R-:W-:Y:S01]  /*7750*/  LDSM.16.MT88.4 R20, [R228+0x10800] ;  /* 0x01080000e414783b */ /* 0x000fe20000004200 */
[----:B------:R-:W-:Y:S02]  /*7760*/  ISETP.GE.AND P1, PT, R15, R237, PT ;  /* 0x000000ed0f00720c */ /* 0x000fe40003f26270 */
[----:B------:R-:W-:Y:S02]  /*7770*/  FMNMX.FTZ R17, R11, R16, !PT ;  /* 0x000000100b117209 */ /* 0x000fe40007810000 */
[----:B------:R-:W-:-:S02]  /*7780*/  FMNMX.FTZ R16, R69, R70, !PT ;  /* 0x0000004645107209 */ /* 0x000fc40007810000 */
[C---:B------:R-:W-:Y:S02]  /*7790*/  ISETP.LT.OR P0, PT, R5.reuse, R240, P0 ;  /* 0x000000f00500720c */ /* 0x040fe40000701670 */
[----:B------:R-:W-:Y:S02]  /*77a0*/  ISETP.LT.OR P2, PT, R5, R238, P2 ;  /* 0x000000ee0500720c */ /* 0x000fe40001741670 */
[----:B------:R-:W-:Y:S02]  /*77b0*/  FSEL R9, R32, -INF , !P4 ;  /* 0xff80000020097808 */ /* 0x000fe40006000000 */
[----:B------:R-:W-:Y:S01]  /*77c0*/  FSEL R5, R18, -INF , !P3 ;  /* 0xff80000012057808 */ /* 0x000fe20005800000 */
[----:B------:R-:W-:Y:S01]  /*77d0*/  LDSM.16.MT88.4 R32, [R228+0x12800] ;  /* 0x01280000e420783b */ /* 0x000fe20000004200 */
[C---:B------:R-:W-:Y:S02]  /*77e0*/  ISETP.GE.AND P4, PT, R14.reuse, R239, PT ;  /* 0x000000ef0e00720c */ /* 0x040fe40003f86270 */
[----:B------:R-:W-:-:S02]  /*77f0*/  ISETP.GE.AND P3, PT, R14, R237, PT ;  /* 0x000000ed0e00720c */ /* 0x000fc40003f66270 */
[C---:B------:R-:W-:Y:S02]  /*7800*/  ISETP.LT.OR P5, PT, R15.reuse, R240, P5 ;  /* 0x000000f00f00720c */ /* 0x040fe40002fa1670 */
[----:B------:R-:W-:Y:S01]  /*7810*/  ISETP.LT.OR P1, PT, R15, R238, P1 ;  /* 0x000000ee0f00720c */ /* 0x000fe20000f21670 */
[C---:B------:R-:W-:Y:S01]  /*7820*/  VIADD R15, R13.reuse, 0x29 ;  /* 0x000000290d0f7836 */ /* 0x040fe20000000000 */
[----:B------:R-:W-:Y:S02]  /*7830*/  FMNMX.FTZ R17, R10, R17, !PT ;  /* 0x000000110a117209 */ /* 0x000fe40007810000 */
[----:B------:R-:W-:Y:S02]  /*7840*/  FMNMX.FTZ R16, R30, R16, !PT ;  /* 0x000000101e107209 */ /* 0x000fe40007810000 */
[C---:B------:R-:W-:Y:S02]  /*7850*/  ISETP.LT.OR P4, PT, R14.reuse, R240, P4 ;  /* 0x000000f00e00720c */ /* 0x040fe40002781670 */
[----:B------:R-:W-:Y:S01]  /*7860*/  ISETP.LT.OR P3, PT, R14, R238, P3 ;  /* 0x000000ee0e00720c */ /* 0x000fe20001f61670 */
[----:B------:R-:W-:Y:S01]  /*7870*/  VIADD R14, R13, 0x30 ;  /* 0x000000300d0e7836 */ /* 0x000fe20000000000 */
[----:B------:R-:W-:-:S02]  /*7880*/  FSEL R185, R185, -INF , !P0 ;  /* 0xff800000b9b97808 */ /* 0x000fc40004000000 */
[----:B------:R-:W-:Y:S02]  /*7890*/  FMNMX.FTZ R17, R9, R17, !PT ;  /* 0x0000001109117209 */ /* 0x000fe40007810000 */
[----:B------:R-:W-:Y:S02]  /*78a0*/  FSEL R189, R189, -INF , !P2 ;  /* 0xff800000bdbd7808 */ /* 0x000fe40005000000 */
[----:B------:R-:W-:Y:S02]  /*78b0*/  FMNMX.FTZ R16, R31, R16, !PT ;  /* 0x000000101f107209 */ /* 0x000fe40007810000 */
[C---:B------:R-:W-:Y:S02]  /*78c0*/  ISETP.GE.AND P0, PT, R15.reuse, R239, PT ;  /* 0x000000ef0f00720c */ /* 0x040fe40003f06270 */
[----:B------:R-:W-:Y:S02]  /*78d0*/  ISETP.GE.AND P2, PT, R15, R237, PT ;  /* 0x000000ed0f00720c */ /* 0x000fe40003f46270 */
[----:B------:R-:W-:-:S02]  /*78e0*/  FSEL R186, R186, -INF , !P5 ;  /* 0xff800000baba7808 */ /* 0x000fc40006800000 */
[----:B------:R-:W-:Y:S02]  /*78f0*/  FMNMX.FTZ R17, R185, R17, !PT ;  /* 0x00000011b9117209 */ /* 0x000fe40007810000 */
[----:B------:R-:W-:Y:S02]  /*7900*/  FSEL R192, R192, -INF , !P1 ;  /* 0xff800000c0c07808 */ /* 0x000fe40004800000 */
[----:B------:R-:W-:Y:S02]  /*7910*/  FMNMX.FTZ R16, R8, R16, !PT ;  /* 0x0000001008107209 */ /* 0x000fe40007810000 */
[C---:B------:R-:W-:Y:S02]  /*7920*/  ISETP.GE.AND P5, PT, R14.reuse, R239, PT ;  /* 0x000000ef0e00720c */ /* 0x040fe40003fa6270 */
[----:B------:R-:W-:Y:S02]  /*7930*/  ISETP.GE.AND P1, PT, R14, R237, PT ;  /* 0x000000ed0e00720c */ /* 0x000fe40003f26270 */
[----:B------:R-:W-:-:S02]  /*7940*/  ISETP.LT.OR P0, PT, R15, R240, P0 ;  /* 0x000000f00f00720c */ /* 0x000fc40000701670 */
[----:B------:R-:W-:Y:S01]  /*7950*/  ISETP.LT.OR P2, PT, R15, R238, P2 ;  /* 0x000000ee0f00720c */ /* 0x000fe20001741670 */
[----:B------:R-:W-:Y:S01]  /*7960*/  VIADD R15, R13, 0x31 ;  /* 0x000000310d0f7836 */ /* 0x000fe20000000000 */
[----:B------:R-:W-:Y:S02]  /*7970*/  FSEL R187, R187, -INF , !P4 ;  /* 0xff800000bbbb7808 */ /* 0x000fe40006000000 */
[----:B------:R-:W-:Y:S02]  /*7980*/  FMNMX.FTZ R17, R186, R17, !PT ;  /* 0x00000011ba117209 */ /* 0x000fe40007810000 */
[----:B------:R-:W-:Y:S02]  /*7990*/  FMNMX.FTZ R16, R7, R16, !PT ;  /* 0x0000001007107209 */ /* 0x000fe40007810000 */
[C---:B------:R-:W-:Y:S02]  /*79a0*/  ISETP.LT.OR P5, PT, R14.reuse, R240, P5 ;  /* 0x000000f00e00720c */ /* 0x040fe40002fa1670 */
[----:B------:R-:W-:Y:S01]  /*79b0*/  ISETP.LT.OR P1, PT, R14, R238, P1 ;  /* 0x000000ee0e00720c */ /* 0x000fe20000f21670 */
[----:B------:R-:W-:Y:S01]  /*79c0*/  VIADD R14, R13, 0x38 ;  /* 0x000000380d0e7836 */ /* 0x000fe20000000000 */
[----:B------:R-:W-:Y:S01]  /*79d0*/  ISETP.GE.AND P4, PT, R15, R239, PT ;  /* 0x000000ef0f00720c */ /* 0x000fe20003f86270 */
[----:B------:R-:W-:Y:S01]  /*79e0*/  VIADD R13, R13, 0x39 ;  /* 0x000000390d0d7836 */ /* 0x000fe20000000000 */
[----:B------:R-:W-:-:S02]  /*79f0*/  FSEL R188, R188, -INF , !P0 ;  /* 0xff800000bcbc7808 */ /* 0x000fc40004000000 */
[----:B------:R-:W-:Y:S02]  /*7a00*/  FMNMX.FTZ R17, R187, R17, !PT ;  /* 0x00000011bb117209 */ /* 0x000fe40007810000 */
[----:B------:R-:W-:Y:S02]  /*7a10*/  FMNMX.FTZ R16, R6, R16, !PT ;  /* 0x0000001006107209 */ /* 0x000fe40007810000 */
[----:B------:R-:W-:Y:S02]  /*7a20*/  FSEL R202, R202, -INF , !P5 ;  /* 0xff800000caca7808 */ /* 0x000fe40006800000 */
[----:B------:R-:W-:Y:S02]  /*7a30*/  ISETP.LT.OR P4, PT, R15, R240, P4 ;  /* 0x000000f00f00720c */ /* 0x000fe40002781670 */
[----:B------:R-:W-:Y:S02]  /*7a40*/  ISETP.GE.AND P5, PT, R14, R239, PT ;  /* 0x000000ef0e00720c */ /* 0x000fe40003fa6270 */
[----:B------:R-:W-:-:S02]  /*7a50*/  FMNMX.FTZ R17, R188, R17, !PT ;  /* 0x00000011bc117209 */ /* 0x000fc40007810000 */
[----:B------:R-:W-:Y:S02]  /*7a60*/  FMNMX.FTZ R16, R5, R16, !PT ;  /* 0x0000001005107209 */ /* 0x000fe40007810000 */
[----:B------:R-:W-:Y:S02]  /*7a70*/  FSEL R201, R201, -INF , !P4 ;  /* 0xff800000c9c97808 */ /* 0x000fe40006000000 */
[----:B------:R-:W-:Y:S02]  /*7a80*/  ISETP.LT.OR P5, PT, R14, R240, P5 ;  /* 0x000000f00e00720c */ /* 0x000fe40002fa1670 */
[----:B------:R-:W-:Y:S02]  /*7a90*/  FMNMX.FTZ R17, R202, R17, !PT ;  /* 0x00000011ca117209 */ /* 0x000fe40007810000 */
[----:B------:R-:W-:Y:S02]  /*7aa0*/  ISETP.GE.AND P4, PT, R13, R239, PT ;  /* 0x000000ef0d00720c */ /* 0x000fe40003f86270 */
[----:B------:R-:W-:-:S02]  /*7ab0*/  FMNMX.FTZ R16, R189, R16, !PT ;  /* 0x00000010bd107209 */ /* 0x000fc40007810000 */
[----:B------:R-:W-:Y:S02]  /*7ac0*/  FSEL R200, R200, -INF , !P5 ;  /* 0xff800000c8c87808 */ /* 0x000fe40006800000 */
[----:B------:R-:W-:Y:S02]  /*7ad0*/  FMNMX.FTZ R17, R201, R17, !PT ;  /* 0x00000011c9117209 */ /* 0x000fe40007810000 */
[----:B------:R-:W-:Y:S02]  /*7ae0*/  ISETP.LT.OR P4, PT, R13, R240, P4 ;  /* 0x000000f00d00720c */ /* 0x000fe40002781670 */
[----:B------:R-:W-:Y:S02]  /*7af0*/  FSEL R193, R193, -INF , !P3 ;  /* 0xff800000c1c17808 */ /* 0x000fe40005800000 */
[----:B------:R-:W-:Y:S02]  /*7b00*/  FMNMX.FTZ R16, R192, R16, !PT ;  /* 0x00000010c0107209 */ /* 0x000fe40007810000 */
[----:B------:R-:W-:-:S02]  /*7b10*/  ISETP.GE.AND P0, PT, R15, R237, PT ;  /* 0x000000ed0f00720c */ /* 0x000fc40003f06270 */
[----:B------:R-:W-:Y:S02]  /*7b20*/  FMNMX.FTZ R18, R200, R17, !PT ;  /* 0x00000011c8127209 */ /* 0x000fe40007810000 */
[----:B------:R-:W-:Y:S02]  /*7b30*/  FSEL R199, R199, -INF , !P4 ;  /* 0xff800000c7c77808 */ /* 0x000fe40006000000 */
[----:B------:R-:W-:Y:S02]  /*7b40*/  FSEL R195, R195, -INF , !P2 ;  /* 0xff800000c3c37808 */ /* 0x000fe40005000000 */
[----:B------:R-:W-:Y:S02]  /*7b50*/  FMNMX.FTZ R17, R193, R16, !PT ;  /* 0x00000010c1117209 */ /* 0x000fe40007810000 */
[----:B------:R-:W-:Y:S02]  /*7b60*/  ISETP.LT.OR P0, PT, R15, R238, P0 ;  /* 0x000000ee0f00720c */ /* 0x000fe40000701670 */
[----:B------:R-:W-:-:S02]  /*7b70*/  ISETP.GE.AND P3, PT, R14, R237, PT ;  /* 0x000000ed0e00720c */ /* 0x000fc40003f66270 */
[----:B------:R-:W-:Y:S02]  /*7b80*/  FMNMX.FTZ R16, R199, R18, !PT ;  /* 0x00000012c7107209 */ /* 0x000fe40007810000 */
[----:B------:R-:W-:Y:S02]  /*7b90*/  FSEL R197, R197, -INF , !P1 ;  /* 0xff800000c5c57808 */ /* 0x000fe40004800000 */
[----:B------:R-:W-:Y:S02]  /*7ba0*/  FMNMX.FTZ R15, R195, R17, !PT ;  /* 0x00000011c30f7209 */ /* 0x000fe40007810000 */
[----:B------:R-:W-:Y:S02]  /*7bb0*/  ISETP.LT.OR P3, PT, R14, R238, P3 ;  /* 0x000000ee0e00720c */ /* 0x000fe40001f61670 */
[----:B------:R-:W-:Y:S01]  /*7bc0*/  ISETP.GE.AND P1, PT, R13, R237, PT ;  /* 0x000000ed0d00720c */ /* 0x000fe20003f26270 */
[----:B------:R-:W1:Y:S01]  /*7bd0*/  SHFL.BFLY PT, R14, R16, 0x2, 0x1f ;  /* 0x0c401f00100e7f89 */ /* 0x000e6200000e0000 */
[----:B------:R-:W-:-:S02]  /*7be0*/  FSEL R196, R196, -INF , !P0 ;  /* 0xff800000c4c47808 */ /* 0x000fc40004000000 */
[----:B------:R-:W-:Y:S02]  /*7bf0*/  FMNMX.FTZ R15, R197, R15, !PT ;  /* 0x0000000fc50f7209 */ /* 0x000fe40007810000 */
[----:B------:R-:W-:Y:S02]  /*7c00*/  ISETP.LT.OR P1, PT, R13, R238, P1 ;  /* 0x000000ee0d00720c */ /* 0x000fe40000f21670 */
[----:B------:R-:W-:Y:S02]  /*7c10*/  FSEL R194, R194, -INF , !P3 ;  /* 0xff800000c2c27808 */ /* 0x000fe40005800000 */
[----:B------:R-:W-:Y:S02]  /*7c20*/  FMNMX.FTZ R15, R196, R15, !PT ;  /* 0x0000000fc40f7209 */ /* 0x000fe40007810000 */
[----:B------:R-:W-:Y:S02]  /*7c30*/  FSEL R191, R191, -INF , !P1 ;  /* 0xff800000bfbf7808 */ /* 0x000fe40004800000 */
[----:B------:R-:W-:-:S04]  /*7c40*/  FMNMX.FTZ R15, R194, R15, !PT ;  /* 0x0000000fc20f7209 */ /* 0x000fc80007810000 */
[----:B------:R-:W-:-:S05]  /*7c50*/  FMNMX.FTZ R15, R191, R15, !PT ;  /* 0x0000000fbf0f7209 */ /* 0x000fca0007810000 */
[----:B------:R-:W2:Y:S01]  /*7c60*/  SHFL.BFLY PT, R13, R15, 0x2, 0x1f ;  /* 0x0c401f000f0d7f89 */ /* 0x000ea200000e0000 */
[----:B-1----:R-:W-:-:S05]  /*7c70*/  FMNMX.FTZ R16, R16, R14, !PT ;  /* 0x0000000e10107209 */ /* 0x002fca0007810000 */
[----:B------:R-:W1:Y:S01]  /*7c80*/  SHFL.BFLY PT, R164, R16, 0x1, 0x1f ;  /* 0x0c201f0010a47f89 */ /* 0x000e6200000e0000 */
[----:B--2---:R-:W-:-:S05]  /*7c90*/  FMNMX.FTZ R14, R15, R13, !PT ;  /* 0x0000000d0f0e7209 */ /* 0x004fca0007810000 */
[----:B------:R-:W2:Y:S01]  /*7ca0*/  SHFL.BFLY PT, R13, R14, 0x1, 0x1f ;  /* 0x0c201f000e0d7f89 */ /* 0x000ea200000e0000 */
[----:B-1----:R-:W-:-:S03]  /*7cb0*/  FMNMX.FTZ R164, R16, R164, !PT ;  /* 0x000000a410a47209 */ /* 0x002fc60007810000 */
[----:B------:R-:W1:Y:S01]  /*7cc0*/  LDSM.16.MT88.4 R16, [R226+0x10800] ;  /* 0x01080000e210783b */ /* 0x000e620000004200 */
        /* <DEDUP_REMOVED lines=10> */
[----:B--2---:R-:W-:Y:S01]  /*7d70*/  FMNMX.FTZ R3, R14, R13, !PT ;  /* 0x0000000d0e037209 */ /* 0x004fe20007810000 */
[--C-:B------:R-:W-:Y:S01]  /*7d80*/  FFMA.FTZ R173, R10, UR22, -R198.reuse ;  /* 0x000000160aad7c23 */ /* 0x100fe200080108c6 */
[--C-:B------:R-:W-:Y:S01]  /*7d90*/  FFMA.FTZ R2, R9, UR22, -R198.reuse ;  /* 0x0000001609027c23 */ /* 0x100fe200080108c6 */
[----:B------:R-:W2:Y:S01]  /*7da0*/  LDSM.16.MT88.4 R12, [R225+0x10800] ;  /* 0x01080000e10c783b */ /* 0x000ea20000004200 */
[C---:B------:R-:W-:Y:S01]  /*7db0*/  FSETP.NEU.FTZ.AND P0, PT, R3.reuse, -INF , PT ;  /* 0xff8000000300780b */ /* 0x040fe20003f1d000 */
[----:B------:R-:W-:Y:S01]  /*7dc0*/  FMUL.FTZ R190, R3, UR22 ;  /* 0x0000001603be7c20 */ /* 0x000fe20008410000 */
[--C-:B------:R-:W-:Y:S01]  /*7dd0*/  FFMA.FTZ R185, R185, UR22, -R198.reuse ;  /* 0x00000016b9b97c23 */ /* 0x100fe200080108c6 */
[----:B------:R-:W3:Y:S01]  /*7de0*/  MUFU.EX2 R181, R181 ;  /* 0x000000b500b57308 */ /* 0x000ee20000000800 */
[--C-:B------:R-:W-:Y:S01]  /*7df0*/  FFMA.FTZ R186, R186, UR22, -R198.reuse ;  /* 0x00000016baba7c23 */ /* 0x100fe200080108c6 */
[--C-:B------:R-:W-:Y:S01]  /*7e00*/  FFMA.FTZ R187, R187, UR22, -R198.reuse ;  /* 0x00000016bbbb7c23 */ /* 0x100fe200080108c6 */
[----:B------:R-:W-:Y:S01]  /*7e10*/  FSEL R190, R190, RZ, P0 ;  /* 0x000000ffbebe7208 */ /* 0x000fe20000000000 */
[--C-:B------:R-:W-:Y:S01]  /*7e20*/  FFMA.FTZ R188, R188, UR22, -R198.reuse ;  /* 0x00000016bcbc7c23 */ /* 0x100fe200080108c6 */
[--C-:B------:R-:W-:Y:S01]  /*7e30*/  FFMA.FTZ R202, R202, UR22, -R198.reuse ;  /* 0x00000016caca7c23 */ /* 0x100fe200080108c6 */
[--C-:B------:R-:W-:Y:S01]  /*7e40*/  FFMA.FTZ R201, R201, UR22, -R198.reuse ;  /* 0x00000016c9c97c23 */ /* 0x100fe200080108c6 */
[----:B------:R-:W-:Y:S01]  /*7e50*/  FFMA.FTZ R200, R200, UR22, -R198 ;  /* 0x00000016c8c87c23 */ /* 0x000fe200080108c6 */
[--C-:B------:R-:W-:Y:S01]  /*7e60*/  FFMA.FTZ R183, R69, UR22, -R190.reuse ;  /* 0x0000001645b77c23 */ /* 0x100fe200080108be */
[--C-:B------:R-:W-:Y:S01]  /*7e70*/  FFMA.FTZ R184, R70, UR22, -R190.reuse ;  /* 0x0000001646b87c23 */ /* 0x100fe200080108be */
[--C-:B------:R-:W-:Y:S01]  /*7e80*/  FFMA.FTZ R179, R30, UR22, -R190.reuse ;  /* 0x000000161eb37c23 */ /* 0x100fe200080108be */
[--C-:B------:R-:W-:Y:S01]  /*7e90*/  FFMA.FTZ R178, R31, UR22, -R190.reuse ;  /* 0x000000161fb27c23 */ /* 0x100fe200080108be */
[----:B------:R-:W-:Y:S01]  /*7ea0*/  MUFU.EX2 R180, R180 ;  /* 0x000000b400b47308 */ /* 0x000fe20000000800 */
[--C-:B------:R-:W-:Y:S01]  /*7eb0*/  FFMA.FTZ R174, R8, UR22, -R190.reuse ;  /* 0x0000001608ae7c23 */ /* 0x100fe200080108be */
[--C-:B------:R-:W-:Y:S01]  /*7ec0*/  FFMA.FTZ R172, R7, UR22, -R190.reuse ;  /* 0x0000001607ac7c23 */ /* 0x100fe200080108be */
[----:B------:R-:W4:Y:S01]  /*7ed0*/  LDSM.16.MT88.4 R8, [R224+0x10800] ;  /* 0x01080000e008783b */ /* 0x000f220000004200 */
[--C-:B------:R-:W-:Y:S01]  /*7ee0*/  FFMA.FTZ R169, R6, UR22, -R190.reuse ;  /* 0x0000001606a97c23 */ /* 0x100fe200080108be */
[----:B---3--:R-:W-:Y:S01]  /*7ef0*/  F2FP.BF16.F32.PACK_AB R128, R181, R182 ;  /* 0x000000b6b580723e */ /* 0x008fe200000010ff */
[--C-:B------:R-:W-:Y:S01]  /*7f00*/  FFMA.FTZ R0, R5, UR22, -R190.reuse ;  /* 0x0000001605007c23 */ /* 0x100fe200080108be */
[----:B------:R-:W-:Y:S01]  /*7f10*/  LDSM.16.MT88.4 R28, [R224+0x12800] ;  /* 0x01280000e01c783b */ /* 0x000fe20000004200 */
[----:B------:R-:W3:Y:S01]  /*7f20*/  MUFU.EX2 R177, R177 ;  /* 0x000000b100b17308 */ /* 0x000ee20000000800 */
[--C-:B------:R-:W-:Y:S01]  /*7f30*/  FFMA.FTZ R189, R189, UR22, -R190.reuse ;  /* 0x00000016bdbd7c23 */ /* 0x100fe200080108be */
[--C-:B------:R-:W-:Y:S01]  /*7f40*/  FFMA.FTZ R192, R192, UR22, -R190.reuse ;  /* 0x00000016c0c07c23 */ /* 0x100fe200080108be */
[--C-:B------:R-:W-:Y:S01]  /*7f50*/  FFMA.FTZ R193, R193, UR22, -R190.reuse ;  /* 0x00000016c1c17c23 */ /* 0x100fe200080108be */
[----:B------:R-:W-:Y:S01]  /*7f60*/  FFMA.FTZ R195, R195, UR22, -R190 ;  /* 0x00000016c3c37c23 */ /* 0x000fe200080108be */
[----:B------:R-:W-:Y:S01]  /*7f70*/  FFMA.FTZ R247, R199, UR22, -R198 ;  /* 0x00000016c7f77c23 */ /* 0x000fe200080108c6 */
[--C-:B------:R-:W-:Y:S01]  /*7f80*/  FFMA.FTZ R197, R197, UR22, -R190.reuse ;  /* 0x00000016c5c57c23 */ /* 0x100fe200080108be */
[--C-:B------:R-:W-:Y:S01]  /*7f90*/  FFMA.FTZ R196, R196, UR22, -R190.reuse ;  /* 0x00000016c4c47c23 */ /* 0x100fe200080108be */
[----:B------:R-:W-:Y:S01]  /*7fa0*/  MUFU.EX2 R183, R183 ;  /* 0x000000b700b77308 */ /* 0x000fe20000000800 */
[--C-:B------:R-:W-:Y:S01]  /*7fb0*/  FFMA.FTZ R194, R194, UR22, -R190.reuse ;  /* 0x00000016c2c27c23 */ /* 0x100fe200080108be */
[----:B------:R-:W-:Y:S01]  /*7fc0*/  FFMA.FTZ R246, R191, UR22, -R190 ;  /* 0x00000016bff67c23 */ /* 0x000fe200080108be */
[----:B------:R-:W-:Y:S01]  /*7fd0*/  FADD.FTZ R181, R182, R181 ;  /* 0x000000b5b6b57221 */ /* 0x000fe20000010000 */
[----:B------:R-:W-:-:S04]  /*7fe0*/  LEA R245, P0, R204, UR18, 0x1 ;  /* 0x00000012ccf57c11 */ /* 0x000fc8000f8008ff */
[----:B------:R-:W5:Y:S01]  /*7ff0*/  MUFU.EX2 R184, R184 ;  /* 0x000000b800b87308 */ /* 0x000f620000000800 */
[----:B---3--:R-:W-:Y:S01]  /*8000*/  F2FP.BF16.F32.PACK_AB R130, R177, R180 ;  /* 0x000000b4b182723e */ /* 0x008fe200000010ff */
[----:B------:R-:W-:Y:S01]  /*8010*/  FADD.FTZ R180, R180, R181 ;  /* 0x000000b5b4b47221 */ /* 0x000fe20000010000 */
[----:B------:R-:W-:-:S03]  /*8020*/  LEA.HI.X R244, R204, UR19, R165, 0x1, P0 ;  /* 0x00000013ccf47c11 */ /* 0x000fc600080f0ca5 */
[----:B------:R-:W-:Y:S02]  /*8030*/  FADD.FTZ R180, R177, R180 ;  /* 0x000000b4b1b47221 */ /* 0x000fe40000010000 */
[----:B------:R-:W3:Y:S08]  /*8040*/  MUFU.EX2 R179, R179 ;  /* 0x000000b300b37308 */ /* 0x000ef00000000800 */
[----:B------:R-:W1:Y:S01]  /*8050*/  MUFU.EX2 R178, R178 ;  /* 0x000000b200b27308 */ /* 0x000e620000000800 */
[----:B-----5:R-:W-:Y:S01]  /*8060*/  F2FP.BF16.F32.PACK_AB R129, R184, R183 ;  /* 0x000000b7b881723e */ /* 0x020fe200000010ff */
[----:B------:R-:W-:-:S06]  /*8070*/  FADD.FTZ R183, R183, R184 ;  /* 0x000000b8b7b77221 */ /* 0x000fcc0000010000 */
[----:B------:R-:W5:Y:S01]  /*8080*/  MUFU.EX2 R176, R176 ;  /* 0x000000b000b07308 */ /* 0x000f620000000800 */
[----:B---3--:R-:W-:-:S07]  /*8090*/  FADD.FTZ R183, R179, R183 ;  /* 0x000000b7b3b77221 */ /* 0x008fce0000010000 */
[----:B------:R-:W3:Y:S01]  /*80a0*/  MUFU.EX2 R175, R175 ;  /* 0x000000af00af7308 */ /* 0x000ee20000000800 */
[C---:B-1----:R-:W-:Y:S01]  /*80b0*/  F2FP.BF16.F32.PACK_AB R131, R178.reuse, R179 ;  /* 0x000000b3b283723e */ /* 0x042fe200000010ff */
[----:B------:R-:W-:-:S06]  /*80c0*/  FADD.FTZ R178, R178, R183 ;  /* 0x000000b7b2b27221 */ /* 0x000fcc0000010000 */
[----:B------:R-:W-:Y:S01]  /*80d0*/  HMMA.16816.F32.BF16 R152, R128, R148, RZ ;  /* 0x000000948098723c */ /* 0x000fe200000418ff */
[----:B------:R-:W1:Y:S01]  /*80e0*/  MUFU.EX2 R173, R173 ;  /* 0x000000ad00ad7308 */ /* 0x000e620000000800 */
[----:B-----5:R-:W-:-:S04]  /*80f0*/  FADD.FTZ R180, R176, R180 ;  /* 0x000000b4b0b47221 */ /* 0x020fc80000010000 */
[C---:B------:R-:W-:Y:S03]  /*8100*/  HMMA.16816.F32.BF16 R144, R128.reuse, R140, RZ ;  /* 0x0000008c8090723c */ /* 0x040fe600000418ff */
[----:B------:R-:W5:Y:S01]  /*8110*/  MUFU.EX2 R2, R2 ;  /* 0x0000000200027308 */ /* 0x000f620000000800 */
[C---:B---3--:R-:W-:Y:S01]  /*8120*/  F2FP.BF16.F32.PACK_AB R4, R175.reuse, R176 ;  /* 0x000000b0af04723e */ /* 0x048fe200000010ff */
[----:B------:R-:W-:Y:S01]  /*8130*/  FADD.FTZ R175, R175, R180 ;  /* 0x000000b4afaf7221 */ /* 0x000fe20000010000 */
[C---:B------:R-:W-:Y:S05]  /*8140*/  HMMA.16816.F32.BF16 R136, R128.reuse, R132, RZ ;  /* 0x000000848088723c */ /* 0x040fea00000418ff */
[----:B------:R-:W3:Y:S01]  /*8150*/  MUFU.EX2 R174, R174 ;  /* 0x000000ae00ae7308 */ /* 0x000ee20000000800 */
[----:B------:R-:W-:Y:S01]  /*8160*/  HMMA.16816.F32.BF16 R148, R128, R150, RZ ;  /* 0x000000968094723c */ /* 0x000fe200000418ff */
[----:B-1----:R-:W-:-:S05]  /*8170*/  FADD.FTZ R175, R173, R175 ;  /* 0x000000afadaf7221 */ /* 0x002fca0000010000 */
[----:B------:R-:W-:Y:S01]  /*8180*/  HMMA.16816.F32.BF16 R140, R128, R142, RZ ;  /* 0x0000008e808c723c */ /* 0x000fe200000418ff */
[----:B------:R-:W1:Y:S01]  /*8190*/  MUFU.EX2 R172, R172 ;  /* 0x000000ac00ac7308 */ /* 0x000e620000000800 */
[C---:B-----5:R-:W-:Y:S01]  /*81a0*/  F2FP.BF16.F32.PACK_AB R6, R2.reuse, R173 ;  /* 0x000000ad0206723e */ /* 0x060fe200000010ff */
[----:B------:R-:W-:-:S03]  /*81b0*/  FADD.FTZ R175, R2, R175 ;  /* 0x000000af02af7221 */ /* 0x000fc60000010000 */
[C---:B------:R-:W-:Y:S03]  /*81c0*/  HMMA.16816.F32.BF16 R132, R128.reuse, R134, RZ ;  /* 0x000000868084723c */ /* 0x040fe600000418ff */
[----:B------:R-:W-:Y:S01]  /*81d0*/  MUFU.EX2 R169, R169 ;  /* 0x000000a900a97308 */ /* 0x000fe20000000800 */
[----:B---3--:R-:W-:Y:S02]  /*81e0*/  FADD.FTZ R178, R174, R178 ;  /* 0x000000b2aeb27221 */ /* 0x008fe40000010000 */
[C---:B------:R-:W-:Y:S05]  /*81f0*/  HMMA.16816.F32.BF16 R160, R128.reuse, R156, RZ ;  /* 0x0000009c80a0723c */ /* 0x040fea00000418ff */
[----:B------:R-:W3:Y:S01]  /*8200*/  MUFU.EX2 R0, R0 ;  /* 0x0000000000007308 */ /* 0x000ee20000000800 */
[C---:B-1----:R-:W-:Y:S01]  /*8210*/  F2FP.BF16.F32.PACK_AB R5, R172.reuse, R174 ;  /* 0x000000aeac05723e */ /* 0x042fe200000010ff */
[----:B------:R-:W-:Y:S01]  /*8220*/  HMMA.16816.F32.BF16 R156, R128, R158, RZ ;  /* 0x0000009e809c723c */ /* 0x000fe200000418ff */
[----:B------:R-:W-:-:S05]  /*8230*/  FADD.FTZ R178, R172, R178 ;  /* 0x000000b2acb27221 */ /* 0x000fca0000010000 */
[C---:B------:R-:W-:Y:S01]  /*8240*/  HMMA.16816.F32.BF16 R52, R128.reuse, R56, RZ ;  /* 0x000000388034723c */ /* 0x040fe200000418ff */
[----:B------:R-:W-:Y:S05]  /*8250*/  MUFU.EX2 R185, R185 ;  /* 0x000000b900b97308 */ /* 0x000fea0000000800 */
[----:B------:R-:W-:Y:S01]  /*8260*/  HMMA.16816.F32.BF16 R68, R128, R72, RZ ;  /* 0x000000488044723c */ /* 0x000fe200000418ff */
[----:B---3--:R-:W-:Y:S02]  /*8270*/  F2FP.BF16.F32.PACK_AB R7, R0, R169 ;  /* 0x000000a90007723e */ /* 0x008fe400000010ff */
[----:B------:R-:W-:Y:S01]  /*8280*/  MUFU.EX2 R186, R186 ;  /* 0x000000ba00ba7308 */ /* 0x000fe20000000800 */
[----:B------:R-:W-:-:S02]  /*8290*/  FADD.FTZ R169, R169, R178 ;  /* 0x000000b2a9a97221 */ /* 0x000fc40000010000 */
[----:B------:R-:W-:Y:S02]  /*82a0*/  HMMA.16816.F32.BF16 R76, R128, R80, RZ ;  /* 0x00000050804c723c */ /* 0x000fe400000418ff */
[----:B------:R-:W-:-:S04]  /*82b0*/  FADD.FTZ R169, R0, R169 ;  /* 0x000000a900a97221 */ /* 0x000fc80000010000 */
[C---:B------:R-:W-:Y:S01]  /*82c0*/  HMMA.16816.F32.BF16 R152, R4.reuse, R16, R152 ;  /* 0x000000100498723c */ /* 0x040fe20000041898 */
[----:B------:R-:W-:Y:S05]  /*82d0*/  MUFU.EX2 R187, R187 ;  /* 0x000000bb00bb7308 */ /* 0x000fea0000000800 */
[C---:B------:R-:W-:Y:S01]  /*82e0*/  HMMA.16816.F32.BF16 R148, R4.reuse, R18, R148 ;  /* 0x000000120494723c */ /* 0x040fe20000041894 */
[----:B------:R-:W1:Y:S02]  /*82f0*/  LDSM.16.MT88.4 R16, [R225+0x12800] ;  /* 0x01280000e110783b */ /* 0x000e640000004200 */
[----:B------:R-:W-:Y:S03]  /*8300*/  MUFU.EX2 R188, R188 ;  /* 0x000000bc00bc7308 */ /* 0x000fe60000000800 */
[C---:B--2---:R-:W-:Y:S05]  /*8310*/  HMMA.16816.F32.BF16 R144, R4.reuse, R12, R144 ;  /* 0x0000000c0490723c */ /* 0x044fea0000041890 */
[----:B------:R-:W2:Y:S01]  /*8320*/  MUFU.EX2 R189, R189 ;  /* 0x000000bd00bd7308 */ /* 0x000ea20000000800 */
[C---:B------:R-:W-:Y:S01]  /*8330*/  HMMA.16816.F32.BF16 R140, R4.reuse, R14, R140 ;  /* 0x0000000e048c723c */ /* 0x040fe2000004188c */
[----:B------:R-:W3:Y:S05]  /*8340*/  LDSM.16.MT88.4 R12, [R228+0x14800] ;  /* 0x01480000e40c783b */ /* 0x000eea0000004200 */
[C---:B----4-:R-:W-:Y:S01]  /*8350*/  HMMA.16816.F32.BF16 R136, R4.reuse, R8, R136 ;  /* 0x000000080488723c */ /* 0x050fe20000041888 */
[----:B------:R-:W4:Y:S05]  /*8360*/  MUFU.EX2 R192, R192 ;  /* 0x000000c000c07308 */ /* 0x000f2a0000000800 */
[----:B------:R-:W-:Y:S01]  /*8370*/  HMMA.16816.F32.BF16 R132, R4, R10, R132 ;  /* 0x0000000a0484723c */ /* 0x000fe20000041884 */
[----:B------:R-:W5:Y:S02]  /*8380*/  LDSM.16.MT88.4 R8, [R226+0x14800] ;  /* 0x01480000e208783b */ /* 0x000f640000004200 */
[----:B------:R-:W-:Y:S01]  /*8390*/  MUFU.EX2 R193, R193 ;  /* 0x000000c100c17308 */ /* 0x000fe20000000800 */
[----:B--2---:R-:W-:-:S02]  /*83a0*/  FADD.FTZ R169, R189, R169 ;  /* 0x000000a9bda97221 */ /* 0x004fc40000010000 */
[C---:B------:R-:W-:Y:S05]  /*83b0*/  HMMA.16816.F32.BF16 R56, R128.reuse, R58, RZ ;  /* 0x0000003a8038723c */ /* 0x040fea00000418ff */
[----:B------:R-:W2:Y:S01]  /*83c0*/  MUFU.EX2 R195, R195 ;  /* 0x000000c300c37308 */ /* 0x000ea20000000800 */
[C---:B------:R-:W-:Y:S06]  /*83d0*/  HMMA.16816.F32.BF16 R72, R128.reuse, R74, RZ ;  /* 0x0000004a8048723c */ /* 0x040fec00000418ff */
[----:B------:R-:W-:Y:S01]  /*83e0*/  HMMA.16816.F32.BF16 R80, R128, R82, RZ ;  /* 0x000000528050723c */ /* 0x000fe200000418ff */
[----:B------:R-:W2:Y:S05]  /*83f0*/  MUFU.EX2 R202, R202 ;  /* 0x000000ca00ca7308 */ /* 0x000eaa0000000800 */
[C---:B------:R-:W-:Y:S03]  /*8400*/  HMMA.16816.F32.BF16 R160, R4.reuse, R20, R160 ;  /* 0x0000001404a0723c */ /* 0x040fe600000418a0 */
[----:B------:R-:W-:Y:S03]  /*8410*/  MUFU.EX2 R201, R201 ;  /* 0x000000c900c97308 */ /* 0x000fe60000000800 */
[C---:B------:R-:W-:Y:S01]  /*8420*/  HMMA.16816.F32.BF16 R156, R4.reuse, R22, R156 ;  /* 0x00000016049c723c */ /* 0x040fe2000004189c */
[----:B------:R-:W4:Y:S04]  /*8430*/  LDSM.16.MT88.4 R20, [R226+0x12800] ;  /* 0x01280000e214783b */ /* 0x000f280000004200 */
[----:B------:R-:W-:Y:S01]  /*8440*/  MUFU.EX2 R200, R200 ;  /* 0x000000c800c87308 */ /* 0x000fe20000000800 */
[C---:B-1----:R-:W-:Y:S06]  /*8450*/  HMMA.16816.F32.BF16 R52, R4.reuse, R16, R52 ;  /* 0x000000100434723c */ /* 0x042fec0000041834 */
[C---:B------:R-:W-:Y:S01]  /*8460*/  HMMA.16816.F32.BF16 R56, R4.reuse, R18, R56 ;  /* 0x000000120438723c */ /* 0x040fe20000041838 */
[----:B------:R-:W1:Y:S01]  /*8470*/  LDSM.16.MT88.4 R16, [R228+0x16800] ;  /* 0x01680000e410783b */ /* 0x000e620000004200 */
[----:B------:R-:W-:Y:S04]  /*8480*/  MUFU.EX2 R247, R247 ;  /* 0x000000f700f77308 */ /* 0x000fe80000000800 */
[C---:B---3--:R-:W-:Y:S04]  /*8490*/  HMMA.16816.F32.BF16 R68, R4.reuse, R12, R68 ;  /* 0x0000000c0444723c */ /* 0x048fe80000041844 */
[----:B------:R-:W3:Y:S02]  /*84a0*/  MUFU.EX2 R197, R197 ;  /* 0x000000c500c57308 */ /* 0x000ee40000000800 */
[C---:B------:R-:W-:Y:S01]  /*84b0*/  HMMA.16816.F32.BF16 R72, R4.reuse, R14, R72 ;  /* 0x0000000e0448723c */ /* 0x040fe20000041848 */
[----:B------:R-:W2:Y:S05]  /*84c0*/  LDSM.16.MT88.4 R12, [R226+0x16800] ;  /* 0x01680000e20c783b */ /* 0x000eaa0000004200 */
[C---:B-----5:R-:W-:Y:S01]  /*84d0*/  HMMA.16816.F32.BF16 R76, R4.reuse, R8, R76 ;  /* 0x00000008044c723c */ /* 0x060fe2000004184c */
[----:B------:R-:W5:Y:S05]  /*84e0*/  MUFU.EX2 R196, R196 ;  /* 0x000000c400c47308 */ /* 0x000f6a0000000800 */
[----:B------:R-:W-:Y:S01]  /*84f0*/  HMMA.16816.F32.BF16 R80, R4, R10, R80 ;  /* 0x0000000a0450723c */ /* 0x000fe20000041850 */
[----:B------:R-:W3:Y:S02]  /*8500*/  LDSM.16.MT88.4 R8, [R225+0x16800] ;  /* 0x01680000e108783b */ /* 0x000ee40000004200 */
[----:B------:R-:W5:Y:S03]  /*8510*/  MUFU.EX2 R194, R194 ;  /* 0x000000c200c27308 */ /* 0x000f660000000800 */
[C---:B------:R-:W-:Y:S05]  /*8520*/  HMMA.16816.F32.BF16 R44, R128.reuse, R48, RZ ;  /* 0x00000030802c723c */ /* 0x040fea00000418ff */
[----:B------:R-:W5:Y:S01]  /*8530*/  MUFU.EX2 R246, R246 ;  /* 0x000000f600f67308 */ /* 0x000f620000000800 */
        /* <DEDUP_REMOVED lines=17> */
[----:B------:R-:W5:Y:S05]  /*8650*/  LDSM.16.MT88.4 R24, [R225+0x14800] ;  /* 0x01480000e118783b */ /* 0x000f6a0000004200 */
[C---:B----4-:R-:W-:Y:S06]  /*8660*/  HMMA.16816.F32.BF16 R44, R4.reuse, R20, R44 ;  /* 0x00000014042c723c */ /* 0x050fec000004182c */
[C---:B------:R-:W-:Y:S01]  /*8670*/  HMMA.16816.F32.BF16 R48, R4.reuse, R22, R48 ;  /* 0x000000160430723c */ /* 0x040fe20000041830 */
[----:B------:R-:W4:Y:S05]  /*8680*/  LDSM.16.MT88.4 R20, [R224+0x14800] ;  /* 0x01480000e014783b */ /* 0x000f2a0000004200 */
        /* <DEDUP_REMOVED lines=15> */
[C---:B-----5:R-:W-:Y:S06]  /*8780*/  HMMA.16816.F32.BF16 R84, R4.reuse, R24, R84 ;  /* 0x000000180454723c */ /* 0x060fec0000041854 */
[C---:B------:R-:W-:Y:S01]  /*8790*/  HMMA.16816.F32.BF16 R88, R4.reuse, R26, R88 ;  /* 0x0000001a0458723c */ /* 0x040fe20000041858 */
[----:B------:R-:W5:Y:S05]  /*87a0*/  LDSM.16.MT88.4 R24, [R228+0x11000] ;  /* 0x01100000e418783b */ /* 0x000f6a0000004200 */
[C---:B----4-:R-:W-:Y:S06]  /*87b0*/  HMMA.16816.F32.BF16 R92, R4.reuse, R20, R92 ;  /* 0x00000014045c723c */ /* 0x050fec000004185c */
        /* <DEDUP_REMOVED lines=31> */
[C---:B-----5:R-:W-:Y:S06]  /*89b0*/  HMMA.16816.F32.BF16 R160, R4.reuse, R24, R160 ;  /* 0x0000001804a0723c */ /* 0x060fec00000418a0 */
        /* <DEDUP_REMOVED lines=29> */
[C---:B------:R-:W-:Y:S06]  /*8b90*/  HMMA.16816.F32.BF16 R68, R4.reuse, R24, R68 ;  /* 0x000000180444723c */ /* 0x040fec0000041844 */
[C---:B------:R-:W-:Y:S01]  /*8ba0*/  HMMA.16816.F32.BF16 R72, R4.reuse, R26, R72 ;  /* 0x0000001a0448723c */ /* 0x040fe20000041848 */
[----:B------:R-:W3:Y:S05]  /*8bb0*/  LDSM.16.MT88.4 R24, [R225+0x11800] ;  /* 0x01180000e118783b */ /* 0x000eea0000004200 */
[C---:B----4-:R-:W-:Y:S06]  /*8bc0*/  HMMA.16816.F32.BF16 R92, R4.reuse, R20, R92 ;  /* 0x00000014045c723c */ /* 0x050fec000004185c */
[C---:B------:R-:W-:Y:S01]  /*8bd0*/  HMMA.16816.F32.BF16 R96, R4.reuse, R22, R96 ;  /* 0x000000160460723c */ /* 0x040fe20000041860 */
[----:B------:R-:W4:Y:S05]  /*8be0*/  LDSM.16.MT88.4 R20, [R226+0x13800] ;  /* 0x01380000e214783b */ /* 0x000f2a0000004200 */
[C---:B-----5:R-:W-:Y:S06]  /*8bf0*/  HMMA.16816.F32.BF16 R124, R4.reuse, R32, R124 ;  /* 0x00000020047c723c */ /* 0x060fec000004187c */
[----:B------:R-:W-:Y:S01]  /*8c00*/  HMMA.16816.F32.BF16 R128, R4, R34, R128 ;  /* 0x000000220480723c */ /* 0x000fe20000041880 */
[----:B------:R-:W-:Y:S06]  /*8c10*/  LDSM.16.MT88.4 R32, [R224+0x13800] ;  /* 0x01380000e020783b */ /* 0x000fec0000004200 */
        /* <DEDUP_REMOVED lines=41> */
[C---:B-1----:R-:W-:Y:S06]  /*8eb0*/  HMMA.16816.F32.BF16 R108, R4.reuse, R16, R108 ;  /* 0x00000010046c723c */ /* 0x042fec000004186c */
[C---:B------:R-:W-:Y:S06]  /*8ec0*/  HMMA.16816.F32.BF16 R112, R4.reuse, R18, R112 ;  /* 0x000000120470723c */ /* 0x040fec0000041870 */
[C---:B--2---:R-:W-:Y:S06]  /*8ed0*/  HMMA.16816.F32.BF16 R116, R4.reuse, R12, R116 ;  /* 0x0000000c0474723c */ /* 0x044fec0000041874 */
[C---:B------:R-:W-:Y:S06]  /*8ee0*/  HMMA.16816.F32.BF16 R120, R4.reuse, R14, R120 ;  /* 0x0000000e0478723c */ /* 0x040fec0000041878 */
[C---:B---3--:R-:W-:Y:S06]  /*8ef0*/  HMMA.16816.F32.BF16 R124, R4.reuse, R8, R124 ;  /* 0x00000008047c723c */ /* 0x048fec000004187c */
        /* <DEDUP_REMOVED lines=83> */
.L_x_3255:
[----:B------:R-:W-:-:S04]  /*9430*/  ULEA UR4, -UR6, URZ, 0x6 ;  /* 0x0000003f06047291 */ /* 0x000fc8000f8e313f */
[----:B------:R-:W-:Y:S02]  /*9440*/  USHF.R.S32.HI UR7, URZ, 0x1f, UR4 ;  /* 0x0000001f3f077899 */ /* 0x000fe40008011404 */
[----:B------:R-:W-:-:S04]  /*9450*/  MOV R4, UR4 ;  /* 0x0000000400047c02 */ /* 0x000fc80008000f00 */
[----:B------:R-:W-:-:S07]  /*9460*/  MOV R0, UR7 ;  /* 0x0000000700007c02 */ /* 0x000fce0008000f00 */
.L_x_3256:
[C---:B------:R-:W-:Y:S01]  /*9470*/  VIADD R5, R236.reuse, 0x40 ;  /* 0x00000040ec057836 */ /* 0x040fe20000000000 */
[----:B------:R-:W-:Y:S01]  /*9480*/  ULDC UR4, c[0x0][0x2d0] ;  /* 0x0000b40000047ab9 */ /* 0x000fe20000000800 */
[----:B------:R-:W-:Y:S01]  /*9490*/  VIADD R2, R236, 0x80 ;  /* 0x00000080ec027836 */ /* 0x000fe20000000000 */
[----:B------:R-:W-:Y:S01]  /*94a0*/  LEA R206, P5, R4, R166, 0x1 ;  /* 0x000000a604ce7211 */ /* 0x000fe200078a08ff */
[----:B------:R-:W-:Y:S01]  /*94b0*/  UISETP.GT.AND UP0, UPT, UR13, UR12, UPT ;  /* 0x0000000c0d00728c */ /* 0x000fe2000bf04270 */
[----:B------:R-:W-:Y:S02]  /*94c0*/  ISETP.GE.AND P4, PT, R5, UR4, PT ;  /* 0x0000000405007c0c */ /* 0x000fe4000bf86270 */
[----:B------:R-:W-:Y:S01]  /*94d0*/  ISETP.GE.AND P3, PT, R2, UR4, PT ;  /* 0x0000000402007c0c */ /* 0x000fe2000bf66270 */
[----:B------:R-:W-:Y:S01]  /*94e0*/  VIADD R2, R236, 0xc0 ;  /* 0x000000c0ec027836 */ /* 0x000fe20000000000 */
[----:B------:R-:W-:Y:S02]  /*94f0*/  LEA.HI.X R207, R4, R167, R0, 0x1, P5 ;  /* 0x000000a704cf7211 */ /* 0x000fe400028f0c00 */
[----:B------:R-:W-:-:S02]  /*9500*/  ISETP.GE.AND P5, PT, R236, UR4, PT ;  /* 0x00000004ec007c0c */ /* 0x000fc4000bfa6270 */
        /* <DEDUP_REMOVED lines=56> */
[----:B------:R-:W-:Y:S01]  /*9890*/  @!P5 LDGSTS.E.BYPASS.LTC128B.128 [R235+0x10800], desc[UR26][R24.64] ;  /* 0x1080000018ebdfae */ /* 0x000fe2000b901d5a */
        /* <DEDUP_REMOVED lines=50> */
[----:B------:R-:W-:Y:S01]  /*9bc0*/  @!P4 LDGSTS.E.BYPASS.LTC128B.128 [R235+0x13000], desc[UR26][R18.64+0x80] ;  /* 0x1300008012ebcfae */ /* 0x000fe2000b901d5a */
[----:B------:R-:W-:Y:S02]  /*9bd0*/  @!P2 LEA R34, P0, R6, UR8, 0x1 ;  /* 0x000000080622ac11 */ /* 0x000fe4000f8008ff */
[----:B------:R-:W-:Y:S01]  /*9be0*/  @!P3 LEA.HI.X R167, R0, UR9, R4, 0x1, P1 ;  /* 0x0000000900a7bc11 */ /* 0x000fe200088f0c04 */
[----:B------:R-:W-:Y:S01]  /*9bf0*/  @P3 STS.128 [R235+0x15000], RZ ;  /* 0x015000ffeb003388 */ /* 0x000fe20000000c00 */
[----:B------:R-:W-:-:S03]  /*9c00*/  @!P2 LEA.HI.X R35, R6, UR9, R5, 0x1, P0 ;  /* 0x000000090623ac11 */ /* 0x000fc600080f0c05 */
        /* <DEDUP_REMOVED lines=30> */
[----:B-1----:R-:W1:Y:S04]  /*9df0*/  LDSM.16.M88.4 R8, [R233+0x8000] ;  /* 0x00800000e908783b */ /* 0x002e680000000200 */
[----:B------:R-:W4:Y:S04]  /*9e00*/  LDSM.16.M88.4 R20, [R233+0x8800] ;  /* 0x00880000e914783b */ /* 0x000f280000000200 */
[----:B------:R-:W5:Y:S04]  /*9e10*/  LDSM.16.M88.4 R168, [R233+0x9000] ;  /* 0x00900000e9a8783b */ /* 0x000f680000000200 */
[----:B--2---:R-:W2:Y:S04]  /*9e20*/  LDSM.16.M88.4 R28, [R233+0x9800] ;  /* 0x00980000e91c783b */ /* 0x004ea80000000200 */
[----:B------:R-:W-:Y:S04]  /*9e30*/  LDSM.16.M88.4 R12, [R232] ;  /* 0x00000000e80c783b */ /* 0x000fe80000000200 */
[----:B------:R-:W2:Y:S04]  /*9e40*/  LDSM.16.M88.4 R196, [R231] ;  /* 0x00000000e7c4783b */ /* 0x000ea80000000200 */
[----:B------:R-:W2:Y:S04]  /*9e50*/  LDSM.16.M88.4 R192, [R223] ;  /* 0x00000000dfc0783b */ /* 0x000ea80000000200 */
[----:B---3--:R-:W3:Y:S04]  /*9e60*/  LDSM.16.M88.4 R32, [R222] ;  /* 0x00000000de20783b */ /* 0x008ee80000000200 */
[----:B------:R-:W3:Y:S04]  /*9e70*/  LDSM.16.M88.4 R16, [R221] ;  /* 0x00000000dd10783b */ /* 0x000ee80000000200 */
[----:B------:R-:W-:Y:S01]  /*9e80*/  LDSM.16.M88.4 R180, [R227+0x8000] ;  /* 0x00800000e3b4783b */ /* 0x000fe20000000200 */
[C---:B-1----:R-:W-:Y:S03]  /*9e90*/  HMMA.16816.F32.BF16 R4, R184.reuse, R8, RZ ;  /* 0x00000008b804723c */ /* 0x042fe600000418ff */
[----:B------:R-:W-:Y:S04]  /*9ea0*/  LDSM.16.M88.4 R176, [R227+0x8800] ;  /* 0x00880000e3b0783b */ /* 0x000fe80000000200 */
[----:B------:R-:W-:Y:S01]  /*9eb0*/  LDSM.16.M88.4 R200, [R220+0x6000] ;  /* 0x00600000dcc8783b */ /* 0x000fe20000000200 */
[C---:B------:R-:W-:Y:S03]  /*9ec0*/  HMMA.16816.F32.BF16 R8, R184.reuse, R10, RZ ;  /* 0x0000000ab808723c */ /* 0x040fe600000418ff */
[----:B------:R-:W0:Y:S03]  /*9ed0*/  LDGDEPBAR ;  /* 0x00000000000079af */ /* 0x000e260000000000 */
[C---:B----4-:R-:W-:Y:S06]  /*9ee0*/  HMMA.16816.F32.BF16 R24, R184.reuse, R20, RZ ;  /* 0x00000014b818723c */ /* 0x050fec00000418ff */
[C---:B-----5:R-:W-:Y:S06]  /*9ef0*/  HMMA.16816.F32.BF16 R172, R184.reuse, R168, RZ ;  /* 0x000000a8b8ac723c */ /* 0x060fec00000418ff */
[C---:B------:R-:W-:Y:S06]  /*9f00*/  HMMA.16816.F32.BF16 R20, R184.reuse, R22, RZ ;  /* 0x00000016b814723c */ /* 0x040fec00000418ff */
[C---:B------:R-:W-:Y:S06]  /*9f10*/  HMMA.16816.F32.BF16 R168, R184.reuse, R170, RZ ;  /* 0x000000aab8a8723c */ /* 0x040fec00000418ff */
[C---:B--2---:R-:W-:Y:S06]  /*9f20*/  HMMA.16816.F32.BF16 R188, R184.reuse, R28, RZ ;  /* 0x0000001cb8bc723c */ /* 0x044fec00000418ff */
[----:B------:R-:W-:Y:S01]  /*9f30*/  HMMA.16816.F32.BF16 R184, R184, R30, RZ ;  /* 0x0000001eb8b8723c */ /* 0x000fe200000418ff */
[----:B------:R-:W1:Y:S05]  /*9f40*/  LDSM.16.M88.4 R28, [R230] ;  /* 0x00000000e61c783b */ /* 0x000e6a0000000200 */
[C---:B------:R-:W-:Y:S06]  /*9f50*/  HMMA.16816.F32.BF16 R4, R12.reuse, R196, R4 ;  /* 0x000000c40c04723c */ /* 0x040fec0000041804 */
[C---:B------:R-:W-:Y:S01]  /*9f60*/  HMMA.16816.F32.BF16 R8, R12.reuse, R198, R8 ;  /* 0x000000c60c08723c */ /* 0x040fe20000041808 */
[----:B------:R-:W2:Y:S05]  /*9f70*/  LDSM.16.M88.4 R196, [R227+0x9000] ;  /* 0x00900000e3c4783b */ /* 0x000eaa0000000200 */
[C---:B------:R-:W-:Y:S06]  /*9f80*/  HMMA.16816.F32.BF16 R24, R12.reuse, R192, R24 ;  /* 0x000000c00c18723c */ /* 0x040fec0000041818 */
[C---:B------:R-:W-:Y:S01]  /*9f90*/  HMMA.16816.F32.BF16 R20, R12.reuse, R194, R20 ;  /* 0x000000c20c14723c */ /* 0x040fe20000041814 */
[----:B------:R-:W4:Y:S05]  /*9fa0*/  LDSM.16.M88.4 R192, [R227+0x9800] ;  /* 0x00980000e3c0783b */ /* 0x000f2a0000000200 */
[C---:B---3--:R-:W-:Y:S06]  /*9fb0*/  HMMA.16816.F32.BF16 R172, R12.reuse, R32, R172 ;  /* 0x000000200cac723c */ /* 0x048fec00000418ac */
[C---:B------:R-:W-:Y:S01]  /*9fc0*/  HMMA.16816.F32.BF16 R168, R12.reuse, R34, R168 ;  /* 0x000000220ca8723c */ /* 0x040fe200000418a8 */
[----:B------:R-:W-:Y:S05]  /*9fd0*/  LDSM.16.M88.4 R32, [R229] ;  /* 0x00000000e520783b */ /* 0x000fea0000000200 */
[C---:B------:R-:W-:Y:S06]  /*9fe0*/  HMMA.16816.F32.BF16 R188, R12.reuse, R16, R188 ;  /* 0x000000100cbc723c */ /* 0x040fec00000418bc */
[----:B------:R-:W-:Y:S01]  /*9ff0*/  HMMA.16816.F32.BF16 R184, R12, R18, R184 ;  /* 0x000000120cb8723c */ /* 0x000fe200000418b8 */
[----:B------:R-:W3:Y:S04]  /*a000*/  LDSM.16.M88.4 R12, [R220] ;  /* 0x00000000dc0c783b */ /* 0x000ee80000000200 */
[----:B------:R-:W5:Y:S01]  /*a010*/  LDSM.16.M88.4 R16, [R220+0x800] ;  /* 0x00080000dc10783b */ /* 0x000f620000000200 */
        /* <DEDUP_REMOVED lines=8> */
[----:B------:R-:W-:Y:S05]  /*a0a0*/  LDSM.16.M88.4 R196, [R233+0xa000] ;  /* 0x00a00000e9c4783b */ /* 0x000fea0000000200 */
[C---:B----4-:R-:W-:Y:S06]  /*a0b0*/  HMMA.16816.F32.BF16 R188, R28.reuse, R192, R188 ;  /* 0x000000c01cbc723c */ /* 0x050fec00000418bc */
[----:B------:R-:W-:Y:S01]  /*a0c0*/  HMMA.16816.F32.BF16 R184, R28, R194, R184 ;  /* 0x000000c21cb8723c */ /* 0x000fe200000418b8 */
[----:B------:R-:W-:Y:S04]  /*a0d0*/  LDSM.16.M88.4 R192, [R233+0xa800] ;  /* 0x00a80000e9c0783b */ /* 0x000fe80000000200 */
[----:B------:R-:W-:Y:S01]  /*a0e0*/  LDSM.16.M88.4 R28, [R233+0xb000] ;  /* 0x00b00000e91c783b */ /* 0x000fe20000000200 */
[C---:B---3--:R-:W-:Y:S06]  /*a0f0*/  HMMA.16816.F32.BF16 R4, R32.reuse, R12, R4 ;  /* 0x0000000c2004723c */ /* 0x048fec0000041804 */
[C---:B------:R-:W-:Y:S01]  /*a100*/  HMMA.16816.F32.BF16 R8, R32.reuse, R14, R8 ;  /* 0x0000000e2008723c */ /* 0x040fe20000041808 */
[----:B------:R-:W2:Y:S05]  /*a110*/  LDSM.16.M88.4 R12, [R234+0x2000] ;  /* 0x00200000ea0c783b */ /* 0x000eaa0000000200 */
[C---:B-----5:R-:W-:Y:S06]  /*a120*/  HMMA.16816.F32.BF16 R24, R32.reuse, R16, R24 ;  /* 0x000000102018723c */ /* 0x060fec0000041818 */
[C---:B------:R-:W-:Y:S01]  /*a130*/  HMMA.16816.F32.BF16 R20, R32.reuse, R18, R20 ;  /* 0x000000122014723c */ /* 0x040fe20000041814 */
[----:B------:R-:W3:Y:S05]  /*a140*/  LDSM.16.M88.4 R16, [R233+0xb800] ;  /* 0x00b80000e910783b */ /* 0x000eea0000000200 */
[C---:B-1----:R-:W-:Y:S06]  /*a150*/  HMMA.16816.F32.BF16 R172, R32.reuse, R180, R172 ;  /* 0x000000b420ac723c */ /* 0x042fec00000418ac */
[C---:B------:R-:W-:Y:S01]  /*a160*/  HMMA.16816.F32.BF16 R168, R32.reuse, R182, R168 ;  /* 0x000000b620a8723c */ /* 0x040fe200000418a8 */
[----:B------:R-:W-:Y:S05]  /*a170*/  LDSM.16.M88.4 R180, [R219] ;  /* 0x00000000dbb4783b */ /* 0x000fea0000000200 */
[C---:B------:R-:W-:Y:S06]  /*a180*/  HMMA.16816.F32.BF16 R188, R32.reuse, R176, R188 ;  /* 0x000000b020bc723c */ /* 0x040fec00000418bc */
[----:B------:R-:W-:Y:S01]  /*a190*/  HMMA.16816.F32.BF16 R184, R32, R178, R184 ;  /* 0x000000b220b8723c */ /* 0x000fe200000418b8 */
[----:B------:R-:W1:Y:S04]  /*a1a0*/  LDSM.16.M88.4 R32, [R232+0x2000] ;  /* 0x00200000e820783b */ /* 0x000e680000000200 */
[----:B------:R-:W4:Y:S01]  /*a1b0*/  LDSM.16.M88.4 R176, [R218] ;  /* 0x00000000dab0783b */ /* 0x000f220000000200 */
[C---:B--2---:R-:W-:Y:S06]  /*a1c0*/  HMMA.16816.F32.BF16 R4, R12.reuse, R196, R4 ;  /* 0x000000c40c04723c */ /* 0x044fec0000041804 */
[C---:B------:R-:W-:Y:S01]  /*a1d0*/  HMMA.16816.F32.BF16 R8, R12.reuse, R198, R8 ;  /* 0x000000c60c08723c */ /* 0x040fe20000041808 */
[----:B------:R-:W2:Y:S05]  /*a1e0*/  LDSM.16.M88.4 R196, [R217] ;  /* 0x00000000d9c4783b */ /* 0x000eaa0000000200 */
[C---:B------:R-:W-:Y:S06]  /*a1f0*/  HMMA.16816.F32.BF16 R24, R12.reuse, R192, R24 ;  /* 0x000000c00c18723c */ /* 0x040fec0000041818 */
[C---:B------:R-:W-:Y:S01]  /*a200*/  HMMA.16816.F32.BF16 R20, R12.reuse, R194, R20 ;  /* 0x000000c20c14723c */ /* 0x040fe20000041814 */
[----:B------:R-:W5:Y:S05]  /*a210*/  LDSM.16.M88.4 R192, [R216] ;  /* 0x00000000d8c0783b */ /* 0x000f6a0000000200 */
[C---:B------:R-:W-:Y:S06]  /*a220*/  HMMA.16816.F32.BF16 R172, R12.reuse, R28, R172 ;  /* 0x0000001c0cac723c */ /* 0x040fec00000418ac */
        /* <DEDUP_REMOVED lines=15> */
[C---:B-----5:R-:W-:Y:S06]  /*a320*/  HMMA.16816.F32.BF16 R188, R32.reuse, R192, R188 ;  /* 0x000000c020bc723c */ /* 0x060fec00000418bc */
[----:B------:R-:W-:Y:S01]  /*a330*/  HMMA.16816.F32.BF16 R184, R32, R194, R184 ;  /* 0x000000c220b8723c */ /* 0x000fe200000418b8 */
[----:B------:R-:W-:Y:S04]  /*a340*/  LDSM.16.M88.4 R192, [R220+0x2800] ;  /* 0x00280000dcc0783b */ /* 0x000fe80000000200 */
[----:B------:R-:W-:Y:S01]  /*a350*/  LDSM.16.M88.4 R32, [R220+0x3000] ;  /* 0x00300000dc20783b */ /* 0x000fe20000000200 */
[C---:B---3--:R-:W-:Y:S06]  /*a360*/  HMMA.16816.F32.BF16 R4, R16.reuse, R12, R4 ;  /* 0x0000000c1004723c */ /* 0x048fec0000041804 */
[C---:B------:R-:W-:Y:S01]  /*a370*/  HMMA.16816.F32.BF16 R8, R16.reuse, R14, R8 ;  /* 0x0000000e1008723c */ /* 0x040fe20000041808 */
[----:B------:R-:W2:Y:S05]  /*a380*/  LDSM.16.M88.4 R12, [R229+0x2000] ;  /* 0x00200000e50c783b */ /* 0x000eaa0000000200 */
[C---:B------:R-:W-:Y:S06]  /*a390*/  HMMA.16816.F32.BF16 R24, R16.reuse, R28, R24 ;  /* 0x0000001c1018723c */ /* 0x040fec0000041818 */
[C---:B------:R-:W-:Y:S01]  /*a3a0*/  HMMA.16816.F32.BF16 R20, R16.reuse, R30, R20 ;  /* 0x0000001e1014723c */ /* 0x040fe20000041814 */
[----:B------:R-:W3:Y:S05]  /*a3b0*/  LDSM.16.M88.4 R28, [R220+0x3800] ;  /* 0x00380000dc1c783b */ /* 0x000eea0000000200 */
[C---:B-1----:R-:W-:Y:S06]  /*a3c0*/  HMMA.16816.F32.BF16 R172, R16.reuse, R180, R172 ;  /* 0x000000b410ac723c */ /* 0x042fec00000418ac */
[C---:B------:R-:W-:Y:S01]  /*a3d0*/  HMMA.16816.F32.BF16 R168, R16.reuse, R182, R168 ;  /* 0x000000b610a8723c */ /* 0x040fe200000418a8 */
[----:B------:R-:W-:Y:S05]  /*a3e0*/  LDSM.16.M88.4 R180, [R233+0xc000] ;  /* 0x00c00000e9b4783b */ /* 0x000fea0000000200 */
[C---:B----4-:R-:W-:Y:S06]  /*a3f0*/  HMMA.16816.F32.BF16 R188, R16.reuse, R176, R188 ;  /* 0x000000b010bc723c */ /* 0x050fec00000418bc */
        /* <DEDUP_REMOVED lines=8> */
[----:B------:R-:W5:Y:S05]  /*a480*/  LDSM.16.M88.4 R192, [R233+0xd800] ;  /* 0x00d80000e9c0783b */ /* 0x000f6a0000000200 */
[C---:B------:R-:W-:Y:S06]  /*a490*/  HMMA.16816.F32.BF16 R172, R12.reuse, R32, R172 ;  /* 0x000000200cac723c */ /* 0x040fec00000418ac */
[C---:B------:R-:W-:Y:S01]  /*a4a0*/  HMMA.16816.F32.BF16 R168, R12.reuse, R34, R168 ;  /* 0x000000220ca8723c */ /* 0x040fe200000418a8 */
[----:B------:R-:W-:Y:S05]  /*a4b0*/  LDSM.16.M88.4 R32, [R214] ;  /* 0x00000000d620783b */ /* 0x000fea0000000200 */
[C---:B---3--:R-:W-:Y:S06]  /*a4c0*/  HMMA.16816.F32.BF16 R188, R12.reuse, R28, R188 ;  /* 0x0000001c0cbc723c */ /* 0x048fec00000418bc */
[----:B------:R-:W-:Y:S01]  /*a4d0*/  HMMA.16816.F32.BF16 R184, R12, R30, R184 ;  /* 0x0000001e0cb8723c */ /* 0x000fe200000418b8 */
[----:B------:R-:W-:Y:S04]  /*a4e0*/  LDSM.16.M88.4 R12, [R232+0x4000] ;  /* 0x00400000e80c783b */ /* 0x000fe80000000200 */
[----:B------:R-:W3:Y:S01]  /*a4f0*/  LDSM.16.M88.4 R28, [R215] ;  /* 0x00000000d71c783b */ /* 0x000ee20000000200 */
[C---:B-1----:R-:W-:Y:S06]  /*a500*/  HMMA.16816.F32.BF16 R4, R176.reuse, R180, R4 ;  /* 0x000000b4b004723c */ /* 0x042fec0000041804 */
[C---:B------:R-:W-:Y:S01]  /*a510*/  HMMA.16816.F32.BF16 R8, R176.reuse, R182, R8 ;  /* 0x000000b6b008723c */ /* 0x040fe20000041808 */
[----:B------:R-:W1:Y:S05]  /*a520*/  LDSM.16.M88.4 R180, [R213] ;  /* 0x00000000d5b4783b */ /* 0x000e6a0000000200 */
[C---:B----4-:R-:W-:Y:S06]  /*a530*/  HMMA.16816.F32.BF16 R24, R176.reuse, R16, R24 ;  /* 0x00000010b018723c */ /* 0x050fec0000041818 */
[C---:B------:R-:W-:Y:S01]  /*a540*/  HMMA.16816.F32.BF16 R20, R176.reuse, R18, R20 ;  /* 0x00000012b014723c */ /* 0x040fe20000041814 */
[----:B------:R-:W4:Y:S05]  /*a550*/  LDSM.16.M88.4 R16, [R212] ;  /* 0x00000000d410783b */ /* 0x000f2a0000000200 */
        /* <DEDUP_REMOVED lines=22> */
[----:B------:R-:W-:Y:S05]  /*a6c0*/  LDSM.16.M88.4 R196, [R234+0x6000] ;  /* 0x00600000eac4783b */ /* 0x000fea0000000200 */
        /* <DEDUP_REMOVED lines=12> */
[----:B------:R-:W-:Y:S05]  /*a790*/  LDSM.16.M88.4 R180, [R232+0x6000] ;  /* 0x00600000e8b4783b */ /* 0x000fea0000000200 */
[C---:B----4-:R-:W-:Y:S06]  /*a7a0*/  HMMA.16816.F32.BF16 R24, R12.reuse, R16, R24 ;  /* 0x000000100c18723c */ /* 0x050fec0000041818 */
[C---:B------:R-:W-:Y:S01]  /*a7b0*/  HMMA.16816.F32.BF16 R20, R12.reuse, R18, R20 ;  /* 0x000000120c14723c */ /* 0x040fe20000041814 */
[----:B------:R-:W1:Y:S05]  /*a7c0*/  LDSM.16.M88.4 R16, [R211] ;  /* 0x00000000d310783b */ /* 0x000e6a0000000200 */
[C---:B--2---:R-:W-:Y:S06]  /*a7d0*/  HMMA.16816.F32.BF16 R172, R12.reuse, R176, R172 ;  /* 0x000000b00cac723c */ /* 0x044fec00000418ac */
[C---:B------:R-:W-:Y:S01]  /*a7e0*/  HMMA.16816.F32.BF16 R168, R12.reuse, R178, R168 ;  /* 0x000000b20ca8723c */ /* 0x040fe200000418a8 */
[----:B------:R-:W-:Y:S05]  /*a7f0*/  LDSM.16.M88.4 R176, [R227+0xe000] ;  /* 0x00e00000e3b0783b */ /* 0x000fea0000000200 */
[C---:B---3--:R-:W-:Y:S06]  /*a800*/  HMMA.16816.F32.BF16 R188, R12.reuse, R28, R188 ;  /* 0x0000001c0cbc723c */ /* 0x048fec00000418bc */
[----:B------:R-:W-:Y:S01]  /*a810*/  HMMA.16816.F32.BF16 R184, R12, R30, R184 ;  /* 0x0000001e0cb8723c */ /* 0x000fe200000418b8 */
[----:B------:R-:W2:Y:S04]  /*a820*/  LDSM.16.M88.4 R28, [R233+0xf000] ;  /* 0x00f00000e91c783b */ /* 0x000ea80000000200 */
[----:B------:R-:W-:Y:S01]  /*a830*/  LDSM.16.M88.4 R12, [R210] ;  /* 0x00000000d20c783b */ /* 0x000fe20000000200 */
[C---:B-----5:R-:W-:Y:S06]  /*a840*/  HMMA.16816.F32.BF16 R4, R196.reuse, R32, R4 ;  /* 0x00000020c404723c */ /* 0x060fec0000041804 */
[C---:B------:R-:W-:Y:S01]  /*a850*/  HMMA.16816.F32.BF16 R8, R196.reuse, R34, R8 ;  /* 0x00000022c408723c */ /* 0x040fe20000041808 */
[----:B------:R-:W3:Y:S05]  /*a860*/  LDSM.16.M88.4 R32, [R230+0x6000] ;  /* 0x00600000e620783b */ /* 0x000eea0000000200 */
[C---:B------:R-:W-:Y:S06]  /*a870*/  HMMA.16816.F32.BF16 R24, R196.reuse, R192, R24 ;  /* 0x000000c0c418723c */ /* 0x040fec0000041818 */
[----:B------:R-:W-:Y:S01]  /*a880*/  HMMA.16816.F32.BF16 R20, R196, R194, R20 ;  /* 0x000000c2c414723c */ /* 0x000fe20000041814 */
[----:B------:R-:W-:Y:S05]  /*a890*/  LDSM.16.M88.4 R192, [R233+0xf800] ;  /* 0x00f80000e9c0783b */ /* 0x000fea0000000200 */
[C---:B-1----:R-:W-:Y:S06]  /*a8a0*/  HMMA.16816.F32.BF16 R4, R180.reuse, R16, R4 ;  /* 0x00000010b404723c */ /* 0x042fec0000041804 */
[----:B------:R-:W-:Y:S01]  /*a8b0*/  HMMA.16816.F32.BF16 R8, R180, R18, R8 ;  /* 0x00000012b408723c */ /* 0x000fe20000041808 */
[----:B------:R-:W1:Y:S05]  /*a8c0*/  LDSM.16.M88.4 R16, [R229+0x6000] ;  /* 0x00600000e510783b */ /* 0x000e6a0000000200 */
[C---:B--2---:R-:W-:Y:S06]  /*a8d0*/  HMMA.16816.F32.BF16 R172, R196.reuse, R28, R172 ;  /* 0x0000001cc4ac723c */ /* 0x044fec00000418ac */
[----:B------:R-:W-:Y:S01]  /*a8e0*/  HMMA.16816.F32.BF16 R168, R196, R30, R168 ;  /* 0x0000001ec4a8723c */ /* 0x000fe200000418a8 */
[----:B------:R-:W2:Y:S05]  /*a8f0*/  LDSM.16.M88.4 R28, [R227+0xe800] ;  /* 0x00e80000e31c783b */ /* 0x000eaa0000000200 */
[----:B---3--:R-:W-:Y:S06]  /*a900*/  HMMA.16816.F32.BF16 R4, R32, R176, R4 ;  /* 0x000000b02004723c */ /* 0x008fec0000041804 */
[C---:B------:R-:W-:Y:S06]  /*a910*/  HMMA.16816.F32.BF16 R24, R180.reuse, R12, R24 ;  /* 0x0000000cb418723c */ /* 0x040fec0000041818 */
[----:B------:R-:W-:Y:S01]  /*a920*/  HMMA.16816.F32.BF16 R20, R180, R14, R20 ;  /* 0x0000000eb414723c */ /* 0x000fe20000041814 */
[----:B------:R-:W3:Y:S05]  /*a930*/  LDSM.16.M88.4 R12, [R220+0x6800] ;  /* 0x00680000dc0c783b */ /* 0x000eea0000000200 */
[----:B------:R-:W-:Y:S01]  /*a940*/  HMMA.16816.F32.BF16 R8, R32, R178, R8 ;  /* 0x000000b22008723c */ /* 0x000fe20000041808 */
[----:B------:R-:W4:Y:S05]  /*a950*/  LDSM.16.M88.4 R176, [R209] ;  /* 0x00000000d1b0783b */ /* 0x000f2a0000000200 */
[----:B-1----:R-:W-:Y:S06]  /*a960*/  HMMA.16816.F32.BF16 R4, R16, R200, R4 ;  /* 0x000000c81004723c */ /* 0x002fec0000041804 */
[----:B------:R-:W-:Y:S06]  /*a970*/  HMMA.16816.F32.BF16 R188, R196, R192, R188 ;  /* 0x000000c0c4bc723c */ /* 0x000fec00000418bc */
[C---:B--2---:R-:W-:Y:S06]  /*a980*/  HMMA.16816.F32.BF16 R24, R32.reuse, R28, R24 ;  /* 0x0000001c2018723c */ /* 0x044fec0000041818 */
[----:B------:R-:W-:Y:S01]  /*a990*/  HMMA.16816.F32.BF16 R20, R32, R30, R20 ;  /* 0x0000001e2014723c */ /* 0x000fe20000041814 */
[----:B------:R-:W1:Y:S05]  /*a9a0*/  LDSM.16.M88.4 R28, [R227+0xf000] ;  /* 0x00f00000e31c783b */ /* 0x000e6a0000000200 */
[----:B------:R-:W-:Y:S01]  /*a9b0*/  FMUL.FTZ R6, R6, UR14 ;  /* 0x0000000e06067c20 */ /* 0x000fe20008410000 */
[----:B------:R-:W-:Y:S01]  /*a9c0*/  FMUL.FTZ R7, R7, UR14 ;  /* 0x0000000e07077c20 */ /* 0x000fe20008410000 */
[----:B------:R-:W-:Y:S01]  /*a9d0*/  HMMA.16816.F32.BF16 R8, R16, R202, R8 ;  /* 0x000000ca1008723c */ /* 0x000fe20000041808 */
[----:B------:R-:W-:Y:S01]  /*a9e0*/  FMUL.FTZ R2, R4, UR14 ;  /* 0x0000000e04027c20 */ /* 0x000fe20008410000 */
[----:B------:R-:W-:Y:S01]  /*a9f0*/  FMUL.FTZ R0, R5, UR14 ;  /* 0x0000000e05007c20 */ /* 0x000fe20008410000 */
[----:B------:R-:W-:Y:S03]  /*aa00*/  MUFU.TANH R166, R6 ;  /* 0x0000000600a67308 */ /* 0x000fe60000002400 */
[----:B------:R-:W-:Y:S01]  /*aa10*/  HMMA.16816.F32.BF16 R192, R196, R194, R184 ;  /* 0x000000c2c4c0723c */ /* 0x000fe200000418b8 */
[----:B------:R-:W-:Y:S04]  /*aa20*/  LDSM.16.M88.4 R184, [R220+0x7000] ;  /* 0x00700000dcb8783b */ /* 0x000fe80000000200 */
[----:B------:R-:W2:Y:S01]  /*aa30*/  MUFU.TANH R2, R2 ;  /* 0x0000000200027308 */ /* 0x000ea20000002400 */
[C---:B---3--:R-:W-:Y:S06]  /*aa40*/  HMMA.16816.F32.BF16 R24, R16.reuse, R12, R24 ;  /* 0x0000000c1018723c */ /* 0x048fec0000041818 */
[----:B------:R-:W-:Y:S01]  /*aa50*/  HMMA.16816.F32.BF16 R20, R16, R14, R20 ;  /* 0x0000000e1014723c */ /* 0x000fe20000041814 */
[----:B------:R3:W-:Y:S05]  /*aa60*/  MUFU.TANH R13, R7 ;  /* 0x00000007000d7308 */ /* 0x0007ea0000002400 */
[----:B------:R-:W-:Y:S01]  /*aa70*/  FMUL.FTZ R8, R8, UR14 ;  /* 0x0000000e08087c20 */ /* 0x000fe20008410000 */
[----:B------:R-:W-:Y:S01]  /*aa80*/  FMUL.FTZ R9, R9, UR14 ;  /* 0x0000000e09097c20 */ /* 0x000fe20008410000 */
[----:B------:R-:W-:Y:S01]  /*aa90*/  FMUL.FTZ R10, R10, UR14 ;  /* 0x0000000e0a0a7c20 */ /* 0x000fe20008410000 */
[----:B------:R-:W-:Y:S01]  /*aaa0*/  FMUL.FTZ R11, R11, UR14 ;  /* 0x0000000e0b0b7c20 */ /* 0x000fe20008410000 */
[C---:B----4-:R-:W-:Y:S01]  /*aab0*/  HMMA.16816.F32.BF16 R172, R180.reuse, R176, R172 ;  /* 0x000000b0b4ac723c */ /* 0x050fe200000418ac */
[----:B------:R-:W-:Y:S05]  /*aac0*/  MUFU.TANH R167, R8 ;  /* 0x0000000800a77308 */ /* 0x000fea0000002400 */
[----:B------:R-:W-:Y:S01]  /*aad0*/  HMMA.16816.F32.BF16 R168, R180, R178, R168 ;  /* 0x000000b2b4a8723c */ /* 0x000fe200000418a8 */
[----:B---3--:R-:W3:Y:S02]  /*aae0*/  LDSM.16.M88.4 R4, [R208] ;  /* 0x00000000d004783b */ /* 0x008ee40000000200 */
[----:B------:R-:W-:Y:S01]  /*aaf0*/  MUFU.TANH R12, R9 ;  /* 0x00000009000c7308 */ /* 0x000fe20000002400 */
[----:B------:R-:W-:Y:S01]  /*ab00*/  FMUL.FTZ R15, R24, UR14 ;  /* 0x0000000e180f7c20 */ /* 0x000fe20008410000 */
[----:B------:R-:W-:Y:S01]  /*ab10*/  FMUL.FTZ R24, R27, UR14 ;  /* 0x0000000e1b187c20 */ /* 0x000fe20008410000 */
[----:B------:R-:W-:-:S02]  /*ab20*/  FMUL.FTZ R25, R25, UR14 ;  /* 0x0000000e19197c20 */ /* 0x000fc40008410000 */
[----:B------:R-:W-:Y:S01]  /*ab30*/  FMUL.FTZ R20, R20, UR14 ;  /* 0x0000000e14147c20 */ /* 0x000fe20008410000 */
[----:B------:R-:W-:Y:S02]  /*ab40*/  FMUL.FTZ R21, R21, UR14 ;  /* 0x0000000e15157c20 */ /* 0x000fe40008410000 */
[----:B------:R-:W-:Y:S07]  /*ab50*/  MUFU.TANH R176, R10 ;  /* 0x0000000a00b07308 */ /* 0x000fee0000002400 */
[C---:B-1----:R-:W-:Y:S01]  /*ab60*/  HMMA.16816.F32.BF16 R172, R32.reuse, R28, R172 ;  /* 0x0000001c20ac723c */ /* 0x042fe200000418ac */
[----:B------:R1:W-:Y:S05]  /*ab70*/  MUFU.TANH R14, R11 ;  /* 0x0000000b000e7308 */ /* 0x0003ea0000002400 */
[----:B------:R-:W-:Y:S03]  /*ab80*/  HMMA.16816.F32.BF16 R168, R32, R30, R168 ;  /* 0x0000001e20a8723c */ /* 0x000fe600000418a8 */
[----:B------:R4:W-:Y:S08]  /*ab90*/  MUFU.TANH R27, R20 ;  /* 0x00000014001b7308 */ /* 0x0009f00000002400 */
[----:B------:R-:W5:Y:S01]  /*aba0*/  MUFU.TANH R0, R0 ;  /* 0x0000000000007308 */ /* 0x000f620000002400 */
[----:B-1----:R-:W1:Y:S01]  /*abb0*/  LDSM.16.M88.4 R8, [R227+0xf800] ;  /* 0x00f80000e308783b */ /* 0x002e620000000200 */
[----:B---3--:R-:W-:Y:S06]  /*abc0*/  HMMA.16816.F32.BF16 R188, R180, R4, R188 ;  /* 0x00000004b4bc723c */ /* 0x008fec00000418bc */
[----:B------:R3:W-:Y:S01]  /*abd0*/  MUFU.TANH R28, R25 ;  /* 0x00000019001c7308 */ /* 0x0007e20000002400 */
[----:B----4-:R-:W-:-:S04]  /*abe0*/  IMAD.U32 R20, RZ, RZ, UR13 ;  /* 0x0000000dff147e24 */ /* 0x010fc8000f8e00ff */
[----:B------:R-:W-:Y:S01]  /*abf0*/  IMAD R20, R20, 0x40, R241 ;  /* 0x0000004014147824 */ /* 0x000fe200078e02f1 */
[----:B------:R-:W-:Y:S02]  /*ac00*/  HMMA.16816.F32.BF16 R192, R180, R6, R192 ;  /* 0x00000006b4c0723c */ /* 0x000fe400000418c0 */
[----:B------:R-:W4:Y:S01]  /*ac10*/  MUFU.TANH R15, R15 ;  /* 0x0000000f000f7308 */ /* 0x000f220000002400 */
[C---:B------:R-:W-:Y:S01]  /*ac20*/  VIADD R4, R20.reuse, 0x1 ;  /* 0x0000000114047836 */ /* 0x040fe20000000000 */
[CC--:B------:R-:W-:Y:S01]  /*ac30*/  ISETP.GE.AND P0, PT, R20.reuse, R239.reuse, PT ;  /* 0x000000ef1400720c */ /* 0x0c0fe20003f06270 */
[C---:B------:R-:W-:Y:S01]  /*ac40*/  VIADD R29, R20.reuse, 0x9 ;  /* 0x00000009141d7836 */ /* 0x040fe20000000000 */
[C---:B------:R-:W-:Y:S01]  /*ac50*/  HMMA.16816.F32.BF16 R172, R16.reuse, R184, R172 ;  /* 0x000000b810ac723c */ /* 0x040fe200000418ac */
[----:B------:R-:W-:Y:S01]  /*ac60*/  VIADD R30, R20, 0x11 ;  /* 0x00000011141e7836 */ /* 0x000fe20000000000 */
[C---:B------:R-:W-:Y:S02]  /*ac70*/  ISETP.GE.AND P6, PT, R4.reuse, R239, PT ;  /* 0x000000ef0400720c */ /* 0x040fe40003fc6270 */
[----:B------:R-:W-:Y:S01]  /*ac80*/  ISETP.GE.AND P1, PT, R4, R237, PT ;  /* 0x000000ed0400720c */ /* 0x000fe20003f26270 */
[----:B---3--:R-:W-:Y:S01]  /*ac90*/  FMUL.FTZ R25, R26, UR14 ;  /* 0x0000000e1a197c20 */ /* 0x008fe20008410000 */
[C---:B------:R-:W-:Y:S01]  /*aca0*/  ISETP.LT.OR P6, PT, R4.reuse, R240, P6 ;  /* 0x000000f00400720c */ /* 0x040fe200037c1670 */
[----:B------:R3:W-:Y:S01]  /*acb0*/  MUFU.TANH R26, R21 ;  /* 0x00000015001a7308 */ /* 0x0007e20000002400 */
[----:B------:R-:W-:Y:S01]  /*acc0*/  ISETP.LT.OR P1, PT, R4, R238, P1 ;  /* 0x000000ee0400720c */ /* 0x000fe20000f21670 */
[----:B------:R-:W-:Y:S01]  /*acd0*/  HMMA.16816.F32.BF16 R168, R16, R186, R168 ;  /* 0x000000ba10a8723c */ /* 0x000fe200000418a8 */
[----:B------:R-:W4:Y:S01]  /*ace0*/  LDSM.16.M88.4 R4, [R220+0x7800] ;  /* 0x00780000dc04783b */ /* 0x000f220000000200 */
[----:B------:R-:W-:Y:S01]  /*acf0*/  ISETP.LT.OR P0, PT, R20, R240, P0 ;  /* 0x000000f01400720c */ /* 0x000fe20000701670 */
[----:B------:R-:W-:-:S04]  /*ad00*/  DEPBAR.LE SB0, 0x0 ;  /* 0x000080000000791a */ /* 0x000fc80000000000 */
[----:B--2---:R-:W-:Y:S01]  /*ad10*/  FSEL R2, R2, -INF , !P0 ;  /* 0xff80000002027808 */ /* 0x004fe20004000000 */
[----:B------:R-:W2:Y:S01]  /*ad20*/  MUFU.TANH R25, R25 ;  /* 0x0000001900197308 */ /* 0x000ea20000002400 */
[----:B------:R-:W-:Y:S02]  /*ad30*/  ISETP.GE.AND P0, PT, R20, R237, PT ;  /* 0x000000ed1400720c */ /* 0x000fe40003f06270 */
[----:B-----5:R-:W-:Y:S01]  /*ad40*/  FSEL R0, R0, -INF , !P6 ;  /* 0xff80000000007808 */ /* 0x020fe20007000000 */
[C---:B-1----:R-:W-:Y:S01]  /*ad50*/  HMMA.16816.F32.BF16 R188, R32.reuse, R8, R188 ;  /* 0x0000000820bc723c */ /* 0x042fe200000418bc */
[----:B------:R-:W-:Y:S01]  /*ad60*/  ISETP.LT.OR P0, PT, R20, R238, P0 ;  /* 0x000000ee1400720c */ /* 0x000fe20000701670 */
[----:B---3--:R-:W-:Y:S01]  /*ad70*/  FMUL.FTZ R21, R22, UR14 ;  /* 0x0000000e16157c20 */ /* 0x008fe20008410000 */
[----:B------:R-:W-:Y:S01]  /*ad80*/  FMUL.FTZ R22, R23, UR14 ;  /* 0x0000000e17167c20 */ /* 0x000fe20008410000 */
[----:B------:R-:W-:Y:S01]  /*ad90*/  VIADD R23, R20, 0x8 ;  /* 0x0000000814177836 */ /* 0x000fe20000000000 */
[----:B------:R-:W-:Y:S01]  /*ada0*/  FSEL R13, R13, -INF , !P1 ;  /* 0xff8000000d0d7808 */ /* 0x000fe20004800000 */
[----:B------:R-:W-:Y:S01]  /*adb0*/  HMMA.16816.F32.BF16 R192, R32, R10, R192 ;  /* 0x0000000a20c0723c */ /* 0x000fe200000418c0 */
[----:B------:R-:W-:Y:S01]  /*adc0*/  FSEL R8, R166, -INF , !P0 ;  /* 0xff800000a6087808 */ /* 0x000fe20004000000 */
[----:B------:R-:W1:Y:S01]  /*add0*/  MUFU.TANH R24, R24 ;  /* 0x0000001800187308 */ /* 0x000e620000002400 */
[C---:B------:R-:W-:Y:S01]  /*ade0*/  ISETP.GE.AND P0, PT, R23.reuse, R239, PT ;  /* 0x000000ef1700720c */ /* 0x040fe20003f06270 */
[----:B------:R-:W-:Y:S01]  /*adf0*/  FMUL.FTZ R172, R172, UR14 ;  /* 0x0000000eacac7c20 */ /* 0x000fe20008410000 */
[----:B------:R-:W-:Y:S01]  /*ae00*/  ISETP.GE.AND P6, PT, R23, R237, PT ;  /* 0x000000ed1700720c */ /* 0x000fe20003fc6270 */
[----:B------:R-:W-:Y:S01]  /*ae10*/  FMUL.FTZ R174, R174, UR14 ;  /* 0x0000000eaeae7c20 */ /* 0x000fe20008410000 */
[-C--:B------:R-:W-:Y:S01]  /*ae20*/  ISETP.GE.AND P1, PT, R29, R239.reuse, PT ;  /* 0x000000ef1d00720c */ /* 0x080fe20003f26270 */
[----:B------:R-:W-:Y:S01]  /*ae30*/  FMUL.FTZ R168, R168, UR14 ;  /* 0x0000000ea8a87c20 */ /* 0x000fe20008410000 */
[C---:B------:R-:W-:Y:S01]  /*ae40*/  ISETP.LT.OR P0, PT, R23.reuse, R240, P0 ;  /* 0x000000f01700720c */ /* 0x040fe20000701670 */
[----:B------:R-:W3:Y:S01]  /*ae50*/  MUFU.TANH R21, R21 ;  /* 0x0000001500157308 */ /* 0x000ee20000002400 */
[----:B------:R-:W-:Y:S01]  /*ae60*/  ISETP.LT.OR P6, PT, R23, R238, P6 ;  /* 0x000000ee1700720c */ /* 0x000fe200037c1670 */
[----:B------:R-:W-:Y:S01]  /*ae70*/  VIADD R23, R20, 0x10 ;  /* 0x0000001014177836 */ /* 0x000fe20000000000 */
[-C--:B------:R-:W-:Y:S01]  /*ae80*/  ISETP.LT.OR P1, PT, R29, R240.reuse, P1 ;  /* 0x000000f01d00720c */ /* 0x080fe20000f21670 */
[----:B------:R-:W-:Y:S01]  /*ae90*/  FMUL.FTZ R11, R175, UR14 ;  /* 0x0000000eaf0b7c20 */ /* 0x000fe20008410000 */
[----:B------:R-:W-:Y:S01]  /*aea0*/  FSEL R10, R176, -INF , !P6 ;  /* 0xff800000b00a7808 */ /* 0x000fe20007000000 */
[----:B------:R-:W-:Y:S01]  /*aeb0*/  FMUL.FTZ R173, R173, UR14 ;  /* 0x0000000eadad7c20 */ /* 0x000fe20008410000 */
[----:B------:R-:W-:Y:S01]  /*aec0*/  FSEL R12, R12, -INF , !P1 ;  /* 0xff8000000c0c7808 */ /* 0x000fe20004800000 */
[----:B------:R-:W5:Y:S01]  /*aed0*/  MUFU.TANH R22, R22 ;  /* 0x0000001600167308 */ /* 0x000f620000002400 */
[----:B------:R-:W-:Y:S01]  /*aee0*/  FSEL R9, R167, -INF , !P0 ;  /* 0xff800000a7097808 */ /* 0x000fe20004000000 */
[----:B------:R-:W-:Y:S01]  /*aef0*/  FMUL.FTZ R169, R169, UR14 ;  /* 0x0000000ea9a97c20 */ /* 0x000fe20008410000 */
[C---:B------:R-:W-:Y:S01]  /*af00*/  ISETP.GE.AND P6, PT, R23.reuse, R239, PT ;  /* 0x000000ef1700720c */ /* 0x040fe20003fc6270 */
[----:B----4-:R-:W-:Y:S01]  /*af10*/  HMMA.16816.F32.BF16 R188, R16, R4, R188 ;  /* 0x0000000410bc723c */ /* 0x010fe200000418bc */
[-C--:B------:R-:W-:Y:S01]  /*af20*/  ISETP.GE.AND P1, PT, R23, R237.reuse, PT ;  /* 0x000000ed1700720c */ /* 0x080fe20003f26270 */
[----:B------:R-:W-:Y:S01]  /*af30*/  IMAD.MOV.U32 R166, RZ, RZ, R206 ;  /* 0x000000ffffa67224 */ /* 0x000fe200078e00ce */
[-C--:B------:R-:W-:Y:S01]  /*af40*/  ISETP.GE.AND P0, PT, R29, R237.reuse, PT ;  /* 0x000000ed1d00720c */ /* 0x080fe20003f06270 */
[----:B------:R-:W4:Y:S01]  /*af50*/  MUFU.TANH R199, R172 ;  /* 0x000000ac00c77308 */ /* 0x000f220000002400 */
[C---:B------:R-:W-:Y:S01]  /*af60*/  ISETP.LT.OR P6, PT, R23.reuse, R240, P6 ;  /* 0x000000f01700720c */ /* 0x040fe200037c1670 */
[----:B------:R-:W-:Y:S01]  /*af70*/  IMAD.MOV.U32 R167, RZ, RZ, R207 ;  /* 0x000000ffffa77224 */ /* 0x000fe200078e00cf */
[-C--:B------:R-:W-:Y:S01]  /*af80*/  ISETP.LT.OR P1, PT, R23, R238.reuse, P1 ;  /* 0x000000ee1700720c */ /* 0x080fe20000f21670 */
[C---:B------:R-:W-:Y:S01]  /*af90*/  VIADD R5, R20.reuse, 0x18 ;  /* 0x0000001814057836 */ /* 0x040fe20000000000 */
[----:B------:R-:W-:Y:S01]  /*afa0*/  ISETP.LT.OR P0, PT, R29, R238, P0 ;  /* 0x000000ee1d00720c */ /* 0x000fe20000701670 */
[----:B------:R-:W-:Y:S01]  /*afb0*/  VIADD R4, R20, 0x19 ;  /* 0x0000001914047836 */ /* 0x000fe20000000000 */
[----:B------:R-:W-:Y:S01]  /*afc0*/  FSEL R29, R15, -INF , !P6 ;  /* 0xff8000000f1d7808 */ /* 0x000fe20007000000 */
[----:B------:R-:W4:Y:S01]  /*afd0*/  MUFU.TANH R196, R174 ;  /* 0x000000ae00c47308 */ /* 0x000f220000002400 */
[----:B--2---:R-:W-:Y:S01]  /*afe0*/  FSEL R25, R25, -INF , !P1 ;  /* 0xff80000019197808 */ /* 0x004fe20004800000 */
[----:B------:R-:W-:Y:S01]  /*aff0*/  FMUL.FTZ R15, R171, UR14 ;  /* 0x0000000eab0f7c20 */ /* 0x000fe20008410000 */
[----:B------:R-:W-:Y:S01]  /*b000*/  FSEL R14, R14, -INF , !P0 ;  /* 0xff8000000e0e7808 */ /* 0x000fe20004000000 */
[----:B------:R-:W-:Y:S01]  /*b010*/  FMUL.FTZ R23, R170, UR14 ;  /* 0x0000000eaa177c20 */ /* 0x000fe20008410000 */
[----:B------:R-:W-:-:S02]  /*b020*/  ISETP.GE.AND P6, PT, R30, R237, PT ;  /* 0x000000ed1e00720c */ /* 0x000fc40003fc6270 */
[-C--:B------:R-:W-:Y:S01]  /*b030*/  ISETP.GE.AND P1, PT, R5, R239.reuse, PT ;  /* 0x000000ef0500720c */ /* 0x080fe20003f26270 */
[----:B------:R2:W-:Y:S01]  /*b040*/  MUFU.TANH R198, R168 ;  /* 0x000000a800c67308 */ /* 0x0005e20000002400 */
[C---:B------:R-:W-:Y:S02]  /*b050*/  ISETP.GE.AND P0, PT, R30.reuse, R239, PT ;  /* 0x000000ef1e00720c */ /* 0x040fe40003f06270 */
[----:B------:R-:W-:Y:S01]  /*b060*/  ISETP.LT.OR P6, PT, R30, R238, P6 ;  /* 0x000000ee1e00720c */ /* 0x000fe200037c1670 */
[----:B------:R-:W-:Y:S01]  /*b070*/  FMUL.FTZ R189, R189, UR14 ;  /* 0x0000000ebdbd7c20 */ /* 0x000fe20008410000 */
[-C--:B------:R-:W-:Y:S01]  /*b080*/  ISETP.LT.OR P1, PT, R5, R240.reuse, P1 ;  /* 0x000000f00500720c */ /* 0x080fe20000f21670 */
[----:B------:R-:W-:Y:S01]  /*b090*/  FMUL.FTZ R184, R188, UR14 ;  /* 0x0000000ebcb87c20 */ /* 0x000fe20008410000 */
[----:B------:R-:W-:Y:S01]  /*b0a0*/  ISETP.LT.OR P0, PT, R30, R240, P0 ;  /* 0x000000f01e00720c */ /* 0x000fe20000701670 */
[----:B------:R-:W-:Y:S01]  /*b0b0*/  MUFU.TANH R11, R11 ;  /* 0x0000000b000b7308 */ /* 0x000fe20000002400 */
[----:B-1----:R-:W-:-:S02]  /*b0c0*/  FSEL R24, R24, -INF , !P6 ;  /* 0xff80000018187808 */ /* 0x002fc40007000000 */
[----:B------:R-:W-:Y:S02]  /*b0d0*/  FSEL R27, R27, -INF , !P1 ;  /* 0xff8000001b1b7808 */ /* 0x000fe40004800000 */
[----:B------:R-:W-:Y:S02]  /*b0e0*/  FSEL R28, R28, -INF , !P0 ;  /* 0xff8000001c1c7808 */ /* 0x000fe40004000000 */
[C---:B------:R-:W-:Y:S01]  /*b0f0*/  ISETP.GE.AND P6, PT, R4.reuse, R239, PT ;  /* 0x000000ef0400720c */ /* 0x040fe20003fc6270 */
[----:B------:R-:W1:Y:S01]  /*b100*/  MUFU.TANH R200, R173 ;  /* 0x000000ad00c87308 */ /* 0x000e620000002400 */
[CC--:B------:R-:W-:Y:S01]  /*b110*/  ISETP.GE.AND P1, PT, R4.reuse, R237.reuse, PT ;  /* 0x000000ed0400720c */ /* 0x0c0fe20003f26270 */
[----:B--2---:R-:W-:Y:S01]  /*b120*/  FMUL.FTZ R168, R191, UR14 ;  /* 0x0000000ebfa87c20 */ /* 0x004fe20008410000 */
[----:B------:R-:W-:Y:S02]  /*b130*/  ISETP.GE.AND P0, PT, R5, R237, PT ;  /* 0x000000ed0500720c */ /* 0x000fe40003f06270 */
[----:B------:R-:W-:-:S02]  /*b140*/  ISETP.LT.OR P6, PT, R4, R240, P6 ;  /* 0x000000f00400720c */ /* 0x000fc400037c1670 */
[-C--:B------:R-:W-:Y:S01]  /*b150*/  ISETP.LT.OR P1, PT, R4, R238.reuse, P1 ;  /* 0x000000ee0400720c */ /* 0x080fe20000f21670 */
[C---:B------:R-:W-:Y:S01]  /*b160*/  VIADD R4, R20.reuse, 0x20 ;  /* 0x0000002014047836 */ /* 0x040fe20000000000 */
[----:B------:R-:W-:Y:S01]  /*b170*/  ISETP.LT.OR P0, PT, R5, R238, P0 ;  /* 0x000000ee0500720c */ /* 0x000fe20000701670 */
[----:B------:R-:W-:Y:S01]  /*b180*/  VIADD R5, R20, 0x21 ;  /* 0x0000002114057836 */ /* 0x000fe20000000000 */
[----:B------:R-:W-:Y:S01]  /*b190*/  FSEL R26, R26, -INF , !P6 ;  /* 0xff8000001a1a7808 */ /* 0x000fe20007000000 */
[----:B------:R-:W2:Y:S01]  /*b1a0*/  MUFU.TANH R15, R15 ;  /* 0x0000000f000f7308 */ /* 0x000ea20000002400 */
[----:B---3--:R-:W-:Y:S02]  /*b1b0*/  FSEL R33, R21, -INF , !P0 ;  /* 0xff80000015217808 */ /* 0x008fe40004000000 */
[----:B------:R-:W-:Y:S02]  /*b1c0*/  ISETP.GE.AND P0, PT, R4, R239, PT ;  /* 0x000000ef0400720c */ /* 0x000fe40003f06270 */
[----:B-----5:R-:W-:-:S02]  /*b1d0*/  FSEL R32, R22, -INF , !P1 ;  /* 0xff80000016207808 */ /* 0x020fc40004800000 */
[C---:B------:R-:W-:Y:S01]  /*b1e0*/  ISETP.LT.OR P0, PT, R4.reuse, R240, P0 ;  /* 0x000000f00400720c */ /* 0x040fe20000701670 */
[----:B------:R3:W-:Y:S01]  /*b1f0*/  MUFU.TANH R197, R169 ;  /* 0x000000a900c57308 */ /* 0x0007e20000002400 */
[C---:B------:R-:W-:Y:S02]  /*b200*/  ISETP.GE.AND P6, PT, R4.reuse, R237, PT ;  /* 0x000000ed0400720c */ /* 0x040fe40003fc6270 */
[----:B----4-:R-:W-:Y:S02]  /*b210*/  FSEL R199, R199, -INF , !P0 ;  /* 0xff800000c7c77808 */ /* 0x010fe40004000000 */
[C---:B------:R-:W-:Y:S02]  /*b220*/  ISETP.GE.AND P1, PT, R5.reuse, R239, PT ;  /* 0x000000ef0500720c */ /* 0x040fe40003f26270 */
[----:B------:R-:W-:Y:S01]  /*b230*/  ISETP.GE.AND P0, PT, R5, R237, PT ;  /* 0x000000ed0500720c */ /* 0x000fe20003f06270 */
[----:B------:R-:W4:Y:S01]  /*b240*/  MUFU.TANH R23, R23 ;  /* 0x0000001700177308 */ /* 0x000f220000002400 */
[----:B------:R-:W-:Y:S01]  /*b250*/  BAR.SYNC.DEFER_BLOCKING 0x0 ;  /* 0x0000000000007b1d */ /* 0x000fe20000010000 */
[----:B------:R-:W-:-:S02]  /*b260*/  ISETP.LT.OR P6, PT, R4, R238, P6 ;  /* 0x000000ee0400720c */ /* 0x000fc400037c1670 */
[C---:B------:R-:W-:Y:S02]  /*b270*/  ISETP.LT.OR P1, PT, R5.reuse, R240, P1 ;  /* 0x000000f00500720c */ /* 0x040fe40000f21670 */
[----:B------:R-:W-:Y:S02]  /*b280*/  ISETP.LT.OR P0, PT, R5, R238, P0 ;  /* 0x000000ee0500720c */ /* 0x000fe40000701670 */
[----:B------:R-:W-:Y:S01]  /*b290*/  HMMA.16816.F32.BF16 R4, R16, R6, R192 ;  /* 0x000000061004723c */ /* 0x000fe200000418c0 */
[----:B------:R-:W-:Y:S01]  /*b2a0*/  FSEL R196, R196, -INF , !P6 ;  /* 0xff800000c4c47808 */ /* 0x000fe20007000000 */
[----:B------:R-:W5:Y:S01]  /*b2b0*/  MUFU.TANH R183, R189 ;  /* 0x000000bd00b77308 */ /* 0x000f620000002400 */
[----:B---3--:R-:W-:Y:S01]  /*b2c0*/  FMUL.FTZ R169, R190, UR14 ;  /* 0x0000000ebea97c20 */ /* 0x008fe20008410000 */
[----:B-1----:R-:W-:-:S03]  /*b2d0*/  FSEL R200, R200, -INF , !P1 ;  /* 0xff800000c8c87808 */ /* 0x002fc60004800000 */
[C---:B------:R-:W-:Y:S01]  /*b2e0*/  VIADD R17, R20.reuse, 0x28 ;  /* 0x0000002814117836 */ /* 0x040fe20000000000 */
[----:B------:R-:W-:Y:S01]  /*b2f0*/  FSEL R195, R11, -INF , !P0 ;  /* 0xff8000000bc37808 */ /* 0x000fe20004000000 */
[C---:B------:R-:W-:Y:S01]  /*b300*/  VIADD R16, R20.reuse, 0x29 ;  /* 0x0000002914107836 */ /* 0x040fe20000000000 */
[----:B------:R-:W1:Y:S01]  /*b310*/  MUFU.TANH R184, R184 ;  /* 0x000000b800b87308 */ /* 0x000e620000002400 */
[----:B------:R-:W-:Y:S01]  /*b320*/  VIADD R11, R20, 0x31 ;  /* 0x00000031140b7836 */ /* 0x000fe20000000000 */
[CC--:B------:R-:W-:Y:S02]  /*b330*/  ISETP.GE.AND P6, PT, R17.reuse, R239.reuse, PT ;  /* 0x000000ef1100720c */ /* 0x0c0fe40003fc6270 */
[----:B------:R-:W-:Y:S02]  /*b340*/  ISETP.GE.AND P0, PT, R16, R239, PT ;  /* 0x000000ef1000720c */ /* 0x000fe40003f06270 */
[C---:B------:R-:W-:Y:S02]  /*b350*/  ISETP.LT.OR P6, PT, R17.reuse, R240, P6 ;  /* 0x000000f01100720c */ /* 0x040fe400037c1670 */
[----:B------:R-:W-:Y:S01]  /*b360*/  ISETP.GE.AND P1, PT, R17, R237, PT ;  /* 0x000000ed1100720c */ /* 0x000fe20003f26270 */
[----:B------:R-:W3:Y:S01]  /*b370*/  MUFU.TANH R169, R169 ;  /* 0x000000a900a97308 */ /* 0x000ee20000002400 */
[----:B------:R-:W-:-:S02]  /*b380*/  FSEL R198, R198, -INF , !P6 ;  /* 0xff800000c6c67808 */ /* 0x000fc40007000000 */
[----:B------:R-:W-:Y:S02]  /*b390*/  ISETP.GE.AND P6, PT, R16, R237, PT ;  /* 0x000000ed1000720c */ /* 0x000fe40003fc6270 */
[----:B------:R-:W-:Y:S01]  /*b3a0*/  FMUL.FTZ R6, R6, UR14 ;  /* 0x0000000e06067c20 */ /* 0x000fe20008410000 */
[----:B------:R-:W-:Y:S01]  /*b3b0*/  FMUL.FTZ R4, R4, UR14 ;  /* 0x0000000e04047c20 */ /* 0x000fe20008410000 */
[C---:B------:R-:W-:Y:S01]  /*b3c0*/  ISETP.LT.OR P6, PT, R16.reuse, R238, P6 ;  /* 0x000000ee1000720c */ /* 0x040fe200037c1670 */
[----:B------:R-:W-:Y:S01]  /*b3d0*/  MUFU.TANH R168, R168 ;  /* 0x000000a800a87308 */ /* 0x000fe20000002400 */
[----:B------:R-:W-:Y:S01]  /*b3e0*/  ISETP.LT.OR P0, PT, R16, R240, P0 ;  /* 0x000000f01000720c */ /* 0x000fe20000701670 */
[----:B------:R-:W-:Y:S01]  /*b3f0*/  VIADD R16, R20, 0x30 ;  /* 0x0000003014107836 */ /* 0x000fe20000000000 */
[----:B--2---:R-:W-:Y:S01]  /*b400*/  FSEL R193, R15, -INF , !P6 ;  /* 0xff8000000fc17808 */ /* 0x004fe20007000000 */
[----:B------:R-:W-:Y:S01]  /*b410*/  FMUL.FTZ R5, R5, UR14 ;  /* 0x0000000e05057c20 */ /* 0x000fe20008410000 */
[----:B------:R-:W-:Y:S01]  /*b420*/  ISETP.GE.AND P6, PT, R11, R239, PT ;  /* 0x000000ef0b00720c */ /* 0x000fe20003fc6270 */
[----:B------:R-:W-:Y:S01]  /*b430*/  FMUL.FTZ R7, R7, UR14 ;  /* 0x0000000e07077c20 */ /* 0x000fe20008410000 */
[----:B------:R-:W-:Y:S01]  /*b440*/  ISETP.LT.OR P1, PT, R17, R238, P1 ;  /* 0x000000ee1100720c */ /* 0x000fe20000f21670 */
[----:B------:R-:W2:Y:S01]  /*b450*/  MUFU.TANH R180, R6 ;  /* 0x0000000600b47308 */ /* 0x000ea20000002400 */
[----:B------:R-:W-:-:S02]  /*b460*/  ISETP.LT.OR P6, PT, R11, R240, P6 ;  /* 0x000000f00b00720c */ /* 0x000fc400037c1670 */
[----:B----4-:R-:W-:Y:S02]  /*b470*/  FSEL R194, R23, -INF , !P1 ;  /* 0xff80000017c27808 */ /* 0x010fe40004800000 */
[----:B------:R-:W-:Y:S02]  /*b480*/  FSEL R197, R197, -INF , !P0 ;  /* 0xff800000c5c57808 */ /* 0x000fe40004000000 */
[C---:B------:R-:W-:Y:S01]  /*b490*/  ISETP.GE.AND P1, PT, R16.reuse, R239, PT ;  /* 0x000000ef1000720c */ /* 0x040fe20003f26270 */
[----:B------:R4:W2:Y:S01]  /*b4a0*/  MUFU.TANH R182, R4 ;  /* 0x0000000400b67308 */ /* 0x0008a20000002400 */
[C---:B------:R-:W-:Y:S02]  /*b4b0*/  ISETP.GE.AND P0, PT, R16.reuse, R237, PT ;  /* 0x000000ed1000720c */ /* 0x040fe40003f06270 */
[----:B-----5:R-:W-:Y:S02]  /*b4c0*/  FSEL R183, R183, -INF , !P6 ;  /* 0xff800000b7b77808 */ /* 0x020fe40007000000 */
[----:B------:R-:W-:-:S02]  /*b4d0*/  ISETP.LT.OR P1, PT, R16, R240, P1 ;  /* 0x000000f01000720c */ /* 0x000fc40000f21670 */
[----:B------:R-:W-:Y:S01]  /*b4e0*/  ISETP.LT.OR P0, PT, R16, R238, P0 ;  /* 0x000000ee1000720c */ /* 0x000fe20000701670 */
[----:B------:R-:W5:Y:S01]  /*b4f0*/  MUFU.TANH R170, R5 ;  /* 0x0000000500aa7308 */ /* 0x000f620000002400 */
[----:B-1----:R-:W-:Y:S02]  /*b500*/  FSEL R184, R184, -INF , !P1 ;  /* 0xff800000b8b87808 */ /* 0x002fe40004800000 */
[----:B---3--:R-:W-:Y:S02]  /*b510*/  FSEL R169, R169, -INF , !P0 ;  /* 0xff800000a9a97808 */ /* 0x008fe40004000000 */
[----:B------:R-:W-:-:S03]  /*b520*/  ISETP.GE.AND P1, PT, R11, R237, PT ;  /* 0x000000ed0b00720c */ /* 0x000fc60003f26270 */
[----:B------:R-:W1:Y:S01]  /*b530*/  MUFU.TANH R179, R7 ;  /* 0x0000000700b37308 */ /* 0x000e620000002400 */
[C---:B----4-:R-:W-:Y:S01]  /*b540*/  VIADD R4, R20.reuse, 0x38 ;  /* 0x0000003814047836 */ /* 0x050fe20000000000 */
[----:B------:R-:W-:Y:S01]  /*b550*/  ISETP.LT.OR P1, PT, R11, R238, P1 ;  /* 0x000000ee0b00720c */ /* 0x000fe20000f21670 */
[----:B------:R-:W-:-:S03]  /*b560*/  VIADD R20, R20, 0x39 ;  /* 0x0000003914147836 */ /* 0x000fc60000000000 */
[C---:B------:R-:W-:Y:S02]  /*b570*/  ISETP.GE.AND P6, PT, R4.reuse, R237, PT ;  /* 0x000000ed0400720c */ /* 0x040fe40003fc6270 */
[C---:B------:R-:W-:Y:S02]  /*b580*/  ISETP.GE.AND P0, PT, R4.reuse, R239, PT ;  /* 0x000000ef0400720c */ /* 0x040fe40003f06270 */
[C---:B------:R-:W-:Y:S02]  /*b590*/  ISETP.LT.OR P6, PT, R4.reuse, R238, P6 ;  /* 0x000000ee0400720c */ /* 0x040fe400037c1670 */
[----:B------:R-:W-:Y:S02]  /*b5a0*/  ISETP.LT.OR P0, PT, R4, R240, P0 ;  /* 0x000000f00400720c */ /* 0x000fe40000701670 */
[----:B--2---:R-:W-:Y:S02]  /*b5b0*/  FSEL R180, R180, -INF , !P6 ;  /* 0xff800000b4b47808 */ /* 0x004fe40007000000 */
[----:B------:R-:W-:-:S02]  /*b5c0*/  PLOP3.LUT P6, PT, PT, PT, UP0, 0x80, 0x0 ;  /* 0x000000000000781c */ /* 0x000fc40003fcf008 */
[----:B------:R-:W-:Y:S02]  /*b5d0*/  FSEL R168, R168, -INF , !P1 ;  /* 0xff800000a8a87808 */ /* 0x000fe40004800000 */
[----:B------:R-:W-:Y:S02]  /*b5e0*/  FSEL R182, R182, -INF , !P0 ;  /* 0xff800000b6b67808 */ /* 0x000fe40004000000 */
[C---:B------:R-:W-:Y:S02]  /*b5f0*/  ISETP.GE.AND P1, PT, R20.reuse, R239, PT ;  /* 0x000000ef1400720c */ /* 0x040fe40003f26270 */
[C---:B------:R-:W-:Y:S02]  /*b600*/  ISETP.GE.AND P0, PT, R20.reuse, R237, PT ;  /* 0x000000ed1400720c */ /* 0x040fe40003f06270 */
[C---:B------:R-:W-:Y:S02]  /*b610*/  ISETP.LT.OR P1, PT, R20.reuse, R240, P1 ;  /* 0x000000f01400720c */ /* 0x040fe40000f21670 */
[----:B------:R-:W-:-:S02]  /*b620*/  ISETP.LT.OR P0, PT, R20, R238, P0 ;  /* 0x000000ee1400720c */ /* 0x000fc40000701670 */
[----:B-----5:R-:W-:Y:S02]  /*b630*/  FSEL R170, R170, -INF , !P1 ;  /* 0xff800000aaaa7808 */ /* 0x020fe40004800000 */
[----:B-1----:R-:W-:Y:S01]  /*b640*/  FSEL R179, R179, -INF , !P0 ;  /* 0xff800000b3b37808 */ /* 0x002fe20004000000 */
        /* <DEDUP_REMOVED lines=30> */
[----:B------:R-:W-:Y:S01]  /*b830*/  UIADD3 UR16, -UR31, URZ, URZ ;  /* 0x0000003f1f107290 */ /* 0x000fe2000fffe13f */
[----:B------:R-:W-:Y:S02]  /*b840*/  UMOV UR23, UR33 ;  /* 0x0000002100177c82 */ /* 0x000fe40008000000 */
        /* <DEDUP_REMOVED lines=42> */
[----:B------:R-:W-:Y:S01]  /*baf0*/  UIMAD UR4, UR7, UR9, UR4 ;  /* 0x00000009070472a4 */ /* 0x000fe2000f8e0204 */
[----:B------:R-:W-:-:S03]  /*bb00*/  UMOV UR14, UR16 ;  /* 0x00000010000e7c82 */ /* 0x000fc60008000000 */
[----:B------:R-:W-:Y:S01]  /*bb10*/  UIADD3 UR8, UR17, UR4, URZ ;  /* 0x0000000411087290 */ /* 0x000fe2000fffe03f */
[----:B------:R-:W-:Y:S11]  /*bb20*/  BRA `(.L_x_3259) ;  /* 0x0000000000087947 */ /* 0x000ff60003800000 */
.L_x_3258:
[----:B------:R-:W-:-:S04]  /*bb30*/  ULEA UR14, -UR10, URZ, 0x6 ;  /* 0x0000003f0a0e7291 */ /* 0x000fc8000f8e313f */
[----:B------:R-:W-:-:S12]  /*bb40*/  USHF.R.S32.HI UR8, URZ, 0x1f, UR14 ;  /* 0x0000001f3f087899 */ /* 0x000fd8000801140e */
.L_x_3259:
[C---:B------:R-:W-:Y:S01]  /*bb50*/  @!P4 IADD3 R7, P1, R204.reuse, UR14, RZ ;  /* 0x0000000ecc07cc10 */ /* 0x040fe2000ff3e0ff */
[----:B------:R-:W-:Y:S01]  /*bb60*/  IMAD.U32 R11, RZ, RZ, UR14 ;  /* 0x0000000eff0b7e24 */ /* 0x000fe2000f8e00ff */
[----:B------:R-:W-:Y:S01]  /*bb70*/  @!P3 IADD3 R6, P0, R204, UR14, RZ ;  /* 0x0000000ecc06bc10 */ /* 0x000fe2000ff1e0ff */
[----:B------:R-:W-:Y:S01]  /*bb80*/  VOTEU.ALL UP0, P5 ;  /* 0x00000000003f7886 */ /* 0x000fe20002800000 */
[----:B------:R-:W-:Y:S01]  /*bb90*/  @!P4 IADD3.X R5, R165, UR8, RZ, P1, !PT ;  /* 0x00000008a505cc10 */ /* 0x000fe20008ffe4ff */
[----:B------:R-:W-:Y:S01]  /*bba0*/  UIADD3 UR7, UP2, UP1, UR28, UR14, UR28 ;  /* 0x0000000e1c077290 */ /* 0x000fe2000f95e01c */
[----:B------:R-:W-:Y:S01]  /*bbb0*/  @!P4 LEA R172, P1, R7, UR18, 0x1 ;  /* 0x0000001207accc11 */ /* 0x000fe2000f8208ff */
[----:B------:R1:W-:Y:S01]  /*bbc0*/  @P5 STS.128 [R235+0x8000], RZ ;  /* 0x008000ffeb005388 */ /* 0x0003e20000000c00 */
[----:B------:R-:W-:Y:S01]  /*bbd0*/  @!P3 IADD3.X R4, R165, UR8, RZ, P0, !PT ;  /* 0x00000008a504bc10 */ /* 0x000fe200087fe4ff */
        /* <DEDUP_REMOVED lines=32> */
[----:B------:R-:W-:Y:S01]  /*bde0*/  @!P2 IADD3 R11, P1, P0, R204, UR28, R11 ;  /* 0x0000001ccc0bac10 */ /* 0x000fe2000f83e00b */
[----:B------:R-:W-:Y:S01]  /*bdf0*/  @!PT LDS RZ, [RZ] ;  /* 0x00000000fffff984 */ /* 0x000fe20000000800 */
[----:B------:R-:W-:Y:S01]  /*be00*/  @!PT LDS RZ, [RZ] ;  /* 0x00000000fffff984 */ /* 0x000fe20000000800 */
[----:B------:R-:W-:Y:S01]  /*be10*/  @!PT LDS RZ, [RZ] ;  /* 0x00000000fffff984 */ /* 0x000fe20000000800 */
[----:B------:R1:W-:Y:S03]  /*be20*/  @!P5 LDGSTS.E.BYPASS.LTC128B.128 [R235+0x8000], desc[UR26][R174.64] ;  /* 0x08000000aeebdfae */ /* 0x0003e6000b901d5a */
[----:B------:R-:W-:Y:S01]  /*be30*/  @!P2 IADD3.X R4, R165, UR25, R6, P1, P0 ;  /* 0x00000019a504ac10 */ /* 0x000fe20008fe0406 */
[----:B------:R1:W-:Y:S01]  /*be40*/  @P4 STS.128 [R235+0xa000], RZ ;  /* 0x00a000ffeb004388 */ /* 0x0003e20000000c00 */
[----:B------:R-:W-:-:S02]  /*be50*/  @!P2 LEA R176, P0, R11, UR18, 0x1 ;  /* 0x000000120bb0ac11 */ /* 0x000fc4000f8008ff */
[----:B------:R-:W-:Y:S01]  /*be60*/  @!P4 IADD3 R6, P1, R204, UR7, RZ ;  /* 0x00000007cc06cc10 */ /* 0x000fe2000ff3e0ff */
[----:B------:R-:W-:Y:S01]  /*be70*/  @!PT LDS RZ, [RZ] ;  /* 0x00000000fffff984 */ /* 0x000fe20000000800 */
[----:B------:R-:W-:Y:S01]  /*be80*/  @!PT LDS RZ, [RZ] ;  /* 0x00000000fffff984 */ /* 0x000fe20000000800 */
[----:B------:R-:W-:Y:S01]  /*be90*/  @!PT LDS RZ, [RZ] ;  /* 0x00000000fffff984 */ /* 0x000fe20000000800 */
[----:B------:R1:W-:Y:S01]  /*bea0*/  @!P4 LDGSTS.E.BYPASS.LTC128B.128 [R235+0xa000], desc[UR26][R172.64+0x80] ;  /* 0x0a000080acebcfae */ /* 0x0003e2000b901d5a */
[----:B------:R-:W-:Y:S02]  /*beb0*/  @!P2 LEA.HI.X R177, R11, UR19, R4, 0x1, P0 ;  /* 0x000000130bb1ac11 */ /* 0x000fe400080f0c04 */
[----:B------:R-:W-:Y:S01]  /*bec0*/  @!P4 IADD3.X R4, R165, UR4, RZ, P1, !PT ;  /* 0x00000004a504cc10 */ /* 0x000fe20008ffe4ff */
        /* <DEDUP_REMOVED lines=10> */
[C---:B------:R-:W-:Y:S02]  /*bf70*/  @!P3 LEA R188, P1, R5.reuse, UR18, 0x1 ;  /* 0x0000001205bcbc11 */ /* 0x040fe4000f8208ff */
        /* <DEDUP_REMOVED lines=87> */
.L_x_3261:
[----:B------:R-:W-:Y:S05]  /*c4f0*/  BSYNC B0 ;  /* 0x0000000000007941 */ /* 0x000fea0003800000 */
.L_x_3260:
[----:B------:R-:W0:Y:S01]  /*c500*/  LDGDEPBAR ;  /* 0x00000000000079af */ /* 0x000e220000000000 */
[----:B--2---:R-:W-:Y:S02]  /*c510*/  IMAD.U32 R5, RZ, RZ, UR14 ;  /* 0x0000000eff057e24 */ /* 0x004fe4000f8e00ff */
[----:B------:R-:W-:-:S03]  /*c520*/  IMAD.U32 R4, RZ, RZ, UR8 ;  /* 0x00000008ff047e24 */ /* 0x000fc6000f8e00ff */
[----:B------:R-:W-:-:S04]  /*c530*/  LEA R245, P0, R5, R245, 0x1 ;  /* 0x000000f505f57211 */ /* 0x000fc800078008ff */
[----:B------:R-:W-:-:S09]  /*c540*/  LEA.HI.X R244, R5, R244, R4, 0x1, P0 ;  /* 0x000000f405f47211 */ /* 0x000fd200000f0c04 */
.L_x_3257:
[----:B-1----:R-:W-:Y:S01]  /*c550*/  FMNMX.FTZ R7, R164, R2, !PT ;  /* 0x00000002a4077209 */ /* 0x002fe20007810000 */
[----:B------:R-:W-:Y:S01]  /*c560*/  LDSM.16.MT88.4 R16, [R228+0x10000] ;  /* 0x01000000e410783b */ /* 0x000fe20000004200 */
[----:B------:R-:W-:Y:S02]  /*c570*/  FMNMX.FTZ R6, R3, R8, !PT ;  /* 0x0000000803067209 */ /* 0x000fe40007810000 */
[----:B------:R-:W-:Y:S01]  /*c580*/  FMNMX.FTZ R7, R0, R7, !PT ;  /* 0x0000000700077209 */ /* 0x000fe20007810000 */
[----:B------:R-:W-:Y:S01]  /*c590*/  LDSM.16.MT88.4 R20, [R224+0x10000] ;  /* 0x01000000e014783b */ /* 0x000fe20000004200 */
        /* <DEDUP_REMOVED lines=35> */
[----:B-1----:R-:W-:Y:S02]  /*c7d0*/  FMNMX.FTZ R177, R5, R177, !PT ;  /* 0x000000b105b17209 */ /* 0x002fe40007810000 */
[----:B--2---:R-:W-:-:S03]  /*c7e0*/  FMNMX.FTZ R176, R4, R176, !PT ;  /* 0x000000b004b07209 */ /* 0x004fc60007810000 */
[C---:B------:R-:W-:Y:S01]  /*c7f0*/  FMUL.FTZ R171, R177.reuse, UR22 ;  /* 0x00000016b1ab7c20 */ /* 0x040fe20008410000 */
[----:B------:R-:W-:Y:S02]  /*c800*/  FSETP.NEU.FTZ.AND P1, PT, R177, -INF , PT ;  /* 0xff800000b100780b */ /* 0x000fe40003f3d000 */
[C---:B------:R-:W-:Y:S01]  /*c810*/  FSETP.NEU.FTZ.AND P0, PT, R176.reuse, -INF , PT ;  /* 0xff800000b000780b */ /* 0x040fe20003f1d000 */
[----:B------:R-:W-:Y:S01]  /*c820*/  FMUL.FTZ R181, R176, UR22 ;  /* 0x00000016b0b57c20 */ /* 0x000fe20008410000 */
[----:B------:R-:W-:Y:S02]  /*c830*/  FSEL R171, R171, RZ, P1 ;  /* 0x000000ffabab7208 */ /* 0x000fe40000800000 */
[----:B------:R-:W-:Y:S02]  /*c840*/  FSEL R4, R177, RZ, P1 ;  /* 0x000000ffb1047208 */ /* 0x000fe40000800000 */
[----:B------:R-:W-:Y:S01]  /*c850*/  FSEL R181, R181, RZ, P0 ;  /* 0x000000ffb5b57208 */ /* 0x000fe20000000000 */
[--C-:B------:R-:W-:Y:S01]  /*c860*/  FFMA.FTZ R175, R2, UR22, -R171.reuse ;  /* 0x0000001602af7c23 */ /* 0x100fe200080108ab */
[----:B------:R-:W-:Y:S01]  /*c870*/  FFMA.FTZ R172, R12, UR22, -R171 ;  /* 0x000000160cac7c23 */ /* 0x000fe200080108ab */
[----:B------:R-:W-:Y:S01]  /*c880*/  FADD.FTZ R4, R164, -R4 ;  /* 0x80000004a4047221 */ /* 0x000fe20000010000 */
[----:B------:R-:W-:Y:S01]  /*c890*/  FSEL R5, R176, RZ, P0 ;  /* 0x000000ffb0057208 */ /* 0x000fe20000000000 */
[--C-:B------:R-:W-:Y:S01]  /*c8a0*/  FFMA.FTZ R2, R13, UR22, -R181.reuse ;  /* 0x000000160d027c23 */ /* 0x100fe200080108b5 */
[----:B------:R-:W-:Y:S01]  /*c8b0*/  FFMA.FTZ R164, R14, UR22, -R181 ;  /* 0x000000160ea47c23 */ /* 0x000fe200080108b5 */
[----:B------:R-:W-:Y:S01]  /*c8c0*/  FFMA.FTZ R174, R0, UR22, -R171 ;  /* 0x0000001600ae7c23 */ /* 0x000fe200080108ab */
[----:B------:R-:W1:Y:S01]  /*c8d0*/  LDSM.16.MT88.4 R12, [R226+0x10000] ;  /* 0x01000000e20c783b */ /* 0x000e620000004200 */
[----:B------:R-:W-:Y:S01]  /*c8e0*/  FADD.FTZ R5, R3, -R5 ;  /* 0x8000000503057221 */ /* 0x000fe20000010000 */
[----:B------:R-:W-:Y:S01]  /*c8f0*/  FFMA.FTZ R173, R9, UR22, -R171 ;  /* 0x0000001609ad7c23 */ /* 0x000fe200080108ab */
[--C-:B------:R-:W-:Y:S01]  /*c900*/  FFMA.FTZ R165, R8, UR22, -R181.reuse ;  /* 0x0000001608a57c23 */ /* 0x100fe200080108b5 */
[----:B------:R-:W-:Y:S01]  /*c910*/  FFMA.FTZ R0, R10, UR22, -R181 ;  /* 0x000000160a007c23 */ /* 0x000fe200080108b5 */
[----:B------:R-:W-:Y:S01]  /*c920*/  FMUL.FTZ R3, R5, UR22 ;  /* 0x0000001605037c20 */ /* 0x000fe20008410000 */
[----:B------:R-:W2:Y:S01]  /*c930*/  LDSM.16.MT88.4 R8, [R225+0x10000] ;  /* 0x01000000e108783b */ /* 0x000ea20000004200 */
[----:B------:R-:W-:Y:S01]  /*c940*/  FMUL.FTZ R4, R4, UR22 ;  /* 0x0000001604047c20 */ /* 0x000fe20008410000 */
[----:B------:R-:W-:Y:S01]  /*c950*/  MUFU.EX2 R175, R175 ;  /* 0x000000af00af7308 */ /* 0x000fe20000000800 */
[--C-:B------:R-:W-:Y:S01]  /*c960*/  FFMA.FTZ R185, R29, UR22, -R171.reuse ;  /* 0x000000161db97c23 */ /* 0x100fe200080108ab */
[--C-:B------:R-:W-:Y:S01]  /*c970*/  FFMA.FTZ R186, R28, UR22, -R171.reuse ;  /* 0x000000161cba7c23 */ /* 0x100fe200080108ab */
[--C-:B------:R-:W-:Y:S01]  /*c980*/  FFMA.FTZ R187, R27, UR22, -R171.reuse ;  /* 0x000000161bbb7c23 */ /* 0x100fe200080108ab */
[----:B------:R-:W-:Y:S01]  /*c990*/  FFMA.FTZ R188, R26, UR22, -R171 ;  /* 0x000000161abc7c23 */ /* 0x000fe200080108ab */
[--C-:B------:R-:W-:Y:S01]  /*c9a0*/  FFMA.FTZ R189, R25, UR22, -R181.reuse ;  /* 0x0000001619bd7c23 */ /* 0x100fe200080108b5 */
[--C-:B------:R-:W-:Y:S01]  /*c9b0*/  FFMA.FTZ R190, R24, UR22, -R181.reuse ;  /* 0x0000001618be7c23 */ /* 0x100fe200080108b5 */
[--C-:B------:R-:W-:Y:S01]  /*c9c0*/  FFMA.FTZ R191, R33, UR22, -R181.reuse ;  /* 0x0000001621bf7c23 */ /* 0x100fe200080108b5 */
[----:B------:R-:W-:Y:S01]  /*c9d0*/  MUFU.EX2 R174, R174 ;  /* 0x000000ae00ae7308 */ /* 0x000fe20000000800 */
[----:B------:R-:W-:Y:S01]  /*c9e0*/  FFMA.FTZ R192, R32, UR22, -R181 ;  /* 0x0000001620c07c23 */ /* 0x000fe200080108b5 */
        /* <DEDUP_REMOVED lines=10> */
[--C-:B------:R-:W-:Y:S01]  /*ca90*/  FFMA.FTZ R194, R194, UR22, -R181.reuse ;  /* 0x00000016c2c27c23 */ /* 0x100fe200080108b5 */
[----:B------:R-:W-:Y:S01]  /*caa0*/  FFMA.FTZ R193, R193, UR22, -R181 ;  /* 0x00000016c1c17c23 */ /* 0x000fe200080108b5 */
[--C-:B------:R-:W-:Y:S01]  /*cab0*/  FFMA.FTZ R184, R184, UR22, -R171.reuse ;  /* 0x00000016b8b87c23 */ /* 0x100fe200080108ab */
[--C-:B------:R-:W-:Y:S01]  /*cac0*/  FFMA.FTZ R183, R183, UR22, -R171.reuse ;  /* 0x00000016b7b77c23 */ /* 0x100fe200080108ab */
[----:B------:R-:W3:Y:S01]  /*cad0*/  MUFU.EX2 R172, R172 ;  /* 0x000000ac00ac7308 */ /* 0x000ee20000000800 */
[--C-:B------:R-:W-:Y:S01]  /*cae0*/  FFMA.FTZ R182, R182, UR22, -R171.reuse ;  /* 0x00000016b6b67c23 */ /* 0x100fe200080108ab */
[----:B------:R-:W-:Y:S01]  /*caf0*/  FFMA.FTZ R201, R170, UR22, -R171 ;  /* 0x00000016aac97c23 */ /* 0x000fe200080108ab */
[--C-:B------:R-:W-:Y:S01]  /*cb00*/  FFMA.FTZ R202, R169, UR22, -R181.reuse ;  /* 0x00000016a9ca7c23 */ /* 0x100fe200080108b5 */
[--C-:B------:R-:W-:Y:S01]  /*cb10*/  FFMA.FTZ R203, R168, UR22, -R181.reuse ;  /* 0x00000016a8cb7c23 */ /* 0x100fe200080108b5 */
[--C-:B------:R-:W-:Y:S01]  /*cb20*/  FFMA.FTZ R180, R180, UR22, -R181.reuse ;  /* 0x00000016b4b47c23 */ /* 0x100fe200080108b5 */
[----:B------:R-:W-:Y:S01]  /*cb30*/  FFMA.FTZ R179, R179, UR22, -R181 ;  /* 0x00000016b3b37c23 */ /* 0x000fe200080108b5 */
[----:B------:R-:W-:Y:S01]  /*cb40*/  LDSM.16.MT88.4 R168, [R228+0x11800] ;  /* 0x01180000e4a8783b */ /* 0x000fe20000004200 */
[----:B------:R-:W-:Y:S08]  /*cb50*/  MUFU.EX2 R165, R165 ;  /* 0x000000a500a57308 */ /* 0x000ff00000000800 */
[----:B------:R-:W4:Y:S01]  /*cb60*/  MUFU.EX2 R2, R2 ;  /* 0x0000000200027308 */ /* 0x000f220000000800 */
[----:B---3--:R-:W-:-:S07]  /*cb70*/  F2FP.BF16.F32.PACK_AB R6, R172, R173 ;  /* 0x000000adac06723e */ /* 0x008fce00000010ff */
[----:B------:R-:W-:Y:S08]  /*cb80*/  MUFU.EX2 R0, R0 ;  /* 0x0000000000007308 */ /* 0x000ff00000000800 */
[----:B------:R-:W3:Y:S01]  /*cb90*/  MUFU.EX2 R164, R164 ;  /* 0x000000a400a47308 */ /* 0x000ee20000000800 */
[----:B----4-:R-:W-:-:S07]  /*cba0*/  F2FP.BF16.F32.PACK_AB R5, R2, R165 ;  /* 0x000000a50205723e */ /* 0x010fce00000010ff */
[----:B------:R4:W5:Y:S08]  /*cbb0*/  MUFU.EX2 R178, R4 ;  /* 0x0000000400b27308 */ /* 0x0009700000000800 */
[----:B------:R-:W1:Y:S01]  /*cbc0*/  MUFU.EX2 R3, R3 ;  /* 0x0000000300037308 */ /* 0x000e620000000800 */
[----:B---3--:R-:W-:-:S07]  /*cbd0*/  F2FP.BF16.F32.PACK_AB R7, R164, R0 ;  /* 0x00000000a407723e */ /* 0x008fce00000010ff */
[----:B------:R-:W3:Y:S01]  /*cbe0*/  MUFU.EX2 R185, R185 ;  /* 0x000000b900b97308 */ /* 0x000ee20000000800 */
[----:B----4-:R-:W-:Y:S01]  /*cbf0*/  F2FP.BF16.F32.PACK_AB R4, R174, R175 ;  /* 0x000000afae04723e */ /* 0x010fe200000010ff */
[-C--:B-----5:R-:W-:Y:S01]  /*cc00*/  FMUL.FTZ R152, R152, R178.reuse ;  /* 0x000000b298987220 */ /* 0x0a0fe20000410000 */
        /* <DEDUP_REMOVED lines=104> */
[----:B------:R-:W5:Y:S01]  /*d290*/  LDSM.16.MT88.4 R20, [R224+0x12000] ;  /* 0x01200000e014783b */ /* 0x000f620000004200 */
        /* <DEDUP_REMOVED lines=40> */
[C---:B-----5:R-:W-:Y:S01]  /*d520*/  HMMA.16816.F32.BF16 R60, R4.reuse, R20, R60 ;  /* 0x00000014043c723c */ /* 0x060fe2000004183c */
[-C--:B------:R-:W-:Y:S01]  /*d530*/  FMUL.FTZ R96, R96, R178.reuse ;  /* 0x000000b260607220 */ /* 0x080fe20000410000 */
[-C--:B------:R-:W-:Y:S01]  /*d540*/  FMUL.FTZ R97, R97, R178.reuse ;  /* 0x000000b261617220 */ /* 0x080fe20000410000 */
[-C--:B------:R-:W-:Y:S01]  /*d550*/  FMUL.FTZ R98, R98, R3.reuse ;  /* 0x0000000362627220 */ /* 0x080fe20000410000 */
[-C--:B------:R-:W-:Y:S01]  /*d560*/  FMUL.FTZ R99, R99, R3.reuse ;  /* 0x0000000363637220 */ /* 0x080fe20000410000 */
[----:B------:R-:W-:Y:S01]  /*d570*/  MUFU.EX2 R186, R186 ;  /* 0x000000ba00ba7308 */ /* 0x000fe20000000800 */
[C---:B------:R-:W-:Y:S01]  /*d580*/  HMMA.16816.F32.BF16 R64, R4.reuse, R22, R64 ;  /* 0x000000160440723c */ /* 0x040fe20000041840 */
[----:B------:R-:W5:Y:S01]  /*d590*/  LDSM.16.MT88.4 R20, [R224+0x14000] ;  /* 0x01400000e014783b */ /* 0x000f620000004200 */
[-C--:B------:R-:W-:Y:S01]  /*d5a0*/  FMUL.FTZ R124, R124, R178.reuse ;  /* 0x000000b27c7c7220 */ /* 0x080fe20000410000 */
[-C--:B------:R-:W-:Y:S01]  /*d5b0*/  FMUL.FTZ R125, R125, R178.reuse ;  /* 0x000000b27d7d7220 */ /* 0x080fe20000410000 */
[-C--:B------:R-:W-:Y:S01]  /*d5c0*/  FMUL.FTZ R128, R128, R178.reuse ;  /* 0x000000b280807220 */ /* 0x080fe20000410000 */
[-C--:B------:R-:W-:Y:S01]  /*d5d0*/  FMUL.FTZ R129, R129, R178.reuse ;  /* 0x000000b281817220 */ /* 0x080fe20000410000 */
[C---:B-1----:R-:W-:Y:S01]  /*d5e0*/  HMMA.16816.F32.BF16 R100, R4.reuse, R12, R100 ;  /* 0x0000000c0464723c */ /* 0x042fe20000041864 */
[----:B------:R-:W-:Y:S01]  /*d5f0*/  MUFU.EX2 R187, R187 ;  /* 0x000000bb00bb7308 */ /* 0x000fe20000000800 */
[-C--:B------:R-:W-:Y:S01]  /*d600*/  FMUL.FTZ R126, R126, R3.reuse ;  /* 0x000000037e7e7220 */ /* 0x080fe20000410000 */
[-C--:B------:R-:W-:Y:S01]  /*d610*/  FMUL.FTZ R127, R127, R3.reuse ;  /* 0x000000037f7f7220 */ /* 0x080fe20000410000 */
[-C--:B------:R-:W-:Y:S01]  /*d620*/  FMUL.FTZ R130, R130, R3.reuse ;  /* 0x0000000382827220 */ /* 0x080fe20000410000 */
[-C--:B------:R-:W-:Y:S01]  /*d630*/  FMUL.FTZ R131, R131, R3.reuse ;  /* 0x0000000383837220 */ /* 0x080fe20000410000 */
[----:B------:R-:W-:Y:S01]  /*d640*/  HMMA.16816.F32.BF16 R104, R4, R14, R104 ;  /* 0x0000000e0468723c */ /* 0x000fe20000041868 */
[----:B------:R-:W1:Y:S01]  /*d650*/  LDSM.16.MT88.4 R12, [R224+0x16000] ;  /* 0x01600000e00c783b */ /* 0x000e620000004200 */
[----:B------:R-:W-:Y:S01]  /*d660*/  FFMA.FTZ R175, R247, R178, R175 ;  /* 0x000000b2f7af7223 */ /* 0x000fe200000100af */
[----:B------:R-:W-:Y:S01]  /*d670*/  MUFU.EX2 R188, R188 ;  /* 0x000000bc00bc7308 */ /* 0x000fe20000000800 */
[----:B------:R-:W-:-:S02]  /*d680*/  FFMA.FTZ R3, R246, R3, R165 ;  /* 0x00000003f6037223 */ /* 0x000fc400000100a5 */
[----:B----4-:R-:W-:Y:S01]  /*d690*/  HMMA.16816.F32.BF16 R108, R4, R16, R108 ;  /* 0x00000010046c723c */ /* 0x010fe2000004186c */
[----:B------:R-:W-:Y:S01]  /*d6a0*/  FADD.FTZ R175, R174, R175 ;  /* 0x000000afaeaf7221 */ /* 0x000fe20000010000 */
[----:B------:R-:W-:-:S03]  /*d6b0*/  FADD.FTZ R3, R2, R3 ;  /* 0x0000000302037221 */ /* 0x000fc60000010000 */
[----:B------:R-:W4:Y:S01]  /*d6c0*/  MUFU.EX2 R189, R189 ;  /* 0x000000bd00bd7308 */ /* 0x000f220000000800 */
[----:B------:R-:W-:Y:S01]  /*d6d0*/  HMMA.16816.F32.BF16 R112, R4, R18, R112 ;  /* 0x000000120470723c */ /* 0x000fe20000041870 */
[----:B------:R-:W1:Y:S01]  /*d6e0*/  LDSM.16.MT88.4 R16, [R224+0x10800] ;  /* 0x01080000e010783b */ /* 0x000e620000004200 */
[----:B------:R-:W-:Y:S01]  /*d6f0*/  FADD.FTZ R175, R173, R175 ;  /* 0x000000afadaf7221 */ /* 0x000fe20000010000 */
[----:B------:R-:W-:-:S03]  /*d700*/  FADD.FTZ R3, R0, R3 ;  /* 0x0000000300037221 */ /* 0x000fc60000010000 */
[C---:B--2---:R-:W-:Y:S01]  /*d710*/  HMMA.16816.F32.BF16 R116, R4.reuse, R8, R116 ;  /* 0x000000080474723c */ /* 0x044fe20000041874 */
[----:B------:R-:W2:Y:S01]  /*d720*/  MUFU.EX2 R190, R190 ;  /* 0x000000be00be7308 */ /* 0x000ea20000000800 */
[----:B------:R-:W-:Y:S01]  /*d730*/  FADD.FTZ R175, R172, R175 ;  /* 0x000000afacaf7221 */ /* 0x000fe20000010000 */
[----:B------:R-:W-:Y:S01]  /*d740*/  FADD.FTZ R3, R164, R3 ;  /* 0x00000003a4037221 */ /* 0x000fe20000010000 */
[----:B------:R-:W-:Y:S02]  /*d750*/  MOV R164, R177 ;  /* 0x000000b100a47202 */ /* 0x000fe40000000f00 */
[----:B------:R-:W-:Y:S01]  /*d760*/  HMMA.16816.F32.BF16 R120, R4, R10, R120 ;  /* 0x0000000a0478723c */ /* 0x000fe20000041878 */
[----:B------:R-:W2:Y:S01]  /*d770*/  LDSM.16.MT88.4 R8, [R228+0x12800] ;  /* 0x01280000e408783b */ /* 0x000ea20000004200 */
[----:B---3--:R-:W-:Y:S01]  /*d780*/  FADD.FTZ R175, R185, R175 ;  /* 0x000000afb9af7221 */ /* 0x008fe20000010000 */
[----:B------:R-:W-:Y:S01]  /*d790*/  MUFU.EX2 R191, R191 ;  /* 0x000000bf00bf7308 */ /* 0x000fe20000000800 */
[----:B----4-:R-:W-:-:S02]  /*d7a0*/  FADD.FTZ R3, R189, R3 ;  /* 0x00000003bd037221 */ /* 0x010fc40000010000 */
[C---:B-----5:R-:W-:Y:S05]  /*d7b0*/  HMMA.16816.F32.BF16 R92, R4.reuse, R20, R92 ;  /* 0x00000014045c723c */ /* 0x060fea000004185c */
[----:B------:R-:W3:Y:S01]  /*d7c0*/  MUFU.EX2 R192, R192 ;  /* 0x000000c000c07308 */ /* 0x000ee20000000800 */
[C---:B------:R-:W-:Y:S01]  /*d7d0*/  HMMA.16816.F32.BF16 R96, R4.reuse, R22, R96 ;  /* 0x000000160460723c */ /* 0x040fe20000041860 */
[----:B------:R-:W4:Y:S05]  /*d7e0*/  LDSM.16.MT88.4 R20, [R225+0x10800] ;  /* 0x01080000e114783b */ /* 0x000f2a0000004200 */
[C---:B-1----:R-:W-:Y:S01]  /*d7f0*/  HMMA.16816.F32.BF16 R124, R4.reuse, R12, R124 ;  /* 0x0000000c047c723c */ /* 0x042fe2000004187c */
[----:B------:R-:W1:Y:S05]  /*d800*/  MUFU.EX2 R199, R199 ;  /* 0x000000c700c77308 */ /* 0x000e6a0000000800 */
[----:B------:R-:W-:Y:S01]  /*d810*/  HMMA.16816.F32.BF16 R128, R4, R14, R128 ;  /* 0x0000000e0480723c */ /* 0x000fe20000041880 */
[----:B------:R-:W5:Y:S02]  /*d820*/  LDSM.16.MT88.4 R12, [R226+0x12800] ;  /* 0x01280000e20c783b */ /* 0x000f640000004200 */
[----:B------:R-:W-:Y:S04]  /*d830*/  MUFU.EX2 R200, R200 ;  /* 0x000000c800c87308 */ /* 0x000fe80000000800 */
[C---:B------:R-:W-:Y:S01]  /*d840*/  F2FP.BF16.F32.PACK_AB R4, R186.reuse, R185 ;  /* 0x000000b9ba04723e */ /* 0x040fe200000010ff */
[----:B------:R-:W-:Y:S01]  /*d850*/  FADD.FTZ R186, R186, R175 ;  /* 0x000000afbaba7221 */ /* 0x000fe20000010000 */
[C---:B--2---:R-:W-:Y:S01]  /*d860*/  F2FP.BF16.F32.PACK_AB R5, R190.reuse, R189 ;  /* 0x000000bdbe05723e */ /* 0x044fe200000010ff */
[----:B------:R-:W-:Y:S01]  /*d870*/  FADD.FTZ R190, R190, R3 ;  /* 0x00000003bebe7221 */ /* 0x000fe20000010000 */
[----:B------:R-:W-:Y:S01]  /*d880*/  F2FP.BF16.F32.PACK_AB R6, R188, R187 ;  /* 0x000000bbbc06723e */ /* 0x000fe200000010ff */
[----:B------:R-:W-:Y:S01]  /*d890*/  MUFU.EX2 R198, R198 ;  /* 0x000000c600c67308 */ /* 0x000fe20000000800 */
[----:B---3--:R-:W-:Y:S01]  /*d8a0*/  F2FP.BF16.F32.PACK_AB R7, R192, R191 ;  /* 0x000000bfc007723e */ /* 0x008fe200000010ff */
[----:B------:R-:W-:Y:S01]  /*d8b0*/  FADD.FTZ R186, R187, R186 ;  /* 0x000000babbba7221 */ /* 0x000fe20000010000 */
[----:B------:R-:W-:Y:S01]  /*d8c0*/  FADD.FTZ R190, R191, R190 ;  /* 0x000000bebfbe7221 */ /* 0x000fe20000010000 */
[----:B------:R-:W-:-:S02]  /*d8d0*/  MOV R3, R176 ;  /* 0x000000b000037202 */ /* 0x000fc40000000f00 */
[----:B------:R-:W-:Y:S01]  /*d8e0*/  FADD.FTZ R188, R188, R186 ;  /* 0x000000babcbc7221 */ /* 0x000fe20000010000 */
[----:B------:R-:W-:Y:S01]  /*d8f0*/  FADD.FTZ R192, R192, R190 ;  /* 0x000000bec0c07221 */ /* 0x000fe20000010000 */
[----:B------:R-:W-:Y:S01]  /*d900*/  HMMA.16816.F32.BF16 R136, R4, R16, R136 ;  /* 0x000000100488723c */ /* 0x000fe20000041888 */
[----:B------:R-:W-:Y:S01]  /*d910*/  MUFU.EX2 R197, R197 ;  /* 0x000000c500c57308 */ /* 0x000fe20000000800 */
[----:B-1----:R-:W-:-:S04]  /*d920*/  FADD.FTZ R188, R199, R188 ;  /* 0x000000bcc7bc7221 */ /* 0x002fc80000010000 */
[C---:B------:R-:W-:Y:S01]  /*d930*/  HMMA.16816.F32.BF16 R132, R4.reuse, R18, R132 ;  /* 0x000000120484723c */ /* 0x040fe20000041884 */
[----:B------:R-:W-:Y:S02]  /*d940*/  LDSM.16.MT88.4 R16, [R224+0x14800] ;  /* 0x01480000e010783b */ /* 0x000fe40000004200 */
[----:B------:R-:W1:Y:S03]  /*d950*/  MUFU.EX2 R196, R196 ;  /* 0x000000c400c47308 */ /* 0x000e660000000800 */
[C---:B------:R-:W-:Y:S05]  /*d960*/  HMMA.16816.F32.BF16 R36, R4.reuse, R8, R36 ;  /* 0x000000080424723c */ /* 0x040fea0000041824 */
[----:B------:R-:W2:Y:S01]  /*d970*/  MUFU.EX2 R195, R195 ;  /* 0x000000c300c37308 */ /* 0x000ea20000000800 */
[C---:B------:R-:W-:Y:S01]  /*d980*/  HMMA.16816.F32.BF16 R40, R4.reuse, R10, R40 ;  /* 0x0000000a0428723c */ /* 0x040fe20000041828 */
[----:B------:R-:W3:Y:S05]  /*d990*/  LDSM.16.MT88.4 R8, [R225+0x14800] ;  /* 0x01480000e108783b */ /* 0x000eea0000004200 */
[----:B----4-:R-:W-:Y:S01]  /*d9a0*/  HMMA.16816.F32.BF16 R144, R4, R20, R144 ;  /* 0x000000140490723c */ /* 0x010fe20000041890 */
[----:B------:R-:W-:Y:S01]  /*d9b0*/  MUFU.EX2 R194, R194 ;  /* 0x000000c200c27308 */ /* 0x000fe20000000800 */
[----:B-1----:R-:W-:-:S04]  /*d9c0*/  FADD.FTZ R192, R196, R192 ;  /* 0x000000c0c4c07221 */ /* 0x002fc80000010000 */
[C---:B------:R-:W-:Y:S01]  /*d9d0*/  HMMA.16816.F32.BF16 R140, R4.reuse, R22, R140 ;  /* 0x00000016048c723c */ /* 0x040fe2000004188c */
[----:B------:R-:W1:Y:S02]  /*d9e0*/  LDSM.16.MT88.4 R20, [R226+0x14800] ;  /* 0x01480000e214783b */ /* 0x000e640000004200 */
[----:B------:R-:W4:Y:S03]  /*d9f0*/  MUFU.EX2 R193, R193 ;  /* 0x000000c100c17308 */ /* 0x000f260000000800 */
[C---:B------:R-:W-:Y:S05]  /*da00*/  HMMA.16816.F32.BF16 R160, R4.reuse, R28, R160 ;  /* 0x0000001c04a0723c */ /* 0x040fea00000418a0 */
[----:B------:R-:W4:Y:S01]  /*da10*/  MUFU.EX2 R184, R184 ;  /* 0x000000b800b87308 */ /* 0x000f220000000800 */
[C---:B------:R-:W-:Y:S01]  /*da20*/  HMMA.16816.F32.BF16 R156, R4.reuse, R30, R156 ;  /* 0x0000001e049c723c */ /* 0x040fe2000004189c */
[----:B------:R-:W2:Y:S05]  /*da30*/  LDSM.16.MT88.4 R28, [R224+0x12800] ;  /* 0x01280000e01c783b */ /* 0x000eaa0000004200 */
[C---:B------:R-:W-:Y:S01]  /*da40*/  HMMA.16816.F32.BF16 R152, R4.reuse, R24, R152 ;  /* 0x000000180498723c */ /* 0x040fe20000041898 */
[----:B------:R-:W-:Y:S05]  /*da50*/  MUFU.EX2 R183, R183 ;  /* 0x000000b700b77308 */ /* 0x000fea0000000800 */
[C---:B------:R-:W-:Y:S01]  /*da60*/  HMMA.16816.F32.BF16 R148, R4.reuse, R26, R148 ;  /* 0x0000001a0494723c */ /* 0x040fe20000041894 */
[----:B------:R-:W4:Y:S02]  /*da70*/  LDSM.16.MT88.4 R24, [R228+0x14800] ;  /* 0x01480000e418783b */ /* 0x000f240000004200 */
[----:B------:R-:W-:Y:S03]  /*da80*/  MUFU.EX2 R182, R182 ;  /* 0x000000b600b67308 */ /* 0x000fe60000000800 */
[C---:B-----5:R-:W-:Y:S05]  /*da90*/  HMMA.16816.F32.BF16 R44, R4.reuse, R12, R44 ;  /* 0x0000000c042c723c */ /* 0x060fea000004182c */
[----:B------:R-:W-:Y:S01]  /*daa0*/  MUFU.EX2 R201, R201 ;  /* 0x000000c900c97308 */ /* 0x000fe20000000800 */
[C---:B------:R-:W-:Y:S01]  /*dab0*/  HMMA.16816.F32.BF16 R48, R4.reuse, R14, R48 ;  /* 0x0000000e0430723c */ /* 0x040fe20000041830 */
[----:B------:R-:W5:Y:S05]  /*dac0*/  LDSM.16.MT88.4 R12, [R228+0x16800] ;  /* 0x01680000e40c783b */ /* 0x000f6a0000004200 */
[C---:B------:R-:W-:Y:S01]  /*dad0*/  HMMA.16816.F32.BF16 R52, R4.reuse, R32, R52 ;  /* 0x000000200434723c */ /* 0x040fe20000041834 */
[----:B------:R-:W5:Y:S05]  /*dae0*/  MUFU.EX2 R202, R202 ;  /* 0x000000ca00ca7308 */ /* 0x000f6a0000000800 */
[C---:B------:R-:W-:Y:S01]  /*daf0*/  HMMA.16816.F32.BF16 R56, R4.reuse, R34, R56 ;  /* 0x000000220438723c */ /* 0x040fe20000041838 */
[----:B------:R-:W5:Y:S02]  /*db00*/  LDSM.16.MT88.4 R32, [R226+0x16800] ;  /* 0x01680000e220783b */ /* 0x000f640000004200 */
[----:B------:R-:W5:Y:S03]  /*db10*/  MUFU.EX2 R203, R203 ;  /* 0x000000cb00cb7308 */ /* 0x000f660000000800 */
[C---:B---3--:R-:W-:Y:S05]  /*db20*/  HMMA.16816.F32.BF16 R84, R4.reuse, R8, R84 ;  /* 0x000000080454723c */ /* 0x048fea0000041854 */
[----:B------:R-:W3:Y:S01]  /*db30*/  MUFU.EX2 R180, R180 ;  /* 0x000000b400b47308 */ /* 0x000ee20000000800 */
[C---:B------:R-:W-:Y:S01]  /*db40*/  HMMA.16816.F32.BF16 R88, R4.reuse, R10, R88 ;  /* 0x0000000a0458723c */ /* 0x040fe20000041858 */
[----:B------:R-:W3:Y:S05]  /*db50*/  LDSM.16.MT88.4 R8, [R225+0x16800] ;  /* 0x01680000e108783b */ /* 0x000eea0000004200 */
[C---:B------:R-:W-:Y:S01]  /*db60*/  HMMA.16816.F32.BF16 R92, R4.reuse, R16, R92 ;  /* 0x00000010045c723c */ /* 0x040fe2000004185c */
[----:B------:R-:W3:Y:S05]  /*db70*/  MUFU.EX2 R179, R179 ;  /* 0x000000b300b37308 */ /* 0x000eea0000000800 */
[C---:B------:R-:W-:Y:S01]  /*db80*/  HMMA.16816.F32.BF16 R96, R4.reuse, R18, R96 ;  /* 0x000000120460723c */ /* 0x040fe20000041860 */
[----:B------:R-:W3:Y:S05]  /*db90*/  LDSM.16.MT88.4 R16, [R224+0x16800] ;  /* 0x01680000e010783b */ /* 0x000eea0000004200 */
[C---:B-1----:R-:W-:Y:S06]  /*dba0*/  HMMA.16816.F32.BF16 R76, R4.reuse, R20, R76 ;  /* 0x00000014044c723c */ /* 0x042fec000004184c */
[C---:B------:R-:W-:Y:S01]  /*dbb0*/  HMMA.16816.F32.BF16 R80, R4.reuse, R22, R80 ;  /* 0x000000160450723c */ /* 0x040fe20000041850 */
[----:B------:R-:W1:Y:S05]  /*dbc0*/  LDSM.16.MT88.4 R20, [R226+0x11000] ;  /* 0x01100000e214783b */ /* 0x000e6a0000004200 */
[C---:B--2---:R-:W-:Y:S06]  /*dbd0*/  HMMA.16816.F32.BF16 R60, R4.reuse, R28, R60 ;  /* 0x0000001c043c723c */ /* 0x044fec000004183c */
[C---:B------:R-:W-:Y:S01]  /*dbe0*/  HMMA.16816.F32.BF16 R64, R4.reuse, R30, R64 ;  /* 0x0000001e0440723c */ /* 0x040fe20000041840 */
[----:B------:R-:W-:Y:S05]  /*dbf0*/  LDSM.16.MT88.4 R28, [R228+0x11000] ;  /* 0x01100000e41c783b */ /* 0x000fea0000004200 */
        /* <DEDUP_REMOVED lines=8> */
[----:B------:R-:W-:Y:S05]  /*dc80*/  LDSM.16.MT88.4 R32, [R226+0x11800] ;  /* 0x01180000e220783b */ /* 0x000fea0000004200 */
[C---:B---3--:R-:W-:Y:S06]  /*dc90*/  HMMA.16816.F32.BF16 R116, R4.reuse, R8, R116 ;  /* 0x000000080474723c */ /* 0x048fec0000041874 */
[C---:B------:R-:W-:Y:S01]  /*dca0*/  HMMA.16816.F32.BF16 R120, R4.reuse, R10, R120 ;  /* 0x0000000a0478723c */ /* 0x040fe20000041878 */
[----:B------:R-:W3:Y:S05]  /*dcb0*/  LDSM.16.MT88.4 R8, [R228+0x13000] ;  /* 0x01300000e408783b */ /* 0x000eea0000004200 */
[C---:B------:R-:W-:Y:S06]  /*dcc0*/  HMMA.16816.F32.BF16 R124, R4.reuse, R16, R124 ;  /* 0x00000010047c723c */ /* 0x040fec000004187c */
[----:B------:R-:W-:Y:S01]  /*dcd0*/  HMMA.16816.F32.BF16 R128, R4, R18, R128 ;  /* 0x000000120480723c */ /* 0x000fe20000041880 */
[----:B------:R-:W-:Y:S06]  /*dce0*/  LDSM.16.MT88.4 R16, [R226+0x13000] ;  /* 0x01300000e210783b */ /* 0x000fec0000004200 */
        /* <DEDUP_REMOVED lines=96> */
[C---:B--2---:R-:W-:Y:S06]  /*e2f0*/  HMMA.16816.F32.BF16 R68, R4.reuse, R24, R68 ;  /* 0x000000180444723c */ /* 0x044fec0000041844 */
[C---:B------:R-:W-:Y:S06]  /*e300*/  HMMA.16816.F32.BF16 R72, R4.reuse, R26, R72 ;  /* 0x0000001a0448723c */ /* 0x040fec0000041848 */
        /* <DEDUP_REMOVED lines=8> */
[C---:B---3--:R-:W-:Y:S06]  /*e390*/  HMMA.16816.F32.BF16 R116, R4.reuse, R8, R116 ;  /* 0x000000080474723c */ /* 0x048fec0000041874 */
[C---:B------:R-:W-:Y:S06]  /*e3a0*/  HMMA.16816.F32.BF16 R120, R4.reuse, R10, R120 ;  /* 0x0000000a0478723c */ /* 0x040fec0000041878 */
[C---:B-1----:R-:W-:Y:S06]  /*e3b0*/  HMMA.16816.F32.BF16 R124, R4.reuse, R20, R124 ;  /* 0x00000014047c723c */ /* 0x042fec000004187c */
[----:B------:R-:W-:-:S15]  /*e3c0*/  HMMA.16816.F32.BF16 R128, R4, R22, R128 ;  /* 0x000000160480723c */ /* 0x000fde0000041880 */
[----:B------:R-:W-:-:S09]  /*e3d0*/  NOP ;  /* 0x0000000000007918 */ /* 0x000fd20000000000 */
.L_x_3254:
        /* <DEDUP_REMOVED lines=17> */
[----:B------:R-:W-:Y:S01]  /*e4f0*/  ULDC UR4, c[0x0][0x2ec] ;  /* 0x0000bb0000047ab9 */ /* 0x000fe20000000800 */
[----:B------:R-:W-:-:S02]  /*e500*/  UISETP.NE.AND UP1, UPT, UR17, URZ, UPT ;  /* 0x0000003f1100728c */ /* 0x000fc4000bf25270 */
[----:B------:R-:W-:Y:S02]  /*e510*/  ULOP3.LUT UR31, URZ, UR17, URZ, 0x33, !UPT ;  /* 0x000000113f1f7292 */ /* 0x000fe4000f8e333f */
[----:B------:R-:W-:Y:S02]  /*e520*/  USHF.R.S32.HI UR18, URZ, 0x1f, UR32 ;  /* 0x0000001f3f127899 */ /* 0x000fe40008011420 */
[----:B------:R-:W-:Y:S01]  /*e530*/  ULOP3.LUT UR19, URZ, UR17, URZ, 0x33, !UPT ;  /* 0x000000113f137292 */ /* 0x000fe2000f8e333f */
        /* <DEDUP_REMOVED lines=25> */
.L_x_3266:
[----:B------:R-:W-:Y:S01]  /*e6d0*/  PLOP3.LUT P0, PT, PT, PT, UP6, 0x40, 0x0 ;  /* 0x000000000000781c */ /* 0x000fe20003f0e868 */
[C---:B------:R-:W-:Y:S01]  /*e6e0*/  VIADD R3, R236.reuse, 0x40 ;  /* 0x00000040ec037836 */ /* 0x040fe20000000000 */
        /* <DEDUP_REMOVED lines=86> */
.L_x_3263:
        /* <DEDUP_REMOVED lines=129> */
[----:B------:R-:W-:Y:S03]  /*f460*/  LDSM.16.M88.4 R196, [R227+0x9000] ;  /* 0x00900000e3c4783b */ /* 0x000fe60000000200 */
[C---:B-1----:R-:W-:Y:S01]  /*f470*/  HMMA.16816.F32.BF16 R12, R32.reuse, R16, RZ ;  /* 0x00000010200c723c */ /* 0x042fe200000418ff */
[----:B------:R-:W-:Y:S04]  /*f480*/  LDSM.16.M88.4 R200, [R227+0x9800] ;  /* 0x00980000e3c8783b */ /* 0x000fe80000000200 */
[----:B------:R-:W-:Y:S01]  /*f490*/  LDSM.16.M88.4 R204, [R220] ;  /* 0x00000000dccc783b */ /* 0x000fe20000000200 */
        /* <DEDUP_REMOVED lines=8> */
[----:B------:R-:W2:Y:S05]  /*f520*/  LDSM.16.M88.4 R172, [R229] ;  /* 0x00000000e5ac783b */ /* 0x000eaa0000000200 */
        /* <DEDUP_REMOVED lines=15> */
[----:B------:R-:W1:Y:S05]  /*f620*/  LDSM.16.M88.4 R164, [R233+0xa800] ;  /* 0x00a80000e9a4783b */ /* 0x000e6a0000000200 */
        /* <DEDUP_REMOVED lines=23> */
[C---:B-1----:R-:W-:Y:S06]  /*f7a0*/  HMMA.16816.F32.BF16 R12, R184.reuse, R164, R12 ;  /* 0x000000a4b80c723c */ /* 0x042fec000004180c */
[C---:B------:R-:W-:Y:S01]  /*f7b0*/  HMMA.16816.F32.BF16 R16, R184.reuse, R166, R16 ;  /* 0x000000a6b810723c */ /* 0x040fe20000041810 */
[----:B------:R-:W1:Y:S05]  /*f7c0*/  LDSM.16.M88.4 R164, [R227+0xa800] ;  /* 0x00a80000e3a4783b */ /* 0x000e6a0000000200 */
[C---:B-----5:R-:W-:Y:S06]  /*f7d0*/  HMMA.16816.F32.BF16 R20, R184.reuse, R188, R20 ;  /* 0x000000bcb814723c */ /* 0x060fec0000041814 */
        /* <DEDUP_REMOVED lines=40> */
[----:B------:R-:W3:Y:S05]  /*fa60*/  LDSM.16.M88.4 R172, [R213] ;  /* 0x00000000d5ac783b */ /* 0x000eea0000000200 */
        /* <DEDUP_REMOVED lines=12> */
[----:B------:R-:W5:Y:S05]  /*fb30*/  LDSM.16.M88.4 R180, [R227+0xd000] ;  /* 0x00d00000e3b4783b */ /* 0x000f6a0000000200 */
        /* <DEDUP_REMOVED lines=60> */
[C---:B------:R-:W-:Y:S06]  /*ff00*/  HMMA.16816.F32.BF16 R16, R196.reuse, R170, R16 ;  /* 0x000000aac410723c */ /* 0x040fec0000041810 */
[C---:B------:R-:W-:Y:S06]  /*ff10*/  HMMA.16816.F32.BF16 R20, R196.reuse, R172, R20 ;  /* 0x000000acc414723c */ /* 0x040fec0000041814 */
        /* <DEDUP_REMOVED lines=8> */
[C---:B-----5:R-:W-:Y:S06]  /*ffa0*/  HMMA.16816.F32.BF16 R20, R192.reuse, R180, R20 ;  /* 0x000000b4c014723c */ /* 0x060fec0000041814 */
[C---:B------:R-:W-:Y:S06]  /*ffb0*/  HMMA.16816.F32.BF16 R24, R192.reuse, R182, R24 ;  /* 0x000000b6c018723c */ /* 0x040fec0000041818 */
[C---:B------:R-:W-:Y:S06]  /*ffc0*/  HMMA.16816.F32.BF16 R28, R192.reuse, R184, R28 ;  /* 0x000000b8c01c723c */ /* 0x040fec000004181c */
[----:B------:R-:W-:Y:S06]  /*ffd0*/  HMMA.16816.F32.BF16 R32, R192, R186, R32 ;  /* 0x000000bac020723c */ /* 0x000fec0000041820 */
[C---:B--2---:R-:W-:Y:S06]  /*ffe0*/  HMMA.16816.F32.BF16 R4, R188.reuse, R204, R4 ;  /* 0x000000ccbc04723c */ /* 0x044fec0000041804 */
[C---:B------:R-:W-:Y:S06]  /*fff0*/  HMMA.16816.F32.BF16 R8, R188.reuse, R206, R8 ;  /* 0x000000cebc08723c */ /* 0x040fec0000041808 */
        /* <DEDUP_REMOVED lines=10> */
[----:B------:R-:W-:Y:S01]  /*100a0*/  FMUL.FTZ R11, R11, UR22 ;  /* 0x000000160b0b7c20 */ /* 0x000fe20008410000 */
[----:B------:R-:W-:Y:S01]  /*100b0*/  IMAD.MOV.U32 R166, RZ, RZ, R248 ;  /* 0x000000ffffa67224 */ /* 0x000fe200078e00f8 */
[----:B------:R-:W-:Y:S03]  /*100c0*/  MOV R167, R249 ;  /* 0x000000f900a77202 */ /* 0x000fe60000000f00 */
[----:B------:R-:W2:Y:S01]  /*100d0*/  MUFU.TANH R169, R6 ;  /* 0x0000000600a97308 */ /* 0x000ea20000002400 */
[----:B------:R-:W-:Y:S01]  /*100e0*/  FMUL.FTZ R12, R12, UR22 ;  /* 0x000000160c0c7c20 */ /* 0x000fe20008410000 */
[----:B------:R-:W-:Y:S01]  /*100f0*/  FMUL.FTZ R13, R13, UR22 ;  /* 0x000000160d0d7c20 */ /* 0x000fe20008410000 */
[----:B------:R-:W-:Y:S01]  /*10100*/  FMUL.FTZ R14, R14, UR22 ;  /* 0x000000160e0e7c20 */ /* 0x000fe20008410000 */
[----:B------:R-:W-:Y:S01]  /*10110*/  FMUL.FTZ R15, R15, UR22 ;  /* 0x000000160f0f7c20 */ /* 0x000fe20008410000 */
[----:B------:R-:W-:Y:S01]  /*10120*/  FMUL.FTZ R16, R16, UR22 ;  /* 0x0000001610107c20 */ /* 0x000fe20008410000 */
[----:B------:R-:W-:Y:S04]  /*10130*/  FMUL.FTZ R17, R17, UR22 ;  /* 0x0000001611117c20 */ /* 0x000fe80008410000 */
[----:B------:R3:W4:Y:S01]  /*10140*/  MUFU.TANH R164, R7 ;  /* 0x0000000700a47308 */ /* 0x0007220000002400 */
[----:B------:R-:W-:Y:S09]  /*10150*/  FMUL.FTZ R18, R18, UR22 ;  /* 0x0000001612127c20 */ /* 0x000ff20008410000 */
[----:B------:R-:W1:Y:S10]  /*10160*/  MUFU.TANH R170, R8 ;  /* 0x0000000800aa7308 */ /* 0x000e740000002400 */
[----:B------:R-:W1:Y:S01]  /*10170*/  MUFU.TANH R171, R9 ;  /* 0x0000000900ab7308 */ /* 0x000e620000002400 */
[----:B---3--:R-:W3:Y:S09]  /*10180*/  LDSM.16.M88.4 R4, [R220+0x7000] ;  /* 0x00700000dc04783b */ /* 0x008ef20000000200 */
[----:B------:R-:W1:Y:S10]  /*10190*/  MUFU.TANH R165, R10 ;  /* 0x0000000a00a57308 */ /* 0x000e740000002400 */
[----:B------:R5:W1:Y:S10]  /*101a0*/  MUFU.TANH R172, R11 ;  /* 0x0000000b00ac7308 */ /* 0x000a740000002400 */
[----:B------:R2:W1:Y:S10]  /*101b0*/  MUFU.TANH R196, R12 ;  /* 0x0000000c00c47308 */ /* 0x0004740000002400 */
[----:B------:R-:W1:Y:S01]  /*101c0*/  MUFU.TANH R3, R3 ;  /* 0x0000000300037308 */ /* 0x000e620000002400 */
[----:B-----5:R-:W5:Y:S01]  /*101d0*/  LDSM.16.M88.4 R8, [R220+0x7800] ;  /* 0x00780000dc08783b */ /* 0x020f620000000200 */
[----:B------:R-:W-:Y:S08]  /*101e0*/  DEPBAR.LE SB0, 0x0 ;  /* 0x000080000000791a */ /* 0x000ff00000000000 */
[----:B------:R1:W1:Y:S01]  /*101f0*/  MUFU.TANH R198, R13 ;  /* 0x0000000d00c67308 */ /* 0x0002620000002400 */
[----:B------:R-:W-:Y:S01]  /*10200*/  BAR.SYNC.DEFER_BLOCKING 0x0 ;  /* 0x0000000000007b1d */ /* 0x000fe20000010000 */
[C---:B---3--:R-:W-:Y:S05]  /*10210*/  HMMA.16816.F32.BF16 R20, R188.reuse, R4, R20 ;  /* 0x00000004bc14723c */ /* 0x048fea0000041814 */
[----:B--2---:R-:W-:Y:S03]  /*10220*/  FMUL.FTZ R12, R19, UR22 ;  /* 0x00000016130c7c20 */ /* 0x004fe60008410000 */
[----:B------:R2:W3:Y:S01]  /*10230*/  MUFU.TANH R175, R14 ;  /* 0x0000000e00af7308 */ /* 0x0004e20000002400 */
        /* <DEDUP_REMOVED lines=8> */
[C---:B-----5:R-:W-:Y:S03]  /*102c0*/  HMMA.16816.F32.BF16 R28, R188.reuse, R8, R28 ;  /* 0x00000008bc1c723c */ /* 0x060fe6000004181c */
[----:B------:R-:W-:Y:S01]  /*102d0*/  FMUL.FTZ R24, R24, UR22 ;  /* 0x0000001618187c20 */ /* 0x000fe20008410000 */
[----:B------:R-:W-:Y:S01]  /*102e0*/  FMUL.FTZ R25, R25, UR22 ;  /* 0x0000001619197c20 */ /* 0x000fe20008410000 */
[----:B------:R-:W-:Y:S01]  /*102f0*/  FMUL.FTZ R26, R26, UR22 ;  /* 0x000000161a1a7c20 */ /* 0x000fe20008410000 */
[----:B------:R-:W-:Y:S03]  /*10300*/  HMMA.16816.F32.BF16 R32, R188, R10, R32 ;  /* 0x0000000abc20723c */ /* 0x000fe60000041820 */
[----:B------:R2:W1:Y:S02]  /*10310*/  MUFU.TANH R173, R18 ;  /* 0x0000001200ad7308 */ /* 0x0004640000002400 */
[----:B------:R-:W-:Y:S08]  /*10320*/  FMUL.FTZ R27, R27, UR22 ;  /* 0x000000161b1b7c20 */ /* 0x000ff00008410000 */
[----:B------:R-:W1:Y:S10]  /*10330*/  MUFU.TANH R12, R12 ;  /* 0x0000000c000c7308 */ /* 0x000e740000002400 */
[----:B------:R-:W1:Y:S01]  /*10340*/  MUFU.TANH R6, R6 ;  /* 0x0000000600067308 */ /* 0x000e620000002400 */
        /* <DEDUP_REMOVED lines=22> */
[----:B------:R-:W1:Y:S01]  /*104b0*/  MUFU.TANH R10, R10 ;  /* 0x0000000a000a7308 */ /* 0x000e620000002400 */
[----:B---34-:R-:W-:Y:S05]  /*104c0*/  @!P0 BRA `(.L_x_3264) ;  /* 0x0000000c00088947 */ /* 0x018fea0003800000 */
        /* <DEDUP_REMOVED lines=44> */
[----:B--2---:R-:W-:Y:S02]  /*10790*/  LEA R14, P1, R7, UR20, 0x2 ;  /* 0x00000014070e7c11 */ /* 0x004fe4000f8210ff */
        /* <DEDUP_REMOVED lines=12> */
[----:B------:R2:W3:Y:S01]  /*10860*/  LDG.E R7, desc[UR26][R4.64] ;  /* 0x0000001a04077981 */ /* 0x0004e2000c1e1900 */
[----:B------:R-:W-:Y:S02]  /*10870*/  USHF.R.S32.HI UR11, URZ, 0x1f, UR36 ;  /* 0x0000001f3f0b7899 */ /* 0x000fe40008011424 */
[----:B------:R-:W-:Y:S01]  /*10880*/  UIMAD UR10, UR9, UR36, URZ ;  /* 0x00000024090a72a4 */ /* 0x000fe2000f8e023f */
[----:B------:R-:W3:Y:S01]  /*10890*/  LDG.E R8, desc[UR26][R8.64] ;  /* 0x0000001a08087981 */ /* 0x000ee2000c1e1900 */
        /* <DEDUP_REMOVED lines=8> */
[----:B--2---:R-:W2:Y:S01]  /*10920*/  LDC.64 R4, c[0x0][0x230] ;  /* 0x00008c00ff047b82 */ /* 0x004ea20000000a00 */
[----:B---3--:R-:W-:Y:S04]  /*10930*/  IMAD.IADD R8, R8, 0x1, -R7 ;  /* 0x0000000108087824 */ /* 0x008fe800078e0a07 */
[C---:B--2---:R-:W-:Y:S01]  /*10940*/  IMAD.WIDE.U32 R14, R8.reuse, R4, R14 ;  /* 0x00000004080e7225 */ /* 0x044fe200078e000e */
[----:B------:R-:W-:Y:S02]  /*10950*/  SHF.R.S32.HI R7, RZ, 0x1f, R8 ;  /* 0x0000001fff077819 */ /* 0x000fe40000011408 */
[----:B------:R-:W-:Y:S03]  /*10960*/  MOV R9, R14 ;  /* 0x0000000e00097202 */ /* 0x000fe60000000f00 */
[----:B------:R-:W-:Y:S04]  /*10970*/  IMAD R7, R7, R4, RZ ;  /* 0x0000000407077224 */ /* 0x000fe800078e02ff */
[----:B------:R-:W-:Y:S04]  /*10980*/  IMAD R7, R8, R5, R7 ;  /* 0x0000000508077224 */ /* 0x000fe800078e0207 */
[----:B------:R-:W-:Y:S07]  /*10990*/  IMAD.IADD R4, R15, 0x1, R7 ;  /* 0x000000010f047824 */ /* 0x000fee00078e0207 */
.L_x_3265:
[----:B------:R3:W-:Y:S01]  /*109a0*/  @P6 STS.128 [R235+0x8000], RZ ;  /* 0x008000ffeb006388 */ /* 0x0007e20000000c00 */
[CC--:B--2---:R-:W-:Y:S01]  /*109b0*/  LEA R24, P0, R9.reuse, R245.reuse, 0x1 ;  /* 0x000000f509187211 */ /* 0x0c4fe200078008ff */
[----:B------:R-:W-:Y:S01]  /*109c0*/  UMOV UR8, UR10 ;  /* 0x0000000a00087c82 */ /* 0x000fe20008000000 */
[C---:B------:R-:W-:Y:S01]  /*109d0*/  IADD3 R8, P1, R9.reuse, UR28, RZ ;  /* 0x0000001c09087c10 */ /* 0x040fe2000ff3e0ff */
[----:B------:R-:W-:Y:S01]  /*109e0*/  UMOV UR9, UR11 ;  /* 0x0000000b00097c82 */ /* 0x000fe20008000000 */
[-C--:B------:R-:W-:Y:S02]  /*109f0*/  LEA.HI.X R25, R9, R244.reuse, R4, 0x1, P0 ;  /* 0x000000f409197211 */ /* 0x080fe400000f0c04 */
[-C--:B------:R-:W-:Y:S02]  /*10a00*/  @!P5 LEA R18, P0, R8, R245.reuse, 0x1 ;  /* 0x000000f50812d211 */ /* 0x080fe400078008ff */
        /* <DEDUP_REMOVED lines=110> */
.L_x_3264:
[----:B------:R-:W-:Y:S01]  /*110f0*/  MOV R4, UR13 ;  /* 0x0000000d00047c02 */ /* 0x000fe20008000f00 */
[----:B--23--:R-:W-:Y:S01]  /*11100*/  LDSM.16.MT88.4 R16, [R228+0x10000] ;  /* 0x01000000e410783b */ /* 0x00cfe20000004200 */
[----:B------:R-:W-:Y:S02]  /*11110*/  UISETP.GT.AND UP2, UPT, UR13, UR12, UPT ;  /* 0x0000000c0d00728c */ /* 0x000fe4000bf44270 */
[----:B------:R-:W-:Y:S01]  /*11120*/  LEA R4, R4, R241, 0x6 ;  /* 0x000000f104047211 */ /* 0x000fe200078e30ff */
[----:B------:R-:W-:Y:S01]  /*11130*/  UMOV UR11, UR35 ;  /* 0x00000023000b7c82 */ /* 0x000fe20008000000 */
[----:B------:R-:W-:Y:S02]  /*11140*/  UMOV UR10, UR34 ;  /* 0x00000022000a7c82 */ /* 0x000fe40008000000 */
[C---:B------:R-:W-:Y:S01]  /*11150*/  IADD3 R7, R4.reuse, 0x1, RZ ;  /* 0x0000000104077810 */ /* 0x040fe20007ffe0ff */
[----:B------:R-:W-:Y:S01]  /*11160*/  LDSM.16.MT88.4 R24, [R226+0x10000] ;  /* 0x01000000e218783b */ /* 0x000fe20000004200 */
[C---:B------:R-:W-:Y:S02]  /*11170*/  IADD3 R5, R4.reuse, 0x8, RZ ;  /* 0x0000000804057810 */ /* 0x040fe40007ffe0ff */
[C---:B------:R-:W-:Y:S02]  /*11180*/  ISETP.GE.AND P4, PT, R7.reuse, R240, PT ;  /* 0x000000f00700720c */ /* 0x040fe40003f86270 */
[----:B------:R-:W-:Y:S02]  /*11190*/  ISETP.GE.AND P5, PT, R7, R238, PT ;  /* 0x000000ee0700720c */ /* 0x000fe40003fa6270 */
[C---:B------:R-:W-:Y:S01]  /*111a0*/  ISETP.GE.AND P2, PT, R5.reuse, R240, PT ;  /* 0x000000f00500720c */ /* 0x040fe20003f46270 */
[----:B------:R-:W-:Y:S01]  /*111b0*/  LDSM.16.MT88.4 R32, [R225+0x10000] ;  /* 0x01000000e120783b */ /* 0x000fe20000004200 */
[----:B------:R-:W-:Y:S02]  /*111c0*/  ISETP.GE.AND P6, PT, R5, R238, PT ;  /* 0x000000ee0500720c */ /* 0x000fe40003fc6270 */
[C---:B------:R-:W-:Y:S02]  /*111d0*/  ISETP.GE.AND P1, PT, R4.reuse, R240, PT ;  /* 0x000000f00400720c */ /* 0x040fe40003f26270 */
[C---:B------:R-:W-:Y:S02]  /*111e0*/  ISETP.GE.AND P0, PT, R4.reuse, R238, PT ;  /* 0x000000ee0400720c */ /* 0x040fe40003f06270 */
[C---:B------:R-:W-:Y:S02]  /*111f0*/  ISETP.GE.OR P4, PT, R7.reuse, R239, !P4 ;  /* 0x000000ef0700720c */ /* 0x040fe40006786670 */
[----:B------:R-:W-:Y:S02]  /*11200*/  ISETP.GE.OR P5, PT, R7, R237, !P5 ;  /* 0x000000ed0700720c */ /* 0x000fe40006fa6670 */
[C---:B------:R-:W-:Y:S02]  /*11210*/  ISETP.GE.OR P2, PT, R5.reuse, R239, !P2 ;  /* 0x000000ef0500720c */ /* 0x040fe40005746670 */
[----:B------:R-:W-:Y:S02]  /*11220*/  ISETP.GE.OR P6, PT, R5, R237, !P6 ;  /* 0x000000ed0500720c */ /* 0x000fe400077c6670 */
[C---:B------:R-:W-:Y:S02]  /*11230*/  ISETP.GE.OR P1, PT, R4.reuse, R239, !P1 ;  /* 0x000000ef0400720c */ /* 0x040fe40004f26670 */
[C---:B------:R-:W-:Y:S02]  /*11240*/  ISETP.GE.OR P0, PT, R4.reuse, R237, !P0 ;  /* 0x000000ed0400720c */ /* 0x040fe40004706670 */
[C---:B------:R-:W-:Y:S02]  /*11250*/  IADD3 R7, R4.reuse, 0x10, RZ ;  /* 0x0000001004077810 */ /* 0x040fe40007ffe0ff */
[C---:B------:R-:W-:Y:S02]  /*11260*/  IADD3 R5, R4.reuse, 0x9, RZ ;  /* 0x0000000904057810 */ /* 0x040fe40007ffe0ff */
[----:B-1----:R-:W-:Y:S02]  /*11270*/  FSEL R9, R3, -INF , !P1 ;  /* 0xff80000003097808 */ /* 0x002fe40004800000 */
[----:B------:R-:W-:Y:S02]  /*11280*/  FSEL R169, R169, -INF , !P0 ;  /* 0xff800000a9a97808 */ /* 0x000fe40004000000 */
[-C--:B------:R-:W-:Y:S02]  /*11290*/  ISETP.GE.AND P0, PT, R7, R240.reuse, PT ;  /* 0x000000f00700720c */ /* 0x080fe40003f06270 */
[C---:B------:R-:W-:Y:S02]  /*112a0*/  ISETP.GE.AND P3, PT, R5.reuse, R240, PT ;  /* 0x000000f00500720c */ /* 0x040fe40003f66270 */
[CC--:B------:R-:W-:Y:S02]  /*112b0*/  ISETP.GE.AND P1, PT, R5.reuse, R238.reuse, PT ;  /* 0x000000ee0500720c */ /* 0x0c0fe40003f26270 */
[C---:B------:R-:W-:Y:S02]  /*112c0*/  ISETP.GE.OR P3, PT, R5.reuse, R239, !P3 ;  /* 0x000000ef0500720c */ /* 0x040fe40005f66670 */
[----:B------:R-:W-:Y:S02]  /*112d0*/  ISETP.GE.OR P1, PT, R5, R237, !P1 ;  /* 0x000000ed0500720c */ /* 0x000fe40004f26670 */
[----:B------:R-:W-:Y:S02]  /*112e0*/  ISETP.GE.OR P0, PT, R7, R239, !P0 ;  /* 0x000000ef0700720c */ /* 0x000fe40004706670 */
[C---:B------:R-:W-:Y:S02]  /*112f0*/  IADD3 R5, R4.reuse, 0x11, RZ ;  /* 0x0000001104057810 */ /* 0x040fe40007ffe0ff */
[----:B------:R-:W-:Y:S02]  /*11300*/  IADD3 R3, R4, 0x18, RZ ;  /* 0x0000001804037810 */ /* 0x000fe40007ffe0ff */
[----:B------:R-:W-:Y:S02]  /*11310*/  FSEL R170, R170, -INF , !P2 ;  /* 0xff800000aaaa7808 */ /* 0x000fe40005000000 */
[----:B------:R-:W-:Y:S02]  /*11320*/  FSEL R171, R171, -INF , !P3 ;  /* 0xff800000abab7808 */ /* 0x000fe40005800000 */
[----:B------:R-:W-:Y:S02]  /*11330*/  FSEL R196, R196, -INF , !P0 ;  /* 0xff800000c4c47808 */ /* 0x000fe40004000000 */
[C---:B------:R-:W-:Y:S02]  /*11340*/  ISETP.GE.AND P3, PT, R5.reuse, R238, PT ;  /* 0x000000ee0500720c */ /* 0x040fe40003f66270 */
[-C--:B------:R-:W-:Y:S02]  /*11350*/  ISETP.GE.AND P2, PT, R5, R240.reuse, PT ;  /* 0x000000f00500720c */ /* 0x080fe40003f46270 */
[----:B------:R-:W-:Y:S02]  /*11360*/  ISETP.GE.AND P0, PT, R3, R240, PT ;  /* 0x000000f00300720c */ /* 0x000fe40003f06270 */
[C---:B------:R-:W-:Y:S02]  /*11370*/  ISETP.GE.OR P3, PT, R5.reuse, R237, !P3 ;  /* 0x000000ed0500720c */ /* 0x040fe40005f66670 */
[-C--:B------:R-:W-:Y:S02]  /*11380*/  ISETP.GE.OR P2, PT, R5, R239.reuse, !P2 ;  /* 0x000000ef0500720c */ /* 0x080fe40005746670 */
[----:B------:R-:W-:Y:S02]  /*11390*/  ISETP.GE.OR P0, PT, R3, R239, !P0 ;  /* 0x000000ef0300720c */ /* 0x000fe40004706670 */
[----:B------:R-:W-:Y:S02]  /*113a0*/  IADD3 R5, R4, 0x19, RZ ;  /* 0x0000001904057810 */ /* 0x000fe40007ffe0ff */
[----:B------:R-:W-:Y:S02]  /*113b0*/  FSEL R168, R168, -INF , !P4 ;  /* 0xff800000a8a87808 */ /* 0x000fe40006000000 */
[----:B------:R-:W-:Y:S02]  /*113c0*/  FSEL R8, R164, -INF , !P5 ;  /* 0xff800000a4087808 */ /* 0x000fe40006800000 */
[----:B------:R-:W-:Y:S02]  /*113d0*/  FSEL R197, R197, -INF , !P0 ;  /* 0xff800000c5c57808 */ /* 0x000fe40004000000 */
[----:B------:R-:W-:Y:S02]  /*113e0*/  ISETP.GE.AND P4, PT, R7, R238, PT ;  /* 0x000000ee0700720c */ /* 0x000fe40003f86270 */
[C---:B------:R-:W-:Y:S02]  /*113f0*/  ISETP.GE.AND P5, PT, R5.reuse, R240, PT ;  /* 0x000000f00500720c */ /* 0x040fe40003fa6270 */
[-C--:B------:R-:W-:Y:S02]  /*11400*/  ISETP.GE.AND P0, PT, R5, R238.reuse, PT ;  /* 0x000000ee0500720c */ /* 0x080fe40003f06270 */
[----:B------:R-:W-:Y:S02]  /*11410*/  IADD3 R11, R4, 0x20, RZ ;  /* 0x00000020040b7810 */ /* 0x000fe40007ffe0ff */
[----:B------:R-:W-:Y:S02]  /*11420*/  FSEL R198, R198, -INF , !P2 ;  /* 0xff800000c6c67808 */ /* 0x000fe40005000000 */
[-C--:B------:R-:W-:Y:S02]  /*11430*/  ISETP.GE.OR P4, PT, R7, R237.reuse, !P4 ;  /* 0x000000ed0700720c */ /* 0x080fe40006786670 */
[----:B------:R-:W-:Y:S02]  /*11440*/  ISETP.GE.OR P0, PT, R5, R237, !P0 ;  /* 0x000000ed0500720c */ /* 0x000fe40004706670 */
[----:B------:R-:W-:Y:S02]  /*11450*/  ISETP.GE.AND P2, PT, R3, R238, PT ;  /* 0x000000ee0300720c */ /* 0x000fe40003f46270 */
[----:B------:R-:W-:Y:S02]  /*11460*/  ISETP.GE.OR P5, PT, R5, R239, !P5 ;  /* 0x000000ef0500720c */ /* 0x000fe40006fa6670 */
[----:B------:R-:W-:Y:S02]  /*11470*/  FSEL R7, R165, -INF , !P6 ;  /* 0xff800000a5077808 */ /* 0x000fe40007000000 */
[----:B------:R-:W-:Y:S02]  /*11480*/  FSEL R5, R172, -INF , !P1 ;  /* 0xff800000ac057808 */ /* 0x000fe40004800000 */
[C---:B------:R-:W-:Y:S02]  /*11490*/  ISETP.GE.AND P6, PT, R11.reuse, R240, PT ;  /* 0x000000f00b00720c */ /* 0x040fe40003fc6270 */
[----:B------:R-:W-:Y:S02]  /*114a0*/  ISETP.GE.AND P1, PT, R11, R238, PT ;  /* 0x000000ee0b00720c */ /* 0x000fe40003f26270 */
[----:B------:R-:W-:Y:S02]  /*114b0*/  ISETP.GE.OR P2, PT, R3, R237, !P2 ;  /* 0x000000ed0300720c */ /* 0x000fe40005746670 */
[----:B------:R-:W-:Y:S02]  /*114c0*/  IADD3 R3, R4, 0x21, RZ ;  /* 0x0000002104037810 */ /* 0x000fe40007ffe0ff */
[C---:B------:R-:W-:Y:S02]  /*114d0*/  ISETP.GE.OR P6, PT, R11.reuse, R239, !P6 ;  /* 0x000000ef0b00720c */ /* 0x040fe400077c6670 */
[----:B------:R-:W-:Y:S02]  /*114e0*/  ISETP.GE.OR P1, PT, R11, R237, !P1 ;  /* 0x000000ed0b00720c */ /* 0x000fe40004f26670 */
[----:B------:R-:W-:Y:S02]  /*114f0*/  FMNMX.FTZ R11, R9, R0, !PT ;  /* 0x00000000090b7209 */ /* 0x000fe40007810000 */
[----:B------:R-:W-:Y:S02]  /*11500*/  FSEL R199, R199, -INF , !P5 ;  /* 0xff800000c7c77808 */ /* 0x000fe40006800000 */
[CC--:B------:R-:W-:Y:S02]  /*11510*/  ISETP.GE.AND P5, PT, R3.reuse, R240.reuse, PT ;  /* 0x000000f00300720c */ /* 0x0c0fe40003fa6270 */
[----:B------:R-:W-:Y:S02]  /*11520*/  FMNMX.FTZ R11, R168, R11, !PT ;  /* 0x0000000ba80b7209 */ /* 0x000fe40007810000 */
[----:B------:R-:W-:Y:S02]  /*11530*/  ISETP.GE.OR P5, PT, R3, R239, !P5 ;  /* 0x000000ef0300720c */ /* 0x000fe40006fa6670 */
[----:B------:R-:W-:Y:S02]  /*11540*/  IADD3 R13, R4, 0x28, RZ ;  /* 0x00000028040d7810 */ /* 0x000fe40007ffe0ff */
[----:B------:R-:W-:Y:S02]  /*11550*/  FMNMX.FTZ R11, R170, R11, !PT ;  /* 0x0000000baa0b7209 */ /* 0x000fe40007810000 */
[----:B------:R-:W-:Y:S02]  /*11560*/  FSEL R175, R175, -INF , !P4 ;  /* 0xff800000afaf7808 */ /* 0x000fe40006000000 */
[----:B------:R-:W-:Y:S02]  /*11570*/  FSEL R207, R207, -INF , !P5 ;  /* 0xff800000cfcf7808 */ /* 0x000fe40006800000 */
[C---:B------:R-:W-:Y:S02]  /*11580*/  ISETP.GE.AND P4, PT, R13.reuse, R240, PT ;  /* 0x000000f00d00720c */ /* 0x040fe40003f86270 */
[----:B------:R-:W-:Y:S02]  /*11590*/  ISETP.GE.AND P5, PT, R13, R238, PT ;  /* 0x000000ee0d00720c */ /* 0x000fe40003fa6270 */
[----:B------:R-:W-:Y:S02]  /*115a0*/  FMNMX.FTZ R11, R171, R11, !PT ;  /* 0x0000000bab0b7209 */ /* 0x000fe40007810000 */
[C---:B------:R-:W-:Y:S02]  /*115b0*/  ISETP.GE.OR P5, PT, R13.reuse, R237, !P5 ;  /* 0x000000ed0d00720c */ /* 0x040fe40006fa6670 */
[----:B------:R-:W-:Y:S02]  /*115c0*/  ISETP.GE.OR P4, PT, R13, R239, !P4 ;  /* 0x000000ef0d00720c */ /* 0x000fe40006786670 */
[----:B------:R-:W-:Y:S02]  /*115d0*/  FMNMX.FTZ R13, R196, R11, !PT ;  /* 0x0000000bc40d7209 */ /* 0x000fe40007810000 */
[----:B------:R-:W-:Y:S02]  /*115e0*/  FMNMX.FTZ R11, R169, R2, !PT ;  /* 0x00000002a90b7209 */ /* 0x000fe40007810000 */
[----:B------:R-:W-:Y:S02]  /*115f0*/  FMNMX.FTZ R13, R198, R13, !PT ;  /* 0x0000000dc60d7209 */ /* 0x000fe40007810000 */
[----:B------:R-:W-:Y:S02]  /*11600*/  FMNMX.FTZ R11, R8, R11, !PT ;  /* 0x0000000b080b7209 */ /* 0x000fe40007810000 */
[----:B------:R-:W-:Y:S02]  /*11610*/  FSEL R248, R6, -INF , !P6 ;  /* 0xff80000006f87808 */ /* 0x000fe40007000000 */
[----:B------:R-:W-:Y:S02]  /*11620*/  IADD3 R6, R4, 0x29, RZ ;  /* 0x0000002904067810 */ /* 0x000fe40007ffe0ff */
[----:B------:R-:W-:Y:S02]  /*11630*/  FMNMX.FTZ R13, R197, R13, !PT ;  /* 0x0000000dc50d7209 */ /* 0x000fe40007810000 */
[----:B------:R-:W-:Y:S02]  /*11640*/  FSEL R174, R174, -INF , !P3 ;  /* 0xff800000aeae7808 */ /* 0x000fe40005800000 */
[----:B------:R-:W-:Y:S02]  /*11650*/  FMNMX.FTZ R11, R7, R11, !PT ;  /* 0x0000000b070b7209 */ /* 0x000fe40007810000 */
[----:B------:R-:W-:Y:S02]  /*11660*/  ISETP.GE.AND P6, PT, R3, R238, PT ;  /* 0x000000ee0300720c */ /* 0x000fe40003fc6270 */
[----:B------:R-:W-:Y:S02]  /*11670*/  ISETP.GE.AND P3, PT, R6, R240, PT ;  /* 0x000000f00600720c */ /* 0x000fe40003f66270 */
[----:B------:R-:W-:Y:S02]  /*11680*/  FMNMX.FTZ R13, R199, R13, !PT ;  /* 0x0000000dc70d7209 */ /* 0x000fe40007810000 */
[----:B------:R-:W-:Y:S02]  /*11690*/  FMNMX.FTZ R11, R5, R11, !PT ;  /* 0x0000000b050b7209 */ /* 0x000fe40007810000 */
[----:B------:R-:W-:Y:S02]  /*116a0*/  ISETP.GE.OR P6, PT, R3, R237, !P6 ;  /* 0x000000ed0300720c */ /* 0x000fe400077c6670 */
[----:B------:R-:W-:Y:S02]  /*116b0*/  FSEL R206, R206, -INF , !P4 ;  /* 0xff800000cece7808 */ /* 0x000fe40006000000 */
[----:B------:R-:W-:Y:S02]  /*116c0*/  ISETP.GE.OR P3, PT, R6, R239, !P3 ;  /* 0x000000ef0600720c */ /* 0x000fe40005f66670 */
[----:B------:R-:W-:Y:S02]  /*116d0*/  FSEL R172, R12, -INF , !P0 ;  /* 0xff8000000cac7808 */ /* 0x000fe40004000000 */
[----:B------:R-:W-:Y:S02]  /*116e0*/  IADD3 R3, R4, 0x30, RZ ;  /* 0x0000003004037810 */ /* 0x000fe40007ffe0ff */
[----:B------:R-:W-:Y:S02]  /*116f0*/  ISETP.GE.AND P4, PT, R6, R238, PT ;  /* 0x000000ee0600720c */ /* 0x000fe40003f86270 */
[----:B------:R-:W-:Y:S02]  /*11700*/  FMNMX.FTZ R12, R248, R13, !PT ;  /* 0x0000000df80c7209 */ /* 0x000fe40007810000 */
[----:B------:R-:W-:Y:S02]  /*11710*/  FMNMX.FTZ R11, R175, R11, !PT ;  /* 0x0000000baf0b7209 */ /* 0x000fe40007810000 */
[----:B------:R-:W-:Y:S02]  /*11720*/  FSEL R173, R173, -INF , !P2 ;  /* 0xff800000adad7808 */ /* 0x000fe40005000000 */
[----:B------:R-:W-:Y:S02]  /*11730*/  FSEL R205, R205, -INF , !P3 ;  /* 0xff800000cdcd7808 */ /* 0x000fe40005800000 */
[C---:B------:R-:W-:Y:S02]  /*11740*/  ISETP.GE.AND P2, PT, R3.reuse, R240, PT ;  /* 0x000000f00300720c */ /* 0x040fe40003f46270 */
[----:B------:R-:W-:Y:S02]  /*11750*/  ISETP.GE.OR P4, PT, R6, R237, !P4 ;  /* 0x000000ed0600720c */ /* 0x000fe40006786670 */
[----:B------:R-:W-:Y:S02]  /*11760*/  ISETP.GE.AND P3, PT, R3, R238, PT ;  /* 0x000000ee0300720c */ /* 0x000fe40003f66270 */
[----:B------:R-:W-:Y:S02]  /*11770*/  IADD3 R6, R4, 0x31, RZ ;  /* 0x0000003104067810 */ /* 0x000fe40007ffe0ff */
[----:B------:R-:W-:Y:S02]  /*11780*/  FMNMX.FTZ R12, R207, R12, !PT ;  /* 0x0000000ccf0c7209 */ /* 0x000fe40007810000 */
[----:B------:R-:W-:Y:S02]  /*11790*/  FMNMX.FTZ R11, R174, R11, !PT ;  /* 0x0000000bae0b7209 */ /* 0x000fe40007810000 */
[C---:B------:R-:W-:Y:S02]  /*117a0*/  ISETP.GE.OR P2, PT, R3.reuse, R239, !P2 ;  /* 0x000000ef0300720c */ /* 0x040fe40005746670 */
[----:B------:R-:W-:Y:S02]  /*117b0*/  ISETP.GE.OR P3, PT, R3, R237, !P3 ;  /* 0x000000ed0300720c */ /* 0x000fe40005f66670 */
[----:B------:R-:W-:Y:S02]  /*117c0*/  IADD3 R3, R4, 0x38, RZ ;  /* 0x0000003804037810 */ /* 0x000fe40007ffe0ff */
[----:B------:R-:W-:Y:S02]  /*117d0*/  ISETP.GE.AND P0, PT, R6, R240, PT ;  /* 0x000000f00600720c */ /* 0x000fe40003f06270 */
[----:B------:R-:W-:Y:S02]  /*117e0*/  FMNMX.FTZ R12, R206, R12, !PT ;  /* 0x0000000cce0c7209 */ /* 0x000fe40007810000 */
[----:B------:R-:W-:Y:S02]  /*117f0*/  FMNMX.FTZ R11, R173, R11, !PT ;  /* 0x0000000bad0b7209 */ /* 0x000fe40007810000 */
[----:B------:R-:W-:Y:S02]  /*11800*/  FSEL R184, R184, -INF , !P2 ;  /* 0xff800000b8b87808 */ /* 0x000fe40005000000 */
[----:B------:R-:W-:Y:S02]  /*11810*/  IADD3 R4, R4, 0x39, RZ ;  /* 0x0000003904047810 */ /* 0x000fe40007ffe0ff */
[----:B------:R-:W-:Y:S02]  /*11820*/  FMNMX.FTZ R12, R205, R12, !PT ;  /* 0x0000000ccd0c7209 */ /* 0x000fe40007810000 */
[-C--:B------:R-:W-:Y:S02]  /*11830*/  ISETP.GE.AND P2, PT, R3, R240.reuse, PT ;  /* 0x000000f00300720c */ /* 0x080fe40003f46270 */
[----:B------:R-:W-:Y:S02]  /*11840*/  ISETP.GE.OR P0, PT, R6, R239, !P0 ;  /* 0x000000ef0600720c */ /* 0x000fe40004706670 */
[----:B------:R-:W-:Y:S02]  /*11850*/  FMNMX.FTZ R11, R172, R11, !PT ;  /* 0x0000000bac0b7209 */ /* 0x000fe40007810000 */
[----:B------:R-:W-:Y:S02]  /*11860*/  FSEL R204, R204, -INF , !P1 ;  /* 0xff800000cccc7808 */ /* 0x000fe40004800000 */
[----:B------:R-:W-:Y:S02]  /*11870*/  ISETP.GE.AND P1, PT, R4, R240, PT ;  /* 0x000000f00400720c */ /* 0x000fe40003f26270 */
[----:B------:R-:W-:Y:S02]  /*11880*/  FMNMX.FTZ R12, R184, R12, !PT ;  /* 0x0000000cb80c7209 */ /* 0x000fe40007810000 */
[----:B------:R-:W-:Y:S02]  /*11890*/  FSEL R183, R183, -INF , !P0 ;  /* 0xff800000b7b77808 */ /* 0x000fe40004000000 */
[----:B------:R-:W-:Y:S02]  /*118a0*/  ISETP.GE.OR P2, PT, R3, R239, !P2 ;  /* 0x000000ef0300720c */ /* 0x000fe40005746670 */
[----:B------:R-:W-:Y:S02]  /*118b0*/  FSEL R187, R187, -INF , !P6 ;  /* 0xff800000bbbb7808 */ /* 0x000fe40007000000 */
[----:B------:R-:W-:Y:S02]  /*118c0*/  FMNMX.FTZ R11, R204, R11, !PT ;  /* 0x0000000bcc0b7209 */ /* 0x000fe40007810000 */
[----:B------:R-:W-:Y:S02]  /*118d0*/  ISETP.GE.OR P1, PT, R4, R239, !P1 ;  /* 0x000000ef0400720c */ /* 0x000fe40004f26670 */
[----:B------:R-:W-:Y:S02]  /*118e0*/  FSEL R182, R182, -INF , !P2 ;  /* 0xff800000b6b67808 */ /* 0x000fe40005000000 */
[----:B------:R-:W-:Y:S02]  /*118f0*/  FMNMX.FTZ R12, R183, R12, !PT ;  /* 0x0000000cb70c7209 */ /* 0x000fe40007810000 */
[----:B------:R-:W-:Y:S02]  /*11900*/  FSEL R186, R186, -INF , !P5 ;  /* 0xff800000baba7808 */ /* 0x000fe40006800000 */
[----:B------:R-:W-:Y:S02]  /*11910*/  FMNMX.FTZ R11, R187, R11, !PT ;  /* 0x0000000bbb0b7209 */ /* 0x000fe40007810000 */
[----:B------:R-:W-:Y:S02]  /*11920*/  FSEL R180, R180, -INF , !P1 ;  /* 0xff800000b4b47808 */ /* 0x000fe40004800000 */
[----:B------:R-:W-:Y:S02]  /*11930*/  FMNMX.FTZ R13, R182, R12, !PT ;  /* 0x0000000cb60d7209 */ /* 0x000fe40007810000 */
[-C--:B------:R-:W-:Y:S02]  /*11940*/  ISETP.GE.AND P1, PT, R3, R238.reuse, PT ;  /* 0x000000ee0300720c */ /* 0x080fe40003f26270 */
[----:B------:R-:W-:Y:S02]  /*11950*/  FSEL R185, R185, -INF , !P4 ;  /* 0xff800000b9b97808 */ /* 0x000fe40006000000 */
[----:B------:R-:W-:Y:S02]  /*11960*/  FMNMX.FTZ R12, R186, R11, !PT ;  /* 0x0000000bba0c7209 */ /* 0x000fe40007810000 */
[C---:B------:R-:W-:Y:S02]  /*11970*/  ISETP.GE.AND P0, PT, R6.reuse, R238, PT ;  /* 0x000000ee0600720c */ /* 0x040fe40003f06270 */
[-C--:B------:R-:W-:Y:S02]  /*11980*/  ISETP.GE.OR P1, PT, R3, R237.reuse, !P1 ;  /* 0x000000ed0300720c */ /* 0x080fe40004f26670 */
[----:B------:R-:W-:Y:S02]  /*11990*/  FSEL R179, R179, -INF , !P3 ;  /* 0xff800000b3b37808 */ /* 0x000fe40005800000 */
[----:B------:R-:W-:Y:S02]  /*119a0*/  FMNMX.FTZ R3, R185, R12, !PT ;  /* 0x0000000cb9037209 */ /* 0x000fe40007810000 */
[----:B------:R-:W-:Y:S02]  /*119b0*/  ISETP.GE.OR P0, PT, R6, R237, !P0 ;  /* 0x000000ed0600720c */ /* 0x000fe40004706670 */
[----:B------:R-:W-:Y:S02]  /*119c0*/  FMNMX.FTZ R3, R179, R3, !PT ;  /* 0x00000003b3037209 */ /* 0x000fe40007810000 */
[----:B------:R-:W-:Y:S02]  /*119d0*/  FSEL R178, R178, -INF , !P0 ;  /* 0xff800000b2b27808 */ /* 0x000fe40004000000 */
[----:B------:R-:W-:Y:S02]  /*119e0*/  ISETP.GE.AND P2, PT, R4, R238, PT ;  /* 0x000000ee0400720c */ /* 0x000fe40003f46270 */
[----:B------:R-:W-:Y:S02]  /*119f0*/  FSEL R176, R176, -INF , !P1 ;  /* 0xff800000b0b07808 */ /* 0x000fe40004800000 */
[----:B------:R-:W-:Y:S02]  /*11a00*/  FMNMX.FTZ R3, R178, R3, !PT ;  /* 0x00000003b2037209 */ /* 0x000fe40007810000 */
[----:B------:R-:W-:Y:S02]  /*11a10*/  ISETP.GE.OR P2, PT, R4, R237, !P2 ;  /* 0x000000ed0400720c */ /* 0x000fe40005746670 */
[----:B------:R-:W-:Y:S02]  /*11a20*/  FMNMX.FTZ R11, R180, R13, !PT ;  /* 0x0000000db40b7209 */ /* 0x000fe40007810000 */
[----:B------:R-:W-:Y:S02]  /*11a30*/  FSEL R165, R10, -INF , !P2 ;  /* 0xff8000000aa57808 */ /* 0x000fe40005000000 */
[----:B------:R-:W-:Y:S01]  /*11a40*/  FMNMX.FTZ R3, R176, R3, !PT ;  /* 0x00000003b0037209 */ /* 0x000fe20007810000 */
[----:B------:R-:W-:Y:S03]  /*11a50*/  SHFL.BFLY PT, R6, R11, 0x2, 0x1f ;  /* 0x0c401f000b067f89 */ /* 0x000fe600000e0000 */
[----:B------:R-:W-:Y:S05]  /*11a60*/  FMNMX.FTZ R3, R165, R3, !PT ;  /* 0x00000003a5037209 */ /* 0x000fea0007810000 */
[----:B------:R-:W1:Y:S02]  /*11a70*/  SHFL.BFLY PT, R4, R3, 0x2, 0x1f ;  /* 0x0c401f0003047f89 */ /* 0x000e6400000e0000 */
[----:B-1----:R-:W-:Y:S02]  /*11a80*/  FMNMX.FTZ R4, R3, R4, !PT ;  /* 0x0000000403047209 */ /* 0x002fe40007810000 */
[----:B------:R-:W-:Y:S04]  /*11a90*/  FMNMX.FTZ R6, R11, R6, !PT ;  /* 0x000000060b067209 */ /* 0x000fe80007810000 */
[----:B------:R-:W1:Y:S08]  /*11aa0*/  SHFL.BFLY PT, R3, R4, 0x1, 0x1f ;  /* 0x0c201f0004037f89 */ /* 0x000e7000000e0000 */
[----:B------:R-:W2:Y:S01]  /*11ab0*/  SHFL.BFLY PT, R164, R6, 0x1, 0x1f ;  /* 0x0c201f0006a47f89 */ /* 0x000ea200000e0000 */
[----:B-1----:R-:W-:Y:S02]  /*11ac0*/  FMNMX.FTZ R3, R4, R3, !PT ;  /* 0x0000000304037209 */ /* 0x002fe40007810000 */
[----:B--2---:R-:W-:Y:S03]  /*11ad0*/  FMNMX.FTZ R164, R6, R164, !PT ;  /* 0x000000a406a47209 */ /* 0x004fe60007810000 */
[C---:B------:R-:W-:Y:S01]  /*11ae0*/  FMUL.FTZ R177, R3.reuse, UR4 ;  /* 0x0000000403b17c20 */ /* 0x040fe20008410000 */
[----:B------:R-:W-:Y:S02]  /*11af0*/  FSETP.NEU.FTZ.AND P0, PT, R3, -INF , PT ;  /* 0xff8000000300780b */ /* 0x000fe40003f1d000 */
[C---:B------:R-:W-:Y:S01]  /*11b00*/  FSETP.NEU.FTZ.AND P1, PT, R164.reuse, -INF , PT ;  /* 0xff800000a400780b */ /* 0x040fe20003f3d000 */
[C---:B------:R-:W-:Y:S01]  /*11b10*/  FMUL.FTZ R181, R164.reuse, UR4 ;  /* 0x00000004a4b57c20 */ /* 0x040fe20008410000 */
[----:B------:R-:W-:Y:S02]  /*11b20*/  FSEL R177, R177, RZ, P0 ;  /* 0x000000ffb1b17208 */ /* 0x000fe40000000000 */
[----:B------:R-:W-:Y:S02]  /*11b30*/  FSEL R4, R164, RZ, P1 ;  /* 0x000000ffa4047208 */ /* 0x000fe40000800000 */
[----:B------:R-:W-:Y:S01]  /*11b40*/  FSEL R181, R181, RZ, P1 ;  /* 0x000000ffb5b57208 */ /* 0x000fe20000800000 */
[--C-:B------:R-:W-:Y:S01]  /*11b50*/  FFMA.FTZ R195, R169, UR4, -R177.reuse ;  /* 0x00000004a9c37c23 */ /* 0x100fe200080108b1 */
[----:B------:R-:W-:Y:S01]  /*11b60*/  FFMA.FTZ R189, R8, UR4, -R177 ;  /* 0x0000000408bd7c23 */ /* 0x000fe200080108b1 */
[----:B------:R-:W-:Y:S01]  /*11b70*/  FADD.FTZ R4, -R4, R0 ;  /* 0x0000000004047221 */ /* 0x000fe20000010100 */
[----:B------:R-:W-:Y:S01]  /*11b80*/  FSEL R0, R3, RZ, P0 ;  /* 0x000000ff03007208 */ /* 0x000fe20000000000 */
[--C-:B------:R-:W-:Y:S01]  /*11b90*/  FFMA.FTZ R194, R9, UR4, -R181.reuse ;  /* 0x0000000409c27c23 */ /* 0x100fe200080108b5 */
[--C-:B------:R-:W-:Y:S01]  /*11ba0*/  FFMA.FTZ R192, R168, UR4, -R181.reuse ;  /* 0x00000004a8c07c23 */ /* 0x100fe200080108b5 */
[--C-:B------:R-:W-:Y:S01]  /*11bb0*/  FFMA.FTZ R191, R170, UR4, -R181.reuse ;  /* 0x00000004aabf7c23 */ /* 0x100fe200080108b5 */
[----:B------:R-:W-:Y:S01]  /*11bc0*/  FFMA.FTZ R190, R171, UR4, -R181 ;  /* 0x00000004abbe7c23 */ /* 0x000fe200080108b5 */
[----:B------:R-:W-:Y:S01]  /*11bd0*/  FADD.FTZ R0, -R0, R2 ;  /* 0x0000000200007221 */ /* 0x000fe20000010100 */
[--C-:B------:R-:W-:Y:S01]  /*11be0*/  FFMA.FTZ R188, R7, UR4, -R177.reuse ;  /* 0x0000000407bc7c23 */ /* 0x100fe200080108b1 */
[--C-:B------:R-:W-:Y:S01]  /*11bf0*/  FFMA.FTZ R193, R5, UR4, -R177.reuse ;  /* 0x0000000405c17c23 */ /* 0x100fe200080108b1 */
[----:B------:R-:W-:Y:S01]  /*11c00*/  FMUL.FTZ R4, R4, UR4 ;  /* 0x0000000404047c20 */ /* 0x000fe20008410000 */
[----:B------:R-:W-:Y:S01]  /*11c10*/  FMUL.FTZ R0, R0, UR4 ;  /* 0x0000000400007c20 */ /* 0x000fe20008410000 */
[----:B------:R-:W-:Y:S01]  /*11c20*/  MUFU.EX2 R194, R194 ;  /* 0x000000c200c27308 */ /* 0x000fe20000000800 */
[--C-:B------:R-:W-:Y:S01]  /*11c30*/  FFMA.FTZ R200, R175, UR4, -R177.reuse ;  /* 0x00000004afc87c23 */ /* 0x100fe200080108b1 */
[--C-:B------:R-:W-:Y:S01]  /*11c40*/  FFMA.FTZ R201, R174, UR4, -R177.reuse ;  /* 0x00000004aec97c23 */ /* 0x100fe200080108b1 */
[--C-:B------:R-:W-:Y:S01]  /*11c50*/  FFMA.FTZ R202, R173, UR4, -R177.reuse ;  /* 0x00000004adca7c23 */ /* 0x100fe200080108b1 */
[----:B------:R-:W-:Y:S01]  /*11c60*/  FFMA.FTZ R203, R172, UR4, -R177 ;  /* 0x00000004accb7c23 */ /* 0x000fe200080108b1 */
[--C-:B------:R-:W-:Y:S01]  /*11c70*/  FFMA.FTZ R252, R184, UR4, -R181.reuse ;  /* 0x00000004b8fc7c23 */ /* 0x100fe200080108b5 */
[----:B------:R-:W-:Y:S01]  /*11c80*/  LDSM.16.MT88.4 R172, [R225+0x14800] ;  /* 0x01480000e1ac783b */ /* 0x000fe20000004200 */
[--C-:B------:R-:W-:Y:S03]  /*11c90*/  FFMA.FTZ R183, R183, UR4, -R181.reuse ;  /* 0x00000004b7b77c23 */ /* 0x100fe600080108b5 */
[----:B------:R-:W1:Y:S01]  /*11ca0*/  MUFU.EX2 R192, R192 ;  /* 0x000000c000c07308 */ /* 0x000e620000000800 */
[----:B------:R-:W-:Y:S01]  /*11cb0*/  FFMA.FTZ R182, R182, UR4, -R181 ;  /* 0x00000004b6b67c23 */ /* 0x000fe200080108b5 */
[--C-:B------:R-:W-:Y:S01]  /*11cc0*/  FFMA.FTZ R179, R179, UR4, -R177.reuse ;  /* 0x00000004b3b37c23 */ /* 0x100fe200080108b1 */
[--C-:B------:R-:W-:Y:S01]  /*11cd0*/  FFMA.FTZ R178, R178, UR4, -R177.reuse ;  /* 0x00000004b2b27c23 */ /* 0x100fe200080108b1 */
[----:B------:R-:W-:Y:S01]  /*11ce0*/  FFMA.FTZ R176, R176, UR4, -R177 ;  /* 0x00000004b0b07c23 */ /* 0x000fe200080108b1 */
[--C-:B------:R-:W-:Y:S01]  /*11cf0*/  FFMA.FTZ R196, R196, UR4, -R181.reuse ;  /* 0x00000004c4c47c23 */ /* 0x100fe200080108b5 */
        /* <DEDUP_REMOVED lines=8> */
[----:B------:R-:W-:Y:S01]  /*11d80*/  FFMA.FTZ R181, R180, UR4, -R181 ;  /* 0x00000004b4b57c23 */ /* 0x000fe200080108b5 */
[--C-:B------:R-:W-:Y:S03]  /*11d90*/  FFMA.FTZ R204, R204, UR4, -R177.reuse ;  /* 0x00000004cccc7c23 */ /* 0x100fe600080108b1 */
[----:B------:R-:W2:Y:S01]  /*11da0*/  MUFU.EX2 R190, R190 ;  /* 0x000000be00be7308 */ /* 0x000ea20000000800 */
[----:B-1----:R-:W-:Y:S01]  /*11db0*/  F2FP.BF16.F32.PACK_AB R168, R192, R194 ;  /* 0x000000c2c0a8723e */ /* 0x002fe200000010ff */
[--C-:B------:R-:W-:Y:S01]  /*11dc0*/  FFMA.FTZ R249, R187, UR4, -R177.reuse ;  /* 0x00000004bbf97c23 */ /* 0x100fe200080108b1 */
[--C-:B------:R-:W-:Y:S01]  /*11dd0*/  FFMA.FTZ R250, R186, UR4, -R177.reuse ;  /* 0x00000004bafa7c23 */ /* 0x100fe200080108b1 */
[--C-:B------:R-:W-:Y:S01]  /*11de0*/  FFMA.FTZ R251, R185, UR4, -R177.reuse ;  /* 0x00000004b9fb7c23 */ /* 0x100fe200080108b1 */
[----:B------:R-:W-:Y:S01]  /*11df0*/  FFMA.FTZ R177, R165, UR4, -R177 ;  /* 0x00000004a5b17c23 */ /* 0x000fe200080108b1 */
[----:B------:R-:W-:Y:S04]  /*11e00*/  PLOP3.LUT P0, PT, PT, PT, UP2, 0x80, 0x0 ;  /* 0x000000000000781c */ /* 0x000fe80003f0f028 */
[----:B------:R-:W-:Y:S10]  /*11e10*/  MUFU.EX2 R195, R195 ;  /* 0x000000c300c37308 */ /* 0x000ff40000000800 */
        /* <DEDUP_REMOVED lines=39> */
[----:B------:R-:W-:Y:S01]  /*12090*/  MUFU.EX2 R165, R177 ;  /* 0x000000b100a57308 */ /* 0x000fe20000000800 */
        /* <DEDUP_REMOVED lines=13> */
[----:B------:R-:W5:Y:S01]  /*12170*/  MUFU.EX2 R198, R198 ;  /* 0x000000c600c67308 */ /* 0x000f620000000800 */
[C---:B------:R-:W-:Y:S01]  /*12180*/  FMUL.FTZ R33, R2.reuse, R133 ;  /* 0x0000008502217220 */ /* 0x040fe20000410000 */
[C---:B------:R-:W-:Y:S01]  /*12190*/  FMUL.FTZ R36, R2.reuse, R36 ;  /* 0x0000002402247220 */ /* 0x040fe20000410000 */
[C---:B------:R-:W-:Y:S01]  /*121a0*/  HMMA.16816.F32.BF16 R24, R168.reuse, R34, R24 ;  /* 0x00000022a818723c */ /* 0x040fe20000041818 */
[----:B------:R-:W-:Y:S02]  /*121b0*/  LDSM.16.MT88.4 R140, [R228+0x14000] ;  /* 0x01400000e48c783b */ /* 0x000fe40000004200 */
[----:B------:R-:W-:Y:S01]  /*121c0*/  FMUL.FTZ R37, R2, R37 ;  /* 0x0000002502257220 */ /* 0x000fe20000410000 */
[C---:B------:R-:W-:Y:S01]  /*121d0*/  FMUL.FTZ R38, R0.reuse, R38 ;  /* 0x0000002600267220 */ /* 0x040fe20000410000 */
[C---:B------:R-:W-:Y:S01]  /*121e0*/  FMUL.FTZ R39, R0.reuse, R39 ;  /* 0x0000002700277220 */ /* 0x040fe20000410000 */
[C---:B-1----:R-:W-:Y:S01]  /*121f0*/  HMMA.16816.F32.BF16 R28, R168.reuse, R160, R28 ;  /* 0x000000a0a81c723c */ /* 0x042fe2000004181c */
[----:B------:R-:W-:Y:S04]  /*12200*/  MUFU.EX2 R197, R197 ;  /* 0x000000c500c57308 */ /* 0x000fe80000000800 */
[C---:B------:R-:W-:Y:S01]  /*12210*/  FMUL.FTZ R34, R0.reuse, R134 ;  /* 0x0000008600227220 */ /* 0x040fe20000410000 */
[----:B------:R-:W-:Y:S01]  /*12220*/  FMUL.FTZ R35, R0, R135 ;  /* 0x0000008700237220 */ /* 0x000fe20000410000 */
[C---:B------:R-:W-:Y:S01]  /*12230*/  FMUL.FTZ R40, R2.reuse, R40 ;  /* 0x0000002802287220 */ /* 0x040fe20000410000 */
[----:B------:R-:W1:Y:S03]  /*12240*/  LDSM.16.MT88.4 R132, [R224+0x12000] ;  /* 0x01200000e084783b */ /* 0x000e660000004200 */
[----:B------:R-:W5:Y:S01]  /*12250*/  MUFU.EX2 R199, R199 ;  /* 0x000000c700c77308 */ /* 0x000f620000000800 */
[----:B------:R-:W-:Y:S01]  /*12260*/  FMUL.FTZ R41, R2, R41 ;  /* 0x0000002902297220 */ /* 0x000fe20000410000 */
[C---:B------:R-:W-:Y:S01]  /*12270*/  FMUL.FTZ R42, R0.reuse, R42 ;  /* 0x0000002a002a7220 */ /* 0x040fe20000410000 */
[C---:B------:R-:W-:Y:S03]  /*12280*/  HMMA.16816.F32.BF16 R32, R168.reuse, R162, R32 ;  /* 0x000000a2a820723c */ /* 0x040fe60000041820 */
[----:B------:R-:W-:Y:S01]  /*12290*/  FMUL.FTZ R43, R0, R43 ;  /* 0x0000002b002b7220 */ /* 0x000fe20000410000 */
[----:B------:R-:W-:Y:S01]  /*122a0*/  LDSM.16.MT88.4 R160, [R226+0x12800] ;  /* 0x01280000e2a0783b */ /* 0x000fe20000004200 */
[C---:B------:R-:W-:Y:S01]  /*122b0*/  FMUL.FTZ R44, R2.reuse, R44 ;  /* 0x0000002c022c7220 */ /* 0x040fe20000410000 */
[C---:B--2---:R-:W-:Y:S01]  /*122c0*/  HMMA.16816.F32.BF16 R36, R168.reuse, R152, R36 ;  /* 0x00000098a824723c */ /* 0x044fe20000041824 */
[----:B------:R-:W-:Y:S04]  /*122d0*/  MUFU.EX2 R200, R200 ;  /* 0x000000c800c87308 */ /* 0x000fe80000000800 */
[----:B------:R-:W-:Y:S01]  /*122e0*/  FMUL.FTZ R45, R2, R45 ;  /* 0x0000002d022d7220 */ /* 0x000fe20000410000 */
[C---:B------:R-:W-:Y:S01]  /*122f0*/  HMMA.16816.F32.BF16 R40, R168.reuse, R154, R40 ;  /* 0x0000009aa828723c */ /* 0x040fe20000041828 */
[----:B------:R-:W-:Y:S04]  /*12300*/  LDSM.16.MT88.4 R152, [R224+0x10800] ;  /* 0x01080000e098783b */ /* 0x000fe80000004200 */
[----:B------:R-:W2:Y:S01]  /*12310*/  MUFU.EX2 R201, R201 ;  /* 0x000000c900c97308 */ /* 0x000ea20000000800 */
[C---:B------:R-:W-:Y:S01]  /*12320*/  FMUL.FTZ R46, R0.reuse, R46 ;  /* 0x0000002e002e7220 */ /* 0x040fe20000410000 */
[----:B------:R-:W-:Y:S01]  /*12330*/  FMUL.FTZ R47, R0, R47 ;  /* 0x0000002f002f7220 */ /* 0x000fe20000410000 */
[C---:B------:R-:W-:Y:S03]  /*12340*/  FMUL.FTZ R48, R2.reuse, R48 ;  /* 0x0000003002307220 */ /* 0x040fe60000410000 */
        /* <DEDUP_REMOVED lines=9> */
[----:B------:R-:W3:Y:S04]  /*123e0*/  LDSM.16.MT88.4 R144, [R226+0x14000] ;  /* 0x01400000e290783b */ /* 0x000ee80000004200 */
[----:B------:R-:W2:Y:S01]  /*123f0*/  MUFU.EX2 R203, R203 ;  /* 0x000000cb00cb7308 */ /* 0x000ea20000000800 */
[----:B------:R-:W-:Y:S01]  /*12400*/  FMUL.FTZ R55, R0, R55 ;  /* 0x0000003700377220 */ /* 0x000fe20000410000 */
[C---:B------:R-:W-:Y:S01]  /*12410*/  FMUL.FTZ R56, R2.reuse, R56 ;  /* 0x0000003802387220 */ /* 0x040fe20000410000 */
[----:B------:R-:W-:Y:S03]  /*12420*/  FMUL.FTZ R57, R2, R57 ;  /* 0x0000003902397220 */ /* 0x000fe60000410000 */
[C---:B------:R-:W-:Y:S01]  /*12430*/  FMUL.FTZ R58, R0.reuse, R58 ;  /* 0x0000003a003a7220 */ /* 0x040fe20000410000 */
[----:B------:R-:W-:Y:S01]  /*12440*/  FMUL.FTZ R59, R0, R59 ;  /* 0x0000003b003b7220 */ /* 0x000fe20000410000 */
[C---:B----4-:R-:W-:Y:S02]  /*12450*/  HMMA.16816.F32.BF16 R52, R168.reuse, R136, R52 ;  /* 0x00000088a834723c */ /* 0x050fe40000041834 */
[----:B------:R-:W4:Y:S01]  /*12460*/  MUFU.EX2 R248, R248 ;  /* 0x000000f800f87308 */ /* 0x000f220000000800 */
        /* <DEDUP_REMOVED lines=11> */
[C---:B-1----:R-:W-:Y:S02]  /*12520*/  HMMA.16816.F32.BF16 R60, R168.reuse, R132, R60 ;  /* 0x00000084a83c723c */ /* 0x042fe4000004183c */
[----:B------:R-:W-:Y:S01]  /*12530*/  MUFU.EX2 R206, R206 ;  /* 0x000000ce00ce7308 */ /* 0x000fe20000000800 */
[C---:B------:R-:W-:Y:S01]  /*12540*/  FMUL.FTZ R68, R2.reuse, R68 ;  /* 0x0000004402447220 */ /* 0x040fe20000410000 */
[----:B------:R-:W-:Y:S01]  /*12550*/  FMUL.FTZ R69, R2, R69 ;  /* 0x0000004502457220 */ /* 0x000fe20000410000 */
[C---:B------:R-:W-:Y:S01]  /*12560*/  FMUL.FTZ R70, R0.reuse, R70 ;  /* 0x0000004600467220 */ /* 0x040fe20000410000 */
[C---:B------:R-:W-:Y:S01]  /*12570*/  HMMA.16816.F32.BF16 R64, R168.reuse, R134, R64 ;  /* 0x00000086a840723c */ /* 0x040fe20000041840 */
[----:B------:R-:W1:Y:S05]  /*12580*/  LDSM.16.MT88.4 R132, [R224+0x14000] ;  /* 0x01400000e084783b */ /* 0x000e6a0000004200 */
[----:B------:R-:W-:Y:S01]  /*12590*/  MUFU.EX2 R205, R205 ;  /* 0x000000cd00cd7308 */ /* 0x000fe20000000800 */
[----:B------:R-:W-:Y:S01]  /*125a0*/  FMUL.FTZ R71, R0, R71 ;  /* 0x0000004700477220 */ /* 0x000fe20000410000 */
[C---:B------:R-:W-:Y:S03]  /*125b0*/  FMUL.FTZ R72, R2.reuse, R72 ;  /* 0x0000004802487220 */ /* 0x040fe60000410000 */
[----:B------:R-:W-:Y:S01]  /*125c0*/  FMUL.FTZ R73, R2, R73 ;  /* 0x0000004902497220 */ /* 0x000fe20000410000 */
[C---:B------:R-:W-:Y:S01]  /*125d0*/  FMUL.FTZ R74, R0.reuse, R74 ;  /* 0x0000004a004a7220 */ /* 0x040fe20000410000 */
[----:B------:R-:W-:Y:S01]  /*125e0*/  FMUL.FTZ R75, R0, R75 ;  /* 0x0000004b004b7220 */ /* 0x000fe20000410000 */
[C---:B------:R-:W-:Y:S02]  /*125f0*/  HMMA.16816.F32.BF16 R68, R168.reuse, R140, R68 ;  /* 0x0000008ca844723c */ /* 0x040fe40000041844 */
[----:B------:R-:W4:Y:S01]  /*12600*/  MUFU.EX2 R204, R204 ;  /* 0x000000cc00cc7308 */ /* 0x000f220000000800 */
[C---:B------:R-:W-:Y:S01]  /*12610*/  FMUL.FTZ R76, R2.reuse, R76 ;  /* 0x0000004c024c7220 */ /* 0x040fe20000410000 */
[----:B------:R-:W-:Y:S01]  /*12620*/  FMUL.FTZ R77, R2, R77 ;  /* 0x0000004d024d7220 */ /* 0x000fe20000410000 */
[C---:B------:R-:W-:Y:S01]  /*12630*/  FMUL.FTZ R78, R0.reuse, R78 ;  /* 0x0000004e004e7220 */ /* 0x040fe20000410000 */
[C---:B------:R-:W-:Y:S01]  /*12640*/  HMMA.16816.F32.BF16 R72, R168.reuse, R142, R72 ;  /* 0x0000008ea848723c */ /* 0x040fe20000041848 */
[----:B------:R-:W2:Y:S05]  /*12650*/  LDSM.16.MT88.4 R140, [R228+0x16000] ;  /* 0x01600000e48c783b */ /* 0x000eaa0000004200 */
[----:B------:R-:W4:Y:S01]  /*12660*/  MUFU.EX2 R249, R249 ;  /* 0x000000f900f97308 */ /* 0x000f220000000800 */
[----:B------:R-:W-:Y:S01]  /*12670*/  FMUL.FTZ R79, R0, R79 ;  /* 0x0000004f004f7220 */ /* 0x000fe20000410000 */
[C---:B------:R-:W-:Y:S03]  /*12680*/  FMUL.FTZ R80, R2.reuse, R80 ;  /* 0x0000005002507220 */ /* 0x040fe60000410000 */
[----:B------:R-:W-:Y:S01]  /*12690*/  FMUL.FTZ R81, R2, R81 ;  /* 0x0000005102517220 */ /* 0x000fe20000410000 */
[C---:B------:R-:W-:Y:S01]  /*126a0*/  FMUL.FTZ R82, R0.reuse, R82 ;  /* 0x0000005200527220 */ /* 0x040fe20000410000 */
[----:B------:R-:W-:Y:S01]  /*126b0*/  FMUL.FTZ R83, R0, R83 ;  /* 0x0000005300537220 */ /* 0x000fe20000410000 */
[C---:B---3--:R-:W-:Y:S02]  /*126c0*/  HMMA.16816.F32.BF16 R76, R168.reuse, R144, R76 ;  /* 0x00000090a84c723c */ /* 0x048fe4000004184c */
[----:B------:R-:W-:Y:S01]  /*126d0*/  MUFU.EX2 R250, R250 ;  /* 0x000000fa00fa7308 */ /* 0x000fe20000000800 */
[C---:B------:R-:W-:Y:S01]  /*126e0*/  FMUL.FTZ R84, R2.reuse, R84 ;  /* 0x0000005402547220 */ /* 0x040fe20000410000 */
[----:B------:R-:W-:Y:S01]  /*126f0*/  FMUL.FTZ R85, R2, R85 ;  /* 0x0000005502557220 */ /* 0x000fe20000410000 */
[C---:B------:R-:W-:Y:S01]  /*12700*/  FMUL.FTZ R86, R0.reuse, R86 ;  /* 0x0000005600567220 */ /* 0x040fe20000410000 */
[C---:B------:R-:W-:Y:S01]  /*12710*/  HMMA.16816.F32.BF16 R80, R168.reuse, R146, R80 ;  /* 0x00000092a850723c */ /* 0x040fe20000041850 */
[----:B------:R-:W-:Y:S05]  /*12720*/  LDSM.16.MT88.4 R144, [R226+0x10800] ;  /* 0x01080000e290783b */ /* 0x000fea0000004200 */
[----:B------:R-:W3:Y:S01]  /*12730*/  MUFU.EX2 R251, R251 ;  /* 0x000000fb00fb7308 */ /* 0x000ee20000000800 */
[----:B------:R-:W-:Y:S01]  /*12740*/  FMUL.FTZ R87, R0, R87 ;  /* 0x0000005700577220 */ /* 0x000fe20000410000 */
[C---:B------:R-:W-:Y:S03]  /*12750*/  FMUL.FTZ R88, R2.reuse, R88 ;  /* 0x0000005802587220 */ /* 0x040fe60000410000 */
[----:B------:R-:W-:Y:S01]  /*12760*/  FMUL.FTZ R89, R2, R89 ;  /* 0x0000005902597220 */ /* 0x000fe20000410000 */
        /* <DEDUP_REMOVED lines=57> */
[C---:B--2---:R-:W-:Y:S03]  /*12b00*/  HMMA.16816.F32.BF16 R124, R168.reuse, R140, R124 ;  /* 0x0000008ca87c723c */ /* 0x044fe6000004187c */
[----:B------:R-:W-:Y:S01]  /*12b10*/  F2FP.BF16.F32.PACK_AB R132, R198, R196 ;  /* 0x000000c4c684723e */ /* 0x000fe200000010ff */
[----:B------:R-:W-:Y:S01]  /*12b20*/  FFMA.FTZ R194, R2, R247, R194 ;  /* 0x000000f702c27223 */ /* 0x000fe200000100c2 */
[----:B------:R-:W-:Y:S01]  /*12b30*/  F2FP.BF16.F32.PACK_AB R134, R199, R197 ;  /* 0x000000c5c786723e */ /* 0x000fe200000010ff */
[----:B------:R-:W-:Y:S01]  /*12b40*/  HMMA.16816.F32.BF16 R128, R168, R142, R128 ;  /* 0x0000008ea880723c */ /* 0x000fe20000041880 */
[----:B------:R-:W1:Y:S04]  /*12b50*/  LDSM.16.MT88.4 R140, [R225+0x12800] ;  /* 0x01280000e18c783b */ /* 0x000e680000004200 */
[----:B------:R-:W-:Y:S01]  /*12b60*/  F2FP.BF16.F32.PACK_AB R133, R201, R200 ;  /* 0x000000c8c985723e */ /* 0x000fe200000010ff */
[----:B------:R-:W-:Y:S01]  /*12b70*/  FFMA.FTZ R195, R0, R246, R195 ;  /* 0x000000f600c37223 */ /* 0x000fe200000100c3 */
[----:B------:R-:W-:Y:S01]  /*12b80*/  F2FP.BF16.F32.PACK_AB R135, R203, R202 ;  /* 0x000000cacb87723e */ /* 0x000fe200000010ff */
[----:B------:R-:W-:Y:S01]  /*12b90*/  FADD.FTZ R194, R192, R194 ;  /* 0x000000c2c0c27221 */ /* 0x000fe20000010000 */
[----:B------:R-:W2:Y:S02]  /*12ba0*/  LDSM.16.MT88.4 R168, [R224+0x12800] ;  /* 0x01280000e0a8783b */ /* 0x000ea40000004200 */
[----:B------:R-:W-:Y:S01]  /*12bb0*/  MOV R2, R3 ;  /* 0x0000000300027202 */ /* 0x000fe20000000f00 */
[----:B------:R-:W-:Y:S01]  /*12bc0*/  FADD.FTZ R195, R189, R195 ;  /* 0x000000c3bdc37221 */ /* 0x000fe20000010000 */
[----:B------:R-:W-:Y:S01]  /*12bd0*/  FADD.FTZ R194, R191, R194 ;  /* 0x000000c2bfc27221 */ /* 0x000fe20000010000 */
[C---:B-----5:R-:W-:Y:S05]  /*12be0*/  HMMA.16816.F32.BF16 R4, R132.reuse, R136, R4 ;  /* 0x000000888404723c */ /* 0x060fea0000041804 */
[----:B------:R-:W-:Y:S01]  /*12bf0*/  FADD.FTZ R195, R188, R195 ;  /* 0x000000c3bcc37221 */ /* 0x000fe20000010000 */
[C---:B------:R-:W-:Y:S01]  /*12c00*/  HMMA.16816.F32.BF16 R8, R132.reuse, R138, R8 ;  /* 0x0000008a8408723c */ /* 0x040fe20000041808 */
[----:B------:R-:W5:Y:S04]  /*12c10*/  LDSM.16.MT88.4 R136, [R228+0x14800] ;  /* 0x01480000e488783b */ /* 0x000f680000004200 */
[----:B------:R-:W-:Y:S01]  /*12c20*/  FADD.FTZ R190, R190, R194 ;  /* 0x000000c2bebe7221 */ /* 0x000fe20000010000 */
        /* <DEDUP_REMOVED lines=24> */
[----:B----4-:R-:W-:Y:S01]  /*12db0*/  FADD.FTZ R197, R248, R197 ;  /* 0x000000c5f8c57221 */ /* 0x010fe20000010000 */
[C---:B-1----:R-:W-:Y:S05]  /*12dc0*/  HMMA.16816.F32.BF16 R52, R132.reuse, R140, R52 ;  /* 0x0000008c8434723c */ /* 0x042fea0000041834 */
[----:B------:R-:W-:Y:S01]  /*12dd0*/  FADD.FTZ R203, R204, R203 ;  /* 0x000000cbcccb7221 */ /* 0x000fe20000010000 */
[C---:B------:R-:W-:Y:S01]  /*12de0*/  HMMA.16816.F32.BF16 R56, R132.reuse, R142, R56 ;  /* 0x0000008e8438723c */ /* 0x040fe20000041838 */
[----:B------:R-:W-:Y:S04]  /*12df0*/  LDSM.16.MT88.4 R140, [R225+0x16800] ;  /* 0x01680000e18c783b */ /* 0x000fe80000004200 */
[----:B------:R-:W-:Y:S01]  /*12e00*/  FADD.FTZ R203, R249, R203 ;  /* 0x000000cbf9cb7221 */ /* 0x000fe20000010000 */
[C---:B--2---:R-:W-:Y:S05]  /*12e10*/  HMMA.16816.F32.BF16 R60, R132.reuse, R168, R60 ;  /* 0x000000a8843c723c */ /* 0x044fea000004183c */
[----:B------:R-:W-:Y:S01]  /*12e20*/  MOV R0, R164 ;  /* 0x000000a400007202 */ /* 0x000fe20000000f00 */
[C---:B------:R-:W-:Y:S01]  /*12e30*/  HMMA.16816.F32.BF16 R64, R132.reuse, R170, R64 ;  /* 0x000000aa8440723c */ /* 0x040fe20000041840 */
[----:B------:R-:W-:Y:S05]  /*12e40*/  LDSM.16.MT88.4 R168, [R226+0x13000] ;  /* 0x01300000e2a8783b */ /* 0x000fea0000004200 */
[C---:B-----5:R-:W-:Y:S06]  /*12e50*/  HMMA.16816.F32.BF16 R68, R132.reuse, R136, R68 ;  /* 0x000000888444723c */ /* 0x060fec0000041844 */
[C---:B------:R-:W-:Y:S01]  /*12e60*/  HMMA.16816.F32.BF16 R72, R132.reuse, R138, R72 ;  /* 0x0000008a8448723c */ /* 0x040fe20000041848 */
[----:B------:R-:W1:Y:S05]  /*12e70*/  LDSM.16.MT88.4 R136, [R226+0x16800] ;  /* 0x01680000e288783b */ /* 0x000e6a0000004200 */
[C---:B---3--:R-:W-:Y:S06]  /*12e80*/  HMMA.16816.F32.BF16 R76, R132.reuse, R144, R76 ;  /* 0x00000090844c723c */ /* 0x048fec000004184c */
[C---:B------:R-:W-:Y:S01]  /*12e90*/  HMMA.16816.F32.BF16 R80, R132.reuse, R146, R80 ;  /* 0x000000928450723c */ /* 0x040fe20000041850 */
        /* <DEDUP_REMOVED lines=8> */
[C---:B------:R-:W-:Y:S01]  /*12f20*/  HMMA.16816.F32.BF16 R104, R132.reuse, R154, R104 ;  /* 0x0000009a8468723c */ /* 0x040fe20000041868 */
[----:B------:R-:W4:Y:S05]  /*12f30*/  LDSM.16.MT88.4 R152, [R226+0x11000] ;  /* 0x01100000e298783b */ /* 0x000f2a0000004200 */
[C---:B-1----:R-:W-:Y:S06]  /*12f40*/  HMMA.16816.F32.BF16 R108, R132.reuse, R136, R108 ;  /* 0x00000088846c723c */ /* 0x042fec000004186c */
[C---:B------:R-:W-:Y:S05]  /*12f50*/  HMMA.16816.F32.BF16 R112, R132.reuse, R138, R112 ;  /* 0x0000008a8470723c */ /* 0x040fea0000041870 */
[----:B------:R-:W-:Y:S01]  /*12f60*/  F2FP.BF16.F32.PACK_AB R136, R207, R248 ;  /* 0x000000f8cf88723e */ /* 0x000fe200000010ff */
[C---:B------:R-:W-:Y:S05]  /*12f70*/  HMMA.16816.F32.BF16 R116, R132.reuse, R140, R116 ;  /* 0x0000008c8474723c */ /* 0x040fea0000041874 */
[----:B------:R-:W-:Y:S01]  /*12f80*/  F2FP.BF16.F32.PACK_AB R138, R205, R206 ;  /* 0x000000cecd8a723e */ /* 0x000fe200000010ff */
[C---:B------:R-:W-:Y:S01]  /*12f90*/  HMMA.16816.F32.BF16 R120, R132.reuse, R142, R120 ;  /* 0x0000008e8478723c */ /* 0x040fe20000041878 */
[----:B------:R-:W1:Y:S04]  /*12fa0*/  LDSM.16.MT88.4 R140, [R225+0x11000] ;  /* 0x01100000e18c783b */ /* 0x000e680000004200 */
[----:B------:R-:W-:Y:S01]  /*12fb0*/  F2FP.BF16.F32.PACK_AB R137, R249, R204 ;  /* 0x000000ccf989723e */ /* 0x000fe200000010ff */
[C---:B--2---:R-:W-:Y:S05]  /*12fc0*/  HMMA.16816.F32.BF16 R124, R132.reuse, R144, R124 ;  /* 0x00000090847c723c */ /* 0x044fea000004187c */
[----:B------:R-:W-:Y:S01]  /*12fd0*/  F2FP.BF16.F32.PACK_AB R139, R251, R250 ;  /* 0x000000fafb8b723e */ /* 0x000fe200000010ff */
[----:B------:R-:W-:Y:S01]  /*12fe0*/  HMMA.16816.F32.BF16 R128, R132, R146, R128 ;  /* 0x000000928480723c */ /* 0x000fe20000041880 */
[----:B------:R-:W2:Y:S04]  /*12ff0*/  LDSM.16.MT88.4 R132, [R224+0x13000] ;  /* 0x01300000e084783b */ /* 0x000ea80000004200 */
        /* <DEDUP_REMOVED lines=9> */
[----:B------:R-:W4:Y:S04]  /*13090*/  LDSM.16.MT88.4 R152, [R225+0x15000] ;  /* 0x01500000e198783b */ /* 0x000f280000004200 */
[----:B------:R-:W-:Y:S01]  /*130a0*/  FADD.FTZ R207, R205, R207 ;  /* 0x000000cfcdcf7221 */ /* 0x000fe20000010000 */
[C---:B-1----:R-:W-:Y:S05]  /*130b0*/  HMMA.16816.F32.BF16 R20, R136.reuse, R140, R20 ;  /* 0x0000008c8814723c */ /* 0x042fea0000041814 */
[----:B------:R-:W-:Y:S01]  /*130c0*/  FADD.FTZ R250, R251, R250 ;  /* 0x000000fafbfa7221 */ /* 0x000fe20000010000 */
[C---:B------:R-:W-:Y:S01]  /*130d0*/  HMMA.16816.F32.BF16 R24, R136.reuse, R142, R24 ;  /* 0x0000008e8818723c */ /* 0x040fe20000041818 */
[----:B------:R-:W1:Y:S05]  /*130e0*/  LDSM.16.MT88.4 R140, [R224+0x15000] ;  /* 0x01500000e08c783b */ /* 0x000e6a0000004200 */
[C---:B------:R-:W-:Y:S06]  /*130f0*/  HMMA.16816.F32.BF16 R28, R136.reuse, R156, R28 ;  /* 0x0000009c881c723c */ /* 0x040fec000004181c */
[C---:B------:R-:W-:Y:S01]  /*13100*/  HMMA.16816.F32.BF16 R32, R136.reuse, R158, R32 ;  /* 0x0000009e8820723c */ /* 0x040fe20000041820 */
[----:B------:R-:W1:Y:S05]  /*13110*/  LDSM.16.MT88.4 R156, [R228+0x17000] ;  /* 0x01700000e49c783b */ /* 0x000e6a0000004200 */
[C---:B------:R-:W-:Y:S01]  /*13120*/  HMMA.16816.F32.BF16 R36, R136.reuse, R160, R36 ;  /* 0x000000a08824723c */ /* 0x040fe20000041824 */
[----:B------:R-:W-:Y:S05]  /*13130*/  MUFU.EX2 R161, R182 ;  /* 0x000000b600a17308 */ /* 0x000fea0000000800 */
[C---:B------:R-:W-:Y:S05]  /*13140*/  HMMA.16816.F32.BF16 R40, R136.reuse, R162, R40 ;  /* 0x000000a28828723c */ /* 0x040fea0000041828 */
[----:B------:R2:W1:Y:S01]  /*13150*/  MUFU.EX2 R163, R181 ;  /* 0x000000b500a37308 */ /* 0x0004620000000800 */
[C---:B------:R-:W-:Y:S09]  /*13160*/  HMMA.16816.F32.BF16 R44, R136.reuse, R168, R44 ;  /* 0x000000a8882c723c */ /* 0x040ff2000004182c */
[----:B------:R5:W1:Y:S01]  /*13170*/  MUFU.EX2 R160, R176 ;  /* 0x000000b000a07308 */ /* 0x000a620000000800 */
[C---:B------:R-:W-:Y:S06]  /*13180*/  HMMA.16816.F32.BF16 R48, R136.reuse, R170, R48 ;  /* 0x000000aa8830723c */ /* 0x040fec0000041830 */
[C---:B------:R-:W-:Y:S01]  /*13190*/  HMMA.16816.F32.BF16 R52, R136.reuse, R172, R52 ;  /* 0x000000ac8834723c */ /* 0x040fe20000041834 */
[----:B--2---:R-:W-:Y:S05]  /*131a0*/  LDSM.16.MT88.4 R180, [R226+0x13800] ;  /* 0x01380000e2b4783b */ /* 0x004fea0000004200 */
[C---:B------:R-:W-:Y:S03]  /*131b0*/  HMMA.16816.F32.BF16 R56, R136.reuse, R174, R56 ;  /* 0x000000ae8838723c */ /* 0x040fe60000041838 */
[----:B------:R-:W-:Y:S03]  /*131c0*/  LDSM.16.MT88.4 R172, [R224+0x11800] ;  /* 0x01180000e0ac783b */ /* 0x000fe60000004200 */
[C---:B------:R-:W-:Y:S06]  /*131d0*/  HMMA.16816.F32.BF16 R60, R136.reuse, R132, R60 ;  /* 0x00000084883c723c */ /* 0x040fec000004183c */
[C---:B------:R-:W-:Y:S01]  /*131e0*/  HMMA.16816.F32.BF16 R64, R136.reuse, R134, R64 ;  /* 0x000000868840723c */ /* 0x040fe20000041840 */
[----:B------:R-:W2:Y:S05]  /*131f0*/  LDSM.16.MT88.4 R132, [R226+0x17000] ;  /* 0x01700000e284783b */ /* 0x000eaa0000004200 */
[C---:B---3--:R-:W-:Y:S03]  /*13200*/  HMMA.16816.F32.BF16 R68, R136.reuse, R144, R68 ;  /* 0x000000908844723c */ /* 0x048fe60000041844 */
[----:B-----5:R-:W-:Y:S03]  /*13210*/  LDSM.16.MT88.4 R176, [R228+0x13800] ;  /* 0x01380000e4b0783b */ /* 0x020fe60000004200 */
[C---:B------:R-:W-:Y:S05]  /*13220*/  HMMA.16816.F32.BF16 R72, R136.reuse, R146, R72 ;  /* 0x000000928848723c */ /* 0x040fea0000041848 */
[----:B------:R-:W3:Y:S01]  /*13230*/  LDSM.16.MT88.4 R144, [R225+0x17000] ;  /* 0x01700000e190783b */ /* 0x000ee20000004200 */
[C---:B------:R-:W-:Y:S06]  /*13240*/  HMMA.16816.F32.BF16 R76, R136.reuse, R148, R76 ;  /* 0x00000094884c723c */ /* 0x040fec000004184c */
[C---:B------:R-:W-:Y:S01]  /*13250*/  HMMA.16816.F32.BF16 R80, R136.reuse, R150, R80 ;  /* 0x000000968850723c */ /* 0x040fe20000041850 */
[----:B------:R-:W-:Y:S05]  /*13260*/  LDSM.16.MT88.4 R148, [R226+0x11800] ;  /* 0x01180000e294783b */ /* 0x000fea0000004200 */
[C---:B----4-:R-:W-:Y:S06]  /*13270*/  HMMA.16816.F32.BF16 R84, R136.reuse, R152, R84 ;  /* 0x000000988854723c */ /* 0x050fec0000041854 */
[C---:B------:R-:W-:Y:S06]  /*13280*/  HMMA.16816.F32.BF16 R88, R136.reuse, R154, R88 ;  /* 0x0000009a8858723c */ /* 0x040fec0000041858 */
[C---:B-1----:R-:W-:Y:S06]  /*13290*/  HMMA.16816.F32.BF16 R92, R136.reuse, R140, R92 ;  /* 0x0000008c885c723c */ /* 0x042fec000004185c */
[C---:B------:R-:W-:Y:S01]  /*132a0*/  HMMA.16816.F32.BF16 R96, R136.reuse, R142, R96 ;  /* 0x0000008e8860723c */ /* 0x040fe20000041860 */
[----:B------:R-:W1:Y:S05]  /*132b0*/  LDSM.16.MT88.4 R140, [R224+0x17000] ;  /* 0x01700000e08c783b */ /* 0x000e6a0000004200 */
[C---:B------:R-:W-:Y:S06]  /*132c0*/  HMMA.16816.F32.BF16 R100, R136.reuse, R156, R100 ;  /* 0x0000009c8864723c */ /* 0x040fec0000041864 */
[C---:B------:R-:W-:Y:S01]  /*132d0*/  HMMA.16816.F32.BF16 R104, R136.reuse, R158, R104 ;  /* 0x0000009e8868723c */ /* 0x040fe20000041868 */
[----:B------:R-:W4:Y:S05]  /*132e0*/  LDSM.16.MT88.4 R156, [R228+0x11800] ;  /* 0x01180000e49c783b */ /* 0x000f2a0000004200 */
[C---:B--2---:R-:W-:Y:S06]  /*132f0*/  HMMA.16816.F32.BF16 R108, R136.reuse, R132, R108 ;  /* 0x00000084886c723c */ /* 0x044fec000004186c */
[C---:B------:R-:W-:Y:S01]  /*13300*/  HMMA.16816.F32.BF16 R112, R136.reuse, R134, R112 ;  /* 0x000000868870723c */ /* 0x040fe20000041870 */
[----:B------:R-:W2:Y:S05]  /*13310*/  LDSM.16.MT88.4 R132, [R225+0x11800] ;  /* 0x01180000e184783b */ /* 0x000eaa0000004200 */
[C---:B---3--:R-:W-:Y:S06]  /*13320*/  HMMA.16816.F32.BF16 R116, R136.reuse, R144, R116 ;  /* 0x000000908874723c */ /* 0x048fec0000041874 */
[C---:B------:R-:W-:Y:S06]  /*13330*/  HMMA.16816.F32.BF16 R120, R136.reuse, R146, R120 ;  /* 0x000000928878723c */ /* 0x040fec0000041878 */
[C---:B-1----:R-:W-:Y:S06]  /*13340*/  HMMA.16816.F32.BF16 R124, R136.reuse, R140, R124 ;  /* 0x0000008c887c723c */ /* 0x042fec000004187c */
[----:B------:R-:W-:Y:S05]  /*13350*/  HMMA.16816.F32.BF16 R128, R136, R142, R128 ;  /* 0x0000008e8880723c */ /* 0x000fea0000041880 */
[----:B------:R-:W-:Y:S02]  /*13360*/  MOV R140, R163 ;  /* 0x000000a3008c7202 */ /* 0x000fe40000000f00 */
[----:B------:R-:W-:Y:S04]  /*13370*/  MOV R137, R185 ;  /* 0x000000b900897202 */ /* 0x000fe80000000f00 */
[----:B------:R-:W-:Y:S02]  /*13380*/  MOV R138, R186 ;  /* 0x000000ba008a7202 */ /* 0x000fe40000000f00 */
[----:B------:R-:W-:Y:S02]  /*13390*/  MOV R139, R187 ;  /* 0x000000bb008b7202 */ /* 0x000fe40000000f00 */
[----:B------:R-:W-:Y:S01]  /*133a0*/  MOV R141, R160 ;  /* 0x000000a0008d7202 */ /* 0x000fe20000000f00 */
[----:B------:R-:W1:Y:S01]  /*133b0*/  LDSM.16.MT88.4 R184, [R225+0x13800] ;  /* 0x01380000e1b8783b */ /* 0x000e620000004200 */
[----:B------:R-:W-:Y:S02]  /*133c0*/  MOV R136, R161 ;  /* 0x000000a100887202 */ /* 0x000fe40000000f00 */
[----:B------:R-:W-:Y:S01]  /*133d0*/  F2FP.BF16.F32.PACK_AB R168, R138, R252 ;  /* 0x000000fc8aa8723e */ /* 0x000fe200000010ff */
[----:B------:R-:W-:Y:S01]  /*133e0*/  FADD.FTZ R252, R252, R207 ;  /* 0x000000cffcfc7221 */ /* 0x000fe20000010000 */
[----:B------:R-:W-:Y:S02]  /*133f0*/  F2FP.BF16.F32.PACK_AB R170, R140, R136 ;  /* 0x000000888caa723e */ /* 0x000fe400000010ff */
[----:B------:R-:W-:Y:S02]  /*13400*/  F2FP.BF16.F32.PACK_AB R169, R137, R139 ;  /* 0x0000008b89a9723e */ /* 0x000fe400000010ff */
[-C--:B------:R-:W-:Y:S07]  /*13410*/  F2FP.BF16.F32.PACK_AB R171, R165, R141.reuse ;  /* 0x0000008da5ab723e */ /* 0x080fee00000010ff */
[C---:B----4-:R-:W-:Y:S01]  /*13420*/  HMMA.16816.F32.BF16 R160, R168.reuse, R156, R4 ;  /* 0x0000009ca8a0723c */ /* 0x050fe20000041804 */
[----:B------:R-:W3:Y:S05]  /*13430*/  LDSM.16.MT88.4 R4, [R224+0x13800] ;  /* 0x01380000e004783b */ /* 0x000eea0000004200 */
[C---:B------:R-:W-:Y:S03]  /*13440*/  HMMA.16816.F32.BF16 R156, R168.reuse, R158, R8 ;  /* 0x0000009ea89c723c */ /* 0x040fe60000041808 */
[----:B------:R-:W4:Y:S03]  /*13450*/  LDSM.16.MT88.4 R8, [R228+0x15800] ;  /* 0x01580000e408783b */ /* 0x000f260000004200 */
[C---:B------:R-:W-:Y:S05]  /*13460*/  HMMA.16816.F32.BF16 R152, R168.reuse, R148, R12 ;  /* 0x00000094a898723c */ /* 0x040fea000004180c */
[----:B------:R-:W5:Y:S01]  /*13470*/  LDSM.16.MT88.4 R12, [R226+0x15800] ;  /* 0x01580000e20c783b */ /* 0x000f620000004200 */
[C---:B------:R-:W-:Y:S06]  /*13480*/  HMMA.16816.F32.BF16 R148, R168.reuse, R150, R16 ;  /* 0x00000096a894723c */ /* 0x040fec0000041810 */
[C---:B--2---:R-:W-:Y:S01]  /*13490*/  HMMA.16816.F32.BF16 R144, R168.reuse, R132, R20 ;  /* 0x00000084a890723c */ /* 0x044fe20000041814 */
[----:B------:R-:W2:Y:S06]  /*134a0*/  LDSM.16.MT88.4 R16, [R225+0x15800] ;  /* 0x01580000e110783b */ /* 0x000eac0000004200 */
[----:B------:R-:W-:Y:S02]  /*134b0*/  MOV R132, R140 ;  /* 0x0000008c00847202 */ /* 0x000fe40000000f00 */
[----:B------:R-:W2:Y:S02]  /*134c0*/  LDSM.16.MT88.4 R20, [R224+0x15800] ;  /* 0x01580000e014783b */ /* 0x000ea40000004200 */
        /* <DEDUP_REMOVED lines=19> */
[C---:B-1----:R-:W-:Y:S01]  /*13600*/  HMMA.16816.F32.BF16 R52, R168.reuse, R184, R52 ;  /* 0x000000b8a834723c */ /* 0x042fe20000041834 */
[----:B------:R-:W1:Y:S04]  /*13610*/  LDSM.16.MT88.4 R24, [R228+0x17800] ;  /* 0x01780000e418783b */ /* 0x000e680000004200 */
[----:B------:R-:W-:Y:S01]  /*13620*/  FADD.FTZ R250, R32, R250 ;  /* 0x000000fa20fa7221 */ /* 0x000fe20000010000 */
[C---:B------:R-:W-:Y:S05]  /*13630*/  HMMA.16816.F32.BF16 R56, R168.reuse, R186, R56 ;  /* 0x000000baa838723c */ /* 0x040fea0000041838 */
[----:B------:R-:W-:Y:S01]  /*13640*/  FADD.FTZ R252, R33, R252 ;  /* 0x000000fc21fc7221 */ /* 0x000fe20000010000 */
[C---:B---3--:R-:W-:Y:S05]  /*13650*/  HMMA.16816.F32.BF16 R60, R168.reuse, R4, R60 ;  /* 0x00000004a83c723c */ /* 0x048fea000004183c */
[----:B------:R-:W-:Y:S01]  /*13660*/  FADD.FTZ R250, R34, R250 ;  /* 0x000000fa22fa7221 */ /* 0x000fe20000010000 */
[C---:B------:R-:W-:Y:S01]  /*13670*/  HMMA.16816.F32.BF16 R64, R168.reuse, R6, R64 ;  /* 0x00000006a840723c */ /* 0x040fe20000041840 */
[----:B------:R-:W3:Y:S04]  /*13680*/  LDSM.16.MT88.4 R4, [R225+0x17800] ;  /* 0x01780000e104783b */ /* 0x000ee80000004200 */
[----:B------:R-:W-:Y:S01]  /*13690*/  FADD.FTZ R252, R35, R252 ;  /* 0x000000fc23fc7221 */ /* 0x000fe20000010000 */
[C---:B----4-:R-:W-:Y:S05]  /*136a0*/  HMMA.16816.F32.BF16 R68, R168.reuse, R8, R68 ;  /* 0x00000008a844723c */ /* 0x050fea0000041844 */
[----:B------:R-:W-:Y:S01]  /*136b0*/  FADD.FTZ R250, R172, R250 ;  /* 0x000000faacfa7221 */ /* 0x000fe20000010000 */
[C---:B------:R-:W-:Y:S01]  /*136c0*/  HMMA.16816.F32.BF16 R72, R168.reuse, R10, R72 ;  /* 0x0000000aa848723c */ /* 0x040fe20000041848 */
[----:B------:R-:W4:Y:S04]  /*136d0*/  LDSM.16.MT88.4 R8, [R224+0x17800] ;  /* 0x01780000e008783b */ /* 0x000f280000004200 */
[----:B------:R-:W-:Y:S01]  /*136e0*/  FADD.FTZ R247, R173, R252 ;  /* 0x000000fcadf77221 */ /* 0x000fe20000010000 */
[C---:B-----5:R-:W-:Y:S05]  /*136f0*/  HMMA.16816.F32.BF16 R76, R168.reuse, R12, R76 ;  /* 0x0000000ca84c723c */ /* 0x060fea000004184c */
[----:B------:R-:W-:Y:S01]  /*13700*/  FADD.FTZ R246, R165, R250 ;  /* 0x000000faa5f67221 */ /* 0x000fe20000010000 */
[C---:B------:R-:W-:Y:S06]  /*13710*/  HMMA.16816.F32.BF16 R80, R168.reuse, R14, R80 ;  /* 0x0000000ea850723c */ /* 0x040fec0000041850 */
[C---:B--2---:R-:W-:Y:S06]  /*13720*/  HMMA.16816.F32.BF16 R84, R168.reuse, R16, R84 ;  /* 0x00000010a854723c */ /* 0x044fec0000041854 */
[C---:B------:R-:W-:Y:S06]  /*13730*/  HMMA.16816.F32.BF16 R88, R168.reuse, R18, R88 ;  /* 0x00000012a858723c */ /* 0x040fec0000041858 */
[C---:B------:R-:W-:Y:S06]  /*13740*/  HMMA.16816.F32.BF16 R92, R168.reuse, R20, R92 ;  /* 0x00000014a85c723c */ /* 0x040fec000004185c */
[C---:B------:R-:W-:Y:S06]  /*13750*/  HMMA.16816.F32.BF16 R96, R168.reuse, R22, R96 ;  /* 0x00000016a860723c */ /* 0x040fec0000041860 */
[C---:B-1----:R-:W-:Y:S06]  /*13760*/  HMMA.16816.F32.BF16 R100, R168.reuse, R24, R100 ;  /* 0x00000018a864723c */ /* 0x042fec0000041864 */
[C---:B------:R-:W-:Y:S06]  /*13770*/  HMMA.16816.F32.BF16 R104, R168.reuse, R26, R104 ;  /* 0x0000001aa868723c */ /* 0x040fec0000041868 */
[C---:B------:R-:W-:Y:S06]  /*13780*/  HMMA.16816.F32.BF16 R108, R168.reuse, R28, R108 ;  /* 0x0000001ca86c723c */ /* 0x040fec000004186c */
[C---:B------:R-:W-:Y:S06]  /*13790*/  HMMA.16816.F32.BF16 R112, R168.reuse, R30, R112 ;  /* 0x0000001ea870723c */ /* 0x040fec0000041870 */
[C---:B---3--:R-:W-:Y:S06]  /*137a0*/  HMMA.16816.F32.BF16 R116, R168.reuse, R4, R116 ;  /* 0x00000004a874723c */ /* 0x048fec0000041874 */
[C---:B------:R-:W-:Y:S06]  /*137b0*/  HMMA.16816.F32.BF16 R120, R168.reuse, R6, R120 ;  /* 0x00000006a878723c */ /* 0x040fec0000041878 */
[C---:B----4-:R-:W-:Y:S06]  /*137c0*/  HMMA.16816.F32.BF16 R124, R168.reuse, R8, R124 ;  /* 0x00000008a87c723c */ /* 0x050fec000004187c */
[----:B------:R-:W-:Y:S01]  /*137d0*/  HMMA.16816.F32.BF16 R128, R168, R10, R128 ;  /* 0x0000000aa880723c */ /* 0x000fe20000041880 */
[----:B------:R-:W-:Y:S11]  /*137e0*/  @!UPT UIADD3 URZ, URZ, URZ, URZ ;  /* 0x0000003f3f3ff290 */ /* 0x000ff6000fffe03f */
[----:B------:R-:W-:Y:S01]  /*137f0*/  @!UPT UIADD3 URZ, URZ, URZ, URZ ;  /* 0x0000003f3f3ff290 */ /* 0x000fe2000fffe03f */
[----:B------:R-:W-:Y:S11]  /*13800*/  @P0 BRA `(.L_x_3266) ;  /* 0xffffffac00b00947 */ /* 0x000ff6000383ffff */
.L_x_3262:
[----:B------:R-:W1:Y:S01]  /*13810*/  SHFL.BFLY PT, R0, R246, 0x2, 0x1f ;  /* 0x0c401f00f6007f89 */ /* 0x000e6200000e0000 */
[----:B------:R-:W2:Y:S01]  /*13820*/  S2UR UR6, SR_CgaCtaId ;  /* 0x00000000000679c3 */ /* 0x000ea20000008800 */
[----:B------:R-:W-:Y:S01]  /*13830*/  MOV R7, 0x3f800000 ;  /* 0x3f80000000077802 */ /* 0x000fe20000000f00 */
[----:B------:R-:W-:Y:S01]  /*13840*/  UMOV UR4, 0x400 ;  /* 0x0000040000047882 */ /* 0x000fe20000000000 */
[----:B------:R-:W3:Y:S01]  /*13850*/  SHFL.BFLY PT, R2, R247, 0x2, 0x1f ;  /* 0x0c401f00f7027f89 */ /* 0x000ee200000e0000 */
[----:B------:R-:W-:Y:S01]  /*13860*/  MOV R6, 0x3f800000 ;  /* 0x3f80000000067802 */ /* 0x000fe20000000f00 */
[----:B------:R-:W-:Y:S03]  /*13870*/  BSSY B0, `(.L_x_3267) ;  /* 0x0000136000007945 */ /* 0x000fe60003800000 */
[----:B------:R-:W-:Y:S01]  /*13880*/  BAR.SYNC.DEFER_BLOCKING 0x0 ;  /* 0x0000000000007b1d */ /* 0x000fe20000010000 */
[----:B-1----:R-:W-:Y:S01]  /*13890*/  FADD.FTZ R246, R0, R246 ;  /* 0x000000f600f67221 */ /* 0x002fe20000010000 */
[----:B--2---:R-:W-:-:S04]  /*138a0*/  ULEA UR6, UR6, UR4, 0x18 ;  /* 0x0000000406067291 */ /* 0x004fc8000f8ec03f */
[----:B------:R-:W1:Y:S02]  /*138b0*/  S2R R0, SR_TID.X ;  /* 0x0000000000007919 */ /* 0x000e640000002100 */
[----:B------:R-:W2:Y:S01]  /*138c0*/  S2UR UR4, SR_CTAID.Z ;  /* 0x00000000000479c3 */ /* 0x000ea20000002700 */
[----:B---3--:R-:W-:Y:S02]  /*138d0*/  FADD.FTZ R247, R2, R247 ;  /* 0x000000f702f77221 */ /* 0x008fe40000010000 */
[----:B------:R-:W3:Y:S04]  /*138e0*/  SHFL.BFLY PT, R2, R246, 0x1, 0x1f ;  /* 0x0c201f00f6027f89 */ /* 0x000ee800000e0000 */
[----:B------:R-:W4:Y:S01]  /*138f0*/  SHFL.BFLY PT, R4, R247, 0x1, 0x1f ;  /* 0x0c201f00f7047f89 */ /* 0x000f2200000e0000 */
[----:B---3--:R-:W-:Y:S01]  /*13900*/  FADD.FTZ R2, R246, R2 ;  /* 0x00000002f6027221 */ /* 0x008fe20000010000 */
[----:B-1----:R-:W-:Y:S01]  /*13910*/  SHF.R.S32.HI R8, RZ, 0x1f, R0 ;  /* 0x0000001fff087819 */ /* 0x002fe20000011400 */
[----:B----4-:R-:W-:-:S03]  /*13920*/  FADD.FTZ R4, R247, R4 ;  /* 0x00000004f7047221 */ /* 0x010fc60000010000 */
[----:B------:R-:W-:Y:S02]  /*13930*/  FSETP.NE.FTZ.AND P3, PT, R2, RZ, PT ;  /* 0x000000ff0200720b */ /* 0x000fe40003f75000 */
[-C--:B------:R-:W-:Y:S02]  /*13940*/  LEA.HI R9, R8, R0.reuse, RZ, 0x2 ;  /* 0x0000000008097211 */ /* 0x080fe400078f10ff */
[----:B------:R-:W-:Y:S02]  /*13950*/  FSETP.NE.FTZ.AND P4, PT, R4, RZ, PT ;  /* 0x000000ff0400720b */ /* 0x000fe40003f95000 */
[--C-:B------:R-:W-:Y:S02]  /*13960*/  SHF.R.S32.HI R10, RZ, 0x2, R9.reuse ;  /* 0x00000002ff0a7819 */ /* 0x100fe40000011409 */
[----:B------:R-:W-:Y:S02]  /*13970*/  SHF.R.S32.HI R5, RZ, 0x1f, R9 ;  /* 0x0000001fff057819 */ /* 0x000fe40000011409 */
[----:B------:R-:W-:-:S02]  /*13980*/  LEA.HI R12, R8, R0, RZ, 0x4 ;  /* 0x00000000080c7211 */ /* 0x000fc400078f20ff */
[----:B------:R-:W-:Y:S01]  /*13990*/  LEA.HI R5, R5, R10, RZ, 0x3 ;  /* 0x0000000a05057211 */ /* 0x000fe200078f18ff */
[----:B------:R-:W1:Y:S01]  /*139a0*/  @P3 MUFU.RCP R6, R2 ;  /* 0x0000000200063308 */ /* 0x000e620000001000 */
[----:B------:R-:W-:Y:S02]  /*139b0*/  LOP3.LUT R15, R9, 0x1ffffffc, RZ, 0xc0, !PT ;  /* 0x1ffffffc090f7812 */ /* 0x000fe400078ec0ff */
[----:B------:R-:W-:Y:S02]  /*139c0*/  LOP3.LUT R5, R5, 0xfffffff8, RZ, 0xc0, !PT ;  /* 0xfffffff805057812 */ /* 0x000fe400078ec0ff */
[----:B------:R-:W-:Y:S02]  /*139d0*/  LEA.HI R8, R8, R0, RZ, 0x5 ;  /* 0x0000000008087211 */ /* 0x000fe400078f28ff */
[----:B------:R-:W-:Y:S01]  /*139e0*/  IADD3 R5, R10, -R5, RZ ;  /* 0x800000050a057210 */ /* 0x000fe20007ffe0ff */
[----:B------:R-:W3:Y:S01]  /*139f0*/  @P4 MUFU.RCP R7, R4 ;  /* 0x0000000400074308 */ /* 0x000ee20000001000 */
[----:B------:R-:W4:Y:S01]  /*13a00*/  S2R R10, SR_TID.X ;  /* 0x00000000000a7919 */ /* 0x000f220000002100 */
[----:B------:R-:W-:-:S02]  /*13a10*/  LOP3.LUT R13, R12, 0xfffffff0, RZ, 0xc0, !PT ;  /* 0xfffffff00c0d7812 */ /* 0x000fc400078ec0ff */
[----:B------:R-:W-:Y:S02]  /*13a20*/  SHF.L.U32 R16, R5, 0x6, RZ ;  /* 0x0000000605107819 */ /* 0x000fe400000006ff */
[----:B------:R-:W-:Y:S02]  /*13a30*/  SHF.R.S32.HI R12, RZ, 0x5, R8 ;  /* 0x00000005ff0c7819 */ /* 0x000fe40000011408 */
[----:B------:R-:W-:Y:S01]  /*13a40*/  LOP3.LUT R16, R16, 0x1c0, RZ, 0xc0, !PT ;  /* 0x000001c010107812 */ /* 0x000fe200078ec0ff */
[C---:B-1----:R-:W-:Y:S01]  /*13a50*/  FMUL.FTZ R163, R6.reuse, R163 ;  /* 0x000000a306a37220 */ /* 0x042fe20000410000 */
[----:B------:R-:W-:Y:S01]  /*13a60*/  IADD3 R13, -R13, R0, RZ ;  /* 0x000000000d0d7210 */ /* 0x000fe20007ffe1ff */
[----:B------:R-:W-:Y:S01]  /*13a70*/  FMUL.FTZ R162, R6, R162 ;  /* 0x000000a206a27220 */ /* 0x000fe20000410000 */
[----:B------:R-:W-:Y:S01]  /*13a80*/  LEA.HI R16, R16, R16, RZ, 0x1d ;  /* 0x0000001010107211 */ /* 0x000fe200078fe8ff */
[C---:B------:R-:W-:Y:S01]  /*13a90*/  FMUL.FTZ R159, R6.reuse, R159 ;  /* 0x0000009f069f7220 */ /* 0x040fe20000410000 */
[----:B------:R-:W-:Y:S01]  /*13aa0*/  LEA.HI R17, R13, R13, RZ, 0x1 ;  /* 0x0000000d0d117211 */ /* 0x000fe200078f08ff */
[C---:B------:R-:W-:Y:S01]  /*13ab0*/  FMUL.FTZ R158, R6.reuse, R158 ;  /* 0x0000009e069e7220 */ /* 0x040fe20000410000 */
[----:B------:R-:W-:Y:S01]  /*13ac0*/  FMUL.FTZ R155, R6, R155 ;  /* 0x0000009b069b7220 */ /* 0x000fe20000410000 */
[C---:B---3--:R-:W-:Y:S01]  /*13ad0*/  FMUL.FTZ R160, R7.reuse, R160 ;  /* 0x000000a007a07220 */ /* 0x048fe20000410000 */
        /* <DEDUP_REMOVED lines=15> */
[----:B----4-:R-:W-:Y:S01]  /*13bd0*/  SHF.R.S32.HI R11, RZ, 0x1f, R10 ;  /* 0x0000001fff0b7819 */ /* 0x010fe2000001140a */
        /* <DEDUP_REMOVED lines=8> */
[----:B------:R-:W-:Y:S01]  /*13c60*/  FMUL.FTZ R48, R7, R48 ;  /* 0x0000003007307220 */ /* 0x000fe20000410000 */
[----:B------:R-:W-:Y:S01]  /*13c70*/  IADD3 R14, -R15, R0, RZ ;  /* 0x000000000f0e7210 */ /* 0x000fe20007ffe1ff */
[----:B------:R-:W-:Y:S01]  /*13c80*/  FMUL.FTZ R49, R7, R49 ;  /* 0x0000003107317220 */ /* 0x000fe20000410000 */
[----:B------:R-:W-:Y:S01]  /*13c90*/  LOP3.LUT R15, R5, 0x1, RZ, 0xc0, !PT ;  /* 0x00000001050f7812 */ /* 0x000fe200078ec0ff */
[C---:B------:R-:W-:Y:S01]  /*13ca0*/  FMUL.FTZ R52, R7.reuse, R52 ;  /* 0x0000003407347220 */ /* 0x040fe20000410000 */
[----:B------:R-:W-:Y:S01]  /*13cb0*/  LEA R14, R12, R14, 0x9 ;  /* 0x0000000e0c0e7211 */ /* 0x000fe200078e48ff */
[----:B------:R-:W-:Y:S01]  /*13cc0*/  FMUL.FTZ R53, R7, R53 ;  /* 0x0000003507357220 */ /* 0x000fe20000410000 */
[----:B------:R-:W-:Y:S01]  /*13cd0*/  ISETP.NE.U32.AND P0, PT, R15, 0x1, PT ;  /* 0x000000010f00780c */ /* 0x000fe20003f05070 */
[----:B------:R-:W-:Y:S01]  /*13ce0*/  FMUL.FTZ R56, R7, R56 ;  /* 0x0000003807387220 */ /* 0x000fe20000410000 */
[----:B------:R-:W-:Y:S01]  /*13cf0*/  SHF.L.U32 R15, R9, 0x6, RZ ;  /* 0x00000006090f7819 */ /* 0x000fe200000006ff */
[C---:B------:R-:W-:Y:S01]  /*13d00*/  FMUL.FTZ R57, R7.reuse, R57 ;  /* 0x0000003907397220 */ /* 0x040fe20000410000 */
[----:B------:R-:W-:Y:S01]  /*13d10*/  LEA R14, R14, R16, 0x1 ;  /* 0x000000100e0e7211 */ /* 0x000fe200078e08ff */
[----:B------:R-:W-:Y:S01]  /*13d20*/  FMUL.FTZ R60, R7, R60 ;  /* 0x0000003c073c7220 */ /* 0x000fe20000410000 */
[----:B------:R-:W-:Y:S01]  /*13d30*/  LOP3.LUT R15, R15, 0x1c0, RZ, 0xc0, !PT ;  /* 0x000001c00f0f7812 */ /* 0x000fe200078ec0ff */
[----:B------:R-:W-:Y:S01]  /*13d40*/  FMUL.FTZ R61, R7, R61 ;  /* 0x0000003d073d7220 */ /* 0x000fe20000410000 */
[----:B------:R-:W-:Y:S01]  /*13d50*/  SHF.L.U32 R16, R17, 0x2, RZ ;  /* 0x0000000211107819 */ /* 0x000fe200000006ff */
[----:B------:R-:W-:Y:S01]  /*13d60*/  FMUL.FTZ R64, R7, R64 ;  /* 0x0000004007407220 */ /* 0x000fe20000410000 */
[----:B------:R-:W-:Y:S01]  /*13d70*/  R2P PR, R5, 0x6 ;  /* 0x0000000605007804 */ /* 0x000fe20000000000 */
[----:B------:R-:W-:Y:S01]  /*13d80*/  FMUL.FTZ R65, R7, R65 ;  /* 0x0000004107417220 */ /* 0x000fe20000410000 */
[----:B------:R-:W-:Y:S01]  /*13d90*/  LOP3.LUT R16, R15, 0x38, R16, 0xf8, !PT ;  /* 0x000000380f107812 */ /* 0x000fe200078ef810 */
        /* <DEDUP_REMOVED lines=34> */
[----:B------:R-:W-:Y:S01]  /*13fc0*/  SHF.R.U32.HI R15, RZ, 0x3, R15 ;  /* 0x00000003ff0f7819 */ /* 0x000fe2000001160f */
[C---:B------:R-:W-:Y:S01]  /*13fd0*/  FMUL.FTZ R154, R6.reuse, R154 ;  /* 0x0000009a069a7220 */ /* 0x040fe20000410000 */
[----:B------:R-:W-:Y:S01]  /*13fe0*/  LOP3.LUT R17, R17, 0xffffffe, RZ, 0xc0, !PT ;  /* 0x0ffffffe11117812 */ /* 0x000fe200078ec0ff */
        /* <DEDUP_REMOVED lines=59> */
[----:B------:R-:W-:Y:S01]  /*143a0*/  IADD3 R6, R14, -0x20, RZ ;  /* 0xffffffe00e067810 */ /* 0x000fe20007ffe0ff */
[----:B------:R-:W-:Y:S01]  /*143b0*/  STS.64 [R14], R160 ;  /* 0x000000a00e007388 */ /* 0x000fe20000000a00 */
[----:B------:R-:W-:Y:S01]  /*143c0*/  SEL R5, R5, 0xffffffc0, !P1 ;  /* 0xffffffc005057807 */ /* 0x000fe20004800000 */
[----:B------:R1:W3:Y:S01]  /*143d0*/  @P4 MUFU.LG2 R32, R4 ;  /* 0x0000000400204308 */ /* 0x0002e20000000c00 */
[----:B------:R-:W-:Y:S01]  /*143e0*/  LOP3.LUT R15, R16, R15, RZ, 0x3c, !PT ;  /* 0x0000000f100f7212 */ /* 0x000fe200078e3cff */
[----:B------:R-:W-:Y:S01]  /*143f0*/  STS.64 [R14+0x800], R162 ;  /* 0x000800a20e007388 */ /* 0x000fe20000000a00 */
[----:B------:R-:W-:-:S02]  /*14400*/  IADD3 R17, R13, -R17, RZ ;  /* 0x800000110d117210 */ /* 0x000fc40007ffe0ff */
[C---:B------:R-:W-:Y:S02]  /*14410*/  @P0 IADD3 R6, R14.reuse, 0x20, RZ ;  /* 0x000000200e060810 */ /* 0x040fe40007ffe0ff */
[----:B------:R-:W-:Y:S01]  /*14420*/  SEL R7, R7, 0xffffff80, !P2 ;  /* 0xffffff8007077807 */ /* 0x000fe20005000000 */
[----:B------:R-:W4:Y:S01]  /*14430*/  @P3 MUFU.LG2 R2, R2 ;  /* 0x0000000200023308 */ /* 0x000f220000000c00 */
[C---:B------:R-:W-:Y:S01]  /*14440*/  IADD3 R16, R14.reuse, R5, RZ ;  /* 0x000000050e107210 */ /* 0x040fe20007ffe0ff */
[----:B------:R-:W-:Y:S01]  /*14450*/  STS.64 [R6], R156 ;  /* 0x0000009c06007388 */ /* 0x000fe20000000a00 */
[----:B------:R-:W-:Y:S02]  /*14460*/  LEA R15, R17, R15, 0x2 ;  /* 0x0000000f110f7211 */ /* 0x000fe400078e10ff */
[----:B------:R-:W-:Y:S01]  /*14470*/  IADD3 R5, R5, R6, RZ ;  /* 0x0000000605057210 */ /* 0x000fe20007ffe0ff */
[----:B------:R-:W-:Y:S01]  /*14480*/  STS.64 [R6+0x800], R158 ;  /* 0x0008009e06007388 */ /* 0x000fe20000000a00 */
[----:B------:R-:W-:-:S02]  /*14490*/  IADD3 R17, R14, R7, RZ ;  /* 0x000000070e117210 */ /* 0x000fc40007ffe0ff */
[----:B------:R-:W-:Y:S01]  /*144a0*/  IADD3 R18, R7, R6, RZ ;  /* 0x0000000607127210 */ /* 0x000fe20007ffe0ff */
[----:B------:R-:W-:Y:S01]  /*144b0*/  STS.64 [R16], R152 ;  /* 0x0000009810007388 */ /* 0x000fe20000000a00 */
[-C--:B------:R-:W-:Y:S01]  /*144c0*/  IADD3 R19, R16, R7.reuse, RZ ;  /* 0x0000000710137210 */ /* 0x080fe20007ffe0ff */
[----:B-1----:R-:W1:Y:S01]  /*144d0*/  @P3 LDC R4, c[0x0][0x2e8] ;  /* 0x0000ba00ff043b82 */ /* 0x002e620000000800 */
[----:B------:R-:W-:Y:S01]  /*144e0*/  IADD3 R7, R5, R7, RZ ;  /* 0x0000000705077210 */ /* 0x000fe20007ffe0ff */
[----:B------:R-:W-:Y:S01]  /*144f0*/  STS.64 [R16+0x800], R154 ;  /* 0x0008009a10007388 */ /* 0x000fe20000000a00 */
[----:B------:R-:W-:Y:S01]  /*14500*/  LEA.HI R34, R11, R10, RZ, 0x5 ;  /* 0x0000000a0b227211 */ /* 0x000fe200078f28ff */
[----:B---3--:R-:W-:Y:S01]  /*14510*/  @P4 FMUL.FTZ R32, R32, 0.69314718246459960938 ;  /* 0x3f31721820204820 */ /* 0x008fe20000410000 */
[----:B------:R-:W-:Y:S01]  /*14520*/  LOP3.LUT R8, R8, 0xffffffe0, RZ, 0xc0, !PT ;  /* 0xffffffe008087812 */ /* 0x000fe200078ec0ff */
[----:B------:R-:W-:Y:S01]  /*14530*/  STS.64 [R5], R148 ;  /* 0x0000009405007388 */ /* 0x000fe20000000a00 */
[----:B------:R-:W-:Y:S01]  /*14540*/  LOP3.LUT R34, R34, 0xffffffe0, RZ, 0xc0, !PT ;  /* 0xffffffe022227812 */ /* 0x000fe200078ec0ff */
[----:B------:R-:W2:Y:S01]  /*14550*/  LDC R11, c[0x0][0x270] ;  /* 0x00009c00ff0b7b82 */ /* 0x000ea20000000800 */
[----:B------:R-:W-:Y:S01]  /*14560*/  IADD3 R8, -R8, R0, RZ ;  /* 0x0000000008087210 */ /* 0x000fe20007ffe1ff */
[----:B------:R-:W-:Y:S01]  /*14570*/  STS.64 [R5+0x800], R150 ;  /* 0x0008009605007388 */ /* 0x000fe20000000a00 */
[----:B------:R-:W-:Y:S01]  /*14580*/  IADD3 R34, -R34, R10, RZ ;  /* 0x0000000a22227210 */ /* 0x000fe20007ffe1ff */
[----:B----4-:R-:W-:Y:S01]  /*14590*/  @P3 FMUL.FTZ R2, R2, 0.69314718246459960938 ;  /* 0x3f31721802023820 */ /* 0x010fe20000410000 */
[----:B------:R-:W-:Y:S01]  /*145a0*/  SHF.R.S32.HI R35, RZ, 0x1f, R12 ;  /* 0x0000001fff237819 */ /* 0x000fe2000001140c */
[----:B------:R-:W-:Y:S01]  /*145b0*/  STS.64 [R17], R144 ;  /* 0x0000009011007388 */ /* 0x000fe20000000a00 */
[----:B------:R-:W-:Y:S01]  /*145c0*/  LOP3.LUT P0, RZ, R8, 0x3, RZ, 0xc0, !PT ;  /* 0x0000000308ff7812 */ /* 0x000fe2000780c0ff */
[----:B------:R-:W3:Y:S01]  /*145d0*/  @P4 LDC R10, c[0x0][0x2e8] ;  /* 0x0000ba00ff0a4b82 */ /* 0x000ee20000000800 */
[----:B------:R-:W-:Y:S01]  /*145e0*/  IADD3 R8, RZ, -UR15, RZ ;  /* 0x8000000fff087c10 */ /* 0x000fe2000fffe0ff */
[----:B------:R-:W-:Y:S01]  /*145f0*/  STS.64 [R17+0x800], R146 ;  /* 0x0008009211007388 */ /* 0x000fe20000000a00 */
[----:B------:R-:W-:-:S02]  /*14600*/  LEA.HI R35, R35, R12, RZ, 0x2 ;  /* 0x0000000c23237211 */ /* 0x000fc400078f10ff */
[----:B------:R-:W-:Y:S01]  /*14610*/  SHF.R.S32.HI R33, RZ, 0x1f, R34 ;  /* 0x0000001fff217819 */ /* 0x000fe20000011422 */
[----:B------:R-:W-:Y:S01]  /*14620*/  STS.64 [R18], R140 ;  /* 0x0000008c12007388 */ /* 0x000fe20000000a00 */
[----:B------:R-:W-:Y:S02]  /*14630*/  LOP3.LUT R35, R35, 0xffffffc, RZ, 0xc0, !PT ;  /* 0x0ffffffc23237812 */ /* 0x000fe400078ec0ff */
[----:B------:R-:W-:Y:S01]  /*14640*/  LEA.HI R33, R33, R34, RZ, 0x2 ;  /* 0x0000002221217211 */ /* 0x000fe200078f10ff */
[----:B------:R-:W-:Y:S01]  /*14650*/  STS.64 [R18+0x800], R142 ;  /* 0x0008008e12007388 */ /* 0x000fe20000000a00 */
[----:B------:R-:W-:Y:S02]  /*14660*/  IADD3 R0, R12, -R35, RZ ;  /* 0x800000230c007210 */ /* 0x000fe40007ffe0ff */
[----:B------:R-:W-:Y:S01]  /*14670*/  SHF.R.S32.HI R33, RZ, 0x2, R33 ;  /* 0x00000002ff217819 */ /* 0x000fe20000011421 */
[----:B------:R-:W-:Y:S01]  /*14680*/  STS.64 [R19], R136 ;  /* 0x0000008813007388 */ /* 0x000fe20000000a00 */
[----:B------:R-:W-:Y:S01]  /*14690*/  MOV R12, 0xff800000 ;  /* 0xff800000000c7802 */ /* 0x000fe20000000f00 */
[----:B--2---:R-:W-:Y:S01]  /*146a0*/  IMAD R8, R11, R8, UR4 ;  /* 0x000000040b087e24 */ /* 0x004fe2000f8e0208 */
[----:B------:R-:W-:Y:S01]  /*146b0*/  LEA R0, R0, R33, 0x4 ;  /* 0x0000002100007211 */ /* 0x000fe200078e20ff */
[----:B------:R-:W-:Y:S04]  /*146c0*/  STS.64 [R19+0x800], R138 ;  /* 0x0008008a13007388 */ /* 0x000fe80000000a00 */
[----:B------:R-:W-:Y:S01]  /*146d0*/  STS.64 [R7], R132 ;  /* 0x0000008407007388 */ /* 0x000fe20000000a00 */
[----:B---3--:R-:W-:-:S03]  /*146e0*/  @P4 FFMA.FTZ R12, R164, R10, R32 ;  /* 0x0000000aa40c4223 */ /* 0x008fc60000010020 */
        /* <DEDUP_REMOVED lines=9> */
[----:B------:R-:W-:Y:S01]  /*14780*/  STS.64 [R17+0x4000], R52 ;  /* 0x0040003411007388 */ /* 0x000fe20000000a00 */
[----:B--2---:R-:W-:-:S03]  /*14790*/  SHF.L.U32 R40, R13, 0x2, RZ ;  /* 0x000000020d287819 */ /* 0x004fc600000006ff */
[----:B------:R-:W-:Y:S01]  /*147a0*/  STS.64 [R17+0x4800], R54 ;  /* 0x0048003611007388 */ /* 0x000fe20000000a00 */
[----:B------:R-:W-:-:S03]  /*147b0*/  SHF.R.S32.HI R41, RZ, 0x1f, R40 ;  /* 0x0000001fff297819 */ /* 0x000fc60000011428 */
        /* <DEDUP_REMOVED lines=36> */
[----:B--2---:R-:W-:-:S03]  /*14a00*/  LEA R5, R15, UR6, 0x2 ;  /* 0x000000060f057c11 */ /* 0x004fc6000f8e10ff */
[----:B------:R-:W-:Y:S04]  /*14a10*/  STS.64 [R7+0xc000], R128 ;  /* 0x00c0008007007388 */ /* 0x000fe80000000a00 */
[----:B------:R2:W-:Y:S01]  /*14a20*/  STS.64 [R7+0xc800], R130 ;  /* 0x00c8008207007388 */ /* 0x0005e20000000a00 */
[----:B------:R-:W-:Y:S06]  /*14a30*/  BAR.SYNC.DEFER_BLOCKING 0x0 ;  /* 0x0000000000007b1d */ /* 0x000fec0000010000 */
[----:B------:R-:W3:Y:S01]  /*14a40*/  S2R R14, SR_CTAID.Y ;  /* 0x00000000000e7919 */ /* 0x000ee20000002600 */
[----:B------:R-:W4:Y:S01]  /*14a50*/  S2R R15, SR_CTAID.X ;  /* 0x00000000000f7919 */ /* 0x000f220000002500 */
[----:B--2---:R-:W3:Y:S01]  /*14a60*/  LDC.64 R6, c[0x0][0x2c0] ;  /* 0x0000b000ff067b82 */ /* 0x004ee20000000a00 */
[----:B------:R2:W1:Y:S04]  /*14a70*/  LDS.128 R28, [R5+0x3800] ;  /* 0x00380000051c7984 */ /* 0x0004680000000c00 */
[----:B------:R2:W1:Y:S04]  /*14a80*/  LDS.128 R24, [R5+0x7800] ;  /* 0x0078000005187984 */ /* 0x0004680000000c00 */
[----:B------:R2:W1:Y:S04]  /*14a90*/  LDS.128 R20, [R5+0xb800] ;  /* 0x00b8000005147984 */ /* 0x0004680000000c00 */
[----:B------:R2:W2:Y:S01]  /*14aa0*/  LDS.128 R16, [R5+0xf800] ;  /* 0x00f8000005107984 */ /* 0x0004a20000000c00 */
[----:B----4-:R-:W-:Y:S01]  /*14ab0*/  SHF.L.U32 R15, R15, 0x6, RZ ;  /* 0x000000060f0f7819 */ /* 0x010fe200000006ff */
[----:B---3--:R-:W-:Y:S01]  /*14ac0*/  IMAD R6, R14, R6, UR15 ;  /* 0x0000000f0e067e24 */ /* 0x008fe2000f8e0206 */
[----:B------:R-:W-:Y:S01]  /*14ad0*/  MOV R14, 0xff800000 ;  /* 0xff800000000e7802 */ /* 0x000fe20000000f00 */
[----:B-1----:R-:W-:-:S02]  /*14ae0*/  @P3 FFMA.FTZ R14, R3, R4, R2 ;  /* 0x00000004030e3223 */ /* 0x002fc40000010002 */
[----:B------:R-:W-:-:S04]  /*14af0*/  IMAD R6, R6, R11, R8 ;  /* 0x0000000b06067224 */ /* 0x000fc800078e0208 */
[----:B------:R-:W-:Y:S01]  /*14b00*/  IMAD R6, R6, R7, R15 ;  /* 0x0000000706067224 */ /* 0x000fe200078e020f */
[----:B--2---:R-:W-:Y:S06]  /*14b10*/  @P0 BRA `(.L_x_3268) ;  /* 0x00000000002c0947 */ /* 0x004fec0003800000 */
[----:B------:R-:W-:Y:S01]  /*14b20*/  VIADD R4, R0, 0x8 ;  /* 0x0000000800047836 */ /* 0x000fe20000000000 */
        /* <DEDUP_REMOVED lines=10> */
.L_x_3268:
[----:B------:R-:W-:Y:S05]  /*14bd0*/  BSYNC B0 ;  /* 0x0000000000007941 */ /* 0x000fea0003800000 */
.L_x_3267:
[----:B------:R-:W-:Y:S01]  /*14be0*/  ULDC UR4, c[0x0][0x2dc] ;  /* 0x0000b70000047ab9 */ /* 0x000fe20000000800 */
[C---:B------:R-:W-:Y:S01]  /*14bf0*/  VIADD R0, R9.reuse, 0x18 ;  /* 0x0000001809007836 */ /* 0x040fe20000000000 */
[----:B------:R-:W-:Y:S01]  /*14c00*/  ULDC.64 UR6, c[0x0][0x288] ;  /* 0x0000a20000067ab9 */ /* 0x000fe20000000a00 */
[C---:B-1----:R-:W-:Y:S01]  /*14c10*/  IMAD.WIDE R10, R9.reuse, 0x100, R40 ;  /* 0x00000100090a7825 */ /* 0x042fe200078e0228 */
[----:B------:R1:W2:Y:S01]  /*14c20*/  LDS.128 R36, [R5] ;  /* 0x0000000005247984 */ /* 0x0002a20000000c00 */
[----:B------:R-:W-:Y:S01]  /*14c30*/  BSSY B0, `(.L_x_3269) ;  /* 0x0000024000007945 */ /* 0x000fe20003800000 */
[----:B------:R-:W-:Y:S01]  /*14c40*/  ISETP.GE.AND P2, PT, R0, UR5, PT ;  /* 0x0000000500007c0c */ /* 0x000fe2000bf46270 */
[----:B------:R-:W-:Y:S01]  /*14c50*/  IMAD R6, R6, UR4, RZ ;  /* 0x0000000406067c24 */ /* 0x000fe2000f8e02ff */
[----:B------:R1:W3:Y:S01]  /*14c60*/  LDS.128 R32, [R5+0x4000] ;  /* 0x0040000005207984 */ /* 0x0002e20000000c00 */
[C---:B------:R-:W-:Y:S02]  /*14c70*/  VIADD R3, R9.reuse, 0x8 ;  /* 0x0000000809037836 */ /* 0x040fe40000000000 */
[C---:B------:R-:W-:Y:S01]  /*14c80*/  VIADD R0, R9.reuse, 0x20 ;  /* 0x0000002009007836 */ /* 0x040fe20000000000 */
[C---:B------:R-:W-:Y:S01]  /*14c90*/  IADD3 R4, P3, R6.reuse, R10, RZ ;  /* 0x0000000a06047210 */ /* 0x040fe20007f7e0ff */
[----:B------:R-:W-:Y:S01]  /*14ca0*/  VIADD R2, R9, 0x10 ;  /* 0x0000001009027836 */ /* 0x000fe20000000000 */
[----:B------:R-:W-:Y:S01]  /*14cb0*/  ISETP.GE.AND P0, PT, R3, UR5, PT ;  /* 0x0000000503007c0c */ /* 0x000fe2000bf06270 */
[----:B------:R1:W4:Y:S01]  /*14cc0*/  LDS.128 R12, [R5+0x8000] ;  /* 0x00800000050c7984 */ /* 0x0003220000000c00 */
[----:B------:R-:W-:-:S02]  /*14cd0*/  LEA.HI.X.SX32 R3, R6, R11, 0x1, P3 ;  /* 0x0000000b06037211 */ /* 0x000fc400018f0eff */
[----:B------:R-:W-:Y:S01]  /*14ce0*/  ISETP.GE.AND P3, PT, R0, UR5, PT ;  /* 0x0000000500007c0c */ /* 0x000fe2000bf66270 */
[C---:B------:R-:W-:Y:S01]  /*14cf0*/  VIADD R0, R9.reuse, 0x30 ;  /* 0x0000003009007836 */ /* 0x040fe20000000000 */
[----:B------:R-:W-:Y:S02]  /*14d00*/  LEA R6, P4, R4, UR6, 0x2 ;  /* 0x0000000604067c11 */ /* 0x000fe4000f8810ff */
[----:B------:R-:W-:Y:S01]  /*14d10*/  ISETP.GE.AND P1, PT, R2, UR5, PT ;  /* 0x0000000502007c0c */ /* 0x000fe2000bf26270 */
[C---:B------:R-:W-:Y:S01]  /*14d20*/  VIADD R2, R9.reuse, 0x28 ;  /* 0x0000002809027836 */ /* 0x040fe20000000000 */
        /* <DEDUP_REMOVED lines=20> */
.L_x_3270:
[----:B------:R-:W-:Y:S05]  /*14e70*/  BSYNC B0 ;  /* 0x0000000000007941 */ /* 0x000fea0003800000 */
.L_x_3269:
        /* <DEDUP_REMOVED lines=18> */
.L_x_3272:
[----:B------:R-:W-:Y:S05]  /*14fa0*/  BSYNC B0 ;  /* 0x0000000000007941 */ /* 0x000fea0003800000 */
.L_x_3271:
        /* <DEDUP_REMOVED lines=17> */
.L_x_3274:
[----:B------:R-:W-:Y:S05]  /*150c0*/  BSYNC B0 ;  /* 0x0000000000007941 */ /* 0x000fea0003800000 */
.L_x_3273:
        /* <DEDUP_REMOVED lines=17> */
.L_x_3276:
[----:B------:R-:W-:Y:S05]  /*151e0*/  BSYNC B0 ;  /* 0x0000000000007941 */ /* 0x000fea0003800000 */
.L_x_3275:
        /* <DEDUP_REMOVED lines=17> */
.L_x_3278:
[----:B------:R-:W-:Y:S05]  /*15300*/  BSYNC B0 ;  /* 0x0000000000007941 */ /* 0x000fea0003800000 */
.L_x_3277:
        /* <DEDUP_REMOVED lines=17> */
.L_x_3280:
[----:B------:R-:W-:Y:S05]  /*15420*/  BSYNC B0 ;  /* 0x0000000000007941 */ /* 0x000fea0003800000 */
.L_x_3279:
        /* <DEDUP_REMOVED lines=17> */
.L_x_3282:
[----:B------:R-:W-:Y:S05]  /*15540*/  BSYNC B0 ;  /* 0x0000000000007941 */ /* 0x000fea0003800000 */
.L_x_3281:
        /* <DEDUP_REMOVED lines=14> */
.L_x_3283:
        /* <DEDUP_REMOVED lines=13> */
.L_x_9051:


//--------------------- .text._ZN5flash24flash_fwd_splitkv_kernelI23Flash_fwd_kernel_traitsILi256ELi64ELi64ELi4ELb0ELb0EN7cutlass10bfloat16_tE19Flash_kernel_traitsILi256ELi64ELi64ELi4ES3_EELb0ELb1ELb0ELb0ELb0ELb0ELb1ELb1EEEvNS_16Flash_fwd_paramsE --------------------------
	.section	.text._ZN5flash24flash_fwd_splitkv_kernelI23Flash_fwd_kernel_traitsILi256ELi64ELi64ELi4ELb0ELb0EN7cutlass10bfloat16_tE19Flash_kernel_traitsILi256ELi64ELi64ELi4ES3_EELb0ELb1ELb0ELb0ELb0ELb0ELb1ELb1EEEvNS_16Flash_fwd_paramsE,"ax",@progbits
	.align	128
        .global         _ZN5flash24flash_fwd_splitkv_kernelI23Flash_fwd_kernel_traitsILi256ELi64ELi64ELi4ELb0ELb0EN7cutlass10bfloat16_tE19Flash_kernel_traitsILi256ELi64ELi64ELi4ES3_EELb0ELb1ELb0ELb0ELb0ELb0ELb1ELb1EEEvNS_16Flash_fwd_paramsE
        .type           _ZN5flash24flash_fwd_splitkv_kernelI23Flash_fwd_kernel_traitsILi256ELi64ELi64ELi4ELb0ELb0EN7cutlass10bfloat16_tE19Flash_kernel_traitsILi256ELi64ELi64ELi4ES3_EELb0ELb1ELb0ELb0ELb0ELb0ELb1ELb1EEEvNS_16Flash_fwd_paramsE,@function
        .size           _ZN5flash24flash_fwd_splitkv_kernelI23Flash_fwd_kernel_traitsILi256ELi64ELi64ELi4ELb0ELb0EN7cutlass10bfloat16_tE19Flash_kernel_traitsILi256ELi64ELi64ELi4ES3_EELb0ELb1ELb0ELb0ELb0ELb0ELb1ELb1EEEvNS_16Flash_fwd_paramsE,(.L_x_9006 - _ZN5flash24flash_fwd_splitkv_kernelI23Flash_fwd_kernel_traitsILi256ELi64ELi64ELi4ELb0ELb0EN7cutlass10bfloat16_tE19Flash_kernel_traitsILi256ELi64ELi64ELi4ES3_EELb0ELb1ELb0ELb0ELb0ELb0ELb1ELb1EEEvNS_16Flash_fwd_paramsE)
        .other          _ZN5flash24flash_fwd_splitkv_kernelI23Flash_fwd_kernel_traitsILi256ELi64ELi64ELi4ELb0ELb0EN7cutlass10bfloat16_tE19Flash_kernel_traitsILi256ELi64ELi64ELi4ES3_EELb0ELb1ELb0ELb0ELb0ELb0ELb1ELb1EEEvNS_16Flash_fwd_paramsE,@"STO_CUDA_ENTRY STV_DEFAULT"
_ZN5flash24flash_fwd_splitkv_kernelI23Flash_fwd_kernel_traitsILi256ELi64ELi64ELi4ELb0ELb0EN7cutlass10bfloat16_tE19Flash_kernel_traitsILi256ELi64ELi64ELi4ES3_EELb0ELb1ELb0ELb0ELb0ELb0ELb1ELb1EEEvNS_16Flash_fwd_paramsE:
.text._ZN5flash24flash_fwd_splitkv_kernelI23Flash_fwd_kernel_traitsILi256ELi64ELi64ELi4ELb0ELb0EN7cutlass10bfloat16_tE19Flash_kernel_traitsILi256ELi64ELi64ELi4ES3_EELb0ELb1ELb0ELb0ELb0ELb0ELb1ELb1EEEvNS_16Flash_fwd_paramsE:
        /* <DEDUP_REMOVED lines=12> */
[----:B--2---:R-:W-:-:S06]  /*00c0*/  IADD3 R2, R2, 0xffffffe, RZ ;  /* 0x0ffffffe02027810 */ /* 0x004fcc0007ffe0ff */
[----:B------:R-:W2:Y:S02]  /*00d0*/  F2I.FTZ.U32.TRUNC.NTZ R3, R2 ;  /* 0x0000000200037305 */ /* 0x000ea4000021f000 */
[----:B--2---:R-:W-:-:S04]  /*00e0*/  IMAD.MOV R2, RZ, RZ, -R3 ;  /* 0x000000ffff027224 */ /* 0x004fc800078e0a03 */
[----:B------:R-:W-:Y:S01]  /*00f0*/  IMAD R4, R2, R0, RZ ;  /* 0x0000000002047224 */ /* 0x000fe200078e02ff */
[----:B------:R-:W-:-:S05]  /*0100*/  MOV R2, RZ ;  /* 0x000000ff00027202 */ /* 0x000fca0000000f00 */
[----:B------:R-:W-:-:S06]  /*0110*/  IMAD.HI.U32 R4, R3, R4, R2 ;  /* 0x0000000403047227 */ /* 0x000fcc00078e0002 */
[----:B-1----:R-:W-:Y:S02]  /*0120*/  IMAD.HI.U32 R238, R4, UR4, RZ ;  /* 0x0000000404ee7c27 */ /* 0x002fe4000f8e00ff */
[----:B------:R-:W1:Y:S02]  /*0130*/  LDC R4, c[0x0][0x10] ;  /* 0x00000400ff047b82 */ /* 0x000e640000000800 */
        /* <DEDUP_REMOVED lines=9> */
[----:B-1-34-:R-:W-:Y:S02]  /*01d0*/  IMAD R237, R0, R237, UR4 ;  /* 0x0000000400ed7e24 */ /* 0x01afe4000f8e02ed */
[----:B------:R-:W-:Y:S05]  /*01e0*/  CALL.REL.NOINC `($_ZN5flash24flash_fwd_splitkv_kernelI23Flash_fwd_kernel_traitsILi256ELi64ELi64ELi4ELb0ELb0EN7cutlass10bfloat16_tE19Flash_kernel_traitsILi256ELi64ELi64ELi4ES3_EELb0ELb1ELb0ELb0ELb0ELb0ELb1ELb1EEEvNS_16Flash_fwd_paramsE$_ZN5flash30compute_attn_1rowblock_splitkvI23Flash_fwd_kernel_traitsILi256ELi64ELi64ELi4ELb0ELb0EN7cutlass10bfloat16_tE19Flash_kernel_traitsILi256ELi64ELi64ELi4ES3_EELb0ELb1ELb0ELb0ELb0ELb0ELb1ELb1ENS_16Flash_fwd_paramsEEEvRKT8_iiiii) ;  /* 0x0000000000087944 */ /* 0x000fea0003c00000 */
[----:B------:R-:W-:Y:S05]  /*01f0*/  BSYNC B4 ;  /* 0x0000000000047941 */ /* 0x000fea0003800000 */
.L_x_3284:
[----:B------:R-:W-:Y:S05]  /*0200*/  EXIT ;  /* 0x000000000000794d */ /* 0x000fea0003800000 */
        .type           $_ZN5flash24flash_fwd_splitkv_kernelI23Flash_fwd_kernel_traitsILi256ELi64ELi64ELi4ELb0ELb0EN7cutlass10bfloat16_tE19Flash_kernel_traitsILi256ELi64ELi64ELi4ES3_EELb0ELb1ELb0ELb0ELb0ELb0ELb1ELb1EEEvNS_16Flash_fwd_paramsE$_ZN5flash30compute_attn_1rowblock_splitkvI23Flash_fwd_kernel_traitsILi256ELi64ELi64ELi4ELb0ELb0EN7cutlass10bfloat16_tE19Flash_kernel_traitsILi256ELi64ELi64ELi4ES3_EELb0ELb1ELb0ELb0ELb0ELb0ELb1ELb1ENS_16Flash_fwd_paramsEEEvRKT8_iiiii,@function
        .size           $_ZN5flash24flash_fwd_splitkv_kernelI23Flash_fwd_kernel_traitsILi256ELi64ELi64ELi4ELb0ELb0EN7cutlass10bfloat16_tE19Flash_kernel_traitsILi256ELi64ELi64ELi4ES3_EELb0ELb1ELb0ELb0ELb0ELb0ELb1ELb1EEEvNS_16Flash_fwd_paramsE$_ZN5flash30compute_attn_1rowblock_splitkvI23Flash_fwd_kernel_traitsILi256ELi64ELi64ELi4ELb0ELb0EN7cutlass10bfloat16_tE19Flash_kernel_traitsILi256ELi64ELi64ELi4ES3_EELb0ELb1ELb0ELb0ELb0ELb0ELb1ELb1ENS_16Flash_fwd_paramsEEEvRKT8_iiiii,(.L_x_9006 - $_ZN5flash24flash_fwd_splitkv_kernelI23Flash_fwd_kernel_traitsILi256ELi64ELi64ELi4ELb0ELb0EN7cutlass10bfloat16_tE19Flash_kernel_traitsILi256ELi64ELi64ELi4ES3_EELb0ELb1ELb0ELb0ELb0ELb0ELb1ELb1EEEvNS_16Flash_fwd_paramsE$_ZN5flash30compute_attn_1rowblock_splitkvI23Flash_fwd_kernel_traitsILi256ELi64ELi64ELi4ELb0ELb0EN7cutlass10bfloat16_tE19Flash_kernel_traitsILi256ELi64ELi64ELi4ES3_EELb0ELb1ELb0ELb0ELb0ELb0ELb1ELb1ENS_16Flash_fwd_paramsEEEvRKT8_iiiii)
$_ZN5flash24flash_fwd_splitkv_kernelI23Flash_fwd_kernel_traitsILi256ELi64ELi64ELi4ELb0ELb0EN7cutlass10bfloat16_tE19Flash_kernel_traitsILi256ELi64ELi64ELi4ES3_EELb0ELb1ELb0ELb0ELb0ELb0ELb1ELb1EEEvNS_16Flash_fwd_paramsE$_ZN5flash30compute_attn_1rowblock_splitkvI23Flash_fwd_kernel_traitsILi256ELi64ELi64ELi4ELb0ELb0EN7cutlass10bfloat16_tE19Flash_kernel_traitsILi256ELi64ELi64ELi4ES3_EELb0ELb1ELb0ELb0ELb0ELb0ELb1ELb1ENS_16Flash_fwd_paramsEEEvRKT8_iiiii:
        /* <DEDUP_REMOVED lines=17> */
[----:B--2---:R-:W-:-:S06]  /*0320*/  @P0 IADD3 R236, R236, -R7, RZ ;  /* 0x80000007ecec0210 */ /* 0x004fcc0007ffe0ff */
        /* <DEDUP_REMOVED lines=9> */
.L_x_3286:
[----:B------:R-:W-:Y:S05]  /*03c0*/  BSYNC B0 ;  /* 0x0000000000007941 */ /* 0x000fea0003800000 */
.L_x_3285:
        /* <DEDUP_REMOVED lines=8> */
.L_x_3288:
[----:B------:R2:W5:Y:S02]  /*0450*/  LD.E R61, desc[UR6][R10.64+0xb8] ;  /* 0x0000b8060a3d7980 */ /* 0x000564000c101900 */
.L_x_3289:
[----:B------:R-:W-:Y:S05]  /*0460*/  BSYNC B0 ;  /* 0x0000000000007941 */ /* 0x000fea0003800000 */
.L_x_3287:
        /* <DEDUP_REMOVED lines=10> */
.L_x_3291:
[----:B------:R-:W3:Y:S01]  /*0510*/  LD.E.64 R2, desc[UR6][R10.64+0x108] ;  /* 0x000108060a027980 */ /* 0x000ee2000c101b00 */
[----:B------:R-:W-:Y:S01]  /*0520*/  BSSY B0, `(.L_x_3293) ;  /* 0x0000006000007945 */ /* 0x000fe20003800000 */
[----:B------:R-:W-:Y:S01]  /*0530*/  IMAD.MOV.U32 R53, RZ, RZ, RZ ;  /* 0x000000ffff357224 */ /* 0x000fe200078e00ff */
[----:B---3--:R-:W-:-:S04]  /*0540*/  ISETP.NE.U32.AND P0, PT, R2, RZ, PT ;  /* 0x000000ff0200720c */ /* 0x008fc80003f05070 */
[----:B------:R-:W-:-:S13]  /*0550*/  ISETP.NE.AND.EX P0, PT, R3, RZ, PT, P0 ;  /* 0x000000ff0300720c */ /* 0x000fda0003f05300 */
[----:B------:R-:W-:Y:S05]  /*0560*/  @!P0 BRA `(.L_x_3294) ;  /* 0x0000000000048947 */ /* 0x000fea0003800000 */
[----:B------:R1:W5:Y:S02]  /*0570*/  LD.E R53, desc[UR6][R10.64+0xbc] ;  /* 0x0000bc060a357980 */ /* 0x000364000c101900 */
.L_x_3294:
[----:B------:R-:W-:Y:S05]  /*0580*/  BSYNC B0 ;  /* 0x0000000000007941 */ /* 0x000fea0003800000 */
.L_x_3293:
[----:B-----5:R-:W-:Y:S02]  /*0590*/  IADD3 R53, R61, R53, RZ ;  /* 0x000000353d357210 */ /* 0x020fe40007ffe0ff */
.L_x_3292:
[----:B------:R-:W-:Y:S05]  /*05a0*/  BSYNC B1 ;  /* 0x0000000000017941 */ /* 0x000fea0003800000 */
.L_x_3290:
[----:B------:R-:W-:Y:S01]  /*05b0*/  IMAD.SHL.U32 R56, R235, 0x40, RZ ;  /* 0x00000040eb387824 */ /* 0x000fe200078e00ff */
[----:B------:R-:W-:Y:S01]  /*05c0*/  MOV R2, R234 ;  /* 0x000000ea00027202 */ /* 0x000fe20000000f00 */
[----:B------:R-:W-:-:S03]  /*05d0*/  IMAD.MOV.U32 R3, RZ, RZ, 0x0 ;  /* 0x00000000ff037424 */ /* 0x000fc600078e00ff */
[----:B------:R-:W-:-:S13]  /*05e0*/  ISETP.GT.AND P0, PT, R236, R56, PT ;  /* 0x00000038ec00720c */ /* 0x000fda0003f04270 */
[----:B-12---:R-:W-:Y:S05]  /*05f0*/  @!P0 RET.REL.NODEC R2 `(_ZN5flash24flash_fwd_splitkv_kernelI23Flash_fwd_kernel_traitsILi256ELi64ELi64ELi4ELb0ELb0EN7cutlass10bfloat16_tE19Flash_kernel_traitsILi256ELi64ELi64ELi4ES3_EELb0ELb1ELb0ELb0ELb0ELb0ELb1ELb1EEEvNS_16Flash_fwd_paramsE) ;  /* 0xfffffff802808950 */ /* 0x006fea0003c3ffff */
[----:B------:R-:W2:Y:S04]  /*0600*/  LD.E R0, desc[UR6][R10.64+0xb8] ;  /* 0x0000b8060a007980 */ /* 0x000ea8000c101900 */
[----:B------:R-:W3:Y:S04]  /*0610*/  LD.E R6, desc[UR6][R10.64+0x184] ;  /* 0x000184060a067980 */ /* 0x000ee8000c101900 */
[----:B------:R-:W4:Y:S01]  /*0620*/  LD.E R5, desc[UR6][R10.64+0x188] ;  /* 0x000188060a057980 */ /* 0x000f22000c101900 */
[----:B------:R-:W-:Y:S01]  /*0630*/  IABS R3, R4 ;  /* 0x0000000400037213 */ /* 0x000fe20000000000 */
[----:B------:R-:W1:Y:S03]  /*0640*/  S2R R52, SR_TID.X ;  /* 0x0000000000347919 */ /* 0x000e660000002100 */
[----:B------:R-:W5:Y:S08]  /*0650*/  I2F.RP R12, R3 ;  /* 0x00000003000c7306 */ /* 0x000f700000209400 */
[----:B-----5:R-:W5:Y:S02]  /*0660*/  MUFU.RCP R12, R12 ;  /* 0x0000000c000c7308 */ /* 0x020f640000001000 */
[----:B-----5:R-:W-:-:S06]  /*0670*/  VIADD R12, R12, 0xffffffe ;  /* 0x0ffffffe0c0c7836 */ /* 0x020fcc0000000000 */
[----:B------:R-:W5:Y:S02]  /*0680*/  F2I.FTZ.U32.TRUNC.NTZ R13, R12 ;  /* 0x0000000c000d7305 */ /* 0x000f64000021f000 */
[----:B-----5:R-:W-:Y:S02]  /*0690*/  IMAD.MOV R8, RZ, RZ, -R13 ;  /* 0x000000ffff087224 */ /* 0x020fe400078e0a0d */
        /* <DEDUP_REMOVED lines=20> */
[----:B------:R-:W-:Y:S01]  /*07e0*/  VIADD R0, R53, 0x3f ;  /* 0x0000003f35007836 */ /* 0x000fe20000000000 */
[----:B------:R-:W-:-:S04]  /*07f0*/  IADD3 R3, -R236, 0x7f, R56 ;  /* 0x0000007fec037810 */ /* 0x000fc80007ffe138 */
[----:B----4-:R-:W-:-:S07]  /*0800*/  IADD3 R3, R5, R3, R53 ;  /* 0x0000000305037210 */ /* 0x010fce0007ffe035 */
[----:B------:R-:W-:-:S04]  /*0810*/  @P2 VIADD R8, R8, 0x1 ;  /* 0x0000000108082836 */ /* 0x000fc80000000000 */
[----:B------:R-:W-:Y:S01]  /*0820*/  IMAD.MOV.U32 R2, RZ, RZ, R8 ;  /* 0x000000ffff027224 */ /* 0x000fe200078e0008 */
[----:B------:R-:W-:-:S03]  /*0830*/  IADD3 R8, R53, R56, -R236 ;  /* 0x0000003835087210 */ /* 0x000fc60007ffe8ec */
[----:B------:R-:W-:Y:S01]  /*0840*/  @!P0 IMAD.MOV R2, RZ, RZ, -R2 ;  /* 0x000000ffff028224 */ /* 0x000fe200078e0a02 */
[----:B------:R-:W-:Y:S01]  /*0850*/  @!P1 LOP3.LUT R2, RZ, R4, RZ, 0x33, !PT ;  /* 0x00000004ff029212 */ /* 0x000fe200078e33ff */
[----:B---3--:R-:W-:Y:S01]  /*0860*/  IMAD.IADD R6, R8, 0x1, -R6 ;  /* 0x0000000108067824 */ /* 0x008fe200078e0a06 */
[----:B------:R-:W-:-:S03]  /*0870*/  SHF.R.S32.HI R4, RZ, 0x1f, R0 ;  /* 0x0000001fff047819 */ /* 0x000fc60000011400 */
[----:B------:R-:W-:Y:S01]  /*0880*/  IMAD R231, R2, UR8, RZ ;  /* 0x0000000802e77c24 */ /* 0x000fe2000f8e02ff */
[----:B------:R-:W-:Y:S02]  /*0890*/  LEA.HI R4, R4, R0, RZ, 0x6 ;  /* 0x0000000004047211 */ /* 0x000fe400078f30ff */
[----:B------:R-:W-:Y:S02]  /*08a0*/  SHF.R.S32.HI R5, RZ, 0x1f, R6 ;  /* 0x0000001fff057819 */ /* 0x000fe40000011406 */
[----:B------:R-:W-:Y:S02]  /*08b0*/  SHF.R.S32.HI R0, RZ, 0x1f, R3 ;  /* 0x0000001fff007819 */ /* 0x000fe40000011403 */
[----:B------:R-:W-:Y:S02]  /*08c0*/  SHF.R.S32.HI R4, RZ, 0x6, R4 ;  /* 0x00000006ff047819 */ /* 0x000fe40000011404 */
[----:B------:R-:W-:Y:S02]  /*08d0*/  LEA.HI R5, R5, R6, RZ, 0x6 ;  /* 0x0000000605057211 */ /* 0x000fe400078f30ff */
[----:B------:R-:W-:-:S02]  /*08e0*/  LEA.HI R0, R0, R3, RZ, 0x6 ;  /* 0x0000000300007211 */ /* 0x000fc400078f30ff */
[C---:B------:R-:W-:Y:S02]  /*08f0*/  VIADDMNMX R4, R231.reuse, R2, R4, PT ;  /* 0x00000002e7047246 */ /* 0x040fe40003800104 */
[----:B------:R-:W-:Y:S02]  /*0900*/  SHF.R.S32.HI R5, RZ, 0x6, R5 ;  /* 0x00000006ff057819 */ /* 0x000fe40000011405 */
[----:B------:R-:W-:Y:S02]  /*0910*/  SHF.R.S32.HI R0, RZ, 0x6, R0 ;  /* 0x00000006ff007819 */ /* 0x000fe40000011400 */
[----:B------:R-:W-:Y:S02]  /*0920*/  VIMNMX R231, R231, R5, !PT ;  /* 0x00000005e7e77248 */ /* 0x000fe40007fe0100 */
[----:B------:R-:W-:-:S04]  /*0930*/  VIMNMX R165, R4, R0, PT ;  /* 0x0000000004a57248 */ /* 0x000fc80003fe0100 */
[----:B------:R-:W-:-:S13]  /*0940*/  ISETP.GE.AND P0, PT, R231, R165, PT ;  /* 0x000000a5e700720c */ /* 0x000fda0003f06270 */
[----:B-1----:R-:W-:Y:S05]  /*0950*/  @!P0 BRA `(.L_x_3295) ;  /* 0x0000000800908947 */ /* 0x002fea0003800000 */
[----:B------:R-:W2:Y:S04]  /*0960*/  LD.E.64 R2, desc[UR6][R10.64+0xb0] ;  /* 0x0000b0060a027980 */ /* 0x000ea8000c101b00 */
[----:B------:R-:W3:Y:S04]  /*0970*/  LD.E R4, desc[UR6][R10.64+0x60] ;  /* 0x000060060a047980 */ /* 0x000ee8000c101900 */
[----:B------:R-:W4:Y:S04]  /*0980*/  LD.E R0, desc[UR6][R10.64+0xcc] ;  /* 0x0000cc060a007980 */ /* 0x000f28000c101900 */
[----:B------:R-:W4:Y:S04]  /*0990*/  LD.E.64 R6, desc[UR6][R10.64+0x78] ;  /* 0x000078060a067980 */ /* 0x000f28000c101b00 */
[----:B------:R-:W4:Y:S04]  /*09a0*/  LD.E.64 R12, desc[UR6][R10.64+0xa8] ;  /* 0x0000a8060a0c7980 */ /* 0x000f28000c101b00 */
[----:B------:R1:W5:Y:S01]  /*09b0*/  LD.E R10, desc[UR6][R10.64+0xc0] ;  /* 0x0000c0060a0a7980 */ /* 0x000362000c101900 */
[----:B------:R-:W-:Y:S01]  /*09c0*/  SHF.R.S32.HI R8, RZ, 0x1f, R52 ;  /* 0x0000001fff087819 */ /* 0x000fe20000011434 */
[----:B------:R-:W-:Y:S03]  /*09d0*/  BSSY B0, `(.L_x_3296) ;  /* 0x000002c000007945 */ /* 0x000fe60003800000 */
[----:B------:R-:W-:-:S04]  /*09e0*/  LEA.HI R8, R8, R52, RZ, 0x4 ;  /* 0x0000003408087211 */ /* 0x000fc800078f20ff */
        /* <DEDUP_REMOVED lines=13> */
[----:B------:R-:W-:Y:S02]  /*0ac0*/  SHF.R.S32.HI R5, RZ, 0x1f, R3 ;  /* 0x0000001fff057819 */ /* 0x000fe40000011403 */
[----:B------:R-:W-:-:S02]  /*0ad0*/  ISETP.GE.AND P2, PT, R8, R56, PT ;  /* 0x000000380800720c */ /* 0x000fc40003f46270 */
[----:B------:R-:W-:Y:S02]  /*0ae0*/  IADD3 R2, P0, R0, R16, RZ ;  /* 0x0000001000027210 */ /* 0x000fe40007f1e0ff */
[----:B------:R-:W-:Y:S02]  /*0af0*/  ISETP.GE.AND P5, PT, R4, R56, PT ;  /* 0x000000380400720c */ /* 0x000fe40003fa6270 */
[----:B------:R-:W-:Y:S02]  /*0b00*/  LEA.HI.X.SX32 R0, R0, R17, 0x1, P0 ;  /* 0x0000001100007211 */ /* 0x000fe400000f0eff */
[C---:B------:R-:W-:Y:S02]  /*0b10*/  LEA R6, P1, R2.reuse, R6, 0x2 ;  /* 0x0000000602067211 */ /* 0x040fe400078210ff */
[----:B------:R-:W-:Y:S02]  /*0b20*/  IADD3 R3, P0, R3, R8, RZ ;  /* 0x0000000803037210 */ /* 0x000fe40007f1e0ff */
[----:B------:R-:W-:Y:S01]  /*0b30*/  LEA.HI.X R7, R2, R7, R0, 0x2, P1 ;  /* 0x0000000702077211 */ /* 0x000fe200008f1400 */
[C---:B------:R-:W-:Y:S01]  /*0b40*/  VIADD R2, R8.reuse, 0x10 ;  /* 0x0000001008027836 */ /* 0x040fe20000000000 */
[C---:B------:R-:W-:Y:S01]  /*0b50*/  LEA.HI.X.SX32 R5, R8.reuse, R5, 0x1, P0 ;  /* 0x0000000508057211 */ /* 0x040fe200000f0eff */
[----:B------:R-:W-:Y:S01]  /*0b60*/  VIADD R0, R8, 0x18 ;  /* 0x0000001808007836 */ /* 0x000fe20000000000 */
[----:B------:R-:W-:-:S02]  /*0b70*/  LEA R12, P1, R3, R12, 0x2 ;  /* 0x0000000c030c7211 */ /* 0x000fc400078210ff */
[-C--:B------:R-:W-:Y:S01]  /*0b80*/  ISETP.GE.OR P4, PT, R4, R56.reuse, P6 ;  /* 0x000000380400720c */ /* 0x080fe20003786670 */
[----:B------:R-:W-:Y:S01]  /*0b90*/  VIADD R4, R14, 0x40 ;  /* 0x000000400e047836 */ /* 0x000fe20000000000 */
[CC--:B------:R-:W-:Y:S02]  /*0ba0*/  ISETP.GE.AND P0, PT, R2.reuse, R56.reuse, PT ;  /* 0x000000380200720c */ /* 0x0c0fe40003f06270 */
[-C--:B------:R-:W-:Y:S01]  /*0bb0*/  ISETP.GE.OR P3, PT, R2, R56.reuse, P6 ;  /* 0x000000380200720c */ /* 0x080fe20003766670 */
[C---:B------:R-:W-:Y:S01]  /*0bc0*/  VIADD R2, R14.reuse, 0xc0 ;  /* 0x000000c00e027836 */ /* 0x040fe20000000000 */
[----:B------:R-:W-:Y:S01]  /*0bd0*/  LEA.HI.X R13, R3, R13, R5, 0x2, P1 ;  /* 0x0000000d030d7211 */ /* 0x000fe200008f1405 */
[----:B------:R-:W-:Y:S01]  /*0be0*/  VIADD R3, R14, 0x80 ;  /* 0x000000800e037836 */ /* 0x000fe20000000000 */
[----:B------:R-:W-:Y:S01]  /*0bf0*/  ISETP.GE.AND P1, PT, R0, R56, PT ;  /* 0x000000380000720c */ /* 0x000fe20003f26270 */
[----:B-1----:R-:W-:-:S12]  /*0c00*/  @P2 BRA `(.L_x_3297) ;  /* 0x0000000000202947 */ /* 0x002fd80003800000 */
        /* <DEDUP_REMOVED lines=8> */
.L_x_3297:
[----:B------:R-:W-:Y:S05]  /*0c90*/  BSYNC B0 ;  /* 0x0000000000007941 */ /* 0x000fea0003800000 */
.L_x_3296:
        /* <DEDUP_REMOVED lines=12> */
.L_x_3299:
[----:B------:R-:W-:Y:S05]  /*0d60*/  BSYNC B0 ;  /* 0x0000000000007941 */ /* 0x000fea0003800000 */
.L_x_3298:
        /* <DEDUP_REMOVED lines=12> */
.L_x_3301:
[----:B------:R-:W-:Y:S05]  /*0e30*/  BSYNC B0 ;  /* 0x0000000000007941 */ /* 0x000fea0003800000 */
.L_x_3300:
        /* <DEDUP_REMOVED lines=12> */
.L_x_3303:
[----:B------:R-:W-:Y:S05]  /*0f00*/  BSYNC B0 ;  /* 0x0000000000007941 */ /* 0x000fea0003800000 */
.L_x_3302:
        /* <DEDUP_REMOVED lines=11> */
.L_x_3305:
[----:B------:R-:W-:Y:S05]  /*0fc0*/  BSYNC B0 ;  /* 0x0000000000007941 */ /* 0x000fea0003800000 */
.L_x_3304:
        /* <DEDUP_REMOVED lines=12> */
.L_x_3307:
[----:B------:R-:W-:Y:S05]  /*1090*/  BSYNC B0 ;  /* 0x0000000000007941 */ /* 0x000fea0003800000 */
.L_x_3306:
        /* <DEDUP_REMOVED lines=11> */
.L_x_3309:
[----:B------:R-:W-:Y:S05]  /*1150*/  BSYNC B0 ;  /* 0x0000000000007941 */ /* 0x000fea0003800000 */
.L_x_3308:
        /* <DEDUP_REMOVED lines=12> */
.L_x_3311:
[----:B------:R-:W-:Y:S05]  /*1220*/  BSYNC B0 ;  /* 0x0000000000007941 */ /* 0x000fea0003800000 */
.L_x_3310:
[-C--:B------:R-:W-:Y:S01]  /*1230*/  ISETP.GE.OR P0, PT, R5, R56.reuse, P6 ;  /* 0x000000380500720c */ /* 0x080fe20003706670 */
[----:B------:R-:W-:Y:S01]  /*1240*/  @!P5 ST.E desc[UR6][R12.64], R9 ;  /* 0x000000090c00d985 */ /* 0x000fe2000c101906 */
[-C--:B------:R-:W-:Y:S01]  /*1250*/  ISETP.GE.OR P5, PT, R0, R56.reuse, P6 ;  /* 0x000000380000720c */ /* 0x080fe200037a6670 */
[----:B------:R-:W-:Y:S01]  /*1260*/  @!P4 IMAD.MOV.U32 R0, RZ, RZ, -0x800000 ;  /* 0xff800000ff00c424 */ /* 0x000fe200078e00ff */
[----:B------:R-:W-:Y:S01]  /*1270*/  ISETP.GE.OR P6, PT, R8, R56, P6 ;  /* 0x000000380800720c */ /* 0x000fe200037c6670 */
[----:B------:R-:W-:Y:S01]  /*1280*/  @!P1 IMAD.MOV.U32 R3, RZ, RZ, -0x800000 ;  /* 0xff800000ff039424 */ /* 0x000fe200078e00ff */
[----:B------:R-:W-:Y:S01]  /*1290*/  @!P2 MOV R4, 0xff800000 ;  /* 0xff8000000004a802 */ /* 0x000fe20000000f00 */
[----:B------:R-:W-:Y:S01]  /*12a0*/  @!P3 IMAD.MOV.U32 R5, RZ, RZ, -0x800000 ;  /* 0xff800000ff05b424 */ /* 0x000fe200078e00ff */
[----:B------:R2:W-:Y:S04]  /*12b0*/  @!P4 ST.E desc[UR6][R12.64+0x20], R0 ;  /* 0x000020000c00c985 */ /* 0x0005e8000c101906 */
[----:B------:R3:W-:Y:S01]  /*12c0*/  @!P1 ST.E desc[UR6][R12.64+0x80], R3 ;  /* 0x000080030c009985 */ /* 0x0007e2000c101906 */
[----:B------:R-:W-:-:S03]  /*12d0*/  @!P0 MOV R2, 0xff800000 ;  /* 0xff80000000028802 */ /* 0x000fc60000000f00 */
[----:B------:R-:W-:Y:S04]  /*12e0*/  @!P3 ST.E desc[UR6][R12.64+0x40], R5 ;  /* 0x000040050c00b985 */ /* 0x000fe8000c101906 */
[----:B------:R4:W-:Y:S04]  /*12f0*/  @!P0 ST.E desc[UR6][R12.64+0xa0], R2 ;  /* 0x0000a0020c008985 */ /* 0x0009e8000c101906 */
[----:B------:R-:W-:Y:S01]  /*1300*/  @!P2 ST.E desc[UR6][R12.64+0x60], R4 ;  /* 0x000060040c00a985 */ /* 0x000fe2000c101906 */
[----:B--2---:R-:W-:Y:S02]  /*1310*/  @!P5 IMAD.MOV.U32 R0, RZ, RZ, -0x800000 ;  /* 0xff800000ff00d424 */ /* 0x004fe400078e00ff */
[----:B---3--:R-:W-:-:S03]  /*1320*/  IMAD.MOV.U32 R3, RZ, RZ, 0x0 ;  /* 0x00000000ff037424 */ /* 0x008fc600078e00ff */
[----:B------:R1:W-:Y:S01]  /*1330*/  @!P5 ST.E desc[UR6][R12.64+0xc0], R0 ;  /* 0x0000c0000c00d985 */ /* 0x0003e2000c101906 */
[----:B----4-:R-:W-:-:S04]  /*1340*/  MOV R2, R234 ;  /* 0x000000ea00027202 */ /* 0x010fc80000000f00 */
[----:B-1---5:R-:W-:Y:S05]  /*1350*/  @P6 RET.REL.NODEC R2 `(_ZN5flash24flash_fwd_splitkv_kernelI23Flash_fwd_kernel_traitsILi256ELi64ELi64ELi4ELb0ELb0EN7cutlass10bfloat16_tE19Flash_kernel_traitsILi256ELi64ELi64ELi4ES3_EELb0ELb1ELb0ELb0ELb0ELb0ELb1ELb1EEEvNS_16Flash_fwd_paramsE) ;  /* 0xffffffec02286950 */ /* 0x022fea0003c3ffff */
[----:B------:R-:W-:Y:S02]  /*1360*/  MOV R0, 0xff800000 ;  /* 0xff80000000007802 */ /* 0x000fe40000000f00 */
[----:B------:R-:W-:-:S03]  /*1370*/  MOV R235, 0x0 ;  /* 0x0000000000eb7802 */ /* 0x000fc60000000f00 */
[----:B------:R1:W-:Y:S02]  /*1380*/  ST.E desc[UR6][R12.64+0xe0], R0 ;  /* 0x0000e0000c007985 */ /* 0x0003e4000c101906 */
[----:B-1----:R-:W-:Y:S05]  /*1390*/  RET.REL.NODEC R234 `(_ZN5flash24flash_fwd_splitkv_kernelI23Flash_fwd_kernel_traitsILi256ELi64ELi64ELi4ELb0ELb0EN7cutlass10bfloat16_tE19Flash_kernel_traitsILi256ELi64ELi64ELi4ES3_EELb0ELb1ELb0ELb0ELb0ELb0ELb1ELb1EEEvNS_16Flash_fwd_paramsE) ;  /* 0xffffffecea187950 */ /* 0x002fea0003c3ffff */
.L_x_3295:
        /* <DEDUP_REMOVED lines=28> */
[----:B-----5:R-:W4:Y:S01]  /*1560*/  LD.E.64 R14, desc[UR6][R10.64+0x20] ;  /* 0x000020060a0e7980 */ /* 0x020f22000c101b00 */
        /* <DEDUP_REMOVED lines=8> */
[----:B--2---:R-:W-:-:S06]  /*15f0*/  IADD3 R12, R12, 0xffffffe, RZ ;  /* 0x0ffffffe0c0c7810 */ /* 0x004fcc0007ffe0ff */
[----:B------:R-:W2:Y:S01]  /*1600*/  F2I.FTZ.U32.TRUNC.NTZ R13, R12 ;  /* 0x0000000c000d7305 */ /* 0x000ea2000021f000 */
[----:B------:R-:W-:Y:S02]  /*1610*/  IABS R0, R9 ;  /* 0x0000000900007213 */ /* 0x000fe40000000000 */
[----:B--2---:R-:W-:Y:S01]  /*1620*/  IADD3 R6, RZ, -R13, RZ ;  /* 0x8000000dff067210 */ /* 0x004fe20007ffe0ff */
[----:B------:R-:W-:-:S04]  /*1630*/  IMAD.MOV.U32 R12, RZ, RZ, RZ ;  /* 0x000000ffff0c7224 */ /* 0x000fc800078e00ff */
[----:B------:R-:W-:-:S04]  /*1640*/  IMAD R6, R6, R5, RZ ;  /* 0x0000000506067224 */ /* 0x000fc800078e02ff */
[----:B------:R-:W-:Y:S01]  /*1650*/  IMAD.HI.U32 R6, R13, R6, R12 ;  /* 0x000000060d067227 */ /* 0x000fe200078e000c */
[----:B------:R-:W-:-:S05]  /*1660*/  IADD3 R0, RZ, -R0, RZ ;  /* 0x80000000ff007210 */ /* 0x000fca0007ffe0ff */
        /* <DEDUP_REMOVED lines=14> */
[----:B------:R-:W2:Y:S04]  /*1750*/  LD.E R3, desc[UR6][R12.64] ;  /* 0x000000060c037980 */ /* 0x000ea8000c101900 */
[----:B------:R-:W4:Y:S01]  /*1760*/  LD.E.64 R12, desc[UR6][R10.64+0x28] ;  /* 0x000028060a0c7980 */ /* 0x000f22000c101b00 */
[----:B---3--:R-:W-:-:S04]  /*1770*/  IABS R6, R4 ;  /* 0x0000000400067213 */ /* 0x008fc80000000000 */
[----:B------:R-:W3:Y:S08]  /*1780*/  I2F.RP R0, R6 ;  /* 0x0000000600007306 */ /* 0x000ef00000209400 */
[----:B---3--:R-:W3:Y:S02]  /*1790*/  MUFU.RCP R0, R0 ;  /* 0x0000000000007308 */ /* 0x008ee40000001000 */
[----:B---3--:R-:W-:-:S06]  /*17a0*/  IADD3 R0, R0, 0xffffffe, RZ ;  /* 0x0ffffffe00007810 */ /* 0x008fcc0007ffe0ff */
[----:B------:R-:W3:Y:S01]  /*17b0*/  F2I.FTZ.U32.TRUNC.NTZ R23, R0 ;  /* 0x0000000000177305 */ /* 0x000ee2000021f000 */
[----:B------:R-:W-:Y:S02]  /*17c0*/  MOV R22, RZ ;  /* 0x000000ff00167202 */ /* 0x000fe40000000f00 */
[----:B------:R-:W-:Y:S01]  /*17d0*/  IABS R5, R237 ;  /* 0x000000ed00057213 */ /* 0x000fe20000000000 */
        /* <DEDUP_REMOVED lines=19> */
[----:B------:R-:W-:Y:S02]  /*1910*/  @!P1 LOP3.LUT R16, RZ, R4, RZ, 0x33, !PT ;  /* 0x00000004ff109212 */ /* 0x000fe400078e33ff */
[----:B--2---:R-:W-:Y:S01]  /*1920*/  SHF.R.S32.HI R0, RZ, 0x1f, R3 ;  /* 0x0000001fff007819 */ /* 0x004fe20000011403 */
[----:B----4-:R-:W-:-:S04]  /*1930*/  IMAD R5, R15, R3, RZ ;  /* 0x000000030f057224 */ /* 0x010fc800078e02ff */
[C---:B------:R-:W-:Y:S02]  /*1940*/  IMAD R5, R14.reuse, R0, R5 ;  /* 0x000000000e057224 */ /* 0x040fe400078e0205 */
[----:B------:R-:W-:-:S05]  /*1950*/  IMAD.WIDE.U32 R14, R14, R3, RZ ;  /* 0x000000030e0e7225 */ /* 0x000fca00078e00ff */
[----:B------:R-:W-:Y:S01]  /*1960*/  IADD3 R15, R15, R5, RZ ;  /* 0x000000050f0f7210 */ /* 0x000fe20007ffe0ff */
[----:B------:R-:W-:-:S04]  /*1970*/  IMAD R5, R51, R9, RZ ;  /* 0x0000000933057224 */ /* 0x000fc800078e02ff */
[----:B------:R-:W-:Y:S02]  /*1980*/  IMAD R5, R50, R8, R5 ;  /* 0x0000000832057224 */ /* 0x000fe400078e0205 */
[----:B------:R-:W-:-:S04]  /*1990*/  IMAD.WIDE.U32 R14, R9, R50, R14 ;  /* 0x00000032090e7225 */ /* 0x000fc800078e000e */
[----:B------:R-:W-:Y:S01]  /*19a0*/  IMAD R4, R13, R3, RZ ;  /* 0x000000030d047224 */ /* 0x000fe200078e02ff */
[----:B------:R-:W-:Y:S01]  /*19b0*/  IADD3 R13, R15, R5, RZ ;  /* 0x000000050f0d7210 */ /* 0x000fe20007ffe0ff */
[----:B------:R-:W-:Y:S01]  /*19c0*/  IMAD R5, R19, R16, RZ ;  /* 0x0000001013057224 */ /* 0x000fe200078e02ff */
[----:B------:R-:W-:Y:S01]  /*19d0*/  SHF.R.S32.HI R15, RZ, 0x1f, R16 ;  /* 0x0000001fff0f7819 */ /* 0x000fe20000011410 */
[----:B------:R-:W-:-:S04]  /*19e0*/  IMAD.WIDE.U32 R22, R12, R3, RZ ;  /* 0x000000030c167225 */ /* 0x000fc800078e00ff */
[----:B------:R-:W-:Y:S02]  /*19f0*/  IMAD R4, R12, R0, R4 ;  /* 0x000000000c047224 */ /* 0x000fe400078e0204 */
[----:B------:R-:W-:Y:S02]  /*1a00*/  IMAD.MOV.U32 R12, RZ, RZ, R14 ;  /* 0x000000ffff0c7224 */ /* 0x000fe400078e000e */
[----:B------:R-:W-:Y:S02]  /*1a10*/  IMAD R5, R18, R15, R5 ;  /* 0x0000000f12057224 */ /* 0x000fe400078e0205 */
[----:B------:R-:W-:Y:S01]  /*1a20*/  IMAD.WIDE.U32 R18, R16, R18, R12 ;  /* 0x0000001210127225 */ /* 0x000fe200078e000c */
[----:B------:R-:W-:-:S03]  /*1a30*/  MOV R13, R22 ;  /* 0x00000016000d7202 */ /* 0x000fc60000000f00 */
[----:B------:R-:W-:Y:S01]  /*1a40*/  IMAD.IADD R17, R23, 0x1, R4 ;  /* 0x0000000117117824 */ /* 0x000fe200078e0204 */
[----:B------:R-:W-:Y:S01]  /*1a50*/  IADD3 R0, R19, R5, RZ ;  /* 0x0000000513007210 */ /* 0x000fe20007ffe0ff */
[----:B------:R-:W-:Y:S01]  /*1a60*/  IMAD.MOV.U32 R3, RZ, RZ, R18 ;  /* 0x000000ffff037224 */ /* 0x000fe200078e0012 */
[----:B-1----:R-:W-:Y:S05]  /*1a70*/  BRA `(.L_x_3314) ;  /* 0x0000000400487947 */ /* 0x002fea0003800000 */
.L_x_3313:
        /* <DEDUP_REMOVED lines=8> */
[----:B------:R-:W-:-:S02]  /*1b00*/  MOV R12, RZ ;  /* 0x000000ff000c7202 */ /* 0x000fc40000000f00 */
[----:B------:R-:W-:Y:S02]  /*1b10*/  IABS R8, R237 ;  /* 0x000000ed00087213 */ /* 0x000fe40000000000 */
[----:B------:R-:W-:Y:S02]  /*1b20*/  @!P3 SHF.R.S32.HI R6, RZ, 0x1f, R15 ;  /* 0x0000001fff06b819 */ /* 0x000fe4000001140f */
[----:B--2---:R-:W-:-:S04]  /*1b30*/  IABS R3, R5 ;  /* 0x0000000500037213 */ /* 0x004fc80000000000 */
[----:B------:R-:W2:Y:S08]  /*1b40*/  I2F.RP R0, R3 ;  /* 0x0000000300007306 */ /* 0x000eb00000209400 */
[----:B--2---:R-:W2:Y:S02]  /*1b50*/  MUFU.RCP R0, R0 ;  /* 0x0000000000007308 */ /* 0x004ea40000001000 */
[----:B--2---:R-:W-:-:S06]  /*1b60*/  IADD3 R0, R0, 0xffffffe, RZ ;  /* 0x0ffffffe00007810 */ /* 0x004fcc0007ffe0ff */
[----:B------:R-:W2:Y:S02]  /*1b70*/  F2I.FTZ.U32.TRUNC.NTZ R13, R0 ;  /* 0x00000000000d7305 */ /* 0x000ea4000021f000 */
[----:B--2---:R-:W-:-:S04]  /*1b80*/  IMAD.MOV R0, RZ, RZ, -R13 ;  /* 0x000000ffff007224 */ /* 0x004fc800078e0a0d */
[----:B------:R-:W-:Y:S01]  /*1b90*/  IMAD R4, R0, R3, RZ ;  /* 0x0000000300047224 */ /* 0x000fe200078e02ff */
[----:B------:R-:W-:-:S03]  /*1ba0*/  IABS R0, R5 ;  /* 0x0000000500007213 */ /* 0x000fc60000000000 */
[----:B------:R-:W-:-:S04]  /*1bb0*/  IMAD.HI.U32 R4, R13, R4, R12 ;  /* 0x000000040d047227 */ /* 0x000fc800078e000c */
[----:B------:R-:W-:Y:S02]  /*1bc0*/  IMAD.MOV R0, RZ, RZ, -R0 ;  /* 0x000000ffff007224 */ /* 0x000fe400078e0a00 */
[----:B------:R-:W-:-:S04]  /*1bd0*/  IMAD.HI.U32 R4, R4, R8, RZ ;  /* 0x0000000804047227 */ /* 0x000fc800078e00ff */
[-C--:B---3--:R-:W-:Y:S02]  /*1be0*/  @!P3 IMAD R2, R51, R15.reuse, RZ ;  /* 0x0000000f3302b224 */ /* 0x088fe400078e02ff */
[----:B------:R-:W-:Y:S01]  /*1bf0*/  IMAD R0, R4, R0, R8 ;  /* 0x0000000004007224 */ /* 0x000fe200078e0208 */
[----:B------:R-:W-:Y:S01]  /*1c00*/  @P3 IADD3 R8, R15, R16, RZ ;  /* 0x000000100f083210 */ /* 0x000fe20007ffe0ff */
[----:B------:R-:W-:-:S04]  /*1c10*/  @!P3 IMAD.WIDE.U32 R30, R50, R15, RZ ;  /* 0x0000000f321eb225 */ /* 0x000fc800078e00ff */
[----:B------:R-:W-:Y:S01]  /*1c20*/  @!P3 IMAD R2, R6, R50, R2 ;  /* 0x000000320602b224 */ /* 0x000fe200078e0202 */
[----:B------:R-:W-:Y:S01]  /*1c30*/  ISETP.GT.U32.AND P0, PT, R3, R0, PT ;  /* 0x000000000300720c */ /* 0x000fe20003f04070 */
[-C--:B------:R-:W-:Y:S01]  /*1c40*/  @P3 IMAD R12, R51, R8.reuse, RZ ;  /* 0x00000008330c3224 */ /* 0x080fe200078e02ff */
[----:B-----5:R-:W-:Y:S01]  /*1c50*/  @!P3 SHF.R.S32.HI R6, RZ, 0x1f, R14 ;  /* 0x0000001fff06b819 */ /* 0x020fe2000001140e */
[----:B------:R-:W-:Y:S01]  /*1c60*/  @P3 IMAD.WIDE.U32 R26, R50, R8, RZ ;  /* 0x00000008321a3225 */ /* 0x000fe200078e00ff */
[----:B------:R-:W-:-:S03]  /*1c70*/  @!P3 MOV R8, R30 ;  /* 0x0000001e0008b202 */ /* 0x000fc60000000f00 */
[----:B------:R-:W-:Y:S02]  /*1c80*/  @!P3 IMAD.IADD R9, R31, 0x1, R2 ;  /* 0x000000011f09b824 */ /* 0x000fe400078e0202 */
[-C--:B----4-:R-:W-:Y:S02]  /*1c90*/  @!P3 IMAD R2, R25, R14.reuse, RZ ;  /* 0x0000000e1902b224 */ /* 0x090fe400078e02ff */
[----:B------:R-:W-:Y:S01]  /*1ca0*/  @!P3 IMAD.WIDE.U32 R8, R24, R14, R8 ;  /* 0x0000000e1808b225 */ /* 0x000fe200078e0008 */
[----:B------:R-:W-:-:S03]  /*1cb0*/  @P3 MOV R13, R26 ;  /* 0x0000001a000d3202 */ /* 0x000fc60000000f00 */
[----:B------:R-:W-:Y:S02]  /*1cc0*/  @!P3 IMAD R2, R24, R6, R2 ;  /* 0x000000061802b224 */ /* 0x000fe400078e0202 */
[----:B------:R-:W-:Y:S02]  /*1cd0*/  @P3 IMAD.IADD R12, R27, 0x1, R12 ;  /* 0x000000011b0c3824 */ /* 0x000fe400078e020c */
[----:B------:R-:W-:Y:S01]  /*1ce0*/  @!P3 IMAD.MOV.U32 R13, RZ, RZ, R8 ;  /* 0x000000ffff0db224 */ /* 0x000fe200078e0008 */
[----:B------:R-:W-:Y:S01]  /*1cf0*/  @!P3 IADD3 R12, R9, R2, RZ ;  /* 0x00000002090cb210 */ /* 0x000fe20007ffe0ff */
[----:B------:R-:W-:-:S03]  /*1d00*/  @!P0 IMAD.IADD R0, R0, 0x1, -R3 ;  /* 0x0000000100008824 */ /* 0x000fc600078e0a03 */
[-C--:B------:R-:W-:Y:S02]  /*1d10*/  LOP3.LUT R13, R13, R12.reuse, RZ, 0x3c, !PT ;  /* 0x0000000c0d0d7212 */ /* 0x080fe400078e3cff */
[----:B------:R-:W-:Y:S02]  /*1d20*/  ISETP.GE.U32.AND P2, PT, R0, R3, PT ;  /* 0x000000030000720c */ /* 0x000fe40003f46070 */
[----:B------:R-:W-:Y:S02]  /*1d30*/  LOP3.LUT R3, R237, R5, RZ, 0x3c, !PT ;  /* 0x00000005ed037212 */ /* 0x000fe400078e3cff */
[----:B------:R-:W-:Y:S02]  /*1d40*/  LOP3.LUT R12, R13, R12, RZ, 0x3c, !PT ;  /* 0x0000000c0d0c7212 */ /* 0x000fe400078e3cff */
[----:B------:R-:W-:Y:S02]  /*1d50*/  ISETP.GE.AND P1, PT, R3, RZ, PT ;  /* 0x000000ff0300720c */ /* 0x000fe40003f26270 */
[----:B------:R-:W-:-:S02]  /*1d60*/  @!P0 IADD3 R4, R4, 0x1, RZ ;  /* 0x0000000104048810 */ /* 0x000fc40007ffe0ff */
[----:B------:R-:W-:Y:S02]  /*1d70*/  LEA R2, R165, 0xffffffc0, 0x6 ;  /* 0xffffffc0a5027811 */ /* 0x000fe400078e30ff */
[----:B------:R-:W-:Y:S02]  /*1d80*/  LOP3.LUT R13, R13, R12, RZ, 0x3c, !PT ;  /* 0x0000000c0d0d7212 */ /* 0x000fe400078e3cff */
[----:B------:R-:W-:Y:S01]  /*1d90*/  ISETP.NE.AND P0, PT, R5, RZ, PT ;  /* 0x000000ff0500720c */ /* 0x000fe20003f05270 */
[----:B------:R-:W-:Y:S01]  /*1da0*/  @!P3 IMAD R6, R49, R15, RZ ;  /* 0x0000000f3106b224 */ /* 0x000fe200078e02ff */
[----:B------:R-:W-:Y:S01]  /*1db0*/  @!P3 SHF.R.S32.HI R0, RZ, 0x1f, R15 ;  /* 0x0000001fff00b819 */ /* 0x000fe2000001140f */
[----:B------:R-:W-:Y:S01]  /*1dc0*/  IMAD.WIDE.U32 R24, R50, R2, R12 ;  /* 0x0000000232187225 */ /* 0x000fe200078e000c */
[----:B------:R-:W-:-:S03]  /*1dd0*/  @P2 IADD3 R4, R4, 0x1, RZ ;  /* 0x0000000104042810 */ /* 0x000fc60007ffe0ff */
[----:B------:R-:W-:Y:S02]  /*1de0*/  @!P3 IMAD R0, R0, R48, R6 ;  /* 0x000000300000b224 */ /* 0x000fe400078e0206 */
[----:B------:R-:W-:Y:S01]  /*1df0*/  @!P3 IMAD.WIDE.U32 R12, R48, R15, RZ ;  /* 0x0000000f300cb225 */ /* 0x000fe200078e00ff */
[----:B------:R-:W-:-:S03]  /*1e00*/  SHF.R.S32.HI R8, RZ, 0x1f, R2 ;  /* 0x0000001fff087819 */ /* 0x000fc60000011402 */
[----:B------:R-:W-:Y:S01]  /*1e10*/  IMAD R9, R51, R2, RZ ;  /* 0x0000000233097224 */ /* 0x000fe200078e02ff */
[----:B------:R-:W-:Y:S01]  /*1e20*/  @!P3 IADD3 R13, R13, R0, RZ ;  /* 0x000000000d0db210 */ /* 0x000fe20007ffe0ff */
[----:B------:R-:W-:Y:S01]  /*1e30*/  @!P1 IMAD.MOV R4, RZ, RZ, -R4 ;  /* 0x000000ffff049224 */ /* 0x000fe200078e0a04 */
[----:B------:R-:W-:Y:S01]  /*1e40*/  @P3 IADD3 R15, R15, R16, RZ ;  /* 0x000000100f0f3210 */ /* 0x000fe20007ffe0ff */
[----:B------:R-:W-:Y:S01]  /*1e50*/  IMAD R9, R8, R50, R9 ;  /* 0x0000003208097224 */ /* 0x000fe200078e0209 */
[----:B------:R-:W-:Y:S01]  /*1e60*/  @!P3 SHF.R.S32.HI R0, RZ, 0x1f, R14 ;  /* 0x0000001fff00b819 */ /* 0x000fe2000001140e */
[----:B------:R-:W-:Y:S01]  /*1e70*/  @!P3 IMAD R3, R23, R14, RZ ;  /* 0x0000000e1703b224 */ /* 0x000fe200078e02ff */
[----:B------:R-:W-:Y:S01]  /*1e80*/  @!P0 LOP3.LUT R4, RZ, R5, RZ, 0x33, !PT ;  /* 0x00000005ff048212 */ /* 0x000fe200078e33ff */
[-C--:B------:R-:W-:Y:S02]  /*1e90*/  @P3 IMAD R17, R49, R15.reuse, RZ ;  /* 0x0000000f31113224 */ /* 0x080fe400078e02ff */
[----:B------:R-:W-:Y:S01]  /*1ea0*/  @P3 IMAD.WIDE.U32 R26, R48, R15, RZ ;  /* 0x0000000f301a3225 */ /* 0x000fe200078e00ff */
[----:B------:R-:W-:-:S03]  /*1eb0*/  SHF.R.S32.HI R15, RZ, 0x1f, R4 ;  /* 0x0000001fff0f7819 */ /* 0x000fc60000011404 */
[----:B------:R-:W-:Y:S02]  /*1ec0*/  IMAD.IADD R25, R25, 0x1, R9 ;  /* 0x0000000119197824 */ /* 0x000fe400078e0209 */
[C---:B------:R-:W-:Y:S02]  /*1ed0*/  @!P3 IMAD R0, R22.reuse, R0, R3 ;  /* 0x000000001600b224 */ /* 0x040fe400078e0203 */
[----:B------:R-:W-:Y:S02]  /*1ee0*/  IMAD R3, R19, R4, RZ ;  /* 0x0000000413037224 */ /* 0x000fe400078e02ff */
[----:B------:R-:W-:Y:S01]  /*1ef0*/  @!P3 IMAD.WIDE.U32 R22, R22, R14, R12 ;  /* 0x0000000e1616b225 */ /* 0x000fe200078e000c */
[----:B------:R-:W-:-:S03]  /*1f00*/  @P3 IADD3 R17, R27, R17, RZ ;  /* 0x000000111b113210 */ /* 0x000fc60007ffe0ff */
[----:B------:R-:W-:Y:S01]  /*1f10*/  IMAD.WIDE.U32 R24, R18, R4, R24 ;  /* 0x0000000412187225 */ /* 0x000fe200078e0018 */
[----:B------:R-:W-:-:S03]  /*1f20*/  @P3 MOV R13, R26 ;  /* 0x0000001a000d3202 */ /* 0x000fc60000000f00 */
[----:B------:R-:W-:Y:S01]  /*1f30*/  IMAD R18, R18, R15, R3 ;  /* 0x0000000f12127224 */ /* 0x000fe200078e0203 */
[----:B------:R-:W-:Y:S01]  /*1f40*/  @!P3 MOV R13, R22 ;  /* 0x00000016000db202 */ /* 0x000fe20000000f00 */
[----:B------:R-:W-:Y:S01]  /*1f50*/  @!P3 IMAD.IADD R17, R23, 0x1, R0 ;  /* 0x000000011711b824 */ /* 0x000fe200078e0200 */
[----:B------:R-:W-:Y:S01]  /*1f60*/  MOV R3, R24 ;  /* 0x0000001800037202 */ /* 0x000fe20000000f00 */
[----:B------:R-:W-:Y:S01]  /*1f70*/  IMAD.IADD R0, R25, 0x1, R18 ;  /* 0x0000000119007824 */ /* 0x000fe200078e0212 */
[----:B------:R-:W-:Y:S02]  /*1f80*/  MOV R9, R2 ;  /* 0x0000000200097202 */ /* 0x000fe40000000f00 */
[----:B-1----:R-:W-:Y:S02]  /*1f90*/  MOV R16, R4 ;  /* 0x0000000400107202 */ /* 0x002fe40000000f00 */
.L_x_3314:
[----:B------:R-:W-:Y:S05]  /*1fa0*/  BSYNC B0 ;  /* 0x0000000000007941 */ /* 0x000fea0003800000 */
.L_x_3312:
[----:B------:R-:W-:Y:S01]  /*1fb0*/  ISETP.NE.AND P0, PT, R7, -0x1, PT ;  /* 0xffffffff0700780c */ /* 0x000fe20003f05270 */
[----:B------:R-:W2:Y:S04]  /*1fc0*/  LD.E.64 R22, desc[UR6][R10.64+0x30] ;  /* 0x000030060a167980 */ /* 0x000ea8000c101b00 */
[----:B------:R-:W3:Y:S04]  /*1fd0*/  LD.E.64 R24, desc[UR6][R10.64+0x48] ;  /* 0x000048060a187980 */ /* 0x000ee8000c101b00 */
[----:B------:R-:W4:Y:S04]  /*1fe0*/  LD.E R63, desc[UR6][R10.64+0xc0] ;  /* 0x0000c0060a3f7980 */ /* 0x000f28000c101900 */
[----:B------:R-:W3:Y:S04]  /*1ff0*/  @!P0 LD.E.64 R26, desc[UR6][R10.64+0x18] ;  /* 0x000018060a1a8980 */ /* 0x000ee8000c101b00 */
[----:B------:R-:W4:Y:S04]  /*2000*/  LD.E.64 R4, desc[UR6][R10.64+0x10] ;  /* 0x000010060a047980 */ /* 0x000f28000c101b00 */
[----:B------:R-:W4:Y:S04]  /*2010*/  LD.E.64 R168, desc[UR6][R10.64+0x8] ;  /* 0x000008060aa87980 */ /* 0x000f28000c101b00 */
[----:B------:R1:W5:Y:S04]  /*2020*/  @P4 LD.E R20, desc[UR6][R20.64] ;  /* 0x0000000614144980 */ /* 0x000368000c101900 */
[----:B------:R2:W5:Y:S01]  /*2030*/  LD.E.64 R176, desc[UR6][R10.64] ;  /* 0x000000060ab07980 */ /* 0x000562000c101b00 */
[----:B------:R-:W-:-:S04]  /*2040*/  SHF.R.S32.HI R55, RZ, 0x1f, R52 ;  /* 0x0000001fff377819 */ /* 0x000fc80000011434 */
[----:B------:R-:W-:-:S04]  /*2050*/  LEA.HI R57, R55, R52, RZ, 0x3 ;  /* 0x0000003437397211 */ /* 0x000fc800078f18ff */
[----:B------:R-:W-:Y:S02]  /*2060*/  SHF.R.S32.HI R166, RZ, 0x3, R57 ;  /* 0x00000003ffa67819 */ /* 0x000fe40000011439 */
[----:B------:R-:W-:-:S03]  /*2070*/  LOP3.LUT R57, R57, 0xfffffff8, RZ, 0xc0, !PT ;  /* 0xfffffff839397812 */ /* 0x000fc600078ec0ff */
[----:B------:R-:W-:Y:S02]  /*2080*/  IMAD.SHL.U32 R159, R166, 0x40, RZ ;  /* 0x00000040a69f7824 */ /* 0x000fe400078e00ff */
[----:B------:R-:W-:Y:S01]  /*2090*/  IMAD.IADD R57, R52, 0x1, -R57 ;  /* 0x0000000134397824 */ /* 0x000fe200078e0a39 */
[----:B-1----:R-:W-:-:S03]  /*20a0*/  LEA.HI R21, R55, R52, RZ, 0x4 ;  /* 0x0000003437157211 */ /* 0x002fc600078f20ff */
[----:B------:R-:W-:Y:S01]  /*20b0*/  IMAD.SHL.U32 R18, R57, 0x8, RZ ;  /* 0x0000000839127824 */ /* 0x000fe200078e00ff */
[----:B------:R-:W-:Y:S02]  /*20c0*/  LOP3.LUT R159, R159, 0x1c0, RZ, 0xc0, !PT ;  /* 0x000001c09f9f7812 */ /* 0x000fe400078ec0ff */
[----:B------:R-:W-:Y:S02]  /*20d0*/  LOP3.LUT R12, R21, 0xfffffff0, RZ, 0xc0, !PT ;  /* 0xfffffff0150c7812 */ /* 0x000fe400078ec0ff */
[----:B------:R-:W-:Y:S02]  /*20e0*/  LOP3.LUT R6, R159, 0x38, R18, 0xf8, !PT ;  /* 0x000000389f067812 */ /* 0x000fe400078ef812 */
[----:B------:R-:W-:Y:S01]  /*20f0*/  SHF.R.U32.HI R159, RZ, 0x3, R159 ;  /* 0x00000003ff9f7819 */ /* 0x000fe2000001169f */
[----:B------:R-:W-:-:S03]  /*2100*/  IMAD.IADD R12, R52, 0x1, -R12 ;  /* 0x00000001340c7824 */ /* 0x000fc600078e0a0c */
[----:B------:R-:W-:Y:S02]  /*2110*/  LOP3.LUT R159, R6, R159, RZ, 0x3c, !PT ;  /* 0x0000009f069f7212 */ /* 0x000fe400078e3cff */
[----:B------:R-:W-:Y:S02]  /*2120*/  SHF.R.S32.HI R6, RZ, 0x1f, R12 ;  /* 0x0000001fff067819 */ /* 0x000fe4000001140c */
[----:B------:R-:W-:Y:S02]  /*2130*/  SHF.R.S32.HI R58, RZ, 0x4, R21 ;  /* 0x00000004ff3a7819 */ /* 0x000fe40000011415 */
[----:B------:R-:W-:Y:S02]  /*2140*/  LEA.HI R6, R6, R12, RZ, 0x3 ;  /* 0x0000000c06067211 */ /* 0x000fe400078f18ff */
[----:B------:R-:W-:Y:S02]  /*2150*/  IADD3 R30, P1, R18, R13, RZ ;  /* 0x0000000d121e7210 */ /* 0x000fe40007f3e0ff */
[----:B------:R-:W-:-:S02]  /*2160*/  LEA.HI R21, R21, R58, RZ, 0x1 ;  /* 0x0000003a15157211 */ /* 0x000fc400078f08ff */
[----:B------:R-:W-:Y:S02]  /*2170*/  LOP3.LUT R13, R6, 0xfffffff8, RZ, 0xc0, !PT ;  /* 0xfffffff8060d7812 */ /* 0x000fe400078ec0ff */
[----:B------:R-:W-:Y:S02]  /*2180*/  LEA.HI R14, R55, R52, RZ, 0x6 ;  /* 0x00000034370e7211 */ /* 0x000fe400078f30ff */
[----:B------:R-:W-:Y:S01]  /*2190*/  SHF.R.S32.HI R19, RZ, 0x1f, R18 ;  /* 0x0000001fff137819 */ /* 0x000fe20000011412 */
[----:B------:R-:W-:Y:S01]  /*21a0*/  IMAD.IADD R13, R12, 0x1, -R13 ;  /* 0x000000010c0d7824 */ /* 0x000fe200078e0a0d */
[----:B------:R-:W-:Y:S01]  /*21b0*/  LOP3.LUT R21, R21, 0xfffffffe, RZ, 0xc0, !PT ;  /* 0xfffffffe15157812 */ /* 0x000fe200078ec0ff */
[----:B------:R-:W-:Y:S02]  /*21c0*/  IMAD.SHL.U32 R14, R14, 0x8, RZ ;  /* 0x000000080e0e7824 */ /* 0x000fe400078e00ff */
[----:B------:R-:W-:Y:S02]  /*21d0*/  IMAD.X R31, R19, 0x1, R17, P1 ;  /* 0x00000001131f7824 */ /* 0x000fe400008e0611 */
[----:B-----5:R-:W-:-:S02]  /*21e0*/  IMAD R8, R8, R48, RZ ;  /* 0x0000003008087224 */ /* 0x020fc400078e02ff */
[----:B------:R-:W-:Y:S02]  /*21f0*/  IMAD.IADD R58, R58, 0x1, -R21 ;  /* 0x000000013a3a7824 */ /* 0x000fe400078e0a15 */
[----:B------:R-:W-:Y:S01]  /*2200*/  IMAD.SHL.U32 R17, R13, 0x40, RZ ;  /* 0x000000400d117824 */ /* 0x000fe200078e00ff */
[----:B------:R-:W-:Y:S01]  /*2210*/  LOP3.LUT R159, R159, 0xfffffe00, R14, 0xf8, !PT ;  /* 0xfffffe009f9f7812 */ /* 0x000fe200078ef80e */
[C---:B------:R-:W-:Y:S01]  /*2220*/  IMAD R8, R9.reuse, R49, R8 ;  /* 0x0000003109087224 */ /* 0x040fe200078e0208 */
[----:B------:R-:W-:Y:S01]  /*2230*/  SHF.R.S32.HI R60, RZ, 0x1f, R238 ;  /* 0x0000001fff3c7819 */ /* 0x000fe200000114ee */
[----:B------:R-:W-:Y:S01]  /*2240*/  IMAD.WIDE.U32 R30, R9, R48, R30 ;  /* 0x00000030091e7225 */ /* 0x000fe200078e001e */
[----:B------:R-:W-:-:S03]  /*2250*/  LOP3.LUT R17, R17, 0x1c0, RZ, 0xc0, !PT ;  /* 0x000001c011117812 */ /* 0x000fc600078ec0ff */
[----:B------:R-:W-:-:S05]  /*2260*/  IMAD.SHL.U32 R14, R58, 0x8, RZ ;  /* 0x000000083a0e7824 */ /* 0x000fca00078e00ff */
[----:B------:R-:W-:Y:S02]  /*2270*/  LOP3.LUT R14, R17, 0x8, R14, 0xf8, !PT ;  /* 0x00000008110e7812 */ /* 0x000fe400078ef80e */
[----:B------:R-:W-:Y:S01]  /*2280*/  SHF.R.U32.HI R17, RZ, 0x3, R17 ;  /* 0x00000003ff117819 */ /* 0x000fe20000011611 */
[----:B------:R-:W-:-:S03]  /*2290*/  IMAD.SHL.U32 R41, R6, 0x40, RZ ;  /* 0x0000004006297824 */ /* 0x000fc600078e00ff */
[----:B------:R-:W-:Y:S01]  /*22a0*/  LOP3.LUT R14, R14, R17, RZ, 0x3c, !PT ;  /* 0x000000110e0e7212 */ /* 0x000fe200078e3cff */
[----:B------:R-:W-:-:S03]  /*22b0*/  IMAD.IADD R31, R31, 0x1, R8 ;  /* 0x000000011f1f7824 */ /* 0x000fc600078e0208 */
[----:B------:R-:W-:Y:S01]  /*22c0*/  LOP3.LUT R41, R14, 0xfffffe00, R41, 0xf8, !PT ;  /* 0xfffffe000e297812 */ /* 0x000fe200078ef829 */
[----:B------:R-:W-:Y:S02]  /*22d0*/  VIADD R14, R18, 0x40 ;  /* 0x00000040120e7836 */ /* 0x000fe40000000000 */
[----:B------:R-:W-:-:S04]  /*22e0*/  IMAD R8, R29, R16, RZ ;  /* 0x000000101d087224 */ /* 0x000fc800078e02ff */
[-C--:B------:R-:W-:Y:S02]  /*22f0*/  IMAD R8, R15, R28.reuse, R8 ;  /* 0x0000001c0f087224 */ /* 0x080fe400078e0208 */
[----:B------:R-:W-:Y:S01]  /*2300*/  IMAD.WIDE.U32 R28, R16, R28, R30 ;  /* 0x0000001c101c7225 */ /* 0x000fe200078e001e */
[C---:B------:R-:W-:Y:S02]  /*2310*/  LOP3.LUT P3, RZ, R13.reuse, 0x4, RZ, 0xc0, !PT ;  /* 0x000000040dff7812 */ /* 0x040fe4000786c0ff */
[----:B------:R-:W-:Y:S01]  /*2320*/  LOP3.LUT P2, RZ, R13, 0x2, RZ, 0xc0, !PT ;  /* 0x000000020dff7812 */ /* 0x000fe2000784c0ff */
[----:B------:R-:W-:Y:S01]  /*2330*/  IMAD R180, R49, R166, RZ ;  /* 0x000000a631b47224 */ /* 0x000fe200078e02ff */
[----:B------:R-:W-:Y:S02]  /*2340*/  SHF.R.S32.HI R167, RZ, 0x1f, R166 ;  /* 0x0000001fffa77819 */ /* 0x000fe400000114a6 */
[----:B------:R-:W-:Y:S02]  /*2350*/  IADD3 R13, R18, 0x80, RZ ;  /* 0x00000080120d7810 */ /* 0x000fe40007ffe0ff */
[----:B------:R-:W-:Y:S01]  /*2360*/  SHF.R.S32.HI R87, RZ, 0x1f, R61 ;  /* 0x0000001fff577819 */ /* 0x000fe2000001143d */
[----:B------:R-:W-:-:S03]  /*2370*/  IMAD R180, R167, R48, R180 ;  /* 0x00000030a7b47224 */ /* 0x000fc600078e02b4 */
        /* <DEDUP_REMOVED lines=19> */
[----:B------:R-:W-:Y:S02]  /*24b0*/  @P0 IMAD R12, R23, R7, RZ ;  /* 0x00000007170c0224 */ /* 0x000fe400078e02ff */
[----:B------:R-:W-:Y:S02]  /*24c0*/  @P0 IMAD.MOV.U32 R7, RZ, RZ, R34 ;  /* 0x000000ffff070224 */ /* 0x000fe400078e0022 */
[-C--:B---3--:R-:W-:Y:S02]  /*24d0*/  @!P0 IMAD R9, R27, R238.reuse, RZ ;  /* 0x000000ee1b098224 */ /* 0x088fe400078e02ff */
[----:B------:R-:W-:-:S04]  /*24e0*/  @!P0 IMAD.WIDE.U32 R32, R26, R238, RZ ;  /* 0x000000ee1a208225 */ /* 0x000fc800078e00ff */
[----:B------:R-:W-:Y:S02]  /*24f0*/  @!P0 IMAD R26, R26, R60, R9 ;  /* 0x0000003c1a1a8224 */ /* 0x000fe400078e0209 */
[----:B------:R-:W-:Y:S01]  /*2500*/  @!P0 IMAD.MOV.U32 R7, RZ, RZ, R32 ;  /* 0x000000ffff078224 */ /* 0x000fe200078e0020 */
[----:B------:R-:W-:Y:S01]  /*2510*/  @P0 IADD3 R9, R35, R12, RZ ;  /* 0x0000000c23090210 */ /* 0x000fe20007ffe0ff */
[----:B------:R-:W-:-:S03]  /*2520*/  @!P0 IMAD.IADD R9, R33, 0x1, R26 ;  /* 0x0000000121098824 */ /* 0x000fc600078e021a */
[----:B------:R-:W-:Y:S01]  /*2530*/  IADD3 R26, P1, R18, R7, RZ ;  /* 0x00000007121a7210 */ /* 0x000fe20007f3e0ff */
[----:B------:R-:W-:Y:S01]  /*2540*/  IMAD R7, R25, R237, RZ ;  /* 0x000000ed19077224 */ /* 0x000fe200078e02ff */
[----:B------:R-:W-:-:S03]  /*2550*/  SHF.R.S32.HI R12, RZ, 0x1f, R237 ;  /* 0x0000001fff0c7819 */ /* 0x000fc600000114ed */
[----:B------:R-:W-:Y:S02]  /*2560*/  IMAD.X R27, R19, 0x1, R9, P1 ;  /* 0x00000001131b7824 */ /* 0x000fe400008e0609 */
[----:B------:R-:W-:Y:S02]  /*2570*/  @P0 IMAD.MOV.U32 R174, RZ, RZ, R22 ;  /* 0x000000ffffae0224 */ /* 0x000fe400078e0016 */
[----:B------:R-:W-:Y:S02]  /*2580*/  @P0 IMAD.MOV.U32 R175, RZ, RZ, R23 ;  /* 0x000000ffffaf0224 */ /* 0x000fe400078e0017 */
[----:B------:R-:W-:Y:S02]  /*2590*/  IMAD R7, R24, R12, R7 ;  /* 0x0000000c18077224 */ /* 0x000fe400078e0207 */
[----:B------:R-:W-:-:S04]  /*25a0*/  IMAD.WIDE.U32 R26, R237, R24, R26 ;  /* 0x00000018ed1a7225 */ /* 0x000fc800078e001a */
[----:B------:R-:W-:Y:S02]  /*25b0*/  @!P0 IMAD.MOV.U32 R174, RZ, RZ, R22 ;  /* 0x000000ffffae8224 */ /* 0x000fe400078e0016 */
[----:B------:R-:W-:Y:S01]  /*25c0*/  @!P0 IMAD.MOV.U32 R175, RZ, RZ, R23 ;  /* 0x000000ffffaf8224 */ /* 0x000fe200078e0017 */
[-C--:B----4-:R-:W-:Y:S01]  /*25d0*/  ISETP.GE.AND P0, PT, R14, R63.reuse, PT ;  /* 0x0000003f0e00720c */ /* 0x090fe20003f06270 */
[----:B------:R-:W-:Y:S01]  /*25e0*/  IMAD.IADD R171, R27, 0x1, R7 ;  /* 0x000000011bab7824 */ /* 0x000fe200078e0207 */
[-C--:B------:R-:W-:Y:S01]  /*25f0*/  ISETP.GE.AND P1, PT, R18, R63.reuse, PT ;  /* 0x0000003f1200720c */ /* 0x080fe20003f26270 */
[----:B------:R-:W-:Y:S01]  /*2600*/  IMAD.IADD R9, R29, 0x1, R8 ;  /* 0x000000011d097824 */ /* 0x000fe200078e0208 */
[----:B------:R-:W-:Y:S02]  /*2610*/  SEL R7, RZ, 0xffffffff, P0 ;  /* 0xffffffffff077807 */ /* 0x000fe40000000000 */
[----:B------:R-:W-:Y:S02]  /*2620*/  MOV R8, R28 ;  /* 0x0000001c00087202 */ /* 0x000fe40000000f00 */
        /* <DEDUP_REMOVED lines=8> */
[----:B------:R-:W-:Y:S02]  /*26b0*/  LEA R181, P0, R8, R4, 0x1 ;  /* 0x0000000408b57211 */ /* 0x000fe400078008ff */
        /* <DEDUP_REMOVED lines=18> */
[----:B------:R-:W-:Y:S06]  /*27e0*/  @!P1 BRA `(.L_x_3315) ;  /* 0x000000b800509947 */ /* 0x000fec0003800000 */
[----:B------:R-:W2:Y:S04]  /*27f0*/  LD.E.64 R32, desc[UR6][R10.64+0x120] ;  /* 0x000120060a207980 */ /* 0x000ea8000c101b00 */
[----:B------:R-:W3:Y:S04]  /*2800*/  LD.E.64 R34, desc[UR6][R10.64+0x118] ;  /* 0x000118060a227980 */ /* 0x000ee8000c101b00 */
[----:B------:R-:W4:Y:S04]  /*2810*/  LD.E.64 R184, desc[UR6][R10.64+0x128] ;  /* 0x000128060ab87980 */ /* 0x000f28000c101b00 */
[----:B------:R-:W5:Y:S04]  /*2820*/  LD.E.64 R182, desc[UR6][R10.64+0x130] ;  /* 0x000130060ab67980 */ /* 0x000f68000c101b00 */
[----:B------:R-:W5:Y:S04]  /*2830*/  LD.E.64 R28, desc[UR6][R10.64+0x140] ;  /* 0x000140060a1c7980 */ /* 0x000f68000c101b00 */
[----:B------:R-:W5:Y:S04]  /*2840*/  LD.E.64 R26, desc[UR6][R10.64+0x138] ;  /* 0x000138060a1a7980 */ /* 0x000f68000c101b00 */
[----:B------:R-:W5:Y:S04]  /*2850*/  LD.E R17, desc[UR6][R10.64+0xd0] ;  /* 0x0000d0060a117980 */ /* 0x000f68000c101900 */
[----:B------:R-:W5:Y:S04]  /*2860*/  LD.E.64 R24, desc[UR6][R10.64+0x108] ;  /* 0x000108060a187980 */ /* 0x000f68000c101b00 */
[----:B------:R-:W5:Y:S04]  /*2870*/  LD.E.64 R22, desc[UR6][R10.64+0x110] ;  /* 0x000110060a167980 */ /* 0x000f68000c101b00 */
[----:B------:R-:W5:Y:S04]  /*2880*/  LD.E.64 R8, desc[UR6][R10.64+0x150] ;  /* 0x000150060a087980 */ /* 0x000f68000c101b00 */
[----:B------:R-:W5:Y:S01]  /*2890*/  LD.E.64 R6, desc[UR6][R10.64+0x148] ;  /* 0x000148060a067980 */ /* 0x000f62000c101b00 */
[----:B------:R-:W-:Y:S01]  /*28a0*/  IMAD.IADD R20, R20, 0x1, R2 ;  /* 0x0000000114147824 */ /* 0x000fe200078e0202 */
        /* <DEDUP_REMOVED lines=31> */
[----:B-----5:R-:W-:Y:S02]  /*2aa0*/  IMAD R5, R183, R2, RZ ;  /* 0x00000002b7057224 */ /* 0x020fe400078e02ff */
        /* <DEDUP_REMOVED lines=83> */
[C-C-:B------:R-:W-:Y:S01]  /*2fe0*/  SHF.L.U64.HI R110, R182.reuse, 0x4, R183.reuse ;  /* 0x00000004b66e7819 */ /* 0x140fe200000102b7 */
[--C-:B------:R-:W-:Y:S01]  /*2ff0*/  IMAD.X R69, R77, 0x1, R230.reuse, P3 ;  /* 0x000000014d457824 */ /* 0x100fe200018e06e6 */
[----:B------:R-:W-:Y:S01]  /*3000*/  SHF.L.U64.HI R112, R182, 0x5, R183 ;  /* 0x00000005b6707819 */ /* 0x000fe200000102b7 */
[----:B------:R-:W-:Y:S01]  /*3010*/  IMAD.X R67, R71, 0x1, R230, P2 ;  /* 0x0000000147437824 */ /* 0x000fe200010e06e6 */
[----:B------:R-:W-:Y:S01]  /*3020*/  SHF.L.U64.HI R98, R184, 0x5, R185 ;  /* 0x00000005b8627819 */ /* 0x000fe200000102b9 */
[--C-:B------:R-:W-:Y:S01]  /*3030*/  IMAD.X R102, RZ, RZ, R88.reuse, P0 ;  /* 0x000000ffff667224 */ /* 0x100fe200000e0658 */
[----:B------:R-:W-:Y:S01]  /*3040*/  IADD3.X R75, R81, R230, RZ, P4, !PT ;  /* 0x000000e6514b7210 */ /* 0x000fe200027fe4ff */
[C---:B------:R-:W-:Y:S01]  /*3050*/  IMAD.SHL.U32 R150, R148.reuse, 0x20, RZ ;  /* 0x0000002094967824 */ /* 0x040fe200078e00ff */
[----:B------:R-:W-:Y:S01]  /*3060*/  IADD3 R93, P5, R91, R89, RZ ;  /* 0x000000595b5d7210 */ /* 0x000fe20007fbe0ff */
[----:B------:R-:W-:Y:S01]  /*3070*/  IMAD R114, R183, 0x60, RZ ;  /* 0x00000060b7727824 */ /* 0x000fe200078e02ff */
        /* <DEDUP_REMOVED lines=35> */
.L_x_3433:
[----:B------:R-:W-:Y:S01]  /*32b0*/  IMAD.SHL.U32 R16, R9, 0x40, RZ ;  /* 0x0000004009107824 */ /* 0x000fe200078e00ff */
[----:B------:R-:W-:Y:S01]  /*32c0*/  BSSY B0, `(.L_x_3316) ;  /* 0x000001f000007945 */ /* 0x000fe20003800000 */
[----:B-----5:R-:W-:Y:S02]  /*32d0*/  IMAD.MOV.U32 R117, RZ, RZ, R115 ;  /* 0x000000ffff757224 */ /* 0x020fe400078e0073 */
        /* <DEDUP_REMOVED lines=8> */
[----:B------:R-:W-:Y:S05]  /*3360*/  @!P3 BRA `(.L_x_3317) ;  /* 0x000000000050b947 */ /* 0x000fea0003800000 */
        /* <DEDUP_REMOVED lines=20> */
.L_x_3317:
[----:B------:R-:W-:Y:S05]  /*34b0*/  BSYNC B0 ;  /* 0x0000000000007941 */ /* 0x000fea0003800000 */
.L_x_3316:
        /* <DEDUP_REMOVED lines=18> */
.L_x_3319:
[----:B------:R-:W-:Y:S05]  /*35e0*/  BSYNC B0 ;  /* 0x0000000000007941 */ /* 0x000fea0003800000 */
.L_x_3318:
[----:B------:R-:W-:Y:S01]  /*35f0*/  ISETP.GE.AND P4, PT, R154, R164, !P4 ;  /* 0x000000a49a00720c */ /* 0x000fe20006786270 */
        /* <DEDUP_REMOVED lines=20> */
.L_x_3321:
[----:B------:R-:W-:Y:S05]  /*3740*/  BSYNC B0 ;  /* 0x0000000000007941 */ /* 0x000fea0003800000 */
.L_x_3320:
        /* <DEDUP_REMOVED lines=18> */
.L_x_3323:
[----:B------:R-:W-:Y:S05]  /*3870*/  BSYNC B0 ;  /* 0x0000000000007941 */ /* 0x000fea0003800000 */
.L_x_3322:
        /* <DEDUP_REMOVED lines=68> */
.L_x_3330:
[----:B------:R-:W-:Y:S05]  /*3cc0*/  BSYNC B0 ;  /* 0x0000000000007941 */ /* 0x000fea0003800000 */
.L_x_3329:
        /* <DEDUP_REMOVED lines=49> */
.L_x_3332:
[----:B------:R-:W-:Y:S05]  /*3fe0*/  BSYNC B0 ;  /* 0x0000000000007941 */ /* 0x000fea0003800000 */
.L_x_3331:
        /* <DEDUP_REMOVED lines=49> */
.L_x_3334:
[----:B------:R-:W-:Y:S05]  /*4300*/  BSYNC B0 ;  /* 0x0000000000007941 */ /* 0x000fea0003800000 */
.L_x_3333:
        /* <DEDUP_REMOVED lines=48> */
.L_x_3328:
[----:B------:R-:W-:Y:S05]  /*4610*/  BSYNC B1 ;  /* 0x0000000000017941 */ /* 0x000fea0003800000 */
.L_x_3327:
        /* <DEDUP_REMOVED lines=9> */
[-C--:B------:R-:W-:Y:S02]  /*46b0*/  ISETP.GE.AND P3, PT, R14, R117.reuse, PT ;  /* 0x000000750e00720c */ /* 0x080fe40003f66270 */
        /* <DEDUP_REMOVED lines=56> */
.L_x_3338:
[----:B------:R-:W-:Y:S05]  /*4a40*/  BSYNC B0 ;  /* 0x0000000000007941 */ /* 0x000fea0003800000 */
.L_x_3337:
        /* <DEDUP_REMOVED lines=51> */
.L_x_3340:
[----:B------:R-:W-:Y:S05]  /*4d80*/  BSYNC B0 ;  /* 0x0000000000007941 */ /* 0x000fea0003800000 */
.L_x_3339:
        /* <DEDUP_REMOVED lines=51> */
.L_x_3342:
[----:B------:R-:W-:Y:S05]  /*50c0*/  BSYNC B0 ;  /* 0x0000000000007941 */ /* 0x000fea0003800000 */
.L_x_3341:
        /* <DEDUP_REMOVED lines=50> */
.L_x_3336:
[----:B------:R-:W-:Y:S05]  /*53f0*/  BSYNC B1 ;  /* 0x0000000000017941 */ /* 0x000fea0003800000 */
.L_x_3335:
        /* <DEDUP_REMOVED lines=66> */
.L_x_3346:
[----:B------:R-:W-:Y:S05]  /*5820*/  BSYNC B0 ;  /* 0x0000000000007941 */ /* 0x000fea0003800000 */
.L_x_3345:
        /* <DEDUP_REMOVED lines=51> */
.L_x_3348:
[----:B------:R-:W-:Y:S05]  /*5b60*/  BSYNC B0 ;  /* 0x0000000000007941 */ /* 0x000fea0003800000 */
.L_x_3347:
        /* <DEDUP_REMOVED lines=51> */
.L_x_3350:
[----:B------:R-:W-:Y:S05]  /*5ea0*/  BSYNC B0 ;  /* 0x0000000000007941 */ /* 0x000fea0003800000 */
.L_x_3349:
        /* <DEDUP_REMOVED lines=50> */
.L_x_3344:
[----:B------:R-:W-:Y:S05]  /*61d0*/  BSYNC B1 ;  /* 0x0000000000017941 */ /* 0x000fea0003800000 */
.L_x_3343:
        /* <DEDUP_REMOVED lines=70> */
.L_x_3354:
[----:B------:R-:W-:Y:S05]  /*6640*/  BSYNC B0 ;  /* 0x0000000000007941 */ /* 0x000fea0003800000 */
.L_x_3353:
        /* <DEDUP_REMOVED lines=51> */
.L_x_3356:
[----:B------:R-:W-:Y:S05]  /*6980*/  BSYNC B0 ;  /* 0x0000000000007941 */ /* 0x000fea0003800000 */
.L_x_3355:
        /* <DEDUP_REMOVED lines=51> */
.L_x_3358:
[----:B------:R-:W-:Y:S05]  /*6cc0*/  BSYNC B0 ;  /* 0x0000000000007941 */ /* 0x000fea0003800000 */
.L_x_3357:
        /* <DEDUP_REMOVED lines=50> */
.L_x_3352:
[----:B------:R-:W-:Y:S05]  /*6ff0*/  BSYNC B1 ;  /* 0x0000000000017941 */ /* 0x000fea0003800000 */
.L_x_3351:
[----:B------:R-:W2:Y:S02]  /*7000*/  LD.E R0, desc[UR6][R10.64+0xd0] ;  /* 0x0000d0060a007980 */ /* 0x000ea4000c101900 */
[----:B--2---:R-:W-:Y:S05]  /*7010*/  IMAD.U32 R0, R0, -0x20, RZ ;  /* 0xffffffe000007824 */ /* 0x004fea00078e00ff */
[C---:B------:R-:W-:Y:S02]  /*7020*/  LEA R20, P1, R0.reuse, R20, 0x1 ;  /* 0x0000001400147211 */ /* 0x040fe400078208ff */
[C---:B------:R-:W-:Y:S02]  /*7030*/  LEA R42, P0, R0.reuse, R42, 0x1 ;  /* 0x0000002a002a7211 */ /* 0x040fe400078008ff */
[C---:B------:R-:W-:Y:S02]  /*7040*/  LEA.HI.X.SX32 R21, R0.reuse, R21, 0x1, P1 ;  /* 0x0000001500157211 */ /* 0x040fe400008f0eff */
[----:B------:R-:W-:Y:S01]  /*7050*/  LEA.HI.X.SX32 R43, R0, R43, 0x1, P0 ;  /* 0x0000002b002b7211 */ /* 0x000fe200000f0eff */
[----:B------:R-:W-:Y:S05]  /*7060*/  BRA `(.L_x_3359) ;  /* 0x0000006800847947 */ /* 0x000fea0003800000 */
.L_x_3326:
        /* <DEDUP_REMOVED lines=94> */
.L_x_3365:
[----:B------:R-:W-:Y:S05]  /*7650*/  BSYNC B0 ;  /* 0x0000000000007941 */ /* 0x000fea0003800000 */
.L_x_3364:
[----:B-----5:R2:W-:Y:S02]  /*7660*/  ST.E.128 desc[UR6][R124.64], R24 ;  /* 0x000000187c007985 */ /* 0x0205e4000c101d06 */
.L_x_3363:
[----:B------:R-:W-:Y:S05]  /*7670*/  BSYNC B1 ;  /* 0x0000000000017941 */ /* 0x000fea0003800000 */
.L_x_3362:
        /* <DEDUP_REMOVED lines=92> */
.L_x_3369:
[----:B------:R-:W-:Y:S05]  /*7c40*/  BSYNC B0 ;  /* 0x0000000000007941 */ /* 0x000fea0003800000 */
.L_x_3368:
[----:B-----5:R2:W-:Y:S02]  /*7c50*/  ST.E.128 desc[UR6][R124.64+0x80], R24 ;  /* 0x000080187c007985 */ /* 0x0205e4000c101d06 */
.L_x_3367:
[----:B------:R-:W-:Y:S05]  /*7c60*/  BSYNC B1 ;  /* 0x0000000000017941 */ /* 0x000fea0003800000 */
.L_x_3366:
        /* <DEDUP_REMOVED lines=92> */
.L_x_3373:
[----:B------:R-:W-:Y:S05]  /*8230*/  BSYNC B0 ;  /* 0x0000000000007941 */ /* 0x000fea0003800000 */
.L_x_3372:
[----:B-----5:R2:W-:Y:S02]  /*8240*/  ST.E.128 desc[UR6][R124.64+0x100], R24 ;  /* 0x000100187c007985 */ /* 0x0205e4000c101d06 */
.L_x_3371:
[----:B------:R-:W-:Y:S05]  /*8250*/  BSYNC B1 ;  /* 0x0000000000017941 */ /* 0x000fea0003800000 */
.L_x_3370:
        /* <DEDUP_REMOVED lines=91> */
.L_x_3375:
[----:B------:R-:W-:Y:S05]  /*8810*/  BSYNC B0 ;  /* 0x0000000000007941 */ /* 0x000fea0003800000 */
.L_x_3374:
[----:B-----5:R2:W-:Y:S02]  /*8820*/  ST.E.128 desc[UR6][R124.64+0x180], R24 ;  /* 0x000180187c007985 */ /* 0x0205e4000c101d06 */
.L_x_3361:
[----:B------:R-:W-:Y:S05]  /*8830*/  BSYNC B2 ;  /* 0x0000000000027941 */ /* 0x000fea0003800000 */
.L_x_3360:
        /* <DEDUP_REMOVED lines=9> */
[C---:B-1-34-:R-:W-:Y:S01]  /*88d0*/  LEA R4, P0, R89.reuse, R119, 0x1 ;  /* 0x0000007759047211 */ /* 0x05afe200078008ff */
        /* <DEDUP_REMOVED lines=89> */
.L_x_3381:
[----:B------:R-:W-:Y:S05]  /*8e70*/  BSYNC B0 ;  /* 0x0000000000007941 */ /* 0x000fea0003800000 */
.L_x_3380:
[----:B-----5:R2:W-:Y:S02]  /*8e80*/  ST.E.128 desc[UR6][R192.64], R24 ;  /* 0x00000018c0007985 */ /* 0x0205e4000c101d06 */
.L_x_3379:
[----:B------:R-:W-:Y:S05]  /*8e90*/  BSYNC B1 ;  /* 0x0000000000017941 */ /* 0x000fea0003800000 */
.L_x_3378:
        /* <DEDUP_REMOVED lines=94> */
.L_x_3385:
[----:B------:R-:W-:Y:S05]  /*9480*/  BSYNC B0 ;  /* 0x0000000000007941 */ /* 0x000fea0003800000 */
.L_x_3384:
[----:B-----5:R2:W-:Y:S02]  /*9490*/  ST.E.128 desc[UR6][R192.64], R24 ;  /* 0x00000018c0007985 */ /* 0x0205e4000c101d06 */
.L_x_3383:
[----:B------:R-:W-:Y:S05]  /*94a0*/  BSYNC B1 ;  /* 0x0000000000017941 */ /* 0x000fea0003800000 */
.L_x_3382:
        /* <DEDUP_REMOVED lines=94> */
.L_x_3389:
[----:B------:R-:W-:Y:S05]  /*9a90*/  BSYNC B0 ;  /* 0x0000000000007941 */ /* 0x000fea0003800000 */
.L_x_3388:
[----:B-----5:R2:W-:Y:S02]  /*9aa0*/  ST.E.128 desc[UR6][R192.64], R24 ;  /* 0x00000018c0007985 */ /* 0x0205e4000c101d06 */
.L_x_3387:
[----:B------:R-:W-:Y:S05]  /*9ab0*/  BSYNC B1 ;  /* 0x0000000000017941 */ /* 0x000fea0003800000 */
.L_x_3386:
        /* <DEDUP_REMOVED lines=93> */
.L_x_3391:
[----:B------:R-:W-:Y:S05]  /*a090*/  BSYNC B0 ;  /* 0x0000000000007941 */ /* 0x000fea0003800000 */
.L_x_3390:
[----:B-----5:R2:W-:Y:S02]  /*a0a0*/  ST.E.128 desc[UR6][R192.64], R24 ;  /* 0x00000018c0007985 */ /* 0x0205e4000c101d06 */
.L_x_3377:
[----:B------:R-:W-:Y:S05]  /*a0b0*/  BSYNC B2 ;  /* 0x0000000000027941 */ /* 0x000fea0003800000 */
.L_x_3376:
        /* <DEDUP_REMOVED lines=99> */
.L_x_3397:
[----:B------:R-:W-:Y:S05]  /*a6f0*/  BSYNC B0 ;  /* 0x0000000000007941 */ /* 0x000fea0003800000 */
.L_x_3396:
[----:B-----5:R2:W-:Y:S02]  /*a700*/  ST.E.128 desc[UR6][R192.64], R24 ;  /* 0x00000018c0007985 */ /* 0x0205e4000c101d06 */
.L_x_3395:
[----:B------:R-:W-:Y:S05]  /*a710*/  BSYNC B1 ;  /* 0x0000000000017941 */ /* 0x000fea0003800000 */
.L_x_3394:
        /* <DEDUP_REMOVED lines=94> */
.L_x_3401:
[----:B------:R-:W-:Y:S05]  /*ad00*/  BSYNC B0 ;  /* 0x0000000000007941 */ /* 0x000fea0003800000 */
.L_x_3400:
[----:B-----5:R2:W-:Y:S02]  /*ad10*/  ST.E.128 desc[UR6][R192.64], R24 ;  /* 0x00000018c0007985 */ /* 0x0205e4000c101d06 */
.L_x_3399:
[----:B------:R-:W-:Y:S05]  /*ad20*/  BSYNC B1 ;  /* 0x0000000000017941 */ /* 0x000fea0003800000 */
.L_x_3398:
        /* <DEDUP_REMOVED lines=94> */
.L_x_3405:
[----:B------:R-:W-:Y:S05]  /*b310*/  BSYNC B0 ;  /* 0x0000000000007941 */ /* 0x000fea0003800000 */
.L_x_3404:
[----:B-----5:R2:W-:Y:S02]  /*b320*/  ST.E.128 desc[UR6][R192.64], R24 ;  /* 0x00000018c0007985 */ /* 0x0205e4000c101d06 */
.L_x_3403:
[----:B------:R-:W-:Y:S05]  /*b330*/  BSYNC B1 ;  /* 0x0000000000017941 */ /* 0x000fea0003800000 */
.L_x_3402:
        /* <DEDUP_REMOVED lines=93> */
.L_x_3407:
[----:B------:R-:W-:Y:S05]  /*b910*/  BSYNC B0 ;  /* 0x0000000000007941 */ /* 0x000fea0003800000 */
.L_x_3406:
[----:B-----5:R2:W-:Y:S02]  /*b920*/  ST.E.128 desc[UR6][R192.64], R24 ;  /* 0x00000018c0007985 */ /* 0x0205e4000c101d06 */
.L_x_3393:
[----:B------:R-:W-:Y:S05]  /*b930*/  BSYNC B2 ;  /* 0x0000000000027941 */ /* 0x000fea0003800000 */
.L_x_3392:
        /* <DEDUP_REMOVED lines=103> */
.L_x_3413:
[----:B------:R-:W-:Y:S05]  /*bfb0*/  BSYNC B0 ;  /* 0x0000000000007941 */ /* 0x000fea0003800000 */
.L_x_3412:
[----:B-----5:R2:W-:Y:S02]  /*bfc0*/  ST.E.128 desc[UR6][R186.64], R24 ;  /* 0x00000018ba007985 */ /* 0x0205e4000c101d06 */
.L_x_3411:
[----:B------:R-:W-:Y:S05]  /*bfd0*/  BSYNC B1 ;  /* 0x0000000000017941 */ /* 0x000fea0003800000 */
.L_x_3410:
        /* <DEDUP_REMOVED lines=94> */
.L_x_3417:
[----:B------:R-:W-:Y:S05]  /*c5c0*/  BSYNC B0 ;  /* 0x0000000000007941 */ /* 0x000fea0003800000 */
.L_x_3416:
[----:B-----5:R2:W-:Y:S02]  /*c5d0*/  ST.E.128 desc[UR6][R186.64], R24 ;  /* 0x00000018ba007985 */ /* 0x0205e4000c101d06 */
.L_x_3415:
[----:B------:R-:W-:Y:S05]  /*c5e0*/  BSYNC B1 ;  /* 0x0000000000017941 */ /* 0x000fea0003800000 */
.L_x_3414:
        /* <DEDUP_REMOVED lines=94> */
.L_x_3421:
[----:B------:R-:W-:Y:S05]  /*cbd0*/  BSYNC B0 ;  /* 0x0000000000007941 */ /* 0x000fea0003800000 */
.L_x_3420:
[----:B-----5:R2:W-:Y:S02]  /*cbe0*/  ST.E.128 desc[UR6][R186.64], R24 ;  /* 0x00000018ba007985 */ /* 0x0205e4000c101d06 */
.L_x_3419:
[----:B------:R-:W-:Y:S05]  /*cbf0*/  BSYNC B1 ;  /* 0x0000000000017941 */ /* 0x000fea0003800000 */
.L_x_3418:
        /* <DEDUP_REMOVED lines=93> */
.L_x_3423:
[----:B------:R-:W-:Y:S05]  /*d1d0*/  BSYNC B0 ;  /* 0x0000000000007941 */ /* 0x000fea0003800000 */
.L_x_3422:
[----:B-----5:R2:W-:Y:S02]  /*d1e0*/  ST.E.128 desc[UR6][R186.64], R24 ;  /* 0x00000018ba007985 */ /* 0x0205e4000c101d06 */
.L_x_3409:
[----:B------:R-:W-:Y:S05]  /*d1f0*/  BSYNC B2 ;  /* 0x0000000000027941 */ /* 0x000fea0003800000 */
.L_x_3408:
        /* <DEDUP_REMOVED lines=11> */
.L_x_3325:
        /* <DEDUP_REMOVED lines=11> */
[--C-:B-1-34-:R-:W-:Y:S02]  /*d360*/  @P4 IMAD.MOV.U32 R2, RZ, RZ, R119.reuse ;  /* 0x000000ffff024224 */ /* 0x11afe400078e0077 */
[--C-:B------:R-:W-:Y:S05]  /*d370*/  @P4 IMAD.MOV.U32 R3, RZ, RZ, R118.reuse ;  /* 0x000000ffff034224 */ /* 0x100fea00078e0076 */
[----:B------:R1:W2:Y:S02]  /*d380*/  @P4 LD.E.128 R4, desc[UR6][R2.64] ;  /* 0x0000000602044980 */ /* 0x0002a4000c101d00 */
        /* <DEDUP_REMOVED lines=15> */
.L_x_3425:
[----:B------:R-:W-:Y:S05]  /*d480*/  BSYNC B0 ;  /* 0x0000000000007941 */ /* 0x000fea0003800000 */
.L_x_3424:
        /* <DEDUP_REMOVED lines=30> */
.L_x_3427:
[----:B------:R-:W-:Y:S05]  /*d670*/  BSYNC B0 ;  /* 0x0000000000007941 */ /* 0x000fea0003800000 */
.L_x_3426:
        /* <DEDUP_REMOVED lines=30> */
.L_x_3429:
[----:B------:R-:W-:Y:S05]  /*d860*/  BSYNC B0 ;  /* 0x0000000000007941 */ /* 0x000fea0003800000 */
.L_x_3428:
[----:B------:R-:W-:Y:S05]  /*d870*/  @!P0 BRA `(.L_x_3359) ;  /* 0x0000000000808947 */ /* 0x000fea0003800000 */
[----:B------:R-:W-:Y:S02]  /*d880*/  ISETP.NE.AND P1, PT, R157, RZ, PT ;  /* 0x000000ff9d00720c */ /* 0x000fe40003f25270 */
[----:B------:R-:W-:Y:S02]  /*d890*/  ISETP.NE.AND P2, PT, R155, RZ, PT ;  /* 0x000000ff9b00720c */ /* 0x000fe40003f45270 */
[----:B------:R-:W-:Y:S09]  /*d8a0*/  ISETP.NE.AND P3, PT, R153, RZ, PT ;  /* 0x000000ff9900720c */ /* 0x000ff20003f65270 */
[----:B-1-34-:R-:W-:Y:S02]  /*d8b0*/  @P1 IMAD.MOV.U32 R2, RZ, RZ, R119 ;  /* 0x000000ffff021224 */ /* 0x01afe400078e0077 */
[----:B------:R-:W-:Y:S02]  /*d8c0*/  @P1 IMAD.MOV.U32 R3, RZ, RZ, R118 ;  /* 0x000000ffff031224 */ /* 0x000fe400078e0076 */
[----:B------:R-:W-:Y:S02]  /*d8d0*/  @P1 IMAD R0, R185, 0x60, RZ ;  /* 0x00000060b9001824 */ /* 0x000fe400078e02ff */
[----:B------:R-:W-:Y:S04]  /*d8e0*/  @P1 IMAD.WIDE.U32 R2, R184, 0x60, R2 ;  /* 0x00000060b8021825 */ /* 0x000fe800078e0002 */
[----:B------:R-:W-:Y:S02]  /*d8f0*/  @P1 IMAD.IADD R3, R3, 0x1, R0 ;  /* 0x0000000103031824 */ /* 0x000fe400078e0200 */
[----:B------:R-:W-:Y:S03]  /*d900*/  @P1 IMAD.WIDE.U32 R22, R50, 0x60, R124 ;  /* 0x0000006032161825 */ /* 0x000fe600078e007c */
        /* <DEDUP_REMOVED lines=23> */
.L_x_3359:
[----:B------:R-:W-:Y:S05]  /*da80*/  BSYNC B3 ;  /* 0x0000000000037941 */ /* 0x000fea0003800000 */
.L_x_3324:
[----:B------:R-:W-:Y:S01]  /*da90*/  ISETP.NE.U32.AND P1, PT, R240, RZ, PT ;  /* 0x000000fff000720c */ /* 0x000fe20003f25070 */
[----:B------:R-:W2:Y:S01]  /*daa0*/  LD.E R0, desc[UR6][R10.64+0x128] ;  /* 0x000128060a007980 */ /* 0x000ea2000c101900 */
[----:B-1-34-:R-:W-:Y:S01]  /*dab0*/  IMAD.MOV.U32 R2, RZ, RZ, R119 ;  /* 0x000000ffff027224 */ /* 0x01afe200078e0077 */
        /* <DEDUP_REMOVED lines=14> */
[----:B------:R-:W3:Y:S01]  /*dba0*/  LD.E.64 R26, desc[UR6][R10.64+0x40] ;  /* 0x000040060a1a7980 */ /* 0x000ee2000c101b00 */
        /* <DEDUP_REMOVED lines=73> */
.L_x_3431:
[----:B------:R-:W2:Y:S01]  /*e040*/  LD.E R2, desc[UR6][R10.64+0x40] ;  /* 0x000040060a027980 */ /* 0x000ea2000c101900 */
[----:B------:R-:W-:Y:S02]  /*e050*/  IMAD.MOV.U32 R4, RZ, RZ, R127 ;  /* 0x000000ffff047224 */ /* 0x000fe400078e007f */
        /* <DEDUP_REMOVED lines=8> */
.L_x_3432:
[----:B------:R-:W-:Y:S05]  /*e0e0*/  BSYNC B0 ;  /* 0x0000000000007941 */ /* 0x000fea0003800000 */
.L_x_3430:
[----:B------:R-:W-:Y:S04]  /*e0f0*/  IADD3 R9, R9, -0x1, RZ ;  /* 0xffffffff09097810 */ /* 0x000fe80007ffe0ff */
[----:B------:R-:W-:Y:S11]  /*e100*/  ISETP.GT.AND P0, PT, R9, R87, PT ;  /* 0x000000570900720c */ /* 0x000ff60003f04270 */
[----:B------:R-:W-:Y:S02]  /*e110*/  @!UPT UIADD3 URZ, URZ, URZ, URZ ;  /* 0x0000003f3f3ff290 */ /* 0x000fe4000fffe03f */
[----:B------:R-:W-:Y:S05]  /*e120*/  @P0 BRA `(.L_x_3433) ;  /* 0xffffff5000600947 */ /* 0x000fea000383ffff */
.L_x_3315:
        /* <DEDUP_REMOVED lines=26> */
[CC--:B------:R-:W-:Y:S02]  /*e2d0*/  LEA R46, P1, R4.reuse, R176.reuse, 0x1 ;  /* 0x000000b0042e7211 */ /* 0x0c0fe400078208ff */
        /* <DEDUP_REMOVED lines=31> */
[----:B-----5:R-:W-:Y:S01]  /*e4d0*/  ISETP.GE.AND P2, PT, R18, R6, PT ;  /* 0x000000061200720c */ /* 0x020fe20003f46270 */
        /* <DEDUP_REMOVED lines=55> */
.L_x_3442:
[----:B------:R-:W-:Y:S05]  /*e850*/  BSYNC B0 ;  /* 0x0000000000007941 */ /* 0x000fea0003800000 */
.L_x_3441:
[----:B-----5:R3:W-:Y:S02]  /*e860*/  STS.128 [R239], R24 ;  /* 0x00000018ef007388 */ /* 0x0207e40000000c00 */
.L_x_3440:
[----:B------:R-:W-:Y:S05]  /*e870*/  BSYNC B1 ;  /* 0x0000000000017941 */ /* 0x000fea0003800000 */
.L_x_3439:
        /* <DEDUP_REMOVED lines=50> */
.L_x_3446:
[----:B------:R-:W-:Y:S05]  /*eba0*/  BSYNC B0 ;  /* 0x0000000000007941 */ /* 0x000fea0003800000 */
.L_x_3445:
[----:B-----5:R1:W-:Y:S02]  /*ebb0*/  STS.128 [R239+0x2000], R24 ;  /* 0x00200018ef007388 */ /* 0x0203e40000000c00 */
.L_x_3444:
[----:B------:R-:W-:Y:S05]  /*ebc0*/  BSYNC B1 ;  /* 0x0000000000017941 */ /* 0x000fea0003800000 */
.L_x_3443:
        /* <DEDUP_REMOVED lines=50> */
.L_x_3450:
[----:B------:R-:W-:Y:S05]  /*eef0*/  BSYNC B0 ;  /* 0x0000000000007941 */ /* 0x000fea0003800000 */
.L_x_3449:
[----:B-----5:R3:W-:Y:S02]  /*ef00*/  STS.128 [R239+0x4000], R24 ;  /* 0x00400018ef007388 */ /* 0x0207e40000000c00 */
.L_x_3448:
[----:B------:R-:W-:Y:S05]  /*ef10*/  BSYNC B1 ;  /* 0x0000000000017941 */ /* 0x000fea0003800000 */
.L_x_3447:
        /* <DEDUP_REMOVED lines=49> */
.L_x_3452:
[----:B------:R-:W-:Y:S05]  /*f230*/  BSYNC B0 ;  /* 0x0000000000007941 */ /* 0x000fea0003800000 */
.L_x_3451:
[----:B-----5:R3:W-:Y:S02]  /*f240*/  STS.128 [R239+0x6000], R24 ;  /* 0x00600018ef007388 */ /* 0x0207e40000000c00 */
.L_x_3438:
[----:B------:R-:W-:Y:S05]  /*f250*/  BSYNC B2 ;  /* 0x0000000000027941 */ /* 0x000fea0003800000 */
.L_x_3437:
[----:B------:R-:W-:Y:S01]  /*f260*/  VIADD R9, R166, 0x10 ;  /* 0x00000010a6097836 */ /* 0x000fe20000000000 */
[----:B------:R-:W-:Y:S04]  /*f270*/  BSSY B2, `(.L_x_3453) ;  /* 0x00000de000027945 */ /* 0x000fe80003800000 */
[----:B------:R-:W-:-:S04]  /*f280*/  ISETP.GE.AND P0, PT, R9, R8, PT ;  /* 0x000000080900720c */ /* 0x000fc80003f06270 */
[----:B------:R-:W-:-:S13]  /*f290*/  ISETP.LT.OR P0, PT, R52, -0x87, P0 ;  /* 0xffffff793400780c */ /* 0x000fda0000701670 */
[----:B------:R-:W-:Y:S05]  /*f2a0*/  @P0 BRA `(.L_x_3454) ;  /* 0x0000000c00680947 */ /* 0x000fea0003800000 */
[----:B-----5:R-:W-:Y:S01]  /*f2b0*/  ISETP.GE.AND P0, PT, R18, R6, PT ;  /* 0x000000061200720c */ /* 0x020fe20003f06270 */
        /* <DEDUP_REMOVED lines=57> */
.L_x_3458:
[----:B------:R-:W-:Y:S05]  /*f650*/  BSYNC B0 ;  /* 0x0000000000007941 */ /* 0x000fea0003800000 */
.L_x_3457:
[----:B-----5:R3:W-:Y:S02]  /*f660*/  STS.128 [R239+0x800], R24 ;  /* 0x00080018ef007388 */ /* 0x0207e40000000c00 */
.L_x_3456:
[----:B------:R-:W-:Y:S05]  /*f670*/  BSYNC B1 ;  /* 0x0000000000017941 */ /* 0x000fea0003800000 */
.L_x_3455:
        /* <DEDUP_REMOVED lines=50> */
.L_x_3462:
[----:B------:R-:W-:Y:S05]  /*f9a0*/  BSYNC B0 ;  /* 0x0000000000007941 */ /* 0x000fea0003800000 */
.L_x_3461:
[----:B-----5:R3:W-:Y:S02]  /*f9b0*/  STS.128 [R239+0x2800], R24 ;  /* 0x00280018ef007388 */ /* 0x0207e40000000c00 */
.L_x_3460:
[----:B------:R-:W-:Y:S05]  /*f9c0*/  BSYNC B1 ;  /* 0x0000000000017941 */ /* 0x000fea0003800000 */
.L_x_3459:
        /* <DEDUP_REMOVED lines=50> */
.L_x_3466:
[----:B------:R-:W-:Y:S05]  /*fcf0*/  BSYNC B0 ;  /* 0x0000000000007941 */ /* 0x000fea0003800000 */
.L_x_3465:
[----:B-----5:R3:W-:Y:S02]  /*fd00*/  STS.128 [R239+0x4800], R24 ;  /* 0x00480018ef007388 */ /* 0x0207e40000000c00 */
.L_x_3464:
[----:B------:R-:W-:Y:S05]  /*fd10*/  BSYNC B1 ;  /* 0x0000000000017941 */ /* 0x000fea0003800000 */
.L_x_3463:
        /* <DEDUP_REMOVED lines=49> */
.L_x_3468:
[----:B------:R-:W-:Y:S05]  /*10030*/  BSYNC B0 ;  /* 0x0000000000007941 */ /* 0x000fea0003800000 */
.L_x_3467:
[----:B-----5:R3:W-:Y:S02]  /*10040*/  STS.128 [R239+0x6800], R24 ;  /* 0x00680018ef007388 */ /* 0x0207e40000000c00 */
.L_x_3454:
[----:B------:R-:W-:Y:S05]  /*10050*/  BSYNC B2 ;  /* 0x0000000000027941 */ /* 0x000fea0003800000 */
.L_x_3453:
[----:B------:R-:W-:Y:S01]  /*10060*/  VIADD R15, R166, 0x20 ;  /* 0x00000020a60f7836 */ /* 0x000fe20000000000 */
[----:B------:R-:W-:Y:S04]  /*10070*/  BSSY B2, `(.L_x_3469) ;  /* 0x00000dd000027945 */ /* 0x000fe80003800000 */
[----:B------:R-:W-:-:S04]  /*10080*/  ISETP.GE.AND P0, PT, R15, R8, PT ;  /* 0x000000080f00720c */ /* 0x000fc80003f06270 */
[----:B------:R-:W-:-:S13]  /*10090*/  ISETP.LT.OR P0, PT, R52, -0x107, P0 ;  /* 0xfffffef93400780c */ /* 0x000fda0000701670 */
[----:B------:R-:W-:Y:S05]  /*100a0*/  @P0 BRA `(.L_x_3470) ;  /* 0x0000000c00640947 */ /* 0x000fea0003800000 */
[----:B-----5:R-:W-:Y:S01]  /*100b0*/  ISETP.GE.AND P0, PT, R18, R6, PT ;  /* 0x000000061200720c */ /* 0x020fe20003f06270 */
        /* <DEDUP_REMOVED lines=58> */
.L_x_3474:
[----:B------:R-:W-:Y:S05]  /*10460*/  BSYNC B0 ;  /* 0x0000000000007941 */ /* 0x000fea0003800000 */
.L_x_3473:
[----:B-----5:R3:W-:Y:S02]  /*10470*/  STS.128 [R239+0x1000], R24 ;  /* 0x00100018ef007388 */ /* 0x0207e40000000c00 */
.L_x_3472:
[----:B------:R-:W-:Y:S05]  /*10480*/  BSYNC B1 ;  /* 0x0000000000017941 */ /* 0x000fea0003800000 */
.L_x_3471:
        /* <DEDUP_REMOVED lines=50> */
.L_x_3478:
[----:B------:R-:W-:Y:S05]  /*107b0*/  BSYNC B0 ;  /* 0x0000000000007941 */ /* 0x000fea0003800000 */
.L_x_3477:
[----:B-----5:R3:W-:Y:S02]  /*107c0*/  STS.128 [R239+0x3000], R24 ;  /* 0x00300018ef007388 */ /* 0x0207e40000000c00 */
.L_x_3476:
[----:B------:R-:W-:Y:S05]  /*107d0*/  BSYNC B1 ;  /* 0x0000000000017941 */ /* 0x000fea0003800000 */
.L_x_3475:
        /* <DEDUP_REMOVED lines=50> */
.L_x_3482:
[----:B------:R-:W-:Y:S05]  /*10b00*/  BSYNC B0 ;  /* 0x0000000000007941 */ /* 0x000fea0003800000 */
.L_x_3481:
[----:B-----5:R3:W-:Y:S02]  /*10b10*/  STS.128 [R239+0x5000], R24 ;  /* 0x00500018ef007388 */ /* 0x0207e40000000c00 */
.L_x_3480:
[----:B------:R-:W-:Y:S05]  /*10b20*/  BSYNC B1 ;  /* 0x0000000000017941 */ /* 0x000fea0003800000 */
.L_x_3479:
        /* <DEDUP_REMOVED lines=47> */
.L_x_3484:
[----:B------:R-:W-:Y:S05]  /*10e20*/  BSYNC B0 ;  /* 0x0000000000007941 */ /* 0x000fea0003800000 */
.L_x_3483:
[----:B-----5:R1:W-:Y:S02]  /*10e30*/  STS.128 [R239+0x7000], R44 ;  /* 0x0070002cef007388 */ /* 0x0203e40000000c00 */
.L_x_3470:
[----:B------:R-:W-:Y:S05]  /*10e40*/  BSYNC B2 ;  /* 0x0000000000027941 */ /* 0x000fea0003800000 */
.L_x_3469:
[----:B------:R-:W-:-:S05]  /*10e50*/  VIADD R4, R166, 0x30 ;  /* 0x00000030a6047836 */ /* 0x000fca0000000000 */
[----:B------:R-:W-:-:S04]  /*10e60*/  ISETP.GE.AND P0, PT, R4, R8, PT ;  /* 0x000000080400720c */ /* 0x000fc80003f06270 */
[----:B------:R-:W-:-:S13]  /*10e70*/  ISETP.LT.OR P0, PT, R52, -0x187, P0 ;  /* 0xfffffe793400780c */ /* 0x000fda0000701670 */
[----:B------:R-:W-:Y:S05]  /*10e80*/  @P0 BRA `(.L_x_3485) ;  /* 0x00000078000c0947 */ /* 0x000fea0003800000 */
[----:B-----5:R-:W-:Y:S01]  /*10e90*/  ISETP.GE.AND P0, PT, R18, R6, PT ;  /* 0x000000061200720c */ /* 0x020fe20003f06270 */
        /* <DEDUP_REMOVED lines=58> */
.L_x_3489:
[----:B------:R-:W-:Y:S05]  /*11240*/  BSYNC B0 ;  /* 0x0000000000007941 */ /* 0x000fea0003800000 */
.L_x_3488:
[----:B-----5:R1:W-:Y:S02]  /*11250*/  STS.128 [R239+0x1800], R20 ;  /* 0x00180014ef007388 */ /* 0x0203e40000000c00 */
.L_x_3487:
[----:B------:R-:W-:Y:S05]  /*11260*/  BSYNC B1 ;  /* 0x0000000000017941 */ /* 0x000fea0003800000 */
.L_x_3486:
        /* <DEDUP_REMOVED lines=50> */
.L_x_3493:
[----:B------:R-:W-:Y:S05]  /*11590*/  BSYNC B0 ;  /* 0x0000000000007941 */ /* 0x000fea0003800000 */
.L_x_3492:
[----:B-----5:R1:W-:Y:S02]  /*115a0*/  STS.128 [R239+0x3800], R20 ;  /* 0x00380014ef007388 */ /* 0x0203e40000000c00 */
.L_x_3491:
[----:B------:R-:W-:Y:S05]  /*115b0*/  BSYNC B1 ;  /* 0x0000000000017941 */ /* 0x000fea0003800000 */
.L_x_3490:
        /* <DEDUP_REMOVED lines=32> */
[C---:B------:R-:W-:Y:S01]  /*117c0*/  FMUL.FTZ R7, R29.reuse, R2 ;  /* 0x000000021d077220 */ /* 0x040fe20000410000 */
        /* <DEDUP_REMOVED lines=17> */
.L_x_3497:
[----:B------:R-:W-:Y:S05]  /*118e0*/  BSYNC B0 ;  /* 0x0000000000007941 */ /* 0x000fea0003800000 */
.L_x_3496:
[----:B-----5:R1:W-:Y:S02]  /*118f0*/  STS.128 [R239+0x5800], R20 ;  /* 0x00580014ef007388 */ /* 0x0203e40000000c00 */
.L_x_3495:
[----:B------:R-:W-:Y:S05]  /*11900*/  BSYNC B1 ;  /* 0x0000000000017941 */ /* 0x000fea0003800000 */
.L_x_3494:
[----:B------:R-:W-:-:S13]  /*11910*/  ISETP.GE.AND P0, PT, R12, R6, PT ;  /* 0x000000060c00720c */ /* 0x000fda0003f06270 */
        /* <DEDUP_REMOVED lines=8> */
[----:B-1---5:R-:W-:Y:S01]  /*119a0*/  IMAD.U32 R20, R19, 0x10000, RZ ;  /* 0x0001000013147824 */ /* 0x022fe200078e00ff */
        /* <DEDUP_REMOVED lines=39> */
.L_x_3499:
[----:B------:R-:W-:Y:S05]  /*11c20*/  BSYNC B0 ;  /* 0x0000000000007941 */ /* 0x000fea0003800000 */
.L_x_3498:
[----:B-----5:R1:W-:Y:S01]  /*11c30*/  STS.128 [R239+0x7800], R16 ;  /* 0x00780010ef007388 */ /* 0x0203e20000000c00 */
[----:B------:R-:W-:Y:S05]  /*11c40*/  BRA `(.L_x_3485) ;  /* 0x00000068009c7947 */ /* 0x000fea0003800000 */
.L_x_3436:
        /* <DEDUP_REMOVED lines=93> */
.L_x_3505:
[----:B------:R-:W-:Y:S05]  /*12220*/  BSYNC B0 ;  /* 0x0000000000007941 */ /* 0x000fea0003800000 */
.L_x_3504:
[----:B-----5:R3:W-:Y:S02]  /*12230*/  STS.128 [R239], R32 ;  /* 0x00000020ef007388 */ /* 0x0207e40000000c00 */
.L_x_3503:
[----:B------:R-:W-:Y:S05]  /*12240*/  BSYNC B1 ;  /* 0x0000000000017941 */ /* 0x000fea0003800000 */
.L_x_3502:
        /* <DEDUP_REMOVED lines=91> */
.L_x_3509:
[----:B------:R-:W-:Y:S05]  /*12800*/  BSYNC B0 ;  /* 0x0000000000007941 */ /* 0x000fea0003800000 */
.L_x_3508:
[----:B-----5:R1:W-:Y:S02]  /*12810*/  STS.128 [R239+0x2000], R32 ;  /* 0x00200020ef007388 */ /* 0x0203e40000000c00 */
.L_x_3507:
[----:B------:R-:W-:Y:S05]  /*12820*/  BSYNC B1 ;  /* 0x0000000000017941 */ /* 0x000fea0003800000 */
.L_x_3506:
        /* <DEDUP_REMOVED lines=91> */
.L_x_3513:
[----:B------:R-:W-:Y:S05]  /*12de0*/  BSYNC B0 ;  /* 0x0000000000007941 */ /* 0x000fea0003800000 */
.L_x_3512:
[----:B-----5:R3:W-:Y:S02]  /*12df0*/  STS.128 [R239+0x4000], R32 ;  /* 0x00400020ef007388 */ /* 0x0207e40000000c00 */
.L_x_3511:
[----:B------:R-:W-:Y:S05]  /*12e00*/  BSYNC B1 ;  /* 0x0000000000017941 */ /* 0x000fea0003800000 */
.L_x_3510:
        /* <DEDUP_REMOVED lines=90> */
.L_x_3515:
[----:B------:R-:W-:Y:S05]  /*133b0*/  BSYNC B0 ;  /* 0x0000000000007941 */ /* 0x000fea0003800000 */
.L_x_3514:
[----:B-----5:R3:W-:Y:S02]  /*133c0*/  STS.128 [R239+0x6000], R32 ;  /* 0x00600020ef007388 */ /* 0x0207e40000000c00 */
.L_x_3501:
[----:B------:R-:W-:Y:S05]  /*133d0*/  BSYNC B2 ;  /* 0x0000000000027941 */ /* 0x000fea0003800000 */
.L_x_3500:
        /* <DEDUP_REMOVED lines=98> */
.L_x_3521:
[----:B------:R-:W-:Y:S05]  /*13a00*/  BSYNC B0 ;  /* 0x0000000000007941 */ /* 0x000fea0003800000 */
.L_x_3520:
[----:B-----5:R3:W-:Y:S02]  /*13a10*/  STS.128 [R239+0x800], R32 ;  /* 0x00080020ef007388 */ /* 0x0207e40000000c00 */
.L_x_3519:
[----:B------:R-:W-:Y:S05]  /*13a20*/  BSYNC B1 ;  /* 0x0000000000017941 */ /* 0x000fea0003800000 */
.L_x_3518:
        /* <DEDUP_REMOVED lines=94> */
.L_x_3525:
[----:B------:R-:W-:Y:S05]  /*14010*/  BSYNC B0 ;  /* 0x0000000000007941 */ /* 0x000fea0003800000 */
.L_x_3524:
[----:B-----5:R3:W-:Y:S02]  /*14020*/  STS.128 [R239+0x2800], R32 ;  /* 0x00280020ef007388 */ /* 0x0207e40000000c00 */
.L_x_3523:
[----:B------:R-:W-:Y:S05]  /*14030*/  BSYNC B1 ;  /* 0x0000000000017941 */ /* 0x000fea0003800000 */
.L_x_3522:
        /* <DEDUP_REMOVED lines=94> */
.L_x_3529:
[----:B------:R-:W-:Y:S05]  /*14620*/  BSYNC B0 ;  /* 0x0000000000007941 */ /* 0x000fea0003800000 */
.L_x_3528:
[----:B-----5:R3:W-:Y:S02]  /*14630*/  STS.128 [R239+0x4800], R32 ;  /* 0x00480020ef007388 */ /* 0x0207e40000000c00 */
.L_x_3527:
[----:B------:R-:W-:Y:S05]  /*14640*/  BSYNC B1 ;  /* 0x0000000000017941 */ /* 0x000fea0003800000 */
.L_x_3526:
        /* <DEDUP_REMOVED lines=93> */
.L_x_3531:
[----:B------:R-:W-:Y:S05]  /*14c20*/  BSYNC B0 ;  /* 0x0000000000007941 */ /* 0x000fea0003800000 */
.L_x_3530:
[----:B-----5:R1:W-:Y:S02]  /*14c30*/  STS.128 [R239+0x6800], R20 ;  /* 0x00680014ef007388 */ /* 0x0203e40000000c00 */
.L_x_3517:
[----:B------:R-:W-:Y:S05]  /*14c40*/  BSYNC B2 ;  /* 0x0000000000027941 */ /* 0x000fea0003800000 */
.L_x_3516:
        /* <DEDUP_REMOVED lines=99> */
.L_x_3537:
[----:B------:R-:W-:Y:S05]  /*15280*/  BSYNC B0 ;  /* 0x0000000000007941 */ /* 0x000fea0003800000 */
.L_x_3536:
[----:B-----5:R3:W-:Y:S02]  /*15290*/  STS.128 [R239+0x1000], R32 ;  /* 0x00100020ef007388 */ /* 0x0207e40000000c00 */
.L_x_3535:
[----:B------:R-:W-:Y:S05]  /*152a0*/  BSYNC B1 ;  /* 0x0000000000017941 */ /* 0x000fea0003800000 */
.L_x_3534:
        /* <DEDUP_REMOVED lines=94> */
.L_x_3541:
[----:B------:R-:W-:Y:S05]  /*15890*/  BSYNC B0 ;  /* 0x0000000000007941 */ /* 0x000fea0003800000 */
.L_x_3540:
[----:B-----5:R3:W-:Y:S02]  /*158a0*/  STS.128 [R239+0x3000], R32 ;  /* 0x00300020ef007388 */ /* 0x0207e40000000c00 */
.L_x_3539:
[----:B------:R-:W-:Y:S05]  /*158b0*/  BSYNC B1 ;  /* 0x0000000000017941 */ /* 0x000fea0003800000 */
.L_x_3538:
        /* <DEDUP_REMOVED lines=94> */
.L_x_3545:
[----:B------:R-:W-:Y:S05]  /*15ea0*/  BSYNC B0 ;  /* 0x0000000000007941 */ /* 0x000fea0003800000 */
.L_x_3544:
[----:B-----5:R3:W-:Y:S02]  /*15eb0*/  STS.128 [R239+0x5000], R32 ;  /* 0x00500020ef007388 */ /* 0x0207e40000000c00 */
.L_x_3543:
[----:B------:R-:W-:Y:S05]  /*15ec0*/  BSYNC B1 ;  /* 0x0000000000017941 */ /* 0x000fea0003800000 */
.L_x_3542:
        /* <DEDUP_REMOVED lines=93> */
.L_x_3547:
[----:B------:R-:W-:Y:S05]  /*164a0*/  BSYNC B0 ;  /* 0x0000000000007941 */ /* 0x000fea0003800000 */
.L_x_3546:
[----:B-----5:R1:W-:Y:S02]  /*164b0*/  STS.128 [R239+0x7000], R24 ;  /* 0x00700018ef007388 */ /* 0x0203e40000000c00 */
.L_x_3533:
[----:B------:R-:W-:Y:S05]  /*164c0*/  BSYNC B2 ;  /* 0x0000000000027941 */ /* 0x000fea0003800000 */
.L_x_3532:
        /* <DEDUP_REMOVED lines=97> */
.L_x_3551:
[----:B------:R-:W-:Y:S05]  /*16ae0*/  BSYNC B0 ;  /* 0x0000000000007941 */ /* 0x000fea0003800000 */
.L_x_3550:
[----:B-----5:R1:W-:Y:S02]  /*16af0*/  STS.128 [R239+0x1800], R20 ;  /* 0x00180014ef007388 */ /* 0x0203e40000000c00 */
.L_x_3549:
[----:B------:R-:W-:Y:S05]  /*16b00*/  BSYNC B1 ;  /* 0x0000000000017941 */ /* 0x000fea0003800000 */
.L_x_3548:
        /* <DEDUP_REMOVED lines=17> */
[----:B------:R-:W-:Y:S01]  /*16c20*/  IADD3 R19, P1, R18, R8, RZ ;  /* 0x0000000812137210 */ /* 0x000fe20007f3e0ff */
        /* <DEDUP_REMOVED lines=76> */
.L_x_3555:
[----:B------:R-:W-:Y:S05]  /*170f0*/  BSYNC B0 ;  /* 0x0000000000007941 */ /* 0x000fea0003800000 */
.L_x_3554:
[----:B-----5:R1:W-:Y:S02]  /*17100*/  STS.128 [R239+0x3800], R20 ;  /* 0x00380014ef007388 */ /* 0x0203e40000000c00 */
.L_x_3553:
[----:B------:R-:W-:Y:S05]  /*17110*/  BSYNC B1 ;  /* 0x0000000000017941 */ /* 0x000fea0003800000 */
.L_x_3552:
        /* <DEDUP_REMOVED lines=95> */
.L_x_3559:
[----:B------:R-:W-:Y:S05]  /*17710*/  BSYNC B0 ;  /* 0x0000000000007941 */ /* 0x000fea0003800000 */
.L_x_3558:
[----:B-----5:R1:W-:Y:S02]  /*17720*/  STS.128 [R239+0x5800], R20 ;  /* 0x00580014ef007388 */ /* 0x0203e40000000c00 */
.L_x_3557:
[----:B------:R-:W-:Y:S05]  /*17730*/  BSYNC B1 ;  /* 0x0000000000017941 */ /* 0x000fea0003800000 */
.L_x_3556:
        /* <DEDUP_REMOVED lines=25> */
[----:B------:R-:W-:-:S05]  /*178d0*/  @P0 IMAD.MOV R0, RZ, RZ, -R7 ;  /* 0x000000ffff000224 */ /* 0x000fca00078e0a07 */
[----:B------:R-:W-:-:S04]  /*178e0*/  IADD3 R2, P1, R0, R2, RZ ;  /* 0x0000000200027210 */ /* 0x000fc80007f3e0ff */
[----:B------:R-:W-:Y:S02]  /*178f0*/  LEA.HI.X.SX32 R0, R0, R3, 0x1, P1 ;  /* 0x0000000300007211 */ /* 0x000fe400008f0eff */
[C---:B------:R-:W-:Y:S01]  /*17900*/  LEA R28, P1, R2.reuse, R36, 0x1 ;  /* 0x00000024021c7211 */ /* 0x040fe200078208ff */
[----:B------:R-:W3:Y:S03]  /*17910*/  LD.E.128 R16, desc[UR6][R16.64] ;  /* 0x0000000610107980 */ /* 0x000ee6000c101d00 */
        /* <DEDUP_REMOVED lines=15> */
[----:B------:R-:W-:Y:S02]  /*17a10*/  LOP3.LUT R21, R26, 0xffff0000, RZ, 0xc0, !PT ;  /* 0xffff00001a157812 */ /* 0x000fe400078ec0ff */
[----:B------:R-:W-:-:S02]  /*17a20*/  SHF.L.U32 R14, R27, 0x10, RZ ;  /* 0x000000101b0e7819 */ /* 0x000fc400000006ff */
        /* <DEDUP_REMOVED lines=49> */
.L_x_3561:
[----:B------:R-:W-:Y:S05]  /*17d40*/  BSYNC B0 ;  /* 0x0000000000007941 */ /* 0x000fea0003800000 */
.L_x_3560:
[----:B-----5:R1:W-:Y:S01]  /*17d50*/  STS.128 [R239+0x7800], R20 ;  /* 0x00780014ef007388 */ /* 0x0203e20000000c00 */
[----:B------:R-:W-:Y:S05]  /*17d60*/  BRA `(.L_x_3485) ;  /* 0x0000000800547947 */ /* 0x000fea0003800000 */
.L_x_3435:
[----:B------:R-:W-:Y:S01]  /*17d70*/  IMAD.IADD R0, R236, 0x1, -R56 ;  /* 0x00000001ec007824 */ /* 0x000fe200078e0a38 */
[----:B------:R-:W-:Y:S01]  /*17d80*/  BSSY B0, `(.L_x_3562) ;  /* 0x0000029000007945 */ /* 0x000fe20003800000 */
[C---:B------:R-:W-:Y:S01]  /*17d90*/  VIADD R9, R166.reuse, 0x10 ;  /* 0x00000010a6097836 */ /* 0x040fe20000000000 */
        /* <DEDUP_REMOVED lines=39> */
.L_x_3563:
[----:B------:R-:W-:Y:S05]  /*18010*/  BSYNC B0 ;  /* 0x0000000000007941 */ /* 0x000fea0003800000 */
.L_x_3562:
        /* <DEDUP_REMOVED lines=35> */
.L_x_3565:
[----:B------:R-:W-:Y:S05]  /*18250*/  BSYNC B0 ;  /* 0x0000000000007941 */ /* 0x000fea0003800000 */
.L_x_3564:
[----:B------:R-:W-:Y:S04]  /*18260*/  BSSY B0, `(.L_x_3566) ;  /* 0x0000022000007945 */ /* 0x000fe80003800000 */
[----:B------:R-:W-:Y:S05]  /*18270*/  @P5 BRA `(.L_x_3567) ;  /* 0x0000000000805947 */ /* 0x000fea0003800000 */
[----:B------:R-:W-:Y:S02]  /*18280*/  ISETP.GE.AND P5, PT, R18, R63, PT ;  /* 0x0000003f1200720c */ /* 0x000fe40003fa6270 */
[----:B------:R-:W-:-:S04]  /*18290*/  LEA R2, P3, R174, R170, 0x5 ;  /* 0x000000aaae027211 */ /* 0x000fc800078628ff */
[----:B------:R-:W-:Y:S02]  /*182a0*/  LEA.HI.X R0, R174, R173, R175, 0x5, P3 ;  /* 0x000000adae007211 */ /* 0x000fe400018f2caf */
[----:B-1-3--:R-:W-:-:S04]  /*182b0*/  @!P0 LEA R12, P4, R2, R176, 0x1 ;  /* 0x000000b0020c8211 */ /* 0x00afc800078808ff */
        /* <DEDUP_REMOVED lines=28> */
.L_x_3567:
[----:B------:R-:W-:Y:S05]  /*18480*/  BSYNC B0 ;  /* 0x0000000000007941 */ /* 0x000fea0003800000 */
.L_x_3566:
[----:B------:R-:W-:Y:S05]  /*18490*/  @P6 BRA `(.L_x_3485) ;  /* 0x0000000000886947 */ /* 0x000fea0003800000 */
[----:B------:R-:W-:Y:S01]  /*184a0*/  ISETP.GE.AND P5, PT, R18, R63, PT ;  /* 0x0000003f1200720c */ /* 0x000fe20003fa6270 */
[----:B------:R-:W-:Y:S02]  /*184b0*/  IMAD.MOV.U32 R171, RZ, RZ, R173 ;  /* 0x000000ffffab7224 */ /* 0x000fe400078e00ad */
[----:B------:R-:W-:Y:S02]  /*184c0*/  IMAD R0, R175, 0x30, RZ ;  /* 0x00000030af007824 */ /* 0x000fe400078e02ff */
[----:B------:R-:W-:-:S04]  /*184d0*/  IMAD.WIDE.U32 R174, R174, 0x30, R170 ;  /* 0x00000030aeae7825 */ /* 0x000fc800078e00aa */
[----:B------:R-:W-:Y:S01]  /*184e0*/  IMAD.IADD R0, R0, 0x1, R175 ;  /* 0x0000000100007824 */ /* 0x000fe200078e02af */
[CC--:B-1234-:R-:W-:Y:S02]  /*184f0*/  @!P0 LEA R6, P4, R174.reuse, R176.reuse, 0x1 ;  /* 0x000000b0ae068211 */ /* 0x0defe400078808ff */
        /* <DEDUP_REMOVED lines=28> */
.L_x_3485:
[----:B------:R-:W-:Y:S05]  /*186c0*/  BSYNC B3 ;  /* 0x0000000000037941 */ /* 0x000fea0003800000 */
.L_x_3434:
        /* <DEDUP_REMOVED lines=12> */
[C---:B--2345:R-:W-:Y:S02]  /*18790*/  LOP3.LUT R6, R243.reuse, 0x1, RZ, 0xc0, !PT ;  /* 0x00000001f3067812 */ /* 0x07cfe400078ec0ff */
        /* <DEDUP_REMOVED lines=30> */
.L_x_3569:
[----:B------:R-:W-:Y:S05]  /*18980*/  BSYNC B0 ;  /* 0x0000000000007941 */ /* 0x000fea0003800000 */
.L_x_3568:
[----:B------:R-:W-:Y:S04]  /*18990*/  BSSY B0, `(.L_x_3570) ;  /* 0x0000025000007945 */ /* 0x000fe80003800000 */
[----:B------:R-:W-:Y:S05]  /*189a0*/  @P5 BRA `(.L_x_3571) ;  /* 0x00000000008c5947 */ /* 0x000fea0003800000 */
[C---:B--2345:R-:W-:Y:S02]  /*189b0*/  LOP3.LUT R6, R243.reuse, 0x1, RZ, 0xc0, !PT ;  /* 0x00000001f3067812 */ /* 0x07cfe400078ec0ff */
[C---:B------:R-:W-:Y:S02]  /*189c0*/  LOP3.LUT P5, RZ, R243.reuse, 0x2, RZ, 0xc0, !PT ;  /* 0x00000002f3ff7812 */ /* 0x040fe400078ac0ff */
        /* <DEDUP_REMOVED lines=33> */
.L_x_3571:
[----:B------:R-:W-:Y:S05]  /*18be0*/  BSYNC B0 ;  /* 0x0000000000007941 */ /* 0x000fea0003800000 */
.L_x_3570:
[----:B------:R-:W-:Y:S04]  /*18bf0*/  BSSY B0, `(.L_x_3572) ;  /* 0x0000027000007945 */ /* 0x000fe80003800000 */
[----:B------:R-:W-:Y:S05]  /*18c00*/  @P4 BRA `(.L_x_3573) ;  /* 0x0000000000944947 */ /* 0x000fea0003800000 */
[C---:B--2345:R-:W-:Y:S02]  /*18c10*/  LOP3.LUT R6, R243.reuse, 0x1, RZ, 0xc0, !PT ;  /* 0x00000001f3067812 */ /* 0x07cfe400078ec0ff */
[C---:B------:R-:W-:Y:S02]  /*18c20*/  LOP3.LUT P5, RZ, R243.reuse, 0x2, RZ, 0xc0, !PT ;  /* 0x00000002f3ff7812 */ /* 0x040fe400078ac0ff */
[----:B------:R-:W-:Y:S01]  /*18c30*/  ISETP.NE.U32.AND P6, PT, R6, 0x1, PT ;  /* 0x000000010600780c */ /* 0x000fe20003fc5070 */
[C---:B------:R-:W-:Y:S01]  /*18c40*/  IMAD.SHL.U32 R6, R50.reuse, 0x20, RZ ;  /* 0x0000002032067824 */ /* 0x040fe200078e00ff */
[C---:B------:R-:W-:Y:S02]  /*18c50*/  LOP3.LUT P4, RZ, R243.reuse, 0x4, RZ, 0xc0, !PT ;  /* 0x00000004f3ff7812 */ /* 0x040fe4000788c0ff */
[----:B------:R-:W-:Y:S02]  /*18c60*/  LOP3.LUT P2, RZ, R243, 0x8, RZ, 0xc0, !PT ;  /* 0x00000008f3ff7812 */ /* 0x000fe4000784c0ff */
[----:B------:R-:W-:-:S02]  /*18c70*/  SHF.L.U64.HI R7, R50, 0x5, R51 ;  /* 0x0000000532077819 */ /* 0x000fc40000010233 */
        /* <DEDUP_REMOVED lines=30> */
.L_x_3573:
[----:B------:R-:W-:Y:S05]  /*18e60*/  BSYNC B0 ;  /* 0x0000000000007941 */ /* 0x000fea0003800000 */
.L_x_3572:
[----:B------:R-:W-:Y:S04]  /*18e70*/  BSSY B0, `(.L_x_3574) ;  /* 0x000002a000007945 */ /* 0x000fe80003800000 */
[----:B------:R-:W-:Y:S05]  /*18e80*/  @P0 BRA `(.L_x_3575) ;  /* 0x0000000000a00947 */ /* 0x000fea0003800000 */
[C---:B--2345:R-:W-:Y:S01]  /*18e90*/  LOP3.LUT R6, R243.reuse, 0x1, RZ, 0xc0, !PT ;  /* 0x00000001f3067812 */ /* 0x07cfe200078ec0ff */
[----:B------:R-:W-:Y:S01]  /*18ea0*/  IMAD.MOV.U32 R162, RZ, RZ, R160 ;  /* 0x000000ffffa27224 */ /* 0x000fe200078e00a0 */
[----:B------:R-:W-:Y:S02]  /*18eb0*/  LOP3.LUT P4, RZ, R243, 0x2, RZ, 0xc0, !PT ;  /* 0x00000002f3ff7812 */ /* 0x000fe4000788c0ff */
[----:B------:R-:W-:Y:S01]  /*18ec0*/  ISETP.NE.U32.AND P5, PT, R6, 0x1, PT ;  /* 0x000000010600780c */ /* 0x000fe20003fa5070 */
[----:B------:R-:W-:Y:S01]  /*18ed0*/  IMAD R6, R51, 0x30, RZ ;  /* 0x0000003033067824 */ /* 0x000fe200078e02ff */
[C---:B------:R-:W-:Y:S01]  /*18ee0*/  LOP3.LUT P3, RZ, R243.reuse, 0x4, RZ, 0xc0, !PT ;  /* 0x00000004f3ff7812 */ /* 0x040fe2000786c0ff */
        /* <DEDUP_REMOVED lines=34> */
.L_x_3575:
[----:B------:R-:W-:Y:S05]  /*19110*/  BSYNC B0 ;  /* 0x0000000000007941 */ /* 0x000fea0003800000 */
.L_x_3574:
[----:B------:R-:W0:Y:S01]  /*19120*/  LDGDEPBAR ;  /* 0x00000000000079af */ /* 0x000e220000000000 */
[----:B------:R-:W-:Y:S01]  /*19130*/  LOP3.LUT R5, R5, 0x1c0, RZ, 0xc0, !PT ;  /* 0x000001c005057812 */ /* 0x000fe200078ec0ff */
[----:B------:R-:W-:Y:S01]  /*19140*/  IMAD R226, R55, 0x400, R41 ;  /* 0x0000040037e27824 */ /* 0x000fe200078e0229 */
[-C--:B------:R-:W-:Y:S01]  /*19150*/  ISETP.GE.AND P1, PT, R166, R0.reuse, PT ;  /* 0x00000000a600720c */ /* 0x080fe20003f26270 */
[----:B------:R1:W5:Y:S01]  /*19160*/  LD.E R8, desc[UR6][R10.64+0x184] ;  /* 0x000184060a087980 */ /* 0x000362000c101900 */
        /* <DEDUP_REMOVED lines=21> */
[----:B-123--:R-:W-:Y:S01]  /*192c0*/  @P1 IMAD.MOV.U32 R12, RZ, RZ, R181 ;  /* 0x000000ffff0c1224 */ /* 0x00efe200078e00b5 */
[-C--:B----45:R-:W-:Y:S01]  /*192d0*/  @P2 MOV R6, R181.reuse ;  /* 0x000000b500062202 */ /* 0x0b0fe20000000f00 */
        /* <DEDUP_REMOVED lines=26> */
.L_x_3577:
[----:B------:R-:W-:Y:S05]  /*19480*/  BSYNC B0 ;  /* 0x0000000000007941 */ /* 0x000fea0003800000 */
.L_x_3576:
        /* <DEDUP_REMOVED lines=9> */
[C---:B------:R-:W-:Y:S02]  /*19520*/  LOP3.LUT P3, RZ, R243.reuse, 0x4, RZ, 0xc0, !PT ;  /* 0x00000004f3ff7812 */ /* 0x040fe4000786c0ff */
[----:B------:R-:W-:-:S09]  /*19530*/  LOP3.LUT P2, RZ, R243, 0x8, RZ, 0xc0, !PT ;  /* 0x00000008f3ff7812 */ /* 0x000fd2000784c0ff */
[----:B------:R-:W-:-:S04]  /*19540*/  @!P6 LEA R14, P1, R227, R181, 0x1 ;  /* 0x000000b5e30ee211 */ /* 0x000fc800078208ff */
[C---:B------:R-:W-:Y:S02]  /*19550*/  @!P6 LEA.HI.X R15, R227.reuse, R180, R228, 0x1, P1 ;  /* 0x000000b4e30fe211 */ /* 0x040fe400008f0ce4 */
[----:B-123--:R-:W-:-:S03]  /*19560*/  @P5 LEA R12, P1, R227, R181, 0x1 ;  /* 0x000000b5e30c5211 */ /* 0x00efc600078208ff */
[----:B------:R-:W-:Y:S01]  /*19570*/  @!PT LDS RZ, [RZ] ;  /* 0x00000000fffff984 */ /* 0x000fe20000000800 */
[----:B------:R-:W-:Y:S01]  /*19580*/  @!PT LDS RZ, [RZ] ;  /* 0x00000000fffff984 */ /* 0x000fe20000000800 */
[----:B------:R-:W-:Y:S01]  /*19590*/  @!PT LDS RZ, [RZ] ;  /* 0x00000000fffff984 */ /* 0x000fe20000000800 */
[----:B------:R1:W-:Y:S01]  /*195a0*/  @!P6 LDGSTS.E.BYPASS.LTC128B.128 [R239+0x10800], desc[UR6][R14.64] ;  /* 0x108000000eefefae */ /* 0x0003e2000b901d46 */
[CCC-:B------:R-:W-:Y:S02]  /*195b0*/  @P5 LEA.HI.X R13, R227.reuse, R180.reuse, R228.reuse, 0x1, P1 ;  /* 0x000000b4e30d5211 */ /* 0x1c0fe400008f0ce4 */
[CC--:B----45:R-:W-:Y:S01]  /*195c0*/  @P3 LEA R6, P1, R227.reuse, R181.reuse, 0x1 ;  /* 0x000000b5e3063211 */ /* 0x0f0fe200078208ff */
        /* <DEDUP_REMOVED lines=19> */
.L_x_3579:
[----:B------:R-:W-:Y:S05]  /*19700*/  BSYNC B0 ;  /* 0x0000000000007941 */ /* 0x000fea0003800000 */
.L_x_3578:
        /* <DEDUP_REMOVED lines=12> */
[----:B-12---:R-:W-:-:S05]  /*197d0*/  SHF.L.U64.HI R4, R48, 0x5, R49 ;  /* 0x0000000530047819 */ /* 0x006fca0000010231 */
[CC--:B------:R-:W-:Y:S02]  /*197e0*/  @P5 LEA R14, P1, R0.reuse, R181.reuse, 0x1 ;  /* 0x000000b5000e5211 */ /* 0x0c0fe400078208ff */
[CC--:B---3-5:R-:W-:Y:S02]  /*197f0*/  @!P6 LEA R16, P3, R0.reuse, R181.reuse, 0x1 ;  /* 0x000000b50010e211 */ /* 0x0e8fe400078608ff */
        /* <DEDUP_REMOVED lines=26> */
.L_x_3581:
[----:B------:R-:W-:Y:S05]  /*199a0*/  BSYNC B0 ;  /* 0x0000000000007941 */ /* 0x000fea0003800000 */
.L_x_3580:
        /* <DEDUP_REMOVED lines=9> */
[----:B-123--:R-:W-:Y:S01]  /*19a40*/  @P1 MOV R12, R181 ;  /* 0x000000b5000c1202 */ /* 0x00efe20000000f00 */
[--C-:B----45:R-:W-:Y:S01]  /*19a50*/  @P2 IMAD.MOV.U32 R6, RZ, RZ, R181.reuse ;  /* 0x000000ffff062224 */ /* 0x130fe200078e00b5 */
        /* <DEDUP_REMOVED lines=42> */
.L_x_3583:
[----:B------:R-:W-:Y:S05]  /*19d00*/  BSYNC B0 ;  /* 0x0000000000007941 */ /* 0x000fea0003800000 */
.L_x_3582:
[----:B-1----:R-:W-:Y:S01]  /*19d10*/  LDSM.16.M88.4 R20, [R226] ;  /* 0x00000000e214783b */ /* 0x002fe20000000200 */
[----:B------:R-:W-:Y:S01]  /*19d20*/  R2P PR, R57, 0x6 ;  /* 0x0000000639007804 */ /* 0x000fe20000000000 */
[C---:B------:R-:W-:Y:S01]  /*19d30*/  VIADD R0, R225.reuse, 0x8000 ;  /* 0x00008000e1007836 */ /* 0x040fe20000000000 */
[----:B------:R-:W-:Y:S01]  /*19d40*/  ISETP.GT.AND P6, PT, R242, R231, PT ;  /* 0x000000e7f200720c */ /* 0x000fe20003fc4270 */
[----:B------:R-:W1:Y:S01]  /*19d50*/  LDSM.16.M88.4 R60, [R225+0x8000] ;  /* 0x00800000e13c783b */ /* 0x000e620000000200 */
[----:B------:R-:W-:Y:S01]  /*19d60*/  VIADD R223, R225, 0x8020 ;  /* 0x00008020e1df7836 */ /* 0x000fe20000000000 */
[----:B-----5:R-:W-:Y:S01]  /*19d70*/  IADD3 R8, -R8, R53, -R236 ;  /* 0x0000003508087210 */ /* 0x020fe20007ffe9ec */
        /* <DEDUP_REMOVED lines=8> */
[----:B--234-:R-:W2:Y:S01]  /*19e00*/  LDSM.16.M88.4 R4, [R225+0x9800] ;  /* 0x00980000e104783b */ /* 0x01cea20000000200 */
[----:B------:R-:W-:Y:S01]  /*19e10*/  IMAD.MOV.U32 R0, RZ, RZ, 0x40 ;  /* 0x00000040ff007424 */ /* 0x000fe200078e00ff */
[----:B------:R-:W-:Y:S02]  /*19e20*/  ISETP.NE.AND.EX P0, PT, R241, RZ, PT, P0 ;  /* 0x000000fff100720c */ /* 0x000fe40003f05300 */
[----:B------:R-:W-:Y:S01]  /*19e30*/  LDSM.16.M88.4 R12, [R224] ;  /* 0x00000000e00c783b */ /* 0x000fe20000000200 */
[C---:B------:R-:W-:Y:S01]  /*19e40*/  VIADD R215, R223.reuse, 0x800 ;  /* 0x00000800dfd77836 */ /* 0x040fe20000000000 */
[----:B------:R-:W-:Y:S01]  /*19e50*/  SEL R0, R0, 0xffffffc0, !P2 ;  /* 0xffffffc000007807 */ /* 0x000fe20005000000 */
[C---:B------:R-:W-:Y:S01]  /*19e60*/  VIADD R213, R223.reuse, 0x1800 ;  /* 0x00001800dfd57836 */ /* 0x040fe20000000000 */
[----:B------:R-:W3:Y:S01]  /*19e70*/  LDSM.16.M88.4 R72, [R223] ;  /* 0x00000000df48783b */ /* 0x000ee20000000200 */
        /* <DEDUP_REMOVED lines=18> */
[----:B-1----:R-:W-:Y:S01]  /*19fa0*/  HMMA.16816.F32.BF16 R64, R20, R60, RZ ;  /* 0x0000003c1440723c */ /* 0x002fe200000418ff */
[----:B------:R-:W-:Y:S02]  /*19fb0*/  LDSM.16.M88.4 R76, [R219+0x8800] ;  /* 0x00880000db4c783b */ /* 0x000fe40000000200 */
[----:B------:R-:W-:-:S02]  /*19fc0*/  IMAD R0, R55, 0x10, R0 ;  /* 0x0000001037007824 */ /* 0x000fc400078e0200 */
[----:B------:R-:W-:Y:S01]  /*19fd0*/  VIADD R205, R223, 0x5000 ;  /* 0x00005000dfcd7836 */ /* 0x000fe20000000000 */
[----:B------:R-:W-:Y:S01]  /*19fe0*/  LDSM.16.M88.4 R92, [R221] ;  /* 0x00000000dd5c783b */ /* 0x000fe20000000200 */
[C---:B------:R-:W-:Y:S01]  /*19ff0*/  HMMA.16816.F32.BF16 R48, R20.reuse, R44, RZ ;  /* 0x0000002c1430723c */ /* 0x040fe200000418ff */
        /* <DEDUP_REMOVED lines=8> */
[----:B------:R-:W-:Y:S01]  /*1a080*/  VIADD R202, R223, 0x6800 ;  /* 0x00006800dfca7836 */ /* 0x000fe20000000000 */
[----:B------:R-:W0:Y:S01]  /*1a090*/  LDGDEPBAR ;  /* 0x00000000000079af */ /* 0x000e220000000000 */
[C---:B------:R-:W-:Y:S01]  /*1a0a0*/  HMMA.16816.F32.BF16 R44, R20.reuse, R46, RZ ;  /* 0x0000002e142c723c */ /* 0x040fe200000418ff */
[----:B------:R-:W-:Y:S01]  /*1a0b0*/  IADD3 R244, R3, 0x8, R56 ;  /* 0x0000000803f47810 */ /* 0x000fe20007ffe038 */
[----:B------:R-:W-:Y:S01]  /*1a0c0*/  VIADD R200, R223, 0x7800 ;  /* 0x00007800dfc87836 */ /* 0x000fe20000000000 */
[-C--:B------:R-:W-:Y:S01]  /*1a0d0*/  VIADDMNMX R246, R3, R56.reuse, R53, PT ;  /* 0x0000003803f67246 */ /* 0x080fe20003800135 */
[----:B------:R-:W-:Y:S01]  /*1a0e0*/  IMAD.SHL.U32 R3, R52, 0x2, RZ ;  /* 0x0000000234037824 */ /* 0x000fe200078e00ff */
[C---:B------:R-:W-:Y:S01]  /*1a0f0*/  VIADDMNMX R245, R8.reuse, R245, RZ, !PT ;  /* 0x000000f508f57246 */ /* 0x040fe200078001ff */
[----:B------:R-:W-:Y:S01]  /*1a100*/  HMMA.16816.F32.BF16 R32, R20, R28, RZ ;  /* 0x0000001c1420723c */ /* 0x000fe200000418ff */
[----:B------:R-:W-:-:S02]  /*1a110*/  VIADDMNMX R247, R8, R56, RZ, !PT ;  /* 0x0000003808f77246 */ /* 0x000fc400078001ff */
[----:B------:R-:W-:Y:S02]  /*1a120*/  VIMNMX R244, R244, R53, PT ;  /* 0x00000035f4f47248 */ /* 0x000fe40003fe0100 */
[----:B------:R-:W-:Y:S01]  /*1a130*/  LOP3.LUT R3, R3, 0x6, RZ, 0xc0, !PT ;  /* 0x0000000603037812 */ /* 0x000fe200078ec0ff */
[C---:B------:R-:W-:Y:S06]  /*1a140*/  HMMA.16816.F32.BF16 R28, R20.reuse, R30, RZ ;  /* 0x0000001e141c723c */ /* 0x040fec00000418ff */
[C---:B--2---:R-:W-:Y:S06]  /*1a150*/  HMMA.16816.F32.BF16 R24, R20.reuse, R4, RZ ;  /* 0x000000041418723c */ /* 0x044fec00000418ff */
[----:B------:R-:W-:Y:S01]  /*1a160*/  HMMA.16816.F32.BF16 R20, R20, R6, RZ ;  /* 0x000000061414723c */ /* 0x000fe200000418ff */
[----:B------:R-:W1:Y:S05]  /*1a170*/  LDSM.16.M88.4 R4, [R219+0x8000] ;  /* 0x00800000db04783b */ /* 0x000e6a0000000200 */
        /* <DEDUP_REMOVED lines=251> */
.L_x_3587:
[----:B------:R-:W2:Y:S02]  /*1b130*/  LD.E R5, desc[UR6][R10.64+0x38] ;  /* 0x000038060a057980 */ /* 0x000ea4000c101900 */
[----:B--2---:R-:W-:-:S04]  /*1b140*/  LEA R5, -R5, RZ, 0x6 ;  /* 0x000000ff05057211 */ /* 0x004fc800078e31ff */
[----:B------:R-:W-:Y:S02]  /*1b150*/  SHF.R.S32.HI R0, RZ, 0x1f, R5 ;  /* 0x0000001fff007819 */ /* 0x000fe40000011405 */
.L_x_3588:
[----:B------:R-:W-:Y:S05]  /*1b160*/  BSYNC B0 ;  /* 0x0000000000007941 */ /* 0x000fea0003800000 */
.L_x_3586:
        /* <DEDUP_REMOVED lines=125> */
.L_x_3585:
[----:B------:R-:W-:Y:S05]  /*1b940*/  BSYNC B1 ;  /* 0x0000000000017941 */ /* 0x000fea0003800000 */
.L_x_3584:
[----:B------:R-:W2:Y:S01]  /*1b950*/  LD.E R189, desc[UR6][R10.64+0xdc] ;  /* 0x0000dc060abd7980 */ /* 0x000ea2000c101900 */
[----:B------:R-:W-:Y:S01]  /*1b960*/  IMAD.IADD R3, R2, 0x1, R3 ;  /* 0x0000000102037824 */ /* 0x000fe200078e0203 */
[----:B------:R-:W-:-:S03]  /*1b970*/  LEA R220, R41, UR4, 0x1 ;  /* 0x0000000429dc7c11 */ /* 0x000fc6000f8e08ff */
[C---:B------:R-:W-:Y:S01]  /*1b980*/  VIADD R2, R3.reuse, 0x1 ;  /* 0x0000000103027836 */ /* 0x040fe20000000000 */
[C---:B------:R-:W-:Y:S01]  /*1b990*/  ISETP.GE.AND P3, PT, R3.reuse, R247, PT ;  /* 0x000000f70300720c */ /* 0x040fe20003f66270 */
[C---:B------:R-:W-:Y:S01]  /*1b9a0*/  VIADD R0, R3.reuse, 0x8 ;  /* 0x0000000803007836 */ /* 0x040fe20000000000 */
[C---:B------:R-:W-:Y:S01]  /*1b9b0*/  ISETP.GE.AND P2, PT, R3.reuse, R245, PT ;  /* 0x000000f50300720c */ /* 0x040fe20003f46270 */
[C---:B-1----:R-:W-:Y:S01]  /*1b9c0*/  VIADD R13, R3.reuse, 0x21 ;  /* 0x00000021030d7836 */ /* 0x042fe20000000000 */
[C---:B------:R-:W-:Y:S01]  /*1b9d0*/  ISETP.GE.AND P5, PT, R2.reuse, R247, PT ;  /* 0x000000f70200720c */ /* 0x040fe20003fa6270 */
[C---:B------:R-:W-:Y:S01]  /*1b9e0*/  VIADD R7, R3.reuse, 0x28 ;  /* 0x0000002803077836 */ /* 0x040fe20000000000 */
[C---:B------:R-:W-:Y:S01]  /*1b9f0*/  ISETP.GE.AND P1, PT, R2.reuse, R245, PT ;  /* 0x000000f50200720c */ /* 0x040fe20003f26270 */
[----:B------:R-:W-:Y:S01]  /*1ba00*/  VIADD R14, R3, 0x30 ;  /* 0x00000030030e7836 */ /* 0x000fe20000000000 */
[C---:B------:R-:W-:Y:S01]  /*1ba10*/  ISETP.GE.OR P5, PT, R2.reuse, R246, !P5 ;  /* 0x000000f60200720c */ /* 0x040fe20006fa6670 */
[--C-:B------:R-:W-:Y:S01]  /*1ba20*/  IMAD R217, R39, 0x2, R220.reuse ;  /* 0x0000000227d97824 */ /* 0x100fe200078e02dc */
[----:B------:R-:W-:Y:S01]  /*1ba30*/  ISETP.GE.OR P1, PT, R2, R244, !P1 ;  /* 0x000000f40200720c */ /* 0x000fe20004f26670 */
[C---:B------:R-:W-:Y:S01]  /*1ba40*/  VIADD R2, R3.reuse, 0x9 ;  /* 0x0000000903027836 */ /* 0x040fe20000000000 */
[----:B------:R-:W-:Y:S01]  /*1ba50*/  ISETP.GE.OR P3, PT, R3, R246, !P3 ;  /* 0x000000f60300720c */ /* 0x000fe20005f66670 */
[----:B------:R-:W-:Y:S01]  /*1ba60*/  IMAD R218, R40, 0x2, R220 ;  /* 0x0000000228da7824 */ /* 0x000fe200078e02dc */
[----:B------:R-:W-:Y:S01]  /*1ba70*/  FSEL R65, R65, -INF , !P5 ;  /* 0xff80000041417808 */ /* 0x000fe20006800000 */
        /* <DEDUP_REMOVED lines=8> */
[C---:B------:R-:W-:Y:S02]  /*1bb00*/  ISETP.GE.AND P5, PT, R2.reuse, R247, PT ;  /* 0x000000f70200720c */ /* 0x040fe40003fa6270 */
[----:B------:R-:W-:Y:S01]  /*1bb10*/  ISETP.GE.AND P1, PT, R2, R245, PT ;  /* 0x000000f50200720c */ /* 0x000fe20003f26270 */
[----:B------:R-:W-:Y:S01]  /*1bb20*/  LDSM.16.MT88.4 R132, [R216+0x10000] ;  /* 0x01000000d884783b */ /* 0x000fe20000004200 */
[C---:B------:R-:W-:Y:S02]  /*1bb30*/  ISETP.GE.OR P4, PT, R0.reuse, R246, !P4 ;  /* 0x000000f60000720c */ /* 0x040fe40006786670 */
[----:B------:R-:W-:Y:S01]  /*1bb40*/  ISETP.GE.OR P3, PT, R0, R244, !P3 ;  /* 0x000000f40000720c */ /* 0x000fe20005f66670 */
[C---:B------:R-:W-:Y:S01]  /*1bb50*/  VIADD R0, R3.reuse, 0x10 ;  /* 0x0000001003007836 */ /* 0x040fe20000000000 */
[C---:B------:R-:W-:Y:S01]  /*1bb60*/  ISETP.GE.OR P5, PT, R2.reuse, R246, !P5 ;  /* 0x000000f60200720c */ /* 0x040fe20006fa6670 */
[----:B------:R-:W-:Y:S01]  /*1bb70*/  LDSM.16.MT88.4 R40, [R220+0x12000] ;  /* 0x01200000dc28783b */ /* 0x000fe20000004200 */
[-C--:B------:R-:W-:Y:S01]  /*1bb80*/  ISETP.GE.OR P1, PT, R2, R244.reuse, !P1 ;  /* 0x000000f40200720c */ /* 0x080fe20004f26670 */
[C---:B------:R-:W-:Y:S01]  /*1bb90*/  VIADD R2, R3.reuse, 0x11 ;  /* 0x0000001103027836 */ /* 0x040fe20000000000 */
[----:B------:R-:W-:Y:S01]  /*1bba0*/  ISETP.GE.OR P2, PT, R3, R244, !P2 ;  /* 0x000000f40300720c */ /* 0x000fe20005746670 */
[----:B------:R-:W-:Y:S01]  /*1bbb0*/  LDSM.16.MT88.4 R56, [R217+0x12000] ;  /* 0x01200000d938783b */ /* 0x000fe20000004200 */
[----:B------:R-:W-:-:S02]  /*1bbc0*/  FSEL R60, R60, -INF , !P4 ;  /* 0xff8000003c3c7808 */ /* 0x000fc40006000000 */
[----:B------:R-:W-:Y:S01]  /*1bbd0*/  FSEL R66, R66, -INF , !P2 ;  /* 0xff80000042427808 */ /* 0x000fe20005000000 */
[----:B------:R-:W-:Y:S01]  /*1bbe0*/  LDSM.16.MT88.4 R72, [R220+0x14000] ;  /* 0x01400000dc48783b */ /* 0x000fe20000004200 */
[----:B------:R-:W-:Y:S02]  /*1bbf0*/  FSEL R61, R61, -INF , !P5 ;  /* 0xff8000003d3d7808 */ /* 0x000fe40006800000 */
[----:B------:R-:W-:Y:S01]  /*1bc00*/  FSEL R63, R63, -INF , !P1 ;  /* 0xff8000003f3f7808 */ /* 0x000fe20004800000 */
[----:B------:R-:W-:Y:S01]  /*1bc10*/  LDSM.16.MT88.4 R96, [R216+0x14000] ;  /* 0x01400000d860783b */ /* 0x000fe20000004200 */
[C---:B------:R-:W-:Y:S02]  /*1bc20*/  ISETP.GE.AND P2, PT, R0.reuse, R247, PT ;  /* 0x000000f70000720c */ /* 0x040fe40003f46270 */
[----:B------:R-:W-:Y:S01]  /*1bc30*/  ISETP.GE.AND P4, PT, R0, R245, PT ;  /* 0x000000f50000720c */ /* 0x000fe20003f86270 */
[----:B------:R-:W-:Y:S01]  /*1bc40*/  LDSM.16.MT88.4 R104, [R220+0x16000] ;  /* 0x01600000dc68783b */ /* 0x000fe20000004200 */
[----:B------:R-:W-:-:S02]  /*1bc50*/  ISETP.GE.AND P5, PT, R2, R247, PT ;  /* 0x000000f70200720c */ /* 0x000fc40003fa6270 */
[----:B------:R-:W-:Y:S01]  /*1bc60*/  ISETP.GE.AND P1, PT, R2, R245, PT ;  /* 0x000000f50200720c */ /* 0x000fe20003f26270 */
[----:B------:R-:W-:Y:S01]  /*1bc70*/  LDSM.16.MT88.4 R112, [R218+0x16000] ;  /* 0x01600000da70783b */ /* 0x000fe20000004200 */
[C---:B------:R-:W-:Y:S02]  /*1bc80*/  ISETP.GE.OR P2, PT, R0.reuse, R246, !P2 ;  /* 0x000000f60000720c */ /* 0x040fe40005746670 */
[----:B------:R-:W-:Y:S01]  /*1bc90*/  ISETP.GE.OR P4, PT, R0, R244, !P4 ;  /* 0x000000f40000720c */ /* 0x000fe20006786670 */
[C---:B------:R-:W-:Y:S01]  /*1bca0*/  VIADD R0, R3.reuse, 0x18 ;  /* 0x0000001803007836 */ /* 0x040fe20000000000 */
        /* <DEDUP_REMOVED lines=9> */
[----:B------:R-:W-:Y:S02]  /*1bd40*/  ISETP.GE.AND P2, PT, R0, R245, PT ;  /* 0x000000f50000720c */ /* 0x000fe40003f46270 */
[-C--:B------:R-:W-:Y:S01]  /*1bd50*/  ISETP.GE.AND P4, PT, R2, R247.reuse, PT ;  /* 0x000000f70200720c */ /* 0x080fe20003f86270 */
[----:B------:R-:W-:Y:S01]  /*1bd60*/  LDSM.16.MT88.4 R28, [R220+0x12800] ;  /* 0x01280000dc1c783b */ /* 0x000fe20000004200 */
[----:B------:R-:W-:Y:S02]  /*1bd70*/  ISETP.GE.AND P3, PT, R0, R247, PT ;  /* 0x000000f70000720c */ /* 0x000fe40003f66270 */
[----:B------:R-:W-:Y:S02]  /*1bd80*/  FSEL R9, R51, -INF , !P1 ;  /* 0xff80000033097808 */ /* 0x000fe40004800000 */
[----:B------:R-:W-:-:S02]  /*1bd90*/  ISETP.GE.AND P1, PT, R2, R245, PT ;  /* 0x000000f50200720c */ /* 0x000fc40003f26270 */
[----:B------:R-:W-:Y:S02]  /*1bda0*/  ISETP.GE.OR P2, PT, R0, R244, !P2 ;  /* 0x000000f40000720c */ /* 0x000fe40005746670 */
[-C--:B------:R-:W-:Y:S02]  /*1bdb0*/  ISETP.GE.OR P4, PT, R2, R246.reuse, !P4 ;  /* 0x000000f60200720c */ /* 0x080fe40006786670 */
[----:B------:R-:W-:Y:S01]  /*1bdc0*/  ISETP.GE.OR P3, PT, R0, R246, !P3 ;  /* 0x000000f60000720c */ /* 0x000fe20005f66670 */
[----:B------:R-:W-:Y:S01]  /*1bdd0*/  VIADD R0, R3, 0x20 ;  /* 0x0000002003007836 */ /* 0x000fe20000000000 */
[----:B------:R-:W-:Y:S02]  /*1bde0*/  ISETP.GE.OR P1, PT, R2, R244, !P1 ;  /* 0x000000f40200720c */ /* 0x000fe40004f26670 */
[----:B------:R-:W-:Y:S02]  /*1bdf0*/  FSEL R8, R46, -INF , !P2 ;  /* 0xff8000002e087808 */ /* 0x000fe40005000000 */
[----:B------:R-:W-:-:S02]  /*1be00*/  FSEL R2, R45, -INF , !P4 ;  /* 0xff8000002d027808 */ /* 0x000fc40006000000 */
[C---:B------:R-:W-:Y:S02]  /*1be10*/  ISETP.GE.AND P4, PT, R13.reuse, R247, PT ;  /* 0x000000f70d00720c */ /* 0x040fe40003f86270 */
[----:B------:R-:W-:Y:S02]  /*1be20*/  ISETP.GE.AND P2, PT, R13, R245, PT ;  /* 0x000000f50d00720c */ /* 0x000fe40003f46270 */
[----:B------:R-:W-:Y:S02]  /*1be30*/  FSEL R5, R49, -INF , !P5 ;  /* 0xff80000031057808 */ /* 0x000fe40006800000 */
[----:B------:R-:W-:Y:S01]  /*1be40*/  FSEL R4, R44, -INF , !P3 ;  /* 0xff8000002c047808 */ /* 0x000fe20005800000 */
[----:B------:R-:W-:Y:S01]  /*1be50*/  LDSM.16.MT88.4 R48, [R218+0x12000] ;  /* 0x01200000da30783b */ /* 0x000fe20000004200 */
[C---:B------:R-:W-:Y:S02]  /*1be60*/  ISETP.GE.AND P5, PT, R0.reuse, R247, PT ;  /* 0x000000f70000720c */ /* 0x040fe40003fa6270 */
[----:B------:R-:W-:-:S02]  /*1be70*/  ISETP.GE.AND P3, PT, R0, R245, PT ;  /* 0x000000f50000720c */ /* 0x000fc40003f66270 */
[C---:B------:R-:W-:Y:S02]  /*1be80*/  ISETP.GE.OR P4, PT, R13.reuse, R246, !P4 ;  /* 0x000000f60d00720c */ /* 0x040fe40006786670 */
[----:B------:R-:W-:Y:S02]  /*1be90*/  ISETP.GE.OR P2, PT, R13, R244, !P2 ;  /* 0x000000f40d00720c */ /* 0x000fe40005746670 */
[----:B------:R-:W-:Y:S02]  /*1bea0*/  FMNMX.FTZ R13, R64, R65, !PT ;  /* 0x00000041400d7209 */ /* 0x000fe40007810000 */
[C---:B------:R-:W-:Y:S02]  /*1beb0*/  ISETP.GE.OR P5, PT, R0.reuse, R246, !P5 ;  /* 0x000000f60000720c */ /* 0x040fe40006fa6670 */
[----:B------:R-:W-:Y:S02]  /*1bec0*/  ISETP.GE.OR P3, PT, R0, R244, !P3 ;  /* 0x000000f40000720c */ /* 0x000fe40005f66670 */
[----:B------:R-:W-:-:S02]  /*1bed0*/  FSEL R0, R47, -INF , !P1 ;  /* 0xff8000002f007808 */ /* 0x000fc40004800000 */
[C---:B------:R-:W-:Y:S02]  /*1bee0*/  ISETP.GE.AND P1, PT, R7.reuse, R247, PT ;  /* 0x000000f70700720c */ /* 0x040fe40003f26270 */
[----:B------:R-:W-:Y:S02]  /*1bef0*/  FMNMX.FTZ R13, R60, R13, !PT ;  /* 0x0000000d3c0d7209 */ /* 0x000fe40007810000 */
[----:B------:R-:W-:Y:S02]  /*1bf00*/  ISETP.GE.OR P1, PT, R7, R246, !P1 ;  /* 0x000000f60700720c */ /* 0x000fe40004f26670 */
[----:B------:R-:W-:Y:S02]  /*1bf10*/  FMNMX.FTZ R13, R61, R13, !PT ;  /* 0x0000000d3d0d7209 */ /* 0x000fe40007810000 */
[----:B------:R-:W-:Y:S02]  /*1bf20*/  FSEL R184, R34, -INF , !P3 ;  /* 0xff80000022b87808 */ /* 0x000fe40005800000 */
[----:B------:R-:W-:-:S02]  /*1bf30*/  FSEL R182, R80, -INF , !P1 ;  /* 0xff80000050b67808 */ /* 0x000fc40004800000 */
[----:B------:R-:W-:Y:S02]  /*1bf40*/  ISETP.GE.AND P3, PT, R14, R247, PT ;  /* 0x000000f70e00720c */ /* 0x000fe40003f66270 */
[----:B------:R-:W-:Y:S02]  /*1bf50*/  FMNMX.FTZ R13, R6, R13, !PT ;  /* 0x0000000d060d7209 */ /* 0x000fe40007810000 */
[C---:B------:R-:W-:Y:S02]  /*1bf60*/  ISETP.GE.AND P1, PT, R14.reuse, R245, PT ;  /* 0x000000f50e00720c */ /* 0x040fe40003f26270 */
[----:B------:R-:W-:Y:S01]  /*1bf70*/  FMNMX.FTZ R15, R5, R13, !PT ;  /* 0x0000000d050f7209 */ /* 0x000fe20007810000 */
[----:B------:R-:W-:Y:S01]  /*1bf80*/  VIADD R13, R3, 0x31 ;  /* 0x00000031030d7836 */ /* 0x000fe20000000000 */
[C---:B------:R-:W-:Y:S02]  /*1bf90*/  ISETP.GE.OR P3, PT, R14.reuse, R246, !P3 ;  /* 0x000000f60e00720c */ /* 0x040fe40005f66670 */
[----:B------:R-:W-:-:S02]  /*1bfa0*/  ISETP.GE.OR P1, PT, R14, R244, !P1 ;  /* 0x000000f40e00720c */ /* 0x000fc40004f26670 */
[----:B------:R-:W-:Y:S02]  /*1bfb0*/  FSEL R178, R32, -INF , !P5 ;  /* 0xff80000020b27808 */ /* 0x000fe40006800000 */
[----:B------:R-:W-:Y:S02]  /*1bfc0*/  FMNMX.FTZ R14, R66, R67, !PT ;  /* 0x00000043420e7209 */ /* 0x000fe40007810000 */
[C---:B------:R-:W-:Y:S02]  /*1bfd0*/  ISETP.GE.AND P5, PT, R7.reuse, R245, PT ;  /* 0x000000f50700720c */ /* 0x040fe40003fa6270 */
[----:B------:R-:W-:Y:S02]  /*1bfe0*/  FMNMX.FTZ R15, R4, R15, !PT ;  /* 0x0000000f040f7209 */ /* 0x000fe40007810000 */
[----:B------:R-:W-:Y:S02]  /*1bff0*/  FMNMX.FTZ R14, R62, R14, !PT ;  /* 0x0000000e3e0e7209 */ /* 0x000fe40007810000 */
[----:B------:R-:W-:Y:S01]  /*1c000*/  ISETP.GE.OR P5, PT, R7, R244, !P5 ;  /* 0x000000f40700720c */ /* 0x000fe20006fa6670 */
[----:B------:R-:W-:Y:S01]  /*1c010*/  VIADD R7, R3, 0x29 ;  /* 0x0000002903077836 */ /* 0x000fe20000000000 */
[----:B------:R-:W-:-:S02]  /*1c020*/  FMNMX.FTZ R15, R2, R15, !PT ;  /* 0x0000000f020f7209 */ /* 0x000fc40007810000 */
[----:B------:R-:W-:Y:S02]  /*1c030*/  FMNMX.FTZ R14, R63, R14, !PT ;  /* 0x0000000e3f0e7209 */ /* 0x000fe40007810000 */
[----:B------:R-:W-:Y:S02]  /*1c040*/  FSEL R179, R33, -INF , !P4 ;  /* 0xff80000021b37808 */ /* 0x000fe40006000000 */
[----:B------:R-:W-:Y:S02]  /*1c050*/  ISETP.GE.AND P4, PT, R7, R247, PT ;  /* 0x000000f70700720c */ /* 0x000fe40003f86270 */
[----:B------:R-:W-:Y:S02]  /*1c060*/  FMNMX.FTZ R15, R178, R15, !PT ;  /* 0x0000000fb20f7209 */ /* 0x000fe40007810000 */
[----:B------:R-:W-:Y:S02]  /*1c070*/  FSEL R185, R35, -INF , !P2 ;  /* 0xff80000023b97808 */ /* 0x000fe40005000000 */
[----:B------:R-:W-:Y:S01]  /*1c080*/  FMNMX.FTZ R14, R12, R14, !PT ;  /* 0x0000000e0c0e7209 */ /* 0x000fe20007810000 */
[----:B------:R-:W-:Y:S01]  /*1c090*/  LDSM.16.MT88.4 R32, [R216+0x10800] ;  /* 0x01080000d820783b */ /* 0x000fe20000004200 */
[----:B------:R-:W-:-:S02]  /*1c0a0*/  ISETP.GE.AND P2, PT, R7, R245, PT ;  /* 0x000000f50700720c */ /* 0x000fc40003f46270 */
[----:B------:R-:W-:Y:S02]  /*1c0b0*/  ISETP.GE.OR P4, PT, R7, R246, !P4 ;  /* 0x000000f60700720c */ /* 0x000fe40006786670 */
[----:B------:R-:W-:Y:S02]  /*1c0c0*/  FMNMX.FTZ R15, R179, R15, !PT ;  /* 0x0000000fb30f7209 */ /* 0x000fe40007810000 */
[----:B------:R-:W-:Y:S02]  /*1c0d0*/  FMNMX.FTZ R14, R9, R14, !PT ;  /* 0x0000000e090e7209 */ /* 0x000fe40007810000 */
[----:B------:R-:W-:Y:S01]  /*1c0e0*/  ISETP.GE.OR P2, PT, R7, R244, !P2 ;  /* 0x000000f40700720c */ /* 0x000fe20005746670 */
[C---:B------:R-:W-:Y:S01]  /*1c0f0*/  VIADD R7, R3.reuse, 0x38 ;  /* 0x0000003803077836 */ /* 0x040fe20000000000 */
[----:B------:R-:W-:Y:S01]  /*1c100*/  FSEL R187, R82, -INF , !P5 ;  /* 0xff80000052bb7808 */ /* 0x000fe20006800000 */
[----:B------:R-:W-:Y:S01]  /*1c110*/  VIADD R3, R3, 0x39 ;  /* 0x0000003903037836 */ /* 0x000fe20000000000 */
[----:B------:R-:W-:-:S02]  /*1c120*/  ISETP.GE.AND P5, PT, R13, R247, PT ;  /* 0x000000f70d00720c */ /* 0x000fc40003fa6270 */
[----:B------:R-:W-:Y:S02]  /*1c130*/  FSEL R183, R81, -INF , !P4 ;  /* 0xff80000051b77808 */ /* 0x000fe40006000000 */
[----:B------:R-:W-:Y:S02]  /*1c140*/  FMNMX.FTZ R15, R182, R15, !PT ;  /* 0x0000000fb60f7209 */ /* 0x000fe40007810000 */
[----:B------:R-:W-:Y:S02]  /*1c150*/  FMNMX.FTZ R14, R8, R14, !PT ;  /* 0x0000000e080e7209 */ /* 0x000fe40007810000 */
[----:B------:R-:W-:Y:S02]  /*1c160*/  ISETP.GE.AND P4, PT, R7, R247, PT ;  /* 0x000000f70700720c */ /* 0x000fe40003f86270 */
[----:B------:R-:W-:Y:S02]  /*1c170*/  FSEL R198, R92, -INF , !P3 ;  /* 0xff8000005cc67808 */ /* 0x000fe40005800000 */
[----:B------:R-:W-:-:S02]  /*1c180*/  ISETP.GE.OR P5, PT, R13, R246, !P5 ;  /* 0x000000f60d00720c */ /* 0x000fc40006fa6670 */
[----:B------:R-:W-:Y:S02]  /*1c190*/  FMNMX.FTZ R15, R183, R15, !PT ;  /* 0x0000000fb70f7209 */ /* 0x000fe40007810000 */
[----:B------:R-:W-:Y:S02]  /*1c1a0*/  FMNMX.FTZ R14, R0, R14, !PT ;  /* 0x0000000e000e7209 */ /* 0x000fe40007810000 */
[----:B------:R-:W-:Y:S02]  /*1c1b0*/  ISETP.GE.AND P3, PT, R3, R247, PT ;  /* 0x000000f70300720c */ /* 0x000fe40003f66270 */
[----:B------:R-:W-:Y:S02]  /*1c1c0*/  ISETP.GE.OR P4, PT, R7, R246, !P4 ;  /* 0x000000f60700720c */ /* 0x000fe40006786670 */
[----:B------:R-:W-:Y:S02]  /*1c1d0*/  FSEL R197, R93, -INF , !P5 ;  /* 0xff8000005dc57808 */ /* 0x000fe40006800000 */
[----:B------:R-:W-:-:S02]  /*1c1e0*/  FMNMX.FTZ R15, R198, R15, !PT ;  /* 0x0000000fc60f7209 */ /* 0x000fc40007810000 */
[----:B------:R-:W-:Y:S02]  /*1c1f0*/  FMNMX.FTZ R14, R184, R14, !PT ;  /* 0x0000000eb80e7209 */ /* 0x000fe40007810000 */
[----:B------:R-:W-:Y:S02]  /*1c200*/  ISETP.GE.OR P3, PT, R3, R246, !P3 ;  /* 0x000000f60300720c */ /* 0x000fe40005f66670 */
[----:B------:R-:W-:Y:S02]  /*1c210*/  FSEL R196, R88, -INF , !P4 ;  /* 0xff80000058c47808 */ /* 0x000fe40006000000 */
[----:B------:R-:W-:Y:S02]  /*1c220*/  FMNMX.FTZ R15, R197, R15, !PT ;  /* 0x0000000fc50f7209 */ /* 0x000fe40007810000 */
[----:B------:R-:W-:Y:S02]  /*1c230*/  FMNMX.FTZ R14, R185, R14, !PT ;  /* 0x0000000eb90e7209 */ /* 0x000fe40007810000 */
[----:B------:R-:W-:-:S02]  /*1c240*/  FSEL R195, R89, -INF , !P3 ;  /* 0xff80000059c37808 */ /* 0x000fc40005800000 */
[----:B------:R-:W-:Y:S02]  /*1c250*/  FMNMX.FTZ R16, R196, R15, !PT ;  /* 0x0000000fc4107209 */ /* 0x000fe40007810000 */
[-C--:B------:R-:W-:Y:S02]  /*1c260*/  ISETP.GE.AND P3, PT, R13, R245.reuse, PT ;  /* 0x000000f50d00720c */ /* 0x080fe40003f66270 */
[----:B------:R-:W-:Y:S02]  /*1c270*/  FSEL R186, R83, -INF , !P2 ;  /* 0xff80000053ba7808 */ /* 0x000fe40005000000 */
[----:B------:R-:W-:Y:S01]  /*1c280*/  FMNMX.FTZ R15, R187, R14, !PT ;  /* 0x0000000ebb0f7209 */ /* 0x000fe20007810000 */
[----:B------:R-:W-:Y:S01]  /*1c290*/  LDSM.16.MT88.4 R80, [R218+0x14000] ;  /* 0x01400000da50783b */ /* 0x000fe20000004200 */
[----:B------:R-:W-:Y:S02]  /*1c2a0*/  ISETP.GE.OR P3, PT, R13, R244, !P3 ;  /* 0x000000f40d00720c */ /* 0x000fe40005f66670 */
[----:B------:R-:W-:-:S02]  /*1c2b0*/  ISETP.GE.AND P2, PT, R7, R245, PT ;  /* 0x000000f50700720c */ /* 0x000fc40003f46270 */
[----:B------:R-:W-:Y:S02]  /*1c2c0*/  FSEL R193, R94, -INF , !P1 ;  /* 0xff8000005ec17808 */ /* 0x000fe40004800000 */
[----:B------:R-:W-:Y:S02]  /*1c2d0*/  FMNMX.FTZ R13, R186, R15, !PT ;  /* 0x0000000fba0d7209 */ /* 0x000fe40007810000 */
[----:B------:R-:W-:Y:S02]  /*1c2e0*/  ISETP.GE.OR P2, PT, R7, R244, !P2 ;  /* 0x000000f40700720c */ /* 0x000fe40005746670 */
[----:B------:R-:W-:Y:S02]  /*1c2f0*/  ISETP.GE.AND P1, PT, R3, R245, PT ;  /* 0x000000f50300720c */ /* 0x000fe40003f26270 */
[----:B------:R-:W-:Y:S02]  /*1c300*/  FSEL R192, R95, -INF , !P3 ;  /* 0xff8000005fc07808 */ /* 0x000fe40005800000 */
[----:B------:R-:W-:-:S02]  /*1c310*/  FMNMX.FTZ R13, R193, R13, !PT ;  /* 0x0000000dc10d7209 */ /* 0x000fc40007810000 */
[----:B------:R-:W-:Y:S02]  /*1c320*/  ISETP.GE.OR P1, PT, R3, R244, !P1 ;  /* 0x000000f40300720c */ /* 0x000fe40004f26670 */
        /* <DEDUP_REMOVED lines=31> */
[-CC-:B------:R-:W-:Y:S01]  /*1c520*/  FFMA.FTZ R173, R62, R189.reuse, -R188.reuse ;  /* 0x000000bd3ead7223 */ /* 0x180fe200000108bc */
[-CC-:B------:R-:W-:Y:S01]  /*1c530*/  FFMA.FTZ R171, R63, R189.reuse, -R188.reuse ;  /* 0x000000bd3fab7223 */ /* 0x180fe200000108bc */
[----:B------:R-:W1:Y:S01]  /*1c540*/  LDSM.16.MT88.4 R64, [R216+0x12000] ;  /* 0x01200000d840783b */ /* 0x000e620000004200 */
[----:B------:R-:W-:Y:S01]  /*1c550*/  MUFU.EX2 R175, R175 ;  /* 0x000000af00af7308 */ /* 0x000fe20000000800 */
[-C--:B------:R-:W-:Y:S01]  /*1c560*/  FFMA.FTZ R168, R12, R189.reuse, -R188 ;  /* 0x000000bd0ca87223 */ /* 0x080fe200000108bc */
[-C--:B------:R-:W-:Y:S01]  /*1c570*/  FFMA.FTZ R2, R2, R189.reuse, -R194 ;  /* 0x000000bd02027223 */ /* 0x080fe200000108c2 */
[----:B------:R-:W2:Y:S01]  /*1c580*/  LDSM.16.MT88.4 R4, [R216+0x16000] ;  /* 0x01600000d804783b */ /* 0x000ea20000004200 */
[-CC-:B------:R-:W-:Y:S01]  /*1c590*/  FFMA.FTZ R9, R9, R189.reuse, -R188.reuse ;  /* 0x000000bd09097223 */ /* 0x180fe200000108bc */
[-CC-:B------:R-:W-:Y:S01]  /*1c5a0*/  FFMA.FTZ R8, R8, R189.reuse, -R188.reuse ;  /* 0x000000bd08087223 */ /* 0x180fe200000108bc */
[-C--:B------:R-:W-:Y:S01]  /*1c5b0*/  FFMA.FTZ R0, R0, R189.reuse, -R188 ;  /* 0x000000bd00007223 */ /* 0x080fe200000108bc */
[----:B------:R-:W3:Y:S01]  /*1c5c0*/  LDSM.16.MT88.4 R12, [R217+0x10800] ;  /* 0x01080000d90c783b */ /* 0x000ee20000004200 */
[----:B------:R-:W4:Y:S01]  /*1c5d0*/  MUFU.EX2 R174, R174 ;  /* 0x000000ae00ae7308 */ /* 0x000f220000000800 */
[-CC-:B------:R-:W-:Y:S01]  /*1c5e0*/  FFMA.FTZ R178, R178, R189.reuse, -R194.reuse ;  /* 0x000000bdb2b27223 */ /* 0x180fe200000108c2 */
[-CC-:B------:R-:W-:Y:S01]  /*1c5f0*/  FFMA.FTZ R179, R179, R189.reuse, -R194.reuse ;  /* 0x000000bdb3b37223 */ /* 0x180fe200000108c2 */
[-CC-:B------:R-:W-:Y:S01]  /*1c600*/  FFMA.FTZ R182, R182, R189.reuse, -R194.reuse ;  /* 0x000000bdb6b67223 */ /* 0x180fe200000108c2 */
[-C--:B------:R-:W-:Y:S01]  /*1c610*/  FFMA.FTZ R183, R183, R189.reuse, -R194 ;  /* 0x000000bdb7b77223 */ /* 0x080fe200000108c2 */
[-CC-:B------:R-:W-:Y:S01]  /*1c620*/  FFMA.FTZ R184, R184, R189.reuse, -R188.reuse ;  /* 0x000000bdb8b87223 */ /* 0x180fe200000108bc */
[-CC-:B------:R-:W-:Y:S01]  /*1c630*/  FFMA.FTZ R185, R185, R189.reuse, -R188.reuse ;  /* 0x000000bdb9b97223 */ /* 0x180fe200000108bc */
[-CC-:B------:R-:W-:Y:S01]  /*1c640*/  FFMA.FTZ R187, R187, R189.reuse, -R188.reuse ;  /* 0x000000bdbbbb7223 */ /* 0x180fe200000108bc */
[----:B------:R-:W5:Y:S01]  /*1c650*/  MUFU.EX2 R172, R172 ;  /* 0x000000ac00ac7308 */ /* 0x000f620000000800 */
[-C--:B------:R-:W-:Y:S01]  /*1c660*/  FFMA.FTZ R186, R186, R189.reuse, -R188 ;  /* 0x000000bdbaba7223 */ /* 0x080fe200000108bc */
[-C--:B------:R-:W-:Y:S01]  /*1c670*/  FFMA.FTZ R249, R195, R189.reuse, -R194 ;  /* 0x000000bdc3f97223 */ /* 0x080fe200000108c2 */
[-CC-:B------:R-:W-:Y:S01]  /*1c680*/  FFMA.FTZ R192, R192, R189.reuse, -R188.reuse ;  /* 0x000000bdc0c07223 */ /* 0x180fe200000108bc */
[-CC-:B------:R-:W-:Y:S01]  /*1c690*/  FFMA.FTZ R248, R190, R189.reuse, -R188.reuse ;  /* 0x000000bdbef87223 */ /* 0x180fe200000108bc */
[----:B------:R-:W-:-:S03]  /*1c6a0*/  FFMA.FTZ R191, R191, R189, -R188 ;  /* 0x000000bdbfbf7223 */ /* 0x000fc600000108bc */
[----:B------:R-:W1:Y:S01]  /*1c6b0*/  MUFU.EX2 R170, R170 ;  /* 0x000000aa00aa7308 */ /* 0x000e620000000800 */
[----:B----4-:R-:W-:Y:S01]  /*1c6c0*/  F2FP.BF16.F32.PACK_AB R128, R174, R175 ;  /* 0x000000afae80723e */ /* 0x010fe200000010ff */
[----:B------:R-:W-:-:S06]  /*1c6d0*/  FADD.FTZ R174, R175, R174 ;  /* 0x000000aeafae7221 */ /* 0x000fcc0000010000 */
[----:B------:R-:W-:Y:S01]  /*1c6e0*/  MUFU.EX2 R176, R176 ;  /* 0x000000b000b07308 */ /* 0x000fe20000000800 */
[----:B-----5:R-:W-:-:S07]  /*1c6f0*/  FADD.FTZ R174, R172, R174 ;  /* 0x000000aeacae7221 */ /* 0x020fce0000010000 */
[----:B------:R-:W4:Y:S01]  /*1c700*/  MUFU.EX2 R177, R177 ;  /* 0x000000b100b17308 */ /* 0x000f220000000800 */
[C---:B-1----:R-:W-:Y:S01]  /*1c710*/  F2FP.BF16.F32.PACK_AB R130, R170.reuse, R172 ;  /* 0x000000acaa82723e */ /* 0x042fe200000010ff */
[----:B------:R-:W-:-:S06]  /*1c720*/  FADD.FTZ R174, R170, R174 ;  /* 0x000000aeaaae7221 */ /* 0x000fcc0000010000 */
[----:B------:R-:W1:Y:S08]  /*1c730*/  MUFU.EX2 R173, R173 ;  /* 0x000000ad00ad7308 */ /* 0x000e700000000800 */
[----:B------:R-:W5:Y:S01]  /*1c740*/  MUFU.EX2 R171, R171 ;  /* 0x000000ab00ab7308 */ /* 0x000f620000000800 */
[----:B----4-:R-:W-:Y:S01]  /*1c750*/  F2FP.BF16.F32.PACK_AB R129, R177, R176 ;  /* 0x000000b0b181723e */ /* 0x010fe200000010ff */
[----:B------:R-:W-:-:S06]  /*1c760*/  FADD.FTZ R176, R176, R177 ;  /* 0x000000b1b0b07221 */ /* 0x000fcc0000010000 */
[----:B------:R-:W4:Y:S01]  /*1c770*/  MUFU.EX2 R169, R169 ;  /* 0x000000a900a97308 */ /* 0x000f220000000800 */
[----:B-1----:R-:W-:-:S07]  /*1c780*/  FADD.FTZ R176, R173, R176 ;  /* 0x000000b0adb07221 */ /* 0x002fce0000010000 */
[----:B------:R-:W1:Y:S01]  /*1c790*/  MUFU.EX2 R167, R167 ;  /* 0x000000a700a77308 */ /* 0x000e620000000800 */
[C---:B-----5:R-:W-:Y:S01]  /*1c7a0*/  F2FP.BF16.F32.PACK_AB R131, R171.reuse, R173 ;  /* 0x000000adab83723e */ /* 0x060fe200000010ff */
[----:B------:R-:W-:-:S06]  /*1c7b0*/  FADD.FTZ R176, R171, R176 ;  /* 0x000000b0abb07221 */ /* 0x000fcc0000010000 */
[----:B------:R-:W-:Y:S01]  /*1c7c0*/  HMMA.16816.F32.BF16 R144, R128, R140, RZ ;  /* 0x0000008c8090723c */ /* 0x000fe200000418ff */
[----:B------:R-:W-:Y:S01]  /*1c7d0*/  MUFU.EX2 R166, R166 ;  /* 0x000000a600a67308 */ /* 0x000fe20000000800 */
[----:B----4-:R-:W-:-:S04]  /*1c7e0*/  FADD.FTZ R174, R169, R174 ;  /* 0x000000aea9ae7221 */ /* 0x010fc80000010000 */
[C---:B------:R-:W-:Y:S03]  /*1c7f0*/  HMMA.16816.F32.BF16 R140, R128.reuse, R142, RZ ;  /* 0x0000008e808c723c */ /* 0x040fe600000418ff */
[----:B------:R-:W-:Y:S01]  /*1c800*/  MUFU.EX2 R2, R2 ;  /* 0x0000000200027308 */ /* 0x000fe20000000800 */
[----:B-1----:R-:W-:Y:S02]  /*1c810*/  FADD.FTZ R174, R167, R174 ;  /* 0x000000aea7ae7221 */ /* 0x002fe40000010000 */
        /* <DEDUP_REMOVED lines=45> */
[C---:B--2---:R-:W-:Y:S06]  /*1caf0*/  HMMA.16816.F32.BF16 R124, R128.reuse, R4, RZ ;  /* 0x00000004807c723c */ /* 0x044fec00000418ff */
        /* <DEDUP_REMOVED lines=9> */
[C---:B---3--:R-:W-:Y:S06]  /*1cb90*/  HMMA.16816.F32.BF16 R144, R4.reuse, R12, R144 ;  /* 0x0000000c0490723c */ /* 0x048fec0000041890 */
        /* <DEDUP_REMOVED lines=45> */
[----:B------:R-:W-:Y:S01]  /*1ce70*/  HMMA.16816.F32.BF16 R128, R4, R22, R128 ;  /* 0x000000160480723c */ /* 0x000fe20000041880 */
[----:B------:R-:W2:Y:S06]  /*1ce80*/  LDSM.16.MT88.4 R20, [R220+0x13000] ;  /* 0x01300000dc14783b */ /* 0x000eac0000004200 */
[----:B------:R-:W-:Y:S01]  /*1ce90*/  F2FP.BF16.F32.PACK_AB R4, R179, R178 ;  /* 0x000000b2b304723e */ /* 0x000fe200000010ff */
[----:B------:R-:W-:Y:S01]  /*1cea0*/  FADD.FTZ R178, R178, R166 ;  /* 0x000000a6b2b27221 */ /* 0x000fe20000010000 */
[----:B-----5:R-:W-:-:S02]  /*1ceb0*/  F2FP.BF16.F32.PACK_AB R6, R183, R182 ;  /* 0x000000b6b706723e */ /* 0x020fc400000010ff */
[----:B------:R-:W-:Y:S01]  /*1cec0*/  F2FP.BF16.F32.PACK_AB R5, R185, R184 ;  /* 0x000000b8b905723e */ /* 0x000fe200000010ff */
[----:B------:R-:W-:Y:S01]  /*1ced0*/  FADD.FTZ R184, R184, R8 ;  /* 0x00000008b8b87221 */ /* 0x000fe20000010000 */
[----:B------:R-:W-:Y:S01]  /*1cee0*/  F2FP.BF16.F32.PACK_AB R7, R186, R187 ;  /* 0x000000bbba07723e */ /* 0x000fe200000010ff */
[----:B------:R-:W-:Y:S02]  /*1cef0*/  FADD.FTZ R178, R179, R178 ;  /* 0x000000b2b3b27221 */ /* 0x000fe40000010000 */
[----:B------:R-:W-:Y:S02]  /*1cf00*/  FADD.FTZ R184, R185, R184 ;  /* 0x000000b8b9b87221 */ /* 0x000fe40000010000 */
[----:B------:R-:W-:Y:S02]  /*1cf10*/  FADD.FTZ R182, R182, R178 ;  /* 0x000000b2b6b67221 */ /* 0x000fe40000010000 */
[----:B---3--:R-:W-:Y:S01]  /*1cf20*/  HMMA.16816.F32.BF16 R160, R4, R16, R160 ;  /* 0x0000001004a0723c */ /* 0x008fe200000418a0 */
[----:B------:R-:W-:Y:S01]  /*1cf30*/  FADD.FTZ R187, R187, R184 ;  /* 0x000000b8bbbb7221 */ /* 0x000fe20000010000 */
[----:B------:R-:W-:-:S03]  /*1cf40*/  FADD.FTZ R182, R183, R182 ;  /* 0x000000b6b7b67221 */ /* 0x000fc60000010000 */
[----:B------:R-:W-:Y:S01]  /*1cf50*/  FADD.FTZ R187, R186, R187 ;  /* 0x000000bbbabb7221 */ /* 0x000fe20000010000 */
        /* <DEDUP_REMOVED lines=33> */
[----:B------:R-:W-:Y:S01]  /*1d170*/  HMMA.16816.F32.BF16 R140, R4, R34, R140 ;  /* 0x00000022048c723c */ /* 0x000fe2000004188c */
[-CC-:B------:R-:W-:Y:S01]  /*1d180*/  FFMA.FTZ R32, R198, R189.reuse, -R194.reuse ;  /* 0x000000bdc6207223 */ /* 0x180fe200000108c2 */
[----:B------:R-:W-:-:S04]  /*1d190*/  FFMA.FTZ R33, R197, R189, -R194 ;  /* 0x000000bdc5217223 */ /* 0x000fc800000108c2 */
[C---:B---3--:R-:W-:Y:S01]  /*1d1a0*/  HMMA.16816.F32.BF16 R108, R4.reuse, R16, R108 ;  /* 0x00000010046c723c */ /* 0x048fe2000004186c */
[-C--:B------:R-:W-:Y:S01]  /*1d1b0*/  FFMA.FTZ R34, R196, R189.reuse, -R194 ;  /* 0x000000bdc4227223 */ /* 0x080fe200000108c2 */
[----:B------:R-:W-:Y:S01]  /*1d1c0*/  FFMA.FTZ R35, R193, R189, -R188 ;  /* 0x000000bdc1237223 */ /* 0x000fe200000108bc */
[----:B------:R-:W3:Y:S03]  /*1d1d0*/  MUFU.EX2 R32, R32 ;  /* 0x0000002000207308 */ /* 0x000ee60000000800 */
[C---:B------:R-:W-:Y:S01]  /*1d1e0*/  HMMA.16816.F32.BF16 R112, R4.reuse, R18, R112 ;  /* 0x000000120470723c */ /* 0x040fe20000041870 */
[----:B------:R-:W4:Y:S04]  /*1d1f0*/  LDSM.16.MT88.4 R16, [R218+0x11800] ;  /* 0x01180000da10783b */ /* 0x000f280000004200 */
[----:B------:R-:W5:Y:S01]  /*1d200*/  MUFU.EX2 R33, R33 ;  /* 0x0000002100217308 */ /* 0x000f620000000800 */
[C---:B-1----:R-:W-:Y:S06]  /*1d210*/  HMMA.16816.F32.BF16 R124, R4.reuse, R12, R124 ;  /* 0x0000000c047c723c */ /* 0x042fec000004187c */
[----:B------:R-:W-:Y:S01]  /*1d220*/  HMMA.16816.F32.BF16 R128, R4, R14, R128 ;  /* 0x0000000e0480723c */ /* 0x000fe20000041880 */
[----:B------:R-:W1:Y:S01]  /*1d230*/  LDSM.16.MT88.4 R12, [R216+0x11800] ;  /* 0x01180000d80c783b */ /* 0x000e620000004200 */
[----:B------:R-:W2:Y:S01]  /*1d240*/  MUFU.EX2 R34, R34 ;  /* 0x0000002200227308 */ /* 0x000ea20000000800 */
[----:B---3--:R-:W-:-:S03]  /*1d250*/  FADD.FTZ R182, R32, R182 ;  /* 0x000000b620b67221 */ /* 0x008fc60000010000 */
[C---:B------:R-:W-:Y:S04]  /*1d260*/  HMMA.16816.F32.BF16 R136, R4.reuse, R28, R136 ;  /* 0x0000001c0488723c */ /* 0x040fe80000041888 */
[----:B------:R-:W3:Y:S01]  /*1d270*/  MUFU.EX2 R35, R35 ;  /* 0x0000002300237308 */ /* 0x000ee20000000800 */
[----:B-----5:R-:W-:Y:S01]  /*1d280*/  FADD.FTZ R182, R33, R182 ;  /* 0x000000b621b67221 */ /* 0x020fe20000010000 */
[C---:B------:R-:W-:Y:S01]  /*1d290*/  HMMA.16816.F32.BF16 R132, R4.reuse, R30, R132 ;  /* 0x0000001e0484723c */ /* 0x040fe20000041884 */
[----:B------:R-:W5:Y:S05]  /*1d2a0*/  LDSM.16.MT88.4 R28, [R217+0x11800] ;  /* 0x01180000d91c783b */ /* 0x000f6a0000004200 */
[----:B------:R-:W4:Y:S01]  /*1d2b0*/  MUFU.EX2 R188, R191 ;  /* 0x000000bf00bc7308 */ /* 0x000f220000000800 */
[----:B------:R-:W-:Y:S01]  /*1d2c0*/  HMMA.16816.F32.BF16 R116, R4, R24, R116 ;  /* 0x000000180474723c */ /* 0x000fe20000041874 */
[----:B--2---:R-:W-:-:S05]  /*1d2d0*/  FADD.FTZ R182, R34, R182 ;  /* 0x000000b622b67221 */ /* 0x004fca0000010000 */
[----:B------:R-:W-:Y:S01]  /*1d2e0*/  HMMA.16816.F32.BF16 R120, R4, R26, R120 ;  /* 0x0000001a0478723c */ /* 0x000fe20000041878 */
[----:B------:R-:W-:Y:S01]  /*1d2f0*/  LDSM.16.MT88.4 R24, [R217+0x13800] ;  /* 0x01380000d918783b */ /* 0x000fe20000004200 */
[----:B---3--:R-:W-:-:S04]  /*1d300*/  FADD.FTZ R187, R35, R187 ;  /* 0x000000bb23bb7221 */ /* 0x008fc80000010000 */
[----:B------:R-:W-:Y:S01]  /*1d310*/  FADD.FTZ R187, R192, R187 ;  /* 0x000000bbc0bb7221 */ /* 0x000fe20000010000 */
[----:B------:R-:W-:Y:S02]  /*1d320*/  F2FP.BF16.F32.PACK_AB R4, R33, R32 ;  /* 0x000000202104723e */ /* 0x000fe400000010ff */
[C---:B------:R-:W-:Y:S01]  /*1d330*/  F2FP.BF16.F32.PACK_AB R6, R249.reuse, R34 ;  /* 0x00000022f906723e */ /* 0x040fe200000010ff */
[----:B----4-:R-:W-:Y:S01]  /*1d340*/  FADD.FTZ R187, R188, R187 ;  /* 0x000000bbbcbb7221 */ /* 0x010fe20000010000 */
[----:B------:R-:W-:Y:S01]  /*1d350*/  F2FP.BF16.F32.PACK_AB R5, R192, R35 ;  /* 0x00000023c005723e */ /* 0x000fe200000010ff */
[----:B------:R-:W-:Y:S01]  /*1d360*/  FADD.FTZ R249, R249, R182 ;  /* 0x000000b6f9f97221 */ /* 0x000fe20000010000 */
[C---:B------:R-:W-:Y:S01]  /*1d370*/  F2FP.BF16.F32.PACK_AB R7, R248.reuse, R188 ;  /* 0x000000bcf807723e */ /* 0x040fe200000010ff */
[----:B------:R-:W-:-:S06]  /*1d380*/  FADD.FTZ R248, R248, R187 ;  /* 0x000000bbf8f87221 */ /* 0x000fcc0000010000 */
[C---:B------:R-:W-:Y:S06]  /*1d390*/  HMMA.16816.F32.BF16 R160, R4.reuse, R20, R160 ;  /* 0x0000001404a0723c */ /* 0x040fec00000418a0 */
        /* <DEDUP_REMOVED lines=120> */
.L_x_3591:
[----:B-1----:R-:W-:Y:S02]  /*1db20*/  R2UR UR4, R8 ;  /* 0x00000000080472ca */ /* 0x002fe400000e0000 */
[----:B------:R-:W-:-:S13]  /*1db30*/  R2UR UR5, R9 ;  /* 0x00000000090572ca */ /* 0x000fda00000e0000 */
[----:B------:R-:W2:Y:S02]  /*1db40*/  LD.E R4, desc[UR4][R10.64+0x40] ;  /* 0x000040040a047980 */ /* 0x000ea4000c101900 */
[----:B--2---:R-:W-:-:S05]  /*1db50*/  IMAD.U32 R4, R4, -0x40, RZ ;  /* 0xffffffc004047824 */ /* 0x004fca00078e00ff */
[----:B------:R-:W-:Y:S02]  /*1db60*/  SHF.R.S32.HI R2, RZ, 0x1f, R4 ;  /* 0x0000001fff027819 */ /* 0x000fe40000011404 */
.L_x_3592:
[----:B------:R-:W-:Y:S05]  /*1db70*/  BSYNC B0 ;  /* 0x0000000000007941 */ /* 0x000fea0003800000 */
.L_x_3590:
        /* <DEDUP_REMOVED lines=136> */
[----:B------:R-:W-:Y:S01]  /*1e400*/  @P5 LDGSTS.E.BYPASS.LTC128B.128 [R239+0x13800], desc[UR12][R26.64+0x80] ;  /* 0x138000801aef5fae */ /* 0x000fe2000b901d4c */
        /* <DEDUP_REMOVED lines=13> */
[----:B------:R-:W-:Y:S04]  /*1e4e0*/  LDSM.16.M88.4 R184, [R224] ;  /* 0x00000000e0b8783b */ /* 0x000fe80000000200 */
[----:B-1----:R-:W-:Y:S04]  /*1e4f0*/  LDSM.16.M88.4 R16, [R223] ;  /* 0x00000000df10783b */ /* 0x002fe80000000200 */
[----:B--2---:R-:W-:Y:S04]  /*1e500*/  LDSM.16.M88.4 R4, [R225+0x8000] ;  /* 0x00800000e104783b */ /* 0x004fe80000000200 */
[----:B------:R-:W-:Y:S04]  /*1e510*/  LDSM.16.M88.4 R168, [R225+0x9000] ;  /* 0x00900000e1a8783b */ /* 0x000fe80000000200 */
[----:B---3--:R-:W1:Y:S04]  /*1e520*/  LDSM.16.M88.4 R28, [R226] ;  /* 0x00000000e21c783b */ /* 0x008e680000000200 */
[----:B------:R-:W2:Y:S04]  /*1e530*/  LDSM.16.M88.4 R20, [R225+0x9800] ;  /* 0x00980000e114783b */ /* 0x000ea80000000200 */
[----:B------:R-:W3:Y:S04]  /*1e540*/  LDSM.16.M88.4 R196, [R215] ;  /* 0x00000000d7c4783b */ /* 0x000ee80000000200 */
[----:B------:R-:W4:Y:S04]  /*1e550*/  LDSM.16.M88.4 R192, [R214] ;  /* 0x00000000d6c0783b */ /* 0x000f280000000200 */
[----:B------:R-:W5:Y:S04]  /*1e560*/  LDSM.16.M88.4 R188, [R213] ;  /* 0x00000000d5bc783b */ /* 0x000f680000000200 */
[----:B------:R-:W-:Y:S04]  /*1e570*/  LDSM.16.M88.4 R24, [R222] ;  /* 0x00000000de18783b */ /* 0x000fe80000000200 */
[----:B------:R-:W0:Y:S01]  /*1e580*/  LDGDEPBAR ;  /* 0x00000000000079af */ /* 0x000e220000000000 */
[C---:B-1----:R-:W-:Y:S06]  /*1e590*/  HMMA.16816.F32.BF16 R12, R28.reuse, R4, RZ ;  /* 0x000000041c0c723c */ /* 0x042fec00000418ff */
[C---:B------:R-:W-:Y:S06]  /*1e5a0*/  HMMA.16816.F32.BF16 R4, R28.reuse, R6, RZ ;  /* 0x000000061c04723c */ /* 0x040fec00000418ff */
[C---:B------:R-:W-:Y:S06]  /*1e5b0*/  HMMA.16816.F32.BF16 R180, R28.reuse, R176, RZ ;  /* 0x000000b01cb4723c */ /* 0x040fec00000418ff */
[----:B------:R-:W-:Y:S06]  /*1e5c0*/  HMMA.16816.F32.BF16 R176, R28, R178, RZ ;  /* 0x000000b21cb0723c */ /* 0x000fec00000418ff */
[C---:B------:R-:W-:Y:S06]  /*1e5d0*/  HMMA.16816.F32.BF16 R12, R184.reuse, R16, R12 ;  /* 0x00000010b80c723c */ /* 0x040fec000004180c */
[----:B------:R-:W-:Y:S01]  /*1e5e0*/  HMMA.16816.F32.BF16 R4, R184, R18, R4 ;  /* 0x00000012b804723c */ /* 0x000fe20000041804 */
[----:B------:R-:W1:Y:S05]  /*1e5f0*/  LDSM.16.M88.4 R16, [R219+0x8800] ;  /* 0x00880000db10783b */ /* 0x000e6a0000000200 */
[C---:B------:R-:W-:Y:S06]  /*1e600*/  HMMA.16816.F32.BF16 R172, R28.reuse, R168, RZ ;  /* 0x000000a81cac723c */ /* 0x040fec00000418ff */
[C---:B------:R-:W-:Y:S06]  /*1e610*/  HMMA.16816.F32.BF16 R168, R28.reuse, R170, RZ ;  /* 0x000000aa1ca8723c */ /* 0x040fec00000418ff */
[C---:B--2---:R-:W-:Y:S06]  /*1e620*/  HMMA.16816.F32.BF16 R32, R28.reuse, R20, RZ ;  /* 0x000000141c20723c */ /* 0x044fec00000418ff */
[----:B------:R-:W-:Y:S01]  /*1e630*/  HMMA.16816.F32.BF16 R28, R28, R22, RZ ;  /* 0x000000161c1c723c */ /* 0x000fe200000418ff */
[----:B------:R-:W2:Y:S05]  /*1e640*/  LDSM.16.M88.4 R20, [R219+0x8000] ;  /* 0x00800000db14783b */ /* 0x000eaa0000000200 */
[C---:B---3--:R-:W-:Y:S06]  /*1e650*/  HMMA.16816.F32.BF16 R180, R184.reuse, R196, R180 ;  /* 0x000000c4b8b4723c */ /* 0x048fec00000418b4 */
        /* <DEDUP_REMOVED lines=8> */
[----:B------:R-:W-:Y:S01]  /*1e6e0*/  LDSM.16.M88.4 R184, [R221] ;  /* 0x00000000ddb8783b */ /* 0x000fe20000000200 */
[C---:B-1----:R-:W-:Y:S06]  /*1e6f0*/  HMMA.16816.F32.BF16 R180, R24.reuse, R16, R180 ;  /* 0x0000001018b4723c */ /* 0x042fec00000418b4 */
[C---:B------:R-:W-:Y:S01]  /*1e700*/  HMMA.16816.F32.BF16 R176, R24.reuse, R18, R176 ;  /* 0x0000001218b0723c */ /* 0x040fe200000418b0 */
[----:B------:R-:W1:Y:S05]  /*1e710*/  LDSM.16.M88.4 R16, [R212+0x800] ;  /* 0x00080000d410783b */ /* 0x000e6a0000000200 */
[C---:B--2---:R-:W-:Y:S06]  /*1e720*/  HMMA.16816.F32.BF16 R12, R24.reuse, R20, R12 ;  /* 0x00000014180c723c */ /* 0x044fec000004180c */
[C---:B------:R-:W-:Y:S01]  /*1e730*/  HMMA.16816.F32.BF16 R4, R24.reuse, R22, R4 ;  /* 0x000000161804723c */ /* 0x040fe20000041804 */
[----:B------:R-:W2:Y:S05]  /*1e740*/  LDSM.16.M88.4 R20, [R212] ;  /* 0x00000000d414783b */ /* 0x000eaa0000000200 */
[C---:B---3--:R-:W-:Y:S06]  /*1e750*/  HMMA.16816.F32.BF16 R172, R24.reuse, R192, R172 ;  /* 0x000000c018ac723c */ /* 0x048fec00000418ac */
[C---:B------:R-:W-:Y:S01]  /*1e760*/  HMMA.16816.F32.BF16 R168, R24.reuse, R194, R168 ;  /* 0x000000c218a8723c */ /* 0x040fe200000418a8 */
[----:B------:R-:W-:Y:S05]  /*1e770*/  LDSM.16.M88.4 R192, [R226+0x2000] ;  /* 0x00200000e2c0783b */ /* 0x000fea0000000200 */
[C---:B----4-:R-:W-:Y:S06]  /*1e780*/  HMMA.16816.F32.BF16 R32, R24.reuse, R188, R32 ;  /* 0x000000bc1820723c */ /* 0x050fec0000041820 */
[----:B------:R-:W-:Y:S01]  /*1e790*/  HMMA.16816.F32.BF16 R28, R24, R190, R28 ;  /* 0x000000be181c723c */ /* 0x000fe2000004181c */
[----:B------:R-:W3:Y:S04]  /*1e7a0*/  LDSM.16.M88.4 R24, [R225+0xa000] ;  /* 0x00a00000e118783b */ /* 0x000ee80000000200 */
[----:B------:R-:W-:Y:S01]  /*1e7b0*/  LDSM.16.M88.4 R188, [R212+0x1800] ;  /* 0x00180000d4bc783b */ /* 0x000fe20000000200 */
        /* <DEDUP_REMOVED lines=8> */
[----:B------:R-:W4:Y:S05]  /*1e840*/  LDSM.16.M88.4 R196, [R225+0xb800] ;  /* 0x00b80000e1c4783b */ /* 0x000f2a0000000200 */
[C---:B---3--:R-:W-:Y:S06]  /*1e850*/  HMMA.16816.F32.BF16 R12, R192.reuse, R24, R12 ;  /* 0x00000018c00c723c */ /* 0x048fec000004180c */
[C---:B------:R-:W-:Y:S01]  /*1e860*/  HMMA.16816.F32.BF16 R4, R192.reuse, R26, R4 ;  /* 0x0000001ac004723c */ /* 0x040fe20000041804 */
[----:B------:R-:W-:Y:S05]  /*1e870*/  LDSM.16.M88.4 R24, [R209] ;  /* 0x00000000d118783b */ /* 0x000fea0000000200 */
[C---:B-1----:R-:W-:Y:S06]  /*1e880*/  HMMA.16816.F32.BF16 R172, R192.reuse, R16, R172 ;  /* 0x00000010c0ac723c */ /* 0x042fec00000418ac */
[----:B------:R-:W-:Y:S01]  /*1e890*/  HMMA.16816.F32.BF16 R168, R192, R18, R168 ;  /* 0x00000012c0a8723c */ /* 0x000fe200000418a8 */
[----:B------:R-:W1:Y:S05]  /*1e8a0*/  LDSM.16.M88.4 R16, [R224+0x2000] ;  /* 0x00200000e010783b */ /* 0x000e6a0000000200 */
[C---:B------:R-:W-:Y:S06]  /*1e8b0*/  HMMA.16816.F32.BF16 R32, R184.reuse, R188, R32 ;  /* 0x000000bcb820723c */ /* 0x040fec0000041820 */
[----:B------:R-:W-:Y:S01]  /*1e8c0*/  HMMA.16816.F32.BF16 R28, R184, R190, R28 ;  /* 0x000000beb81c723c */ /* 0x000fe2000004181c */
[----:B------:R-:W3:Y:S04]  /*1e8d0*/  LDSM.16.M88.4 R188, [R211] ;  /* 0x00000000d3bc783b */ /* 0x000ee80000000200 */
[----:B------:R-:W5:Y:S01]  /*1e8e0*/  LDSM.16.M88.4 R184, [R210] ;  /* 0x00000000d2b8783b */ /* 0x000f620000000200 */
[C---:B--2---:R-:W-:Y:S06]  /*1e8f0*/  HMMA.16816.F32.BF16 R180, R192.reuse, R20, R180 ;  /* 0x00000014c0b4723c */ /* 0x044fec00000418b4 */
[C---:B------:R-:W-:Y:S01]  /*1e900*/  HMMA.16816.F32.BF16 R176, R192.reuse, R22, R176 ;  /* 0x00000016c0b0723c */ /* 0x040fe200000418b0 */
[----:B------:R-:W2:Y:S05]  /*1e910*/  LDSM.16.M88.4 R20, [R208] ;  /* 0x00000000d014783b */ /* 0x000eaa0000000200 */
[C---:B----4-:R-:W-:Y:S06]  /*1e920*/  HMMA.16816.F32.BF16 R32, R192.reuse, R196, R32 ;  /* 0x000000c4c020723c */ /* 0x050fec0000041820 */
[----:B------:R-:W-:Y:S01]  /*1e930*/  HMMA.16816.F32.BF16 R28, R192, R198, R28 ;  /* 0x000000c6c01c723c */ /* 0x000fe2000004181c */
[----:B------:R-:W-:Y:S04]  /*1e940*/  LDSM.16.M88.4 R192, [R219+0xa800] ;  /* 0x00a80000dbc0783b */ /* 0x000fe80000000200 */
[----:B------:R-:W-:Y:S01]  /*1e950*/  LDSM.16.M88.4 R196, [R219+0xa000] ;  /* 0x00a00000dbc4783b */ /* 0x000fe20000000200 */
[C---:B-1----:R-:W-:Y:S06]  /*1e960*/  HMMA.16816.F32.BF16 R172, R16.reuse, R24, R172 ;  /* 0x0000001810ac723c */ /* 0x042fec00000418ac */
[C---:B------:R-:W-:Y:S01]  /*1e970*/  HMMA.16816.F32.BF16 R168, R16.reuse, R26, R168 ;  /* 0x0000001a10a8723c */ /* 0x040fe200000418a8 */
[----:B------:R-:W1:Y:S05]  /*1e980*/  LDSM.16.M88.4 R24, [R222+0x2000] ;  /* 0x00200000de18783b */ /* 0x000e6a0000000200 */
[C---:B---3--:R-:W-:Y:S06]  /*1e990*/  HMMA.16816.F32.BF16 R12, R16.reuse, R188, R12 ;  /* 0x000000bc100c723c */ /* 0x048fec000004180c */
[C---:B------:R-:W-:Y:S01]  /*1e9a0*/  HMMA.16816.F32.BF16 R4, R16.reuse, R190, R4 ;  /* 0x000000be1004723c */ /* 0x040fe20000041804 */
[----:B------:R-:W3:Y:S05]  /*1e9b0*/  LDSM.16.M88.4 R188, [R219+0xb000] ;  /* 0x00b00000dbbc783b */ /* 0x000eea0000000200 */
[C---:B-----5:R-:W-:Y:S06]  /*1e9c0*/  HMMA.16816.F32.BF16 R180, R16.reuse, R184, R180 ;  /* 0x000000b810b4723c */ /* 0x060fec00000418b4 */
[C---:B------:R-:W-:Y:S01]  /*1e9d0*/  HMMA.16816.F32.BF16 R176, R16.reuse, R186, R176 ;  /* 0x000000ba10b0723c */ /* 0x040fe200000418b0 */
[----:B------:R-:W4:Y:S05]  /*1e9e0*/  LDSM.16.M88.4 R184, [R219+0xb800] ;  /* 0x00b80000dbb8783b */ /* 0x000f2a0000000200 */
[C---:B--2---:R-:W-:Y:S06]  /*1e9f0*/  HMMA.16816.F32.BF16 R32, R16.reuse, R20, R32 ;  /* 0x000000141020723c */ /* 0x044fec0000041820 */
[----:B------:R-:W-:Y:S01]  /*1ea00*/  HMMA.16816.F32.BF16 R28, R16, R22, R28 ;  /* 0x00000016101c723c */ /* 0x000fe2000004181c */
[----:B------:R-:W-:Y:S04]  /*1ea10*/  LDSM.16.M88.4 R20, [R221+0x2000] ;  /* 0x00200000dd14783b */ /* 0x000fe80000000200 */
[----:B------:R-:W2:Y:S01]  /*1ea20*/  LDSM.16.M88.4 R16, [R212+0x2000] ;  /* 0x00200000d410783b */ /* 0x000ea20000000200 */
        /* <DEDUP_REMOVED lines=16> */
[C---:B-1----:R-:W-:Y:S06]  /*1eb30*/  HMMA.16816.F32.BF16 R180, R20.reuse, R192, R180 ;  /* 0x000000c014b4723c */ /* 0x042fec00000418b4 */
[C---:B------:R-:W-:Y:S01]  /*1eb40*/  HMMA.16816.F32.BF16 R176, R20.reuse, R194, R176 ;  /* 0x000000c214b0723c */ /* 0x040fe200000418b0 */
[----:B------:R-:W1:Y:S05]  /*1eb50*/  LDSM.16.M88.4 R192, [R225+0xd000] ;  /* 0x00d00000e1c0783b */ /* 0x000e6a0000000200 */
[C---:B---3--:R-:W-:Y:S06]  /*1eb60*/  HMMA.16816.F32.BF16 R172, R20.reuse, R188, R172 ;  /* 0x000000bc14ac723c */ /* 0x048fec00000418ac */
[C---:B------:R-:W-:Y:S01]  /*1eb70*/  HMMA.16816.F32.BF16 R168, R20.reuse, R190, R168 ;  /* 0x000000be14a8723c */ /* 0x040fe200000418a8 */
[----:B------:R-:W-:Y:S05]  /*1eb80*/  LDSM.16.M88.4 R188, [R224+0x4000] ;  /* 0x00400000e0bc783b */ /* 0x000fea0000000200 */
[C---:B----4-:R-:W-:Y:S06]  /*1eb90*/  HMMA.16816.F32.BF16 R32, R20.reuse, R184, R32 ;  /* 0x000000b81420723c */ /* 0x050fec0000041820 */
[----:B------:R-:W-:Y:S01]  /*1eba0*/  HMMA.16816.F32.BF16 R28, R20, R186, R28 ;  /* 0x000000ba141c723c */ /* 0x000fe2000004181c */
[----:B------:R-:W3:Y:S04]  /*1ebb0*/  LDSM.16.M88.4 R184, [R225+0xd800] ;  /* 0x00d80000e1b8783b */ /* 0x000ee80000000200 */
[----:B------:R-:W4:Y:S01]  /*1ebc0*/  LDSM.16.M88.4 R20, [R207] ;  /* 0x00000000cf14783b */ /* 0x000f220000000200 */
[C---:B--2---:R-:W-:Y:S06]  /*1ebd0*/  HMMA.16816.F32.BF16 R12, R24.reuse, R16, R12 ;  /* 0x00000010180c723c */ /* 0x044fec000004180c */
[C---:B------:R-:W-:Y:S01]  /*1ebe0*/  HMMA.16816.F32.BF16 R4, R24.reuse, R18, R4 ;  /* 0x000000121804723c */ /* 0x040fe20000041804 */
[----:B------:R-:W2:Y:S05]  /*1ebf0*/  LDSM.16.M88.4 R16, [R206] ;  /* 0x00000000ce10783b */ /* 0x000eaa0000000200 */
[C---:B-1----:R-:W-:Y:S06]  /*1ec00*/  HMMA.16816.F32.BF16 R172, R24.reuse, R192, R172 ;  /* 0x000000c018ac723c */ /* 0x042fec00000418ac */
[C---:B------:R-:W-:Y:S01]  /*1ec10*/  HMMA.16816.F32.BF16 R168, R24.reuse, R194, R168 ;  /* 0x000000c218a8723c */ /* 0x040fe200000418a8 */
[----:B------:R-:W1:Y:S05]  /*1ec20*/  LDSM.16.M88.4 R192, [R204] ;  /* 0x00000000ccc0783b */ /* 0x000e6a0000000200 */
[C---:B------:R-:W-:Y:S06]  /*1ec30*/  HMMA.16816.F32.BF16 R180, R24.reuse, R196, R180 ;  /* 0x000000c418b4723c */ /* 0x040fec00000418b4 */
[C---:B------:R-:W-:Y:S01]  /*1ec40*/  HMMA.16816.F32.BF16 R176, R24.reuse, R198, R176 ;  /* 0x000000c618b0723c */ /* 0x040fe200000418b0 */
[----:B------:R-:W5:Y:S05]  /*1ec50*/  LDSM.16.M88.4 R196, [R205] ;  /* 0x00000000cdc4783b */ /* 0x000f6a0000000200 */
[C---:B---3--:R-:W-:Y:S06]  /*1ec60*/  HMMA.16816.F32.BF16 R32, R24.reuse, R184, R32 ;  /* 0x000000b81820723c */ /* 0x048fec0000041820 */
[----:B------:R-:W-:Y:S01]  /*1ec70*/  HMMA.16816.F32.BF16 R28, R24, R186, R28 ;  /* 0x000000ba181c723c */ /* 0x000fe2000004181c */
[----:B------:R-:W-:Y:S04]  /*1ec80*/  LDSM.16.M88.4 R184, [R222+0x4000] ;  /* 0x00400000deb8783b */ /* 0x000fe80000000200 */
[----:B------:R-:W3:Y:S01]  /*1ec90*/  LDSM.16.M88.4 R24, [R219+0xc000] ;  /* 0x00c00000db18783b */ /* 0x000ee20000000200 */
[C---:B----4-:R-:W-:Y:S06]  /*1eca0*/  HMMA.16816.F32.BF16 R12, R188.reuse, R20, R12 ;  /* 0x00000014bc0c723c */ /* 0x050fec000004180c */
[C---:B------:R-:W-:Y:S01]  /*1ecb0*/  HMMA.16816.F32.BF16 R4, R188.reuse, R22, R4 ;  /* 0x00000016bc04723c */ /* 0x040fe20000041804 */
[----:B------:R-:W4:Y:S05]  /*1ecc0*/  LDSM.16.M88.4 R20, [R219+0xc800] ;  /* 0x00c80000db14783b */ /* 0x000f2a0000000200 */
[C---:B--2---:R-:W-:Y:S06]  /*1ecd0*/  HMMA.16816.F32.BF16 R180, R188.reuse, R16, R180 ;  /* 0x00000010bcb4723c */ /* 0x044fec00000418b4 */
[C---:B------:R-:W-:Y:S01]  /*1ece0*/  HMMA.16816.F32.BF16 R176, R188.reuse, R18, R176 ;  /* 0x00000012bcb0723c */ /* 0x040fe200000418b0 */
[----:B------:R-:W2:Y:S05]  /*1ecf0*/  LDSM.16.M88.4 R16, [R219+0xd000] ;  /* 0x00d00000db10783b */ /* 0x000eaa0000000200 */
[C---:B-1----:R-:W-:Y:S06]  /*1ed00*/  HMMA.16816.F32.BF16 R32, R188.reuse, R192, R32 ;  /* 0x000000c0bc20723c */ /* 0x042fec0000041820 */
[C---:B------:R-:W-:Y:S01]  /*1ed10*/  HMMA.16816.F32.BF16 R28, R188.reuse, R194, R28 ;  /* 0x000000c2bc1c723c */ /* 0x040fe2000004181c */
[----:B------:R-:W1:Y:S05]  /*1ed20*/  LDSM.16.M88.4 R192, [R219+0xd800] ;  /* 0x00d80000dbc0783b */ /* 0x000e6a0000000200 */
[C---:B-----5:R-:W-:Y:S06]  /*1ed30*/  HMMA.16816.F32.BF16 R172, R188.reuse, R196, R172 ;  /* 0x000000c4bcac723c */ /* 0x060fec00000418ac */
[----:B------:R-:W-:Y:S01]  /*1ed40*/  HMMA.16816.F32.BF16 R168, R188, R198, R168 ;  /* 0x000000c6bca8723c */ /* 0x000fe200000418a8 */
[----:B------:R-:W-:Y:S04]  /*1ed50*/  LDSM.16.M88.4 R188, [R212+0x4000] ;  /* 0x00400000d4bc783b */ /* 0x000fe80000000200 */
        /* <DEDUP_REMOVED lines=10> */
[C---:B-1----:R-:W-:Y:S06]  /*1ee00*/  HMMA.16816.F32.BF16 R32, R184.reuse, R192, R32 ;  /* 0x000000c0b820723c */ /* 0x042fec0000041820 */
[----:B------:R-:W-:Y:S01]  /*1ee10*/  HMMA.16816.F32.BF16 R28, R184, R194, R28 ;  /* 0x000000c2b81c723c */ /* 0x000fe2000004181c */
[----:B------:R-:W1:Y:S04]  /*1ee20*/  LDSM.16.M88.4 R184, [R212+0x5800] ;  /* 0x00580000d4b8783b */ /* 0x000e680000000200 */
[----:B------:R-:W-:Y:S01]  /*1ee30*/  LDSM.16.M88.4 R192, [R203] ;  /* 0x00000000cbc0783b */ /* 0x000fe20000000200 */
[C---:B---3--:R-:W-:Y:S06]  /*1ee40*/  HMMA.16816.F32.BF16 R12, R24.reuse, R188, R12 ;  /* 0x000000bc180c723c */ /* 0x048fec000004180c */
[C---:B------:R-:W-:Y:S01]  /*1ee50*/  HMMA.16816.F32.BF16 R4, R24.reuse, R190, R4 ;  /* 0x000000be1804723c */ /* 0x040fe20000041804 */
[----:B------:R-:W-:Y:S05]  /*1ee60*/  LDSM.16.M88.4 R188, [R225+0xe000] ;  /* 0x00e00000e1bc783b */ /* 0x000fea0000000200 */
[C---:B----4-:R-:W-:Y:S06]  /*1ee70*/  HMMA.16816.F32.BF16 R180, R24.reuse, R20, R180 ;  /* 0x0000001418b4723c */ /* 0x050fec00000418b4 */
[C---:B------:R-:W-:Y:S01]  /*1ee80*/  HMMA.16816.F32.BF16 R176, R24.reuse, R22, R176 ;  /* 0x0000001618b0723c */ /* 0x040fe200000418b0 */
[----:B------:R-:W-:Y:S05]  /*1ee90*/  LDSM.16.M88.4 R20, [R225+0xe800] ;  /* 0x00e80000e114783b */ /* 0x000fea0000000200 */
[C---:B--2---:R-:W-:Y:S06]  /*1eea0*/  HMMA.16816.F32.BF16 R172, R24.reuse, R16, R172 ;  /* 0x0000001018ac723c */ /* 0x044fec00000418ac */
        /* <DEDUP_REMOVED lines=142> */
[----:B------:R-:W-:Y:S01]  /*1f790*/  ISETP.GE.OR P6, PT, R13, R246, !P6 ;  /* 0x000000f60d00720c */ /* 0x000fe200077c6670 */
[----:B------:R-:W-:Y:S01]  /*1f7a0*/  VIADD R165, R165, 0x39 ;  /* 0x00000039a5a57836 */ /* 0x000fe20000000000 */
[----:B------:R-:W-:Y:S02]  /*1f7b0*/  FSEL R186, R32, -INF , !P2 ;  /* 0xff80000020ba7808 */ /* 0x000fe40005000000 */
[----:B------:R-:W-:Y:S02]  /*1f7c0*/  FSEL R185, R33, -INF , !P6 ;  /* 0xff80000021b97808 */ /* 0x000fe40007000000 */
[----:B------:R-:W-:Y:S02]  /*1f7d0*/  ISETP.GE.AND P6, PT, R12, R245, PT ;  /* 0x000000f50c00720c */ /* 0x000fe40003fc6270 */
[----:B------:R-:W-:-:S02]  /*1f7e0*/  FSEL R178, R34, -INF , !P1 ;  /* 0xff80000022b27808 */ /* 0x000fc40004800000 */
[CC--:B------:R-:W-:Y:S02]  /*1f7f0*/  ISETP.GE.OR P6, PT, R12.reuse, R244.reuse, !P6 ;  /* 0x000000f40c00720c */ /* 0x0c0fe400077c6670 */
[C---:B------:R-:W-:Y:S02]  /*1f800*/  ISETP.GE.AND P2, PT, R13.reuse, R245, PT ;  /* 0x000000f50d00720c */ /* 0x040fe40003f46270 */
[----:B------:R-:W-:Y:S02]  /*1f810*/  ISETP.GE.AND P1, PT, R12, R247, PT ;  /* 0x000000f70c00720c */ /* 0x000fe40003f26270 */
[----:B------:R-:W-:Y:S02]  /*1f820*/  FSEL R174, R30, -INF , !P6 ;  /* 0xff8000001eae7808 */ /* 0x000fe40007000000 */
[----:B------:R-:W-:Y:S02]  /*1f830*/  ISETP.GT.AND P6, PT, R242, R231, PT ;  /* 0x000000e7f200720c */ /* 0x000fe40003fc4270 */
[----:B------:R-:W-:-:S02]  /*1f840*/  ISETP.GE.OR P2, PT, R13, R244, !P2 ;  /* 0x000000f40d00720c */ /* 0x000fc40005746670 */
[-C--:B------:R-:W-:Y:S02]  /*1f850*/  ISETP.GE.OR P1, PT, R12, R246.reuse, !P1 ;  /* 0x000000f60c00720c */ /* 0x080fe40004f26670 */
[----:B------:R-:W-:Y:S02]  /*1f860*/  FSEL R177, R35, -INF , !P2 ;  /* 0xff80000023b17808 */ /* 0x000fe40005000000 */
[----:B------:R-:W-:Y:S02]  /*1f870*/  FSEL R183, R28, -INF , !P1 ;  /* 0xff8000001cb77808 */ /* 0x000fe40004800000 */
[C---:B------:R-:W-:Y:S02]  /*1f880*/  ISETP.GE.AND P2, PT, R165.reuse, R247, PT ;  /* 0x000000f7a500720c */ /* 0x040fe40003f46270 */
[C---:B------:R-:W-:Y:S02]  /*1f890*/  ISETP.GE.AND P1, PT, R165.reuse, R245, PT ;  /* 0x000000f5a500720c */ /* 0x040fe40003f26270 */
[----:B------:R-:W-:-:S02]  /*1f8a0*/  ISETP.GE.OR P2, PT, R165, R246, !P2 ;  /* 0x000000f6a500720c */ /* 0x000fc40005746670 */
[----:B------:R-:W-:Y:S02]  /*1f8b0*/  ISETP.GE.OR P1, PT, R165, R244, !P1 ;  /* 0x000000f4a500720c */ /* 0x000fe40004f26670 */
        /* <DEDUP_REMOVED lines=76> */
.L_x_3596:
[----:B------:R-:W-:Y:S02]  /*1fd80*/  R2UR UR4, R8 ;  /* 0x00000000080472ca */ /* 0x000fe400000e0000 */
[----:B------:R-:W-:-:S13]  /*1fd90*/  R2UR UR5, R9 ;  /* 0x00000000090572ca */ /* 0x000fda00000e0000 */
[----:B------:R-:W2:Y:S02]  /*1fda0*/  LD.E R19, desc[UR4][R10.64+0x38] ;  /* 0x000038040a137980 */ /* 0x000ea4000c101900 */
[----:B--2---:R-:W-:-:S05]  /*1fdb0*/  IMAD.U32 R19, R19, -0x40, RZ ;  /* 0xffffffc013137824 */ /* 0x004fca00078e00ff */
[----:B------:R-:W-:Y:S02]  /*1fdc0*/  SHF.R.S32.HI R18, RZ, 0x1f, R19 ;  /* 0x0000001fff127819 */ /* 0x000fe40000011413 */
.L_x_3597:
[----:B------:R-:W-:Y:S05]  /*1fdd0*/  BSYNC B0 ;  /* 0x0000000000007941 */ /* 0x000fea0003800000 */
.L_x_3595:
[C---:B------:R-:W-:Y:S01]  /*1fde0*/  @P5 IADD3 R13, P0, R19.reuse, R229, RZ ;  /* 0x000000e5130d5210 */ /* 0x040fe20007f1e0ff */
[----:B------:R-:W-:Y:S01]  /*1fdf0*/  STL.64 [R1+0x10], R4 ;  /* 0x0000100401007387 */ /* 0x000fe20000100a00 */
[-C--:B------:R-:W-:Y:S02]  /*1fe00*/  LEA R28, P1, R19, R233.reuse, 0x1 ;  /* 0x000000e9131c7211 */ /* 0x080fe400078208ff */
[----:B------:R-:W-:Y:S01]  /*1fe10*/  LOP3.LUT R15, R243, 0x1, RZ, 0xc0, !PT ;  /* 0x00000001f30f7812 */ /* 0x000fe200078ec0ff */
[----:B------:R-:W-:Y:S01]  /*1fe20*/  @P5 IMAD.X R12, R18, 0x1, R230, P0 ;  /* 0x00000001120c5824 */ /* 0x000fe200000e06e6 */
[----:B------:R-:W-:Y:S01]  /*1fe30*/  LEA.HI.X R29, R19, R232, R18, 0x1, P1 ;  /* 0x000000e8131d7211 */ /* 0x000fe200008f0c12 */
[----:B------:R1:W-:Y:S01]  /*1fe40*/  STL.64 [R1+0x8], R2 ;  /* 0x0000080201007387 */ /* 0x0003e20000100a00 */
        /* <DEDUP_REMOVED lines=25> */
[----:B-1----:R-:W-:Y:S02]  /*1ffe0*/  @!P2 LEA R2, P1, R12, R233, 0x1 ;  /* 0x000000e90c02a211 */ /* 0x002fe400078208ff */
[----:B------:R-:W-:Y:S01]  /*1fff0*/  @!P2 R2UR UR5, R9 ;  /* 0x000000000905a2ca */ /* 0x000fe200000e0000 */
[----:B------:R-:W-:Y:S01]  /*20000*/  @!P2 IMAD.X R18, R18, 0x1, R230, P0 ;  /* 0x000000011212a824 */ /* 0x000fe200000e06e6 */
[----:B------:R-:W-:-:S02]  /*20010*/  @!P2 LEA.HI.X R3, R12, R232, R14, 0x1, P1 ;  /* 0x000000e80c03a211 */ /* 0x000fc400008f0c0e */
[CC--:B------:R-:W-:Y:S02]  /*20020*/  @P4 LEA R168, P1, R12.reuse, R233.reuse, 0x1 ;  /* 0x000000e90ca84211 */ /* 0x0c0fe400078208ff */
[CC--:B------:R-:W-:Y:S02]  /*20030*/  @P5 LEA R170, P0, R12.reuse, R233.reuse, 0x1 ;  /* 0x000000e90caa5211 */ /* 0x0c0fe400078008ff */
[CCC-:B------:R-:W-:Y:S02]  /*20040*/  @P4 LEA.HI.X R169, R12.reuse, R232.reuse, R14.reuse, 0x1, P1 ;  /* 0x000000e80ca94211 */ /* 0x1c0fe400008f0c0e */
[-C--:B------:R-:W-:Y:S02]  /*20050*/  @!P2 LEA R4, P1, R19, R233.reuse, 0x1 ;  /* 0x000000e91304a211 */ /* 0x080fe400078208ff */
        /* <DEDUP_REMOVED lines=10> */
[----:B------:R-:W-:Y:S02]  /*20100*/  IMAD.MOV.U32 R14, RZ, RZ, R2 ;  /* 0x000000ffff0e7224 */ /* 0x000fe400078e0002 */
[----:B------:R-:W-:Y:S02]  /*20110*/  IMAD.MOV.U32 R15, RZ, RZ, R3 ;  /* 0x000000ffff0f7224 */ /* 0x000fe400078e0003 */
[----:B------:R-:W5:Y:S01]  /*20120*/  LDL.LU.64 R2, [R1+0x8] ;  /* 0x0000080001027983 */ /* 0x000f620000300a00 */
[----:B------:R-:W-:-:S02]  /*20130*/  @P5 R2UR UR14, R8 ;  /* 0x00000000080e52ca */ /* 0x000fc400000e0000 */
[C---:B------:R-:W-:Y:S01]  /*20140*/  @P5 R2UR UR15, R9.reuse ;  /* 0x00000000090f52ca */ /* 0x040fe200000e0000 */
[----:B------:R1:W-:Y:S01]  /*20150*/  @P2 STS.128 [R239+0x8000], RZ ;  /* 0x008000ffef002388 */ /* 0x0003e20000000c00 */
[C---:B------:R-:W-:Y:S02]  /*20160*/  @P4 R2UR UR12, R8.reuse ;  /* 0x00000000080c42ca */ /* 0x040fe400000e0000 */
[C---:B------:R-:W-:Y:S02]  /*20170*/  @P4 R2UR UR13, R9.reuse ;  /* 0x00000000090d42ca */ /* 0x040fe400000e0000 */
[C---:B------:R-:W-:Y:S02]  /*20180*/  @P3 R2UR UR10, R8.reuse ;  /* 0x00000000080a32ca */ /* 0x040fe400000e0000 */
[----:B------:R-:W-:Y:S02]  /*20190*/  @P3 R2UR UR11, R9 ;  /* 0x00000000090b32ca */ /* 0x000fe400000e0000 */
[----:B------:R-:W-:-:S02]  /*201a0*/  @P3 R2UR UR16, R8 ;  /* 0x00000000081032ca */ /* 0x000fc400000e0000 */
[----:B------:R-:W-:Y:S02]  /*201b0*/  @P3 R2UR UR17, R9 ;  /* 0x00000000091132ca */ /* 0x000fe400000e0000 */
[----:B--2---:R-:W-:Y:S01]  /*201c0*/  @!P2 LEA.HI.X R13, R19, R232, R18, 0x1, P1 ;  /* 0x000000e8130da211 */ /* 0x004fe200008f0c12 */
[----:B------:R-:W-:Y:S02]  /*201d0*/  IMAD.MOV.U32 R232, RZ, RZ, R12 ;  /* 0x000000ffffe87224 */ /* 0x000fe400078e000c */
[----:B------:R-:W-:Y:S02]  /*201e0*/  @P5 IMAD.MOV.U32 R12, RZ, RZ, R28 ;  /* 0x000000ffff0c5224 */ /* 0x000fe400078e001c */
        /* <DEDUP_REMOVED lines=104> */
.L_x_3594:
[----:B------:R-:W-:Y:S05]  /*20870*/  BSYNC B1 ;  /* 0x0000000000017941 */ /* 0x000fea0003800000 */
.L_x_3593:
[----:B------:R-:W-:Y:S01]  /*20880*/  R2UR UR4, R8 ;  /* 0x00000000080472ca */ /* 0x000fe200000e0000 */
[----:B-1----:R-:W-:Y:S01]  /*20890*/  LDSM.16.MT88.4 R12, [R218+0x10000] ;  /* 0x01000000da0c783b */ /* 0x002fe20000004200 */
[----:B------:R-:W-:-:S03]  /*208a0*/  R2UR UR5, R9 ;  /* 0x00000000090572ca */ /* 0x000fc600000e0000 */
[----:B------:R-:W-:Y:S04]  /*208b0*/  LDSM.16.MT88.4 R20, [R216+0x10000] ;  /* 0x01000000d814783b */ /* 0x000fe80000004200 */
[----:B------:R-:W-:Y:S04]  /*208c0*/  LDSM.16.MT88.4 R24, [R217+0x10800] ;  /* 0x01080000d918783b */ /* 0x000fe80000004200 */
[----:B------:R-:W-:Y:S04]  /*208d0*/  LDSM.16.MT88.4 R32, [R218+0x10800] ;  /* 0x01080000da20783b */ /* 0x000fe80000004200 */
[----:B------:R1:W2:Y:S04]  /*208e0*/  LD.E R176, desc[UR4][R10.64+0xdc] ;  /* 0x0000dc040ab07980 */ /* 0x0002a8000c101900 */
[----:B------:R-:W-:Y:S01]  /*208f0*/  LDSM.16.MT88.4 R28, [R220+0x10800] ;  /* 0x01080000dc1c783b */ /* 0x000fe20000004200 */
[----:B-1----:R-:W-:-:S02]  /*20900*/  FMNMX.FTZ R11, R164, R16, !PT ;  /* 0x00000010a40b7209 */ /* 0x002fc40007810000 */
[----:B-----5:R-:W-:Y:S02]  /*20910*/  FMNMX.FTZ R10, R3, R0, !PT ;  /* 0x00000000030a7209 */ /* 0x020fe40007810000 */
        /* <DEDUP_REMOVED lines=40> */
[----:B------:R-:W-:-:S02]  /*20ba0*/  FSETP.NEU.FTZ.AND P0, PT, R168, -INF , PT ;  /* 0xff800000a800780b */ /* 0x000fc40003f1d000 */
[----:B------:R-:W-:-:S05]  /*20bb0*/  FSEL R172, R169, RZ, P1 ;  /* 0x000000ffa9ac7208 */ /* 0x000fca0000800000 */
[----:B------:R-:W-:Y:S01]  /*20bc0*/  FADD.FTZ R172, R164, -R172 ;  /* 0x800000aca4ac7221 */ /* 0x000fe20000010000 */
[C---:B--2---:R-:W-:Y:S01]  /*20bd0*/  FMUL.FTZ R184, R176.reuse, R169 ;  /* 0x000000a9b0b87220 */ /* 0x044fe20000410000 */
[C---:B------:R-:W-:Y:S02]  /*20be0*/  FMUL.FTZ R175, R176.reuse, R168 ;  /* 0x000000a8b0af7220 */ /* 0x040fe40000410000 */
[----:B------:R-:W-:Y:S02]  /*20bf0*/  FMUL.FTZ R172, R176, R172 ;  /* 0x000000acb0ac7220 */ /* 0x000fe40000410000 */
[----:B------:R-:W-:Y:S02]  /*20c00*/  FSEL R184, R184, RZ, P1 ;  /* 0x000000ffb8b87208 */ /* 0x000fe40000800000 */
[----:B------:R-:W-:Y:S02]  /*20c10*/  FSEL R175, R175, RZ, P0 ;  /* 0x000000ffafaf7208 */ /* 0x000fe40000000000 */
[----:B------:R-:W1:Y:S01]  /*20c20*/  MUFU.EX2 R172, R172 ;  /* 0x000000ac00ac7308 */ /* 0x000e620000000800 */
[-CC-:B------:R-:W-:Y:S01]  /*20c30*/  FFMA.FTZ R166, R4, R176.reuse, -R184.reuse ;  /* 0x000000b004a67223 */ /* 0x180fe200000108b8 */
[----:B------:R-:W-:Y:S01]  /*20c40*/  FSEL R4, R168, RZ, P0 ;  /* 0x000000ffa8047208 */ /* 0x000fe20000000000 */
[-CC-:B------:R-:W-:Y:S01]  /*20c50*/  FFMA.FTZ R167, R2, R176.reuse, -R184.reuse ;  /* 0x000000b002a77223 */ /* 0x180fe200000108b8 */
[-CC-:B------:R-:W-:Y:S01]  /*20c60*/  FFMA.FTZ R2, R0, R176.reuse, -R175.reuse ;  /* 0x000000b000027223 */ /* 0x180fe200000108af */
[-C--:B------:R-:W-:Y:S01]  /*20c70*/  FFMA.FTZ R171, R16, R176.reuse, -R184 ;  /* 0x000000b010ab7223 */ /* 0x080fe200000108b8 */
[-CC-:B------:R-:W-:Y:S01]  /*20c80*/  FFMA.FTZ R0, R17, R176.reuse, -R175.reuse ;  /* 0x000000b011007223 */ /* 0x180fe200000108af */
[----:B------:R-:W-:Y:S01]  /*20c90*/  FADD.FTZ R3, R3, -R4 ;  /* 0x8000000403037221 */ /* 0x000fe20000010000 */
[----:B------:R-:W2:Y:S01]  /*20ca0*/  LDSM.16.MT88.4 R16, [R220+0x10000] ;  /* 0x01000000dc10783b */ /* 0x000ea20000004200 */
[-CC-:B------:R-:W-:Y:S01]  /*20cb0*/  FFMA.FTZ R165, R5, R176.reuse, -R184.reuse ;  /* 0x000000b005a57223 */ /* 0x180fe200000108b8 */
[-CC-:B------:R-:W-:Y:S01]  /*20cc0*/  FFMA.FTZ R6, R6, R176.reuse, -R175.reuse ;  /* 0x000000b006067223 */ /* 0x180fe200000108af */
[----:B------:R-:W-:Y:S01]  /*20cd0*/  FMUL.FTZ R3, R176, R3 ;  /* 0x00000003b0037220 */ /* 0x000fe20000410000 */
[----:B------:R-:W-:Y:S01]  /*20ce0*/  MUFU.EX2 R171, R171 ;  /* 0x000000ab00ab7308 */ /* 0x000fe20000000800 */
[-CC-:B------:R-:W-:Y:S01]  /*20cf0*/  FFMA.FTZ R182, R252, R176.reuse, -R184.reuse ;  /* 0x000000b0fcb67223 */ /* 0x180fe200000108b8 */
[-CC-:B------:R-:W-:Y:S01]  /*20d00*/  FFMA.FTZ R187, R187, R176.reuse, -R184.reuse ;  /* 0x000000b0bbbb7223 */ /* 0x180fe200000108b8 */
[--C-:B------:R-:W-:Y:S01]  /*20d10*/  FFMA.FTZ R188, R188, R176, -R184.reuse ;  /* 0x000000b0bcbc7223 */ /* 0x100fe200000108b8 */
[-C--:B-1----:R-:W-:Y:S01]  /*20d20*/  FMUL.FTZ R160, R160, R172.reuse ;  /* 0x000000aca0a07220 */ /* 0x082fe20000410000 */
[-C--:B------:R-:W-:Y:S01]  /*20d30*/  FMUL.FTZ R161, R161, R172.reuse ;  /* 0x000000aca1a17220 */ /* 0x080fe20000410000 */
[-C--:B------:R-:W-:Y:S01]  /*20d40*/  FMUL.FTZ R156, R156, R172.reuse ;  /* 0x000000ac9c9c7220 */ /* 0x080fe20000410000 */
[-C--:B------:R-:W-:Y:S01]  /*20d50*/  FMUL.FTZ R157, R157, R172.reuse ;  /* 0x000000ac9d9d7220 */ /* 0x080fe20000410000 */
[----:B------:R1:W3:Y:S01]  /*20d60*/  MUFU.EX2 R170, R3 ;  /* 0x0000000300aa7308 */ /* 0x0002e20000000800 */
        /* <DEDUP_REMOVED lines=8> */
[-C--:B------:R-:W-:Y:S01]  /*20df0*/  FMUL.FTZ R141, R141, R172.reuse ;  /* 0x000000ac8d8d7220 */ /* 0x080fe20000410000 */
[-C--:B------:R-:W-:Y:S01]  /*20e00*/  FMUL.FTZ R36, R36, R172.reuse ;  /* 0x000000ac24247220 */ /* 0x080fe20000410000 */
[-C--:B------:R-:W-:Y:S01]  /*20e10*/  FMUL.FTZ R37, R37, R172.reuse ;  /* 0x000000ac25257220 */ /* 0x080fe20000410000 */
[-C--:B------:R-:W-:Y:S01]  /*20e20*/  FMUL.FTZ R40, R40, R172.reuse ;  /* 0x000000ac28287220 */ /* 0x080fe20000410000 */
[-C--:B------:R-:W-:Y:S01]  /*20e30*/  FMUL.FTZ R41, R41, R172.reuse ;  /* 0x000000ac29297220 */ /* 0x080fe20000410000 */
[-C--:B------:R-:W-:Y:S01]  /*20e40*/  FMUL.FTZ R44, R44, R172.reuse ;  /* 0x000000ac2c2c7220 */ /* 0x080fe20000410000 */
[----:B------:R-:W-:Y:S01]  /*20e50*/  FMUL.FTZ R45, R45, R172 ;  /* 0x000000ac2d2d7220 */ /* 0x000fe20000410000 */
[----:B------:R-:W-:Y:S01]  /*20e60*/  MUFU.EX2 R166, R166 ;  /* 0x000000a600a67308 */ /* 0x000fe20000000800 */
[--C-:B-1----:R-:W-:Y:S01]  /*20e70*/  FFMA.FTZ R3, R7, R176, -R175.reuse ;  /* 0x000000b007037223 */ /* 0x102fe200000108af */
[-C--:B---3--:R-:W-:Y:S01]  /*20e80*/  FMUL.FTZ R162, R162, R170.reuse ;  /* 0x000000aaa2a27220 */ /* 0x088fe20000410000 */
[-C--:B------:R-:W-:Y:S01]  /*20e90*/  FMUL.FTZ R163, R163, R170.reuse ;  /* 0x000000aaa3a37220 */ /* 0x080fe20000410000 */
[-C--:B------:R-:W-:Y:S01]  /*20ea0*/  FMUL.FTZ R158, R158, R170.reuse ;  /* 0x000000aa9e9e7220 */ /* 0x080fe20000410000 */
[-C--:B------:R-:W-:Y:S01]  /*20eb0*/  FMUL.FTZ R159, R159, R170.reuse ;  /* 0x000000aa9f9f7220 */ /* 0x080fe20000410000 */
[-C--:B------:R-:W-:Y:S01]  /*20ec0*/  FMUL.FTZ R154, R154, R170.reuse ;  /* 0x000000aa9a9a7220 */ /* 0x080fe20000410000 */
[-C--:B------:R-:W-:Y:S01]  /*20ed0*/  FMUL.FTZ R155, R155, R170.reuse ;  /* 0x000000aa9b9b7220 */ /* 0x080fe20000410000 */
[----:B------:R-:W-:Y:S01]  /*20ee0*/  MUFU.EX2 R165, R165 ;  /* 0x000000a500a57308 */ /* 0x000fe20000000800 */
        /* <DEDUP_REMOVED lines=11> */
[----:B------:R-:W-:Y:S01]  /*20fa0*/  FMUL.FTZ R43, R43, R170 ;  /* 0x000000aa2b2b7220 */ /* 0x000fe20000410000 */
[-C--:B------:R-:W-:Y:S01]  /*20fb0*/  FMUL.FTZ R48, R48, R172.reuse ;  /* 0x000000ac30307220 */ /* 0x080fe20000410000 */
[----:B------:R-:W-:Y:S01]  /*20fc0*/  FMUL.FTZ R49, R49, R172 ;  /* 0x000000ac31317220 */ /* 0x000fe20000410000 */
[-C--:B------:R-:W-:Y:S01]  /*20fd0*/  FMUL.FTZ R46, R46, R170.reuse ;  /* 0x000000aa2e2e7220 */ /* 0x080fe20000410000 */
[----:B------:R-:W1:Y:S01]  /*20fe0*/  MUFU.EX2 R0, R0 ;  /* 0x0000000000007308 */ /* 0x000e620000000800 */
[-C--:B------:R-:W-:Y:S01]  /*20ff0*/  FMUL.FTZ R47, R47, R170.reuse ;  /* 0x000000aa2f2f7220 */ /* 0x080fe20000410000 */
[-C--:B------:R-:W-:Y:S01]  /*21000*/  FMUL.FTZ R50, R50, R170.reuse ;  /* 0x000000aa32327220 */ /* 0x080fe20000410000 */
[----:B------:R-:W-:Y:S01]  /*21010*/  FMUL.FTZ R51, R51, R170 ;  /* 0x000000aa33337220 */ /* 0x000fe20000410000 */
[-C--:B------:R-:W-:Y:S01]  /*21020*/  FMUL.FTZ R52, R52, R172.reuse ;  /* 0x000000ac34347220 */ /* 0x080fe20000410000 */
[-C--:B------:R-:W-:Y:S01]  /*21030*/  FMUL.FTZ R53, R53, R172.reuse ;  /* 0x000000ac35357220 */ /* 0x080fe20000410000 */
[-C--:B------:R-:W-:Y:S01]  /*21040*/  FMUL.FTZ R56, R56, R172.reuse ;  /* 0x000000ac38387220 */ /* 0x080fe20000410000 */
[----:B------:R-:W-:Y:S01]  /*21050*/  FMUL.FTZ R57, R57, R172 ;  /* 0x000000ac39397220 */ /* 0x000fe20000410000 */
[----:B------:R3:W-:Y:S01]  /*21060*/  MUFU.EX2 R164, R6 ;  /* 0x0000000600a47308 */ /* 0x0007e20000000800 */
[-C--:B------:R-:W-:Y:S01]  /*21070*/  FMUL.FTZ R54, R54, R170.reuse ;  /* 0x000000aa36367220 */ /* 0x080fe20000410000 */
[-C--:B------:R-:W-:Y:S01]  /*21080*/  FMUL.FTZ R55, R55, R170.reuse ;  /* 0x000000aa37377220 */ /* 0x080fe20000410000 */
[-C--:B------:R-:W-:Y:S01]  /*21090*/  FMUL.FTZ R58, R58, R170.reuse ;  /* 0x000000aa3a3a7220 */ /* 0x080fe20000410000 */
[----:B------:R-:W-:Y:S01]  /*210a0*/  FMUL.FTZ R59, R59, R170 ;  /* 0x000000aa3b3b7220 */ /* 0x000fe20000410000 */
[-C--:B------:R-:W-:Y:S01]  /*210b0*/  FMUL.FTZ R60, R60, R172.reuse ;  /* 0x000000ac3c3c7220 */ /* 0x080fe20000410000 */
[-C--:B------:R-:W-:Y:S01]  /*210c0*/  FMUL.FTZ R61, R61, R172.reuse ;  /* 0x000000ac3d3d7220 */ /* 0x080fe20000410000 */
[----:B------:R-:W-:Y:S01]  /*210d0*/  FMUL.FTZ R64, R64, R172 ;  /* 0x000000ac40407220 */ /* 0x000fe20000410000 */
[----:B------:R-:W4:Y:S01]  /*210e0*/  MUFU.EX2 R3, R3 ;  /* 0x0000000300037308 */ /* 0x000f220000000800 */
[----:B-1----:R-:W-:Y:S01]  /*210f0*/  F2FP.BF16.F32.PACK_AB R5, R0, R2 ;  /* 0x000000020005723e */ /* 0x002fe200000010ff */
[-C--:B------:R-:W-:Y:S01]  /*21100*/  FMUL.FTZ R62, R62, R170.reuse ;  /* 0x000000aa3e3e7220 */ /* 0x080fe20000410000 */
[----:B------:R-:W-:Y:S01]  /*21110*/  FMUL.FTZ R63, R63, R170 ;  /* 0x000000aa3f3f7220 */ /* 0x000fe20000410000 */
[----:B------:R-:W-:Y:S01]  /*21120*/  FMUL.FTZ R65, R65, R172 ;  /* 0x000000ac41417220 */ /* 0x000fe20000410000 */
[-C--:B------:R-:W-:Y:S01]  /*21130*/  FMUL.FTZ R66, R66, R170.reuse ;  /* 0x000000aa42427220 */ /* 0x080fe20000410000 */
[----:B------:R-:W-:Y:S01]  /*21140*/  FMUL.FTZ R67, R67, R170 ;  /* 0x000000aa43437220 */ /* 0x000fe20000410000 */
[-C--:B------:R-:W-:Y:S01]  /*21150*/  FMUL.FTZ R68, R68, R172.reuse ;  /* 0x000000ac44447220 */ /* 0x080fe20000410000 */
[----:B------:R-:W-:Y:S01]  /*21160*/  FMUL.FTZ R69, R69, R172 ;  /* 0x000000ac45457220 */ /* 0x000fe20000410000 */
[----:B---3--:R-:W-:Y:S01]  /*21170*/  F2FP.BF16.F32.PACK_AB R6, R165, R166 ;  /* 0x000000a6a506723e */ /* 0x008fe200000010ff */
[----:B------:R-:W-:Y:S01]  /*21180*/  FMUL.FTZ R72, R72, R172 ;  /* 0x000000ac48487220 */ /* 0x000fe20000410000 */
[-C--:B------:R-:W-:Y:S01]  /*21190*/  FMUL.FTZ R70, R70, R170.reuse ;  /* 0x000000aa46467220 */ /* 0x080fe20000410000 */
[----:B------:R-:W-:Y:S01]  /*211a0*/  FMUL.FTZ R71, R71, R170 ;  /* 0x000000aa47477220 */ /* 0x000fe20000410000 */
[----:B------:R-:W-:Y:S01]  /*211b0*/  FMUL.FTZ R73, R73, R172 ;  /* 0x000000ac49497220 */ /* 0x000fe20000410000 */
[-C--:B------:R-:W-:Y:S01]  /*211c0*/  FMUL.FTZ R74, R74, R170.reuse ;  /* 0x000000aa4a4a7220 */ /* 0x080fe20000410000 */
[----:B------:R-:W-:Y:S01]  /*211d0*/  FMUL.FTZ R75, R75, R170 ;  /* 0x000000aa4b4b7220 */ /* 0x000fe20000410000 */
[----:B------:R-:W-:Y:S01]  /*211e0*/  FMUL.FTZ R76, R76, R172 ;  /* 0x000000ac4c4c7220 */ /* 0x000fe20000410000 */
[----:B----4-:R-:W-:Y:S01]  /*211f0*/  F2FP.BF16.F32.PACK_AB R7, R3, R164 ;  /* 0x000000a40307723e */ /* 0x010fe200000010ff */
[-C--:B------:R-:W-:Y:S01]  /*21200*/  FMUL.FTZ R77, R77, R172.reuse ;  /* 0x000000ac4d4d7220 */ /* 0x080fe20000410000 */
[----:B------:R-:W-:Y:S01]  /*21210*/  FMUL.FTZ R80, R80, R172 ;  /* 0x000000ac50507220 */ /* 0x000fe20000410000 */
[-C--:B------:R-:W-:Y:S01]  /*21220*/  FMUL.FTZ R78, R78, R170.reuse ;  /* 0x000000aa4e4e7220 */ /* 0x080fe20000410000 */
[----:B------:R-:W-:Y:S01]  /*21230*/  FMUL.FTZ R79, R79, R170 ;  /* 0x000000aa4f4f7220 */ /* 0x000fe20000410000 */
[----:B------:R-:W-:Y:S01]  /*21240*/  FMUL.FTZ R81, R81, R172 ;  /* 0x000000ac51517220 */ /* 0x000fe20000410000 */
[-C--:B------:R-:W-:Y:S01]  /*21250*/  FMUL.FTZ R82, R82, R170.reuse ;  /* 0x000000aa52527220 */ /* 0x080fe20000410000 */
[C---:B--2---:R-:W-:Y:S01]  /*21260*/  HMMA.16816.F32.BF16 R160, R4.reuse, R16, R160 ;  /* 0x0000001004a0723c */ /* 0x044fe200000418a0 */
[----:B------:R-:W-:Y:S01]  /*21270*/  FMUL.FTZ R83, R83, R170 ;  /* 0x000000aa53537220 */ /* 0x000fe20000410000 */
[-C--:B------:R-:W-:Y:S01]  /*21280*/  FMUL.FTZ R84, R84, R172.reuse ;  /* 0x000000ac54547220 */ /* 0x080fe20000410000 */
[-C--:B------:R-:W-:Y:S01]  /*21290*/  FMUL.FTZ R85, R85, R172.reuse ;  /* 0x000000ac55557220 */ /* 0x080fe20000410000 */
[----:B------:R-:W-:Y:S01]  /*212a0*/  FMUL.FTZ R88, R88, R172 ;  /* 0x000000ac58587220 */ /* 0x000fe20000410000 */
[-C--:B------:R-:W-:Y:S01]  /*212b0*/  FMUL.FTZ R86, R86, R170.reuse ;  /* 0x000000aa56567220 */ /* 0x080fe20000410000 */
[C---:B------:R-:W-:Y:S01]  /*212c0*/  HMMA.16816.F32.BF16 R156, R4.reuse, R18, R156 ;  /* 0x00000012049c723c */ /* 0x040fe2000004189c */
[----:B------:R-:W1:Y:S01]  /*212d0*/  LDSM.16.MT88.4 R16, [R220+0x12000] ;  /* 0x01200000dc10783b */ /* 0x000e620000004200 */
[----:B------:R-:W-:Y:S01]  /*212e0*/  FMUL.FTZ R87, R87, R170 ;  /* 0x000000aa57577220 */ /* 0x000fe20000410000 */
[----:B------:R-:W-:Y:S01]  /*212f0*/  FMUL.FTZ R89, R89, R172 ;  /* 0x000000ac59597220 */ /* 0x000fe20000410000 */
[-C--:B------:R-:W-:Y:S01]  /*21300*/  FMUL.FTZ R90, R90, R170.reuse ;  /* 0x000000aa5a5a7220 */ /* 0x080fe20000410000 */
[----:B------:R-:W-:Y:S01]  /*21310*/  FMUL.FTZ R91, R91, R170 ;  /* 0x000000aa5b5b7220 */ /* 0x000fe20000410000 */
[C---:B------:R-:W-:Y:S01]  /*21320*/  HMMA.16816.F32.BF16 R152, R4.reuse, R12, R152 ;  /* 0x0000000c0498723c */ /* 0x040fe20000041898 */
[-C--:B------:R-:W-:Y:S01]  /*21330*/  FMUL.FTZ R92, R92, R172.reuse ;  /* 0x000000ac5c5c7220 */ /* 0x080fe20000410000 */
[-C--:B------:R-:W-:Y:S01]  /*21340*/  FMUL.FTZ R93, R93, R172.reuse ;  /* 0x000000ac5d5d7220 */ /* 0x080fe20000410000 */
[----:B------:R-:W-:Y:S01]  /*21350*/  FMUL.FTZ R96, R96, R172 ;  /* 0x000000ac60607220 */ /* 0x000fe20000410000 */
[-C--:B------:R-:W-:Y:S01]  /*21360*/  FMUL.FTZ R94, R94, R170.reuse ;  /* 0x000000aa5e5e7220 */ /* 0x080fe20000410000 */
[----:B------:R-:W-:Y:S01]  /*21370*/  FMUL.FTZ R95, R95, R170 ;  /* 0x000000aa5f5f7220 */ /* 0x000fe20000410000 */
[C---:B------:R-:W-:Y:S01]  /*21380*/  HMMA.16816.F32.BF16 R148, R4.reuse, R14, R148 ;  /* 0x0000000e0494723c */ /* 0x040fe20000041894 */
[----:B------:R-:W2:Y:S01]  /*21390*/  LDSM.16.MT88.4 R12, [R218+0x12000] ;  /* 0x01200000da0c783b */ /* 0x000ea20000004200 */
[----:B------:R-:W-:Y:S01]  /*213a0*/  FMUL.FTZ R97, R97, R172 ;  /* 0x000000ac61617220 */ /* 0x000fe20000410000 */
[-C--:B------:R-:W-:Y:S01]  /*213b0*/  FMUL.FTZ R98, R98, R170.reuse ;  /* 0x000000aa62627220 */ /* 0x080fe20000410000 */
[----:B------:R-:W-:Y:S01]  /*213c0*/  FMUL.FTZ R99, R99, R170 ;  /* 0x000000aa63637220 */ /* 0x000fe20000410000 */
[-C--:B------:R-:W-:Y:S01]  /*213d0*/  FMUL.FTZ R100, R100, R172.reuse ;  /* 0x000000ac64647220 */ /* 0x080fe20000410000 */
[C---:B------:R-:W-:Y:S01]  /*213e0*/  HMMA.16816.F32.BF16 R144, R4.reuse, R8, R144 ;  /* 0x000000080490723c */ /* 0x040fe20000041890 */
[----:B------:R-:W-:Y:S01]  /*213f0*/  FMUL.FTZ R101, R101, R172 ;  /* 0x000000ac65657220 */ /* 0x000fe20000410000 */
[-C--:B------:R-:W-:Y:S01]  /*21400*/  FMUL.FTZ R102, R102, R170.reuse ;  /* 0x000000aa66667220 */ /* 0x080fe20000410000 */
[----:B------:R-:W-:Y:S01]  /*21410*/  FMUL.FTZ R103, R103, R170 ;  /* 0x000000aa67677220 */ /* 0x000fe20000410000 */
[-C--:B------:R-:W-:Y:S01]  /*21420*/  FMUL.FTZ R104, R104, R172.reuse ;  /* 0x000000ac68687220 */ /* 0x080fe20000410000 */
[----:B------:R-:W-:Y:S01]  /*21430*/  FMUL.FTZ R105, R105, R172 ;  /* 0x000000ac69697220 */ /* 0x000fe20000410000 */
[C---:B------:R-:W-:Y:S01]  /*21440*/  HMMA.16816.F32.BF16 R140, R4.reuse, R10, R140 ;  /* 0x0000000a048c723c */ /* 0x040fe2000004188c */
[----:B------:R-:W3:Y:S01]  /*21450*/  LDSM.16.MT88.4 R8, [R217+0x12000] ;  /* 0x01200000d908783b */ /* 0x000ee20000004200 */
        /* <DEDUP_REMOVED lines=10> */
[-C--:B------:R-:W-:Y:S01]  /*21500*/  FFMA.FTZ R189, R189, R176.reuse, -R184 ;  /* 0x000000b0bdbd7223 */ /* 0x080fe200000108b8 */
[-CC-:B------:R-:W-:Y:S01]  /*21510*/  FFMA.FTZ R190, R190, R176.reuse, -R175.reuse ;  /* 0x000000b0bebe7223 */ /* 0x180fe200000108af */
[-CC-:B------:R-:W-:Y:S01]  /*21520*/  FFMA.FTZ R191, R191, R176.reuse, -R175.reuse ;  /* 0x000000b0bfbf7223 */ /* 0x180fe200000108af */
[-CC-:B------:R-:W-:Y:S01]  /*21530*/  FFMA.FTZ R192, R192, R176.reuse, -R175.reuse ;  /* 0x000000b0c0c07223 */ /* 0x180fe200000108af */
[C---:B------:R-:W-:Y:S01]  /*21540*/  HMMA.16816.F32.BF16 R136, R4.reuse, R20, R136 ;  /* 0x000000140488723c */ /* 0x040fe20000041888 */
[--C-:B------:R-:W-:Y:S01]  /*21550*/  FFMA.FTZ R193, R193, R176, -R175.reuse ;  /* 0x000000b0c1c17223 */ /* 0x100fe200000108af */
[----:B------:R-:W4:Y:S01]  /*21560*/  MUFU.EX2 R182, R182 ;  /* 0x000000b600b67308 */ /* 0x000f220000000800 */
[-C--:B------:R-:W-:Y:S01]  /*21570*/  FMUL.FTZ R108, R108, R172.reuse ;  /* 0x000000ac6c6c7220 */ /* 0x080fe20000410000 */
[-C--:B------:R-:W-:Y:S01]  /*21580*/  FMUL.FTZ R109, R109, R172.reuse ;  /* 0x000000ac6d6d7220 */ /* 0x080fe20000410000 */
[----:B------:R-:W-:Y:S01]  /*21590*/  FMUL.FTZ R112, R112, R172 ;  /* 0x000000ac70707220 */ /* 0x000fe20000410000 */
[C---:B-1----:R-:W-:Y:S01]  /*215a0*/  HMMA.16816.F32.BF16 R36, R4.reuse, R16, R36 ;  /* 0x000000100424723c */ /* 0x042fe20000041824 */
[-C--:B------:R-:W-:Y:S01]  /*215b0*/  FMUL.FTZ R110, R110, R170.reuse ;  /* 0x000000aa6e6e7220 */ /* 0x080fe20000410000 */
[----:B------:R-:W-:Y:S01]  /*215c0*/  FMUL.FTZ R111, R111, R170 ;  /* 0x000000aa6f6f7220 */ /* 0x000fe20000410000 */
[----:B------:R-:W-:Y:S01]  /*215d0*/  FMUL.FTZ R113, R113, R172 ;  /* 0x000000ac71717220 */ /* 0x000fe20000410000 */
[----:B------:R-:W-:Y:S01]  /*215e0*/  MUFU.EX2 R187, R187 ;  /* 0x000000bb00bb7308 */ /* 0x000fe20000000800 */
[-C--:B------:R-:W-:Y:S01]  /*215f0*/  FMUL.FTZ R114, R114, R170.reuse ;  /* 0x000000aa72727220 */ /* 0x080fe20000410000 */
[C---:B------:R-:W-:Y:S01]  /*21600*/  HMMA.16816.F32.BF16 R40, R4.reuse, R18, R40 ;  /* 0x000000120428723c */ /* 0x040fe20000041828 */
[----:B------:R-:W1:Y:S01]  /*21610*/  LDSM.16.MT88.4 R16, [R216+0x12000] ;  /* 0x01200000d810783b */ /* 0x000e620000004200 */
[----:B------:R-:W-:Y:S01]  /*21620*/  FMUL.FTZ R115, R115, R170 ;  /* 0x000000aa73737220 */ /* 0x000fe20000410000 */
[-C--:B------:R-:W-:Y:S01]  /*21630*/  FMUL.FTZ R116, R116, R172.reuse ;  /* 0x000000ac74747220 */ /* 0x080fe20000410000 */
[----:B------:R-:W-:Y:S01]  /*21640*/  FMUL.FTZ R117, R117, R172 ;  /* 0x000000ac75757220 */ /* 0x000fe20000410000 */
[-C--:B------:R-:W-:Y:S01]  /*21650*/  FMUL.FTZ R118, R118, R170.reuse ;  /* 0x000000aa76767220 */ /* 0x080fe20000410000 */
[C---:B--2---:R-:W-:Y:S01]  /*21660*/  HMMA.16816.F32.BF16 R44, R4.reuse, R12, R44 ;  /* 0x0000000c042c723c */ /* 0x044fe2000004182c */
[----:B------:R-:W-:Y:S01]  /*21670*/  MUFU.EX2 R188, R188 ;  /* 0x000000bc00bc7308 */ /* 0x000fe20000000800 */
[----:B------:R-:W-:Y:S01]  /*21680*/  FMUL.FTZ R119, R119, R170 ;  /* 0x000000aa77777220 */ /* 0x000fe20000410000 */
[-C--:B------:R-:W-:Y:S01]  /*21690*/  FMUL.FTZ R120, R120, R172.reuse ;  /* 0x000000ac78787220 */ /* 0x080fe20000410000 */
[----:B------:R-:W-:Y:S01]  /*216a0*/  FMUL.FTZ R121, R121, R172 ;  /* 0x000000ac79797220 */ /* 0x000fe20000410000 */
[-C--:B------:R-:W-:Y:S01]  /*216b0*/  FMUL.FTZ R122, R122, R170.reuse ;  /* 0x000000aa7a7a7220 */ /* 0x080fe20000410000 */
[C---:B------:R-:W-:Y:S01]  /*216c0*/  HMMA.16816.F32.BF16 R48, R4.reuse, R14, R48 ;  /* 0x0000000e0430723c */ /* 0x040fe20000041830 */
[----:B------:R-:W2:Y:S01]  /*216d0*/  LDSM.16.MT88.4 R12, [R220+0x14000] ;  /* 0x01400000dc0c783b */ /* 0x000ea20000004200 */
[----:B------:R-:W-:Y:S01]  /*216e0*/  FMUL.FTZ R123, R123, R170 ;  /* 0x000000aa7b7b7220 */ /* 0x000fe20000410000 */
[----:B------:R-:W-:Y:S01]  /*216f0*/  MUFU.EX2 R189, R189 ;  /* 0x000000bd00bd7308 */ /* 0x000fe20000000800 */
[-C--:B------:R-:W-:Y:S01]  /*21700*/  FMUL.FTZ R124, R124, R172.reuse ;  /* 0x000000ac7c7c7220 */ /* 0x080fe20000410000 */
[-C--:B------:R-:W-:Y:S01]  /*21710*/  FMUL.FTZ R125, R125, R172.reuse ;  /* 0x000000ac7d7d7220 */ /* 0x080fe20000410000 */
[C---:B---3--:R-:W-:Y:S01]  /*21720*/  HMMA.16816.F32.BF16 R52, R4.reuse, R8, R52 ;  /* 0x000000080434723c */ /* 0x048fe20000041834 */
[-C--:B------:R-:W-:Y:S01]  /*21730*/  FMUL.FTZ R128, R128, R172.reuse ;  /* 0x000000ac80807220 */ /* 0x080fe20000410000 */
[----:B------:R-:W-:Y:S01]  /*21740*/  FMUL.FTZ R129, R129, R172 ;  /* 0x000000ac81817220 */ /* 0x000fe20000410000 */
[-C--:B------:R-:W-:Y:S01]  /*21750*/  FMUL.FTZ R126, R126, R170.reuse ;  /* 0x000000aa7e7e7220 */ /* 0x080fe20000410000 */
[-C--:B------:R-:W-:Y:S01]  /*21760*/  FMUL.FTZ R127, R127, R170.reuse ;  /* 0x000000aa7f7f7220 */ /* 0x080fe20000410000 */
[----:B------:R-:W3:Y:S01]  /*21770*/  MUFU.EX2 R190, R190 ;  /* 0x000000be00be7308 */ /* 0x000ee20000000800 */
[C---:B------:R-:W-:Y:S01]  /*21780*/  HMMA.16816.F32.BF16 R56, R4.reuse, R10, R56 ;  /* 0x0000000a0438723c */ /* 0x040fe20000041838 */
[----:B------:R-:W3:Y:S01]  /*21790*/  LDSM.16.MT88.4 R8, [R218+0x14000] ;  /* 0x01400000da08783b */ /* 0x000ee20000004200 */
[-C--:B------:R-:W-:Y:S01]  /*217a0*/  FMUL.FTZ R130, R130, R170.reuse ;  /* 0x000000aa82827220 */ /* 0x080fe20000410000 */
[----:B------:R-:W-:Y:S01]  /*217b0*/  FMUL.FTZ R131, R131, R170 ;  /* 0x000000aa83837220 */ /* 0x000fe20000410000 */
[-CC-:B------:R-:W-:Y:S01]  /*217c0*/  FFMA.FTZ R197, R197, R176.reuse, -R175.reuse ;  /* 0x000000b0c5c57223 */ /* 0x180fe200000108af */
[-CC-:B------:R-:W-:Y:S01]  /*217d0*/  FFMA.FTZ R196, R196, R176.reuse, -R175.reuse ;  /* 0x000000b0c4c47223 */ /* 0x180fe200000108af */
[----:B------:R-:W-:Y:S01]  /*217e0*/  HMMA.16816.F32.BF16 R132, R4, R22, R132 ;  /* 0x000000160484723c */ /* 0x000fe20000041884 */
[----:B------:R-:W-:Y:S01]  /*217f0*/  LDSM.16.MT88.4 R20, [R216+0x10800] ;  /* 0x01080000d814783b */ /* 0x000fe20000004200 */
[----:B------:R-:W3:Y:S01]  /*21800*/  MUFU.EX2 R191, R191 ;  /* 0x000000bf00bf7308 */ /* 0x000ee20000000800 */
[-CC-:B------:R-:W-:Y:S01]  /*21810*/  FFMA.FTZ R195, R195, R176.reuse, -R175.reuse ;  /* 0x000000b0c3c37223 */ /* 0x180fe200000108af */
[-CC-:B------:R-:W-:Y:S01]  /*21820*/  FFMA.FTZ R194, R194, R176.reuse, -R175.reuse ;  /* 0x000000b0c2c27223 */ /* 0x180fe200000108af */
[-CC-:B------:R-:W-:Y:S01]  /*21830*/  FFMA.FTZ R178, R178, R176.reuse, -R175.reuse ;  /* 0x000000b0b2b27223 */ /* 0x180fe200000108af */
[----:B------:R-:W-:Y:S01]  /*21840*/  FFMA.FTZ R177, R177, R176, -R175 ;  /* 0x000000b0b1b17223 */ /* 0x000fe200000108af */
[----:B------:R-:W-:Y:S01]  /*21850*/  FFMA.FTZ R171, R249, R172, R171 ;  /* 0x000000acf9ab7223 */ /* 0x000fe200000100ab */
[----:B------:R-:W-:-:S02]  /*21860*/  FFMA.FTZ R2, R248, R170, R2 ;  /* 0x000000aaf8027223 */ /* 0x000fc40000010002 */
[----:B------:R-:W-:Y:S01]  /*21870*/  MUFU.EX2 R192, R192 ;  /* 0x000000c000c07308 */ /* 0x000fe20000000800 */
[----:B-1----:R-:W-:Y:S01]  /*21880*/  HMMA.16816.F32.BF16 R60, R4, R16, R60 ;  /* 0x00000010043c723c */ /* 0x002fe2000004183c */
[----:B------:R-:W-:Y:S01]  /*21890*/  FADD.FTZ R171, R167, R171 ;  /* 0x000000aba7ab7221 */ /* 0x000fe20000010000 */
[----:B------:R-:W-:-:S03]  /*218a0*/  FADD.FTZ R2, R0, R2 ;  /* 0x0000000200027221 */ /* 0x000fc60000010000 */
[----:B------:R-:W-:Y:S01]  /*218b0*/  FADD.FTZ R171, R166, R171 ;  /* 0x000000aba6ab7221 */ /* 0x000fe20000010000 */
[C---:B------:R-:W-:Y:S01]  /*218c0*/  HMMA.16816.F32.BF16 R64, R4.reuse, R18, R64 ;  /* 0x000000120440723c */ /* 0x040fe20000041840 */
[----:B------:R-:W1:Y:S01]  /*218d0*/  LDSM.16.MT88.4 R16, [R217+0x14000] ;  /* 0x01400000d910783b */ /* 0x000e620000004200 */
[----:B------:R-:W1:Y:S01]  /*218e0*/  MUFU.EX2 R193, R193 ;  /* 0x000000c100c17308 */ /* 0x000e620000000800 */
[----:B------:R-:W-:Y:S01]  /*218f0*/  FADD.FTZ R2, R164, R2 ;  /* 0x00000002a4027221 */ /* 0x000fe20000010000 */
[----:B------:R-:W-:Y:S01]  /*21900*/  FADD.FTZ R171, R165, R171 ;  /* 0x000000aba5ab7221 */ /* 0x000fe20000010000 */
[----:B------:R-:W-:Y:S01]  /*21910*/  MOV R164, R169 ;  /* 0x000000a900a47202 */ /* 0x000fe20000000f00 */
[C---:B--2---:R-:W-:Y:S01]  /*21920*/  HMMA.16816.F32.BF16 R68, R4.reuse, R12, R68 ;  /* 0x0000000c0444723c */ /* 0x044fe20000041844 */
[----:B------:R-:W-:Y:S01]  /*21930*/  FADD.FTZ R2, R3, R2 ;  /* 0x0000000203027221 */ /* 0x000fe20000010000 */
[----:B----4-:R-:W-:Y:S01]  /*21940*/  FADD.FTZ R171, R182, R171 ;  /* 0x000000abb6ab7221 */ /* 0x010fe20000010000 */
[----:B------:R-:W-:Y:S01]  /*21950*/  MOV R3, R168 ;  /* 0x000000a800037202 */ /* 0x000fe20000000f00 */
[----:B------:R-:W2:Y:S01]  /*21960*/  MUFU.EX2 R197, R197 ;  /* 0x000000c500c57308 */ /* 0x000ea20000000800 */
[----:B---3--:R-:W-:Y:S01]  /*21970*/  FADD.FTZ R2, R190, R2 ;  /* 0x00000002be027221 */ /* 0x008fe20000010000 */
[C---:B------:R-:W-:Y:S01]  /*21980*/  HMMA.16816.F32.BF16 R72, R4.reuse, R14, R72 ;  /* 0x0000000e0448723c */ /* 0x040fe20000041848 */
[----:B------:R-:W3:Y:S05]  /*21990*/  LDSM.16.MT88.4 R12, [R216+0x14000] ;  /* 0x01400000d80c783b */ /* 0x000eea0000004200 */
[C---:B------:R-:W-:Y:S01]  /*219a0*/  HMMA.16816.F32.BF16 R76, R4.reuse, R8, R76 ;  /* 0x00000008044c723c */ /* 0x040fe2000004184c */
[----:B------:R-:W-:Y:S05]  /*219b0*/  MUFU.EX2 R196, R196 ;  /* 0x000000c400c47308 */ /* 0x000fea0000000800 */
[C---:B------:R-:W-:Y:S01]  /*219c0*/  HMMA.16816.F32.BF16 R80, R4.reuse, R10, R80 ;  /* 0x0000000a0450723c */ /* 0x040fe20000041850 */
[----:B------:R-:W4:Y:S02]  /*219d0*/  LDSM.16.MT88.4 R8, [R220+0x16000] ;  /* 0x01600000dc08783b */ /* 0x000f240000004200 */
[----:B------:R-:W-:Y:S08]  /*219e0*/  MUFU.EX2 R195, R195 ;  /* 0x000000c300c37308 */ /* 0x000ff00000000800 */
[----:B------:R-:W-:Y:S01]  /*219f0*/  MUFU.EX2 R194, R194 ;  /* 0x000000c200c27308 */ /* 0x000fe20000000800 */
[C---:B-1----:R-:W-:Y:S07]  /*21a00*/  HMMA.16816.F32.BF16 R84, R4.reuse, R16, R84 ;  /* 0x000000100454723c */ /* 0x042fee0000041854 */
[----:B------:R-:W-:Y:S01]  /*21a10*/  MUFU.EX2 R178, R178 ;  /* 0x000000b200b27308 */ /* 0x000fe20000000800 */
[C---:B------:R-:W-:Y:S01]  /*21a20*/  HMMA.16816.F32.BF16 R88, R4.reuse, R18, R88 ;  /* 0x000000120458723c */ /* 0x040fe20000041858 */
[----:B------:R-:W1:Y:S06]  /*21a30*/  LDSM.16.MT88.4 R16, [R218+0x16000] ;  /* 0x01600000da10783b */ /* 0x000e6c0000004200 */
[----:B------:R-:W-:Y:S01]  /*21a40*/  MUFU.EX2 R177, R177 ;  /* 0x000000b100b17308 */ /* 0x000fe20000000800 */
        /* <DEDUP_REMOVED lines=12> */
[C---:B----4-:R-:W-:Y:S06]  /*21b10*/  HMMA.16816.F32.BF16 R124, R4.reuse, R8, R124 ;  /* 0x00000008047c723c */ /* 0x050fec000004187c */
[----:B------:R-:W-:Y:S01]  /*21b20*/  HMMA.16816.F32.BF16 R128, R4, R10, R128 ;  /* 0x0000000a0480723c */ /* 0x000fe20000041880 */
[----:B------:R-:W3:Y:S06]  /*21b30*/  LDSM.16.MT88.4 R8, [R217+0x12800] ;  /* 0x01280000d908783b */ /* 0x000eec0000004200 */
        /* <DEDUP_REMOVED lines=10> */
[----:B------:R-:W-:Y:S02]  /*21be0*/  HMMA.16816.F32.BF16 R136, R4, R20, R136 ;  /* 0x000000140488723c */ /* 0x000fe40000041888 */
[----:B--2---:R-:W-:-:S04]  /*21bf0*/  FADD.FTZ R193, R197, R193 ;  /* 0x000000c1c5c17221 */ /* 0x004fc80000010000 */
        /* <DEDUP_REMOVED lines=34> */
[-CC-:B------:R-:W-:Y:S01]  /*21e20*/  FFMA.FTZ R32, R250, R176.reuse, -R184.reuse ;  /* 0x000000b0fa207223 */ /* 0x180fe200000108b8 */
[----:B------:R-:W-:-:S04]  /*21e30*/  FFMA.FTZ R33, R251, R176, -R184 ;  /* 0x000000b0fb217223 */ /* 0x000fc800000108b8 */
[C---:B--2---:R-:W-:Y:S01]  /*21e40*/  HMMA.16816.F32.BF16 R124, R4.reuse, R20, R124 ;  /* 0x00000014047c723c */ /* 0x044fe2000004187c */
[-CC-:B------:R-:W-:Y:S01]  /*21e50*/  FFMA.FTZ R34, R199, R176.reuse, -R184.reuse ;  /* 0x000000b0c7227223 */ /* 0x180fe200000108b8 */
[----:B------:R-:W-:Y:S01]  /*21e60*/  FFMA.FTZ R35, R198, R176, -R184 ;  /* 0x000000b0c6237223 */ /* 0x000fe200000108b8 */
[----:B------:R-:W2:Y:S03]  /*21e70*/  MUFU.EX2 R32, R32 ;  /* 0x0000002000207308 */ /* 0x000ea60000000800 */
[C---:B------:R-:W-:Y:S01]  /*21e80*/  HMMA.16816.F32.BF16 R128, R4.reuse, R22, R128 ;  /* 0x000000160480723c */ /* 0x040fe20000041880 */
[----:B------:R-:W4:Y:S04]  /*21e90*/  LDSM.16.MT88.4 R20, [R218+0x13000] ;  /* 0x01300000da14783b */ /* 0x000f280000004200 */
[----:B------:R-:W3:Y:S01]  /*21ea0*/  MUFU.EX2 R33, R33 ;  /* 0x0000002100217308 */ /* 0x000ee20000000800 */
[C---:B------:R-:W-:Y:S06]  /*21eb0*/  HMMA.16816.F32.BF16 R100, R4.reuse, R16, R100 ;  /* 0x000000100464723c */ /* 0x040fec0000041864 */
[----:B------:R-:W-:Y:S01]  /*21ec0*/  HMMA.16816.F32.BF16 R104, R4, R18, R104 ;  /* 0x000000120468723c */ /* 0x000fe20000041868 */
[----:B------:R-:W-:Y:S01]  /*21ed0*/  MUFU.EX2 R34, R34 ;  /* 0x0000002200227308 */ /* 0x000fe20000000800 */
[----:B------:R-:W4:Y:S01]  /*21ee0*/  LDSM.16.MT88.4 R16, [R220+0x11000] ;  /* 0x01100000dc10783b */ /* 0x000f220000004200 */
[----:B--2---:R-:W-:-:S03]  /*21ef0*/  FADD.FTZ R189, R32, R189 ;  /* 0x000000bd20bd7221 */ /* 0x004fc60000010000 */
[C---:B------:R-:W-:Y:S03]  /*21f00*/  HMMA.16816.F32.BF16 R160, R4.reuse, R28, R160 ;  /* 0x0000001c04a0723c */ /* 0x040fe600000418a0 */
[----:B------:R-:W2:Y:S03]  /*21f10*/  MUFU.EX2 R35, R35 ;  /* 0x0000002300237308 */ /* 0x000ea60000000800 */
[C---:B------:R-:W-:Y:S01]  /*21f20*/  HMMA.16816.F32.BF16 R156, R4.reuse, R30, R156 ;  /* 0x0000001e049c723c */ /* 0x040fe2000004189c */
[----:B------:R-:W-:Y:S05]  /*21f30*/  LDSM.16.MT88.4 R28, [R216+0x11000] ;  /* 0x01100000d81c783b */ /* 0x000fea0000004200 */
[C---:B------:R-:W-:Y:S06]  /*21f40*/  HMMA.16816.F32.BF16 R116, R4.reuse, R24, R116 ;  /* 0x000000180474723c */ /* 0x040fec0000041874 */
[----:B------:R-:W-:Y:S01]  /*21f50*/  HMMA.16816.F32.BF16 R120, R4, R26, R120 ;  /* 0x0000001a0478723c */ /* 0x000fe20000041878 */
[----:B------:R-:W-:Y:S06]  /*21f60*/  LDSM.16.MT88.4 R24, [R220+0x13000] ;  /* 0x01300000dc18783b */ /* 0x000fec0000004200 */
[C---:B---3--:R-:W-:Y:S01]  /*21f70*/  F2FP.BF16.F32.PACK_AB R4, R33.reuse, R32 ;  /* 0x000000202104723e */ /* 0x048fe200000010ff */
[----:B------:R-:W-:Y:S01]  /*21f80*/  FADD.FTZ R33, R33, R189 ;  /* 0x000000bd21217221 */ /* 0x000fe20000010000 */
[C---:B------:R-:W-:Y:S01]  /*21f90*/  F2FP.BF16.F32.PACK_AB R5, R196.reuse, R197 ;  /* 0x000000c5c405723e */ /* 0x040fe200000010ff */
[----:B------:R-:W-:Y:S01]  /*21fa0*/  FADD.FTZ R196, R196, R193 ;  /* 0x000000c1c4c47221 */ /* 0x000fe20000010000 */
[----:B--2---:R-:W-:Y:S01]  /*21fb0*/  F2FP.BF16.F32.PACK_AB R6, R35, R34 ;  /* 0x000000222306723e */ /* 0x004fe200000010ff */
[----:B------:R-:W-:Y:S01]  /*21fc0*/  FADD.FTZ R33, R34, R33 ;  /* 0x0000002122217221 */ /* 0x000fe20000010000 */
[----:B------:R-:W-:Y:S01]  /*21fd0*/  F2FP.BF16.F32.PACK_AB R7, R194, R195 ;  /* 0x000000c3c207723e */ /* 0x000fe200000010ff */
[----:B------:R-:W-:-:S02]  /*21fe0*/  FADD.FTZ R196, R195, R196 ;  /* 0x000000c4c3c47221 */ /* 0x000fc40000010000 */
[----:B------:R-:W-:Y:S02]  /*21ff0*/  FADD.FTZ R35, R35, R33 ;  /* 0x0000002123237221 */ /* 0x000fe40000010000 */
[----:B------:R-:W-:Y:S02]  /*22000*/  FADD.FTZ R194, R194, R196 ;  /* 0x000000c4c2c27221 */ /* 0x000fe40000010000 */
[----:B------:R-:W-:Y:S02]  /*22010*/  HMMA.16816.F32.BF16 R152, R4, R12, R152 ;  /* 0x0000000c0498723c */ /* 0x000fe40000041898 */
[----:B------:R-:W-:-:S04]  /*22020*/  FADD.FTZ R194, R178, R194 ;  /* 0x000000c2b2c27221 */ /* 0x000fc80000010000 */
[----:B------:R-:W-:Y:S01]  /*22030*/  HMMA.16816.F32.BF16 R148, R4, R14, R148 ;  /* 0x0000000e0494723c */ /* 0x000fe20000041894 */
[----:B------:R-:W2:Y:S01]  /*22040*/  LDSM.16.MT88.4 R12, [R216+0x13000] ;  /* 0x01300000d80c783b */ /* 0x000ea20000004200 */
[----:B------:R-:W-:-:S04]  /*22050*/  FADD.FTZ R194, R177, R194 ;  /* 0x000000c2b1c27221 */ /* 0x000fc80000010000 */
[C---:B-1----:R-:W-:Y:S06]  /*22060*/  HMMA.16816.F32.BF16 R144, R4.reuse, R8, R144 ;  /* 0x000000080490723c */ /* 0x042fec0000041890 */
[C---:B------:R-:W-:Y:S01]  /*22070*/  HMMA.16816.F32.BF16 R140, R4.reuse, R10, R140 ;  /* 0x0000000a048c723c */ /* 0x040fe2000004188c */
[----:B------:R-:W1:Y:S05]  /*22080*/  LDSM.16.MT88.4 R8, [R220+0x15000] ;  /* 0x01500000dc08783b */ /* 0x000e6a0000004200 */
[C---:B----4-:R-:W-:Y:S06]  /*22090*/  HMMA.16816.F32.BF16 R44, R4.reuse, R20, R44 ;  /* 0x00000014042c723c */ /* 0x050fec000004182c */
        /* <DEDUP_REMOVED lines=31> */
[-CC-:B------:R-:W-:Y:S01]  /*22290*/  FFMA.FTZ R16, R174, R176.reuse, -R175.reuse ;  /* 0x000000b0ae107223 */ /* 0x180fe200000108af */
[----:B------:R-:W-:-:S03]  /*222a0*/  FFMA.FTZ R174, R173, R176, -R175 ;  /* 0x000000b0adae7223 */ /* 0x000fc600000108af */
[----:B------:R4:W2:Y:S01]  /*222b0*/  MUFU.EX2 R173, R16 ;  /* 0x0000001000ad7308 */ /* 0x0008a20000000800 */
[----:B------:R-:W-:Y:S01]  /*222c0*/  HMMA.16816.F32.BF16 R132, R4, R30, R132 ;  /* 0x0000001e0484723c */ /* 0x000fe20000041884 */
[-CC-:B------:R-:W-:Y:S01]  /*222d0*/  FFMA.FTZ R28, R186, R176.reuse, -R184.reuse ;  /* 0x000000b0ba1c7223 */ /* 0x180fe200000108b8 */
[----:B------:R-:W-:-:S04]  /*222e0*/  FFMA.FTZ R29, R185, R176, -R184 ;  /* 0x000000b0b91d7223 */ /* 0x000fc800000108b8 */
[C---:B------:R-:W-:Y:S01]  /*222f0*/  HMMA.16816.F32.BF16 R88, R4.reuse, R18, R88 ;  /* 0x000000120458723c */ /* 0x040fe20000041858 */
[-CC-:B------:R-:W-:Y:S01]  /*22300*/  FFMA.FTZ R30, R183, R176.reuse, -R184.reuse ;  /* 0x000000b0b71e7223 */ /* 0x180fe200000108b8 */
[----:B------:R-:W-:Y:S01]  /*22310*/  FFMA.FTZ R31, R179, R176, -R184 ;  /* 0x000000b0b31f7223 */ /* 0x000fe200000108b8 */
[----:B------:R-:W1:Y:S03]  /*22320*/  MUFU.EX2 R28, R28 ;  /* 0x0000001c001c7308 */ /* 0x000e660000000800 */
[C---:B------:R-:W-:Y:S01]  /*22330*/  HMMA.16816.F32.BF16 R116, R4.reuse, R24, R116 ;  /* 0x000000180474723c */ /* 0x040fe20000041874 */
[----:B----4-:R-:W4:Y:S04]  /*22340*/  LDSM.16.MT88.4 R16, [R218+0x11800] ;  /* 0x01180000da10783b */ /* 0x010f280000004200 */
[----:B------:R-:W3:Y:S01]  /*22350*/  MUFU.EX2 R29, R29 ;  /* 0x0000001d001d7308 */ /* 0x000ee20000000800 */
[C---:B------:R-:W-:Y:S01]  /*22360*/  HMMA.16816.F32.BF16 R120, R4.reuse, R26, R120 ;  /* 0x0000001a0478723c */ /* 0x040fe20000041878 */
[----:B--2---:R-:W-:Y:S01]  /*22370*/  FADD.FTZ R194, R173, R194 ;  /* 0x000000c2adc27221 */ /* 0x004fe20000010000 */
[----:B------:R-:W-:Y:S04]  /*22380*/  LDSM.16.MT88.4 R24, [R216+0x11800] ;  /* 0x01180000d818783b */ /* 0x000fe80000004200 */
[----:B------:R-:W-:Y:S01]  /*22390*/  HMMA.16816.F32.BF16 R124, R4, R12, R124 ;  /* 0x0000000c047c723c */ /* 0x000fe2000004187c */
[----:B------:R-:W2:Y:S01]  /*223a0*/  MUFU.EX2 R30, R30 ;  /* 0x0000001e001e7308 */ /* 0x000ea20000000800 */
[----:B-1----:R-:W-:-:S04]  /*223b0*/  FADD.FTZ R35, R28, R35 ;  /* 0x000000231c237221 */ /* 0x002fc80000010000 */
[----:B------:R-:W-:Y:S01]  /*223c0*/  HMMA.16816.F32.BF16 R128, R4, R14, R128 ;  /* 0x0000000e0480723c */ /* 0x000fe20000041880 */
[----:B------:R-:W1:Y:S02]  /*223d0*/  LDSM.16.MT88.4 R12, [R218+0x13800] ;  /* 0x01380000da0c783b */ /* 0x000e640000004200 */
[----:B------:R-:W4:Y:S01]  /*223e0*/  MUFU.EX2 R31, R31 ;  /* 0x0000001f001f7308 */ /* 0x000f220000000800 */
[----:B---3--:R-:W-:-:S03]  /*223f0*/  FADD.FTZ R35, R29, R35 ;  /* 0x000000231d237221 */ /* 0x008fc60000010000 */
[----:B------:R-:W-:Y:S02]  /*22400*/  F2FP.BF16.F32.PACK_AB R4, R29, R28 ;  /* 0x0000001c1d04723e */ /* 0x000fe400000010ff */
[----:B------:R-:W-:Y:S02]  /*22410*/  F2FP.BF16.F32.PACK_AB R5, R177, R178 ;  /* 0x000000b2b105723e */ /* 0x000fe400000010ff */
[----:B------:R-:W3:Y:S01]  /*22420*/  MUFU.EX2 R174, R174 ;  /* 0x000000ae00ae7308 */ /* 0x000ee20000000800 */
[----:B--2---:R-:W-:Y:S01]  /*22430*/  FADD.FTZ R35, R30, R35 ;  /* 0x000000231e237221 */ /* 0x004fe20000010000 */
[----:B----4-:R-:W-:-:S03]  /*22440*/  F2FP.BF16.F32.PACK_AB R6, R31, R30 ;  /* 0x0000001e1f06723e */ /* 0x010fc600000010ff */
[----:B------:R-:W-:Y:S01]  /*22450*/  FADD.FTZ R249, R31, R35 ;  /* 0x000000231ff97221 */ /* 0x000fe20000010000 */
[C---:B---3--:R-:W-:Y:S01]  /*22460*/  F2FP.BF16.F32.PACK_AB R7, R174.reuse, R173 ;  /* 0x000000adae07723e */ /* 0x048fe200000010ff */
[----:B------:R-:W-:-:S06]  /*22470*/  FADD.FTZ R248, R174, R194 ;  /* 0x000000c2aef87221 */ /* 0x000fcc0000010000 */
        /* <DEDUP_REMOVED lines=29> */
[----:B------:R-:W1:Y:S05]  /*22650*/  LDSM.16.MT88.4 R12, [R217+0x17800] ;  /* 0x01780000d90c783b */ /* 0x000e6a0000004200 */
[C---:B--2---:R-:W-:Y:S06]  /*22660*/  HMMA.16816.F32.BF16 R92, R4.reuse, R20, R92 ;  /* 0x00000014045c723c */ /* 0x044fec000004185c */
[C---:B------:R-:W-:Y:S01]  /*22670*/  HMMA.16816.F32.BF16 R96, R4.reuse, R22, R96 ;  /* 0x000000160460723c */ /* 0x040fe20000041860 */
[----:B------:R-:W2:Y:S05]  /*22680*/  LDSM.16.MT88.4 R20, [R216+0x17800] ;  /* 0x01780000d814783b */ /* 0x000eaa0000004200 */
[C---:B---3--:R-:W-:Y:S06]  /*22690*/  HMMA.16816.F32.BF16 R60, R4.reuse, R24, R60 ;  /* 0x00000018043c723c */ /* 0x048fec000004183c */
[C---:B------:R-:W-:Y:S06]  /*226a0*/  HMMA.16816.F32.BF16 R64, R4.reuse, R26, R64 ;  /* 0x0000001a0440723c */ /* 0x040fec0000041840 */
[C---:B----4-:R-:W-:Y:S06]  /*226b0*/  HMMA.16816.F32.BF16 R100, R4.reuse, R16, R100 ;  /* 0x000000100464723c */ /* 0x050fec0000041864 */
[C---:B------:R-:W-:Y:S06]  /*226c0*/  HMMA.16816.F32.BF16 R104, R4.reuse, R18, R104 ;  /* 0x000000120468723c */ /* 0x040fec0000041868 */
[C---:B-1----:R-:W-:Y:S06]  /*226d0*/  HMMA.16816.F32.BF16 R108, R4.reuse, R8, R108 ;  /* 0x00000008046c723c */ /* 0x042fec000004186c */
[C---:B------:R-:W-:Y:S06]  /*226e0*/  HMMA.16816.F32.BF16 R112, R4.reuse, R10, R112 ;  /* 0x0000000a0470723c */ /* 0x040fec0000041870 */
[C---:B------:R-:W-:Y:S06]  /*226f0*/  HMMA.16816.F32.BF16 R116, R4.reuse, R12, R116 ;  /* 0x0000000c0474723c */ /* 0x040fec0000041874 */
[C---:B------:R-:W-:Y:S06]  /*22700*/  HMMA.16816.F32.BF16 R120, R4.reuse, R14, R120 ;  /* 0x0000000e0478723c */ /* 0x040fec0000041878 */
[C---:B--2---:R-:W-:Y:S06]  /*22710*/  HMMA.16816.F32.BF16 R124, R4.reuse, R20, R124 ;  /* 0x00000014047c723c */ /* 0x044fec000004187c */
[----:B------:R-:W-:-:S15]  /*22720*/  HMMA.16816.F32.BF16 R128, R4, R22, R128 ;  /* 0x000000160480723c */ /* 0x000fde0000041880 */
[----:B------:R-:W-:-:S09]  /*22730*/  NOP ;  /* 0x0000000000007918 */ /* 0x000fd20000000000 */
.L_x_3589:
[----:B------:R-:W-:Y:S05]  /*22740*/  @!P6 BRA `(.L_x_3598) ;  /* 0x000000500098e947 */ /* 0x000fea0003800000 */
[----:B------:R-:W-:Y:S02]  /*22750*/  MOV R2, R3 ;  /* 0x0000000300027202 */ /* 0x000fe40000000f00 */
[----:B------:R-:W-:-:S07]  /*22760*/  MOV R0, R164 ;  /* 0x000000a400007202 */ /* 0x000fce0000000f00 */
.L_x_3607:
        /* <DEDUP_REMOVED lines=81> */
.L_x_3600:
[----:B-1----:R-:W-:Y:S02]  /*22c80*/  R2UR UR4, R166 ;  /* 0x00000000a60472ca */ /* 0x002fe400000e0000 */
[----:B------:R-:W-:Y:S11]  /*22c90*/  R2UR UR5, R167 ;  /* 0x00000000a70572ca */ /* 0x000ff600000e0000 */
[----:B------:R-:W-:Y:S02]  /*22ca0*/  @!UPT UIADD3 URZ, URZ, URZ, URZ ;  /* 0x0000003f3f3ff290 */ /* 0x000fe4000fffe03f */
[----:B--2---:R-:W2:Y:S02]  /*22cb0*/  LD.E R10, desc[UR4][R164.64+0x40] ;  /* 0x00004004a40a7980 */ /* 0x004ea4000c101900 */
[----:B--2---:R-:W-:Y:S05]  /*22cc0*/  IMAD.U32 R10, R10, -0x40, RZ ;  /* 0xffffffc00a0a7824 */ /* 0x004fea00078e00ff */
[----:B------:R-:W-:Y:S02]  /*22cd0*/  SHF.R.S32.HI R4, RZ, 0x1f, R10 ;  /* 0x0000001fff047819 */ /* 0x000fe4000001140a */
.L_x_3601:
[----:B------:R-:W-:Y:S05]  /*22ce0*/  BSYNC B0 ;  /* 0x0000000000007941 */ /* 0x000fea0003800000 */
.L_x_3599:
        /* <DEDUP_REMOVED lines=101> */
[----:B------:R-:W-:Y:S02]  /*23340*/  @P4 R2UR UR10, R166 ;  /* 0x00000000a60a42ca */ /* 0x000fe400000e0000 */
[----:B------:R-:W-:Y:S01]  /*23350*/  @P4 R2UR UR11, R167 ;  /* 0x00000000a70b42ca */ /* 0x000fe200000e0000 */
[----:B------:R-:W-:Y:S01]  /*23360*/  @!P5 STS.128 [R239+0x13000], RZ ;  /* 0x013000ffef00d388 */ /* 0x000fe20000000c00 */
[----:B------:R-:W-:Y:S02]  /*23370*/  @P3 LEA.HI.X R29, R3, R180, R4, 0x1, P0 ;  /* 0x000000b4031d3211 */ /* 0x000fe400000f0c04 */
[----:B------:R-:W-:Y:S01]  /*23380*/  ISETP.GT.AND P0, PT, R242, R231, PT ;  /* 0x000000e7f200720c */ /* 0x000fe20003f04270 */
        /* <DEDUP_REMOVED lines=46> */
[C---:B------:R-:W-:Y:S06]  /*23670*/  HMMA.16816.F32.BF16 R8, R32.reuse, R10, RZ ;  /* 0x0000000a2008723c */ /* 0x040fec00000418ff */
        /* <DEDUP_REMOVED lines=12> */
[----:B------:R-:W4:Y:S05]  /*23740*/  LDSM.16.M88.4 R180, [R219+0x9800] ;  /* 0x00980000dbb4783b */ /* 0x000f2a0000000200 */
[C---:B------:R-:W-:Y:S06]  /*23750*/  HMMA.16816.F32.BF16 R20, R172.reuse, R184, R20 ;  /* 0x000000b8ac14723c */ /* 0x040fec0000041814 */
[C---:B------:R-:W-:Y:S01]  /*23760*/  HMMA.16816.F32.BF16 R24, R172.reuse, R186, R24 ;  /* 0x000000baac18723c */ /* 0x040fe20000041818 */
[----:B------:R-:W-:Y:S05]  /*23770*/  LDSM.16.M88.4 R184, [R212] ;  /* 0x00000000d4b8783b */ /* 0x000fea0000000200 */
[C---:B------:R-:W-:Y:S06]  /*23780*/  HMMA.16816.F32.BF16 R28, R172.reuse, R188, R28 ;  /* 0x000000bcac1c723c */ /* 0x040fec000004181c */
[----:B------:R-:W-:Y:S01]  /*23790*/  HMMA.16816.F32.BF16 R32, R172, R190, R32 ;  /* 0x000000beac20723c */ /* 0x000fe20000041820 */
[----:B------:R-:W5:Y:S04]  /*237a0*/  LDSM.16.M88.4 R172, [R221] ;  /* 0x00000000ddac783b */ /* 0x000f680000000200 */
[----:B------:R-:W5:Y:S01]  /*237b0*/  LDSM.16.M88.4 R188, [R212+0x800] ;  /* 0x00080000d4bc783b */ /* 0x000f620000000200 */
[C---:B-1----:R-:W-:Y:S06]  /*237c0*/  HMMA.16816.F32.BF16 R4, R192.reuse, R196, R4 ;  /* 0x000000c4c004723c */ /* 0x042fec0000041804 */
[C---:B------:R-:W-:Y:S01]  /*237d0*/  HMMA.16816.F32.BF16 R8, R192.reuse, R198, R8 ;  /* 0x000000c6c008723c */ /* 0x040fe20000041808 */
[----:B------:R-:W1:Y:S05]  /*237e0*/  LDSM.16.M88.4 R196, [R212+0x1000] ;  /* 0x00100000d4c4783b */ /* 0x000e6a0000000200 */
[C---:B--2---:R-:W-:Y:S06]  /*237f0*/  HMMA.16816.F32.BF16 R12, R192.reuse, R168, R12 ;  /* 0x000000a8c00c723c */ /* 0x044fec000004180c */
        /* <DEDUP_REMOVED lines=8> */
[----:B------:R-:W4:Y:S01]  /*23880*/  LDSM.16.M88.4 R192, [R225+0xa800] ;  /* 0x00a80000e1c0783b */ /* 0x000f220000000200 */
[C---:B-----5:R-:W-:Y:S06]  /*23890*/  HMMA.16816.F32.BF16 R4, R172.reuse, R184, R4 ;  /* 0x000000b8ac04723c */ /* 0x060fec0000041804 */
[C---:B------:R-:W-:Y:S01]  /*238a0*/  HMMA.16816.F32.BF16 R8, R172.reuse, R186, R8 ;  /* 0x000000baac08723c */ /* 0x040fe20000041808 */
[----:B------:R-:W5:Y:S05]  /*238b0*/  LDSM.16.M88.4 R184, [R225+0xb000] ;  /* 0x00b00000e1b8783b */ /* 0x000f6a0000000200 */
[C---:B------:R-:W-:Y:S06]  /*238c0*/  HMMA.16816.F32.BF16 R12, R172.reuse, R188, R12 ;  /* 0x000000bcac0c723c */ /* 0x040fec000004180c */
[C---:B------:R-:W-:Y:S01]  /*238d0*/  HMMA.16816.F32.BF16 R16, R172.reuse, R190, R16 ;  /* 0x000000beac10723c */ /* 0x040fe20000041810 */
[----:B------:R-:W-:Y:S05]  /*238e0*/  LDSM.16.M88.4 R188, [R211] ;  /* 0x00000000d3bc783b */ /* 0x000fea0000000200 */
[C---:B-1----:R-:W-:Y:S06]  /*238f0*/  HMMA.16816.F32.BF16 R20, R172.reuse, R196, R20 ;  /* 0x000000c4ac14723c */ /* 0x042fec0000041814 */
[C---:B------:R-:W-:Y:S01]  /*23900*/  HMMA.16816.F32.BF16 R24, R172.reuse, R198, R24 ;  /* 0x000000c6ac18723c */ /* 0x040fe20000041818 */
[----:B------:R-:W-:Y:S05]  /*23910*/  LDSM.16.M88.4 R196, [R210] ;  /* 0x00000000d2c4783b */ /* 0x000fea0000000200 */
[C---:B--2---:R-:W-:Y:S06]  /*23920*/  HMMA.16816.F32.BF16 R28, R172.reuse, R168, R28 ;  /* 0x000000a8ac1c723c */ /* 0x044fec000004181c */
[----:B------:R-:W-:Y:S01]  /*23930*/  HMMA.16816.F32.BF16 R32, R172, R170, R32 ;  /* 0x000000aaac20723c */ /* 0x000fe20000041820 */
[----:B------:R-:W1:Y:S04]  /*23940*/  LDSM.16.M88.4 R168, [R225+0xb800] ;  /* 0x00b80000e1a8783b */ /* 0x000e680000000200 */
[----:B------:R-:W2:Y:S01]  /*23950*/  LDSM.16.M88.4 R172, [R224+0x2000] ;  /* 0x00200000e0ac783b */ /* 0x000ea20000000200 */
[C---:B---3--:R-:W-:Y:S06]  /*23960*/  HMMA.16816.F32.BF16 R4, R176.reuse, R180, R4 ;  /* 0x000000b4b004723c */ /* 0x048fec0000041804 */
[C---:B------:R-:W-:Y:S01]  /*23970*/  HMMA.16816.F32.BF16 R8, R176.reuse, R182, R8 ;  /* 0x000000b6b008723c */ /* 0x040fe20000041808 */
[----:B------:R-:W3:Y:S05]  /*23980*/  LDSM.16.M88.4 R180, [R209] ;  /* 0x00000000d1b4783b */ /* 0x000eea0000000200 */
[C---:B----4-:R-:W-:Y:S06]  /*23990*/  HMMA.16816.F32.BF16 R12, R176.reuse, R192, R12 ;  /* 0x000000c0b00c723c */ /* 0x050fec000004180c */
[C---:B------:R-:W-:Y:S01]  /*239a0*/  HMMA.16816.F32.BF16 R16, R176.reuse, R194, R16 ;  /* 0x000000c2b010723c */ /* 0x040fe20000041810 */
[----:B------:R-:W4:Y:S05]  /*239b0*/  LDSM.16.M88.4 R192, [R208] ;  /* 0x00000000d0c0783b */ /* 0x000f2a0000000200 */
[C---:B-----5:R-:W-:Y:S06]  /*239c0*/  HMMA.16816.F32.BF16 R20, R176.reuse, R184, R20 ;  /* 0x000000b8b014723c */ /* 0x060fec0000041814 */
[C---:B------:R-:W-:Y:S01]  /*239d0*/  HMMA.16816.F32.BF16 R24, R176.reuse, R186, R24 ;  /* 0x000000bab018723c */ /* 0x040fe20000041818 */
[----:B------:R-:W-:Y:S05]  /*239e0*/  LDSM.16.M88.4 R184, [R219+0xa800] ;  /* 0x00a80000dbb8783b */ /* 0x000fea0000000200 */
        /* <DEDUP_REMOVED lines=12> */
[----:B------:R-:W-:Y:S05]  /*23ab0*/  LDSM.16.M88.4 R180, [R212+0x2000] ;  /* 0x00200000d4b4783b */ /* 0x000fea0000000200 */
[C---:B----4-:R-:W-:Y:S06]  /*23ac0*/  HMMA.16816.F32.BF16 R28, R172.reuse, R192, R28 ;  /* 0x000000c0ac1c723c */ /* 0x050fec000004181c */
[----:B------:R-:W-:Y:S01]  /*23ad0*/  HMMA.16816.F32.BF16 R32, R172, R194, R32 ;  /* 0x000000c2ac20723c */ /* 0x000fe20000041820 */
[----:B------:R-:W3:Y:S04]  /*23ae0*/  LDSM.16.M88.4 R172, [R221+0x2000] ;  /* 0x00200000ddac783b */ /* 0x000ee80000000200 */
[----:B------:R-:W4:Y:S01]  /*23af0*/  LDSM.16.M88.4 R192, [R212+0x2800] ;  /* 0x00280000d4c0783b */ /* 0x000f220000000200 */
        /* <DEDUP_REMOVED lines=9> */
[C---:B-----5:R-:W-:Y:S06]  /*23b90*/  HMMA.16816.F32.BF16 R28, R168.reuse, R196, R28 ;  /* 0x000000c4a81c723c */ /* 0x060fec000004181c */
[----:B------:R-:W-:Y:S01]  /*23ba0*/  HMMA.16816.F32.BF16 R32, R168, R198, R32 ;  /* 0x000000c6a820723c */ /* 0x000fe20000041820 */
[----:B------:R-:W2:Y:S04]  /*23bb0*/  LDSM.16.M88.4 R168, [R212+0x3800] ;  /* 0x00380000d4a8783b */ /* 0x000ea80000000200 */
[----:B------:R-:W5:Y:S01]  /*23bc0*/  LDSM.16.M88.4 R196, [R225+0xc800] ;  /* 0x00c80000e1c4783b */ /* 0x000f620000000200 */
        /* <DEDUP_REMOVED lines=16> */
[C---:B-----5:R-:W-:Y:S06]  /*23cd0*/  HMMA.16816.F32.BF16 R12, R184.reuse, R196, R12 ;  /* 0x000000c4b80c723c */ /* 0x060fec000004180c */
[C---:B------:R-:W-:Y:S01]  /*23ce0*/  HMMA.16816.F32.BF16 R16, R184.reuse, R198, R16 ;  /* 0x000000c6b810723c */ /* 0x040fe20000041810 */
[----:B------:R-:W5:Y:S05]  /*23cf0*/  LDSM.16.M88.4 R196, [R204] ;  /* 0x00000000ccc4783b */ /* 0x000f6a0000000200 */
        /* <DEDUP_REMOVED lines=28> */
[----:B------:R-:W-:Y:S05]  /*23ec0*/  LDSM.16.M88.4 R172, [R225+0xe000] ;  /* 0x00e00000e1ac783b */ /* 0x000fea0000000200 */
[C---:B--2---:R-:W-:Y:S06]  /*23ed0*/  HMMA.16816.F32.BF16 R28, R180.reuse, R168, R28 ;  /* 0x000000a8b41c723c */ /* 0x044fec000004181c */
[----:B------:R-:W-:Y:S01]  /*23ee0*/  HMMA.16816.F32.BF16 R32, R180, R170, R32 ;  /* 0x000000aab420723c */ /* 0x000fe20000041820 */
[----:B------:R-:W1:Y:S04]  /*23ef0*/  LDSM.16.M88.4 R168, [R226+0x6000] ;  /* 0x00600000e2a8783b */ /* 0x000e680000000200 */
[----:B------:R-:W2:Y:S01]  /*23f00*/  LDSM.16.M88.4 R180, [R225+0xe800] ;  /* 0x00e80000e1b4783b */ /* 0x000ea20000000200 */
[C---:B------:R-:W-:Y:S06]  /*23f10*/  HMMA.16816.F32.BF16 R4, R176.reuse, R188, R4 ;  /* 0x000000bcb004723c */ /* 0x040fec0000041804 */
[C---:B------:R-:W-:Y:S01]  /*23f20*/  HMMA.16816.F32.BF16 R8, R176.reuse, R190, R8 ;  /* 0x000000beb008723c */ /* 0x040fe20000041808 */
[----:B------:R-:W2:Y:S05]  /*23f30*/  LDSM.16.M88.4 R188, [R225+0xf000] ;  /* 0x00f00000e1bc783b */ /* 0x000eaa0000000200 */
[C---:B-----5:R-:W-:Y:S06]  /*23f40*/  HMMA.16816.F32.BF16 R12, R176.reuse, R196, R12 ;  /* 0x000000c4b00c723c */ /* 0x060fec000004180c */
[C---:B------:R-:W-:Y:S01]  /*23f50*/  HMMA.16816.F32.BF16 R16, R176.reuse, R198, R16 ;  /* 0x000000c6b010723c */ /* 0x040fe20000041810 */
[----:B------:R-:W5:Y:S05]  /*23f60*/  LDSM.16.M88.4 R196, [R225+0xf800] ;  /* 0x00f80000e1c4783b */ /* 0x000f6a0000000200 */
[C---:B---3--:R-:W-:Y:S06]  /*23f70*/  HMMA.16816.F32.BF16 R20, R176.reuse, R184, R20 ;  /* 0x000000b8b014723c */ /* 0x048fec0000041814 */
[C---:B------:R-:W-:Y:S01]  /*23f80*/  HMMA.16816.F32.BF16 R24, R176.reuse, R186, R24 ;  /* 0x000000bab018723c */ /* 0x040fe20000041818 */
[----:B------:R-:W-:Y:S05]  /*23f90*/  LDSM.16.M88.4 R184, [R203] ;  /* 0x00000000cbb8783b */ /* 0x000fea0000000200 */
[C---:B----4-:R-:W-:Y:S06]  /*23fa0*/  HMMA.16816.F32.BF16 R28, R176.reuse, R192, R28 ;  /* 0x000000c0b01c723c */ /* 0x050fec000004181c */
[----:B------:R-:W-:Y:S01]  /*23fb0*/  HMMA.16816.F32.BF16 R32, R176, R194, R32 ;  /* 0x000000c2b020723c */ /* 0x000fe20000041820 */
[----:B------:R-:W3:Y:S04]  /*23fc0*/  LDSM.16.M88.4 R176, [R224+0x6000] ;  /* 0x00600000e0b0783b */ /* 0x000ee80000000200 */
[----:B------:R-:W4:Y:S01]  /*23fd0*/  LDSM.16.M88.4 R192, [R202] ;  /* 0x00000000cac0783b */ /* 0x000f220000000200 */
[C---:B-1----:R-:W-:Y:S06]  /*23fe0*/  HMMA.16816.F32.BF16 R4, R168.reuse, R172, R4 ;  /* 0x000000aca804723c */ /* 0x042fec0000041804 */
[C---:B------:R-:W-:Y:S01]  /*23ff0*/  HMMA.16816.F32.BF16 R8, R168.reuse, R174, R8 ;  /* 0x000000aea808723c */ /* 0x040fe20000041808 */
[----:B------:R-:W1:Y:S05]  /*24000*/  LDSM.16.M88.4 R172, [R201] ;  /* 0x00000000c9ac783b */ /* 0x000e6a0000000200 */
[C---:B--2---:R-:W-:Y:S06]  /*24010*/  HMMA.16816.F32.BF16 R12, R168.reuse, R180, R12 ;  /* 0x000000b4a80c723c */ /* 0x044fec000004180c */
[C---:B------:R-:W-:Y:S01]  /*24020*/  HMMA.16816.F32.BF16 R16, R168.reuse, R182, R16 ;  /* 0x000000b6a810723c */ /* 0x040fe20000041810 */
[----:B------:R-:W-:Y:S05]  /*24030*/  LDSM.16.M88.4 R180, [R222+0x6000] ;  /* 0x00600000deb4783b */ /* 0x000fea0000000200 */
[C---:B------:R-:W-:Y:S06]  /*24040*/  HMMA.16816.F32.BF16 R20, R168.reuse, R188, R20 ;  /* 0x000000bca814723c */ /* 0x040fec0000041814 */
[C---:B------:R-:W-:Y:S01]  /*24050*/  HMMA.16816.F32.BF16 R24, R168.reuse, R190, R24 ;  /* 0x000000bea818723c */ /* 0x040fe20000041818 */
[----:B------:R-:W-:Y:S05]  /*24060*/  LDSM.16.M88.4 R188, [R219+0xe000] ;  /* 0x00e00000dbbc783b */ /* 0x000fea0000000200 */
[C---:B-----5:R-:W-:Y:S06]  /*24070*/  HMMA.16816.F32.BF16 R28, R168.reuse, R196, R28 ;  /* 0x000000c4a81c723c */ /* 0x060fec000004181c */
[----:B------:R-:W-:Y:S01]  /*24080*/  HMMA.16816.F32.BF16 R32, R168, R198, R32 ;  /* 0x000000c6a820723c */ /* 0x000fe20000041820 */
[----:B------:R-:W2:Y:S04]  /*24090*/  LDSM.16.M88.4 R168, [R200] ;  /* 0x00000000c8a8783b */ /* 0x000ea80000000200 */
        /* <DEDUP_REMOVED lines=19> */
[----:B------:R-:W5:Y:S01]  /*241d0*/  LDSM.16.M88.4 R196, [R212+0x7800] ;  /* 0x00780000d4c4783b */ /* 0x000f620000000200 */
[----:B------:R-:W-:Y:S04]  /*241e0*/  DEPBAR.LE SB0, 0x0 ;  /* 0x000080000000791a */ /* 0x000fe80000000000 */
[C---:B---3--:R-:W-:Y:S01]  /*241f0*/  HMMA.16816.F32.BF16 R20, R180.reuse, R184, R20 ;  /* 0x000000b8b414723c */ /* 0x048fe20000041814 */
[----:B------:R-:W-:Y:S05]  /*24200*/  BAR.SYNC.DEFER_BLOCKING 0x0 ;  /* 0x0000000000007b1d */ /* 0x000fea0000010000 */
[C---:B------:R-:W-:Y:S06]  /*24210*/  HMMA.16816.F32.BF16 R24, R180.reuse, R186, R24 ;  /* 0x000000bab418723c */ /* 0x040fec0000041818 */
[C---:B----4-:R-:W-:Y:S06]  /*24220*/  HMMA.16816.F32.BF16 R28, R180.reuse, R192, R28 ;  /* 0x000000c0b41c723c */ /* 0x050fec000004181c */
[----:B------:R-:W-:Y:S06]  /*24230*/  HMMA.16816.F32.BF16 R32, R180, R194, R32 ;  /* 0x000000c2b420723c */ /* 0x000fec0000041820 */
[C---:B-1----:R-:W-:Y:S05]  /*24240*/  HMMA.16816.F32.BF16 R4, R168.reuse, R172, R4 ;  /* 0x000000aca804723c */ /* 0x042fea0000041804 */
[----:B------:R-:W-:Y:S01]  /*24250*/  IMAD.MOV.U32 R181, RZ, RZ, R250 ;  /* 0x000000ffffb57224 */ /* 0x000fe200078e00fa */
[C---:B------:R-:W-:Y:S05]  /*24260*/  HMMA.16816.F32.BF16 R8, R168.reuse, R174, R8 ;  /* 0x000000aea808723c */ /* 0x040fea0000041808 */
[----:B------:R-:W-:Y:S01]  /*24270*/  IMAD.MOV.U32 R180, RZ, RZ, R251 ;  /* 0x000000ffffb47224 */ /* 0x000fe200078e00fb */
[C---:B--2---:R-:W-:Y:S06]  /*24280*/  HMMA.16816.F32.BF16 R12, R168.reuse, R176, R12 ;  /* 0x000000b0a80c723c */ /* 0x044fec000004180c */
[C---:B------:R-:W-:Y:S06]  /*24290*/  HMMA.16816.F32.BF16 R16, R168.reuse, R178, R16 ;  /* 0x000000b2a810723c */ /* 0x040fec0000041810 */
[C---:B------:R-:W-:Y:S06]  /*242a0*/  HMMA.16816.F32.BF16 R20, R168.reuse, R188, R20 ;  /* 0x000000bca814723c */ /* 0x040fec0000041814 */
[C---:B------:R-:W-:Y:S06]  /*242b0*/  HMMA.16816.F32.BF16 R24, R168.reuse, R190, R24 ;  /* 0x000000bea818723c */ /* 0x040fec0000041818 */
[C---:B-----5:R-:W-:Y:S06]  /*242c0*/  HMMA.16816.F32.BF16 R28, R168.reuse, R196, R28 ;  /* 0x000000c4a81c723c */ /* 0x060fec000004181c */
        /* <DEDUP_REMOVED lines=80> */
.L_x_3605:
[----:B------:R-:W-:Y:S02]  /*247d0*/  R2UR UR4, R166 ;  /* 0x00000000a60472ca */ /* 0x000fe400000e0000 */
[----:B------:R-:W-:Y:S11]  /*247e0*/  R2UR UR5, R167 ;  /* 0x00000000a70572ca */ /* 0x000ff600000e0000 */
[----:B------:R-:W-:Y:S02]  /*247f0*/  @!UPT UIADD3 URZ, URZ, URZ, URZ ;  /* 0x0000003f3f3ff290 */ /* 0x000fe4000fffe03f */
[----:B------:R-:W2:Y:S02]  /*24800*/  LD.E R172, desc[UR4][R164.64+0x38] ;  /* 0x00003804a4ac7980 */ /* 0x000ea4000c101900 */
[----:B--2---:R-:W-:Y:S05]  /*24810*/  IMAD.U32 R172, R172, -0x40, RZ ;  /* 0xffffffc0acac7824 */ /* 0x004fea00078e00ff */
[----:B------:R-:W-:Y:S02]  /*24820*/  SHF.R.S32.HI R168, RZ, 0x1f, R172 ;  /* 0x0000001fffa87819 */ /* 0x000fe400000114ac */
.L_x_3606:
[----:B------:R-:W-:Y:S05]  /*24830*/  BSYNC B0 ;  /* 0x0000000000007941 */ /* 0x000fea0003800000 */
.L_x_3604:
        /* <DEDUP_REMOVED lines=135> */
.L_x_3603:
[----:B------:R-:W-:Y:S05]  /*250b0*/  BSYNC B1 ;  /* 0x0000000000017941 */ /* 0x000fea0003800000 */
.L_x_3602:
        /* <DEDUP_REMOVED lines=8> */
[C---:B------:R-:W-:Y:S02]  /*25140*/  IADD3 R166, R3.reuse, 0x1, RZ ;  /* 0x0000000103a67810 */ /* 0x040fe40007ffe0ff */
[C---:B------:R-:W-:Y:S02]  /*25150*/  ISETP.GE.AND P6, PT, R3.reuse, R247, PT ;  /* 0x000000f70300720c */ /* 0x040fe40003fc6270 */
[C---:B------:R-:W-:Y:S02]  /*25160*/  ISETP.GE.AND P1, PT, R166.reuse, R245, PT ;  /* 0x000000f5a600720c */ /* 0x040fe40003f26270 */
[C---:B------:R-:W-:Y:S02]  /*25170*/  ISETP.GE.OR P6, PT, R3.reuse, R246, !P6 ;  /* 0x000000f60300720c */ /* 0x040fe400077c6670 */
[----:B------:R-:W-:Y:S02]  /*25180*/  ISETP.GE.OR P1, PT, R166, R244, !P1 ;  /* 0x000000f4a600720c */ /* 0x000fe40004f26670 */
[----:B------:R-:W-:Y:S02]  /*25190*/  FSEL R167, R4, -INF , !P6 ;  /* 0xff80000004a77808 */ /* 0x000fe40007000000 */
[C---:B------:R-:W-:Y:S02]  /*251a0*/  IADD3 R4, R3.reuse, 0x11, RZ ;  /* 0x0000001103047810 */ /* 0x040fe40007ffe0ff */
[----:B---3--:R-:W-:Y:S02]  /*251b0*/  IADD3 R164, R3, 0x8, RZ ;  /* 0x0000000803a47810 */ /* 0x008fe40007ffe0ff */
[----:B------:R-:W-:Y:S02]  /*251c0*/  FSEL R7, R7, -INF , !P1 ;  /* 0xff80000007077808 */ /* 0x000fe40004800000 */
[-C--:B------:R-:W-:Y:S02]  /*251d0*/  ISETP.GE.AND P0, PT, R166, R247.reuse, PT ;  /* 0x000000f7a600720c */ /* 0x080fe40003f06270 */
[-C--:B------:R-:W-:Y:S02]  /*251e0*/  ISETP.GE.AND P1, PT, R4, R247.reuse, PT ;  /* 0x000000f70400720c */ /* 0x080fe40003f26270 */
[C---:B------:R-:W-:Y:S02]  /*251f0*/  ISETP.GE.AND P4, PT, R164.reuse, R247, PT ;  /* 0x000000f7a400720c */ /* 0x040fe40003f86270 */
[-C--:B------:R-:W-:Y:S02]  /*25200*/  ISETP.GE.AND P2, PT, R164, R245.reuse, PT ;  /* 0x000000f5a400720c */ /* 0x080fe40003f46270 */
[C---:B------:R-:W-:Y:S02]  /*25210*/  ISETP.GE.AND P5, PT, R3.reuse, R245, PT ;  /* 0x000000f50300720c */ /* 0x040fe40003fa6270 */
[-C--:B------:R-:W-:Y:S01]  /*25220*/  ISETP.GE.OR P0, PT, R166, R246.reuse, !P0 ;  /* 0x000000f6a600720c */ /* 0x080fe20004706670 */
[C---:B------:R-:W-:Y:S01]  /*25230*/  VIADD R166, R3.reuse, 0x9 ;  /* 0x0000000903a67836 */ /* 0x040fe20000000000 */
[-C--:B------:R-:W-:Y:S02]  /*25240*/  ISETP.GE.OR P1, PT, R4, R246.reuse, !P1 ;  /* 0x000000f60400720c */ /* 0x080fe40004f26670 */
[C---:B------:R-:W-:Y:S02]  /*25250*/  ISETP.GE.OR P4, PT, R164.reuse, R246, !P4 ;  /* 0x000000f6a400720c */ /* 0x040fe40006786670 */
[-C--:B------:R-:W-:Y:S02]  /*25260*/  ISETP.GE.OR P2, PT, R164, R244.reuse, !P2 ;  /* 0x000000f4a400720c */ /* 0x080fe40005746670 */
[C---:B------:R-:W-:Y:S02]  /*25270*/  ISETP.GE.OR P5, PT, R3.reuse, R244, !P5 ;  /* 0x000000f40300720c */ /* 0x040fe40006fa6670 */
[----:B------:R-:W-:Y:S02]  /*25280*/  IADD3 R164, R3, 0x10, RZ ;  /* 0x0000001003a47810 */ /* 0x000fe40007ffe0ff */
[----:B-1----:R-:W-:Y:S02]  /*25290*/  FSEL R190, R13, -INF , !P1 ;  /* 0xff8000000dbe7808 */ /* 0x002fe40004800000 */
[-C--:B------:R-:W-:Y:S02]  /*252a0*/  ISETP.GE.AND P3, PT, R166, R247.reuse, PT ;  /* 0x000000f7a600720c */ /* 0x080fe40003f66270 */
[----:B------:R-:W-:Y:S02]  /*252b0*/  FSEL R6, R6, -INF , !P5 ;  /* 0xff80000006067808 */ /* 0x000fe40006800000 */
[----:B------:R-:W-:Y:S02]  /*252c0*/  FSEL R5, R5, -INF , !P0 ;  /* 0xff80000005057808 */ /* 0x000fe40004000000 */
[----:B------:R-:W-:Y:S02]  /*252d0*/  FMNMX.FTZ R13, R167, R0, !PT ;  /* 0x00000000a70d7209 */ /* 0x000fe40007810000 */
[C---:B------:R-:W-:Y:S02]  /*252e0*/  ISETP.GE.AND P5, PT, R164.reuse, R247, PT ;  /* 0x000000f7a400720c */ /* 0x040fe40003fa6270 */
[-C--:B------:R-:W-:Y:S02]  /*252f0*/  ISETP.GE.AND P0, PT, R164, R245.reuse, PT ;  /* 0x000000f5a400720c */ /* 0x080fe40003f06270 */
[----:B------:R-:W-:Y:S02]  /*25300*/  FSEL R8, R8, -INF , !P4 ;  /* 0xff80000008087808 */ /* 0x000fe40006000000 */
[-C--:B------:R-:W-:Y:S02]  /*25310*/  ISETP.GE.AND P6, PT, R166, R245.reuse, PT ;  /* 0x000000f5a600720c */ /* 0x080fe40003fc6270 */
[----:B------:R-:W-:Y:S02]  /*25320*/  ISETP.GE.AND P4, PT, R4, R245, PT ;  /* 0x000000f50400720c */ /* 0x000fe40003f86270 */
[----:B------:R-:W-:Y:S02]  /*25330*/  ISETP.GE.OR P3, PT, R166, R246, !P3 ;  /* 0x000000f6a600720c */ /* 0x000fe40005f66670 */
[----:B------:R-:W-:Y:S02]  /*25340*/  FMNMX.FTZ R13, R5, R13, !PT ;  /* 0x0000000d050d7209 */ /* 0x000fe40007810000 */
[C---:B------:R-:W-:Y:S02]  /*25350*/  ISETP.GE.OR P0, PT, R164.reuse, R244, !P0 ;  /* 0x000000f4a400720c */ /* 0x040fe40004706670 */
[----:B------:R-:W-:Y:S02]  /*25360*/  ISETP.GE.OR P5, PT, R164, R246, !P5 ;  /* 0x000000f6a400720c */ /* 0x000fe40006fa6670 */
[----:B------:R-:W-:Y:S02]  /*25370*/  IADD3 R164, R3, 0x18, RZ ;  /* 0x0000001803a47810 */ /* 0x000fe40007ffe0ff */
[-C--:B------:R-:W-:Y:S02]  /*25380*/  ISETP.GE.OR P6, PT, R166, R244.reuse, !P6 ;  /* 0x000000f4a600720c */ /* 0x080fe400077c6670 */
[----:B------:R-:W-:Y:S02]  /*25390*/  ISETP.GE.OR P4, PT, R4, R244, !P4 ;  /* 0x000000f40400720c */ /* 0x000fe40006786670 */
[----:B------:R-:W-:Y:S02]  /*253a0*/  FSEL R9, R9, -INF , !P3 ;  /* 0xff80000009097808 */ /* 0x000fe40005800000 */
[----:B------:R-:W-:Y:S02]  /*253b0*/  FMNMX.FTZ R13, R8, R13, !PT ;  /* 0x0000000d080d7209 */ /* 0x000fe40007810000 */
[----:B------:R-:W-:Y:S02]  /*253c0*/  IADD3 R4, R3, 0x19, RZ ;  /* 0x0000001903047810 */ /* 0x000fe40007ffe0ff */
[----:B------:R-:W-:Y:S02]  /*253d0*/  FSEL R10, R10, -INF , !P2 ;  /* 0xff8000000a0a7808 */ /* 0x000fe40005000000 */
[C---:B------:R-:W-:Y:S02]  /*253e0*/  ISETP.GE.AND P3, PT, R164.reuse, R247, PT ;  /* 0x000000f7a400720c */ /* 0x040fe40003f66270 */
[----:B------:R-:W-:Y:S02]  /*253f0*/  ISETP.GE.AND P2, PT, R164, R245, PT ;  /* 0x000000f5a400720c */ /* 0x000fe40003f46270 */
[----:B------:R-:W-:Y:S02]  /*25400*/  FSEL R11, R11, -INF , !P6 ;  /* 0xff8000000b0b7808 */ /* 0x000fe40007000000 */
[----:B------:R-:W-:Y:S02]  /*25410*/  FSEL R191, R12, -INF , !P5 ;  /* 0xff8000000cbf7808 */ /* 0x000fe40006800000 */
[----:B------:R-:W-:Y:S02]  /*25420*/  FMNMX.FTZ R13, R9, R13, !PT ;  /* 0x0000000d090d7209 */ /* 0x000fe40007810000 */
[C---:B------:R-:W-:Y:S02]  /*25430*/  ISETP.GE.AND P6, PT, R4.reuse, R247, PT ;  /* 0x000000f70400720c */ /* 0x040fe40003fc6270 */
[----:B------:R-:W-:Y:S02]  /*25440*/  ISETP.GE.AND P5, PT, R4, R245, PT ;  /* 0x000000f50400720c */ /* 0x000fe40003fa6270 */
[C---:B------:R-:W-:Y:S02]  /*25450*/  ISETP.GE.OR P3, PT, R164.reuse, R246, !P3 ;  /* 0x000000f6a400720c */ /* 0x040fe40005f66670 */
[----:B------:R-:W-:Y:S01]  /*25460*/  ISETP.GE.OR P2, PT, R164, R244, !P2 ;  /* 0x000000f4a400720c */ /* 0x000fe20005746670 */
[----:B------:R-:W-:Y:S01]  /*25470*/  VIADD R164, R3, 0x20 ;  /* 0x0000002003a47836 */ /* 0x000fe20000000000 */
[----:B------:R-:W-:Y:S02]  /*25480*/  FSEL R195, R14, -INF , !P0 ;  /* 0xff8000000ec37808 */ /* 0x000fe40004000000 */
[C---:B------:R-:W-:Y:S02]  /*25490*/  ISETP.GE.OR P6, PT, R4.reuse, R246, !P6 ;  /* 0x000000f60400720c */ /* 0x040fe400077c6670 */
[----:B------:R-:W-:Y:S02]  /*254a0*/  ISETP.GE.OR P5, PT, R4, R244, !P5 ;  /* 0x000000f40400720c */ /* 0x000fe40006fa6670 */
[----:B------:R-:W-:Y:S02]  /*254b0*/  FMNMX.FTZ R14, R191, R13, !PT ;  /* 0x0000000dbf0e7209 */ /* 0x000fe40007810000 */
[C---:B------:R-:W-:Y:S02]  /*254c0*/  IADD3 R4, R3.reuse, 0x21, RZ ;  /* 0x0000002103047810 */ /* 0x040fe40007ffe0ff */
[----:B------:R-:W-:Y:S02]  /*254d0*/  FMNMX.FTZ R13, R6, R2, !PT ;  /* 0x00000002060d7209 */ /* 0x000fe40007810000 */
[----:B------:R-:W-:Y:S02]  /*254e0*/  IADD3 R12, R3, 0x28, RZ ;  /* 0x00000028030c7810 */ /* 0x000fe40007ffe0ff */
[----:B------:R-:W-:Y:S02]  /*254f0*/  ISETP.GE.AND P1, PT, R164, R247, PT ;  /* 0x000000f7a400720c */ /* 0x000fe40003f26270 */
[----:B------:R-:W-:Y:S02]  /*25500*/  FSEL R194, R15, -INF , !P4 ;  /* 0xff8000000fc27808 */ /* 0x000fe40006000000 */
[----:B------:R-:W-:Y:S02]  /*25510*/  FSEL R193, R16, -INF , !P3 ;  /* 0xff80000010c17808 */ /* 0x000fe40005800000 */
[----:B------:R-:W-:Y:S02]  /*25520*/  FSEL R192, R17, -INF , !P6 ;  /* 0xff80000011c07808 */ /* 0x000fe40007000000 */
[----:B------:R-:W-:Y:S02]  /*25530*/  FSEL R196, R18, -INF , !P2 ;  /* 0xff80000012c47808 */ /* 0x000fe40005000000 */
[----:B------:R-:W-:Y:S02]  /*25540*/  FMNMX.FTZ R14, R190, R14, !PT ;  /* 0x0000000ebe0e7209 */ /* 0x000fe40007810000 */
[----:B------:R-:W-:Y:S02]  /*25550*/  ISETP.GE.AND P0, PT, R164, R245, PT ;  /* 0x000000f5a400720c */ /* 0x000fe40003f06270 */
[----:B------:R-:W-:Y:S02]  /*25560*/  FMNMX.FTZ R13, R7, R13, !PT ;  /* 0x0000000d070d7209 */ /* 0x000fe40007810000 */
[-C--:B------:R-:W-:Y:S02]  /*25570*/  ISETP.GE.AND P4, PT, R4, R247.reuse, PT ;  /* 0x000000f70400720c */ /* 0x080fe40003f86270 */
[C---:B------:R-:W-:Y:S02]  /*25580*/  ISETP.GE.AND P6, PT, R12.reuse, R247, PT ;  /* 0x000000f70c00720c */ /* 0x040fe40003fc6270 */
[-C--:B------:R-:W-:Y:S02]  /*25590*/  ISETP.GE.AND P2, PT, R12, R245.reuse, PT ;  /* 0x000000f50c00720c */ /* 0x080fe40003f46270 */
[----:B------:R-:W-:Y:S02]  /*255a0*/  ISETP.GE.AND P3, PT, R4, R245, PT ;  /* 0x000000f50400720c */ /* 0x000fe40003f66270 */
[C---:B------:R-:W-:Y:S02]  /*255b0*/  ISETP.GE.OR P1, PT, R164.reuse, R246, !P1 ;  /* 0x000000f6a400720c */ /* 0x040fe40004f26670 */
[----:B------:R-:W-:Y:S02]  /*255c0*/  FMNMX.FTZ R14, R193, R14, !PT ;  /* 0x0000000ec10e7209 */ /* 0x000fe40007810000 */
[----:B------:R-:W-:Y:S02]  /*255d0*/  ISETP.GE.OR P0, PT, R164, R244, !P0 ;  /* 0x000000f4a400720c */ /* 0x000fe40004706670 */
[-C--:B------:R-:W-:Y:S02]  /*255e0*/  ISETP.GE.OR P4, PT, R4, R246.reuse, !P4 ;  /* 0x000000f60400720c */ /* 0x080fe40006786670 */
[----:B------:R-:W-:Y:S02]  /*255f0*/  FMNMX.FTZ R13, R10, R13, !PT ;  /* 0x0000000d0a0d7209 */ /* 0x000fe40007810000 */
[C---:B------:R-:W-:Y:S02]  /*25600*/  ISETP.GE.OR P6, PT, R12.reuse, R246, !P6 ;  /* 0x000000f60c00720c */ /* 0x040fe400077c6670 */
[-C--:B------:R-:W-:Y:S02]  /*25610*/  ISETP.GE.OR P2, PT, R12, R244.reuse, !P2 ;  /* 0x000000f40c00720c */ /* 0x080fe40005746670 */
[C---:B------:R-:W-:Y:S02]  /*25620*/  IADD3 R12, R3.reuse, 0x30, RZ ;  /* 0x00000030030c7810 */ /* 0x040fe40007ffe0ff */
[----:B------:R-:W-:Y:S02]  /*25630*/  ISETP.GE.OR P3, PT, R4, R244, !P3 ;  /* 0x000000f40400720c */ /* 0x000fe40005f66670 */
[----:B------:R-:W-:Y:S02]  /*25640*/  FSEL R16, R20, -INF , !P1 ;  /* 0xff80000014107808 */ /* 0x000fe40004800000 */
[----:B------:R-:W-:Y:S02]  /*25650*/  FMNMX.FTZ R14, R192, R14, !PT ;  /* 0x0000000ec00e7209 */ /* 0x000fe40007810000 */
[----:B------:R-:W-:Y:S02]  /*25660*/  IADD3 R4, R3, 0x29, RZ ;  /* 0x0000002903047810 */ /* 0x000fe40007ffe0ff */
[----:B------:R-:W-:Y:S02]  /*25670*/  FSEL R17, R21, -INF , !P4 ;  /* 0xff80000015117808 */ /* 0x000fe40006000000 */
[----:B------:R-:W-:Y:S02]  /*25680*/  FSEL R251, R22, -INF , !P0 ;  /* 0xff80000016fb7808 */ /* 0x000fe40004000000 */
[----:B------:R-:W-:Y:S02]  /*25690*/  FMNMX.FTZ R13, R11, R13, !PT ;  /* 0x0000000d0b0d7209 */ /* 0x000fe40007810000 */
[C---:B------:R-:W-:Y:S02]  /*256a0*/  ISETP.GE.AND P4, PT, R12.reuse, R247, PT ;  /* 0x000000f70c00720c */ /* 0x040fe40003f86270 */
[----:B------:R-:W-:Y:S02]  /*256b0*/  ISETP.GE.AND P0, PT, R12, R245, PT ;  /* 0x000000f50c00720c */ /* 0x000fe40003f06270 */
[----:B------:R-:W-:Y:S02]  /*256c0*/  FSEL R197, R19, -INF , !P5 ;  /* 0xff80000013c57808 */ /* 0x000fe40006800000 */
[----:B------:R-:W-:Y:S02]  /*256d0*/  FMNMX.FTZ R14, R16, R14, !PT ;  /* 0x0000000e100e7209 */ /* 0x000fe40007810000 */
[----:B------:R-:W-:Y:S02]  /*256e0*/  ISETP.GE.AND P5, PT, R4, R247, PT ;  /* 0x000000f70400720c */ /* 0x000fe40003fa6270 */
[----:B------:R-:W-:Y:S02]  /*256f0*/  FMNMX.FTZ R13, R195, R13, !PT ;  /* 0x0000000dc30d7209 */ /* 0x000fe40007810000 */
[C---:B------:R-:W-:Y:S02]  /*25700*/  ISETP.GE.OR P4, PT, R12.reuse, R246, !P4 ;  /* 0x000000f60c00720c */ /* 0x040fe40006786670 */
[----:B------:R-:W-:Y:S01]  /*25710*/  ISETP.GE.OR P0, PT, R12, R244, !P0 ;  /* 0x000000f40c00720c */ /* 0x000fe20004706670 */
[----:B------:R-:W-:Y:S01]  /*25720*/  VIADD R12, R3, 0x31 ;  /* 0x00000031030c7836 */ /* 0x000fe20000000000 */
[----:B------:R-:W-:Y:S02]  /*25730*/  ISETP.GE.AND P1, PT, R4, R245, PT ;  /* 0x000000f50400720c */ /* 0x000fe40003f26270 */
[----:B------:R-:W-:Y:S02]  /*25740*/  FSEL R24, R24, -INF , !P6 ;  /* 0xff80000018187808 */ /* 0x000fe40007000000 */
[----:B------:R-:W-:Y:S02]  /*25750*/  FMNMX.FTZ R14, R17, R14, !PT ;  /* 0x0000000e110e7209 */ /* 0x000fe40007810000 */
[----:B------:R-:W-:Y:S02]  /*25760*/  ISETP.GE.OR P5, PT, R4, R246, !P5 ;  /* 0x000000f60400720c */ /* 0x000fe40006fa6670 */
[----:B------:R-:W-:Y:S02]  /*25770*/  FMNMX.FTZ R13, R194, R13, !PT ;  /* 0x0000000dc20d7209 */ /* 0x000fe40007810000 */
[----:B------:R-:W-:Y:S02]  /*25780*/  FSEL R250, R23, -INF , !P3 ;  /* 0xff80000017fa7808 */ /* 0x000fe40005800000 */
[----:B------:R-:W-:Y:S01]  /*25790*/  ISETP.GE.OR P1, PT, R4, R244, !P1 ;  /* 0x000000f40400720c */ /* 0x000fe20004f26670 */
[----:B------:R-:W-:Y:S01]  /*257a0*/  LDSM.16.MT88.4 R20, [R218+0x10000] ;  /* 0x01000000da14783b */ /* 0x000fe20000004200 */
[----:B------:R-:W-:Y:S02]  /*257b0*/  IADD3 R4, R3, 0x38, RZ ;  /* 0x0000003803047810 */ /* 0x000fe40007ffe0ff */
[----:B------:R-:W-:Y:S02]  /*257c0*/  ISETP.GE.AND P3, PT, R12, R247, PT ;  /* 0x000000f70c00720c */ /* 0x000fe40003f66270 */
        /* <DEDUP_REMOVED lines=19> */
[----:B------:R-:W-:Y:S02]  /*25900*/  ISETP.GE.AND P1, PT, R4, R245, PT ;  /* 0x000000f50400720c */ /* 0x000fe40003f26270 */
[----:B------:R-:W-:Y:S02]  /*25910*/  FMNMX.FTZ R14, R199, R13, !PT ;  /* 0x0000000dc70e7209 */ /* 0x000fe40007810000 */
[----:B------:R-:W-:Y:S02]  /*25920*/  ISETP.GE.AND P2, PT, R12, R245, PT ;  /* 0x000000f50c00720c */ /* 0x000fe40003f46270 */
[C---:B------:R-:W-:Y:S02]  /*25930*/  ISETP.GE.AND P5, PT, R3.reuse, R247, PT ;  /* 0x000000f70300720c */ /* 0x040fe40003fa6270 */
[----:B------:R-:W-:Y:S02]  /*25940*/  ISETP.GE.OR P1, PT, R4, R244, !P1 ;  /* 0x000000f40400720c */ /* 0x000fe40004f26670 */
        /* <DEDUP_REMOVED lines=65> */
[--C-:B------:R-:W-:Y:S01]  /*25d60*/  FFMA.FTZ R189, R189, R165, -R177.reuse ;  /* 0x000000a5bdbd7223 */ /* 0x100fe200000108b1 */
[----:B------:R-:W-:Y:S05]  /*25d70*/  ISETP.GT.AND P0, PT, R242, R231, PT ;  /* 0x000000e7f200720c */ /* 0x000fea0003f04270 */
[----:B------:R-:W4:Y:S01]  /*25d80*/  MUFU.EX2 R0, R0 ;  /* 0x0000000000007308 */ /* 0x000f220000000800 */
[----:B--2---:R-:W-:Y:S09]  /*25d90*/  F2FP.BF16.F32.PACK_AB R168, R185, R187 ;  /* 0x000000bbb9a8723e */ /* 0x004ff200000010ff */
[----:B------:R-:W-:Y:S01]  /*25da0*/  MUFU.EX2 R184, R184 ;  /* 0x000000b800b87308 */ /* 0x000fe20000000800 */
[C---:B---3--:R-:W-:Y:S01]  /*25db0*/  FMUL.FTZ R4, R2.reuse, R160 ;  /* 0x000000a002047220 */ /* 0x048fe20000410000 */
[C---:B------:R-:W-:Y:S01]  /*25dc0*/  FMUL.FTZ R5, R2.reuse, R161 ;  /* 0x000000a102057220 */ /* 0x040fe20000410000 */
[C---:B------:R-:W-:Y:S01]  /*25dd0*/  FMUL.FTZ R8, R2.reuse, R156 ;  /* 0x0000009c02087220 */ /* 0x040fe20000410000 */
[C---:B------:R-:W-:Y:S01]  /*25de0*/  FMUL.FTZ R9, R2.reuse, R157 ;  /* 0x0000009d02097220 */ /* 0x040fe20000410000 */
[----:B------:R-:W-:Y:S01]  /*25df0*/  MOV R160, R17 ;  /* 0x0000001100a07202 */ /* 0x000fe20000000f00 */
[----:B------:R-:W-:Y:S01]  /*25e00*/  FMUL.FTZ R17, R2, R149 ;  /* 0x0000009502117220 */ /* 0x000fe20000410000 */
[----:B------:R-:W-:Y:S03]  /*25e10*/  MOV R161, R24 ;  /* 0x0000001800a17202 */ /* 0x000fe60000000f00 */
[----:B------:R-:W2:Y:S01]  /*25e20*/  MUFU.EX2 R183, R183 ;  /* 0x000000b700b77308 */ /* 0x000ea20000000800 */
[C---:B----4-:R-:W-:Y:S01]  /*25e30*/  FMUL.FTZ R7, R0.reuse, R163 ;  /* 0x000000a300077220 */ /* 0x050fe20000410000 */
[C---:B------:R-:W-:Y:S01]  /*25e40*/  FMUL.FTZ R6, R0.reuse, R162 ;  /* 0x000000a200067220 */ /* 0x040fe20000410000 */
[C---:B------:R-:W-:Y:S01]  /*25e50*/  FMUL.FTZ R10, R0.reuse, R158 ;  /* 0x0000009e000a7220 */ /* 0x040fe20000410000 */
[----:B------:R-:W-:Y:S01]  /*25e60*/  FMUL.FTZ R11, R0, R159 ;  /* 0x0000009f000b7220 */ /* 0x000fe20000410000 */
[----:B------:R-:W-:Y:S02]  /*25e70*/  IMAD.MOV.U32 R162, RZ, RZ, R16 ;  /* 0x000000ffffa27224 */ /* 0x000fe400078e0010 */
[----:B------:R-:W-:Y:S01]  /*25e80*/  FMUL.FTZ R16, R2, R148 ;  /* 0x0000009402107220 */ /* 0x000fe20000410000 */
[C---:B------:R-:W-:Y:S02]  /*25e90*/  FMUL.FTZ R18, R0.reuse, R150 ;  /* 0x0000009600127220 */ /* 0x040fe40000410000 */
[----:B------:R-:W-:Y:S01]  /*25ea0*/  MUFU.EX2 R188, R188 ;  /* 0x000000bc00bc7308 */ /* 0x000fe20000000800 */
[----:B------:R-:W-:Y:S01]  /*25eb0*/  FMUL.FTZ R19, R0, R151 ;  /* 0x0000009700137220 */ /* 0x000fe20000410000 */
[----:B------:R-:W3:Y:S01]  /*25ec0*/  LDSM.16.MT88.4 R156, [R216+0x10000] ;  /* 0x01000000d89c783b */ /* 0x000ee20000004200 */
[C---:B------:R-:W-:Y:S01]  /*25ed0*/  FMUL.FTZ R24, R2.reuse, R140 ;  /* 0x0000008c02187220 */ /* 0x040fe20000410000 */
[----:B------:R-:W-:Y:S01]  /*25ee0*/  FMUL.FTZ R25, R2, R141 ;  /* 0x0000008d02197220 */ /* 0x000fe20000410000 */
[C---:B------:R-:W-:Y:S01]  /*25ef0*/  FMUL.FTZ R26, R0.reuse, R142 ;  /* 0x0000008e001a7220 */ /* 0x040fe20000410000 */
[----:B------:R-:W-:Y:S01]  /*25f00*/  FMUL.FTZ R27, R0, R143 ;  /* 0x0000008f001b7220 */ /* 0x000fe20000410000 */
[C---:B------:R-:W-:Y:S03]  /*25f10*/  FMUL.FTZ R32, R2.reuse, R132 ;  /* 0x0000008402207220 */ /* 0x040fe60000410000 */
[----:B------:R-:W4:Y:S01]  /*25f20*/  MUFU.EX2 R182, R182 ;  /* 0x000000b600b67308 */ /* 0x000f220000000800 */
[----:B--2---:R-:W-:Y:S01]  /*25f30*/  F2FP.BF16.F32.PACK_AB R170, R183, R184 ;  /* 0x000000b8b7aa723e */ /* 0x004fe200000010ff */
[----:B------:R-:W2:Y:S01]  /*25f40*/  LDSM.16.MT88.4 R148, [R220+0x12000] ;  /* 0x01200000dc94783b */ /* 0x000ea20000004200 */
[----:B------:R-:W-:Y:S01]  /*25f50*/  FMUL.FTZ R33, R2, R133 ;  /* 0x0000008502217220 */ /* 0x000fe20000410000 */
[C---:B------:R-:W-:Y:S01]  /*25f60*/  FMUL.FTZ R34, R0.reuse, R134 ;  /* 0x0000008600227220 */ /* 0x040fe20000410000 */
[----:B------:R-:W-:Y:S01]  /*25f70*/  FMUL.FTZ R35, R0, R135 ;  /* 0x0000008700237220 */ /* 0x000fe20000410000 */
[C---:B------:R-:W-:Y:S01]  /*25f80*/  FMUL.FTZ R36, R2.reuse, R36 ;  /* 0x0000002402247220 */ /* 0x040fe20000410000 */
[----:B------:R-:W-:Y:S03]  /*25f90*/  FMUL.FTZ R37, R2, R37 ;  /* 0x0000002502257220 */ /* 0x000fe60000410000 */
[----:B------:R-:W-:Y:S01]  /*25fa0*/  MUFU.EX2 R167, R167 ;  /* 0x000000a700a77308 */ /* 0x000fe20000000800 */
[C---:B------:R-:W-:Y:S01]  /*25fb0*/  FMUL.FTZ R38, R0.reuse, R38 ;  /* 0x0000002600267220 */ /* 0x040fe20000410000 */
[----:B------:R-:W5:Y:S01]  /*25fc0*/  LDSM.16.MT88.4 R140, [R218+0x12000] ;  /* 0x01200000da8c783b */ /* 0x000f620000004200 */
[----:B------:R-:W-:Y:S01]  /*25fd0*/  FMUL.FTZ R39, R0, R39 ;  /* 0x0000002700277220 */ /* 0x000fe20000410000 */
[C---:B------:R-:W-:Y:S01]  /*25fe0*/  FMUL.FTZ R40, R2.reuse, R40 ;  /* 0x0000002802287220 */ /* 0x040fe20000410000 */
[----:B------:R-:W-:Y:S01]  /*25ff0*/  FMUL.FTZ R41, R2, R41 ;  /* 0x0000002902297220 */ /* 0x000fe20000410000 */
[C---:B------:R-:W-:Y:S01]  /*26000*/  FMUL.FTZ R42, R0.reuse, R42 ;  /* 0x0000002a002a7220 */ /* 0x040fe20000410000 */
[----:B------:R-:W-:Y:S03]  /*26010*/  FMUL.FTZ R43, R0, R43 ;  /* 0x0000002b002b7220 */ /* 0x000fe60000410000 */
[----:B------:R-:W1:Y:S01]  /*26020*/  MUFU.EX2 R186, R186 ;  /* 0x000000ba00ba7308 */ /* 0x000e620000000800 */
[----:B----4-:R-:W-:Y:S01]  /*26030*/  F2FP.BF16.F32.PACK_AB R169, R182, R188 ;  /* 0x000000bcb6a9723e */ /* 0x010fe200000010ff */
[----:B------:R-:W4:Y:S01]  /*26040*/  LDSM.16.MT88.4 R132, [R217+0x12000] ;  /* 0x01200000d984783b */ /* 0x000f220000004200 */
        /* <DEDUP_REMOVED lines=14> */
[----:B-1----:R-:W-:Y:S01]  /*26130*/  F2FP.BF16.F32.PACK_AB R171, R186, R167 ;  /* 0x000000a7baab723e */ /* 0x002fe200000010ff */
        /* <DEDUP_REMOVED lines=26> */
[----:B------:R-:W-:Y:S01]  /*262e0*/  MUFU.EX2 R194, R194 ;  /* 0x000000c200c27308 */ /* 0x000fe20000000800 */
[C---:B------:R-:W-:Y:S01]  /*262f0*/  FMUL.FTZ R21, R2.reuse, R145 ;  /* 0x0000009102157220 */ /* 0x040fe20000410000 */
[----:B------:R-:W-:Y:S01]  /*26300*/  FMUL.FTZ R20, R2, R144 ;  /* 0x0000009002147220 */ /* 0x000fe20000410000 */
[C---:B------:R-:W-:Y:S03]  /*26310*/  FMUL.FTZ R22, R0.reuse, R146 ;  /* 0x0000009200167220 */ /* 0x040fe60000410000 */
[----:B------:R-:W-:Y:S01]  /*26320*/  FMUL.FTZ R23, R0, R147 ;  /* 0x0000009300177220 */ /* 0x000fe20000410000 */
[--C-:B------:R-:W-:Y:S01]  /*26330*/  FFMA.FTZ R144, R193, R165, -R177.reuse ;  /* 0x000000a5c1907223 */ /* 0x100fe200000108b1 */
[C---:B------:R-:W-:Y:S01]  /*26340*/  FMUL.FTZ R72, R2.reuse, R72 ;  /* 0x0000004802487220 */ /* 0x040fe20000410000 */
[----:B------:R-:W-:Y:S01]  /*26350*/  FMUL.FTZ R73, R2, R73 ;  /* 0x0000004902497220 */ /* 0x000fe20000410000 */
[C---:B------:R-:W-:Y:S03]  /*26360*/  FMUL.FTZ R74, R0.reuse, R74 ;  /* 0x0000004a004a7220 */ /* 0x040fe60000410000 */
[C---:B------:R-:W-:Y:S01]  /*26370*/  HMMA.16816.F32.BF16 R20, R168.reuse, R28, R20 ;  /* 0x0000001ca814723c */ /* 0x040fe20000041814 */
[----:B------:R-:W-:Y:S02]  /*26380*/  MUFU.EX2 R196, R196 ;  /* 0x000000c400c47308 */ /* 0x000fe40000000800 */
[----:B------:R-:W-:Y:S01]  /*26390*/  FMUL.FTZ R75, R0, R75 ;  /* 0x0000004b004b7220 */ /* 0x000fe20000410000 */
[C---:B------:R-:W-:Y:S01]  /*263a0*/  FMUL.FTZ R76, R2.reuse, R76 ;  /* 0x0000004c024c7220 */ /* 0x040fe20000410000 */
[C---:B------:R-:W-:Y:S01]  /*263b0*/  FMUL.FTZ R77, R2.reuse, R77 ;  /* 0x0000004d024d7220 */ /* 0x040fe20000410000 */
[C---:B------:R-:W-:Y:S05]  /*263c0*/  HMMA.16816.F32.BF16 R24, R168.reuse, R30, R24 ;  /* 0x0000001ea818723c */ /* 0x040fea0000041818 */
[----:B------:R-:W-:Y:S01]  /*263d0*/  MUFU.EX2 R197, R197 ;  /* 0x000000c500c57308 */ /* 0x000fe20000000800 */
[C---:B------:R-:W-:Y:S01]  /*263e0*/  FMUL.FTZ R28, R2.reuse, R136 ;  /* 0x00000088021c7220 */ /* 0x040fe20000410000 */
[----:B------:R-:W-:Y:S01]  /*263f0*/  FMUL.FTZ R29, R2, R137 ;  /* 0x00000089021d7220 */ /* 0x000fe20000410000 */
[C---:B------:R-:W-:Y:S03]  /*26400*/  FMUL.FTZ R30, R0.reuse, R138 ;  /* 0x0000008a001e7220 */ /* 0x040fe60000410000 */
[C---:B------:R-:W-:Y:S02]  /*26410*/  FMUL.FTZ R31, R0.reuse, R139 ;  /* 0x0000008b001f7220 */ /* 0x040fe40000410000 */
[----:B------:R-:W1:Y:S01]  /*26420*/  LDSM.16.MT88.4 R136, [R216+0x12000] ;  /* 0x01200000d888783b */ /* 0x000e620000004200 */
        /* <DEDUP_REMOVED lines=10> */
[----:B------:R-:W-:Y:S04]  /*264d0*/  LDSM.16.MT88.4 R156, [R220+0x12800] ;  /* 0x01280000dc9c783b */ /* 0x000fe80000004200 */
[----:B------:R-:W-:Y:S01]  /*264e0*/  MUFU.EX2 R251, R251 ;  /* 0x000000fb00fb7308 */ /* 0x000fe20000000800 */
[----:B------:R-:W-:Y:S01]  /*264f0*/  FMUL.FTZ R85, R2, R85 ;  /* 0x0000005502557220 */ /* 0x000fe20000410000 */
[C---:B--2---:R-:W-:Y:S04]  /*26500*/  HMMA.16816.F32.BF16 R36, R168.reuse, R148, R36 ;  /* 0x00000094a824723c */ /* 0x044fe80000041824 */
[C---:B------:R-:W-:Y:S02]  /*26510*/  FMUL.FTZ R86, R0.reuse, R86 ;  /* 0x0000005600567220 */ /* 0x040fe40000410000 */
[C---:B------:R-:W-:Y:S01]  /*26520*/  HMMA.16816.F32.BF16 R40, R168.reuse, R150, R40 ;  /* 0x00000096a828723c */ /* 0x040fe20000041828 */
[----:B------:R-:W-:Y:S01]  /*26530*/  LDSM.16.MT88.4 R148, [R218+0x10800] ;  /* 0x01080000da94783b */ /* 0x000fe20000004200 */
[----:B------:R-:W-:Y:S03]  /*26540*/  MUFU.EX2 R250, R250 ;  /* 0x000000fa00fa7308 */ /* 0x000fe60000000800 */
[----:B------:R-:W-:Y:S01]  /*26550*/  FMUL.FTZ R87, R0, R87 ;  /* 0x0000005700577220 */ /* 0x000fe20000410000 */
[C---:B-----5:R-:W-:Y:S06]  /*26560*/  HMMA.16816.F32.BF16 R44, R168.reuse, R140, R44 ;  /* 0x0000008ca82c723c */ /* 0x060fec000004182c */
[----:B------:R-:W-:Y:S01]  /*26570*/  MUFU.EX2 R199, R199 ;  /* 0x000000c700c77308 */ /* 0x000fe20000000800 */
[C---:B------:R-:W-:Y:S01]  /*26580*/  FMUL.FTZ R88, R2.reuse, R88 ;  /* 0x0000005802587220 */ /* 0x040fe20000410000 */
[C---:B------:R-:W-:Y:S01]  /*26590*/  HMMA.16816.F32.BF16 R48, R168.reuse, R142, R48 ;  /* 0x0000008ea830723c */ /* 0x040fe20000041830 */
[----:B------:R-:W2:Y:S02]  /*265a0*/  LDSM.16.MT88.4 R140, [R220+0x14000] ;  /* 0x01400000dc8c783b */ /* 0x000ea40000004200 */
[----:B------:R-:W-:Y:S03]  /*265b0*/  FMUL.FTZ R89, R2, R89 ;  /* 0x0000005902597220 */ /* 0x000fe60000410000 */
[C---:B----4-:R-:W-:Y:S02]  /*265c0*/  HMMA.16816.F32.BF16 R52, R168.reuse, R132, R52 ;  /* 0x00000084a834723c */ /* 0x050fe40000041834 */
[----:B------:R-:W-:Y:S03]  /*265d0*/  MUFU.EX2 R198, R198 ;  /* 0x000000c600c67308 */ /* 0x000fe60000000800 */
[C---:B------:R-:W-:Y:S01]  /*265e0*/  FMUL.FTZ R90, R0.reuse, R90 ;  /* 0x0000005a005a7220 */ /* 0x040fe20000410000 */
[C---:B------:R-:W-:Y:S01]  /*265f0*/  HMMA.16816.F32.BF16 R56, R168.reuse, R134, R56 ;  /* 0x00000086a838723c */ /* 0x040fe20000041838 */
[----:B------:R-:W3:Y:S05]  /*26600*/  LDSM.16.MT88.4 R132, [R218+0x14000] ;  /* 0x01400000da84783b */ /* 0x000eea0000004200 */
[----:B------:R-:W-:Y:S01]  /*26610*/  MUFU.EX2 R189, R189 ;  /* 0x000000bd00bd7308 */ /* 0x000fe20000000800 */
[----:B------:R-:W-:Y:S01]  /*26620*/  FMUL.FTZ R91, R0, R91 ;  /* 0x0000005b005b7220 */ /* 0x000fe20000410000 */
[C---:B-1----:R-:W-:Y:S03]  /*26630*/  HMMA.16816.F32.BF16 R60, R168.reuse, R136, R60 ;  /* 0x00000088a83c723c */ /* 0x042fe6000004183c */
[C---:B------:R-:W-:Y:S03]  /*26640*/  FMUL.FTZ R92, R2.reuse, R92 ;  /* 0x0000005c025c7220 */ /* 0x040fe60000410000 */
[C---:B------:R-:W-:Y:S01]  /*26650*/  HMMA.16816.F32.BF16 R64, R168.reuse, R138, R64 ;  /* 0x0000008aa840723c */ /* 0x040fe20000041840 */
[----:B------:R-:W1:Y:S04]  /*26660*/  LDSM.16.MT88.4 R136, [R217+0x14000] ;  /* 0x01400000d988783b */ /* 0x000e680000004200 */
        /* <DEDUP_REMOVED lines=21> */
[----:B------:R-:W-:Y:S01]  /*267c0*/  FFMA.FTZ R193, R192, R165, -R177 ;  /* 0x000000a5c0c17223 */ /* 0x000fe200000108b1 */
[C---:B-1----:R-:W-:Y:S01]  /*267d0*/  HMMA.16816.F32.BF16 R84, R168.reuse, R136, R84 ;  /* 0x00000088a854723c */ /* 0x042fe20000041854 */
[----:B------:R1:W-:Y:S04]  /*267e0*/  MUFU.EX2 R192, R144 ;  /* 0x0000009000c07308 */ /* 0x0003e80000000800 */
[C---:B------:R-:W-:Y:S01]  /*267f0*/  FMUL.FTZ R108, R2.reuse, R108 ;  /* 0x0000006c026c7220 */ /* 0x040fe20000410000 */
[C---:B------:R-:W-:Y:S01]  /*26800*/  HMMA.16816.F32.BF16 R88, R168.reuse, R138, R88 ;  /* 0x0000008aa858723c */ /* 0x040fe20000041858 */
[----:B------:R-:W4:Y:S04]  /*26810*/  LDSM.16.MT88.4 R136, [R218+0x16000] ;  /* 0x01600000da88783b */ /* 0x000f280000004200 */
[----:B------:R-:W5:Y:S01]  /*26820*/  MUFU.EX2 R193, R193 ;  /* 0x000000c100c17308 */ /* 0x000f620000000800 */
[----:B------:R-:W-:Y:S01]  /*26830*/  FMUL.FTZ R109, R2, R109 ;  /* 0x0000006d026d7220 */ /* 0x000fe20000410000 */
[C---:B------:R-:W-:Y:S01]  /*26840*/  FMUL.FTZ R110, R0.reuse, R110 ;  /* 0x0000006e006e7220 */ /* 0x040fe20000410000 */
[----:B------:R-:W-:Y:S03]  /*26850*/  FMUL.FTZ R111, R0, R111 ;  /* 0x0000006f006f7220 */ /* 0x000fe60000410000 */
[C---:B------:R-:W-:Y:S01]  /*26860*/  FMUL.FTZ R112, R2.reuse, R112 ;  /* 0x0000007002707220 */ /* 0x040fe20000410000 */
[----:B------:R-:W-:Y:S01]  /*26870*/  FMUL.FTZ R113, R2, R113 ;  /* 0x0000007102717220 */ /* 0x000fe20000410000 */
[----:B-1----:R-:W-:Y:S01]  /*26880*/  LDSM.16.MT88.4 R144, [R220+0x10800] ;  /* 0x01080000dc90783b */ /* 0x002fe20000004200 */
        /* <DEDUP_REMOVED lines=14> */
[----:B------:R-:W2:Y:S04]  /*26970*/  LDSM.16.MT88.4 R132, [R216+0x16000] ;  /* 0x01600000d884783b */ /* 0x000ea80000004200 */
[----:B------:R-:W-:Y:S01]  /*26980*/  FMUL.FTZ R123, R0, R123 ;  /* 0x0000007b007b7220 */ /* 0x000fe20000410000 */
[C---:B----4-:R-:W-:Y:S05]  /*26990*/  HMMA.16816.F32.BF16 R108, R168.reuse, R136, R108 ;  /* 0x00000088a86c723c */ /* 0x050fea000004186c */
[----:B------:R-:W-:Y:S01]  /*269a0*/  FMUL.FTZ R124, R2, R124 ;  /* 0x0000007c027c7220 */ /* 0x000fe20000410000 */
[C---:B------:R-:W-:Y:S05]  /*269b0*/  HMMA.16816.F32.BF16 R112, R168.reuse, R138, R112 ;  /* 0x0000008aa870723c */ /* 0x040fea0000041870 */
[----:B------:R-:W-:Y:S01]  /*269c0*/  F2FP.BF16.F32.PACK_AB R136, R190, R191 ;  /* 0x000000bfbe88723e */ /* 0x000fe200000010ff */
[----:B------:R-:W-:Y:S01]  /*269d0*/  FMUL.FTZ R125, R2, R125 ;  /* 0x0000007d027d7220 */ /* 0x000fe20000410000 */
[----:B-----5:R-:W-:Y:S01]  /*269e0*/  F2FP.BF16.F32.PACK_AB R138, R193, R192 ;  /* 0x000000c0c18a723e */ /* 0x020fe200000010ff */
[----:B------:R-:W-:Y:S03]  /*269f0*/  FMUL.FTZ R126, R0, R126 ;  /* 0x0000007e007e7220 */ /* 0x000fe60000410000 */
[----:B------:R-:W-:Y:S01]  /*26a00*/  F2FP.BF16.F32.PACK_AB R137, R194, R195 ;  /* 0x000000c3c289723e */ /* 0x000fe200000010ff */
[----:B------:R-:W-:Y:S01]  /*26a10*/  FMUL.FTZ R127, R0, R127 ;  /* 0x0000007f007f7220 */ /* 0x000fe20000410000 */
[----:B------:R-:W-:Y:S01]  /*26a20*/  F2FP.BF16.F32.PACK_AB R139, R197, R196 ;  /* 0x000000c4c58b723e */ /* 0x000fe200000010ff */
[C---:B------:R-:W-:Y:S01]  /*26a30*/  FMUL.FTZ R128, R2.reuse, R128 ;  /* 0x0000008002807220 */ /* 0x040fe20000410000 */
[----:B------:R-:W-:Y:S01]  /*26a40*/  FMUL.FTZ R129, R2, R129 ;  /* 0x0000008102817220 */ /* 0x000fe20000410000 */
[C---:B------:R-:W-:Y:S01]  /*26a50*/  FMUL.FTZ R130, R0.reuse, R130 ;  /* 0x0000008200827220 */ /* 0x040fe20000410000 */
[C---:B-1----:R-:W-:Y:S03]  /*26a60*/  HMMA.16816.F32.BF16 R116, R168.reuse, R140, R116 ;  /* 0x0000008ca874723c */ /* 0x042fe60000041874 */
[----:B------:R-:W-:Y:S01]  /*26a70*/  FMUL.FTZ R131, R0, R131 ;  /* 0x0000008300837220 */ /* 0x000fe20000410000 */
[----:B------:R-:W-:Y:S01]  /*26a80*/  FFMA.FTZ R187, R2, R249, R187 ;  /* 0x000000f902bb7223 */ /* 0x000fe200000100bb */
[----:B------:R-:W-:Y:S01]  /*26a90*/  MOV R2, R3 ;  /* 0x0000000300027202 */ /* 0x000fe20000000f00 */
[C---:B------:R-:W-:Y:S01]  /*26aa0*/  HMMA.16816.F32.BF16 R120, R168.reuse, R142, R120 ;  /* 0x0000008ea878723c */ /* 0x040fe20000041878 */
[----:B------:R-:W1:Y:S04]  /*26ab0*/  LDSM.16.MT88.4 R140, [R216+0x10800] ;  /* 0x01080000d88c783b */ /* 0x000e680000004200 */
[----:B------:R-:W-:Y:S01]  /*26ac0*/  FFMA.FTZ R188, R0, R248, R188 ;  /* 0x000000f800bc7223 */ /* 0x000fe200000100bc */
[C---:B--2---:R-:W-:Y:S05]  /*26ad0*/  HMMA.16816.F32.BF16 R124, R168.reuse, R132, R124 ;  /* 0x00000084a87c723c */ /* 0x044fea000004187c */
        /* <DEDUP_REMOVED lines=10> */
[----:B------:R-:W-:Y:S01]  /*26b80*/  MOV R170, R160 ;  /* 0x000000a000aa7202 */ /* 0x000fe20000000f00 */
[C---:B------:R-:W-:Y:S01]  /*26b90*/  HMMA.16816.F32.BF16 R16, R136.reuse, R150, R16 ;  /* 0x000000968810723c */ /* 0x040fe20000041810 */
[----:B------:R-:W4:Y:S04]  /*26ba0*/  LDSM.16.MT88.4 R148, [R216+0x12800] ;  /* 0x01280000d894783b */ /* 0x000f280000004200 */
[----:B------:R-:W-:Y:S01]  /*26bb0*/  MOV R0, R164 ;  /* 0x000000a400007202 */ /* 0x000fe20000000f00 */
[C---:B------:R-:W-:Y:S03]  /*26bc0*/  HMMA.16816.F32.BF16 R20, R136.reuse, R152, R20 ;  /* 0x000000988814723c */ /* 0x040fe60000041814 */
[----:B------:R-:W-:Y:S02]  /*26bd0*/  LDSM.16.MT88.4 R160, [R218+0x14800] ;  /* 0x01480000daa0783b */ /* 0x000fe40000004200 */
        /* <DEDUP_REMOVED lines=21> */
[-C--:B------:R-:W-:Y:S01]  /*26d30*/  FFMA.FTZ R144, R169, R165.reuse, -R177 ;  /* 0x000000a5a9907223 */ /* 0x080fe200000108b1 */
[C---:B----4-:R-:W-:Y:S05]  /*26d40*/  HMMA.16816.F32.BF16 R60, R136.reuse, R148, R60 ;  /* 0x00000094883c723c */ /* 0x050fea000004183c */
[----:B------:R-:W-:Y:S01]  /*26d50*/  FADD.FTZ R187, R192, R187 ;  /* 0x000000bbc0bb7221 */ /* 0x000fe20000010000 */
[C---:B------:R-:W-:Y:S05]  /*26d60*/  HMMA.16816.F32.BF16 R64, R136.reuse, R150, R64 ;  /* 0x000000968840723c */ /* 0x040fea0000041840 */
[-C--:B------:R-:W-:Y:S01]  /*26d70*/  FFMA.FTZ R148, R170, R165.reuse, -R177 ;  /* 0x000000a5aa947223 */ /* 0x080fe200000108b1 */
[C---:B-----5:R-:W-:Y:S05]  /*26d80*/  HMMA.16816.F32.BF16 R68, R136.reuse, R152, R68 ;  /* 0x000000988844723c */ /* 0x060fea0000041844 */
        /* <DEDUP_REMOVED lines=8> */
[----:B------:R4:W-:Y:S01]  /*26e10*/  MUFU.EX2 R160, R148 ;  /* 0x0000009400a07308 */ /* 0x0009e20000000800 */
[----:B------:R-:W-:Y:S01]  /*26e20*/  FADD.FTZ R188, R251, R188 ;  /* 0x000000bcfbbc7221 */ /* 0x000fe20000010000 */
[C---:B-1----:R-:W-:Y:S04]  /*26e30*/  HMMA.16816.F32.BF16 R84, R136.reuse, R140, R84 ;  /* 0x0000008c8854723c */ /* 0x042fe80000041854 */
[----:B------:R-:W-:Y:S02]  /*26e40*/  FADD.FTZ R188, R250, R188 ;  /* 0x000000bcfabc7221 */ /* 0x000fe40000010000 */
[C---:B------:R-:W-:Y:S01]  /*26e50*/  HMMA.16816.F32.BF16 R88, R136.reuse, R142, R88 ;  /* 0x0000008e8858723c */ /* 0x040fe20000041858 */
[----:B---3--:R-:W1:Y:S04]  /*26e60*/  LDSM.16.MT88.4 R144, [R218+0x16800] ;  /* 0x01680000da90783b */ /* 0x008e680000004200 */
[-CC-:B------:R-:W-:Y:S01]  /*26e70*/  FFMA.FTZ R140, R171, R165.reuse, -R177.reuse ;  /* 0x000000a5ab8c7223 */ /* 0x180fe200000108b1 */
[C---:B------:R-:W-:Y:S03]  /*26e80*/  HMMA.16816.F32.BF16 R92, R136.reuse, R156, R92 ;  /* 0x0000009c885c723c */ /* 0x040fe6000004185c */
[----:B----4-:R-:W3:Y:S01]  /*26e90*/  LDSM.16.MT88.4 R148, [R217+0x16800] ;  /* 0x01680000d994783b */ /* 0x010ee20000004200 */
[----:B------:R-:W4:Y:S01]  /*26ea0*/  MUFU.EX2 R162, R140 ;  /* 0x0000008c00a27308 */ /* 0x000f220000000800 */
[----:B------:R-:W-:Y:S01]  /*26eb0*/  FFMA.FTZ R177, R176, R165, -R177 ;  /* 0x000000a5b0b17223 */ /* 0x000fe200000108b1 */
[C---:B------:R-:W-:Y:S05]  /*26ec0*/  HMMA.16816.F32.BF16 R96, R136.reuse, R158, R96 ;  /* 0x0000009e8860723c */ /* 0x040fea0000041860 */
[----:B------:R-:W-:Y:S01]  /*26ed0*/  LDSM.16.MT88.4 R156, [R218+0x11000] ;  /* 0x01100000da9c783b */ /* 0x000fe20000004200 */
[C---:B--2---:R-:W-:Y:S02]  /*26ee0*/  HMMA.16816.F32.BF16 R100, R136.reuse, R132, R100 ;  /* 0x000000848864723c */ /* 0x044fe40000041864 */
[----:B------:R-:W-:Y:S03]  /*26ef0*/  MUFU.EX2 R165, R172 ;  /* 0x000000ac00a57308 */ /* 0x000fe60000000800 */
[----:B------:R-:W-:Y:S01]  /*26f00*/  FADD.FTZ R188, R199, R188 ;  /* 0x000000bcc7bc7221 */ /* 0x000fe20000010000 */
[C---:B------:R-:W-:Y:S01]  /*26f10*/  HMMA.16816.F32.BF16 R104, R136.reuse, R134, R104 ;  /* 0x000000868868723c */ /* 0x040fe20000041868 */
[----:B------:R-:W-:Y:S04]  /*26f20*/  LDSM.16.MT88.4 R168, [R216+0x11000] ;  /* 0x01100000d8a8783b */ /* 0x000fe80000004200 */
[----:B----4-:R-:W-:Y:S01]  /*26f30*/  MOV R132, R162 ;  /* 0x000000a200847202 */ /* 0x010fe20000000f00 */
[----:B------:R-:W-:Y:S01]  /*26f40*/  IMAD.MOV.U32 R133, RZ, RZ, R161 ;  /* 0x000000ffff857224 */ /* 0x000fe200078e00a1 */
[----:B------:R-:W-:Y:S01]  /*26f50*/  MOV R135, R160 ;  /* 0x000000a000877202 */ /* 0x000fe20000000f00 */
[C---:B------:R-:W-:Y:S01]  /*26f60*/  FADD.FTZ R188, R198.reuse, R188 ;  /* 0x000000bcc6bc7221 */ /* 0x040fe20000010000 */
[----:B------:R-:W2:Y:S01]  /*26f70*/  LDSM.16.MT88.4 R140, [R220+0x11000] ;  /* 0x01100000dc8c783b */ /* 0x000ea20000004200 */
[C---:B-1----:R-:W-:Y:S07]  /*26f80*/  HMMA.16816.F32.BF16 R108, R136.reuse, R144, R108 ;  /* 0x00000090886c723c */ /* 0x042fee000004186c */
[----:B------:R-:W1:Y:S01]  /*26f90*/  LDSM.16.MT88.4 R160, [R217+0x11000] ;  /* 0x01100000d9a0783b */ /* 0x000e620000004200 */
[C---:B------:R-:W-:Y:S07]  /*26fa0*/  HMMA.16816.F32.BF16 R112, R136.reuse, R146, R112 ;  /* 0x000000928870723c */ /* 0x040fee0000041870 */
[----:B------:R-:W4:Y:S01]  /*26fb0*/  LDSM.16.MT88.4 R144, [R220+0x13000] ;  /* 0x01300000dc90783b */ /* 0x000f220000004200 */
[C---:B---3--:R-:W-:Y:S06]  /*26fc0*/  HMMA.16816.F32.BF16 R116, R136.reuse, R148, R116 ;  /* 0x000000948874723c */ /* 0x048fec0000041874 */
[C---:B------:R-:W-:Y:S05]  /*26fd0*/  HMMA.16816.F32.BF16 R120, R136.reuse, R150, R120 ;  /* 0x000000968878723c */ /* 0x040fea0000041878 */
[----:B------:R-:W-:Y:S01]  /*26fe0*/  MOV R149, R135 ;  /* 0x0000008700957202 */ /* 0x000fe20000000f00 */
[C---:B------:R-:W-:Y:S05]  /*26ff0*/  HMMA.16816.F32.BF16 R124, R136.reuse, R152, R124 ;  /* 0x00000098887c723c */ /* 0x040fea000004187c */
[----:B------:R-:W-:Y:S01]  /*27000*/  F2FP.BF16.F32.PACK_AB R135, R198, R199 ;  /* 0x000000c7c687723e */ /* 0x000fe200000010ff */
[----:B------:R-:W-:Y:S01]  /*27010*/  HMMA.16816.F32.BF16 R128, R136, R154, R128 ;  /* 0x0000009a8880723c */ /* 0x000fe20000041880 */
[----:B------:R-:W3:Y:S04]  /*27020*/  LDSM.16.MT88.4 R136, [R218+0x13000] ;  /* 0x01300000da88783b */ /* 0x000ee80000004200 */
[----:B------:R-:W-:Y:S02]  /*27030*/  MOV R152, R132 ;  /* 0x0000008400987202 */ /* 0x000fe40000000f00 */
[----:B------:R-:W-:Y:S04]  /*27040*/  MOV R153, R133 ;  /* 0x0000008500997202 */ /* 0x000fe80000000f00 */
[----:B------:R-:W-:Y:S02]  /*27050*/  F2FP.BF16.F32.PACK_AB R132, R149, R153 ;  /* 0x000000999584723e */ /* 0x000fe400000010ff */
[-C--:B------:R-:W-:Y:S02]  /*27060*/  F2FP.BF16.F32.PACK_AB R134, R252, R152.reuse ;  /* 0x00000098fc86723e */ /* 0x080fe400000010ff */
[----:B------:R-:W-:Y:S07]  /*27070*/  F2FP.BF16.F32.PACK_AB R133, R250, R251 ;  /* 0x000000fbfa85723e */ /* 0x000fee00000010ff */
[C---:B--2---:R-:W-:Y:S06]  /*27080*/  HMMA.16816.F32.BF16 R4, R132.reuse, R140, R4 ;  /* 0x0000008c8404723c */ /* 0x044fec0000041804 */
[C---:B------:R-:W-:Y:S01]  /*27090*/  HMMA.16816.F32.BF16 R8, R132.reuse, R142, R8 ;  /* 0x0000008e8408723c */ /* 0x040fe20000041808 */
[----:B------:R-:W2:Y:S05]  /*270a0*/  LDSM.16.MT88.4 R140, [R217+0x13000] ;  /* 0x01300000d98c783b */ /* 0x000eaa0000004200 */
[C---:B------:R-:W-:Y:S06]  /*270b0*/  HMMA.16816.F32.BF16 R12, R132.reuse, R156, R12 ;  /* 0x0000009c840c723c */ /* 0x040fec000004180c */
[C---:B------:R-:W-:Y:S05]  /*270c0*/  HMMA.16816.F32.BF16 R16, R132.reuse, R158, R16 ;  /* 0x0000009e8410723c */ /* 0x040fea0000041810 */
[----:B------:R-:W-:Y:S01]  /*270d0*/  IMAD.MOV.U32 R157, RZ, RZ, R149 ;  /* 0x000000ffff9d7224 */ /* 0x000fe200078e0095 */
[C---:B-1----:R-:W-:Y:S01]  /*270e0*/  HMMA.16816.F32.BF16 R20, R132.reuse, R160, R20 ;  /* 0x000000a08414723c */ /* 0x042fe20000041814 */
[----:B------:R-:W1:Y:S05]  /*270f0*/  LDSM.16.MT88.4 R148, [R216+0x13000] ;  /* 0x01300000d894783b */ /* 0x000e6a0000004200 */
[C---:B------:R-:W-:Y:S05]  /*27100*/  HMMA.16816.F32.BF16 R24, R132.reuse, R162, R24 ;  /* 0x000000a28418723c */ /* 0x040fea0000041818 */
[----:B------:R-:W-:Y:S01]  /*27110*/  MOV R160, R152 ;  /* 0x0000009800a07202 */ /* 0x000fe20000000f00 */
[C---:B------:R-:W-:Y:S01]  /*27120*/  HMMA.16816.F32.BF16 R28, R132.reuse, R168, R28 ;  /* 0x000000a8841c723c */ /* 0x040fe2000004181c */
[----:B------:R-:W-:Y:S04]  /*27130*/  MUFU.EX2 R168, R179 ;  /* 0x000000b300a87308 */ /* 0x000fe80000000800 */
[----:B------:R-:W-:Y:S01]  /*27140*/  MOV R161, R153 ;  /* 0x0000009900a17202 */ /* 0x000fe20000000f00 */
[C---:B------:R-:W-:Y:S01]  /*27150*/  HMMA.16816.F32.BF16 R32, R132.reuse, R170, R32 ;  /* 0x000000aa8420723c */ /* 0x040fe20000041820 */
[----:B------:R-:W5:Y:S04]  /*27160*/  LDSM.16.MT88.4 R152, [R220+0x15000] ;  /* 0x01500000dc98783b */ /* 0x000f680000004200 */
[----:B------:R-:W-:Y:S01]  /*27170*/  MOV R169, R157 ;  /* 0x0000009d00a97202 */ /* 0x000fe20000000f00 */
[C---:B----4-:R-:W-:Y:S03]  /*27180*/  HMMA.16816.F32.BF16 R36, R132.reuse, R144, R36 ;  /* 0x000000908424723c */ /* 0x050fe60000041824 */
[----:B------:R-:W4:Y:S02]  /*27190*/  LDSM.16.MT88.4 R156, [R218+0x15000] ;  /* 0x01500000da9c783b */ /* 0x000f240000004200 */
[----:B------:R-:W-:Y:S01]  /*271a0*/  MOV R171, R160 ;  /* 0x000000a000ab7202 */ /* 0x000fe20000000f00 */
[C---:B------:R-:W-:Y:S05]  /*271b0*/  HMMA.16816.F32.BF16 R40, R132.reuse, R146, R40 ;  /* 0x000000928428723c */ /* 0x040fea0000041828 */
[----:B------:R-:W-:Y:S01]  /*271c0*/  LDSM.16.MT88.4 R144, [R216+0x15000] ;  /* 0x01500000d890783b */ /* 0x000fe20000004200 */
[C---:B---3--:R-:W-:Y:S05]  /*271d0*/  HMMA.16816.F32.BF16 R44, R132.reuse, R136, R44 ;  /* 0x00000088842c723c */ /* 0x048fea000004182c */
[----:B------:R-:W-:Y:S01]  /*271e0*/  IMAD.MOV.U32 R170, RZ, RZ, R161 ;  /* 0x000000ffffaa7224 */ /* 0x000fe200078e00a1 */
[C---:B------:R-:W-:Y:S01]  /*271f0*/  HMMA.16816.F32.BF16 R48, R132.reuse, R138, R48 ;  /* 0x0000008a8430723c */ /* 0x040fe20000041830 */
[----:B------:R-:W3:Y:S05]  /*27200*/  LDSM.16.MT88.4 R160, [R217+0x15000] ;  /* 0x01500000d9a0783b */ /* 0x000eea0000004200 */
[C---:B--2---:R-:W-:Y:S03]  /*27210*/  HMMA.16816.F32.BF16 R52, R132.reuse, R140, R52 ;  /* 0x0000008c8434723c */ /* 0x044fe60000041834 */
[----:B------:R-:W2:Y:S03]  /*27220*/  LDSM.16.MT88.4 R136, [R220+0x17000] ;  /* 0x01700000dc88783b */ /* 0x000ea60000004200 */
[C---:B------:R-:W-:Y:S05]  /*27230*/  HMMA.16816.F32.BF16 R56, R132.reuse, R142, R56 ;  /* 0x0000008e8438723c */ /* 0x040fea0000041838 */
[----:B------:R-:W2:Y:S01]  /*27240*/  LDSM.16.MT88.4 R140, [R218+0x17000] ;  /* 0x01700000da8c783b */ /* 0x000ea20000004200 */
[C---:B-1----:R-:W-:Y:S06]  /*27250*/  HMMA.16816.F32.BF16 R60, R132.reuse, R148, R60 ;  /* 0x00000094843c723c */ /* 0x042fec000004183c */
[C---:B------:R-:W-:Y:S01]  /*27260*/  HMMA.16816.F32.BF16 R64, R132.reuse, R150, R64 ;  /* 0x000000968440723c */ /* 0x040fe20000041840 */
[----:B------:R-:W1:Y:S05]  /*27270*/  LDSM.16.MT88.4 R148, [R217+0x17000] ;  /* 0x01700000d994783b */ /* 0x000e6a0000004200 */
[C---:B-----5:R-:W-:Y:S01]  /*27280*/  HMMA.16816.F32.BF16 R68, R132.reuse, R152, R68 ;  /* 0x000000988444723c */ /* 0x060fe20000041844 */
[----:B------:R-:W5:Y:S05]  /*27290*/  MUFU.EX2 R152, R178 ;  /* 0x000000b200987308 */ /* 0x000f6a0000000800 */
[C---:B------:R-:W-:Y:S06]  /*272a0*/  HMMA.16816.F32.BF16 R72, R132.reuse, R154, R72 ;  /* 0x0000009a8448723c */ /* 0x040fec0000041848 */
[C---:B----4-:R-:W-:Y:S06]  /*272b0*/  HMMA.16816.F32.BF16 R76, R132.reuse, R156, R76 ;  /* 0x0000009c844c723c */ /* 0x050fec000004184c */
[C---:B------:R-:W-:Y:S01]  /*272c0*/  HMMA.16816.F32.BF16 R80, R132.reuse, R158, R80 ;  /* 0x0000009e8450723c */ /* 0x040fe20000041850 */
[----:B------:R-:W-:Y:S05]  /*272d0*/  LDSM.16.MT88.4 R156, [R220+0x11800] ;  /* 0x01180000dc9c783b */ /* 0x000fea0000004200 */
[C---:B---3--:R-:W-:Y:S01]  /*272e0*/  HMMA.16816.F32.BF16 R84, R132.reuse, R160, R84 ;  /* 0x000000a08454723c */ /* 0x048fe20000041854 */
[----:B------:R-:W-:Y:S05]  /*272f0*/  MUFU.EX2 R160, R175 ;  /* 0x000000af00a07308 */ /* 0x000fea0000000800 */
[C---:B------:R-:W-:Y:S05]  /*27300*/  HMMA.16816.F32.BF16 R88, R132.reuse, R162, R88 ;  /* 0x000000a28458723c */ /* 0x040fea0000041858 */
[----:B------:R-:W-:Y:S01]  /*27310*/  MUFU.EX2 R162, R174 ;  /* 0x000000ae00a27308 */ /* 0x000fe20000000800 */
[----:B------:R-:W-:Y:S01]  /*27320*/  MOV R161, R171 ;  /* 0x000000ab00a17202 */ /* 0x000fe20000000f00 */
[C---:B------:R-:W-:Y:S08]  /*27330*/  HMMA.16816.F32.BF16 R92, R132.reuse, R144, R92 ;  /* 0x00000090845c723c */ /* 0x040ff0000004185c */
[----:B------:R-:W3:Y:S01]  /*27340*/  MUFU.EX2 R144, R173 ;  /* 0x000000ad00907308 */ /* 0x000ee20000000800 */
[C---:B------:R-:W-:Y:S03]  /*27350*/  HMMA.16816.F32.BF16 R96, R132.reuse, R146, R96 ;  /* 0x000000928460723c */ /* 0x040fe60000041860 */
[----:B-----5:R-:W-:Y:S03]  /*27360*/  MOV R145, R152 ;  /* 0x0000009800917202 */ /* 0x020fe60000000f00 */
[C---:B--2---:R-:W-:Y:S01]  /*27370*/  HMMA.16816.F32.BF16 R100, R132.reuse, R136, R100 ;  /* 0x000000888464723c */ /* 0x044fe20000041864 */
[----:B------:R-:W2:Y:S04]  /*27380*/  LDSM.16.MT88.4 R152, [R216+0x17000] ;  /* 0x01700000d898783b */ /* 0x000ea80000004200 */
[----:B------:R-:W-:Y:S01]  /*27390*/  MOV R163, R168 ;  /* 0x000000a800a37202 */ /* 0x000fe20000000f00 */
[C---:B------:R-:W-:Y:S01]  /*273a0*/  HMMA.16816.F32.BF16 R104, R132.reuse, R138, R104 ;  /* 0x0000008a8468723c */ /* 0x040fe20000041868 */
[----:B------:R-:W4:Y:S02]  /*273b0*/  MUFU.EX2 R168, R177 ;  /* 0x000000b100a87308 */ /* 0x000f240000000800 */
[----:B------:R-:W5:Y:S02]  /*273c0*/  LDSM.16.MT88.4 R136, [R218+0x11800] ;  /* 0x01180000da88783b */ /* 0x000f640000004200 */
[----:B---3--:R-:W-:Y:S01]  /*273d0*/  F2FP.BF16.F32.PACK_AB R171, R165, R144 ;  /* 0x00000090a5ab723e */ /* 0x008fe200000010ff */
[C---:B------:R-:W-:Y:S05]  /*273e0*/  HMMA.16816.F32.BF16 R108, R132.reuse, R140, R108 ;  /* 0x0000008c846c723c */ /* 0x040fea000004186c */
[----:B------:R-:W-:Y:S01]  /*273f0*/  LDSM.16.MT88.4 R172, [R216+0x11800] ;  /* 0x01180000d8ac783b */ /* 0x000fe20000004200 */
[C---:B------:R-:W-:Y:S05]  /*27400*/  HMMA.16816.F32.BF16 R112, R132.reuse, R142, R112 ;  /* 0x0000008e8470723c */ /* 0x040fea0000041870 */
[----:B------:R-:W-:Y:S01]  /*27410*/  MOV R147, R170 ;  /* 0x000000aa00937202 */ /* 0x000fe20000000f00 */
[C---:B-1----:R-:W-:Y:S01]  /*27420*/  HMMA.16816.F32.BF16 R116, R132.reuse, R148, R116 ;  /* 0x000000948474723c */ /* 0x042fe20000041874 */
[----:B------:R-:W1:Y:S04]  /*27430*/  LDSM.16.MT88.4 R140, [R217+0x11800] ;  /* 0x01180000d98c783b */ /* 0x000e680000004200 */
[----:B----4-:R-:W-:Y:S01]  /*27440*/  MOV R166, R168 ;  /* 0x000000a800a67202 */ /* 0x010fe20000000f00 */
[C---:B------:R-:W-:Y:S03]  /*27450*/  HMMA.16816.F32.BF16 R120, R132.reuse, R150, R120 ;  /* 0x000000968478723c */ /* 0x040fe60000041878 */
[----:B------:R-:W3:Y:S02]  /*27460*/  LDSM.16.MT88.4 R176, [R220+0x13800] ;  /* 0x01380000dcb0783b */ /* 0x000ee40000004200 */
[----:B------:R-:W-:Y:S01]  /*27470*/  F2FP.BF16.F32.PACK_AB R168, R163, R189 ;  /* 0x000000bda3a8723e */ /* 0x000fe200000010ff */
[----:B------:R-:W-:Y:S01]  /*27480*/  IMAD.MOV.U32 R146, RZ, RZ, R169 ;  /* 0x000000ffff927224 */ /* 0x000fe200078e00a9 */
[----:B------:R-:W-:Y:S01]  /*27490*/  F2FP.BF16.F32.PACK_AB R170, R166, R145 ;  /* 0x00000091a6aa723e */ /* 0x000fe200000010ff */
[C---:B--2---:R-:W-:Y:S03]  /*274a0*/  HMMA.16816.F32.BF16 R124, R132.reuse, R152, R124 ;  /* 0x00000098847c723c */ /* 0x044fe6000004187c */
[----:B------:R-:W-:Y:S03]  /*274b0*/  F2FP.BF16.F32.PACK_AB R169, R162, R160 ;  /* 0x000000a0a2a9723e */ /* 0x000fe600000010ff */
[----:B------:R-:W-:Y:S07]  /*274c0*/  HMMA.16816.F32.BF16 R128, R132, R154, R128 ;  /* 0x0000009a8480723c */ /* 0x000fee0000041880 */
[----:B------:R-:W-:Y:S04]  /*274d0*/  MOV R132, R162 ;  /* 0x000000a200847202 */ /* 0x000fe80000000f00 */
[----:B------:R-:W-:Y:S02]  /*274e0*/  MOV R133, R163 ;  /* 0x000000a300857202 */ /* 0x000fe40000000f00 */
[----:B------:R-:W-:Y:S02]  /*274f0*/  MOV R134, R160 ;  /* 0x000000a000867202 */ /* 0x000fe40000000f00 */
[----:B------:R-:W-:Y:S02]  /*27500*/  MOV R135, R161 ;  /* 0x000000a100877202 */ /* 0x000fe40000000f00 */
[C---:B------:R-:W-:Y:S01]  /*27510*/  HMMA.16816.F32.BF16 R160, R168.reuse, R156, R4 ;  /* 0x0000009ca8a0723c */ /* 0x040fe20000041804 */
[----:B------:R-:W2:Y:S05]  /*27520*/  LDSM.16.MT88.4 R4, [R218+0x13800] ;  /* 0x01380000da04783b */ /* 0x000eaa0000004200 */
[C---:B------:R-:W-:Y:S03]  /*27530*/  HMMA.16816.F32.BF16 R156, R168.reuse, R158, R8 ;  /* 0x0000009ea89c723c */ /* 0x040fe60000041808 */
[----:B------:R-:W4:Y:S03]  /*27540*/  LDSM.16.MT88.4 R8, [R217+0x13800] ;  /* 0x01380000d908783b */ /* 0x000f260000004200 */
[C---:B-----5:R-:W-:Y:S05]  /*27550*/  HMMA.16816.F32.BF16 R152, R168.reuse, R136, R12 ;  /* 0x00000088a898723c */ /* 0x060fea000004180c */
[----:B------:R-:W5:Y:S01]  /*27560*/  LDSM.16.MT88.4 R12, [R216+0x13800] ;  /* 0x01380000d80c783b */ /* 0x000f620000004200 */
[C---:B------:R-:W-:Y:S05]  /*27570*/  HMMA.16816.F32.BF16 R148, R168.reuse, R138, R16 ;  /* 0x0000008aa894723c */ /* 0x040fea0000041810 */
[----:B------:R-:W-:Y:S01]  /*27580*/  IMAD.MOV.U32 R136, RZ, RZ, R146 ;  /* 0x000000ffff887224 */ /* 0x000fe200078e0092 */
[----:B------:R-:W-:Y:S02]  /*27590*/  MOV R137, R147 ;  /* 0x0000009300897202 */ /* 0x000fe40000000f00 */
[----:B------:R-:W-:Y:S03]  /*275a0*/  MOV R18, R144 ;  /* 0x0000009000127202 */ /* 0x000fe60000000f00 */
[----:B------:R-:W-:Y:S02]  /*275b0*/  MOV R19, R145 ;  /* 0x0000009100137202 */ /* 0x000fe40000000f00 */
[C---:B-1----:R-:W-:Y:S06]  /*275c0*/  HMMA.16816.F32.BF16 R144, R168.reuse, R140, R20 ;  /* 0x0000008ca890723c */ /* 0x042fec0000041814 */
[C---:B------:R-:W-:Y:S01]  /*275d0*/  HMMA.16816.F32.BF16 R140, R168.reuse, R142, R24 ;  /* 0x0000008ea88c723c */ /* 0x040fe20000041818 */
[----:B------:R-:W-:Y:S04]  /*275e0*/  LDSM.16.MT88.4 R24, [R217+0x15800] ;  /* 0x01580000d918783b */ /* 0x000fe80000004200 */
[----:B------:R-:W-:Y:S01]  /*275f0*/  IMAD.MOV.U32 R22, RZ, RZ, R136 ;  /* 0x000000ffff167224 */ /* 0x000fe200078e0088 */
[----:B------:R-:W-:Y:S02]  /*27600*/  MOV R23, R137 ;  /* 0x0000008900177202 */ /* 0x000fe40000000f00 */
[C---:B------:R-:W-:Y:S03]  /*27610*/  HMMA.16816.F32.BF16 R136, R168.reuse, R172, R28 ;  /* 0x000000aca888723c */ /* 0x040fe6000004181c */
[----:B------:R-:W-:Y:S02]  /*27620*/  MOV R20, R18 ;  /* 0x0000001200147202 */ /* 0x000fe40000000f00 */
[----:B------:R-:W-:Y:S02]  /*27630*/  MOV R21, R19 ;  /* 0x0000001300157202 */ /* 0x000fe40000000f00 */
[----:B------:R-:W-:Y:S01]  /*27640*/  MOV R29, R132 ;  /* 0x00000084001d7202 */ /* 0x000fe20000000f00 */
[----:B------:R-:W-:Y:S01]  /*27650*/  IMAD.MOV.U32 R173, RZ, RZ, R134 ;  /* 0x000000ffffad7224 */ /* 0x000fe200078e0086 */
[----:B------:R-:W1:Y:S02]  /*27660*/  LDSM.16.MT88.4 R16, [R220+0x15800] ;  /* 0x01580000dc10783b */ /* 0x000e640000004200 */
[----:B------:R-:W-:Y:S01]  /*27670*/  MOV R28, R133 ;  /* 0x00000085001c7202 */ /* 0x000fe20000000f00 */
[----:B------:R-:W-:Y:S01]  /*27680*/  FADD.FTZ R188, R173, R188 ;  /* 0x000000bcadbc7221 */ /* 0x000fe20000010000 */
[----:B------:R-:W-:Y:S02]  /*27690*/  MOV R172, R135 ;  /* 0x0000008700ac7202 */ /* 0x000fe40000000f00 */
[C---:B------:R-:W-:Y:S03]  /*276a0*/  HMMA.16816.F32.BF16 R132, R168.reuse, R174, R32 ;  /* 0x000000aea884723c */ /* 0x040fe60000041820 */
[----:B------:R-:W-:Y:S01]  /*276b0*/  MOV R31, R20 ;  /* 0x00000014001f7202 */ /* 0x000fe20000000f00 */
[----:B------:R-:W-:Y:S01]  /*276c0*/  FADD.FTZ R188, R29, R188 ;  /* 0x000000bc1dbc7221 */ /* 0x000fe20000010000 */
[----:B------:R-:W-:Y:S01]  /*276d0*/  MOV R30, R21 ;  /* 0x00000015001e7202 */ /* 0x000fe20000000f00 */
[C---:B---3--:R-:W-:Y:S05]  /*276e0*/  HMMA.16816.F32.BF16 R36, R168.reuse, R176, R36 ;  /* 0x000000b0a824723c */ /* 0x048fea0000041824 */
[----:B------:R-:W-:Y:S01]  /*276f0*/  MOV R35, R22 ;  /* 0x0000001600237202 */ /* 0x000fe20000000f00 */
[C---:B------:R-:W-:Y:S05]  /*27700*/  HMMA.16816.F32.BF16 R40, R168.reuse, R178, R40 ;  /* 0x000000b2a828723c */ /* 0x040fea0000041828 */
[----:B------:R-:W-:Y:S01]  /*27710*/  MOV R34, R23 ;  /* 0x0000001700227202 */ /* 0x000fe20000000f00 */
[C---:B--2---:R-:W-:Y:S01]  /*27720*/  HMMA.16816.F32.BF16 R44, R168.reuse, R4, R44 ;  /* 0x00000004a82c723c */ /* 0x044fe2000004182c */
[----:B------:R-:W2:Y:S04]  /*27730*/  LDSM.16.MT88.4 R20, [R218+0x15800] ;  /* 0x01580000da14783b */ /* 0x000ea80000004200 */
[----:B------:R-:W-:Y:S01]  /*27740*/  FADD.FTZ R187, R34, R187 ;  /* 0x000000bb22bb7221 */ /* 0x000fe20000010000 */
[C---:B------:R-:W-:Y:S03]  /*27750*/  HMMA.16816.F32.BF16 R48, R168.reuse, R6, R48 ;  /* 0x00000006a830723c */ /* 0x040fe60000041830 */
[----:B------:R-:W3:Y:S02]  /*27760*/  LDSM.16.MT88.4 R4, [R216+0x15800] ;  /* 0x01580000d804783b */ /* 0x000ee40000004200 */
        /* <DEDUP_REMOVED lines=8> */
[C---:B------:R-:W-:Y:S01]  /*277f0*/  HMMA.16816.F32.BF16 R64, R168.reuse, R14, R64 ;  /* 0x0000000ea840723c */ /* 0x040fe20000041840 */
[----:B------:R-:W5:Y:S04]  /*27800*/  LDSM.16.MT88.4 R12, [R218+0x17800] ;  /* 0x01780000da0c783b */ /* 0x000f680000004200 */
        /* <DEDUP_REMOVED lines=26> */
.L_x_3598:
[----:B------:R-:W1:Y:S01]  /*279b0*/  S2R R10, SR_TID.X ;  /* 0x00000000000a7919 */ /* 0x000e620000002100 */
[----:B------:R-:W2:Y:S08]  /*279c0*/  LDC.64 R6, c[0x0][0x208] ;  /* 0x00008200ff067b82 */ /* 0x000eb00000000a00 */
[----:B------:R-:W3:Y:S01]  /*279d0*/  LDC.64 R8, c[0x0][0x198] ;  /* 0x00006600ff087b82 */ /* 0x000ee20000000a00 */
[----:B--2---:R-:W-:-:S02]  /*279e0*/  R2UR UR4, R6 ;  /* 0x00000000060472ca */ /* 0x004fc400000e0000 */
[----:B------:R-:W-:Y:S02]  /*279f0*/  R2UR UR5, R7 ;  /* 0x00000000070572ca */ /* 0x000fe400000e0000 */
[----:B-1----:R-:W-:-:S04]  /*27a00*/  SHF.R.S32.HI R5, RZ, 0x1f, R10 ;  /* 0x0000001fff057819 */ /* 0x002fc8000001140a */
[----:B------:R-:W-:-:S04]  /*27a10*/  LEA.HI R2, R5, R10, RZ, 0x5 ;  /* 0x0000000a05027211 */ /* 0x000fc800078f28ff */
[----:B------:R-:W-:-:S03]  /*27a20*/  LOP3.LUT R2, R2, 0xffffffe0, RZ, 0xc0, !PT ;  /* 0xffffffe002027812 */ /* 0x000fc600078ec0ff */
[----:B---3--:R1:W5:Y:S01]  /*27a30*/  LD.E R4, desc[UR4][R8.64+0xd8] ;  /* 0x0000d80408047980 */ /* 0x008362000c101900 */
[----:B------:R-:W-:Y:S01]  /*27a40*/  UMOV UR4, 0xffffffff ;  /* 0xffffffff00047882 */ /* 0x000fe20000000000 */
[----:B------:R-:W-:Y:S01]  /*27a50*/  LEA.HI R5, R5, R10, RZ, 0x4 ;  /* 0x0000000a05057211 */ /* 0x000fe200078f20ff */
[----:B------:R-:W-:-:S05]  /*27a60*/  IMAD.IADD R2, R10, 0x1, -R2 ;  /* 0x000000010a027824 */ /* 0x000fca00078e0a02 */
[----:B------:R-:W-:-:S04]  /*27a70*/  SHF.R.S32.HI R0, RZ, 0x1f, R2 ;  /* 0x0000001fff007819 */ /* 0x000fc80000011402 */
[----:B------:R-:W-:Y:S02]  /*27a80*/  LEA.HI R2, R0, R2, RZ, 0x2 ;  /* 0x0000000200027211 */ /* 0x000fe400078f10ff */
[----:B------:R-:W-:Y:S02]  /*27a90*/  SHF.R.S32.HI R0, RZ, 0x4, R5 ;  /* 0x00000004ff007819 */ /* 0x000fe40000011405 */
[----:B------:R-:W-:Y:S01]  /*27aa0*/  SHF.R.S32.HI R2, RZ, 0x2, R2 ;  /* 0x00000002ff027819 */ /* 0x000fe20000011402 */
[----:B------:R-:W-:Y:S06]  /*27ab0*/  BRA.DIV UR4, `(.L_x_3608) ;  /* 0x0000002204747947 */ /* 0x000fec000b800000 */
[----:B------:R-:W2:Y:S04]  /*27ac0*/  SHFL.BFLY PT, R10, R249, 0x2, 0x1f ;  /* 0x0c401f00f90a7f89 */ /* 0x000ea800000e0000 */
[----:B------:R-:W3:Y:S01]  /*27ad0*/  SHFL.BFLY PT, R5, R248, 0x2, 0x1f ;  /* 0x0c401f00f8057f89 */ /* 0x000ee200000e0000 */
[----:B--2---:R-:W-:Y:S01]  /*27ae0*/  FADD.FTZ R249, R10, R249 ;  /* 0x000000f90af97221 */ /* 0x004fe20000010000 */
[----:B---3--:R-:W-:-:S04]  /*27af0*/  FADD.FTZ R248, R5, R248 ;  /* 0x000000f805f87221 */ /* 0x008fc80000010000 */
[----:B------:R-:W2:Y:S04]  /*27b00*/  SHFL.BFLY PT, R13, R249, 0x1, 0x1f ;  /* 0x0c201f00f90d7f89 */ /* 0x000ea800000e0000 */
[----:B------:R3:W4:Y:S01]  /*27b10*/  SHFL.BFLY PT, R5, R248, 0x1, 0x1f ;  /* 0x0c201f00f8057f89 */ /* 0x00072200000e0000 */
[----:B--2---:R-:W-:-:S07]  /*27b20*/  FADD.FTZ R10, R249, R13 ;  /* 0x0000000df90a7221 */ /* 0x004fce0000010000 */
.L_x_3629:
[----:B------:R-:W2:Y:S01]  /*27b30*/  S2R R13, SR_TID.X ;  /* 0x00000000000d7919 */ /* 0x000ea20000002100 */
[----:B----4-:R-:W-:Y:S01]  /*27b40*/  FADD.FTZ R5, R248, R5 ;  /* 0x00000005f8057221 */ /* 0x010fe20000010000 */
[----:B------:R-:W-:Y:S01]  /*27b50*/  FSETP.NE.FTZ.AND P4, PT, R10, RZ, PT ;  /* 0x000000ff0a00720b */ /* 0x000fe20003f95000 */
[----:B------:R-:W4:Y:S01]  /*27b60*/  S2UR UR4, SR_CgaCtaId ;  /* 0x00000000000479c3 */ /* 0x000f220000008800 */
        /* <DEDUP_REMOVED lines=8> */
[----:B------:R-:W1:Y:S01]  /*27bf0*/  @P4 MUFU.RCP R12, R10 ;  /* 0x0000000a000c4308 */ /* 0x000e620000001000 */
[----:B------:R-:W-:-:S07]  /*27c00*/  R2UR UR11, R7 ;  /* 0x00000000070b72ca */ /* 0x000fce00000e0000 */
[----:B------:R-:W3:Y:S01]  /*27c10*/  @P3 MUFU.RCP R11, R5 ;  /* 0x00000005000b3308 */ /* 0x000ee20000001000 */
[----:B----4-:R-:W-:Y:S01]  /*27c20*/  ULEA UR4, UR4, UR5, 0x18 ;  /* 0x0000000504047291 */ /* 0x010fe2000f8ec03f */
[----:B--2---:R-:W-:Y:S01]  /*27c30*/  SHF.R.S32.HI R14, RZ, 0x1f, R13 ;  /* 0x0000001fff0e7819 */ /* 0x004fe2000001140d */
[C---:B-1----:R-:W-:Y:S01]  /*27c40*/  FMUL.FTZ R160, R12.reuse, R160 ;  /* 0x000000a00ca07220 */ /* 0x042fe20000410000 */
        /* <DEDUP_REMOVED lines=82> */
[C---:B---3--:R-:W-:Y:S01]  /*28170*/  FMUL.FTZ R163, R11.reuse, R163 ;  /* 0x000000a30ba37220 */ /* 0x048fe20000410000 */
        /* <DEDUP_REMOVED lines=73> */
[----:B------:R-:W-:Y:S02]  /*28610*/  IADD3 R12, R12, R17, RZ ;  /* 0x000000110c0c7210 */ /* 0x000fe40007ffe0ff */
        /* <DEDUP_REMOVED lines=65> */
[----:B-1----:R-:W4:Y:S04]  /*28a30*/  LD.E.64 R18, desc[UR12][R8.64+0xb0] ;  /* 0x0000b00c08127980 */ /* 0x002f28000c101b00 */
[----:B------:R-:W4:Y:S01]  /*28a40*/  LD.E R17, desc[UR10][R8.64+0x60] ;  /* 0x0000600a08117980 */ /* 0x000f22000c101900 */
[----:B------:R1:W3:Y:S08]  /*28a50*/  @P4 MUFU.LG2 R24, R10 ;  /* 0x0000000a00184308 */ /* 0x0002f00000000c00 */
[----:B------:R-:W3:Y:S01]  /*28a60*/  @P3 MUFU.LG2 R23, R5 ;  /* 0x0000000500173308 */ /* 0x000ee20000000c00 */
[----:B--2---:R-:W-:Y:S01]  /*28a70*/  MOV R12, 0xff800000 ;  /* 0xff800000000c7802 */ /* 0x004fe20000000f00 */
[----:B------:R2:W5:Y:S01]  /*28a80*/  LD.E.64 R144, desc[UR10][R8.64+0x78] ;  /* 0x0000780a08907980 */ /* 0x000562000c101b00 */
[----:B-1----:R-:W-:-:S02]  /*28a90*/  LEA.HI R10, R14, R13, RZ, 0x4 ;  /* 0x0000000d0e0a7211 */ /* 0x002fc400078f20ff */
[----:B------:R-:W-:Y:S02]  /*28aa0*/  SHF.R.S32.HI R14, RZ, 0x1f, R15 ;  /* 0x0000001fff0e7819 */ /* 0x000fe4000001140f */
[----:B------:R-:W-:Y:S02]  /*28ab0*/  LOP3.LUT R10, R10, 0xfffffff0, RZ, 0xc0, !PT ;  /* 0xfffffff00a0a7812 */ /* 0x000fe400078ec0ff */
[----:B------:R-:W-:Y:S01]  /*28ac0*/  LEA.HI R14, R14, R15, RZ, 0x2 ;  /* 0x0000000f0e0e7211 */ /* 0x000fe200078f10ff */
[----:B---3--:R-:W-:Y:S01]  /*28ad0*/  @P4 FMUL.FTZ R24, R24, 0.69314718246459960938 ;  /* 0x3f31721818184820 */ /* 0x008fe20000410000 */
[----:B------:R-:W-:Y:S01]  /*28ae0*/  @P3 FMUL.FTZ R23, R23, 0.69314718246459960938 ;  /* 0x3f31721817173820 */ /* 0x000fe20000410000 */
[----:B------:R-:W-:Y:S02]  /*28af0*/  IADD3 R5, -R10, R13, RZ ;  /* 0x0000000d0a057210 */ /* 0x000fe40007ffe1ff */
[----:B------:R-:W-:Y:S01]  /*28b00*/  LOP3.LUT R14, R14, 0xffffffc, RZ, 0xc0, !PT ;  /* 0x0ffffffc0e0e7812 */ /* 0x000fe200078ec0ff */
[C---:B-----5:R-:W-:Y:S01]  /*28b10*/  @P3 FFMA.FTZ R12, R4.reuse, R3, R23 ;  /* 0x00000003040c3223 */ /* 0x060fe20000010017 */
[----:B------:R-:W-:Y:S01]  /*28b20*/  MOV R11, 0xff800000 ;  /* 0xff800000000b7802 */ /* 0x000fe20000000f00 */
[----:B------:R-:W-:Y:S01]  /*28b30*/  @P4 FFMA.FTZ R11, R4, R164, R24 ;  /* 0x000000a4040b4223 */ /* 0x000fe20000010018 */
[----:B------:R-:W-:Y:S01]  /*28b40*/  SHF.L.U32 R20, R0, 0x6, RZ ;  /* 0x0000000600147819 */ /* 0x000fe200000006ff */
[----:B------:R2:W5:Y:S01]  /*28b50*/  LD.E R10, desc[UR12][R8.64+0xcc] ;  /* 0x0000cc0c080a7980 */ /* 0x000562000c101900 */
[----:B------:R-:W-:-:S02]  /*28b60*/  LEA.HI R22, R5, R5, RZ, 0x1 ;  /* 0x0000000505167211 */ /* 0x000fc400078f08ff */
[----:B------:R-:W-:Y:S02]  /*28b70*/  IADD3 R4, R15, -R14, RZ ;  /* 0x8000000e0f047210 */ /* 0x000fe40007ffe0ff */
[----:B------:R2:W5:Y:S01]  /*28b80*/  LD.E.64 R14, desc[UR10][R8.64+0xa8] ;  /* 0x0000a80a080e7980 */ /* 0x000562000c101b00 */
[----:B------:R-:W-:Y:S02]  /*28b90*/  LOP3.LUT R20, R20, 0x1c0, RZ, 0xc0, !PT ;  /* 0x000001c014147812 */ /* 0x000fe400078ec0ff */
[C---:B------:R-:W-:Y:S02]  /*28ba0*/  SHF.L.U32 R21, R22.reuse, 0x2, RZ ;  /* 0x0000000216157819 */ /* 0x040fe400000006ff */
[----:B------:R-:W-:Y:S02]  /*28bb0*/  LOP3.LUT R22, R22, 0xffffffe, RZ, 0xc0, !PT ;  /* 0x0ffffffe16167812 */ /* 0x000fe400078ec0ff */
[----:B------:R-:W-:Y:S02]  /*28bc0*/  LOP3.LUT R21, R20, 0x38, R21, 0xf8, !PT ;  /* 0x0000003814157812 */ /* 0x000fe400078ef815 */
[----:B------:R-:W-:-:S02]  /*28bd0*/  SHF.R.U32.HI R20, RZ, 0x3, R20 ;  /* 0x00000003ff147819 */ /* 0x000fc40000011614 */
[----:B------:R-:W-:Y:S02]  /*28be0*/  IADD3 R22, R5, -R22, RZ ;  /* 0x8000001605167210 */ /* 0x000fe40007ffe0ff */
[----:B------:R-:W-:Y:S02]  /*28bf0*/  LOP3.LUT R20, R21, R20, RZ, 0x3c, !PT ;  /* 0x0000001415147212 */ /* 0x000fe400078e3cff */
[----:B------:R-:W-:Y:S02]  /*28c00*/  LOP3.LUT R16, R16, 0xffffffe0, RZ, 0xc0, !PT ;  /* 0xffffffe010107812 */ /* 0x000fe400078ec0ff */
[----:B------:R-:W-:Y:S02]  /*28c10*/  LEA R3, R22, R20, 0x2 ;  /* 0x0000001416037211 */ /* 0x000fe400078e10ff */
[----:B------:R-:W-:Y:S02]  /*28c20*/  IADD3 R16, -R16, R13, RZ ;  /* 0x0000000d10107210 */ /* 0x000fe40007ffe1ff */
[----:B------:R-:W-:-:S02]  /*28c30*/  SHF.L.U32 R13, R235, 0x6, RZ ;  /* 0x00000006eb0d7819 */ /* 0x000fc400000006ff */
[----:B------:R-:W-:Y:S01]  /*28c40*/  LEA R3, R3, UR4, 0x2 ;  /* 0x0000000403037c11 */ /* 0x000fe2000f8e10ff */
[----:B------:R-:W-:Y:S01]  /*28c50*/  BAR.SYNC.DEFER_BLOCKING 0x0 ;  /* 0x0000000000007b1d */ /* 0x000fe20000010000 */
[----:B------:R-:W-:-:S05]  /*28c60*/  LOP3.LUT P0, RZ, R16, 0x3, RZ, 0xc0, !PT ;  /* 0x0000000310ff7812 */ /* 0x000fca000780c0ff */
[----:B------:R2:W1:Y:S04]  /*28c70*/  LDS.128 R140, [R3] ;  /* 0x00000000038c7984 */ /* 0x0004680000000c00 */
[----:B------:R2:W3:Y:S04]  /*28c80*/  LDS.128 R136, [R3+0x800] ;  /* 0x0008000003887984 */ /* 0x0004e80000000c00 */
        /* <DEDUP_REMOVED lines=31> */
[----:B----4-:R-:W-:-:S04]  /*28e80*/  IMAD R18, R18, UR8, R238 ;  /* 0x0000000812127c24 */ /* 0x010fc8000f8e02ee */
[----:B------:R-:W-:-:S04]  /*28e90*/  IMAD R17, R18, R17, R237 ;  /* 0x0000001112117224 */ /* 0x000fc800078e02ed */
[----:B------:R-:W-:Y:S02]  /*28ea0*/  IMAD R13, R19, R17, R13 ;  /* 0x00000011130d7224 */ /* 0x000fe400078e020d */
[----:B------:R2:W4:Y:S01]  /*28eb0*/  LDS.128 R16, [R3+0xf800] ;  /* 0x00f8000003107984 */ /* 0x0005220000000c00 */
[----:B-1-3--:R-:W-:Y:S05]  /*28ec0*/  @P0 BRA `(.L_x_3610) ;  /* 0x00000000003c0947 */ /* 0x00afea0003800000 */
[----:B------:R-:W-:Y:S02]  /*28ed0*/  IMAD R2, R235, -0x40, R236 ;  /* 0xffffffc0eb027824 */ /* 0x000fe400078e02ec */
[----:B--2---:R-:W-:-:S03]  /*28ee0*/  VIADD R3, R4, 0x8 ;  /* 0x0000000804037836 */ /* 0x004fc60000000000 */
        /* <DEDUP_REMOVED lines=13> */
.L_x_3610:
[----:B------:R-:W-:Y:S05]  /*28fc0*/  BSYNC B0 ;  /* 0x0000000000007941 */ /* 0x000fea0003800000 */
.L_x_3609:
[----:B-1---5:R-:W-:Y:S01]  /*28fd0*/  IMAD.SHL.U32 R14, R5, 0x4, RZ ;  /* 0x00000004050e7824 */ /* 0x022fe200078e00ff */
[----:B------:R-:W-:Y:S02]  /*28fe0*/  R2UR UR4, R6 ;  /* 0x00000000060472ca */ /* 0x000fe400000e0000 */
[----:B------:R-:W-:Y:S02]  /*28ff0*/  R2UR UR5, R7 ;  /* 0x00000000070572ca */ /* 0x000fe400000e0000 */
[--C-:B------:R-:W-:Y:S01]  /*29000*/  SHF.R.S32.HI R15, RZ, 0x1f, R14.reuse ;  /* 0x0000001fff0f7819 */ /* 0x100fe2000001140e */
[----:B------:R-:W-:Y:S02]  /*29010*/  IMAD R10, R13, R10, RZ ;  /* 0x0000000a0d0a7224 */ /* 0x000fe400078e02ff */
[----:B------:R-:W-:-:S04]  /*29020*/  IMAD.WIDE R12, R0, 0x100, R14 ;  /* 0x00000100000c7825 */ /* 0x000fc800078e020e */
[----:B------:R-:W-:Y:S02]  /*29030*/  IMAD R235, R235, -0x40, R236 ;  /* 0xffffffc0ebeb7824 */ /* 0x000fe400078e02ec */
[----:B------:R-:W-:Y:S01]  /*29040*/  VIADD R4, R0, 0x8 ;  /* 0x0000000800047836 */ /* 0x000fe20000000000 */
[----:B------:R-:W-:Y:S01]  /*29050*/  IADD3 R5, P3, R12, R10, RZ ;  /* 0x0000000a0c057210 */ /* 0x000fe20007f7e0ff */
[C---:B------:R-:W-:Y:S01]  /*29060*/  VIADD R2, R0.reuse, 0x18 ;  /* 0x0000001800027836 */ /* 0x040fe20000000000 */
[----:B--2---:R1:W5:Y:S01]  /*29070*/  LD.E R8, desc[UR4][R8.64+0xc0] ;  /* 0x0000c00408087980 */ /* 0x004362000c101900 */
[----:B------:R-:W-:Y:S01]  /*29080*/  VIADD R3, R0, 0x10 ;  /* 0x0000001000037836 */ /* 0x000fe20000000000 */
[----:B------:R-:W-:Y:S01]  /*29090*/  ISETP.GE.AND P0, PT, R4, R235, PT ;  /* 0x000000eb0400720c */ /* 0x000fe20003f06270 */
[----:B------:R-:W-:Y:S01]  /*290a0*/  BSSY B0, `(.L_x_3611) ;  /* 0x0000025000007945 */ /* 0x000fe20003800000 */
[----:B------:R-:W-:Y:S02]  /*290b0*/  LEA.HI.X.SX32 R4, R10, R13, 0x1, P3 ;  /* 0x0000000d0a047211 */ /* 0x000fe400018f0eff */
[----:B------:R-:W-:-:S02]  /*290c0*/  LEA R10, P4, R5, R144, 0x2 ;  /* 0x00000090050a7211 */ /* 0x000fc400078810ff */
[----:B------:R-:W-:Y:S01]  /*290d0*/  ISETP.GE.AND P2, PT, R2, R235, PT ;  /* 0x000000eb0200720c */ /* 0x000fe20003f46270 */
[C---:B------:R-:W-:Y:S01]  /*290e0*/  VIADD R2, R0.reuse, 0x20 ;  /* 0x0000002000027836 */ /* 0x040fe20000000000 */
[----:B------:R-:W-:Y:S02]  /*290f0*/  LEA.HI.X R11, R5, R145, R4, 0x2, P4 ;  /* 0x00000091050b7211 */ /* 0x000fe400020f1404 */
[-C--:B------:R-:W-:Y:S02]  /*29100*/  ISETP.GE.AND P4, PT, R0, R235.reuse, PT ;  /* 0x000000eb0000720c */ /* 0x080fe40003f86270 */
[-C--:B------:R-:W-:Y:S01]  /*29110*/  ISETP.GE.AND P3, PT, R2, R235.reuse, PT ;  /* 0x000000eb0200720c */ /* 0x080fe20003f66270 */
[C---:B------:R-:W-:Y:S01]  /*29120*/  VIADD R2, R0.reuse, 0x30 ;  /* 0x0000003000027836 */ /* 0x040fe20000000000 */
[-C--:B------:R-:W-:Y:S01]  /*29130*/  ISETP.GE.AND P1, PT, R3, R235.reuse, PT ;  /* 0x000000eb0300720c */ /* 0x080fe20003f26270 */
[C---:B------:R-:W-:Y:S02]  /*29140*/  VIADD R3, R0.reuse, 0x28 ;  /* 0x0000002800037836 */ /* 0x040fe40000000000 */
[----:B------:R-:W-:Y:S01]  /*29150*/  VIADD R0, R0, 0x38 ;  /* 0x0000003800007836 */ /* 0x000fe20000000000 */
[-C--:B------:R-:W-:Y:S01]  /*29160*/  ISETP.GE.AND P5, PT, R2, R235.reuse, PT ;  /* 0x000000eb0200720c */ /* 0x080fe20003fa6270 */
[----:B------:R-:W-:Y:S01]  /*29170*/  VIADD R2, R14, 0x40 ;  /* 0x000000400e027836 */ /* 0x000fe20000000000 */
[----:B------:R-:W-:-:S03]  /*29180*/  ISETP.GE.AND P6, PT, R3, R235, PT ;  /* 0x000000eb0300720c */ /* 0x000fc60003fc6270 */
[----:B-1----:R-:W-:Y:S10]  /*29190*/  @P4 BRA `(.L_x_3612) ;  /* 0x0000000000544947 */ /* 0x002ff40003800000 */
[----:B-----5:R-:W-:Y:S01]  /*291a0*/  ISETP.GE.AND P4, PT, R14, R8, PT ;  /* 0x000000080e00720c */ /* 0x020fe20003f86270 */
[----:B------:R-:W-:-:S12]  /*291b0*/  VIADD R3, R2, 0x40 ;  /* 0x0000004002037836 */ /* 0x000fd80000000000 */
        /* <DEDUP_REMOVED lines=19> */
.L_x_3612:
[----:B------:R-:W-:Y:S05]  /*292f0*/  BSYNC B0 ;  /* 0x0000000000007941 */ /* 0x000fea0003800000 */
.L_x_3611:
[----:B------:R-:W-:Y:S01]  /*29300*/  BSSY B0, `(.L_x_3613) ;  /* 0x0000015000007945 */ /* 0x000fe20003800000 */
[----:B------:R-:W-:-:S03]  /*29310*/  ISETP.GE.AND P4, PT, R0, R235, PT ;  /* 0x000000eb0000720c */ /* 0x000fc60003f86270 */
[----:B------:R-:W-:Y:S10]  /*29320*/  @P0 BRA `(.L_x_3614) ;  /* 0x0000000000480947 */ /* 0x000ff40003800000 */
[----:B-----5:R-:W-:Y:S01]  /*29330*/  ISETP.GE.AND P0, PT, R14, R8, PT ;  /* 0x000000080e00720c */ /* 0x020fe20003f06270 */
[----:B------:R-:W-:-:S12]  /*29340*/  VIADD R0, R2, 0x40 ;  /* 0x0000004002007836 */ /* 0x000fd80000000000 */
        /* <DEDUP_REMOVED lines=16> */
.L_x_3614:
[----:B------:R-:W-:Y:S05]  /*29450*/  BSYNC B0 ;  /* 0x0000000000007941 */ /* 0x000fea0003800000 */
.L_x_3613:
[----:B------:R-:W-:Y:S04]  /*29460*/  BSSY B0, `(.L_x_3615) ;  /* 0x0000014000007945 */ /* 0x000fe80003800000 */
[----:B------:R-:W-:Y:S05]  /*29470*/  @P1 BRA `(.L_x_3616) ;  /* 0x0000000000481947 */ /* 0x000fea0003800000 */
[-C--:B-----5:R-:W-:Y:S01]  /*29480*/  ISETP.GE.AND P1, PT, R14, R8.reuse, PT ;  /* 0x000000080e00720c */ /* 0x0a0fe20003f26270 */
[C---:B------:R-:W-:Y:S01]  /*29490*/  VIADD R3, R2.reuse, 0x40 ;  /* 0x0000004002037836 */ /* 0x040fe20000000000 */
[C---:B------:R-:W-:Y:S01]  /*294a0*/  ISETP.GE.AND P0, PT, R2.reuse, R8, PT ;  /* 0x000000080200720c */ /* 0x040fe20003f06270 */
[----:B------:R-:W-:-:S10]  /*294b0*/  VIADD R0, R2, 0x80 ;  /* 0x0000008002007836 */ /* 0x000fd40000000000 */
        /* <DEDUP_REMOVED lines=14> */
.L_x_3616:
[----:B------:R-:W-:Y:S05]  /*295a0*/  BSYNC B0 ;  /* 0x0000000000007941 */ /* 0x000fea0003800000 */
.L_x_3615:
[----:B------:R-:W-:Y:S04]  /*295b0*/  BSSY B0, `(.L_x_3617) ;  /* 0x0000014000007945 */ /* 0x000fe80003800000 */
[----:B------:R-:W-:Y:S05]  /*295c0*/  @P2 BRA `(.L_x_3618) ;  /* 0x0000000000482947 */ /* 0x000fea0003800000 */
[-C--:B-----5:R-:W-:Y:S01]  /*295d0*/  ISETP.GE.AND P0, PT, R14, R8.reuse, PT ;  /* 0x000000080e00720c */ /* 0x0a0fe20003f06270 */
[C---:B------:R-:W-:Y:S01]  /*295e0*/  VIADD R3, R2.reuse, 0x40 ;  /* 0x0000004002037836 */ /* 0x040fe20000000000 */
[C---:B------:R-:W-:Y:S01]  /*295f0*/  ISETP.GE.AND P2, PT, R2.reuse, R8, PT ;  /* 0x000000080200720c */ /* 0x040fe20003f46270 */
[----:B------:R-:W-:-:S03]  /*29600*/  VIADD R0, R2, 0x80 ;  /* 0x0000008002007836 */ /* 0x000fc60000000000 */
        /* <DEDUP_REMOVED lines=14> */
.L_x_3618:
[----:B------:R-:W-:Y:S05]  /*296f0*/  BSYNC B0 ;  /* 0x0000000000007941 */ /* 0x000fea0003800000 */
.L_x_3617:
[----:B------:R-:W-:Y:S04]  /*29700*/  BSSY B0, `(.L_x_3619) ;  /* 0x0000014000007945 */ /* 0x000fe80003800000 */
[----:B------:R-:W-:Y:S05]  /*29710*/  @P3 BRA `(.L_x_3620) ;  /* 0x0000000000483947 */ /* 0x000fea0003800000 */
[----:B------:R-:W-:Y:S01]  /*29720*/  VIADD R3, R2, 0x40 ;  /* 0x0000004002037836 */ /* 0x000fe20000000000 */
[-C--:B-----5:R-:W-:Y:S01]  /*29730*/  ISETP.GE.AND P3, PT, R14, R8.reuse, PT ;  /* 0x000000080e00720c */ /* 0x0a0fe20003f66270 */
[C---:B------:R-:W-:Y:S01]  /*29740*/  VIADD R0, R2.reuse, 0x80 ;  /* 0x0000008002007836 */ /* 0x040fe20000000000 */
        /* <DEDUP_REMOVED lines=15> */
.L_x_3620:
[----:B------:R-:W-:Y:S05]  /*29840*/  BSYNC B0 ;  /* 0x0000000000007941 */ /* 0x000fea0003800000 */
.L_x_3619:
        /* <DEDUP_REMOVED lines=20> */
.L_x_3622:
[----:B------:R-:W-:Y:S05]  /*29990*/  BSYNC B0 ;  /* 0x0000000000007941 */ /* 0x000fea0003800000 */
.L_x_3621:
        /* <DEDUP_REMOVED lines=20> */
.L_x_3624:
[----:B------:R-:W-:Y:S05]  /*29ae0*/  BSYNC B0 ;  /* 0x0000000000007941 */ /* 0x000fea0003800000 */
.L_x_3623:
[----:B------:R-:W-:Y:S02]  /*29af0*/  MOV R4, R234 ;  /* 0x000000ea00047202 */ /* 0x000fe40000000f00 */
[----:B------:R-:W-:-:S04]  /*29b00*/  MOV R5, 0x0 ;  /* 0x0000000000057802 */ /* 0x000fc80000000f00 */
[----:B-12345:R-:W-:Y:S05]  /*29b10*/  @P4 RET.REL.NODEC R4 `(_ZN5flash24flash_fwd_splitkv_kernelI23Flash_fwd_kernel_traitsILi256ELi64ELi64ELi4ELb0ELb0EN7cutlass10bfloat16_tE19Flash_kernel_traitsILi256ELi64ELi64ELi4ES3_EELb0ELb1ELb0ELb0ELb0ELb0ELb1ELb1EEEvNS_16Flash_fwd_paramsE) ;  /* 0xfffffd6404384950 */ /* 0x03efea0003c3ffff */
[----:B------:R-:W-:Y:S01]  /*29b20*/  VIADD R0, R2, 0x40 ;  /* 0x0000004002007836 */ /* 0x000fe20000000000 */
[-C--:B------:R-:W-:Y:S01]  /*29b30*/  ISETP.GE.AND P3, PT, R14, R8.reuse, PT ;  /* 0x000000080e00720c */ /* 0x080fe20003f66270 */
[----:B------:R-:W-:Y:S01]  /*29b40*/  IMAD.MOV.U32 R3, RZ, RZ, 0x0 ;  /* 0x00000000ff037424 */ /* 0x000fe200078e00ff */
[CC--:B------:R-:W-:Y:S01]  /*29b50*/  ISETP.GE.AND P2, PT, R2.reuse, R8.reuse, PT ;  /* 0x000000080200720c */ /* 0x0c0fe20003f46270 */
[----:B------:R-:W-:Y:S01]  /*29b60*/  VIADD R2, R2, 0x80 ;  /* 0x0000008002027836 */ /* 0x000fe20000000000 */
[----:B------:R-:W-:-:S04]  /*29b70*/  ISETP.GE.AND P1, PT, R0, R8, PT ;  /* 0x000000080000720c */ /* 0x000fc80003f26270 */
[----:B------:R-:W-:Y:S01]  /*29b80*/  ISETP.GE.AND P0, PT, R2, R8, PT ;  /* 0x000000080200720c */ /* 0x000fe20003f06270 */
[----:B------:R-:W-:-:S04]  /*29b90*/  IMAD.MOV.U32 R2, RZ, RZ, R234 ;  /* 0x000000ffff027224 */ /* 0x000fc800078e00ea */
        /* <DEDUP_REMOVED lines=9> */
[----:B-1----:R-:W-:Y:S05]  /*29c30*/  @P0 RET.REL.NODEC R2 `(_ZN5flash24flash_fwd_splitkv_kernelI23Flash_fwd_kernel_traitsILi256ELi64ELi64ELi4ELb0ELb0EN7cutlass10bfloat16_tE19Flash_kernel_traitsILi256ELi64ELi64ELi4ES3_EELb0ELb1ELb0ELb0ELb0ELb0ELb1ELb1EEEvNS_16Flash_fwd_paramsE) ;  /* 0xfffffd6002f00950 */ /* 0x002fea0003c3ffff */
[----:B------:R-:W-:Y:S01]  /*29c40*/  R2UR UR4, R6 ;  /* 0x00000000060472ca */ /* 0x000fe200000e0000 */
[----:B------:R-:W-:Y:S01]  /*29c50*/  IMAD.MOV.U32 R235, RZ, RZ, 0x0 ;  /* 0x00000000ffeb7424 */ /* 0x000fe200078e00ff */
[----:B------:R-:W-:-:S13]  /*29c60*/  R2UR UR5, R7 ;  /* 0x00000000070572ca */ /* 0x000fda00000e0000 */
[----:B------:R1:W-:Y:S02]  /*29c70*/  ST.E.128 desc[UR4][R10.64+0xe300], R16 ;  /* 0x00e300100a007985 */ /* 0x0003e4000c101d04 */
[----:B-1----:R-:W-:Y:S05]  /*29c80*/  RET.REL.NODEC R234 `(_ZN5flash24flash_fwd_splitkv_kernelI23Flash_fwd_kernel_traitsILi256ELi64ELi64ELi4ELb0ELb0EN7cutlass10bfloat16_tE19Flash_kernel_traitsILi256ELi64ELi64ELi4ES3_EELb0ELb1ELb0ELb0ELb0ELb0ELb1ELb1EEEvNS_16Flash_fwd_paramsE) ;  /* 0xfffffd60eadc7950 */ /* 0x002fea0003c3ffff */
.L_x_3608:
[----:B------:R-:W-:Y:S01]  /*29c90*/  MOV R5, 0x1f ;  /* 0x0000001f00057802 */ /* 0x000fe20000000f00 */
[----:B------:R-:W-:Y:S01]  /*29ca0*/  IMAD.MOV.U32 R10, RZ, RZ, 0x2 ;  /* 0x00000002ff0a7424 */ /* 0x000fe200078e00ff */
[----:B------:R-:W-:Y:S01]  /*29cb0*/  MOV R12, R249 ;  /* 0x000000f9000c7202 */ /* 0x000fe20000000f00 */
[----:B------:R-:W-:-:S07]  /*29cc0*/  IMAD.MOV.U32 R11, RZ, RZ, -0x1 ;  /* 0xffffffffff0b7424 */ /* 0x000fce00078e00ff */
[----:B-1---5:R-:W-:Y:S05]  /*29cd0*/  WARPSYNC.COLLECTIVE R11, `(.L_x_3625) ;  /* 0x000000000b087348 */ /* 0x022fea0003c00000 */
[----:B------:R2:W3:Y:S02]  /*29ce0*/  SHFL.BFLY P0, R5, R12, R10, R5 ;  /* 0x0c00000a0c057389 */ /* 0x0004e40000000005 */
[----:B-123-5:R-:W-:Y:S01]  /*29cf0*/  ENDCOLLECTIVE ;  /* 0x000000000000791b */ /* 0x02efe20003800000 */
.L_x_3625:
        /* <DEDUP_REMOVED lines=8> */
.L_x_3626:
[----:B------:R-:W-:Y:S01]  /*29d80*/  MOV R13, R5 ;  /* 0x00000005000d7202 */ /* 0x000fe20000000f00 */
[----:B------:R-:W-:Y:S01]  /*29d90*/  IMAD.MOV.U32 R12, RZ, RZ, R248 ;  /* 0x000000ffff0c7224 */ /* 0x000fe200078e00f8 */
[----:B------:R-:W-:Y:S02]  /*29da0*/  MOV R5, 0x1f ;  /* 0x0000001f00057802 */ /* 0x000fe40000000f00 */
[----:B------:R-:W-:-:S07]  /*29db0*/  MOV R10, 0x2 ;  /* 0x00000002000a7802 */ /* 0x000fce0000000f00 */
[----:B------:R-:W-:Y:S05]  /*29dc0*/  WARPSYNC.COLLECTIVE R11, `(.L_x_3627) ;  /* 0x000000000b087348 */ /* 0x000fea0003c00000 */
[----:B------:R1:W2:Y:S02]  /*29dd0*/  SHFL.BFLY P0, R5, R12, R10, R5 ;  /* 0x0c00000a0c057389 */ /* 0x0002a40000000005 */
[----:B-12---:R-:W-:Y:S01]  /*29de0*/  ENDCOLLECTIVE ;  /* 0x000000000000791b */ /* 0x006fe20003800000 */
.L_x_3627:
[----:B------:R-:W-:Y:S01]  /*29df0*/  FADD.FTZ R248, R5, R248 ;  /* 0x000000f805f87221 */ /* 0x000fe20000010000 */
[----:B------:R-:W-:Y:S02]  /*29e00*/  MOV R5, 0x1f ;  /* 0x0000001f00057802 */ /* 0x000fe40000000f00 */
[----:B------:R-:W-:Y:S01]  /*29e10*/  MOV R10, 0x1 ;  /* 0x00000001000a7802 */ /* 0x000fe20000000f00 */
[----:B------:R-:W-:-:S07]  /*29e20*/  IMAD.MOV.U32 R12, RZ, RZ, R248 ;  /* 0x000000ffff0c7224 */ /* 0x000fce00078e00f8 */
[----:B------:R-:W-:Y:S05]  /*29e30*/  WARPSYNC.COLLECTIVE R11, `(.L_x_3628) ;  /* 0x000000000b087348 */ /* 0x000fea0003c00000 */
[----:B------:R1:W2:Y:S02]  /*29e40*/  SHFL.BFLY P0, R5, R12, R10, R5 ;  /* 0x0c00000a0c057389 */ /* 0x0002a40000000005 */
[----:B-12---:R-:W-:Y:S01]  /*29e50*/  ENDCOLLECTIVE ;  /* 0x000000000000791b */ /* 0x006fe20003800000 */
.L_x_3628:
[----:B------:R-:W-:Y:S01]  /*29e60*/  FADD.FTZ R10, R249, R13 ;  /* 0x0000000df90a7221 */ /* 0x000fe20000010000 */
[----:B------:R-:W-:Y:S06]  /*29e70*/  BRA `(.L_x_3629) ;  /* 0xffffffdc002c7947 */ /* 0x000fec000383ffff */
.L_x_3630:
        /* <DEDUP_REMOVED lines=16> */
.L_x_9006:


//--------------------- .text._ZN5flash24flash_fwd_splitkv_kernelI23Flash_fwd_kernel_traitsILi256ELi64ELi64ELi4ELb0ELb0EN7cutlass10bfloat16_tE19Flash_kernel_traitsILi256ELi64ELi64ELi4ES3_EELb0ELb1ELb0ELb0ELb0ELb1ELb1ELb1EEEvNS_16Flash_fwd_paramsE --------------------------
	.section	.text._ZN5flash24flash_fwd_splitkv_kernelI23Flash_fwd_kernel_traitsILi256ELi64ELi64ELi4ELb0ELb0EN7cutlass10bfloat16_tE19Flash_kernel_traitsILi256ELi64ELi64ELi4ES3_EELb0ELb1ELb0ELb0ELb0ELb1ELb1ELb1EEEvNS_16Flash_fwd_paramsE,"ax",@progbits
	.align	128
        .global         _ZN5flash24flash_fwd_splitkv_kernelI23Flash_fwd_kernel_traitsILi256ELi64ELi64ELi4ELb0ELb0EN7cutlass10bfloat16_tE19Flash_kernel_traitsILi256ELi64ELi64ELi4ES3_EELb0ELb1ELb0ELb0ELb0ELb1ELb1ELb1EEEvNS_16Flash_fwd_paramsE
        .type           _ZN5flash24flash_fwd_splitkv_kernelI23Flash_fwd_kernel_traitsILi256ELi64ELi64ELi4ELb0ELb0EN7cutlass10bfloat16_tE19Flash_kernel_traitsILi256ELi64ELi64ELi4ES3_EELb0ELb1ELb0ELb0ELb0ELb1ELb1ELb1EEEvNS_16Flash_fwd_paramsE,@function
        .size           _ZN5flash24flash_fwd_splitkv_kernelI23Flash_fwd_kernel_traitsILi256ELi64ELi64ELi4ELb0ELb0EN7cutlass10bfloat16_tE19Flash_kernel_traitsILi256ELi64ELi64ELi4ES3_EELb0ELb1ELb0ELb0ELb0ELb1ELb1ELb1EEEvNS_16Flash_fwd_paramsE,(.L_x_9007 - _ZN5flash24flash_fwd_splitkv_kernelI23Flash_fwd_kernel_traitsILi256ELi64ELi64ELi4ELb0ELb0EN7cutlass10bfloat16_tE19Flash_kernel_traitsILi256ELi64ELi64ELi4ES3_EELb0ELb1ELb0ELb0ELb0ELb1ELb1ELb1EEEvNS_16Flash_fwd_paramsE)
        .other          _ZN5flash24flash_fwd_splitkv_kernelI23Flash_fwd_kernel_traitsILi256ELi64ELi64ELi4ELb0ELb0EN7cutlass10bfloat16_tE19Flash_kernel_traitsILi256ELi64ELi64ELi4ES3_EELb0ELb1ELb0ELb0ELb0ELb1ELb1ELb1EEEvNS_16Flash_fwd_paramsE,@"STO_CUDA_ENTRY STV_DEFAULT"
_ZN5flash24flash_fwd_splitkv_kernelI23Flash_fwd_kernel_traitsILi256ELi64ELi64ELi4ELb0ELb0EN7cutlass10bfloat16_tE19Flash_kernel_traitsILi256ELi64ELi64ELi4ES3_EELb0ELb1ELb0ELb0ELb0ELb1ELb1ELb1EEEvNS_16Flash_fwd_paramsE:
.text._ZN5flash24flash_fwd_splitkv_kernelI23Flash_fwd_kernel_traitsILi256ELi64ELi64ELi4ELb0ELb0EN7cutlass10bfloat16_tE19Flash_kernel_traitsILi256ELi64ELi64ELi4ES3_EELb0ELb1ELb0ELb0ELb0ELb1ELb1ELb1EEEvNS_16Flash_fwd_paramsE:
        /* <DEDUP_REMOVED lines=30> */
[----:B------:R-:W-:Y:S05]  /*01e0*/  CALL.REL.NOINC `($_ZN5flash24flash_fwd_splitkv_kernelI23Flash_fwd_kernel_traitsILi256ELi64ELi64ELi4ELb0ELb0EN7cutlass10bfloat16_tE19Flash_kernel_traitsILi256ELi64ELi64ELi4ES3_EELb0ELb1ELb0ELb0ELb0ELb1ELb1ELb1EEEvNS_16Flash_fwd_paramsE$_ZN5flash30compute_attn_1rowblock_splitkvI23Flash_fwd_kernel_traitsILi256ELi64ELi64ELi4ELb0ELb0EN7cutlass10bfloat16_tE19Flash_kernel_traitsILi256ELi64ELi64ELi4ES3_EELb0ELb1ELb0ELb0ELb0ELb1ELb1ELb1ENS_16Flash_fwd_paramsEEEvRKT8_iiiii) ;  /* 0x0000000000087944 */ /* 0x000fea0003c00000 */
[----:B------:R-:W-:Y:S05]  /*01f0*/  BSYNC B4 ;  /* 0x0000000000047941 */ /* 0x000fea0003800000 */
.L_x_3631:
[----:B------:R-:W-:Y:S05]  /*0200*/  EXIT ;  /* 0x000000000000794d */ /* 0x000fea0003800000 */
        .type           $_ZN5flash24flash_fwd_splitkv_kernelI23Flash_fwd_kernel_traitsILi256ELi64ELi64ELi4ELb0ELb0EN7cutlass10bfloat16_tE19Flash_kernel_traitsILi256ELi64ELi64ELi4ES3_EELb0ELb1ELb0ELb0ELb0ELb1ELb1ELb1EEEvNS_16Flash_fwd_paramsE$_ZN5flash30compute_attn_1rowblock_splitkvI23Flash_fwd_kernel_traitsILi256ELi64ELi64ELi4ELb0ELb0EN7cutlass10bfloat16_tE19Flash_kernel_traitsILi256ELi64ELi64ELi4ES3_EELb0ELb1ELb0ELb0ELb0ELb1ELb1ELb1ENS_16Flash_fwd_paramsEEEvRKT8_iiiii,@function
        .size           $_ZN5flash24flash_fwd_splitkv_kernelI23Flash_fwd_kernel_traitsILi256ELi64ELi64ELi4ELb0ELb0EN7cutlass10bfloat16_tE19Flash_kernel_traitsILi256ELi64ELi64ELi4ES3_EELb0ELb1ELb0ELb0ELb0ELb1ELb1ELb1EEEvNS_16Flash_fwd_paramsE$_ZN5flash30compute_attn_1rowblock_splitkvI23Flash_fwd_kernel_traitsILi256ELi64ELi64ELi4ELb0ELb0EN7cutlass10bfloat16_tE19Flash_kernel_traitsILi256ELi64ELi64ELi4ES3_EELb0ELb1ELb0ELb0ELb0ELb1ELb1ELb1ENS_16Flash_fwd_paramsEEEvRKT8_iiiii,(.L_x_9007 - $_ZN5flash24flash_fwd_splitkv_kernelI23Flash_fwd_kernel_traitsILi256ELi64ELi64ELi4ELb0ELb0EN7cutlass10bfloat16_tE19Flash_kernel_traitsILi256ELi64ELi64ELi4ES3_EELb0ELb1ELb0ELb0ELb0ELb1ELb1ELb1EEEvNS_16Flash_fwd_paramsE$_ZN5flash30compute_attn_1rowblock_splitkvI23Flash_fwd_kernel_traitsILi256ELi64ELi64ELi4ELb0ELb0EN7cutlass10bfloat16_tE19Flash_kernel_traitsILi256ELi64ELi64ELi4ES3_EELb0ELb1ELb0ELb0ELb0ELb1ELb1ELb1ENS_16Flash_fwd_paramsEEEvRKT8_iiiii)
$_ZN5flash24flash_fwd_splitkv_kernelI23Flash_fwd_kernel_traitsILi256ELi64ELi64ELi4ELb0ELb0EN7cutlass10bfloat16_tE19Flash_kernel_traitsILi256ELi64ELi64ELi4ES3_EELb0ELb1ELb0ELb0ELb0ELb1ELb1ELb1EEEvNS_16Flash_fwd_paramsE$_ZN5flash30compute_attn_1rowblock_splitkvI23Flash_fwd_kernel_traitsILi256ELi64ELi64ELi4ELb0ELb0EN7cutlass10bfloat16_tE19Flash_kernel_traitsILi256ELi64ELi64ELi4ES3_EELb0ELb1ELb0ELb0ELb0ELb1ELb1ELb1ENS_16Flash_fwd_paramsEEEvRKT8_iiiii:
        /* <DEDUP_REMOVED lines=27> */
.L_x_3633:
[----:B------:R-:W-:Y:S05]  /*03c0*/  BSYNC B0 ;  /* 0x0000000000007941 */ /* 0x000fea0003800000 */
.L_x_3632:
        /* <DEDUP_REMOVED lines=8> */
.L_x_3635:
[----:B------:R2:W5:Y:S02]  /*0450*/  LD.E R61, desc[UR6][R10.64+0xb8] ;  /* 0x0000b8060a3d7980 */ /* 0x000564000c101900 */
.L_x_3636:
[----:B------:R-:W-:Y:S05]  /*0460*/  BSYNC B0 ;  /* 0x0000000000007941 */ /* 0x000fea0003800000 */
.L_x_3634:
        /* <DEDUP_REMOVED lines=10> */
.L_x_3638:
[----:B------:R-:W3:Y:S01]  /*0510*/  LD.E.64 R2, desc[UR6][R10.64+0x108] ;  /* 0x000108060a027980 */ /* 0x000ee2000c101b00 */
[----:B------:R-:W-:Y:S01]  /*0520*/  BSSY B0, `(.L_x_3640) ;  /* 0x0000006000007945 */ /* 0x000fe20003800000 */
[----:B------:R-:W-:Y:S01]  /*0530*/  IMAD.MOV.U32 R53, RZ, RZ, RZ ;  /* 0x000000ffff357224 */ /* 0x000fe200078e00ff */
[----:B---3--:R-:W-:-:S04]  /*0540*/  ISETP.NE.U32.AND P0, PT, R2, RZ, PT ;  /* 0x000000ff0200720c */ /* 0x008fc80003f05070 */
[----:B------:R-:W-:-:S13]  /*0550*/  ISETP.NE.AND.EX P0, PT, R3, RZ, PT, P0 ;  /* 0x000000ff0300720c */ /* 0x000fda0003f05300 */
[----:B------:R-:W-:Y:S05]  /*0560*/  @!P0 BRA `(.L_x_3641) ;  /* 0x0000000000048947 */ /* 0x000fea0003800000 */
[----:B------:R1:W5:Y:S02]  /*0570*/  LD.E R53, desc[UR6][R10.64+0xbc] ;  /* 0x0000bc060a357980 */ /* 0x000364000c101900 */
.L_x_3641:
[----:B------:R-:W-:Y:S05]  /*0580*/  BSYNC B0 ;  /* 0x0000000000007941 */ /* 0x000fea0003800000 */
.L_x_3640:
[----:B-----5:R-:W-:Y:S02]  /*0590*/  IADD3 R53, R61, R53, RZ ;  /* 0x000000353d357210 */ /* 0x020fe40007ffe0ff */
.L_x_3639:
[----:B------:R-:W-:Y:S05]  /*05a0*/  BSYNC B1 ;  /* 0x0000000000017941 */ /* 0x000fea0003800000 */
.L_x_3637:
[----:B------:R-:W-:Y:S01]  /*05b0*/  IMAD.SHL.U32 R56, R235, 0x40, RZ ;  /* 0x00000040eb387824 */ /* 0x000fe200078e00ff */
[----:B------:R-:W-:Y:S01]  /*05c0*/  MOV R2, R234 ;  /* 0x000000ea00027202 */ /* 0x000fe20000000f00 */
[----:B------:R-:W-:-:S03]  /*05d0*/  IMAD.MOV.U32 R3, RZ, RZ, 0x0 ;  /* 0x00000000ff037424 */ /* 0x000fc600078e00ff */
[----:B------:R-:W-:-:S13]  /*05e0*/  ISETP.GT.AND P0, PT, R236, R56, PT ;  /* 0x00000038ec00720c */ /* 0x000fda0003f04270 */
[----:B-12---:R-:W-:Y:S05]  /*05f0*/  @!P0 RET.REL.NODEC R2 `(_ZN5flash24flash_fwd_splitkv_kernelI23Flash_fwd_kernel_traitsILi256ELi64ELi64ELi4ELb0ELb0EN7cutlass10bfloat16_tE19Flash_kernel_traitsILi256ELi64ELi64ELi4ES3_EELb0ELb1ELb0ELb0ELb0ELb1ELb1ELb1EEEvNS_16Flash_fwd_paramsE) ;  /* 0xfffffff802808950 */ /* 0x006fea0003c3ffff */
        /* <DEDUP_REMOVED lines=105> */
.L_x_3644:
[----:B------:R-:W-:Y:S05]  /*0c90*/  BSYNC B0 ;  /* 0x0000000000007941 */ /* 0x000fea0003800000 */
.L_x_3643:
        /* <DEDUP_REMOVED lines=12> */
.L_x_3646:
[----:B------:R-:W-:Y:S05]  /*0d60*/  BSYNC B0 ;  /* 0x0000000000007941 */ /* 0x000fea0003800000 */
.L_x_3645:
        /* <DEDUP_REMOVED lines=12> */
.L_x_3648:
[----:B------:R-:W-:Y:S05]  /*0e30*/  BSYNC B0 ;  /* 0x0000000000007941 */ /* 0x000fea0003800000 */
.L_x_3647:
        /* <DEDUP_REMOVED lines=12> */
.L_x_3650:
[----:B------:R-:W-:Y:S05]  /*0f00*/  BSYNC B0 ;  /* 0x0000000000007941 */ /* 0x000fea0003800000 */
.L_x_3649:
        /* <DEDUP_REMOVED lines=11> */
.L_x_3652:
[----:B------:R-:W-:Y:S05]  /*0fc0*/  BSYNC B0 ;  /* 0x0000000000007941 */ /* 0x000fea0003800000 */
.L_x_3651:
        /* <DEDUP_REMOVED lines=12> */
.L_x_3654:
[----:B------:R-:W-:Y:S05]  /*1090*/  BSYNC B0 ;  /* 0x0000000000007941 */ /* 0x000fea0003800000 */
.L_x_3653:
        /* <DEDUP_REMOVED lines=11> */
.L_x_3656:
[----:B------:R-:W-:Y:S05]  /*1150*/  BSYNC B0 ;  /* 0x0000000000007941 */ /* 0x000fea0003800000 */
.L_x_3655:
        /* <DEDUP_REMOVED lines=12> */
.L_x_3658:
[----:B------:R-:W-:Y:S05]  /*1220*/  BSYNC B0 ;  /* 0x0000000000007941 */ /* 0x000fea0003800000 */
.L_x_3657:
        /* <DEDUP_REMOVED lines=18> */
[----:B-1---5:R-:W-:Y:S05]  /*1350*/  @P6 RET.REL.NODEC R2 `(_ZN5flash24flash_fwd_splitkv_kernelI23Flash_fwd_kernel_traitsILi256ELi64ELi64ELi4ELb0ELb0EN7cutlass10bfloat16_tE19Flash_kernel_traitsILi256ELi64ELi64ELi4ES3_EELb0ELb1ELb0ELb0ELb0ELb1ELb1ELb1EEEvNS_16Flash_fwd_paramsE) ;  /* 0xffffffec02286950 */ /* 0x022fea0003c3ffff */
[----:B------:R-:W-:Y:S02]  /*1360*/  MOV R0, 0xff800000 ;  /* 0xff80000000007802 */ /* 0x000fe40000000f00 */
[----:B------:R-:W-:-:S03]  /*1370*/  MOV R235, 0x0 ;  /* 0x0000000000eb7802 */ /* 0x000fc60000000f00 */
[----:B------:R1:W-:Y:S02]  /*1380*/  ST.E desc[UR6][R12.64+0xe0], R0 ;  /* 0x0000e0000c007985 */ /* 0x0003e4000c101906 */
[----:B-1----:R-:W-:Y:S05]  /*1390*/  RET.REL.NODEC R234 `(_ZN5flash24flash_fwd_splitkv_kernelI23Flash_fwd_kernel_traitsILi256ELi64ELi64ELi4ELb0ELb0EN7cutlass10bfloat16_tE19Flash_kernel_traitsILi256ELi64ELi64ELi4ES3_EELb0ELb1ELb0ELb0ELb0ELb1ELb1ELb1EEEvNS_16Flash_fwd_paramsE) ;  /* 0xffffffecea187950 */ /* 0x002fea0003c3ffff */
.L_x_3642:
        /* <DEDUP_REMOVED lines=110> */
.L_x_3660:
        /* <DEDUP_REMOVED lines=82> */
.L_x_3661:
[----:B------:R-:W-:Y:S05]  /*1fa0*/  BSYNC B0 ;  /* 0x0000000000007941 */ /* 0x000fea0003800000 */
.L_x_3659:
        /* <DEDUP_REMOVED lines=304> */
.L_x_3780:
        /* <DEDUP_REMOVED lines=32> */
.L_x_3664:
[----:B------:R-:W-:Y:S05]  /*34b0*/  BSYNC B0 ;  /* 0x0000000000007941 */ /* 0x000fea0003800000 */
.L_x_3663:
        /* <DEDUP_REMOVED lines=18> */
.L_x_3666:
[----:B------:R-:W-:Y:S05]  /*35e0*/  BSYNC B0 ;  /* 0x0000000000007941 */ /* 0x000fea0003800000 */
.L_x_3665:
        /* <DEDUP_REMOVED lines=21> */
.L_x_3668:
[----:B------:R-:W-:Y:S05]  /*3740*/  BSYNC B0 ;  /* 0x0000000000007941 */ /* 0x000fea0003800000 */
.L_x_3667:
        /* <DEDUP_REMOVED lines=18> */
.L_x_3670:
[----:B------:R-:W-:Y:S05]  /*3870*/  BSYNC B0 ;  /* 0x0000000000007941 */ /* 0x000fea0003800000 */
.L_x_3669:
        /* <DEDUP_REMOVED lines=68> */
.L_x_3677:
[----:B------:R-:W-:Y:S05]  /*3cc0*/  BSYNC B0 ;  /* 0x0000000000007941 */ /* 0x000fea0003800000 */
.L_x_3676:
        /* <DEDUP_REMOVED lines=49> */
.L_x_3679:
[----:B------:R-:W-:Y:S05]  /*3fe0*/  BSYNC B0 ;  /* 0x0000000000007941 */ /* 0x000fea0003800000 */
.L_x_3678:
        /* <DEDUP_REMOVED lines=49> */
.L_x_3681:
[----:B------:R-:W-:Y:S05]  /*4300*/  BSYNC B0 ;  /* 0x0000000000007941 */ /* 0x000fea0003800000 */
.L_x_3680:
        /* <DEDUP_REMOVED lines=48> */
.L_x_3675:
[----:B------:R-:W-:Y:S05]  /*4610*/  BSYNC B1 ;  /* 0x0000000000017941 */ /* 0x000fea0003800000 */
.L_x_3674:
        /* <DEDUP_REMOVED lines=66> */
.L_x_3685:
[----:B------:R-:W-:Y:S05]  /*4a40*/  BSYNC B0 ;  /* 0x0000000000007941 */ /* 0x000fea0003800000 */
.L_x_3684:
        /* <DEDUP_REMOVED lines=51> */
.L_x_3687:
[----:B------:R-:W-:Y:S05]  /*4d80*/  BSYNC B0 ;  /* 0x0000000000007941 */ /* 0x000fea0003800000 */
.L_x_3686:
        /* <DEDUP_REMOVED lines=51> */
.L_x_3689:
[----:B------:R-:W-:Y:S05]  /*50c0*/  BSYNC B0 ;  /* 0x0000000000007941 */ /* 0x000fea0003800000 */
.L_x_3688:
        /* <DEDUP_REMOVED lines=50> */
.L_x_3683:
[----:B------:R-:W-:Y:S05]  /*53f0*/  BSYNC B1 ;  /* 0x0000000000017941 */ /* 0x000fea0003800000 */
.L_x_3682:
        /* <DEDUP_REMOVED lines=66> */
.L_x_3693:
[----:B------:R-:W-:Y:S05]  /*5820*/  BSYNC B0 ;  /* 0x0000000000007941 */ /* 0x000fea0003800000 */
.L_x_3692:
        /* <DEDUP_REMOVED lines=51> */
.L_x_3695:
[----:B------:R-:W-:Y:S05]  /*5b60*/  BSYNC B0 ;  /* 0x0000000000007941 */ /* 0x000fea0003800000 */
.L_x_3694:
        /* <DEDUP_REMOVED lines=51> */
.L_x_3697:
[----:B------:R-:W-:Y:S05]  /*5ea0*/  BSYNC B0 ;  /* 0x0000000000007941 */ /* 0x000fea0003800000 */
.L_x_3696:
        /* <DEDUP_REMOVED lines=50> */
.L_x_3691:
[----:B------:R-:W-:Y:S05]  /*61d0*/  BSYNC B1 ;  /* 0x0000000000017941 */ /* 0x000fea0003800000 */
.L_x_3690:
        /* <DEDUP_REMOVED lines=70> */
.L_x_3701:
[----:B------:R-:W-:Y:S05]  /*6640*/  BSYNC B0 ;  /* 0x0000000000007941 */ /* 0x000fea0003800000 */
.L_x_3700:
        /* <DEDUP_REMOVED lines=51> */
.L_x_3703:
[----:B------:R-:W-:Y:S05]  /*6980*/  BSYNC B0 ;  /* 0x0000000000007941 */ /* 0x000fea0003800000 */
.L_x_3702:
        /* <DEDUP_REMOVED lines=51> */
.L_x_3705:
[----:B------:R-:W-:Y:S05]  /*6cc0*/  BSYNC B0 ;  /* 0x0000000000007941 */ /* 0x000fea0003800000 */
.L_x_3704:
        /* <DEDUP_REMOVED lines=50> */
.L_x_3699:
[----:B------:R-:W-:Y:S05]  /*6ff0*/  BSYNC B1 ;  /* 0x0000000000017941 */ /* 0x000fea0003800000 */
.L_x_3698:
[----:B------:R-:W2:Y:S02]  /*7000*/  LD.E R0, desc[UR6][R10.64+0xd0] ;  /* 0x0000d0060a007980 */ /* 0x000ea4000c101900 */
[----:B--2---:R-:W-:Y:S05]  /*7010*/  IMAD.U32 R0, R0, -0x20, RZ ;  /* 0xffffffe000007824 */ /* 0x004fea00078e00ff */
[C---:B------:R-:W-:Y:S02]  /*7020*/  LEA R20, P1, R0.reuse, R20, 0x1 ;  /* 0x0000001400147211 */ /* 0x040fe400078208ff */
[C---:B------:R-:W-:Y:S02]  /*7030*/  LEA R42, P0, R0.reuse, R42, 0x1 ;  /* 0x0000002a002a7211 */ /* 0x040fe400078008ff */
[C---:B------:R-:W-:Y:S02]  /*7040*/  LEA.HI.X.SX32 R21, R0.reuse, R21, 0x1, P1 ;  /* 0x0000001500157211 */ /* 0x040fe400008f0eff */
[----:B------:R-:W-:Y:S01]  /*7050*/  LEA.HI.X.SX32 R43, R0, R43, 0x1, P0 ;  /* 0x0000002b002b7211 */ /* 0x000fe200000f0eff */
[----:B------:R-:W-:Y:S05]  /*7060*/  BRA `(.L_x_3706) ;  /* 0x0000006800847947 */ /* 0x000fea0003800000 */
.L_x_3673:
        /* <DEDUP_REMOVED lines=94> */
.L_x_3712:
[----:B------:R-:W-:Y:S05]  /*7650*/  BSYNC B0 ;  /* 0x0000000000007941 */ /* 0x000fea0003800000 */
.L_x_3711:
[----:B-----5:R2:W-:Y:S02]  /*7660*/  ST.E.128 desc[UR6][R124.64], R24 ;  /* 0x000000187c007985 */ /* 0x0205e4000c101d06 */
.L_x_3710:
[----:B------:R-:W-:Y:S05]  /*7670*/  BSYNC B1 ;  /* 0x0000000000017941 */ /* 0x000fea0003800000 */
.L_x_3709:
        /* <DEDUP_REMOVED lines=92> */
.L_x_3716:
[----:B------:R-:W-:Y:S05]  /*7c40*/  BSYNC B0 ;  /* 0x0000000000007941 */ /* 0x000fea0003800000 */
.L_x_3715:
[----:B-----5:R2:W-:Y:S02]  /*7c50*/  ST.E.128 desc[UR6][R124.64+0x80], R24 ;  /* 0x000080187c007985 */ /* 0x0205e4000c101d06 */
.L_x_3714:
[----:B------:R-:W-:Y:S05]  /*7c60*/  BSYNC B1 ;  /* 0x0000000000017941 */ /* 0x000fea0003800000 */
.L_x_3713:
        /* <DEDUP_REMOVED lines=92> */
.L_x_3720:
[----:B------:R-:W-:Y:S05]  /*8230*/  BSYNC B0 ;  /* 0x0000000000007941 */ /* 0x000fea0003800000 */
.L_x_3719:
[----:B-----5:R2:W-:Y:S02]  /*8240*/  ST.E.128 desc[UR6][R124.64+0x100], R24 ;  /* 0x000100187c007985 */ /* 0x0205e4000c101d06 */
.L_x_3718:
[----:B------:R-:W-:Y:S05]  /*8250*/  BSYNC B1 ;  /* 0x0000000000017941 */ /* 0x000fea0003800000 */
.L_x_3717:
        /* <DEDUP_REMOVED lines=91> */
.L_x_3722:
[----:B------:R-:W-:Y:S05]  /*8810*/  BSYNC B0 ;  /* 0x0000000000007941 */ /* 0x000fea0003800000 */
.L_x_3721:
[----:B-----5:R2:W-:Y:S02]  /*8820*/  ST.E.128 desc[UR6][R124.64+0x180], R24 ;  /* 0x000180187c007985 */ /* 0x0205e4000c101d06 */
.L_x_3708:
[----:B------:R-:W-:Y:S05]  /*8830*/  BSYNC B2 ;  /* 0x0000000000027941 */ /* 0x000fea0003800000 */
.L_x_3707:
        /* <DEDUP_REMOVED lines=99> */
.L_x_3728:
[----:B------:R-:W-:Y:S05]  /*8e70*/  BSYNC B0 ;  /* 0x0000000000007941 */ /* 0x000fea0003800000 */
.L_x_3727:
[----:B-----5:R2:W-:Y:S02]  /*8e80*/  ST.E.128 desc[UR6][R192.64], R24 ;  /* 0x00000018c0007985 */ /* 0x0205e4000c101d06 */
.L_x_3726:
[----:B------:R-:W-:Y:S05]  /*8e90*/  BSYNC B1 ;  /* 0x0000000000017941 */ /* 0x000fea0003800000 */
.L_x_3725:
        /* <DEDUP_REMOVED lines=94> */
.L_x_3732:
[----:B------:R-:W-:Y:S05]  /*9480*/  BSYNC B0 ;  /* 0x0000000000007941 */ /* 0x000fea0003800000 */
.L_x_3731:
[----:B-----5:R2:W-:Y:S02]  /*9490*/  ST.E.128 desc[UR6][R192.64], R24 ;  /* 0x00000018c0007985 */ /* 0x0205e4000c101d06 */
.L_x_3730:
[----:B------:R-:W-:Y:S05]  /*94a0*/  BSYNC B1 ;  /* 0x0000000000017941 */ /* 0x000fea0003800000 */
.L_x_3729:
        /* <DEDUP_REMOVED lines=94> */
.L_x_3736:
[----:B------:R-:W-:Y:S05]  /*9a90*/  BSYNC B0 ;  /* 0x0000000000007941 */ /* 0x000fea0003800000 */
.L_x_3735:
[----:B-----5:R2:W-:Y:S02]  /*9aa0*/  ST.E.128 desc[UR6][R192.64], R24 ;  /* 0x00000018c0007985 */ /* 0x0205e4000c101d06 */
.L_x_3734:
[----:B------:R-:W-:Y:S05]  /*9ab0*/  BSYNC B1 ;  /* 0x0000000000017941 */ /* 0x000fea0003800000 */
.L_x_3733:
        /* <DEDUP_REMOVED lines=93> */
.L_x_3738:
[----:B------:R-:W-:Y:S05]  /*a090*/  BSYNC B0 ;  /* 0x0000000000007941 */ /* 0x000fea0003800000 */
.L_x_3737:
[----:B-----5:R2:W-:Y:S02]  /*a0a0*/  ST.E.128 desc[UR6][R192.64], R24 ;  /* 0x00000018c0007985 */ /* 0x0205e4000c101d06 */
.L_x_3724:
[----:B------:R-:W-:Y:S05]  /*a0b0*/  BSYNC B2 ;  /* 0x0000000000027941 */ /* 0x000fea0003800000 */
.L_x_3723:
        /* <DEDUP_REMOVED lines=99> */
.L_x_3744:
[----:B------:R-:W-:Y:S05]  /*a6f0*/  BSYNC B0 ;  /* 0x0000000000007941 */ /* 0x000fea0003800000 */
.L_x_3743:
[----:B-----5:R2:W-:Y:S02]  /*a700*/  ST.E.128 desc[UR6][R192.64], R24 ;  /* 0x00000018c0007985 */ /* 0x0205e4000c101d06 */
.L_x_3742:
[----:B------:R-:W-:Y:S05]  /*a710*/  BSYNC B1 ;  /* 0x0000000000017941 */ /* 0x000fea0003800000 */
.L_x_3741:
        /* <DEDUP_REMOVED lines=94> */
.L_x_3748:
[----:B------:R-:W-:Y:S05]  /*ad00*/  BSYNC B0 ;  /* 0x0000000000007941 */ /* 0x000fea0003800000 */
.L_x_3747:
[----:B-----5:R2:W-:Y:S02]  /*ad10*/  ST.E.128 desc[UR6][R192.64], R24 ;  /* 0x00000018c0007985 */ /* 0x0205e4000c101d06 */
.L_x_3746:
[----:B------:R-:W-:Y:S05]  /*ad20*/  BSYNC B1 ;  /* 0x0000000000017941 */ /* 0x000fea0003800000 */
.L_x_3745:
        /* <DEDUP_REMOVED lines=94> */
.L_x_3752:
[----:B------:R-:W-:Y:S05]  /*b310*/  BSYNC B0 ;  /* 0x0000000000007941 */ /* 0x000fea0003800000 */
.L_x_3751:
[----:B-----5:R2:W-:Y:S02]  /*b320*/  ST.E.128 desc[UR6][R192.64], R24 ;  /* 0x00000018c0007985 */ /* 0x0205e4000c101d06 */
.L_x_3750:
[----:B------:R-:W-:Y:S05]  /*b330*/  BSYNC B1 ;  /* 0x0000000000017941 */ /* 0x000fea0003800000 */
.L_x_3749:
        /* <DEDUP_REMOVED lines=93> */
.L_x_3754:
[----:B------:R-:W-:Y:S05]  /*b910*/  BSYNC B0 ;  /* 0x0000000000007941 */ /* 0x000fea0003800000 */
.L_x_3753:
[----:B-----5:R2:W-:Y:S02]  /*b920*/  ST.E.128 desc[UR6][R192.64], R24 ;  /* 0x00000018c0007985 */ /* 0x0205e4000c101d06 */
.L_x_3740:
[----:B------:R-:W-:Y:S05]  /*b930*/  BSYNC B2 ;  /* 0x0000000000027941 */ /* 0x000fea0003800000 */
.L_x_3739:
        /* <DEDUP_REMOVED lines=103> */
.L_x_3760:
[----:B------:R-:W-:Y:S05]  /*bfb0*/  BSYNC B0 ;  /* 0x0000000000007941 */ /* 0x000fea0003800000 */
.L_x_3759:
[----:B-----5:R2:W-:Y:S02]  /*bfc0*/  ST.E.128 desc[UR6][R186.64], R24 ;  /* 0x00000018ba007985 */ /* 0x0205e4000c101d06 */
.L_x_3758:
[----:B------:R-:W-:Y:S05]  /*bfd0*/  BSYNC B1 ;  /* 0x0000000000017941 */ /* 0x000fea0003800000 */
.L_x_3757:
        /* <DEDUP_REMOVED lines=94> */
.L_x_3764:
[----:B------:R-:W-:Y:S05]  /*c5c0*/  BSYNC B0 ;  /* 0x0000000000007941 */ /* 0x000fea0003800000 */
.L_x_3763:
[----:B-----5:R2:W-:Y:S02]  /*c5d0*/  ST.E.128 desc[UR6][R186.64], R24 ;  /* 0x00000018ba007985 */ /* 0x0205e4000c101d06 */
.L_x_3762:
[----:B------:R-:W-:Y:S05]  /*c5e0*/  BSYNC B1 ;  /* 0x0000000000017941 */ /* 0x000fea0003800000 */
.L_x_3761:
        /* <DEDUP_REMOVED lines=94> */
.L_x_3768:
[----:B------:R-:W-:Y:S05]  /*cbd0*/  BSYNC B0 ;  /* 0x0000000000007941 */ /* 0x000fea0003800000 */
.L_x_3767:
[----:B-----5:R2:W-:Y:S02]  /*cbe0*/  ST.E.128 desc[UR6][R186.64], R24 ;  /* 0x00000018ba007985 */ /* 0x0205e4000c101d06 */
.L_x_3766:
[----:B------:R-:W-:Y:S05]  /*cbf0*/  BSYNC B1 ;  /* 0x0000000000017941 */ /* 0x000fea0003800000 */
.L_x_3765:
        /* <DEDUP_REMOVED lines=93> */
.L_x_3770:
[----:B------:R-:W-:Y:S05]  /*d1d0*/  BSYNC B0 ;  /* 0x0000000000007941 */ /* 0x000fea0003800000 */
.L_x_3769:
[----:B-----5:R2:W-:Y:S02]  /*d1e0*/  ST.E.128 desc[UR6][R186.64], R24 ;  /* 0x00000018ba007985 */ /* 0x0205e4000c101d06 */
.L_x_3756:
[----:B------:R-:W-:Y:S05]  /*d1f0*/  BSYNC B2 ;  /* 0x0000000000027941 */ /* 0x000fea0003800000 */
.L_x_3755:
        /* <DEDUP_REMOVED lines=11> */
.L_x_3672:
        /* <DEDUP_REMOVED lines=29> */
.L_x_3772:
[----:B------:R-:W-:Y:S05]  /*d480*/  BSYNC B0 ;  /* 0x0000000000007941 */ /* 0x000fea0003800000 */
.L_x_3771:
        /* <DEDUP_REMOVED lines=30> */
.L_x_3774:
[----:B------:R-:W-:Y:S05]  /*d670*/  BSYNC B0 ;  /* 0x0000000000007941 */ /* 0x000fea0003800000 */
.L_x_3773:
        /* <DEDUP_REMOVED lines=30> */
.L_x_3776:
[----:B------:R-:W-:Y:S05]  /*d860*/  BSYNC B0 ;  /* 0x0000000000007941 */ /* 0x000fea0003800000 */
.L_x_3775:
        /* <DEDUP_REMOVED lines=33> */
.L_x_3706:
[----:B------:R-:W-:Y:S05]  /*da80*/  BSYNC B3 ;  /* 0x0000000000037941 */ /* 0x000fea0003800000 */
.L_x_3671:
        /* <DEDUP_REMOVED lines=91> */
.L_x_3778:
        /* <DEDUP_REMOVED lines=10> */
.L_x_3779:
[----:B------:R-:W-:Y:S05]  /*e0e0*/  BSYNC B0 ;  /* 0x0000000000007941 */ /* 0x000fea0003800000 */
.L_x_3777:
[----:B------:R-:W-:Y:S04]  /*e0f0*/  IADD3 R9, R9, -0x1, RZ ;  /* 0xffffffff09097810 */ /* 0x000fe80007ffe0ff */
[----:B------:R-:W-:Y:S11]  /*e100*/  ISETP.GT.AND P0, PT, R9, R87, PT ;  /* 0x000000570900720c */ /* 0x000ff60003f04270 */
[----:B------:R-:W-:Y:S02]  /*e110*/  @!UPT UIADD3 URZ, URZ, URZ, URZ ;  /* 0x0000003f3f3ff290 */ /* 0x000fe4000fffe03f */
[----:B------:R-:W-:Y:S05]  /*e120*/  @P0 BRA `(.L_x_3780) ;  /* 0xffffff5000600947 */ /* 0x000fea000383ffff */
.L_x_3662:
        /* <DEDUP_REMOVED lines=114> */
.L_x_3789:
[----:B------:R-:W-:Y:S05]  /*e850*/  BSYNC B0 ;  /* 0x0000000000007941 */ /* 0x000fea0003800000 */
.L_x_3788:
[----:B-----5:R3:W-:Y:S02]  /*e860*/  STS.128 [R239], R24 ;  /* 0x00000018ef007388 */ /* 0x0207e40000000c00 */
.L_x_3787:
[----:B------:R-:W-:Y:S05]  /*e870*/  BSYNC B1 ;  /* 0x0000000000017941 */ /* 0x000fea0003800000 */
.L_x_3786:
        /* <DEDUP_REMOVED lines=50> */
.L_x_3793:
[----:B------:R-:W-:Y:S05]  /*eba0*/  BSYNC B0 ;  /* 0x0000000000007941 */ /* 0x000fea0003800000 */
.L_x_3792:
[----:B-----5:R1:W-:Y:S02]  /*ebb0*/  STS.128 [R239+0x2000], R24 ;  /* 0x00200018ef007388 */ /* 0x0203e40000000c00 */
.L_x_3791:
[----:B------:R-:W-:Y:S05]  /*ebc0*/  BSYNC B1 ;  /* 0x0000000000017941 */ /* 0x000fea0003800000 */
.L_x_3790:
        /* <DEDUP_REMOVED lines=50> */
.L_x_3797:
[----:B------:R-:W-:Y:S05]  /*eef0*/  BSYNC B0 ;  /* 0x0000000000007941 */ /* 0x000fea0003800000 */
.L_x_3796:
[----:B-----5:R3:W-:Y:S02]  /*ef00*/  STS.128 [R239+0x4000], R24 ;  /* 0x00400018ef007388 */ /* 0x0207e40000000c00 */
.L_x_3795:
[----:B------:R-:W-:Y:S05]  /*ef10*/  BSYNC B1 ;  /* 0x0000000000017941 */ /* 0x000fea0003800000 */
.L_x_3794:
        /* <DEDUP_REMOVED lines=49> */
.L_x_3799:
[----:B------:R-:W-:Y:S05]  /*f230*/  BSYNC B0 ;  /* 0x0000000000007941 */ /* 0x000fea0003800000 */
.L_x_3798:
[----:B-----5:R3:W-:Y:S02]  /*f240*/  STS.128 [R239+0x6000], R24 ;  /* 0x00600018ef007388 */ /* 0x0207e40000000c00 */
.L_x_3785:
[----:B------:R-:W-:Y:S05]  /*f250*/  BSYNC B2 ;  /* 0x0000000000027941 */ /* 0x000fea0003800000 */
.L_x_3784:
        /* <DEDUP_REMOVED lines=63> */
.L_x_3805:
[----:B------:R-:W-:Y:S05]  /*f650*/  BSYNC B0 ;  /* 0x0000000000007941 */ /* 0x000fea0003800000 */
.L_x_3804:
[----:B-----5:R3:W-:Y:S02]  /*f660*/  STS.128 [R239+0x800], R24 ;  /* 0x00080018ef007388 */ /* 0x0207e40000000c00 */
.L_x_3803:
[----:B------:R-:W-:Y:S05]  /*f670*/  BSYNC B1 ;  /* 0x0000000000017941 */ /* 0x000fea0003800000 */
.L_x_3802:
        /* <DEDUP_REMOVED lines=50> */
.L_x_3809:
[----:B------:R-:W-:Y:S05]  /*f9a0*/  BSYNC B0 ;  /* 0x0000000000007941 */ /* 0x000fea0003800000 */
.L_x_3808:
[----:B-----5:R3:W-:Y:S02]  /*f9b0*/  STS.128 [R239+0x2800], R24 ;  /* 0x00280018ef007388 */ /* 0x0207e40000000c00 */
.L_x_3807:
[----:B------:R-:W-:Y:S05]  /*f9c0*/  BSYNC B1 ;  /* 0x0000000000017941 */ /* 0x000fea0003800000 */
.L_x_3806:
        /* <DEDUP_REMOVED lines=50> */
.L_x_3813:
[----:B------:R-:W-:Y:S05]  /*fcf0*/  BSYNC B0 ;  /* 0x0000000000007941 */ /* 0x000fea0003800000 */
.L_x_3812:
[----:B-----5:R3:W-:Y:S02]  /*fd00*/  STS.128 [R239+0x4800], R24 ;  /* 0x00480018ef007388 */ /* 0x0207e40000000c00 */
.L_x_3811:
[----:B------:R-:W-:Y:S05]  /*fd10*/  BSYNC B1 ;  /* 0x0000000000017941 */ /* 0x000fea0003800000 */
.L_x_3810:
        /* <DEDUP_REMOVED lines=49> */
.L_x_3815:
[----:B------:R-:W-:Y:S05]  /*10030*/  BSYNC B0 ;  /* 0x0000000000007941 */ /* 0x000fea0003800000 */
.L_x_3814:
[----:B-----5:R3:W-:Y:S02]  /*10040*/  STS.128 [R239+0x6800], R24 ;  /* 0x00680018ef007388 */ /* 0x0207e40000000c00 */
.L_x_3801:
[----:B------:R-:W-:Y:S05]  /*10050*/  BSYNC B2 ;  /* 0x0000000000027941 */ /* 0x000fea0003800000 */
.L_x_3800:
        /* <DEDUP_REMOVED lines=64> */
.L_x_3821:
[----:B------:R-:W-:Y:S05]  /*10460*/  BSYNC B0 ;  /* 0x0000000000007941 */ /* 0x000fea0003800000 */
.L_x_3820:
[----:B-----5:R3:W-:Y:S02]  /*10470*/  STS.128 [R239+0x1000], R24 ;  /* 0x00100018ef007388 */ /* 0x0207e40000000c00 */
.L_x_3819:
[----:B------:R-:W-:Y:S05]  /*10480*/  BSYNC B1 ;  /* 0x0000000000017941 */ /* 0x000fea0003800000 */
.L_x_3818:
        /* <DEDUP_REMOVED lines=50> */
.L_x_3825:
[----:B------:R-:W-:Y:S05]  /*107b0*/  BSYNC B0 ;  /* 0x0000000000007941 */ /* 0x000fea0003800000 */
.L_x_3824:
[----:B-----5:R3:W-:Y:S02]  /*107c0*/  STS.128 [R239+0x3000], R24 ;  /* 0x00300018ef007388 */ /* 0x0207e40000000c00 */
.L_x_3823:
[----:B------:R-:W-:Y:S05]  /*107d0*/  BSYNC B1 ;  /* 0x0000000000017941 */ /* 0x000fea0003800000 */
.L_x_3822:
        /* <DEDUP_REMOVED lines=50> */
.L_x_3829:
[----:B------:R-:W-:Y:S05]  /*10b00*/  BSYNC B0 ;  /* 0x0000000000007941 */ /* 0x000fea0003800000 */
.L_x_3828:
[----:B-----5:R3:W-:Y:S02]  /*10b10*/  STS.128 [R239+0x5000], R24 ;  /* 0x00500018ef007388 */ /* 0x0207e40000000c00 */
.L_x_3827:
[----:B------:R-:W-:Y:S05]  /*10b20*/  BSYNC B1 ;  /* 0x0000000000017941 */ /* 0x000fea0003800000 */
.L_x_3826:
        /* <DEDUP_REMOVED lines=47> */
.L_x_3831:
[----:B------:R-:W-:Y:S05]  /*10e20*/  BSYNC B0 ;  /* 0x0000000000007941 */ /* 0x000fea0003800000 */
.L_x_3830:
[----:B-----5:R1:W-:Y:S02]  /*10e30*/  STS.128 [R239+0x7000], R44 ;  /* 0x0070002cef007388 */ /* 0x0203e40000000c00 */
.L_x_3817:
[----:B------:R-:W-:Y:S05]  /*10e40*/  BSYNC B2 ;  /* 0x0000000000027941 */ /* 0x000fea0003800000 */
.L_x_3816:
        /* <DEDUP_REMOVED lines=63> */
.L_x_3836:
[----:B------:R-:W-:Y:S05]  /*11240*/  BSYNC B0 ;  /* 0x0000000000007941 */ /* 0x000fea0003800000 */
.L_x_3835:
[----:B-----5:R1:W-:Y:S02]  /*11250*/  STS.128 [R239+0x1800], R20 ;  /* 0x00180014ef007388 */ /* 0x0203e40000000c00 */
.L_x_3834:
[----:B------:R-:W-:Y:S05]  /*11260*/  BSYNC B1 ;  /* 0x0000000000017941 */ /* 0x000fea0003800000 */
.L_x_3833:
        /* <DEDUP_REMOVED lines=50> */
.L_x_3840:
[----:B------:R-:W-:Y:S05]  /*11590*/  BSYNC B0 ;  /* 0x0000000000007941 */ /* 0x000fea0003800000 */
.L_x_3839:
[----:B-----5:R1:W-:Y:S02]  /*115a0*/  STS.128 [R239+0x3800], R20 ;  /* 0x00380014ef007388 */ /* 0x0203e40000000c00 */
.L_x_3838:
[----:B------:R-:W-:Y:S05]  /*115b0*/  BSYNC B1 ;  /* 0x0000000000017941 */ /* 0x000fea0003800000 */
.L_x_3837:
        /* <DEDUP_REMOVED lines=50> */
.L_x_3844:
[----:B------:R-:W-:Y:S05]  /*118e0*/  BSYNC B0 ;  /* 0x0000000000007941 */ /* 0x000fea0003800000 */
.L_x_3843:
[----:B-----5:R1:W-:Y:S02]  /*118f0*/  STS.128 [R239+0x5800], R20 ;  /* 0x00580014ef007388 */ /* 0x0203e40000000c00 */
.L_x_3842:
[----:B------:R-:W-:Y:S05]  /*11900*/  BSYNC B1 ;  /* 0x0000000000017941 */ /* 0x000fea0003800000 */
.L_x_3841:
        /* <DEDUP_REMOVED lines=49> */
.L_x_3846:
[----:B------:R-:W-:Y:S05]  /*11c20*/  BSYNC B0 ;  /* 0x0000000000007941 */ /* 0x000fea0003800000 */
.L_x_3845:
[----:B-----5:R1:W-:Y:S01]  /*11c30*/  STS.128 [R239+0x7800], R16 ;  /* 0x00780010ef007388 */ /* 0x0203e20000000c00 */
[----:B------:R-:W-:Y:S05]  /*11c40*/  BRA `(.L_x_3832) ;  /* 0x00000068009c7947 */ /* 0x000fea0003800000 */
.L_x_3783:
        /* <DEDUP_REMOVED lines=93> */
.L_x_3852:
[----:B------:R-:W-:Y:S05]  /*12220*/  BSYNC B0 ;  /* 0x0000000000007941 */ /* 0x000fea0003800000 */
.L_x_3851:
[----:B-----5:R3:W-:Y:S02]  /*12230*/  STS.128 [R239], R32 ;  /* 0x00000020ef007388 */ /* 0x0207e40000000c00 */
.L_x_3850:
[----:B------:R-:W-:Y:S05]  /*12240*/  BSYNC B1 ;  /* 0x0000000000017941 */ /* 0x000fea0003800000 */
.L_x_3849:
        /* <DEDUP_REMOVED lines=91> */
.L_x_3856:
[----:B------:R-:W-:Y:S05]  /*12800*/  BSYNC B0 ;  /* 0x0000000000007941 */ /* 0x000fea0003800000 */
.L_x_3855:
[----:B-----5:R1:W-:Y:S02]  /*12810*/  STS.128 [R239+0x2000], R32 ;  /* 0x00200020ef007388 */ /* 0x0203e40000000c00 */
.L_x_3854:
[----:B------:R-:W-:Y:S05]  /*12820*/  BSYNC B1 ;  /* 0x0000000000017941 */ /* 0x000fea0003800000 */
.L_x_3853:
        /* <DEDUP_REMOVED lines=91> */
.L_x_3860:
[----:B------:R-:W-:Y:S05]  /*12de0*/  BSYNC B0 ;  /* 0x0000000000007941 */ /* 0x000fea0003800000 */
.L_x_3859:
[----:B-----5:R3:W-:Y:S02]  /*12df0*/  STS.128 [R239+0x4000], R32 ;  /* 0x00400020ef007388 */ /* 0x0207e40000000c00 */
.L_x_3858:
[----:B------:R-:W-:Y:S05]  /*12e00*/  BSYNC B1 ;  /* 0x0000000000017941 */ /* 0x000fea0003800000 */
.L_x_3857:
        /* <DEDUP_REMOVED lines=90> */
.L_x_3862:
[----:B------:R-:W-:Y:S05]  /*133b0*/  BSYNC B0 ;  /* 0x0000000000007941 */ /* 0x000fea0003800000 */
.L_x_3861:
[----:B-----5:R3:W-:Y:S02]  /*133c0*/  STS.128 [R239+0x6000], R32 ;  /* 0x00600020ef007388 */ /* 0x0207e40000000c00 */
.L_x_3848:
[----:B------:R-:W-:Y:S05]  /*133d0*/  BSYNC B2 ;  /* 0x0000000000027941 */ /* 0x000fea0003800000 */
.L_x_3847:
        /* <DEDUP_REMOVED lines=98> */
.L_x_3868:
[----:B------:R-:W-:Y:S05]  /*13a00*/  BSYNC B0 ;  /* 0x0000000000007941 */ /* 0x000fea0003800000 */
.L_x_3867:
[----:B-----5:R3:W-:Y:S02]  /*13a10*/  STS.128 [R239+0x800], R32 ;  /* 0x00080020ef007388 */ /* 0x0207e40000000c00 */
.L_x_3866:
[----:B------:R-:W-:Y:S05]  /*13a20*/  BSYNC B1 ;  /* 0x0000000000017941 */ /* 0x000fea0003800000 */
.L_x_3865:
        /* <DEDUP_REMOVED lines=94> */
.L_x_3872:
[----:B------:R-:W-:Y:S05]  /*14010*/  BSYNC B0 ;  /* 0x0000000000007941 */ /* 0x000fea0003800000 */
.L_x_3871:
[----:B-----5:R3:W-:Y:S02]  /*14020*/  STS.128 [R239+0x2800], R32 ;  /* 0x00280020ef007388 */ /* 0x0207e40000000c00 */
.L_x_3870:
[----:B------:R-:W-:Y:S05]  /*14030*/  BSYNC B1 ;  /* 0x0000000000017941 */ /* 0x000fea0003800000 */
.L_x_3869:
        /* <DEDUP_REMOVED lines=94> */
.L_x_3876:
[----:B------:R-:W-:Y:S05]  /*14620*/  BSYNC B0 ;  /* 0x0000000000007941 */ /* 0x000fea0003800000 */
.L_x_3875:
[----:B-----5:R3:W-:Y:S02]  /*14630*/  STS.128 [R239+0x4800], R32 ;  /* 0x00480020ef007388 */ /* 0x0207e40000000c00 */
.L_x_3874:
[----:B------:R-:W-:Y:S05]  /*14640*/  BSYNC B1 ;  /* 0x0000000000017941 */ /* 0x000fea0003800000 */
.L_x_3873:
        /* <DEDUP_REMOVED lines=93> */
.L_x_3878:
[----:B------:R-:W-:Y:S05]  /*14c20*/  BSYNC B0 ;  /* 0x0000000000007941 */ /* 0x000fea0003800000 */
.L_x_3877:
[----:B-----5:R1:W-:Y:S02]  /*14c30*/  STS.128 [R239+0x6800], R20 ;  /* 0x00680014ef007388 */ /* 0x0203e40000000c00 */
.L_x_3864:
[----:B------:R-:W-:Y:S05]  /*14c40*/  BSYNC B2 ;  /* 0x0000000000027941 */ /* 0x000fea0003800000 */
.L_x_3863:
        /* <DEDUP_REMOVED lines=99> */
.L_x_3884:
[----:B------:R-:W-:Y:S05]  /*15280*/  BSYNC B0 ;  /* 0x0000000000007941 */ /* 0x000fea0003800000 */
.L_x_3883:
[----:B-----5:R3:W-:Y:S02]  /*15290*/  STS.128 [R239+0x1000], R32 ;  /* 0x00100020ef007388 */ /* 0x0207e40000000c00 */
.L_x_3882:
[----:B------:R-:W-:Y:S05]  /*152a0*/  BSYNC B1 ;  /* 0x0000000000017941 */ /* 0x000fea0003800000 */
.L_x_3881:
        /* <DEDUP_REMOVED lines=94> */
.L_x_3888:
[----:B------:R-:W-:Y:S05]  /*15890*/  BSYNC B0 ;  /* 0x0000000000007941 */ /* 0x000fea0003800000 */
.L_x_3887:
[----:B-----5:R3:W-:Y:S02]  /*158a0*/  STS.128 [R239+0x3000], R32 ;  /* 0x00300020ef007388 */ /* 0x0207e40000000c00 */
.L_x_3886:
[----:B------:R-:W-:Y:S05]  /*158b0*/  BSYNC B1 ;  /* 0x0000000000017941 */ /* 0x000fea0003800000 */
.L_x_3885:
        /* <DEDUP_REMOVED lines=94> */
.L_x_3892:
[----:B------:R-:W-:Y:S05]  /*15ea0*/  BSYNC B0 ;  /* 0x0000000000007941 */ /* 0x000fea0003800000 */
.L_x_3891:
[----:B-----5:R3:W-:Y:S02]  /*15eb0*/  STS.128 [R239+0x5000], R32 ;  /* 0x00500020ef007388 */ /* 0x0207e40000000c00 */
.L_x_3890:
[----:B------:R-:W-:Y:S05]  /*15ec0*/  BSYNC B1 ;  /* 0x0000000000017941 */ /* 0x000fea0003800000 */
.L_x_3889:
        /* <DEDUP_REMOVED lines=93> */
.L_x_3894:
[----:B------:R-:W-:Y:S05]  /*164a0*/  BSYNC B0 ;  /* 0x0000000000007941 */ /* 0x000fea0003800000 */
.L_x_3893:
[----:B-----5:R1:W-:Y:S02]  /*164b0*/  STS.128 [R239+0x7000], R24 ;  /* 0x00700018ef007388 */ /* 0x0203e40000000c00 */
.L_x_3880:
[----:B------:R-:W-:Y:S05]  /*164c0*/  BSYNC B2 ;  /* 0x0000000000027941 */ /* 0x000fea0003800000 */
.L_x_3879:
        /* <DEDUP_REMOVED lines=97> */
.L_x_3898:
[----:B------:R-:W-:Y:S05]  /*16ae0*/  BSYNC B0 ;  /* 0x0000000000007941 */ /* 0x000fea0003800000 */
.L_x_3897:
[----:B-----5:R1:W-:Y:S02]  /*16af0*/  STS.128 [R239+0x1800], R20 ;  /* 0x00180014ef007388 */ /* 0x0203e40000000c00 */
.L_x_3896:
[----:B------:R-:W-:Y:S05]  /*16b00*/  BSYNC B1 ;  /* 0x0000000000017941 */ /* 0x000fea0003800000 */
.L_x_3895:
        /* <DEDUP_REMOVED lines=94> */
.L_x_3902:
[----:B------:R-:W-:Y:S05]  /*170f0*/  BSYNC B0 ;  /* 0x0000000000007941 */ /* 0x000fea0003800000 */
.L_x_3901:
[----:B-----5:R1:W-:Y:S02]  /*17100*/  STS.128 [R239+0x3800], R20 ;  /* 0x00380014ef007388 */ /* 0x0203e40000000c00 */
.L_x_3900:
[----:B------:R-:W-:Y:S05]  /*17110*/  BSYNC B1 ;  /* 0x0000000000017941 */ /* 0x000fea0003800000 */
.L_x_3899:
        /* <DEDUP_REMOVED lines=95> */
.L_x_3906:
[----:B------:R-:W-:Y:S05]  /*17710*/  BSYNC B0 ;  /* 0x0000000000007941 */ /* 0x000fea0003800000 */
.L_x_3905:
[----:B-----5:R1:W-:Y:S02]  /*17720*/  STS.128 [R239+0x5800], R20 ;  /* 0x00580014ef007388 */ /* 0x0203e40000000c00 */
.L_x_3904:
[----:B------:R-:W-:Y:S05]  /*17730*/  BSYNC B1 ;  /* 0x0000000000017941 */ /* 0x000fea0003800000 */
.L_x_3903:
        /* <DEDUP_REMOVED lines=96> */
.L_x_3908:
[----:B------:R-:W-:Y:S05]  /*17d40*/  BSYNC B0 ;  /* 0x0000000000007941 */ /* 0x000fea0003800000 */
.L_x_3907:
[----:B-----5:R1:W-:Y:S01]  /*17d50*/  STS.128 [R239+0x7800], R20 ;  /* 0x00780014ef007388 */ /* 0x0203e20000000c00 */
[----:B------:R-:W-:Y:S05]  /*17d60*/  BRA `(.L_x_3832) ;  /* 0x0000000800547947 */ /* 0x000fea0003800000 */
.L_x_3782:
        /* <DEDUP_REMOVED lines=42> */
.L_x_3910:
[----:B------:R-:W-:Y:S05]  /*18010*/  BSYNC B0 ;  /* 0x0000000000007941 */ /* 0x000fea0003800000 */
.L_x_3909:
        /* <DEDUP_REMOVED lines=35> */
.L_x_3912:
[----:B------:R-:W-:Y:S05]  /*18250*/  BSYNC B0 ;  /* 0x0000000000007941 */ /* 0x000fea0003800000 */
.L_x_3911:
        /* <DEDUP_REMOVED lines=34> */
.L_x_3914:
[----:B------:R-:W-:Y:S05]  /*18480*/  BSYNC B0 ;  /* 0x0000000000007941 */ /* 0x000fea0003800000 */
.L_x_3913:
        /* <DEDUP_REMOVED lines=35> */
.L_x_3832:
[----:B------:R-:W-:Y:S05]  /*186c0*/  BSYNC B3 ;  /* 0x0000000000037941 */ /* 0x000fea0003800000 */
.L_x_3781:
        /* <DEDUP_REMOVED lines=43> */
.L_x_3916:
[----:B------:R-:W-:Y:S05]  /*18980*/  BSYNC B0 ;  /* 0x0000000000007941 */ /* 0x000fea0003800000 */
.L_x_3915:
        /* <DEDUP_REMOVED lines=37> */
.L_x_3918:
[----:B------:R-:W-:Y:S05]  /*18be0*/  BSYNC B0 ;  /* 0x0000000000007941 */ /* 0x000fea0003800000 */
.L_x_3917:
        /* <DEDUP_REMOVED lines=39> */
.L_x_3920:
[----:B------:R-:W-:Y:S05]  /*18e60*/  BSYNC B0 ;  /* 0x0000000000007941 */ /* 0x000fea0003800000 */
.L_x_3919:
        /* <DEDUP_REMOVED lines=42> */
.L_x_3922:
[----:B------:R-:W-:Y:S05]  /*19110*/  BSYNC B0 ;  /* 0x0000000000007941 */ /* 0x000fea0003800000 */
.L_x_3921:
        /* <DEDUP_REMOVED lines=54> */
.L_x_3924:
[----:B------:R-:W-:Y:S05]  /*19480*/  BSYNC B0 ;  /* 0x0000000000007941 */ /* 0x000fea0003800000 */
.L_x_3923:
        /* <DEDUP_REMOVED lines=39> */
.L_x_3926:
[----:B------:R-:W-:Y:S05]  /*19700*/  BSYNC B0 ;  /* 0x0000000000007941 */ /* 0x000fea0003800000 */
.L_x_3925:
        /* <DEDUP_REMOVED lines=41> */
.L_x_3928:
[----:B------:R-:W-:Y:S05]  /*199a0*/  BSYNC B0 ;  /* 0x0000000000007941 */ /* 0x000fea0003800000 */
.L_x_3927:
        /* <DEDUP_REMOVED lines=53> */
.L_x_3930:
[----:B------:R-:W-:Y:S05]  /*19d00*/  BSYNC B0 ;  /* 0x0000000000007941 */ /* 0x000fea0003800000 */
.L_x_3929:
[----:B------:R-:W-:Y:S01]  /*19d10*/  LDSM.16.M88.4 R60, [R226] ;  /* 0x00000000e23c783b */ /* 0x000fe20000000200 */
[----:B------:R-:W-:Y:S01]  /*19d20*/  R2P PR, R57, 0x6 ;  /* 0x0000000639007804 */ /* 0x000fe20000000000 */
[----:B------:R-:W-:Y:S01]  /*19d30*/  IMAD R224, R40, 0x2, R226 ;  /* 0x0000000228e07824 */ /* 0x000fe200078e02e2 */
[C---:B------:R-:W-:Y:S01]  /*19d40*/  IADD3 R0, R225.reuse, 0x8000, RZ ;  /* 0x00008000e1007810 */ /* 0x040fe20007ffe0ff */
[----:B------:R-:W4:Y:S01]  /*19d50*/  LDSM.16.M88.4 R28, [R225+0x8000] ;  /* 0x00800000e11c783b */ /* 0x000f220000000200 */
[----:B------:R-:W-:Y:S01]  /*19d60*/  IADD3 R223, R225, 0x8020, RZ ;  /* 0x00008020e1df7810 */ /* 0x000fe20007ffe0ff */
[C---:B------:R-:W-:Y:S01]  /*19d70*/  IMAD R221, R39.reuse, 0x2, R224 ;  /* 0x0000000227dd7824 */ /* 0x040fe200078e02e0 */
[----:B------:R-:W-:Y:S01]  /*19d80*/  LEA R222, R39, R226, 0x1 ;  /* 0x000000e227de7211 */ /* 0x000fe200078e08ff */
[----:B-1----:R-:W-:Y:S04]  /*19d90*/  LDSM.16.M88.4 R20, [R224] ;  /* 0x00000000e014783b */ /* 0x002fe80000000200 */
[----:B------:R-:W1:Y:S02]  /*19da0*/  LDSM.16.M88.4 R76, [R225+0x8800] ;  /* 0x00880000e14c783b */ /* 0x000e640000000200 */
[----:B------:R-:W-:-:S02]  /*19db0*/  @P1 IADD3 R223, R0, -0x20, RZ ;  /* 0xffffffe000df1810 */ /* 0x000fc40007ffe0ff */
[----:B------:R-:W1:Y:S01]  /*19dc0*/  LDSM.16.M88.4 R68, [R225+0x9000] ;  /* 0x00900000e144783b */ /* 0x000e620000000200 */
[----:B------:R-:W-:-:S03]  /*19dd0*/  MOV R0, 0x40 ;  /* 0x0000004000007802 */ /* 0x000fc60000000f00 */
[----:B------:R-:W1:Y:S01]  /*19de0*/  LDSM.16.M88.4 R100, [R223] ;  /* 0x00000000df64783b */ /* 0x000e620000000200 */
[----:B------:R-:W-:-:S03]  /*19df0*/  SEL R0, R0, 0xffffffc0, !P2 ;  /* 0xffffffc000007807 */ /* 0x000fc60005000000 */
[----:B--23--:R-:W2:Y:S01]  /*19e00*/  LDSM.16.M88.4 R12, [R225+0x9800] ;  /* 0x00980000e10c783b */ /* 0x00cea20000000200 */
[----:B------:R-:W-:Y:S02]  /*19e10*/  IADD3 R219, R225, R0, RZ ;  /* 0x00000000e1db7210 */ /* 0x000fe40007ffe0ff */
[----:B------:R-:W-:Y:S01]  /*19e20*/  IADD3 R212, R0, R223, RZ ;  /* 0x000000df00d47210 */ /* 0x000fe20007ffe0ff */
[----:B------:R-:W-:Y:S04]  /*19e30*/  LDSM.16.M88.4 R92, [R222] ;  /* 0x00000000de5c783b */ /* 0x000fe80000000200 */
[----:B------:R-:W3:Y:S04]  /*19e40*/  LDSM.16.M88.4 R64, [R219+0x8000] ;  /* 0x00800000db40783b */ /* 0x000ee80000000200 */
[----:B------:R-:W3:Y:S04]  /*19e50*/  LDSM.16.M88.4 R80, [R223+0x800] ;  /* 0x00080000df50783b */ /* 0x000ee80000000200 */
[----:B------:R-:W3:Y:S01]  /*19e60*/  LDSM.16.M88.4 R32, [R223+0x1000] ;  /* 0x00100000df20783b */ /* 0x000ee20000000200 */
[C---:B----45:R-:W-:Y:S03]  /*19e70*/  HMMA.16816.F32.BF16 R16, R60.reuse, R28, RZ ;  /* 0x0000001c3c10723c */ /* 0x070fe600000418ff */
[----:B------:R-:W4:Y:S04]  /*19e80*/  LDSM.16.M88.4 R88, [R223+0x1800] ;  /* 0x00180000df58783b */ /* 0x000f280000000200 */
[----:B------:R-:W-:Y:S01]  /*19e90*/  LDSM.16.M88.4 R44, [R212] ;  /* 0x00000000d42c783b */ /* 0x000fe20000000200 */
[C---:B------:R-:W-:Y:S03]  /*19ea0*/  HMMA.16816.F32.BF16 R28, R60.reuse, R30, RZ ;  /* 0x0000001e3c1c723c */ /* 0x040fe600000418ff */
[----:B------:R-:W-:Y:S03]  /*19eb0*/  LDSM.16.M88.4 R24, [R219+0x8800] ;  /* 0x00880000db18783b */ /* 0x000fe60000000200 */
[C---:B-1----:R-:W-:Y:S01]  /*19ec0*/  HMMA.16816.F32.BF16 R48, R60.reuse, R76, RZ ;  /* 0x0000004c3c30723c */ /* 0x042fe200000418ff */
[----:B------:R-:W-:Y:S04]  /*19ed0*/  LDSM.16.M88.4 R4, [R219+0x9000] ;  /* 0x00900000db04783b */ /* 0x000fe80000000200 */
[----:B------:R-:W-:Y:S01]  /*19ee0*/  LDSM.16.M88.4 R84, [R219+0x9800] ;  /* 0x00980000db54783b */ /* 0x000fe20000000200 */
[----:B------:R-:W-:Y:S03]  /*19ef0*/  HMMA.16816.F32.BF16 R72, R60, R68, RZ ;  /* 0x000000443c48723c */ /* 0x000fe600000418ff */
        /* <DEDUP_REMOVED lines=9> */
[C---:B--2---:R-:W-:Y:S06]  /*19f90*/  HMMA.16816.F32.BF16 R96, R60.reuse, R12, RZ ;  /* 0x0000000c3c60723c */ /* 0x044fec00000418ff */
[----:B------:R-:W-:Y:S01]  /*19fa0*/  HMMA.16816.F32.BF16 R60, R60, R14, RZ ;  /* 0x0000000e3c3c723c */ /* 0x000fe200000418ff */
[----:B------:R-:W1:Y:S05]  /*19fb0*/  LDSM.16.M88.4 R12, [R221] ;  /* 0x00000000dd0c783b */ /* 0x000e6a0000000200 */
[----:B---3--:R-:W-:Y:S06]  /*19fc0*/  HMMA.16816.F32.BF16 R16, R92, R64, R16 ;  /* 0x000000405c10723c */ /* 0x008fec0000041810 */
        /* <DEDUP_REMOVED lines=8> */
[C---:B----4-:R-:W-:Y:S06]  /*1a050*/  HMMA.16816.F32.BF16 R96, R20.reuse, R88, R96 ;  /* 0x000000581460723c */ /* 0x050fec0000041860 */
        /* <DEDUP_REMOVED lines=192> */
[----:B------:R-:W-:Y:S01]  /*1ac60*/  FMUL.FTZ R21, R79, R0 ;  /* 0x000000004f157220 */ /* 0x000fe20000410000 */
        /* <DEDUP_REMOVED lines=114> */
[----:B------:R-:W-:-:S03]  /*1b390*/  @P5 IADD3 R13, R13, 0x1, RZ ;  /* 0x000000010d0d5810 */ /* 0x000fc60007ffe0ff */
[----:B------:R-:W-:Y:S02]  /*1b3a0*/  @!P1 IADD3 R3, -R3, RZ, RZ ;  /* 0x000000ff03039210 */ /* 0x000fe40007ffe1ff */
[----:B------:R-:W-:Y:S02]  /*1b3b0*/  @!P3 IMAD.MOV R13, RZ, RZ, -R13 ;  /* 0x000000ffff0db224 */ /* 0x000fe400078e0a0d */
[----:B------:R-:W-:-:S03]  /*1b3c0*/  SEL R3, R0, R3, !P2 ;  /* 0x0000000300037207 */ /* 0x000fc60005000000 */
[----:B------:R-:W-:Y:S02]  /*1b3d0*/  SEL R0, R0, R13, !P2 ;  /* 0x0000000d00007207 */ /* 0x000fe40005000000 */
[--C-:B------:R-:W-:Y:S01]  /*1b3e0*/  IMAD.WIDE R18, R3, 0x4, R240.reuse ;  /* 0x0000000403127825 */ /* 0x100fe200078e02f0 */
[----:B------:R-:W2:Y:S03]  /*1b3f0*/  LD.E.64 R12, desc[UR6][R10.64+0x38] ;  /* 0x000038060a0c7980 */ /* 0x000ea6000c101b00 */
        /* <DEDUP_REMOVED lines=9> */
[----:B------:R-:W-:Y:S02]  /*1b490*/  IMAD R3, R12, R3, R0 ;  /* 0x000000030c037224 */ /* 0x000fe400078e0200 */
[----:B---3--:R-:W-:-:S03]  /*1b4a0*/  IMAD.IADD R5, R5, 0x1, -R6 ;  /* 0x0000000105057824 */ /* 0x008fc600078e0a06 */
[----:B------:R-:W-:Y:S02]  /*1b4b0*/  IADD3 R19, R19, R3, RZ ;  /* 0x0000000313137210 */ /* 0x000fe40007ffe0ff */
[----:B------:R-:W-:Y:S01]  /*1b4c0*/  SHF.R.S32.HI R4, RZ, 0x1f, R5 ;  /* 0x0000001fff047819 */ /* 0x000fe20000011405 */
[----:B----4-:R-:W-:-:S04]  /*1b4d0*/  IMAD R0, R15, R5, RZ ;  /* 0x000000050f007224 */ /* 0x010fc800078e02ff */
[----:B------:R-:W-:Y:S02]  /*1b4e0*/  IMAD R0, R14, R4, R0 ;  /* 0x000000040e007224 */ /* 0x000fe400078e0200 */
[----:B------:R-:W-:-:S04]  /*1b4f0*/  IMAD.WIDE.U32 R4, R5, R14, R18 ;  /* 0x0000000e05047225 */ /* 0x000fc800078e0012 */
[----:B------:R-:W-:Y:S01]  /*1b500*/  IMAD.IADD R0, R5, 0x1, R0 ;  /* 0x0000000105007824 */ /* 0x000fe200078e0200 */
[----:B------:R-:W-:Y:S05]  /*1b510*/  BRA `(.L_x_3935) ;  /* 0x00000000000c7947 */ /* 0x000fea0003800000 */
.L_x_3934:
[----:B------:R-:W2:Y:S02]  /*1b520*/  LD.E R4, desc[UR6][R10.64+0x38] ;  /* 0x000038060a047980 */ /* 0x000ea4000c101900 */
[----:B--2---:R-:W-:-:S04]  /*1b530*/  LEA R4, -R4, RZ, 0x6 ;  /* 0x000000ff04047211 */ /* 0x004fc800078e31ff */
[----:B------:R-:W-:Y:S02]  /*1b540*/  SHF.R.S32.HI R0, RZ, 0x1f, R4 ;  /* 0x0000001fff007819 */ /* 0x000fe40000011404 */
.L_x_3935:
[----:B------:R-:W-:Y:S05]  /*1b550*/  BSYNC B0 ;  /* 0x0000000000007941 */ /* 0x000fea0003800000 */
.L_x_3933:
        /* <DEDUP_REMOVED lines=119> */
.L_x_3932:
[----:B------:R-:W-:Y:S05]  /*1bcd0*/  BSYNC B1 ;  /* 0x0000000000017941 */ /* 0x000fea0003800000 */
.L_x_3931:
        /* <DEDUP_REMOVED lines=8> */
[CC--:B------:R-:W-:Y:S01]  /*1bd60*/  ISETP.GE.OR P1, PT, R7.reuse, R246.reuse, !P1 ;  /* 0x000000f60700720c */ /* 0x0c0fe20004f26670 */
[----:B------:R-:W-:Y:S01]  /*1bd70*/  VIADD R13, R7, 0x28 ;  /* 0x00000028070d7836 */ /* 0x000fe20000000000 */
[C---:B------:R-:W-:Y:S01]  /*1bd80*/  ISETP.GE.AND P4, PT, R2.reuse, R247, PT ;  /* 0x000000f70200720c */ /* 0x040fe20003f86270 */
[--C-:B------:R-:W-:Y:S01]  /*1bd90*/  IMAD R217, R39, 0x2, R220.reuse ;  /* 0x0000000227d97824 */ /* 0x100fe200078e02dc */
[----:B------:R-:W-:Y:S01]  /*1bda0*/  ISETP.GE.AND P2, PT, R2, R245, PT ;  /* 0x000000f50200720c */ /* 0x000fe20003f46270 */
[----:B------:R-:W-:Y:S01]  /*1bdb0*/  IMAD R218, R40, 0x2, R220 ;  /* 0x0000000228da7824 */ /* 0x000fe200078e02dc */
[----:B------:R-:W-:Y:S01]  /*1bdc0*/  FSEL R3, R9, -INF , !P1 ;  /* 0xff80000009037808 */ /* 0x000fe20004800000 */
[----:B------:R-:W-:Y:S01]  /*1bdd0*/  LDSM.16.MT88.4 R156, [R220+0x10000] ;  /* 0x01000000dc9c783b */ /* 0x000fe20000004200 */
[C---:B------:R-:W-:Y:S01]  /*1bde0*/  ISETP.GE.OR P4, PT, R2.reuse, R246, !P4 ;  /* 0x000000f60200720c */ /* 0x040fe20006786670 */
[----:B------:R-:W-:Y:S01]  /*1bdf0*/  IMAD R216, R39, 0x2, R218 ;  /* 0x0000000227d87824 */ /* 0x000fe200078e02da */
[----:B------:R-:W-:Y:S01]  /*1be00*/  ISETP.GE.OR P2, PT, R2, R244, !P2 ;  /* 0x000000f40200720c */ /* 0x000fe20005746670 */
[----:B------:R-:W-:Y:S01]  /*1be10*/  VIADD R2, R7, 0x9 ;  /* 0x0000000907027836 */ /* 0x000fe20000000000 */
[C---:B------:R-:W-:Y:S01]  /*1be20*/  ISETP.GE.AND P3, PT, R0.reuse, R247, PT ;  /* 0x000000f70000720c */ /* 0x040fe20003f66270 */
[----:B------:R-:W-:Y:S01]  /*1be30*/  LDSM.16.MT88.4 R140, [R217+0x10000] ;  /* 0x01000000d98c783b */ /* 0x000fe20000004200 */
[----:B------:R-:W-:-:S02]  /*1be40*/  ISETP.GE.AND P1, PT, R0, R245, PT ;  /* 0x000000f50000720c */ /* 0x000fc40003f26270 */
[C---:B------:R-:W-:Y:S01]  /*1be50*/  ISETP.GE.OR P5, PT, R7.reuse, R244, !P5 ;  /* 0x000000f40700720c */ /* 0x040fe20006fa6670 */
[----:B------:R-:W-:Y:S01]  /*1be60*/  LDSM.16.MT88.4 R148, [R218+0x10000] ;  /* 0x01000000da94783b */ /* 0x000fe20000004200 */
[C---:B------:R-:W-:Y:S02]  /*1be70*/  ISETP.GE.OR P3, PT, R0.reuse, R246, !P3 ;  /* 0x000000f60000720c */ /* 0x040fe40005f66670 */
[----:B------:R-:W-:Y:S01]  /*1be80*/  ISETP.GE.OR P1, PT, R0, R244, !P1 ;  /* 0x000000f40000720c */ /* 0x000fe20004f26670 */
[----:B------:R-:W-:Y:S01]  /*1be90*/  VIADD R0, R7, 0x10 ;  /* 0x0000001007007836 */ /* 0x000fe20000000000 */
[----:B------:R-:W-:Y:S01]  /*1bea0*/  FSEL R37, R37, -INF , !P5 ;  /* 0xff80000025257808 */ /* 0x000fe20006800000 */
[----:B------:R-:W-:Y:S01]  /*1beb0*/  LDSM.16.MT88.4 R132, [R216+0x10000] ;  /* 0x01000000d884783b */ /* 0x000fe20000004200 */
[----:B------:R-:W-:Y:S02]  /*1bec0*/  FSEL R36, R36, -INF , !P4 ;  /* 0xff80000024247808 */ /* 0x000fe40006000000 */
[C---:B------:R-:W-:Y:S01]  /*1bed0*/  ISETP.GE.AND P5, PT, R2.reuse, R247, PT ;  /* 0x000000f70200720c */ /* 0x040fe20003fa6270 */
[----:B------:R-:W-:Y:S01]  /*1bee0*/  LDSM.16.MT88.4 R48, [R218+0x12000] ;  /* 0x01200000da30783b */ /* 0x000fe20000004200 */
[----:B------:R-:W-:-:S02]  /*1bef0*/  ISETP.GE.AND P4, PT, R2, R245, PT ;  /* 0x000000f50200720c */ /* 0x000fc40003f86270 */
[----:B------:R-:W-:Y:S01]  /*1bf00*/  FSEL R38, R38, -INF , !P2 ;  /* 0xff80000026267808 */ /* 0x000fe20005000000 */
[----:B------:R-:W-:Y:S01]  /*1bf10*/  LDSM.16.MT88.4 R56, [R217+0x12000] ;  /* 0x01200000d938783b */ /* 0x000fe20000004200 */
[----:B------:R-:W-:Y:S02]  /*1bf20*/  FSEL R28, R28, -INF , !P3 ;  /* 0xff8000001c1c7808 */ /* 0x000fe40005800000 */
[C---:B------:R-:W-:Y:S01]  /*1bf30*/  ISETP.GE.AND P2, PT, R0.reuse, R247, PT ;  /* 0x000000f70000720c */ /* 0x040fe20003f46270 */
[----:B------:R-:W-:Y:S01]  /*1bf40*/  LDSM.16.MT88.4 R64, [R216+0x12000] ;  /* 0x01200000d840783b */ /* 0x000fe20000004200 */
[----:B------:R-:W-:Y:S02]  /*1bf50*/  ISETP.GE.AND P3, PT, R0, R245, PT ;  /* 0x000000f50000720c */ /* 0x000fe40003f66270 */
[C---:B------:R-:W-:Y:S01]  /*1bf60*/  ISETP.GE.OR P5, PT, R2.reuse, R246, !P5 ;  /* 0x000000f60200720c */ /* 0x040fe20006fa6670 */
[----:B------:R-:W-:Y:S01]  /*1bf70*/  LDSM.16.MT88.4 R72, [R220+0x14000] ;  /* 0x01400000dc48783b */ /* 0x000fe20000004200 */
        /* <DEDUP_REMOVED lines=22> */
[C---:B------:R-:W-:Y:S01]  /*1c0e0*/  VIADD R2, R7.reuse, 0x19 ;  /* 0x0000001907027836 */ /* 0x040fe20000000000 */
[----:B------:R-:W-:Y:S01]  /*1c0f0*/  FMNMX.FTZ R15, R28, R15, !PT ;  /* 0x0000000f1c0f7209 */ /* 0x000fe20007810000 */
[----:B------:R-:W-:Y:S01]  /*1c100*/  LDSM.16.MT88.4 R24, [R218+0x12800] ;  /* 0x01280000da18783b */ /* 0x000fe20000004200 */
[C---:B------:R-:W-:Y:S02]  /*1c110*/  ISETP.GE.OR P4, PT, R0.reuse, R246, !P4 ;  /* 0x000000f60000720c */ /* 0x040fe40006786670 */
[----:B------:R-:W-:Y:S01]  /*1c120*/  ISETP.GE.OR P2, PT, R0, R244, !P2 ;  /* 0x000000f40000720c */ /* 0x000fe20005746670 */
[----:B------:R-:W-:Y:S01]  /*1c130*/  VIADD R0, R7, 0x20 ;  /* 0x0000002007007836 */ /* 0x000fe20000000000 */
[----:B------:R-:W-:-:S02]  /*1c140*/  FSEL R12, R16, -INF , !P3 ;  /* 0xff800000100c7808 */ /* 0x000fc40005800000 */
[C---:B------:R-:W-:Y:S02]  /*1c150*/  ISETP.GE.AND P3, PT, R2.reuse, R247, PT ;  /* 0x000000f70200720c */ /* 0x040fe40003f66270 */
[----:B------:R-:W-:Y:S02]  /*1c160*/  FMNMX.FTZ R15, R29, R15, !PT ;  /* 0x0000000f1d0f7209 */ /* 0x000fe40007810000 */
[----:B------:R-:W-:Y:S02]  /*1c170*/  FSEL R5, R43, -INF , !P1 ;  /* 0xff8000002b057808 */ /* 0x000fe40004800000 */
[----:B------:R-:W-:Y:S01]  /*1c180*/  ISETP.GE.AND P1, PT, R2, R245, PT ;  /* 0x000000f50200720c */ /* 0x000fe20003f26270 */
[----:B------:R-:W-:Y:S01]  /*1c190*/  LDSM.16.MT88.4 R40, [R220+0x12000] ;  /* 0x01200000dc28783b */ /* 0x000fe20000004200 */
[----:B------:R-:W-:Y:S02]  /*1c1a0*/  FSEL R9, R17, -INF , !P5 ;  /* 0xff80000011097808 */ /* 0x000fe40006800000 */
[----:B------:R-:W-:-:S02]  /*1c1b0*/  ISETP.GE.AND P5, PT, R0, R247, PT ;  /* 0x000000f70000720c */ /* 0x000fc40003fa6270 */
[----:B------:R-:W-:Y:S02]  /*1c1c0*/  ISETP.GE.OR P3, PT, R2, R246, !P3 ;  /* 0x000000f60200720c */ /* 0x000fe40005f66670 */
[----:B------:R-:W-:Y:S02]  /*1c1d0*/  FMNMX.FTZ R15, R6, R15, !PT ;  /* 0x0000000f060f7209 */ /* 0x000fe40007810000 */
[----:B------:R-:W-:Y:S02]  /*1c1e0*/  FSEL R4, R33, -INF , !P4 ;  /* 0xff80000021047808 */ /* 0x000fe40006000000 */
[----:B------:R-:W-:Y:S02]  /*1c1f0*/  ISETP.GE.AND P4, PT, R0, R245, PT ;  /* 0x000000f50000720c */ /* 0x000fe40003f86270 */
[----:B------:R-:W-:Y:S02]  /*1c200*/  ISETP.GE.OR P1, PT, R2, R244, !P1 ;  /* 0x000000f40200720c */ /* 0x000fe40004f26670 */
[----:B------:R-:W-:-:S02]  /*1c210*/  ISETP.GE.OR P5, PT, R0, R246, !P5 ;  /* 0x000000f60000720c */ /* 0x000fc40006fa6670 */
[----:B------:R-:W-:Y:S02]  /*1c220*/  FSEL R8, R20, -INF , !P2 ;  /* 0xff80000014087808 */ /* 0x000fe40005000000 */
[----:B------:R-:W-:Y:S02]  /*1c230*/  FSEL R2, R32, -INF , !P3 ;  /* 0xff80000020027808 */ /* 0x000fe40005800000 */
[----:B------:R-:W-:Y:S01]  /*1c240*/  FMNMX.FTZ R16, R5, R15, !PT ;  /* 0x0000000f05107209 */ /* 0x000fe20007810000 */
[----:B------:R-:W-:Y:S01]  /*1c250*/  LDSM.16.MT88.4 R32, [R216+0x10800] ;  /* 0x01080000d820783b */ /* 0x000fe20000004200 */
[C---:B------:R-:W-:Y:S02]  /*1c260*/  ISETP.GE.AND P2, PT, R14.reuse, R247, PT ;  /* 0x000000f70e00720c */ /* 0x040fe40003f46270 */
[----:B------:R-:W-:Y:S02]  /*1c270*/  ISETP.GE.AND P3, PT, R14, R245, PT ;  /* 0x000000f50e00720c */ /* 0x000fe40003f66270 */
[----:B------:R-:W-:-:S02]  /*1c280*/  FMNMX.FTZ R15, R37, R38, !PT ;  /* 0x00000026250f7209 */ /* 0x000fc40007810000 */
[----:B------:R-:W-:Y:S02]  /*1c290*/  ISETP.GE.OR P4, PT, R0, R244, !P4 ;  /* 0x000000f40000720c */ /* 0x000fe40006786670 */
[----:B------:R-:W-:Y:S02]  /*1c2a0*/  FSEL R0, R21, -INF , !P1 ;  /* 0xff80000015007808 */ /* 0x000fe40004800000 */
[----:B------:R-:W-:Y:S01]  /*1c2b0*/  FSEL R178, R178, -INF , !P5 ;  /* 0xff800000b2b27808 */ /* 0x000fe20006800000 */
[----:B------:R-:W-:Y:S01]  /*1c2c0*/  LDSM.16.MT88.4 R20, [R220+0x10800] ;  /* 0x01080000dc14783b */ /* 0x000fe20000004200 */
[----:B------:R-:W-:Y:S02]  /*1c2d0*/  FMNMX.FTZ R16, R4, R16, !PT ;  /* 0x0000001004107209 */ /* 0x000fe40007810000 */
[C---:B------:R-:W-:Y:S02]  /*1c2e0*/  ISETP.GE.AND P1, PT, R13.reuse, R247, PT ;  /* 0x000000f70d00720c */ /* 0x040fe40003f26270 */
[----:B------:R-:W-:-:S02]  /*1c2f0*/  ISETP.GE.AND P5, PT, R13, R245, PT ;  /* 0x000000f50d00720c */ /* 0x000fc40003fa6270 */
[C---:B------:R-:W-:Y:S02]  /*1c300*/  ISETP.GE.OR P2, PT, R14.reuse, R246, !P2 ;  /* 0x000000f60e00720c */ /* 0x040fe40005746670 */
[----:B------:R-:W-:Y:S01]  /*1c310*/  ISETP.GE.OR P3, PT, R14, R244, !P3 ;  /* 0x000000f40e00720c */ /* 0x000fe20005f66670 */
[----:B------:R-:W-:Y:S01]  /*1c320*/  VIADD R14, R7, 0x29 ;  /* 0x00000029070e7836 */ /* 0x000fe20000000000 */
[----:B------:R-:W-:Y:S02]  /*1c330*/  FMNMX.FTZ R15, R30, R15, !PT ;  /* 0x0000000f1e0f7209 */ /* 0x000fe40007810000 */
[----:B------:R-:W-:Y:S02]  /*1c340*/  FMNMX.FTZ R16, R2, R16, !PT ;  /* 0x0000001002107209 */ /* 0x000fe40007810000 */
[C---:B------:R-:W-:Y:S02]  /*1c350*/  ISETP.GE.OR P1, PT, R13.reuse, R246, !P1 ;  /* 0x000000f60d00720c */ /* 0x040fe40004f26670 */
[----:B------:R-:W-:Y:S01]  /*1c360*/  ISETP.GE.OR P5, PT, R13, R244, !P5 ;  /* 0x000000f40d00720c */ /* 0x000fe20006fa6670 */
[----:B------:R-:W-:Y:S01]  /*1c370*/  VIADD R13, R7, 0x30 ;  /* 0x00000030070d7836 */ /* 0x000fe20000000000 */
[----:B------:R-:W-:-:S02]  /*1c380*/  FMNMX.FTZ R15, R31, R15, !PT ;  /* 0x0000000f1f0f7209 */ /* 0x000fc40007810000 */
[----:B------:R-:W-:Y:S02]  /*1c390*/  FSEL R184, R184, -INF , !P4 ;  /* 0xff800000b8b87808 */ /* 0x000fe40006000000 */
[----:B------:R-:W-:Y:S02]  /*1c3a0*/  FSEL R179, R179, -INF , !P2 ;  /* 0xff800000b3b37808 */ /* 0x000fe40005000000 */
[C---:B------:R-:W-:Y:S02]  /*1c3b0*/  ISETP.GE.AND P4, PT, R14.reuse, R247, PT ;  /* 0x000000f70e00720c */ /* 0x040fe40003f86270 */
[----:B------:R-:W-:Y:S02]  /*1c3c0*/  ISETP.GE.AND P2, PT, R14, R245, PT ;  /* 0x000000f50e00720c */ /* 0x000fe40003f46270 */
[----:B------:R-:W-:Y:S02]  /*1c3d0*/  FMNMX.FTZ R16, R178, R16, !PT ;  /* 0x00000010b2107209 */ /* 0x000fe40007810000 */
[----:B------:R-:W-:-:S02]  /*1c3e0*/  FMNMX.FTZ R15, R12, R15, !PT ;  /* 0x0000000f0c0f7209 */ /* 0x000fc40007810000 */
[----:B------:R-:W-:Y:S02]  /*1c3f0*/  FSEL R185, R185, -INF , !P3 ;  /* 0xff800000b9b97808 */ /* 0x000fe40005800000 */
[----:B------:R-:W-:Y:S02]  /*1c400*/  FSEL R182, R182, -INF , !P1 ;  /* 0xff800000b6b67808 */ /* 0x000fe40004800000 */
[C---:B------:R-:W-:Y:S02]  /*1c410*/  ISETP.GE.AND P3, PT, R13.reuse, R247, PT ;  /* 0x000000f70d00720c */ /* 0x040fe40003f66270 */
[----:B------:R-:W-:Y:S02]  /*1c420*/  ISETP.GE.AND P1, PT, R13, R245, PT ;  /* 0x000000f50d00720c */ /* 0x000fe40003f26270 */
[C---:B------:R-:W-:Y:S02]  /*1c430*/  ISETP.GE.OR P4, PT, R14.reuse, R246, !P4 ;  /* 0x000000f60e00720c */ /* 0x040fe40006786670 */
[----:B------:R-:W-:Y:S01]  /*1c440*/  ISETP.GE.OR P2, PT, R14, R244, !P2 ;  /* 0x000000f40e00720c */ /* 0x000fe20005746670 */
[----:B------:R-:W-:Y:S01]  /*1c450*/  VIADD R14, R7, 0x31 ;  /* 0x00000031070e7836 */ /* 0x000fe20000000000 */
[----:B------:R-:W-:-:S02]  /*1c460*/  FMNMX.FTZ R16, R179, R16, !PT ;  /* 0x00000010b3107209 */ /* 0x000fc40007810000 */
[----:B------:R-:W-:Y:S02]  /*1c470*/  FMNMX.FTZ R15, R9, R15, !PT ;  /* 0x0000000f090f7209 */ /* 0x000fe40007810000 */
[C---:B------:R-:W-:Y:S02]  /*1c480*/  ISETP.GE.OR P3, PT, R13.reuse, R246, !P3 ;  /* 0x000000f60d00720c */ /* 0x040fe40005f66670 */
[----:B------:R-:W-:Y:S01]  /*1c490*/  ISETP.GE.OR P1, PT, R13, R244, !P1 ;  /* 0x000000f40d00720c */ /* 0x000fe20004f26670 */
[----:B------:R-:W-:Y:S01]  /*1c4a0*/  VIADD R13, R7, 0x38 ;  /* 0x00000038070d7836 */ /* 0x000fe20000000000 */
[----:B------:R-:W-:Y:S01]  /*1c4b0*/  FSEL R187, R187, -INF , !P5 ;  /* 0xff800000bbbb7808 */ /* 0x000fe20006800000 */
[----:B------:R-:W-:Y:S01]  /*1c4c0*/  VIADD R7, R7, 0x39 ;  /* 0x0000003907077836 */ /* 0x000fe20000000000 */
[----:B------:R-:W-:Y:S02]  /*1c4d0*/  FMNMX.FTZ R17, R182, R16, !PT ;  /* 0x00000010b6117209 */ /* 0x000fe40007810000 */
[----:B------:R-:W-:-:S02]  /*1c4e0*/  ISETP.GE.AND P5, PT, R14, R247, PT ;  /* 0x000000f70e00720c */ /* 0x000fc40003fa6270 */
[----:B------:R-:W-:Y:S02]  /*1c4f0*/  FSEL R183, R183, -INF , !P4 ;  /* 0xff800000b7b77808 */ /* 0x000fe40006000000 */
[----:B------:R-:W-:Y:S02]  /*1c500*/  FMNMX.FTZ R16, R8, R15, !PT ;  /* 0x0000000f08107209 */ /* 0x000fe40007810000 */
[----:B------:R-:W-:Y:S02]  /*1c510*/  ISETP.GE.AND P4, PT, R13, R247, PT ;  /* 0x000000f70d00720c */ /* 0x000fe40003f86270 */
[----:B------:R-:W-:Y:S02]  /*1c520*/  FSEL R198, R198, -INF , !P3 ;  /* 0xff800000c6c67808 */ /* 0x000fe40005800000 */
[----:B------:R-:W-:Y:S02]  /*1c530*/  ISETP.GE.OR P5, PT, R14, R246, !P5 ;  /* 0x000000f60e00720c */ /* 0x000fe40006fa6670 */
[----:B------:R-:W-:-:S02]  /*1c540*/  FMNMX.FTZ R15, R183, R17, !PT ;  /* 0x00000011b70f7209 */ /* 0x000fc40007810000 */
[----:B------:R-:W-:Y:S02]  /*1c550*/  FMNMX.FTZ R16, R0, R16, !PT ;  /* 0x0000001000107209 */ /* 0x000fe40007810000 */
[----:B------:R-:W-:Y:S02]  /*1c560*/  ISETP.GE.AND P3, PT, R7, R247, PT ;  /* 0x000000f70700720c */ /* 0x000fe40003f66270 */
[----:B------:R-:W-:Y:S02]  /*1c570*/  ISETP.GE.OR P4, PT, R13, R246, !P4 ;  /* 0x000000f60d00720c */ /* 0x000fe40006786670 */
[----:B------:R-:W-:Y:S02]  /*1c580*/  FSEL R197, R197, -INF , !P5 ;  /* 0xff800000c5c57808 */ /* 0x000fe40006800000 */
[----:B------:R-:W-:Y:S02]  /*1c590*/  FMNMX.FTZ R15, R198, R15, !PT ;  /* 0x0000000fc60f7209 */ /* 0x000fe40007810000 */
[----:B------:R-:W-:-:S02]  /*1c5a0*/  FMNMX.FTZ R16, R184, R16, !PT ;  /* 0x00000010b8107209 */ /* 0x000fc40007810000 */
[----:B------:R-:W-:Y:S02]  /*1c5b0*/  ISETP.GE.OR P3, PT, R7, R246, !P3 ;  /* 0x000000f60700720c */ /* 0x000fe40005f66670 */
[----:B------:R-:W-:Y:S02]  /*1c5c0*/  FSEL R196, R196, -INF , !P4 ;  /* 0xff800000c4c47808 */ /* 0x000fe40006000000 */
[----:B------:R-:W-:Y:S02]  /*1c5d0*/  FMNMX.FTZ R15, R197, R15, !PT ;  /* 0x0000000fc50f7209 */ /* 0x000fe40007810000 */
[----:B------:R-:W-:Y:S02]  /*1c5e0*/  FMNMX.FTZ R16, R185, R16, !PT ;  /* 0x00000010b9107209 */ /* 0x000fe40007810000 */
[----:B------:R-:W-:Y:S02]  /*1c5f0*/  ISETP.GE.AND P4, PT, R14, R245, PT ;  /* 0x000000f50e00720c */ /* 0x000fe40003f86270 */
[----:B------:R-:W-:-:S02]  /*1c600*/  FSEL R195, R195, -INF , !P3 ;  /* 0xff800000c3c37808 */ /* 0x000fc40005800000 */
[----:B------:R-:W-:Y:S02]  /*1c610*/  FMNMX.FTZ R15, R196, R15, !PT ;  /* 0x0000000fc40f7209 */ /* 0x000fe40007810000 */
[----:B------:R-:W-:Y:S02]  /*1c620*/  FSEL R186, R186, -INF , !P2 ;  /* 0xff800000baba7808 */ /* 0x000fe40005000000 */
[----:B------:R-:W-:Y:S02]  /*1c630*/  FMNMX.FTZ R16, R187, R16, !PT ;  /* 0x00000010bb107209 */ /* 0x000fe40007810000 */
[----:B------:R-:W-:Y:S02]  /*1c640*/  ISETP.GE.OR P4, PT, R14, R244, !P4 ;  /* 0x000000f40e00720c */ /* 0x000fe40006786670 */
[----:B------:R-:W-:Y:S02]  /*1c650*/  ISETP.GE.AND P3, PT, R13, R245, PT ;  /* 0x000000f50d00720c */ /* 0x000fe40003f66270 */
[----:B------:R-:W-:-:S02]  /*1c660*/  FMNMX.FTZ R15, R195, R15, !PT ;  /* 0x0000000fc30f7209 */ /* 0x000fc40007810000 */
[----:B------:R-:W-:Y:S02]  /*1c670*/  FSEL R193, R193, -INF , !P1 ;  /* 0xff800000c1c17808 */ /* 0x000fe40004800000 */
[----:B------:R-:W-:Y:S02]  /*1c680*/  FMNMX.FTZ R14, R186, R16, !PT ;  /* 0x00000010ba0e7209 */ /* 0x000fe40007810000 */
[----:B------:R-:W-:Y:S01]  /*1c690*/  ISETP.GE.OR P3, PT, R13, R244, !P3 ;  /* 0x000000f40d00720c */ /* 0x000fe20005f66670 */
[----:B------:R-:W-:Y:S01]  /*1c6a0*/  LDSM.16.MT88.4 R16, [R218+0x10800] ;  /* 0x01080000da10783b */ /* 0x000fe20000004200 */
[----:B------:R-:W-:Y:S02]  /*1c6b0*/  ISETP.GE.AND P1, PT, R7, R245, PT ;  /* 0x000000f50700720c */ /* 0x000fe40003f26270 */
[----:B------:R-:W-:Y:S01]  /*1c6c0*/  FSEL R192, R192, -INF , !P4 ;  /* 0xff800000c0c07808 */ /* 0x000fe20006000000 */
[----:B------:R-:W1:Y:S01]  /*1c6d0*/  SHFL.BFLY PT, R13, R15, 0x2, 0x1f ;  /* 0x0c401f000f0d7f89 */ /* 0x000e6200000e0000 */
[----:B------:R-:W-:-:S02]  /*1c6e0*/  FMNMX.FTZ R14, R193, R14, !PT ;  /* 0x0000000ec10e7209 */ /* 0x000fc40007810000 */
[----:B------:R-:W-:Y:S02]  /*1c6f0*/  ISETP.GE.OR P1, PT, R7, R244, !P1 ;  /* 0x000000f40700720c */ /* 0x000fe40004f26670 */
[----:B------:R-:W-:Y:S02]  /*1c700*/  FSEL R191, R191, -INF , !P3 ;  /* 0xff800000bfbf7808 */ /* 0x000fe40005800000 */
[----:B------:R-:W-:Y:S02]  /*1c710*/  FMNMX.FTZ R14, R192, R14, !PT ;  /* 0x0000000ec00e7209 */ /* 0x000fe40007810000 */
[----:B------:R-:W-:Y:S02]  /*1c720*/  FSEL R190, R190, -INF , !P1 ;  /* 0xff800000bebe7808 */ /* 0x000fe40004800000 */
[----:B------:R-:W-:-:S04]  /*1c730*/  FMNMX.FTZ R14, R191, R14, !PT ;  /* 0x0000000ebf0e7209 */ /* 0x000fc80007810000 */
[----:B------:R-:W-:-:S05]  /*1c740*/  FMNMX.FTZ R14, R190, R14, !PT ;  /* 0x0000000ebe0e7209 */ /* 0x000fca0007810000 */
[----:B------:R-:W3:Y:S01]  /*1c750*/  SHFL.BFLY PT, R7, R14, 0x2, 0x1f ;  /* 0x0c401f000e077f89 */ /* 0x000ee200000e0000 */
[----:B-1----:R-:W-:-:S05]  /*1c760*/  FMNMX.FTZ R15, R15, R13, !PT ;  /* 0x0000000d0f0f7209 */ /* 0x002fca0007810000 */
[----:B------:R-:W1:Y:S01]  /*1c770*/  SHFL.BFLY PT, R164, R15, 0x1, 0x1f ;  /* 0x0c201f000fa47f89 */ /* 0x000e6200000e0000 */
[----:B---3--:R-:W-:-:S05]  /*1c780*/  FMNMX.FTZ R13, R14, R7, !PT ;  /* 0x000000070e0d7209 */ /* 0x008fca0007810000 */
[----:B------:R-:W3:Y:S01]  /*1c790*/  SHFL.BFLY PT, R7, R13, 0x1, 0x1f ;  /* 0x0c201f000d077f89 */ /* 0x000ee200000e0000 */
[----:B-1----:R-:W-:-:S04]  /*1c7a0*/  FMNMX.FTZ R164, R15, R164, !PT ;  /* 0x000000a40fa47209 */ /* 0x002fc80007810000 */
[----:B------:R-:W-:Y:S01]  /*1c7b0*/  FSETP.NEU.FTZ.AND P1, PT, R164, -INF , PT ;  /* 0xff800000a400780b */ /* 0x000fe20003f3d000 */
[----:B--2---:R-:W-:-:S05]  /*1c7c0*/  FMUL.FTZ R194, R189, R164 ;  /* 0x000000a4bdc27220 */ /* 0x004fca0000410000 */
[----:B------:R-:W-:-:S05]  /*1c7d0*/  FSEL R194, R194, RZ, P1 ;  /* 0x000000ffc2c27208 */ /* 0x000fca0000800000 */
[-CC-:B------:R-:W-:Y:S01]  /*1c7e0*/  FFMA.FTZ R175, R3, R189.reuse, -R194.reuse ;  /* 0x000000bd03af7223 */ /* 0x180fe200000108c2 */
[-CC-:B------:R-:W-:Y:S01]  /*1c7f0*/  FFMA.FTZ R174, R36, R189.reuse, -R194.reuse ;  /* 0x000000bd24ae7223 */ /* 0x180fe200000108c2 */
[-CC-:B------:R-:W-:Y:S01]  /*1c800*/  FFMA.FTZ R172, R28, R189.reuse, -R194.reuse ;  /* 0x000000bd1cac7223 */ /* 0x180fe200000108c2 */
[-CC-:B------:R-:W-:Y:S01]  /*1c810*/  FFMA.FTZ R170, R29, R189.reuse, -R194.reuse ;  /* 0x000000bd1daa7223 */ /* 0x180fe200000108c2 */
[--C-:B------:R-:W-:Y:S01]  /*1c820*/  FFMA.FTZ R169, R6, R189, -R194.reuse ;  /* 0x000000bd06a97223 */ /* 0x100fe200000108c2 */
[----:B---3--:R-:W-:Y:S01]  /*1c830*/  FMNMX.FTZ R3, R13, R7, !PT ;  /* 0x000000070d037209 */ /* 0x008fe20007810000 */
[-CC-:B------:R-:W-:Y:S01]  /*1c840*/  FFMA.FTZ R167, R5, R189.reuse, -R194.reuse ;  /* 0x000000bd05a77223 */ /* 0x180fe200000108c2 */
[--C-:B------:R-:W-:Y:S01]  /*1c850*/  FFMA.FTZ R166, R4, R189, -R194.reuse ;  /* 0x000000bd04a67223 */ /* 0x100fe200000108c2 */
[----:B------:R-:W-:Y:S01]  /*1c860*/  MUFU.EX2 R175, R175 ;  /* 0x000000af00af7308 */ /* 0x000fe20000000800 */
[----:B------:R-:W-:Y:S01]  /*1c870*/  FSETP.NEU.FTZ.AND P1, PT, R3, -INF , PT ;  /* 0xff8000000300780b */ /* 0x000fe20003f3d000 */
[----:B------:R-:W-:Y:S01]  /*1c880*/  FMUL.FTZ R188, R189, R3 ;  /* 0x00000003bdbc7220 */ /* 0x000fe20000410000 */
[----:B------:R-:W1:Y:S01]  /*1c890*/  LDSM.16.MT88.4 R4, [R216+0x16000] ;  /* 0x01600000d804783b */ /* 0x000e620000004200 */
[-CC-:B------:R-:W-:Y:S01]  /*1c8a0*/  FFMA.FTZ R2, R2, R189.reuse, -R194.reuse ;  /* 0x000000bd02027223 */ /* 0x180fe200000108c2 */
[-CC-:B------:R-:W-:Y:S01]  /*1c8b0*/  FFMA.FTZ R178, R178, R189.reuse, -R194.reuse ;  /* 0x000000bdb2b27223 */ /* 0x180fe200000108c2 */
[-CC-:B------:R-:W-:Y:S01]  /*1c8c0*/  FFMA.FTZ R179, R179, R189.reuse, -R194.reuse ;  /* 0x000000bdb3b37223 */ /* 0x180fe200000108c2 */
[----:B------:R-:W-:Y:S01]  /*1c8d0*/  FSEL R188, R188, RZ, P1 ;  /* 0x000000ffbcbc7208 */ /* 0x000fe20000800000 */
[----:B------:R-:W2:Y:S01]  /*1c8e0*/  MUFU.EX2 R174, R174 ;  /* 0x000000ae00ae7308 */ /* 0x000ea20000000800 */
[-CC-:B------:R-:W-:Y:S01]  /*1c8f0*/  FFMA.FTZ R182, R182, R189.reuse, -R194.reuse ;  /* 0x000000bdb6b67223 */ /* 0x180fe200000108c2 */
[-CC-:B------:R-:W-:Y:S01]  /*1c900*/  FFMA.FTZ R183, R183, R189.reuse, -R194.reuse ;  /* 0x000000bdb7b77223 */ /* 0x180fe200000108c2 */
[-C--:B------:R-:W-:Y:S01]  /*1c910*/  FFMA.FTZ R249, R195, R189.reuse, -R194 ;  /* 0x000000bdc3f97223 */ /* 0x080fe200000108c2 */
[-CC-:B------:R-:W-:Y:S01]  /*1c920*/  FFMA.FTZ R176, R37, R189.reuse, -R188.reuse ;  /* 0x000000bd25b07223 */ /* 0x180fe200000108bc */
[-CC-:B------:R-:W-:Y:S01]  /*1c930*/  FFMA.FTZ R177, R38, R189.reuse, -R188.reuse ;  /* 0x000000bd26b17223 */ /* 0x180fe200000108bc */
[-CC-:B------:R-:W-:Y:S01]  /*1c940*/  FFMA.FTZ R173, R30, R189.reuse, -R188.reuse ;  /* 0x000000bd1ead7223 */ /* 0x180fe200000108bc */
[-CC-:B------:R-:W-:Y:S01]  /*1c950*/  FFMA.FTZ R171, R31, R189.reuse, -R188.reuse ;  /* 0x000000bd1fab7223 */ /* 0x180fe200000108bc */
[----:B------:R-:W3:Y:S01]  /*1c960*/  MUFU.EX2 R172, R172 ;  /* 0x000000ac00ac7308 */ /* 0x000ee20000000800 */
[-CC-:B------:R-:W-:Y:S01]  /*1c970*/  FFMA.FTZ R168, R12, R189.reuse, -R188.reuse ;  /* 0x000000bd0ca87223 */ /* 0x180fe200000108bc */
[-CC-:B------:R-:W-:Y:S01]  /*1c980*/  FFMA.FTZ R9, R9, R189.reuse, -R188.reuse ;  /* 0x000000bd09097223 */ /* 0x180fe200000108bc */
[----:B------:R-:W4:Y:S01]  /*1c990*/  LDSM.16.MT88.4 R12, [R217+0x10800] ;  /* 0x01080000d90c783b */ /* 0x000f220000004200 */
[-CC-:B------:R-:W-:Y:S01]  /*1c9a0*/  FFMA.FTZ R8, R8, R189.reuse, -R188.reuse ;  /* 0x000000bd08087223 */ /* 0x180fe200000108bc */
[-CC-:B------:R-:W-:Y:S01]  /*1c9b0*/  FFMA.FTZ R0, R0, R189.reuse, -R188.reuse ;  /* 0x000000bd00007223 */ /* 0x180fe200000108bc */
[--C-:B------:R-:W-:Y:S01]  /*1c9c0*/  FFMA.FTZ R184, R184, R189, -R188.reuse ;  /* 0x000000bdb8b87223 */ /* 0x100fe200000108bc */
[----:B------:R-:W-:Y:S01]  /*1c9d0*/  LDSM.16.MT88.4 R28, [R220+0x12800] ;  /* 0x01280000dc1c783b */ /* 0x000fe20000004200 */
[----:B------:R-:W5:Y:S01]  /*1c9e0*/  MUFU.EX2 R170, R170 ;  /* 0x000000aa00aa7308 */ /* 0x000f620000000800 */
[----:B--2---:R-:W-:Y:S01]  /*1c9f0*/  F2FP.BF16.F32.PACK_AB R128, R174, R175 ;  /* 0x000000afae80723e */ /* 0x004fe200000010ff */
[-CC-:B------:R-:W-:Y:S01]  /*1ca00*/  FFMA.FTZ R185, R185, R189.reuse, -R188.reuse ;  /* 0x000000bdb9b97223 */ /* 0x180fe200000108bc */
[-CC-:B------:R-:W-:Y:S01]  /*1ca10*/  FFMA.FTZ R187, R187, R189.reuse, -R188.reuse ;  /* 0x000000bdbbbb7223 */ /* 0x180fe200000108bc */
[-CC-:B------:R-:W-:Y:S01]  /*1ca20*/  FFMA.FTZ R186, R186, R189.reuse, -R188.reuse ;  /* 0x000000bdbaba7223 */ /* 0x180fe200000108bc */
[-CC-:B------:R-:W-:Y:S01]  /*1ca30*/  FFMA.FTZ R192, R192, R189.reuse, -R188.reuse ;  /* 0x000000bdc0c07223 */ /* 0x180fe200000108bc */
[-CC-:B------:R-:W-:Y:S01]  /*1ca40*/  FFMA.FTZ R248, R190, R189.reuse, -R188.reuse ;  /* 0x000000bdbef87223 */ /* 0x180fe200000108bc */
[----:B------:R-:W-:Y:S01]  /*1ca50*/  FFMA.FTZ R191, R191, R189, -R188 ;  /* 0x000000bdbfbf7223 */ /* 0x000fe200000108bc */
[----:B------:R-:W-:Y:S01]  /*1ca60*/  MUFU.EX2 R176, R176 ;  /* 0x000000b000b07308 */ /* 0x000fe20000000800 */
[----:B------:R-:W-:-:S04]  /*1ca70*/  FADD.FTZ R174, R175, R174 ;  /* 0x000000aeafae7221 */ /* 0x000fc80000010000 */
[----:B---3--:R-:W-:-:S03]  /*1ca80*/  FADD.FTZ R174, R172, R174 ;  /* 0x000000aeacae7221 */ /* 0x008fc60000010000 */
[----:B------:R-:W2:Y:S01]  /*1ca90*/  MUFU.EX2 R177, R177 ;  /* 0x000000b100b17308 */ /* 0x000ea20000000800 */
[C---:B-----5:R-:W-:Y:S01]  /*1caa0*/  F2FP.BF16.F32.PACK_AB R130, R170.reuse, R172 ;  /* 0x000000acaa82723e */ /* 0x060fe200000010ff */
[----:B------:R-:W-:-:S06]  /*1cab0*/  FADD.FTZ R174, R170, R174 ;  /* 0x000000aeaaae7221 */ /* 0x000fcc0000010000 */
[----:B------:R-:W3:Y:S08]  /*1cac0*/  MUFU.EX2 R173, R173 ;  /* 0x000000ad00ad7308 */ /* 0x000ef00000000800 */
[----:B------:R-:W5:Y:S01]  /*1cad0*/  MUFU.EX2 R171, R171 ;  /* 0x000000ab00ab7308 */ /* 0x000f620000000800 */
[----:B--2---:R-:W-:Y:S01]  /*1cae0*/  F2FP.BF16.F32.PACK_AB R129, R177, R176 ;  /* 0x000000b0b181723e */ /* 0x004fe200000010ff */
[----:B------:R-:W-:-:S06]  /*1caf0*/  FADD.FTZ R176, R176, R177 ;  /* 0x000000b1b0b07221 */ /* 0x000fcc0000010000 */
[----:B------:R-:W2:Y:S01]  /*1cb00*/  MUFU.EX2 R169, R169 ;  /* 0x000000a900a97308 */ /* 0x000ea20000000800 */
[----:B---3--:R-:W-:-:S07]  /*1cb10*/  FADD.FTZ R176, R173, R176 ;  /* 0x000000b0adb07221 */ /* 0x008fce0000010000 */
[----:B------:R-:W3:Y:S01]  /*1cb20*/  MUFU.EX2 R167, R167 ;  /* 0x000000a700a77308 */ /* 0x000ee20000000800 */
[C---:B-----5:R-:W-:Y:S01]  /*1cb30*/  F2FP.BF16.F32.PACK_AB R131, R171.reuse, R173 ;  /* 0x000000adab83723e */ /* 0x060fe200000010ff */
[----:B------:R-:W-:-:S06]  /*1cb40*/  FADD.FTZ R176, R171, R176 ;  /* 0x000000b0abb07221 */ /* 0x000fcc0000010000 */
[----:B------:R-:W-:Y:S01]  /*1cb50*/  HMMA.16816.F32.BF16 R144, R128, R140, RZ ;  /* 0x0000008c8090723c */ /* 0x000fe200000418ff */
[----:B------:R-:W-:Y:S01]  /*1cb60*/  MUFU.EX2 R166, R166 ;  /* 0x000000a600a67308 */ /* 0x000fe20000000800 */
[----:B--2---:R-:W-:-:S04]  /*1cb70*/  FADD.FTZ R174, R169, R174 ;  /* 0x000000aea9ae7221 */ /* 0x004fc80000010000 */
[C---:B------:R-:W-:Y:S03]  /*1cb80*/  HMMA.16816.F32.BF16 R140, R128.reuse, R142, RZ ;  /* 0x0000008e808c723c */ /* 0x040fe600000418ff */
[----:B------:R-:W-:Y:S01]  /*1cb90*/  MUFU.EX2 R2, R2 ;  /* 0x0000000200027308 */ /* 0x000fe20000000800 */
[----:B---3--:R-:W-:Y:S02]  /*1cba0*/  FADD.FTZ R174, R167, R174 ;  /* 0x000000aea7ae7221 */ /* 0x008fe40000010000 */
[C---:B------:R-:W-:Y:S05]  /*1cbb0*/  HMMA.16816.F32.BF16 R160, R128.reuse, R156, RZ ;  /* 0x0000009c80a0723c */ /* 0x040fea00000418ff */
[----:B------:R-:W2:Y:S01]  /*1cbc0*/  MUFU.EX2 R168, R168 ;  /* 0x000000a800a87308 */ /* 0x000ea20000000800 */
[C---:B------:R-:W-:Y:S06]  /*1cbd0*/  HMMA.16816.F32.BF16 R152, R128.reuse, R148, RZ ;  /* 0x000000948098723c */ /* 0x040fec00000418ff */
[C---:B------:R-:W-:Y:S01]  /*1cbe0*/  HMMA.16816.F32.BF16 R136, R128.reuse, R132, RZ ;  /* 0x000000848088723c */ /* 0x040fe200000418ff */
[----:B------:R-:W3:Y:S05]  /*1cbf0*/  MUFU.EX2 R9, R9 ;  /* 0x0000000900097308 */ /* 0x000eea0000000800 */
[----:B------:R-:W-:Y:S03]  /*1cc00*/  HMMA.16816.F32.BF16 R36, R128, R40, RZ ;  /* 0x000000288024723c */ /* 0x000fe600000418ff */
[----:B------:R-:W-:Y:S01]  /*1cc10*/  MUFU.EX2 R8, R8 ;  /* 0x0000000800087308 */ /* 0x000fe20000000800 */
[----:B--2---:R-:W-:-:S02]  /*1cc20*/  FADD.FTZ R176, R168, R176 ;  /* 0x000000b0a8b07221 */ /* 0x004fc40000010000 */
[C---:B------:R-:W-:Y:S05]  /*1cc30*/  HMMA.16816.F32.BF16 R44, R128.reuse, R48, RZ ;  /* 0x00000030802c723c */ /* 0x040fea00000418ff */
[----:B------:R-:W2:Y:S01]  /*1cc40*/  MUFU.EX2 R0, R0 ;  /* 0x0000000000007308 */ /* 0x000ea20000000800 */
[----:B------:R-:W-:Y:S01]  /*1cc50*/  HMMA.16816.F32.BF16 R52, R128, R56, RZ ;  /* 0x000000388034723c */ /* 0x000fe200000418ff */
[----:B---3--:R-:W-:-:S05]  /*1cc60*/  FADD.FTZ R176, R9, R176 ;  /* 0x000000b009b07221 */ /* 0x008fca0000010000 */
        /* <DEDUP_REMOVED lines=33> */
[C---:B-1----:R-:W-:Y:S06]  /*1ce80*/  HMMA.16816.F32.BF16 R124, R128.reuse, R4, RZ ;  /* 0x00000004807c723c */ /* 0x042fec00000418ff */
[----:B------:R-:W-:Y:S01]  /*1ce90*/  HMMA.16816.F32.BF16 R128, R128, R6, RZ ;  /* 0x000000068080723c */ /* 0x000fe200000418ff */
[----:B------:R-:W-:-:S02]  /*1cea0*/  F2FP.BF16.F32.PACK_AB R4, R167, R169 ;  /* 0x000000a9a704723e */ /* 0x000fc400000010ff */
[----:B------:R-:W-:-:S04]  /*1ceb0*/  F2FP.BF16.F32.PACK_AB R5, R9, R168 ;  /* 0x000000a80905723e */ /* 0x000fc800000010ff */
[----:B------:R-:W-:Y:S01]  /*1cec0*/  F2FP.BF16.F32.PACK_AB R6, R2, R166 ;  /* 0x000000a60206723e */ /* 0x000fe200000010ff */
[----:B------:R-:W-:Y:S01]  /*1ced0*/  FADD.FTZ R166, R166, R174 ;  /* 0x000000aea6a67221 */ /* 0x000fe20000010000 */
[----:B--2---:R-:W-:Y:S01]  /*1cee0*/  F2FP.BF16.F32.PACK_AB R7, R0, R8 ;  /* 0x000000080007723e */ /* 0x004fe200000010ff */
[----:B------:R-:W-:Y:S02]  /*1cef0*/  FADD.FTZ R8, R8, R176 ;  /* 0x000000b008087221 */ /* 0x000fe40000010000 */
[----:B------:R-:W-:Y:S02]  /*1cf00*/  FADD.FTZ R166, R2, R166 ;  /* 0x000000a602a67221 */ /* 0x000fe40000010000 */
[----:B------:R-:W-:Y:S02]  /*1cf10*/  FADD.FTZ R8, R0, R8 ;  /* 0x0000000800087221 */ /* 0x000fe40000010000 */
[C---:B----4-:R-:W-:Y:S06]  /*1cf20*/  HMMA.16816.F32.BF16 R144, R4.reuse, R12, R144 ;  /* 0x0000000c0490723c */ /* 0x050fec0000041890 */
[C---:B------:R-:W-:Y:S01]  /*1cf30*/  HMMA.16816.F32.BF16 R140, R4.reuse, R14, R140 ;  /* 0x0000000e048c723c */ /* 0x040fe2000004188c */
[----:B------:R-:W1:Y:S05]  /*1cf40*/  LDSM.16.MT88.4 R12, [R217+0x12800] ;  /* 0x01280000d90c783b */ /* 0x000e6a0000004200 */
[C---:B------:R-:W-:Y:S06]  /*1cf50*/  HMMA.16816.F32.BF16 R160, R4.reuse, R20, R160 ;  /* 0x0000001404a0723c */ /* 0x040fec00000418a0 */
[C---:B------:R-:W-:Y:S01]  /*1cf60*/  HMMA.16816.F32.BF16 R156, R4.reuse, R22, R156 ;  /* 0x00000016049c723c */ /* 0x040fe2000004189c */
[----:B------:R-:W2:Y:S05]  /*1cf70*/  LDSM.16.MT88.4 R20, [R216+0x12800] ;  /* 0x01280000d814783b */ /* 0x000eaa0000004200 */
[C---:B------:R-:W-:Y:S06]  /*1cf80*/  HMMA.16816.F32.BF16 R152, R4.reuse, R16, R152 ;  /* 0x000000100498723c */ /* 0x040fec0000041898 */
[C---:B------:R-:W-:Y:S01]  /*1cf90*/  HMMA.16816.F32.BF16 R148, R4.reuse, R18, R148 ;  /* 0x000000120494723c */ /* 0x040fe20000041894 */
[----:B------:R-:W4:Y:S05]  /*1cfa0*/  LDSM.16.MT88.4 R16, [R220+0x14800] ;  /* 0x01480000dc10783b */ /* 0x000f2a0000004200 */
[C---:B------:R-:W-:Y:S06]  /*1cfb0*/  HMMA.16816.F32.BF16 R44, R4.reuse, R24, R44 ;  /* 0x00000018042c723c */ /* 0x040fec000004182c */
        /* <DEDUP_REMOVED lines=239> */
.L_x_3938:
[----:B-1----:R-:W-:Y:S02]  /*1deb0*/  R2UR UR4, R8 ;  /* 0x00000000080472ca */ /* 0x002fe400000e0000 */
[----:B------:R-:W-:-:S13]  /*1dec0*/  R2UR UR5, R9 ;  /* 0x00000000090572ca */ /* 0x000fda00000e0000 */
[----:B------:R-:W2:Y:S02]  /*1ded0*/  LD.E R4, desc[UR4][R10.64+0x40] ;  /* 0x000040040a047980 */ /* 0x000ea4000c101900 */
[----:B--2---:R-:W-:-:S05]  /*1dee0*/  IMAD.U32 R4, R4, -0x40, RZ ;  /* 0xffffffc004047824 */ /* 0x004fca00078e00ff */
[----:B------:R-:W-:Y:S02]  /*1def0*/  SHF.R.S32.HI R2, RZ, 0x1f, R4 ;  /* 0x0000001fff027819 */ /* 0x000fe40000011404 */
.L_x_3939:
[----:B------:R-:W-:Y:S05]  /*1df00*/  BSYNC B0 ;  /* 0x0000000000007941 */ /* 0x000fea0003800000 */
.L_x_3937:
        /* <DEDUP_REMOVED lines=142> */
[----:B------:R-:W-:Y:S04]  /*1e7f0*/  LDSM.16.M88.4 R184, [R226] ;  /* 0x00000000e2b8783b */ /* 0x000fe80000000200 */
[----:B-1----:R-:W3:Y:S04]  /*1e800*/  LDSM.16.M88.4 R24, [R225+0x8000] ;  /* 0x00800000e118783b */ /* 0x002ee80000000200 */
[----:B------:R-:W1:Y:S04]  /*1e810*/  LDSM.16.M88.4 R16, [R225+0x8800] ;  /* 0x00880000e110783b */ /* 0x000e680000000200 */
[----:B--2---:R-:W2:Y:S04]  /*1e820*/  LDSM.16.M88.4 R4, [R225+0x9000] ;  /* 0x00900000e104783b */ /* 0x004ea80000000200 */
[----:B------:R-:W4:Y:S04]  /*1e830*/  LDSM.16.M88.4 R192, [R225+0x9800] ;  /* 0x00980000e1c0783b */ /* 0x000f280000000200 */
[----:B------:R-:W-:Y:S04]  /*1e840*/  LDSM.16.M88.4 R32, [R224] ;  /* 0x00000000e020783b */ /* 0x000fe80000000200 */
[----:B------:R-:W5:Y:S04]  /*1e850*/  LDSM.16.M88.4 R172, [R214] ;  /* 0x00000000d6ac783b */ /* 0x000f680000000200 */
[----:B------:R-:W5:Y:S04]  /*1e860*/  LDSM.16.M88.4 R180, [R223] ;  /* 0x00000000dfb4783b */ /* 0x000f680000000200 */
[----:B------:R-:W5:Y:S04]  /*1e870*/  LDSM.16.M88.4 R176, [R215] ;  /* 0x00000000d7b0783b */ /* 0x000f680000000200 */
[----:B------:R-:W5:Y:S04]  /*1e880*/  LDSM.16.M88.4 R168, [R213] ;  /* 0x00000000d5a8783b */ /* 0x000f680000000200 */
[----:B------:R-:W-:Y:S01]  /*1e890*/  LDSM.16.M88.4 R196, [R219+0x8000] ;  /* 0x00800000dbc4783b */ /* 0x000fe20000000200 */
[C---:B---3--:R-:W-:Y:S03]  /*1e8a0*/  HMMA.16816.F32.BF16 R28, R184.reuse, R24, RZ ;  /* 0x00000018b81c723c */ /* 0x048fe600000418ff */
[----:B------:R-:W3:Y:S04]  /*1e8b0*/  LD.E R0, desc[UR4][R10.64+0x18c] ;  /* 0x00018c040a007980 */ /* 0x000ee8000c101900 */
[----:B------:R-:W0:Y:S01]  /*1e8c0*/  LDGDEPBAR ;  /* 0x00000000000079af */ /* 0x000e220000000000 */
[C---:B-1----:R-:W-:Y:S06]  /*1e8d0*/  HMMA.16816.F32.BF16 R20, R184.reuse, R16, RZ ;  /* 0x00000010b814723c */ /* 0x042fec00000418ff */
[C---:B--2---:R-:W-:Y:S06]  /*1e8e0*/  HMMA.16816.F32.BF16 R12, R184.reuse, R4, RZ ;  /* 0x00000004b80c723c */ /* 0x044fec00000418ff */
[C---:B------:R-:W-:Y:S06]  /*1e8f0*/  HMMA.16816.F32.BF16 R4, R184.reuse, R6, RZ ;  /* 0x00000006b804723c */ /* 0x040fec00000418ff */
[C---:B------:R-:W-:Y:S06]  /*1e900*/  HMMA.16816.F32.BF16 R24, R184.reuse, R26, RZ ;  /* 0x0000001ab818723c */ /* 0x040fec00000418ff */
[C---:B------:R-:W-:Y:S06]  /*1e910*/  HMMA.16816.F32.BF16 R16, R184.reuse, R18, RZ ;  /* 0x00000012b810723c */ /* 0x040fec00000418ff */
[C---:B----4-:R-:W-:Y:S06]  /*1e920*/  HMMA.16816.F32.BF16 R188, R184.reuse, R192, RZ ;  /* 0x000000c0b8bc723c */ /* 0x050fec00000418ff */
[----:B------:R-:W-:Y:S01]  /*1e930*/  HMMA.16816.F32.BF16 R184, R184, R194, RZ ;  /* 0x000000c2b8b8723c */ /* 0x000fe200000418ff */
[----:B------:R-:W-:Y:S05]  /*1e940*/  LDSM.16.M88.4 R192, [R219+0x8800] ;  /* 0x00880000dbc0783b */ /* 0x000fea0000000200 */
[C---:B-----5:R-:W-:Y:S06]  /*1e950*/  HMMA.16816.F32.BF16 R12, R32.reuse, R172, R12 ;  /* 0x000000ac200c723c */ /* 0x060fec000004180c */
[C---:B------:R-:W-:Y:S01]  /*1e960*/  HMMA.16816.F32.BF16 R4, R32.reuse, R174, R4 ;  /* 0x000000ae2004723c */ /* 0x040fe20000041804 */
[----:B------:R-:W1:Y:S05]  /*1e970*/  LDSM.16.M88.4 R172, [R222] ;  /* 0x00000000deac783b */ /* 0x000e6a0000000200 */
[C---:B------:R-:W-:Y:S06]  /*1e980*/  HMMA.16816.F32.BF16 R28, R32.reuse, R180, R28 ;  /* 0x000000b4201c723c */ /* 0x040fec000004181c */
[C---:B------:R-:W-:Y:S01]  /*1e990*/  HMMA.16816.F32.BF16 R24, R32.reuse, R182, R24 ;  /* 0x000000b62018723c */ /* 0x040fe20000041818 */
[----:B------:R-:W2:Y:S05]  /*1e9a0*/  LDSM.16.M88.4 R180, [R219+0x9000] ;  /* 0x00900000dbb4783b */ /* 0x000eaa0000000200 */
[C---:B------:R-:W-:Y:S06]  /*1e9b0*/  HMMA.16816.F32.BF16 R20, R32.reuse, R176, R20 ;  /* 0x000000b02014723c */ /* 0x040fec0000041814 */
[C---:B------:R-:W-:Y:S01]  /*1e9c0*/  HMMA.16816.F32.BF16 R16, R32.reuse, R178, R16 ;  /* 0x000000b22010723c */ /* 0x040fe20000041810 */
[----:B------:R-:W4:Y:S05]  /*1e9d0*/  LDSM.16.M88.4 R176, [R219+0x9800] ;  /* 0x00980000dbb0783b */ /* 0x000f2a0000000200 */
[C---:B------:R-:W-:Y:S06]  /*1e9e0*/  HMMA.16816.F32.BF16 R188, R32.reuse, R168, R188 ;  /* 0x000000a820bc723c */ /* 0x040fec00000418bc */
[----:B------:R-:W-:Y:S01]  /*1e9f0*/  HMMA.16816.F32.BF16 R184, R32, R170, R184 ;  /* 0x000000aa20b8723c */ /* 0x000fe200000418b8 */
[----:B------:R-:W-:Y:S04]  /*1ea00*/  LDSM.16.M88.4 R168, [R221] ;  /* 0x00000000dda8783b */ /* 0x000fe80000000200 */
[----:B------:R-:W5:Y:S01]  /*1ea10*/  LDSM.16.M88.4 R32, [R212] ;  /* 0x00000000d420783b */ /* 0x000f620000000200 */
[C---:B-1----:R-:W-:Y:S06]  /*1ea20*/  HMMA.16816.F32.BF16 R28, R172.reuse, R196, R28 ;  /* 0x000000c4ac1c723c */ /* 0x042fec000004181c */
[C---:B------:R-:W-:Y:S01]  /*1ea30*/  HMMA.16816.F32.BF16 R24, R172.reuse, R198, R24 ;  /* 0x000000c6ac18723c */ /* 0x040fe20000041818 */
[----:B------:R-:W1:Y:S05]  /*1ea40*/  LDSM.16.M88.4 R196, [R212+0x800] ;  /* 0x00080000d4c4783b */ /* 0x000e6a0000000200 */
[C---:B--2---:R-:W-:Y:S06]  /*1ea50*/  HMMA.16816.F32.BF16 R12, R172.reuse, R180, R12 ;  /* 0x000000b4ac0c723c */ /* 0x044fec000004180c */
[C---:B------:R-:W-:Y:S01]  /*1ea60*/  HMMA.16816.F32.BF16 R4, R172.reuse, R182, R4 ;  /* 0x000000b6ac04723c */ /* 0x040fe20000041804 */
[----:B------:R-:W2:Y:S05]  /*1ea70*/  LDSM.16.M88.4 R180, [R212+0x1000] ;  /* 0x00100000d4b4783b */ /* 0x000eaa0000000200 */
[C---:B----4-:R-:W-:Y:S06]  /*1ea80*/  HMMA.16816.F32.BF16 R188, R172.reuse, R176, R188 ;  /* 0x000000b0acbc723c */ /* 0x050fec00000418bc */
[C---:B------:R-:W-:Y:S01]  /*1ea90*/  HMMA.16816.F32.BF16 R184, R172.reuse, R178, R184 ;  /* 0x000000b2acb8723c */ /* 0x040fe200000418b8 */
[----:B------:R-:W4:Y:S05]  /*1eaa0*/  LDSM.16.M88.4 R176, [R212+0x1800] ;  /* 0x00180000d4b0783b */ /* 0x000f2a0000000200 */
[C---:B------:R-:W-:Y:S06]  /*1eab0*/  HMMA.16816.F32.BF16 R20, R172.reuse, R192, R20 ;  /* 0x000000c0ac14723c */ /* 0x040fec0000041814 */
[----:B------:R-:W-:Y:S01]  /*1eac0*/  HMMA.16816.F32.BF16 R16, R172, R194, R16 ;  /* 0x000000c2ac10723c */ /* 0x000fe20000041810 */
[----:B------:R-:W-:Y:S04]  /*1ead0*/  LDSM.16.M88.4 R172, [R226+0x2000] ;  /* 0x00200000e2ac783b */ /* 0x000fe80000000200 */
[----:B------:R-:W-:Y:S01]  /*1eae0*/  LDSM.16.M88.4 R192, [R225+0xa800] ;  /* 0x00a80000e1c0783b */ /* 0x000fe20000000200 */
[C---:B-----5:R-:W-:Y:S06]  /*1eaf0*/  HMMA.16816.F32.BF16 R28, R168.reuse, R32, R28 ;  /* 0x00000020a81c723c */ /* 0x060fec000004181c */
[C---:B------:R-:W-:Y:S01]  /*1eb00*/  HMMA.16816.F32.BF16 R24, R168.reuse, R34, R24 ;  /* 0x00000022a818723c */ /* 0x040fe20000041818 */
[----:B------:R-:W5:Y:S05]  /*1eb10*/  LDSM.16.M88.4 R32, [R225+0xa000] ;  /* 0x00a00000e120783b */ /* 0x000f6a0000000200 */
[C---:B-1----:R-:W-:Y:S06]  /*1eb20*/  HMMA.16816.F32.BF16 R20, R168.reuse, R196, R20 ;  /* 0x000000c4a814723c */ /* 0x042fec0000041814 */
[C---:B------:R-:W-:Y:S01]  /*1eb30*/  HMMA.16816.F32.BF16 R16, R168.reuse, R198, R16 ;  /* 0x000000c6a810723c */ /* 0x040fe20000041810 */
[----:B------:R-:W1:Y:S05]  /*1eb40*/  LDSM.16.M88.4 R196, [R225+0xb000] ;  /* 0x00b00000e1c4783b */ /* 0x000e6a0000000200 */
[C---:B--2---:R-:W-:Y:S06]  /*1eb50*/  HMMA.16816.F32.BF16 R12, R168.reuse, R180, R12 ;  /* 0x000000b4a80c723c */ /* 0x044fec000004180c */
[C---:B------:R-:W-:Y:S01]  /*1eb60*/  HMMA.16816.F32.BF16 R4, R168.reuse, R182, R4 ;  /* 0x000000b6a804723c */ /* 0x040fe20000041804 */
[----:B------:R-:W2:Y:S05]  /*1eb70*/  LDSM.16.M88.4 R180, [R225+0xb800] ;  /* 0x00b80000e1b4783b */ /* 0x000eaa0000000200 */
[C---:B----4-:R-:W-:Y:S06]  /*1eb80*/  HMMA.16816.F32.BF16 R188, R168.reuse, R176, R188 ;  /* 0x000000b0a8bc723c */ /* 0x050fec00000418bc */
[----:B------:R-:W-:Y:S01]  /*1eb90*/  HMMA.16816.F32.BF16 R184, R168, R178, R184 ;  /* 0x000000b2a8b8723c */ /* 0x000fe200000418b8 */
[----:B------:R-:W-:Y:S04]  /*1eba0*/  LDSM.16.M88.4 R176, [R224+0x2000] ;  /* 0x00200000e0b0783b */ /* 0x000fe80000000200 */
[----:B------:R-:W4:Y:S01]  /*1ebb0*/  LDSM.16.M88.4 R168, [R211] ;  /* 0x00000000d3a8783b */ /* 0x000f220000000200 */
[C---:B-----5:R-:W-:Y:S06]  /*1ebc0*/  HMMA.16816.F32.BF16 R28, R172.reuse, R32, R28 ;  /* 0x00000020ac1c723c */ /* 0x060fec000004181c */
[C---:B------:R-:W-:Y:S01]  /*1ebd0*/  HMMA.16816.F32.BF16 R24, R172.reuse, R34, R24 ;  /* 0x00000022ac18723c */ /* 0x040fe20000041818 */
[----:B------:R-:W5:Y:S05]  /*1ebe0*/  LDSM.16.M88.4 R32, [R210] ;  /* 0x00000000d220783b */ /* 0x000f6a0000000200 */
[C---:B------:R-:W-:Y:S06]  /*1ebf0*/  HMMA.16816.F32.BF16 R20, R172.reuse, R192, R20 ;  /* 0x000000c0ac14723c */ /* 0x040fec0000041814 */
[C---:B------:R-:W-:Y:S01]  /*1ec00*/  HMMA.16816.F32.BF16 R16, R172.reuse, R194, R16 ;  /* 0x000000c2ac10723c */ /* 0x040fe20000041810 */
[----:B------:R-:W5:Y:S05]  /*1ec10*/  LDSM.16.M88.4 R192, [R209] ;  /* 0x00000000d1c0783b */ /* 0x000f6a0000000200 */
[C---:B-1----:R-:W-:Y:S06]  /*1ec20*/  HMMA.16816.F32.BF16 R12, R172.reuse, R196, R12 ;  /* 0x000000c4ac0c723c */ /* 0x042fec000004180c */
[C---:B------:R-:W-:Y:S01]  /*1ec30*/  HMMA.16816.F32.BF16 R4, R172.reuse, R198, R4 ;  /* 0x000000c6ac04723c */ /* 0x040fe20000041804 */
[----:B------:R-:W-:Y:S05]  /*1ec40*/  LDSM.16.M88.4 R196, [R222+0x2000] ;  /* 0x00200000dec4783b */ /* 0x000fea0000000200 */
[C---:B--2---:R-:W-:Y:S06]  /*1ec50*/  HMMA.16816.F32.BF16 R188, R172.reuse, R180, R188 ;  /* 0x000000b4acbc723c */ /* 0x044fec00000418bc */
[----:B------:R-:W-:Y:S01]  /*1ec60*/  HMMA.16816.F32.BF16 R184, R172, R182, R184 ;  /* 0x000000b6acb8723c */ /* 0x000fe200000418b8 */
[----:B------:R-:W1:Y:S04]  /*1ec70*/  LDSM.16.M88.4 R180, [R208] ;  /* 0x00000000d0b4783b */ /* 0x000e680000000200 */
[----:B------:R-:W2:Y:S01]  /*1ec80*/  LDSM.16.M88.4 R172, [R219+0xa000] ;  /* 0x00a00000dbac783b */ /* 0x000ea20000000200 */
        /* <DEDUP_REMOVED lines=8> */
[----:B------:R-:W3:Y:S05]  /*1ed10*/  LDSM.16.M88.4 R192, [R219+0xb800] ;  /* 0x00b80000dbc0783b */ /* 0x000eea0000000200 */
[C---:B-1----:R-:W-:Y:S06]  /*1ed20*/  HMMA.16816.F32.BF16 R188, R176.reuse, R180, R188 ;  /* 0x000000b4b0bc723c */ /* 0x042fec00000418bc */
[----:B------:R-:W-:Y:S01]  /*1ed30*/  HMMA.16816.F32.BF16 R184, R176, R182, R184 ;  /* 0x000000b6b0b8723c */ /* 0x000fe200000418b8 */
[----:B------:R-:W-:Y:S04]  /*1ed40*/  LDSM.16.M88.4 R180, [R221+0x2000] ;  /* 0x00200000ddb4783b */ /* 0x000fe80000000200 */
[----:B------:R-:W-:Y:S01]  /*1ed50*/  LDSM.16.M88.4 R176, [R212+0x2000] ;  /* 0x00200000d4b0783b */ /* 0x000fe20000000200 */
[C---:B--2---:R-:W-:Y:S06]  /*1ed60*/  HMMA.16816.F32.BF16 R28, R196.reuse, R172, R28 ;  /* 0x000000acc41c723c */ /* 0x044fec000004181c */
[C---:B------:R-:W-:Y:S01]  /*1ed70*/  HMMA.16816.F32.BF16 R24, R196.reuse, R174, R24 ;  /* 0x000000aec418723c */ /* 0x040fe20000041818 */
[----:B------:R-:W1:Y:S05]  /*1ed80*/  LDSM.16.M88.4 R172, [R212+0x2800] ;  /* 0x00280000d4ac783b */ /* 0x000e6a0000000200 */
[C---:B----4-:R-:W-:Y:S06]  /*1ed90*/  HMMA.16816.F32.BF16 R20, R196.reuse, R168, R20 ;  /* 0x000000a8c414723c */ /* 0x050fec0000041814 */
        /* <DEDUP_REMOVED lines=21> */
[----:B------:R-:W-:Y:S01]  /*1eef0*/  LDSM.16.M88.4 R180, [R224+0x4000] ;  /* 0x00400000e0b4783b */ /* 0x000fe20000000200 */
[C---:B-1----:R-:W-:Y:S06]  /*1ef00*/  HMMA.16816.F32.BF16 R20, R172.reuse, R192, R20 ;  /* 0x000000c0ac14723c */ /* 0x042fec0000041814 */
[C---:B------:R-:W-:Y:S01]  /*1ef10*/  HMMA.16816.F32.BF16 R16, R172.reuse, R194, R16 ;  /* 0x000000c2ac10723c */ /* 0x040fe20000041810 */
[----:B------:R-:W1:Y:S05]  /*1ef20*/  LDSM.16.M88.4 R192, [R206] ;  /* 0x00000000cec0783b */ /* 0x000e6a0000000200 */
[C---:B--2---:R-:W-:Y:S06]  /*1ef30*/  HMMA.16816.F32.BF16 R28, R172.reuse, R168, R28 ;  /* 0x000000a8ac1c723c */ /* 0x044fec000004181c */
[C---:B------:R-:W-:Y:S01]  /*1ef40*/  HMMA.16816.F32.BF16 R24, R172.reuse, R170, R24 ;  /* 0x000000aaac18723c */ /* 0x040fe20000041818 */
[----:B------:R-:W2:Y:S05]  /*1ef50*/  LDSM.16.M88.4 R168, [R207] ;  /* 0x00000000cfa8783b */ /* 0x000eaa0000000200 */
[C---:B---3--:R-:W-:Y:S06]  /*1ef60*/  HMMA.16816.F32.BF16 R188, R172.reuse, R32, R188 ;  /* 0x00000020acbc723c */ /* 0x048fec00000418bc */
[C---:B------:R-:W-:Y:S01]  /*1ef70*/  HMMA.16816.F32.BF16 R184, R172.reuse, R34, R184 ;  /* 0x00000022acb8723c */ /* 0x040fe200000418b8 */
[----:B------:R-:W3:Y:S05]  /*1ef80*/  LDSM.16.M88.4 R32, [R204] ;  /* 0x00000000cc20783b */ /* 0x000eea0000000200 */
[C---:B----4-:R-:W-:Y:S06]  /*1ef90*/  HMMA.16816.F32.BF16 R12, R172.reuse, R176, R12 ;  /* 0x000000b0ac0c723c */ /* 0x050fec000004180c */
[----:B------:R-:W-:Y:S01]  /*1efa0*/  HMMA.16816.F32.BF16 R4, R172, R178, R4 ;  /* 0x000000b2ac04723c */ /* 0x000fe20000041804 */
[----:B------:R-:W4:Y:S04]  /*1efb0*/  LDSM.16.M88.4 R176, [R205] ;  /* 0x00000000cdb0783b */ /* 0x000f280000000200 */
[----:B------:R-:W5:Y:S01]  /*1efc0*/  LDSM.16.M88.4 R172, [R219+0xc800] ;  /* 0x00c80000dbac783b */ /* 0x000f620000000200 */
[C---:B-1----:R-:W-:Y:S06]  /*1efd0*/  HMMA.16816.F32.BF16 R20, R180.reuse, R192, R20 ;  /* 0x000000c0b414723c */ /* 0x042fec0000041814 */
[C---:B--2---:R-:W-:Y:S06]  /*1efe0*/  HMMA.16816.F32.BF16 R28, R180.reuse, R168, R28 ;  /* 0x000000a8b41c723c */ /* 0x044fec000004181c */
[C---:B------:R-:W-:Y:S01]  /*1eff0*/  HMMA.16816.F32.BF16 R24, R180.reuse, R170, R24 ;  /* 0x000000aab418723c */ /* 0x040fe20000041818 */
[----:B------:R-:W1:Y:S05]  /*1f000*/  LDSM.16.M88.4 R168, [R219+0xd000] ;  /* 0x00d00000dba8783b */ /* 0x000e6a0000000200 */
[C---:B------:R-:W-:Y:S01]  /*1f010*/  HMMA.16816.F32.BF16 R16, R180.reuse, R194, R16 ;  /* 0x000000c2b410723c */ /* 0x040fe20000041810 */
[----:B------:R-:W2:Y:S05]  /*1f020*/  LDSM.16.M88.4 R192, [R219+0xc000] ;  /* 0x00c00000dbc0783b */ /* 0x000eaa0000000200 */
[C---:B---3--:R-:W-:Y:S06]  /*1f030*/  HMMA.16816.F32.BF16 R188, R180.reuse, R32, R188 ;  /* 0x00000020b4bc723c */ /* 0x048fec00000418bc */
[C---:B------:R-:W-:Y:S01]  /*1f040*/  HMMA.16816.F32.BF16 R184, R180.reuse, R34, R184 ;  /* 0x00000022b4b8723c */ /* 0x040fe200000418b8 */
[----:B------:R-:W3:Y:S05]  /*1f050*/  LDSM.16.M88.4 R32, [R219+0xd800] ;  /* 0x00d80000db20783b */ /* 0x000eea0000000200 */
[C---:B----4-:R-:W-:Y:S06]  /*1f060*/  HMMA.16816.F32.BF16 R12, R180.reuse, R176, R12 ;  /* 0x000000b0b40c723c */ /* 0x050fec000004180c */
[----:B------:R-:W-:Y:S01]  /*1f070*/  HMMA.16816.F32.BF16 R4, R180, R178, R4 ;  /* 0x000000b2b404723c */ /* 0x000fe20000041804 */
[----:B------:R-:W-:Y:S04]  /*1f080*/  LDSM.16.M88.4 R176, [R221+0x4000] ;  /* 0x00400000ddb0783b */ /* 0x000fe80000000200 */
[----:B------:R-:W-:Y:S01]  /*1f090*/  LDSM.16.M88.4 R180, [R212+0x5800] ;  /* 0x00580000d4b4783b */ /* 0x000fe20000000200 */
[C---:B-----5:R-:W-:Y:S06]  /*1f0a0*/  HMMA.16816.F32.BF16 R20, R196.reuse, R172, R20 ;  /* 0x000000acc414723c */ /* 0x060fec0000041814 */
        /* <DEDUP_REMOVED lines=23> */
[----:B------:R-:W-:Y:S04]  /*1f220*/  LDSM.16.M88.4 R180, [R224+0x6000] ;  /* 0x00600000e0b4783b */ /* 0x000fe80000000200 */
        /* <DEDUP_REMOVED lines=8> */
[C---:B------:R-:W-:Y:S06]  /*1f2b0*/  HMMA.16816.F32.BF16 R16, R172.reuse, R198, R16 ;  /* 0x000000c6ac10723c */ /* 0x040fec0000041810 */
[C---:B--2---:R-:W-:Y:S06]  /*1f2c0*/  HMMA.16816.F32.BF16 R188, R172.reuse, R32, R188 ;  /* 0x00000020acbc723c */ /* 0x044fec00000418bc */
[----:B------:R-:W-:Y:S01]  /*1f2d0*/  HMMA.16816.F32.BF16 R184, R172, R34, R184 ;  /* 0x00000022acb8723c */ /* 0x000fe200000418b8 */
[----:B------:R-:W-:Y:S04]  /*1f2e0*/  LDSM.16.M88.4 R172, [R222+0x6000] ;  /* 0x00600000deac783b */ /* 0x000fe80000000200 */
[----:B------:R-:W2:Y:S01]  /*1f2f0*/  LDSM.16.M88.4 R32, [R219+0xe000] ;  /* 0x00e00000db20783b */ /* 0x000ea20000000200 */
[C---:B----4-:R-:W-:Y:S06]  /*1f300*/  HMMA.16816.F32.BF16 R28, R180.reuse, R176, R28 ;  /* 0x000000b0b41c723c */ /* 0x050fec000004181c */
[C---:B------:R-:W-:Y:S01]  /*1f310*/  HMMA.16816.F32.BF16 R24, R180.reuse, R178, R24 ;  /* 0x000000b2b418723c */ /* 0x040fe20000041818 */
[----:B------:R-:W-:Y:S05]  /*1f320*/  LDSM.16.M88.4 R176, [R212+0x6000] ;  /* 0x00600000d4b0783b */ /* 0x000fea0000000200 */
[C---:B---3--:R-:W-:Y:S06]  /*1f330*/  HMMA.16816.F32.BF16 R12, R180.reuse, R192, R12 ;  /* 0x000000c0b40c723c */ /* 0x048fec000004180c */
[C---:B------:R-:W-:Y:S01]  /*1f340*/  HMMA.16816.F32.BF16 R4, R180.reuse, R194, R4 ;  /* 0x000000c2b404723c */ /* 0x040fe20000041804 */
[----:B------:R-:W3:Y:S05]  /*1f350*/  LDSM.16.M88.4 R192, [R221+0x6000] ;  /* 0x00600000ddc0783b */ /* 0x000eea0000000200 */
[C---:B-1----:R-:W-:Y:S06]  /*1f360*/  HMMA.16816.F32.BF16 R20, R180.reuse, R168, R20 ;  /* 0x000000a8b414723c */ /* 0x042fec0000041814 */
[----:B------:R-:W-:Y:S01]  /*1f370*/  HMMA.16816.F32.BF16 R16, R180, R170, R16 ;  /* 0x000000aab410723c */ /* 0x000fe20000041810 */
[----:B------:R-:W1:Y:S05]  /*1f380*/  LDSM.16.M88.4 R168, [R200] ;  /* 0x00000000c8a8783b */ /* 0x000e6a0000000200 */
[C---:B--2---:R-:W-:Y:S06]  /*1f390*/  HMMA.16816.F32.BF16 R28, R172.reuse, R32, R28 ;  /* 0x00000020ac1c723c */ /* 0x044fec000004181c */
[----:B------:R-:W-:Y:S01]  /*1f3a0*/  HMMA.16816.F32.BF16 R24, R172, R34, R24 ;  /* 0x00000022ac18723c */ /* 0x000fe20000041818 */
[----:B------:R-:W2:-:S15]  /*1f3b0*/  LDSM.16.M88.4 R32, [R219+0xe800] ;  /* 0x00e80000db20783b */ /* 0x000e9e0000000200 */
[----:B------:R-:W-:-:S02]  /*1f3c0*/  NOP ;  /* 0x0000000000007918 */ /* 0x000fc40000000000 */
[C---:B---3--:R-:W-:Y:S06]  /*1f3d0*/  HMMA.16816.F32.BF16 R28, R192.reuse, R176, R28 ;  /* 0x000000b0c01c723c */ /* 0x048fec000004181c */
[----:B------:R-:W-:Y:S01]  /*1f3e0*/  HMMA.16816.F32.BF16 R24, R192, R178, R24 ;  /* 0x000000b2c018723c */ /* 0x000fe20000041818 */
[----:B------:R-:W3:Y:S05]  /*1f3f0*/  LDSM.16.M88.4 R176, [R219+0xf000] ;  /* 0x00f00000dbb0783b */ /* 0x000eea0000000200 */
[C---:B-1----:R-:W-:Y:S06]  /*1f400*/  HMMA.16816.F32.BF16 R188, R180.reuse, R168, R188 ;  /* 0x000000a8b4bc723c */ /* 0x042fec00000418bc */
[----:B------:R-:W-:Y:S01]  /*1f410*/  HMMA.16816.F32.BF16 R184, R180, R170, R184 ;  /* 0x000000aab4b8723c */ /* 0x000fe200000418b8 */
[----:B------:R-:W1:Y:S05]  /*1f420*/  LDSM.16.M88.4 R168, [R212+0x6800] ;  /* 0x00680000d4a8783b */ /* 0x000e6a0000000200 */
[C---:B--2---:R-:W-:Y:S06]  /*1f430*/  HMMA.16816.F32.BF16 R16, R172.reuse, R34, R16 ;  /* 0x00000022ac10723c */ /* 0x044fec0000041810 */
[C---:B------:R-:W-:Y:S01]  /*1f440*/  HMMA.16816.F32.BF16 R20, R172.reuse, R32, R20 ;  /* 0x00000020ac14723c */ /* 0x040fe20000041814 */
[-C--:B------:R-:W-:Y:S01]  /*1f450*/  FMUL.FTZ R28, R28, R0.reuse ;  /* 0x000000001c1c7220 */ /* 0x080fe20000410000 */
[-C--:B------:R-:W-:Y:S01]  /*1f460*/  FMUL.FTZ R30, R30, R0.reuse ;  /* 0x000000001e1e7220 */ /* 0x080fe20000410000 */
[-C--:B------:R-:W-:Y:S01]  /*1f470*/  FMUL.FTZ R31, R31, R0.reuse ;  /* 0x000000001f1f7220 */ /* 0x080fe20000410000 */
[----:B------:R-:W-:Y:S01]  /*1f480*/  FMUL.FTZ R2, R29, R0 ;  /* 0x000000001d027220 */ /* 0x000fe20000410000 */
[----:B------:R-:W2:Y:S01]  /*1f490*/  MUFU.TANH R180, R28 ;  /* 0x0000001c00b47308 */ /* 0x000ea20000002400 */
[----:B------:R-:W4:Y:S07]  /*1f4a0*/  LDSM.16.M88.4 R32, [R219+0xf800] ;  /* 0x00f80000db20783b */ /* 0x000f2e0000000200 */
[----:B------:R-:W5:Y:S01]  /*1f4b0*/  MUFU.TANH R165, R30 ;  /* 0x0000001e00a57308 */ /* 0x000f620000002400 */
[----:B---3--:R-:W-:Y:S07]  /*1f4c0*/  HMMA.16816.F32.BF16 R12, R172, R176, R12 ;  /* 0x000000b0ac0c723c */ /* 0x008fee000004180c */
[----:B------:R3:W-:Y:S01]  /*1f4d0*/  MUFU.TANH R176, R31 ;  /* 0x0000001f00b07308 */ /* 0x0007e20000002400 */
[C---:B-1----:R-:W-:Y:S01]  /*1f4e0*/  HMMA.16816.F32.BF16 R16, R192.reuse, R170, R16 ;  /* 0x000000aac010723c */ /* 0x042fe20000041810 */
[----:B------:R-:W1:Y:S01]  /*1f4f0*/  S2R R171, SR_TID.X ;  /* 0x0000000000ab7919 */ /* 0x000e620000002100 */
[----:B---3--:R-:W3:Y:S04]  /*1f500*/  LDSM.16.M88.4 R28, [R212+0x7000] ;  /* 0x00700000d41c783b */ /* 0x008ee80000000200 */
[----:B------:R-:W-:Y:S06]  /*1f510*/  HMMA.16816.F32.BF16 R20, R192, R168, R20 ;  /* 0x000000a8c014723c */ /* 0x000fec0000041814 */
[----:B------:R-:W-:-:S12]  /*1f520*/  HMMA.16816.F32.BF16 R4, R172, R178, R4 ;  /* 0x000000b2ac04723c */ /* 0x000fd80000041804 */
[-C--:B------:R-:W-:Y:S01]  /*1f530*/  FMUL.FTZ R16, R16, R0.reuse ;  /* 0x0000000010107220 */ /* 0x080fe20000410000 */
[-C--:B------:R-:W-:Y:S01]  /*1f540*/  FMUL.FTZ R17, R17, R0.reuse ;  /* 0x0000000011117220 */ /* 0x080fe20000410000 */
[----:B------:R-:W-:-:S04]  /*1f550*/  FMUL.FTZ R18, R18, R0 ;  /* 0x0000000012127220 */ /* 0x000fc80000410000 */
[-C--:B------:R-:W-:Y:S01]  /*1f560*/  FMUL.FTZ R20, R20, R0.reuse ;  /* 0x0000000014147220 */ /* 0x080fe20000410000 */
[----:B------:R-:W-:-:S03]  /*1f570*/  FMUL.FTZ R22, R22, R0 ;  /* 0x0000000016167220 */ /* 0x000fc60000410000 */
[----:B------:R1:W-:Y:S01]  /*1f580*/  MUFU.TANH R168, R20 ;  /* 0x0000001400a87308 */ /* 0x0003e20000002400 */
[----:B----4-:R-:W-:Y:S07]  /*1f590*/  HMMA.16816.F32.BF16 R188, R172, R32, R188 ;  /* 0x00000020acbc723c */ /* 0x010fee00000418bc */
[----:B------:R4:W-:Y:S01]  /*1f5a0*/  MUFU.TANH R169, R22 ;  /* 0x0000001600a97308 */ /* 0x0009e20000002400 */
[----:B------:R-:W-:Y:S01]  /*1f5b0*/  FMUL.FTZ R32, R19, R0 ;  /* 0x0000000013207220 */ /* 0x000fe20000410000 */
[----:B---3--:R-:W-:Y:S01]  /*1f5c0*/  HMMA.16816.F32.BF16 R12, R192, R28, R12 ;  /* 0x0000001cc00c723c */ /* 0x008fe2000004180c */
[----:B-1----:R-:W-:-:S05]  /*1f5d0*/  IMAD.SHL.U32 R20, R171, 0x2, RZ ;  /* 0x00000002ab147824 */ /* 0x002fca00078e00ff */
[----:B------:R-:W-:Y:S01]  /*1f5e0*/  MUFU.TANH R29, R16 ;  /* 0x00000010001d7308 */ /* 0x000fe20000002400 */
[----:B------:R-:W-:Y:S01]  /*1f5f0*/  LOP3.LUT R20, R20, 0x6, RZ, 0xc0, !PT ;  /* 0x0000000614147812 */ /* 0x000fe200078ec0ff */
[----:B----4-:R-:W-:-:S06]  /*1f600*/  FMUL.FTZ R22, R23, R0 ;  /* 0x0000000017167220 */ /* 0x010fcc0000410000 */
[----:B------:R-:W-:Y:S01]  /*1f610*/  MUFU.TANH R28, R17 ;  /* 0x00000011001c7308 */ /* 0x000fe20000002400 */
[----:B------:R-:W-:-:S07]  /*1f620*/  IMAD R20, R242, 0x40, R20 ;  /* 0x00000040f2147824 */ /* 0x000fce00078e0214 */
[----:B------:R1:W-:Y:S01]  /*1f630*/  MUFU.TANH R23, R18 ;  /* 0x0000001200177308 */ /* 0x0003e20000002400 */
[-C--:B------:R-:W-:Y:S01]  /*1f640*/  ISETP.GE.AND P1, PT, R20, R247.reuse, PT ;  /* 0x000000f71400720c */ /* 0x080fe20003f26270 */
[-C--:B------:R-:W-:Y:S01]  /*1f650*/  FMUL.FTZ R26, R26, R0.reuse ;  /* 0x000000001a1a7220 */ /* 0x080fe20000410000 */
[-C--:B------:R-:W-:Y:S01]  /*1f660*/  FMUL.FTZ R24, R24, R0.reuse ;  /* 0x0000000018187220 */ /* 0x080fe20000410000 */
[----:B------:R-:W-:Y:S01]  /*1f670*/  FMUL.FTZ R21, R21, R0 ;  /* 0x0000000015157220 */ /* 0x000fe20000410000 */
[----:B-1----:R-:W1:Y:S01]  /*1f680*/  LDSM.16.M88.4 R16, [R212+0x7800] ;  /* 0x00780000d410783b */ /* 0x002e620000000200 */
[C---:B------:R-:W-:Y:S01]  /*1f690*/  VIADD R33, R20.reuse, 0x1 ;  /* 0x0000000114217836 */ /* 0x040fe20000000000 */
[----:B------:R-:W-:Y:S01]  /*1f6a0*/  ISETP.GE.OR P1, PT, R20, R246, !P1 ;  /* 0x000000f61400720c */ /* 0x000fe20004f26670 */
[----:B------:R-:W-:Y:S01]  /*1f6b0*/  MUFU.TANH R170, R26 ;  /* 0x0000001a00aa7308 */ /* 0x000fe20000002400 */
[----:B------:R-:W-:Y:S01]  /*1f6c0*/  HMMA.16816.F32.BF16 R4, R192, R30, R4 ;  /* 0x0000001ec004723c */ /* 0x000fe20000041804 */
[-C--:B------:R-:W-:Y:S01]  /*1f6d0*/  FMUL.FTZ R25, R25, R0.reuse ;  /* 0x0000000019197220 */ /* 0x080fe20000410000 */
[----:B------:R-:W-:Y:S01]  /*1f6e0*/  ISETP.GE.AND P6, PT, R33, R247, PT ;  /* 0x000000f72100720c */ /* 0x000fe20003fc6270 */
[-C--:B------:R-:W-:Y:S01]  /*1f6f0*/  FMUL.FTZ R27, R27, R0.reuse ;  /* 0x000000001b1b7220 */ /* 0x080fe20000410000 */
[----:B------:R-:W-:Y:S01]  /*1f700*/  ISETP.GE.AND P2, PT, R33, R245, PT ;  /* 0x000000f52100720c */ /* 0x000fe20003f46270 */
[----:B------:R-:W-:-:S02]  /*1f710*/  FMUL.FTZ R12, R12, R0 ;  /* 0x000000000c0c7220 */ /* 0x000fc40000410000 */
[----:B------:R-:W3:Y:S01]  /*1f720*/  MUFU.TANH R2, R2 ;  /* 0x0000000200027308 */ /* 0x000ee20000002400 */
[----:B------:R-:W-:Y:S01]  /*1f730*/  ISETP.GE.OR P6, PT, R33, R246, !P6 ;  /* 0x000000f62100720c */ /* 0x000fe200077c6670 */
[----:B------:R-:W-:Y:S01]  /*1f740*/  FMUL.FTZ R13, R13, R0 ;  /* 0x000000000d0d7220 */ /* 0x000fe20000410000 */
[----:B------:R-:W-:Y:S01]  /*1f750*/  ISETP.GE.OR P2, PT, R33, R244, !P2 ;  /* 0x000000f42100720c */ /* 0x000fe20005746670 */
[-C--:B------:R-:W-:Y:S01]  /*1f760*/  FMUL.FTZ R196, R15, R0.reuse ;  /* 0x000000000fc47220 */ /* 0x080fe20000410000 */
[----:B------:R-:W-:Y:S01]  /*1f770*/  FMUL.FTZ R14, R14, R0 ;  /* 0x000000000e0e7220 */ /* 0x000fe20000410000 */
[----:B------:R-:W-:Y:S01]  /*1f780*/  HMMA.16816.F32.BF16 R184, R172, R34, R184 ;  /* 0x00000022acb8723c */ /* 0x000fe200000418b8 */
[----:B------:R-:W-:-:S04]  /*1f790*/  DEPBAR.LE SB0, 0x0 ;  /* 0x000080000000791a */ /* 0x000fc80000000000 */
[----:B------:R2:W-:Y:S01]  /*1f7a0*/  MUFU.TANH R26, R21 ;  /* 0x00000015001a7308 */ /* 0x0005e20000002400 */
[----:B------:R-:W-:-:S07]  /*1f7b0*/  VIADD R33, R20, 0x8 ;  /* 0x0000000814217836 */ /* 0x000fce0000000000 */
[----:B------:R-:W4:Y:S01]  /*1f7c0*/  MUFU.TANH R24, R24 ;  /* 0x0000001800187308 */ /* 0x000f220000002400 */
[----:B--2---:R-:W-:Y:S02]  /*1f7d0*/  FSEL R21, R180, -INF , !P1 ;  /* 0xff800000b4157808 */ /* 0x004fe40004800000 */
[----:B------:R-:W-:-:S05]  /*1f7e0*/  ISETP.GE.AND P1, PT, R20, R245, PT ;  /* 0x000000f51400720c */ /* 0x000fca0003f26270 */
[----:B------:R5:W-:Y:S01]  /*1f7f0*/  MUFU.TANH R250, R12 ;  /* 0x0000000c00fa7308 */ /* 0x000be20000002400 */
[C---:B------:R-:W-:Y:S01]  /*1f800*/  ISETP.GE.OR P1, PT, R20.reuse, R244, !P1 ;  /* 0x000000f41400720c */ /* 0x040fe20004f26670 */
[----:B------:R-:W-:-:S06]  /*1f810*/  VIADD R30, R20, 0x9 ;  /* 0x00000009141e7836 */ /* 0x000fcc0000000000 */
[----:B------:R-:W2:Y:S08]  /*1f820*/  MUFU.TANH R25, R25 ;  /* 0x0000001900197308 */ /* 0x000eb00000002400 */
[----:B------:R-:W2:Y:S01]  /*1f830*/  MUFU.TANH R27, R27 ;  /* 0x0000001b001b7308 */ /* 0x000ea20000002400 */
[----:B-----5:R-:W-:Y:S02]  /*1f840*/  FSEL R12, R165, -INF , !P1 ;  /* 0xff800000a50c7808 */ /* 0x020fe40004800000 */
[----:B------:R-:W-:-:S04]  /*1f850*/  ISETP.GE.AND P1, PT, R33, R247, PT ;  /* 0x000000f72100720c */ /* 0x000fc80003f26270 */
[C---:B------:R-:W-:Y:S01]  /*1f860*/  ISETP.GE.OR P1, PT, R33.reuse, R246, !P1 ;  /* 0x000000f62100720c */ /* 0x040fe20004f26670 */
[----:B------:R5:W-:Y:S01]  /*1f870*/  MUFU.TANH R251, R13 ;  /* 0x0000000d00fb7308 */ /* 0x000be20000002400 */
[----:B---3--:R-:W-:Y:S02]  /*1f880*/  FSEL R2, R2, -INF , !P6 ;  /* 0xff80000002027808 */ /* 0x008fe40007000000 */
[----:B----4-:R-:W-:Y:S02]  /*1f890*/  FSEL R15, R24, -INF , !P1 ;  /* 0xff800000180f7808 */ /* 0x010fe40004800000 */
[-C--:B------:R-:W-:Y:S02]  /*1f8a0*/  ISETP.GE.AND P1, PT, R30, R245.reuse, PT ;  /* 0x000000f51e00720c */ /* 0x080fe40003f26270 */
[----:B------:R-:W-:Y:S01]  /*1f8b0*/  ISETP.GE.AND P6, PT, R33, R245, PT ;  /* 0x000000f52100720c */ /* 0x000fe20003fc6270 */
[----:B------:R-:W-:Y:S01]  /*1f8c0*/  FMUL.FTZ R4, R4, R0 ;  /* 0x0000000004047220 */ /* 0x000fe20000410000 */
[----:B-1----:R-:W-:Y:S01]  /*1f8d0*/  HMMA.16816.F32.BF16 R188, R192, R16, R188 ;  /* 0x00000010c0bc723c */ /* 0x002fe200000418bc */
[----:B------:R-:W-:Y:S01]  /*1f8e0*/  VIADD R31, R20, 0x10 ;  /* 0x00000010141f7836 */ /* 0x000fe20000000000 */
[----:B------:R-:W-:-:S02]  /*1f8f0*/  ISETP.GE.OR P1, PT, R30, R244, !P1 ;  /* 0x000000f41e00720c */ /* 0x000fc40004f26670 */
[----:B-----5:R-:W-:Y:S02]  /*1f900*/  FSEL R13, R176, -INF , !P2 ;  /* 0xff800000b00d7808 */ /* 0x020fe40005000000 */
[-C--:B------:R-:W-:Y:S01]  /*1f910*/  ISETP.GE.AND P2, PT, R30, R247.reuse, PT ;  /* 0x000000f71e00720c */ /* 0x080fe20003f46270 */
[----:B------:R-:W-:Y:S01]  /*1f920*/  VIADD R17, R20, 0x11 ;  /* 0x0000001114117836 */ /* 0x000fe20000000000 */
[----:B------:R-:W-:Y:S02]  /*1f930*/  ISETP.GE.OR P6, PT, R33, R244, !P6 ;  /* 0x000000f42100720c */ /* 0x000fe400077c6670 */
[----:B------:R-:W-:Y:S01]  /*1f940*/  ISETP.GE.OR P2, PT, R30, R246, !P2 ;  /* 0x000000f61e00720c */ /* 0x000fe20005746670 */
[----:B------:R2:W-:Y:S01]  /*1f950*/  MUFU.TANH R197, R14 ;  /* 0x0000000e00c57308 */ /* 0x0005e20000002400 */
[----:B------:R-:W-:Y:S02]  /*1f960*/  FSEL R170, R170, -INF , !P6 ;  /* 0xff800000aaaa7808 */ /* 0x000fe40007000000 */
[----:B------:R-:W-:-:S05]  /*1f970*/  ISETP.GE.AND P6, PT, R31, R247, PT ;  /* 0x000000f71f00720c */ /* 0x000fca0003fc6270 */
[----:B------:R1:W-:Y:S01]  /*1f980*/  MUFU.TANH R199, R4 ;  /* 0x0000000400c77308 */ /* 0x0003e20000002400 */
[----:B------:R-:W-:Y:S01]  /*1f990*/  VIADD R16, R20, 0x18 ;  /* 0x0000001814107836 */ /* 0x000fe20000000000 */
[----:B------:R-:W-:Y:S02]  /*1f9a0*/  ISETP.GE.OR P6, PT, R31, R246, !P6 ;  /* 0x000000f61f00720c */ /* 0x000fe400077c6670 */
[----:B--2---:R-:W-:-:S04]  /*1f9b0*/  FSEL R14, R25, -INF , !P2 ;  /* 0xff800000190e7808 */ /* 0x004fc80005000000 */
[----:B------:R-:W2:Y:S01]  /*1f9c0*/  MUFU.TANH R22, R22 ;  /* 0x0000001600167308 */ /* 0x000ea20000002400 */
[----:B------:R-:W-:Y:S02]  /*1f9d0*/  ISETP.GE.AND P2, PT, R31, R245, PT ;  /* 0x000000f51f00720c */ /* 0x000fe40003f46270 */
[----:B-1----:R-:W-:Y:S02]  /*1f9e0*/  FSEL R4, R27, -INF , !P1 ;  /* 0xff8000001b047808 */ /* 0x002fe40004800000 */
[----:B------:R-:W-:Y:S02]  /*1f9f0*/  ISETP.GE.AND P1, PT, R17, R247, PT ;  /* 0x000000f71100720c */ /* 0x000fe40003f26270 */
[----:B------:R-:W-:Y:S02]  /*1fa00*/  ISETP.GE.OR P2, PT, R31, R244, !P2 ;  /* 0x000000f41f00720c */ /* 0x000fe40005746670 */
[----:B------:R-:W-:Y:S02]  /*1fa10*/  ISETP.GE.OR P1, PT, R17, R246, !P1 ;  /* 0x000000f61100720c */ /* 0x000fe40004f26670 */
[----:B------:R-:W-:-:S02]  /*1fa20*/  FSEL R27, R169, -INF , !P2 ;  /* 0xff800000a91b7808 */ /* 0x000fc40005000000 */
[----:B------:R-:W-:Y:S02]  /*1fa30*/  FSEL R30, R26, -INF , !P1 ;  /* 0xff8000001a1e7808 */ /* 0x000fe40004800000 */
[----:B------:R-:W-:Y:S02]  /*1fa40*/  FSEL R31, R168, -INF , !P6 ;  /* 0xff800000a81f7808 */ /* 0x000fe40007000000 */
[C---:B------:R-:W-:Y:S02]  /*1fa50*/  ISETP.GE.AND P2, PT, R16.reuse, R247, PT ;  /* 0x000000f71000720c */ /* 0x040fe40003f46270 */
[CC--:B------:R-:W-:Y:S02]  /*1fa60*/  ISETP.GE.AND P1, PT, R16.reuse, R245.reuse, PT ;  /* 0x000000f51000720c */ /* 0x0c0fe40003f26270 */
[----:B------:R-:W-:Y:S02]  /*1fa70*/  ISETP.GE.AND P6, PT, R17, R245, PT ;  /* 0x000000f51100720c */ /* 0x000fe40003fc6270 */
[----:B------:R-:W-:-:S02]  /*1fa80*/  ISETP.GE.OR P2, PT, R16, R246, !P2 ;  /* 0x000000f61000720c */ /* 0x000fc40005746670 */
[-C--:B------:R-:W-:Y:S01]  /*1fa90*/  ISETP.GE.OR P1, PT, R16, R244.reuse, !P1 ;  /* 0x000000f41000720c */ /* 0x080fe20004f26670 */
[----:B------:R-:W-:Y:S01]  /*1faa0*/  VIADD R16, R20, 0x19 ;  /* 0x0000001914107836 */ /* 0x000fe20000000000 */
[----:B------:R-:W-:Y:S01]  /*1fab0*/  ISETP.GE.OR P6, PT, R17, R244, !P6 ;  /* 0x000000f41100720c */ /* 0x000fe200077c6670 */
[----:B------:R-:W-:Y:S01]  /*1fac0*/  FMUL.FTZ R5, R5, R0 ;  /* 0x0000000005057220 */ /* 0x000fe20000410000 */
[----:B------:R-:W1:Y:S02]  /*1fad0*/  MUFU.TANH R32, R32 ;  /* 0x0000002000207308 */ /* 0x000e640000002400 */
[----:B--2---:R-:W-:Y:S02]  /*1fae0*/  FSEL R26, R22, -INF , !P6 ;  /* 0xff800000161a7808 */ /* 0x004fe40007000000 */
[----:B------:R-:W-:-:S04]  /*1faf0*/  ISETP.GE.AND P6, PT, R16, R247, PT ;  /* 0x000000f71000720c */ /* 0x000fc80003fc6270 */
[----:B------:R2:W-:Y:S01]  /*1fb00*/  MUFU.TANH R198, R5 ;  /* 0x0000000500c67308 */ /* 0x0005e20000002400 */
[C---:B------:R-:W-:Y:S02]  /*1fb10*/  ISETP.GE.OR P6, PT, R16.reuse, R246, !P6 ;  /* 0x000000f61000720c */ /* 0x040fe400077c6670 */
[----:B------:R-:W-:Y:S02]  /*1fb20*/  FSEL R29, R29, -INF , !P2 ;  /* 0xff8000001d1d7808 */ /* 0x000fe40005000000 */
[----:B------:R-:W-:Y:S02]  /*1fb30*/  ISETP.GE.AND P2, PT, R16, R245, PT ;  /* 0x000000f51000720c */ /* 0x000fe40003f46270 */
[----:B------:R-:W-:Y:S02]  /*1fb40*/  FSEL R25, R23, -INF , !P1 ;  /* 0xff80000017197808 */ /* 0x000fe40004800000 */
[----:B------:R-:W-:Y:S01]  /*1fb50*/  FSEL R28, R28, -INF , !P6 ;  /* 0xff8000001c1c7808 */ /* 0x000fe20007000000 */
[-C--:B--2---:R-:W-:Y:S01]  /*1fb60*/  FMUL.FTZ R5, R6, R0.reuse ;  /* 0x0000000006057220 */ /* 0x084fe20000410000 */
[----:B------:R-:W-:Y:S01]  /*1fb70*/  FMUL.FTZ R6, R7, R0 ;  /* 0x0000000007067220 */ /* 0x000fe20000410000 */
[----:B------:R-:W-:Y:S01]  /*1fb80*/  VIADD R7, R20, 0x20 ;  /* 0x0000002014077836 */ /* 0x000fe20000000000 */
[----:B------:R-:W-:Y:S01]  /*1fb90*/  ISETP.GE.OR P2, PT, R16, R244, !P2 ;  /* 0x000000f41000720c */ /* 0x000fe20005746670 */
[----:B------:R-:W2:Y:S01]  /*1fba0*/  MUFU.TANH R196, R196 ;  /* 0x000000c400c47308 */ /* 0x000ea20000002400 */
[----:B------:R-:W-:Y:S02]  /*1fbb0*/  HMMA.16816.F32.BF16 R16, R192, R18, R184 ;  /* 0x00000012c010723c */ /* 0x000fe400000418b8 */
[----:B------:R-:W-:-:S02]  /*1fbc0*/  ISETP.GE.AND P1, PT, R7, R247, PT ;  /* 0x000000f70700720c */ /* 0x000fc40003f26270 */
[C---:B------:R-:W-:Y:S02]  /*1fbd0*/  ISETP.GE.AND P6, PT, R7.reuse, R245, PT ;  /* 0x000000f50700720c */ /* 0x040fe40003fc6270 */
[C---:B------:R-:W-:Y:S02]  /*1fbe0*/  ISETP.GE.OR P1, PT, R7.reuse, R246, !P1 ;  /* 0x000000f60700720c */ /* 0x040fe40004f26670 */
[----:B------:R-:W-:Y:S01]  /*1fbf0*/  ISETP.GE.OR P6, PT, R7, R244, !P6 ;  /* 0x000000f40700720c */ /* 0x000fe200077c6670 */
[C---:B------:R-:W-:Y:S02]  /*1fc00*/  VIADD R7, R20.reuse, 0x21 ;  /* 0x0000002114077836 */ /* 0x040fe40000000000 */
[----:B------:R-:W-:Y:S01]  /*1fc10*/  VIADD R22, R20, 0x28 ;  /* 0x0000002814167836 */ /* 0x000fe20000000000 */
[----:B-1----:R-:W-:Y:S02]  /*1fc20*/  FSEL R24, R32, -INF , !P2 ;  /* 0xff80000020187808 */ /* 0x002fe40005000000 */
[----:B------:R-:W-:-:S02]  /*1fc30*/  FSEL R250, R250, -INF , !P1 ;  /* 0xff800000fafa7808 */ /* 0x000fc40004800000 */
[C---:B------:R-:W-:Y:S02]  /*1fc40*/  ISETP.GE.AND P2, PT, R7.reuse, R247, PT ;  /* 0x000000f70700720c */ /* 0x040fe40003f46270 */
[----:B------:R-:W-:Y:S02]  /*1fc50*/  ISETP.GE.AND P1, PT, R7, R245, PT ;  /* 0x000000f50700720c */ /* 0x000fe40003f26270 */
[----:B------:R-:W-:Y:S01]  /*1fc60*/  FSEL R197, R197, -INF , !P6 ;  /* 0xff800000c5c57808 */ /* 0x000fe20007000000 */
[----:B------:R-:W1:Y:S01]  /*1fc70*/  MUFU.TANH R6, R6 ;  /* 0x0000000600067308 */ /* 0x000e620000002400 */
[----:B------:R-:W-:Y:S01]  /*1fc80*/  ISETP.GE.AND P6, PT, R22, R247, PT ;  /* 0x000000f71600720c */ /* 0x000fe20003fc6270 */
[----:B------:R-:W-:Y:S01]  /*1fc90*/  FMUL.FTZ R185, R189, R0 ;  /* 0x00000000bdb97220 */ /* 0x000fe20000410000 */
[C---:B------:R-:W-:Y:S02]  /*1fca0*/  ISETP.GE.OR P2, PT, R7.reuse, R246, !P2 ;  /* 0x000000f60700720c */ /* 0x040fe40005746670 */
[----:B------:R-:W-:Y:S01]  /*1fcb0*/  ISETP.GE.OR P1, PT, R7, R244, !P1 ;  /* 0x000000f40700720c */ /* 0x000fe20004f26670 */
[----:B------:R-:W-:Y:S01]  /*1fcc0*/  VIADD R7, R20, 0x29 ;  /* 0x0000002914077836 */ /* 0x000fe20000000000 */
[----:B------:R-:W-:Y:S01]  /*1fcd0*/  ISETP.GE.OR P6, PT, R22, R246, !P6 ;  /* 0x000000f61600720c */ /* 0x000fe200077c6670 */
[----:B------:R-:W3:Y:S01]  /*1fce0*/  MUFU.TANH R5, R5 ;  /* 0x0000000500057308 */ /* 0x000ee20000002400 */
[----:B--2---:R-:W-:-:S02]  /*1fcf0*/  FSEL R196, R196, -INF , !P1 ;  /* 0xff800000c4c47808 */ /* 0x004fc40004800000 */
[----:B------:R-:W-:Y:S02]  /*1fd00*/  FSEL R199, R199, -INF , !P6 ;  /* 0xff800000c7c77808 */ /* 0x000fe40007000000 */
[C---:B------:R-:W-:Y:S02]  /*1fd10*/  ISETP.GE.AND P1, PT, R7.reuse, R247, PT ;  /* 0x000000f70700720c */ /* 0x040fe40003f26270 */
[----:B------:R-:W-:Y:S01]  /*1fd20*/  ISETP.GE.AND P6, PT, R7, R245, PT ;  /* 0x000000f50700720c */ /* 0x000fe20003fc6270 */
[----:B------:R-:W2:Y:S01]  /*1fd30*/  MUFU.TANH R185, R185 ;  /* 0x000000b900b97308 */ /* 0x000ea20000002400 */
[-C--:B------:R-:W-:Y:S01]  /*1fd40*/  FMUL.FTZ R178, R190, R0.reuse ;  /* 0x00000000beb27220 */ /* 0x080fe20000410000 */
[----:B------:R-:W-:Y:S01]  /*1fd50*/  FMUL.FTZ R188, R188, R0 ;  /* 0x00000000bcbc7220 */ /* 0x000fe20000410000 */
[----:B------:R-:W-:Y:S02]  /*1fd60*/  FSEL R251, R251, -INF , !P2 ;  /* 0xff800000fbfb7808 */ /* 0x000fe40005000000 */
[----:B------:R-:W-:-:S02]  /*1fd70*/  ISETP.GE.OR P1, PT, R7, R246, !P1 ;  /* 0x000000f60700720c */ /* 0x000fc40004f26670 */
[----:B------:R-:W-:Y:S01]  /*1fd80*/  ISETP.GE.OR P6, PT, R7, R244, !P6 ;  /* 0x000000f40700720c */ /* 0x000fe200077c6670 */
[----:B------:R-:W-:Y:S01]  /*1fd90*/  VIADD R7, R20, 0x31 ;  /* 0x0000003114077836 */ /* 0x000fe20000000000 */
[----:B------:R-:W-:Y:S01]  /*1fda0*/  ISETP.GE.AND P2, PT, R22, R245, PT ;  /* 0x000000f51600720c */ /* 0x000fe20003f46270 */
[----:B------:R-:W-:Y:S01]  /*1fdb0*/  FMUL.FTZ R18, R18, R0 ;  /* 0x0000000012127220 */ /* 0x000fe20000410000 */
[----:B------:R-:W4:Y:S01]  /*1fdc0*/  MUFU.TANH R186, R188 ;  /* 0x000000bc00ba7308 */ /* 0x000f220000002400 */
[----:B-1----:R-:W-:Y:S02]  /*1fdd0*/  FSEL R194, R6, -INF , !P6 ;  /* 0xff80000006c27808 */ /* 0x002fe40007000000 */
[----:B------:R-:W-:Y:S01]  /*1fde0*/  ISETP.GE.OR P2, PT, R22, R244, !P2 ;  /* 0x000000f41600720c */ /* 0x000fe20005746670 */
[----:B------:R-:W-:Y:S01]  /*1fdf0*/  FMUL.FTZ R177, R191, R0 ;  /* 0x00000000bfb17220 */ /* 0x000fe20000410000 */
[----:B------:R-:W-:-:S03]  /*1fe00*/  ISETP.GE.AND P6, PT, R7, R247, PT ;  /* 0x000000f70700720c */ /* 0x000fc60003fc6270 */
[----:B------:R-:W1:Y:S01]  /*1fe10*/  MUFU.TANH R178, R178 ;  /* 0x000000b200b27308 */ /* 0x000e620000002400 */
[----:B------:R-:W-:Y:S01]  /*1fe20*/  VIADD R22, R20, 0x30 ;  /* 0x0000003014167836 */ /* 0x000fe20000000000 */
[----:B---3--:R-:W-:Y:S01]  /*1fe30*/  FSEL R195, R5, -INF , !P2 ;  /* 0xff80000005c37808 */ /* 0x008fe20005000000 */
[----:B------:R-:W-:Y:S01]  /*1fe40*/  FMUL.FTZ R16, R16, R0 ;  /* 0x0000000010107220 */ /* 0x000fe20000410000 */
[----:B------:R-:W-:-:S04]  /*1fe50*/  VIADD R5, R20, 0x38 ;  /* 0x0000003814057836 */ /* 0x000fc80000000000 */
[----:B------:R-:W3:Y:S01]  /*1fe60*/  MUFU.TANH R173, R18 ;  /* 0x0000001200ad7308 */ /* 0x000ee20000002400 */
[----:B------:R-:W-:Y:S02]  /*1fe70*/  ISETP.GE.OR P6, PT, R7, R246, !P6 ;  /* 0x000000f60700720c */ /* 0x000fe400077c6670 */
[----:B------:R-:W-:Y:S02]  /*1fe80*/  FSEL R198, R198, -INF , !P1 ;  /* 0xff800000c6c67808 */ /* 0x000fe40004800000 */
[C---:B------:R-:W-:Y:S02]  /*1fe90*/  ISETP.GE.AND P2, PT, R22.reuse, R247, PT ;  /* 0x000000f71600720c */ /* 0x040fe40003f46270 */
[-C--:B------:R-:W-:Y:S01]  /*1fea0*/  ISETP.GE.AND P1, PT, R22, R245.reuse, PT ;  /* 0x000000f51600720c */ /* 0x080fe20003f26270 */
[----:B------:R-:W5:Y:S01]  /*1feb0*/  MUFU.TANH R177, R177 ;  /* 0x000000b100b17308 */ /* 0x000f620000002400 */
[----:B--2---:R-:W-:Y:S02]  /*1fec0*/  FSEL R185, R185, -INF , !P6 ;  /* 0xff800000b9b97808 */ /* 0x004fe40007000000 */
[----:B------:R-:W-:-:S05]  /*1fed0*/  ISETP.GE.AND P6, PT, R5, R245, PT ;  /* 0x000000f50500720c */ /* 0x000fca0003fc6270 */
[----:B------:R-:W2:Y:S01]  /*1fee0*/  MUFU.TANH R183, R16 ;  /* 0x0000001000b77308 */ /* 0x000ea20000002400 */
[C---:B------:R-:W-:Y:S01]  /*1fef0*/  ISETP.GE.OR P2, PT, R22.reuse, R246, !P2 ;  /* 0x000000f61600720c */ /* 0x040fe20005746670 */
[----:B------:R-:W-:Y:S01]  /*1ff00*/  FMUL.FTZ R17, R17, R0 ;  /* 0x0000000011117220 */ /* 0x000fe20000410000 */
[----:B------:R-:W-:Y:S01]  /*1ff10*/  ISETP.GE.OR P1, PT, R22, R244, !P1 ;  /* 0x000000f41600720c */ /* 0x000fe20004f26670 */
[----:B------:R-:W-:Y:S01]  /*1ff20*/  FMUL.FTZ R19, R19, R0 ;  /* 0x0000000013137220 */ /* 0x000fe20000410000 */
[----:B------:R-:W-:Y:S02]  /*1ff30*/  ISETP.GE.OR P6, PT, R5, R244, !P6 ;  /* 0x000000f40500720c */ /* 0x000fe400077c6670 */
[----:B----4-:R-:W-:Y:S01]  /*1ff40*/  FSEL R186, R186, -INF , !P2 ;  /* 0xff800000baba7808 */ /* 0x010fe20005000000 */
[----:B------:R-:W4:Y:S01]  /*1ff50*/  MUFU.TANH R182, R17 ;  /* 0x0000001100b67308 */ /* 0x000f220000002400 */
[----:B-1----:R-:W-:Y:S02]  /*1ff60*/  FSEL R178, R178, -INF , !P1 ;  /* 0xff800000b2b27808 */ /* 0x002fe40004800000 */
[----:B------:R-:W-:-:S02]  /*1ff70*/  ISETP.GE.AND P2, PT, R7, R245, PT ;  /* 0x000000f50700720c */ /* 0x000fc40003f46270 */
[----:B------:R-:W-:Y:S02]  /*1ff80*/  ISETP.GE.AND P1, PT, R5, R247, PT ;  /* 0x000000f70500720c */ /* 0x000fe40003f26270 */
[----:B---3--:R-:W-:Y:S01]  /*1ff90*/  FSEL R173, R173, -INF , !P6 ;  /* 0xff800000adad7808 */ /* 0x008fe20007000000 */
[----:B------:R-:W1:Y:S01]  /*1ffa0*/  MUFU.TANH R174, R19 ;  /* 0x0000001300ae7308 */ /* 0x000e620000002400 */
[----:B------:R-:W-:Y:S01]  /*1ffb0*/  BAR.SYNC.DEFER_BLOCKING 0x0 ;  /* 0x0000000000007b1d */ /* 0x000fe20000010000 */
[----:B------:R-:W-:Y:S01]  /*1ffc0*/  ISETP.GT.AND P6, PT, R242, R231, PT ;  /* 0x000000e7f200720c */ /* 0x000fe20003fc4270 */
[----:B------:R-:W-:Y:S01]  /*1ffd0*/  VIADD R20, R20, 0x39 ;  /* 0x0000003914147836 */ /* 0x000fe20000000000 */
[----:B------:R-:W-:Y:S02]  /*1ffe0*/  ISETP.GE.OR P2, PT, R7, R244, !P2 ;  /* 0x000000f40700720c */ /* 0x000fe40005746670 */
[----:B------:R-:W-:Y:S02]  /*1fff0*/  ISETP.GE.OR P1, PT, R5, R246, !P1 ;  /* 0x000000f60500720c */ /* 0x000fe40004f26670 */
[----:B-----5:R-:W-:-:S02]  /*20000*/  FSEL R177, R177, -INF , !P2 ;  /* 0xff800000b1b17808 */ /* 0x020fc40005000000 */
[----:B--2---:R-:W-:Y:S02]  /*20010*/  FSEL R183, R183, -INF , !P1 ;  /* 0xff800000b7b77808 */ /* 0x004fe40004800000 */
[C---:B------:R-:W-:Y:S02]  /*20020*/  ISETP.GE.AND P2, PT, R20.reuse, R247, PT ;  /* 0x000000f71400720c */ /* 0x040fe40003f46270 */
[C---:B------:R-:W-:Y:S01]  /*20030*/  ISETP.GE.AND P1, PT, R20.reuse, R245, PT ;  /* 0x000000f51400720c */ /* 0x040fe20003f26270 */
[----:B------:R-:W-:Y:S01]  /*20040*/  BSSY B1, `(.L_x_3940) ;  /* 0x0000106000017945 */ /* 0x000fe20003800000 */
[C---:B------:R-:W-:Y:S02]  /*20050*/  ISETP.GE.OR P2, PT, R20.reuse, R246, !P2 ;  /* 0x000000f61400720c */ /* 0x040fe40005746670 */
[----:B------:R-:W-:Y:S01]  /*20060*/  ISETP.GE.OR P1, PT, R20, R244, !P1 ;  /* 0x000000f41400720c */ /* 0x000fe20004f26670 */
[----:B------:R-:W-:Y:S01]  /*20070*/  IMAD.MOV.U32 R181, RZ, RZ, R166 ;  /* 0x000000ffffb57224 */ /* 0x000fe200078e00a6 */
[----:B----4-:R-:W-:Y:S01]  /*20080*/  FSEL R182, R182, -INF , !P2 ;  /* 0xff800000b6b67808 */ /* 0x010fe20005000000 */
        /* <DEDUP_REMOVED lines=57> */
[----:B------:R-:W-:Y:S01]  /*20420*/  IMAD.WIDE R18, R7, 0x4, R240 ;  /* 0x0000000407127825 */ /* 0x000fe200078e02f0 */
        /* <DEDUP_REMOVED lines=18> */
.L_x_3943:
[----:B------:R-:W-:Y:S02]  /*20550*/  R2UR UR4, R8 ;  /* 0x00000000080472ca */ /* 0x000fe400000e0000 */
[----:B------:R-:W-:-:S13]  /*20560*/  R2UR UR5, R9 ;  /* 0x00000000090572ca */ /* 0x000fda00000e0000 */
[----:B------:R-:W2:Y:S02]  /*20570*/  LD.E R17, desc[UR4][R10.64+0x38] ;  /* 0x000038040a117980 */ /* 0x000ea4000c101900 */
[----:B--2---:R-:W-:-:S05]  /*20580*/  IMAD.U32 R17, R17, -0x40, RZ ;  /* 0xffffffc011117824 */ /* 0x004fca00078e00ff */
[----:B------:R-:W-:Y:S02]  /*20590*/  SHF.R.S32.HI R16, RZ, 0x1f, R17 ;  /* 0x0000001fff107819 */ /* 0x000fe40000011411 */
.L_x_3944:
[----:B------:R-:W-:Y:S05]  /*205a0*/  BSYNC B0 ;  /* 0x0000000000007941 */ /* 0x000fea0003800000 */
.L_x_3942:
[C---:B------:R-:W-:Y:S01]  /*205b0*/  @P5 IADD3 R5, P0, R17.reuse, R229, RZ ;  /* 0x000000e511055210 */ /* 0x040fe20007f1e0ff */
[----:B------:R-:W-:Y:S01]  /*205c0*/  STL.64 [R1+0x18], R14 ;  /* 0x0000180e01007387 */ /* 0x000fe20000100a00 */
[-C--:B------:R-:W-:Y:S02]  /*205d0*/  LEA R166, P1, R17, R233.reuse, 0x1 ;  /* 0x000000e911a67211 */ /* 0x080fe400078208ff */
[----:B------:R-:W-:Y:S01]  /*205e0*/  LOP3.LUT R7, R243, 0x1, RZ, 0xc0, !PT ;  /* 0x00000001f3077812 */ /* 0x000fe200078ec0ff */
[----:B------:R-:W-:Y:S01]  /*205f0*/  @P5 IMAD.X R0, R16, 0x1, R230, P0 ;  /* 0x0000000110005824 */ /* 0x000fe200000e06e6 */
[-C--:B------:R-:W-:Y:S01]  /*20600*/  LEA.HI.X R167, R17, R232.reuse, R16, 0x1, P1 ;  /* 0x000000e811a77211 */ /* 0x080fe200008f0c10 */
[----:B------:R-:W-:Y:S01]  /*20610*/  STL.64 [R1+0x10], R12 ;  /* 0x0000100c01007387 */ /* 0x000fe20000100a00 */
[----:B------:R-:W-:Y:S02]  /*20620*/  @P5 LEA R32, P1, R5, R233, 0x1 ;  /* 0x000000e905205211 */ /* 0x000fe400078208ff */
[----:B------:R-:W-:Y:S01]  /*20630*/  @P4 IADD3 R6, P0, R17, R229, RZ ;  /* 0x000000e511064210 */ /* 0x000fe20007f1e0ff */
[----:B------:R1:W-:Y:S01]  /*20640*/  STL.64 [R1+0x8], R10 ;  /* 0x0000080a01007387 */ /* 0x0003e20000100a00 */
[----:B------:R-:W-:-:S02]  /*20650*/  @P5 LEA.HI.X R33, R5, R232, R0, 0x1, P1 ;  /* 0x000000e805215211 */ /* 0x000fc400008f0c00 */
[----:B------:R-:W-:Y:S01]  /*20660*/  @P4 LEA R22, P1, R6, R233, 0x1 ;  /* 0x000000e906164211 */ /* 0x000fe200078208ff */
[----:B------:R-:W-:Y:S01]  /*20670*/  @P4 IMAD.X R0, R16, 0x1, R230, P0 ;  /* 0x0000000110004824 */ /* 0x000fe200000e06e6 */
[-C--:B------:R-:W-:Y:S01]  /*20680*/  @P3 IADD3 R5, P0, R17, R229.reuse, RZ ;  /* 0x000000e511053210 */ /* 0x080fe20007f1e0ff */
[----:B------:R2:W-:Y:S01]  /*20690*/  STL.64 [R1], R2 ;  /* 0x0000000201007387 */ /* 0x0005e20000100a00 */
[----:B------:R-:W-:Y:S02]  /*206a0*/  ISETP.NE.U32.AND P2, PT, R7, 0x1, PT ;  /* 0x000000010700780c */ /* 0x000fe40003f45070 */
[----:B------:R-:W-:Y:S01]  /*206b0*/  @P4 LEA.HI.X R23, R6, R232, R0, 0x1, P1 ;  /* 0x000000e806174211 */ /* 0x000fe200008f0c00 */
[----:B------:R-:W-:Y:S01]  /*206c0*/  @P3 IMAD.X R0, R16, 0x1, R230, P0 ;  /* 0x0000000110003824 */ /* 0x000fe200000e06e6 */
[----:B------:R-:W-:-:S04]  /*206d0*/  IADD3 R7, P1, P0, R229, R229, R17 ;  /* 0x000000e5e5077210 */ /* 0x000fc8000783e011 */
[----:B------:R-:W-:Y:S02]  /*206e0*/  IADD3.X R6, R230, R230, R16, P1, P0 ;  /* 0x000000e6e6067210 */ /* 0x000fe40000fe0410 */
[----:B------:R-:W-:-:S03]  /*206f0*/  @P3 LEA R18, P0, R5, R233, 0x1 ;  /* 0x000000e905123211 */ /* 0x000fc600078008ff */
[-C--:B------:R-:W-:Y:S02]  /*20700*/  @!P2 LEA R34, P1, R7, R233.reuse, 0x1 ;  /* 0x000000e90722a211 */ /* 0x080fe400078208ff */
[-C--:B------:R-:W-:Y:S02]  /*20710*/  @P3 LEA.HI.X R19, R5, R232.reuse, R0, 0x1, P0 ;  /* 0x000000e805133211 */ /* 0x080fe400000f0c00 */
[CC--:B------:R-:W-:Y:S02]  /*20720*/  @P5 LEA R190, P0, R7.reuse, R233.reuse, 0x1 ;  /* 0x000000e907be5211 */ /* 0x0c0fe400078008ff */
[CCC-:B------:R-:W-:Y:S02]  /*20730*/  @!P2 LEA.HI.X R35, R7.reuse, R232.reuse, R6.reuse, 0x1, P1 ;  /* 0x000000e80723a211 */ /* 0x1c0fe400008f0c06 */
[C---:B------:R-:W-:Y:S02]  /*20740*/  @P4 LEA R188, P1, R7.reuse, R233, 0x1 ;  /* 0x000000e907bc4211 */ /* 0x040fe400078208ff */
[----:B------:R-:W-:-:S02]  /*20750*/  @P5 LEA.HI.X R191, R7, R232, R6, 0x1, P0 ;  /* 0x000000e807bf5211 */ /* 0x000fc400000f0c06 */
[C---:B------:R-:W-:Y:S02]  /*20760*/  @P3 LEA R168, P0, R7.reuse, R233, 0x1 ;  /* 0x000000e907a83211 */ /* 0x040fe400078008ff */
[CCC-:B------:R-:W-:Y:S02]  /*20770*/  @P4 LEA.HI.X R189, R7.reuse, R232.reuse, R6.reuse, 0x1, P1 ;  /* 0x000000e807bd4211 */ /* 0x1c0fe400008f0c06 */
[CC--:B------:R-:W-:Y:S02]  /*20780*/  IADD3 R0, P1, R7.reuse, R229.reuse, RZ ;  /* 0x000000e507007210 */ /* 0x0c0fe40007f3e0ff */
[----:B------:R-:W-:Y:S02]  /*20790*/  @P3 LEA.HI.X R169, R7, R232, R6, 0x1, P0 ;  /* 0x000000e807a93211 */ /* 0x000fe400000f0c06 */
[----:B------:R-:W-:Y:S01]  /*207a0*/  @!P2 IADD3 R17, P0, R17, R229, RZ ;  /* 0x000000e51111a210 */ /* 0x000fe20007f1e0ff */
[----:B------:R-:W-:Y:S01]  /*207b0*/  IMAD.X R6, R6, 0x1, R230, P1 ;  /* 0x0000000106067824 */ /* 0x000fe200008e06e6 */
[----:B-1----:R-:W-:-:S02]  /*207c0*/  @!P2 LEA R10, P1, R0, R233, 0x1 ;  /* 0x000000e9000aa211 */ /* 0x002fc400078208ff */
[----:B------:R-:W-:Y:S01]  /*207d0*/  @!P2 R2UR UR4, R8 ;  /* 0x000000000804a2ca */ /* 0x000fe200000e0000 */
[----:B------:R-:W-:Y:S01]  /*207e0*/  @!P2 IMAD.X R16, R16, 0x1, R230, P0 ;  /* 0x000000011010a824 */ /* 0x000fe200000e06e6 */
[CC--:B------:R-:W-:Y:S02]  /*207f0*/  @P5 LEA R14, P0, R0.reuse, R233.reuse, 0x1 ;  /* 0x000000e9000e5211 */ /* 0x0c0fe400078008ff */
[CCC-:B------:R-:W-:Y:S02]  /*20800*/  @!P2 LEA.HI.X R11, R0.reuse, R232.reuse, R6.reuse, 0x1, P1 ;  /* 0x000000e8000ba211 */ /* 0x1c0fe400008f0c06 */
[C---:B------:R-:W-:Y:S02]  /*20810*/  @P4 LEA R12, P1, R0.reuse, R233, 0x1 ;  /* 0x000000e9000c4211 */ /* 0x040fe400078208ff */
[----:B------:R-:W-:Y:S02]  /*20820*/  @P5 LEA.HI.X R15, R0, R232, R6, 0x1, P0 ;  /* 0x000000e8000f5211 */ /* 0x000fe400000f0c06 */
[----:B------:R-:W-:-:S02]  /*20830*/  @!P2 R2UR UR5, R9 ;  /* 0x000000000905a2ca */ /* 0x000fc400000e0000 */
[-C--:B------:R-:W-:Y:S01]  /*20840*/  @P3 LEA R192, P0, R0, R233.reuse, 0x1 ;  /* 0x000000e900c03211 */ /* 0x080fe200078008ff */
[----:B------:R-:W-:Y:S01]  /*20850*/  IMAD.MOV.U32 R7, RZ, RZ, R15 ;  /* 0x000000ffff077224 */ /* 0x000fe200078e000f */
[----:B------:R-:W-:Y:S02]  /*20860*/  @P5 R2UR UR14, R8 ;  /* 0x00000000080e52ca */ /* 0x000fe400000e0000 */
[----:B------:R-:W-:Y:S02]  /*20870*/  @P5 R2UR UR15, R9 ;  /* 0x00000000090f52ca */ /* 0x000fe400000e0000 */
[CCC-:B------:R-:W-:Y:S02]  /*20880*/  @P4 LEA.HI.X R13, R0.reuse, R232.reuse, R6.reuse, 0x1, P1 ;  /* 0x000000e8000d4211 */ /* 0x1c0fe400008f0c06 */
[C---:B--2---:R-:W-:Y:S02]  /*20890*/  @!P2 LEA R2, P1, R17.reuse, R233, 0x1 ;  /* 0x000000e91102a211 */ /* 0x044fe400078208ff */
[-C--:B------:R-:W-:Y:S01]  /*208a0*/  @P3 LEA.HI.X R193, R0, R232.reuse, R6, 0x1, P0 ;  /* 0x000000e800c13211 */ /* 0x080fe200000f0c06 */
[----:B------:R-:W-:Y:S01]  /*208b0*/  IMAD.MOV.U32 R6, RZ, RZ, R14 ;  /* 0x000000ffff067224 */ /* 0x000fe200078e000e */
[----:B------:R-:W-:Y:S01]  /*208c0*/  @!P2 LEA.HI.X R3, R17, R232, R16, 0x1, P1 ;  /* 0x000000e81103a211 */ /* 0x000fe200008f0c10 */
[----:B------:R-:W-:Y:S01]  /*208d0*/  IMAD.MOV.U32 R17, RZ, RZ, R7 ;  /* 0x000000ffff117224 */ /* 0x000fe200078e0007 */
[C---:B------:R-:W-:Y:S01]  /*208e0*/  @P4 R2UR UR12, R8.reuse ;  /* 0x00000000080c42ca */ /* 0x040fe200000e0000 */
[----:B------:R-:W-:Y:S01]  /*208f0*/  IMAD.MOV.U32 R16, RZ, RZ, R6 ;  /* 0x000000ffff107224 */ /* 0x000fe200078e0006 */
[----:B------:R-:W-:Y:S01]  /*20900*/  @P4 R2UR UR13, R9 ;  /* 0x00000000090d42ca */ /* 0x000fe200000e0000 */
[----:B------:R-:W-:Y:S01]  /*20910*/  @P5 IMAD.MOV.U32 R6, RZ, RZ, R166 ;  /* 0x000000ffff065224 */ /* 0x000fe200078e00a6 */
[----:B------:R-:W-:Y:S01]  /*20920*/  @!PT LDS RZ, [RZ] ;  /* 0x00000000fffff984 */ /* 0x000fe20000000800 */
[----:B------:R-:W-:Y:S01]  /*20930*/  @!PT LDS RZ, [RZ] ;  /* 0x00000000fffff984 */ /* 0x000fe20000000800 */
[----:B------:R-:W-:Y:S01]  /*20940*/  @!PT LDS RZ, [RZ] ;  /* 0x00000000fffff984 */ /* 0x000fe20000000800 */
[----:B------:R-:W-:Y:S01]  /*20950*/  @!P2 LDGSTS.E.BYPASS.LTC128B.128 [R239+0x8000], desc[UR4][R166.64] ;  /* 0x08000000a6efafae */ /* 0x000fe2000b901d44 */
[----:B------:R-:W-:Y:S01]  /*20960*/  @P5 IMAD.MOV.U32 R7, RZ, RZ, R167 ;  /* 0x000000ffff075224 */ /* 0x000fe200078e00a7 */
[----:B------:R-:W-:-:S02]  /*20970*/  @P3 R2UR UR10, R8 ;  /* 0x00000000080a32ca */ /* 0x000fc400000e0000 */
[----:B------:R-:W-:Y:S01]  /*20980*/  @P3 R2UR UR11, R9 ;  /* 0x00000000090b32ca */ /* 0x000fe200000e0000 */
[----:B------:R1:W-:Y:S04]  /*20990*/  @P2 STS.128 [R239+0x8000], RZ ;  /* 0x008000ffef002388 */ /* 0x0003e80000000c00 */
[----:B------:R-:W-:Y:S01]  /*209a0*/  @!PT LDS RZ, [RZ] ;  /* 0x00000000fffff984 */ /* 0x000fe20000000800 */
[----:B------:R-:W-:Y:S01]  /*209b0*/  @!PT LDS RZ, [RZ] ;  /* 0x00000000fffff984 */ /* 0x000fe20000000800 */
[----:B------:R-:W-:Y:S01]  /*209c0*/  @!PT LDS RZ, [RZ] ;  /* 0x00000000fffff984 */ /* 0x000fe20000000800 */
[----:B------:R2:W-:Y:S04]  /*209d0*/  @P5 LDGSTS.E.BYPASS.LTC128B.128 [R239+0xa000], desc[UR14][R6.64+0x80] ;  /* 0x0a00008006ef5fae */ /* 0x0005e8000b901d4e */
[----:B------:R1:W-:Y:S01]  /*209e0*/  @!P5 STS.128 [R239+0xa000], RZ ;  /* 0x00a000ffef00d388 */ /* 0x0003e20000000c00 */
[----:B------:R-:W-:-:S02]  /*209f0*/  IMAD.MOV.U32 R232, RZ, RZ, R12 ;  /* 0x000000ffffe87224 */ /* 0x000fc400078e000c */
[----:B------:R-:W-:Y:S01]  /*20a00*/  IMAD.MOV.U32 R233, RZ, RZ, R13 ;  /* 0x000000ffffe97224 */ /* 0x000fe200078e000d */
[----:B------:R-:W5:Y:S04]  /*20a10*/  LDL.LU.64 R14, [R1+0x18] ;  /* 0x00001800010e7983 */ /* 0x000f680000300a00 */
[----:B------:R-:W5:Y:S01]  /*20a20*/  LDL.LU.64 R12, [R1+0x10] ;  /* 0x00001000010c7983 */ /* 0x000f620000300a00 */
        /* <DEDUP_REMOVED lines=17> */
[----:B------:R-:W-:Y:S01]  /*20b40*/  @!P2 LDGSTS.E.BYPASS.LTC128B.128 [R239+0x8800], desc[UR4][R2.64] ;  /* 0x0880000002efafae */ /* 0x000fe2000b901d44 */
[----:B--2---:R-:W-:Y:S02]  /*20b50*/  IMAD.MOV.U32 R6, RZ, RZ, R10 ;  /* 0x000000ffff067224 */ /* 0x004fe400078e000a */
[----:B------:R-:W-:-:S02]  /*20b60*/  IMAD.MOV.U32 R7, RZ, RZ, R11 ;  /* 0x000000ffff077224 */ /* 0x000fc400078e000b */
[----:B------:R-:W5:Y:S04]  /*20b70*/  LDL.LU.64 R10, [R1+0x8] ;  /* 0x00000800010a7983 */ /* 0x000f680000300a00 */
[----:B------:R-:W5:Y:S01]  /*20b80*/  LDL.LU.64 R2, [R1] ;  /* 0x0000000001027983 */ /* 0x000f620000300a00 */
[C---:B------:R-:W-:Y:S02]  /*20b90*/  @P5 R2UR UR12, R8.reuse ;  /* 0x00000000080c52ca */ /* 0x040fe400000e0000 */
[C---:B------:R-:W-:Y:S01]  /*20ba0*/  @P5 R2UR UR13, R9.reuse ;  /* 0x00000000090d52ca */ /* 0x040fe200000e0000 */
[----:B------:R1:W-:Y:S01]  /*20bb0*/  @P2 STS.128 [R239+0x8800], RZ ;  /* 0x008800ffef002388 */ /* 0x0003e20000000c00 */
[----:B------:R-:W-:Y:S02]  /*20bc0*/  @P4 R2UR UR10, R8 ;  /* 0x00000000080a42ca */ /* 0x000fe400000e0000 */
[----:B------:R-:W-:-:S02]  /*20bd0*/  @P4 R2UR UR11, R9 ;  /* 0x00000000090b42ca */ /* 0x000fc400000e0000 */
        /* <DEDUP_REMOVED lines=8> */
[C---:B------:R-:W-:Y:S02]  /*20c60*/  @!P2 R2UR UR12, R8.reuse ;  /* 0x00000000080ca2ca */ /* 0x040fe400000e0000 */
[----:B------:R-:W-:Y:S01]  /*20c70*/  @!P2 R2UR UR13, R9 ;  /* 0x00000000090da2ca */ /* 0x000fe200000e0000 */
[----:B------:R1:W-:Y:S01]  /*20c80*/  @!P5 STS.128 [R239+0xa800], RZ ;  /* 0x00a800ffef00d388 */ /* 0x0003e20000000c00 */
[----:B------:R-:W-:-:S02]  /*20c90*/  @!P2 R2UR UR14, R8 ;  /* 0x00000000080ea2ca */ /* 0x000fc400000e0000 */
[C---:B------:R-:W-:Y:S01]  /*20ca0*/  @!P2 R2UR UR15, R9.reuse ;  /* 0x00000000090fa2ca */ /* 0x040fe200000e0000 */
[----:B------:R-:W-:Y:S01]  /*20cb0*/  @!PT LDS RZ, [RZ] ;  /* 0x00000000fffff984 */ /* 0x000fe20000000800 */
[----:B------:R-:W-:Y:S01]  /*20cc0*/  @!PT LDS RZ, [RZ] ;  /* 0x00000000fffff984 */ /* 0x000fe20000000800 */
[----:B------:R-:W-:Y:S01]  /*20cd0*/  @!PT LDS RZ, [RZ] ;  /* 0x00000000fffff984 */ /* 0x000fe20000000800 */
[----:B------:R-:W-:Y:S01]  /*20ce0*/  @P4 LDGSTS.E.BYPASS.LTC128B.128 [R239+0xc800], desc[UR10][R22.64+0x100] ;  /* 0x0c80010016ef4fae */ /* 0x000fe2000b901d4a */
[C---:B------:R-:W-:Y:S02]  /*20cf0*/  @P5 R2UR UR10, R8.reuse ;  /* 0x00000000080a52ca */ /* 0x040fe400000e0000 */
[----:B------:R-:W-:Y:S01]  /*20d00*/  @P5 R2UR UR11, R9 ;  /* 0x00000000090b52ca */ /* 0x000fe200000e0000 */
[----:B------:R1:W-:Y:S04]  /*20d10*/  @!P4 STS.128 [R239+0xc800], RZ ;  /* 0x00c800ffef00c388 */ /* 0x0003e80000000c00 */
[----:B------:R-:W-:Y:S01]  /*20d20*/  @!PT LDS RZ, [RZ] ;  /* 0x00000000fffff984 */ /* 0x000fe20000000800 */
[----:B------:R-:W-:Y:S01]  /*20d30*/  @!PT LDS RZ, [RZ] ;  /* 0x00000000fffff984 */ /* 0x000fe20000000800 */
[----:B------:R-:W-:Y:S01]  /*20d40*/  @!PT LDS RZ, [RZ] ;  /* 0x00000000fffff984 */ /* 0x000fe20000000800 */
[----:B------:R-:W-:Y:S01]  /*20d50*/  @P3 LDGSTS.E.BYPASS.LTC128B.128 [R239+0xe800], desc[UR4][R18.64+0x180] ;  /* 0x0e80018012ef3fae */ /* 0x000fe2000b901d44 */
[----:B------:R-:W-:-:S02]  /*20d60*/  @P4 R2UR UR4, R8 ;  /* 0x00000000080442ca */ /* 0x000fc400000e0000 */
[C---:B------:R-:W-:Y:S01]  /*20d70*/  @P4 R2UR UR5, R9.reuse ;  /* 0x00000000090542ca */ /* 0x040fe200000e0000 */
[----:B------:R1:W-:Y:S04]  /*20d80*/  @!P3 STS.128 [R239+0xe800], RZ ;  /* 0x00e800ffef00b388 */ /* 0x0003e80000000c00 */
[----:B------:R-:W-:Y:S01]  /*20d90*/  @!PT LDS RZ, [RZ] ;  /* 0x00000000fffff984 */ /* 0x000fe20000000800 */
[----:B------:R-:W-:Y:S01]  /*20da0*/  @!PT LDS RZ, [RZ] ;  /* 0x00000000fffff984 */ /* 0x000fe20000000800 */
[----:B------:R-:W-:Y:S01]  /*20db0*/  @!PT LDS RZ, [RZ] ;  /* 0x00000000fffff984 */ /* 0x000fe20000000800 */
[----:B------:R-:W-:Y:S01]  /*20dc0*/  @!P2 LDGSTS.E.BYPASS.LTC128B.128 [R239+0x9000], desc[UR12][R34.64] ;  /* 0x0900000022efafae */ /* 0x000fe2000b901d4c */
[C---:B------:R-:W-:Y:S02]  /*20dd0*/  @P5 R2UR UR12, R8.reuse ;  /* 0x00000000080c52ca */ /* 0x040fe400000e0000 */
[----:B------:R-:W-:Y:S01]  /*20de0*/  @P5 R2UR UR13, R9 ;  /* 0x00000000090d52ca */ /* 0x000fe200000e0000 */
[----:B------:R1:W-:Y:S04]  /*20df0*/  @P2 STS.128 [R239+0x9000], RZ ;  /* 0x009000ffef002388 */ /* 0x0003e80000000c00 */
        /* <DEDUP_REMOVED lines=10> */
[----:B------:R-:W-:Y:S01]  /*20ea0*/  @P4 LDGSTS.E.BYPASS.LTC128B.128 [R239+0xd000], desc[UR4][R188.64+0x100] ;  /* 0x0d000100bcef4fae */ /* 0x000fe2000b901d44 */
[----:B------:R-:W-:Y:S02]  /*20eb0*/  @P3 R2UR UR4, R8 ;  /* 0x00000000080432ca */ /* 0x000fe400000e0000 */
[----:B------:R-:W-:Y:S01]  /*20ec0*/  @P3 R2UR UR5, R9 ;  /* 0x00000000090532ca */ /* 0x000fe200000e0000 */
[----:B------:R1:W-:Y:S04]  /*20ed0*/  @!P4 STS.128 [R239+0xd000], RZ ;  /* 0x00d000ffef00c388 */ /* 0x0003e80000000c00 */
[----:B------:R-:W-:Y:S01]  /*20ee0*/  @!PT LDS RZ, [RZ] ;  /* 0x00000000fffff984 */ /* 0x000fe20000000800 */
[----:B------:R-:W-:Y:S01]  /*20ef0*/  @!PT LDS RZ, [RZ] ;  /* 0x00000000fffff984 */ /* 0x000fe20000000800 */
[----:B------:R-:W-:Y:S01]  /*20f00*/  @!PT LDS RZ, [RZ] ;  /* 0x00000000fffff984 */ /* 0x000fe20000000800 */
[----:B------:R-:W-:Y:S04]  /*20f10*/  @P3 LDGSTS.E.BYPASS.LTC128B.128 [R239+0xf000], desc[UR16][R168.64+0x180] ;  /* 0x0f000180a8ef3fae */ /* 0x000fe8000b901d50 */
[----:B------:R1:W-:Y:S04]  /*20f20*/  @!P3 STS.128 [R239+0xf000], RZ ;  /* 0x00f000ffef00b388 */ /* 0x0003e80000000c00 */
[----:B------:R-:W-:Y:S01]  /*20f30*/  @!PT LDS RZ, [RZ] ;  /* 0x00000000fffff984 */ /* 0x000fe20000000800 */
[----:B------:R-:W-:Y:S01]  /*20f40*/  @!PT LDS RZ, [RZ] ;  /* 0x00000000fffff984 */ /* 0x000fe20000000800 */
[----:B------:R-:W-:Y:S01]  /*20f50*/  @!PT LDS RZ, [RZ] ;  /* 0x00000000fffff984 */ /* 0x000fe20000000800 */
[----:B------:R-:W-:Y:S04]  /*20f60*/  @!P2 LDGSTS.E.BYPASS.LTC128B.128 [R239+0x9800], desc[UR14][R6.64] ;  /* 0x0980000006efafae */ /* 0x000fe8000b901d4e */
[----:B------:R1:W-:Y:S04]  /*20f70*/  @P2 STS.128 [R239+0x9800], RZ ;  /* 0x009800ffef002388 */ /* 0x0003e80000000c00 */
        /* <DEDUP_REMOVED lines=15> */
[----:B------:R-:W0:Y:S01]  /*21070*/  LDGDEPBAR ;  /* 0x00000000000079af */ /* 0x000e220000000000 */
[----:B--2---:R-:W-:-:S02]  /*21080*/  IMAD.MOV.U32 R233, RZ, RZ, R166 ;  /* 0x000000ffffe97224 */ /* 0x004fc400078e00a6 */
[----:B------:R-:W-:Y:S02]  /*21090*/  IMAD.MOV.U32 R232, RZ, RZ, R167 ;  /* 0x000000ffffe87224 */ /* 0x000fe400078e00a7 */
.L_x_3941:
[----:B------:R-:W-:Y:S05]  /*210a0*/  BSYNC B1 ;  /* 0x0000000000017941 */ /* 0x000fea0003800000 */
.L_x_3940:
[----:B------:R-:W-:Y:S01]  /*210b0*/  R2UR UR4, R8 ;  /* 0x00000000080472ca */ /* 0x000fe200000e0000 */
[----:B------:R-:W-:Y:S01]  /*210c0*/  LDSM.16.MT88.4 R16, [R220+0x10000] ;  /* 0x01000000dc10783b */ /* 0x000fe20000004200 */
[----:B------:R-:W-:Y:S02]  /*210d0*/  R2UR UR5, R9 ;  /* 0x00000000090572ca */ /* 0x000fe400000e0000 */
[----:B------:R-:W-:Y:S01]  /*210e0*/  FMNMX.FTZ R7, R164, R21, !PT ;  /* 0x00000015a4077209 */ /* 0x000fe20007810000 */
[----:B------:R-:W-:Y:S10]  /*210f0*/  LDSM.16.MT88.4 R32, [R218+0x10800] ;  /* 0x01080000da20783b */ /* 0x000ff40000004200 */
[----:B-----5:R2:W3:Y:S01]  /*21100*/  LD.E R176, desc[UR4][R10.64+0xdc] ;  /* 0x0000dc040ab07980 */ /* 0x0204e2000c101900 */
        /* <DEDUP_REMOVED lines=12> */
[----:B------:R-:W-:Y:S01]  /*211d0*/  FMNMX.FTZ R6, R25, R6, !PT ;  /* 0x0000000619067209 */ /* 0x000fe20007810000 */
[----:B--2---:R-:W-:Y:S01]  /*211e0*/  LDSM.16.MT88.4 R8, [R217+0x10000] ;  /* 0x01000000d908783b */ /* 0x004fe20000004200 */
        /* <DEDUP_REMOVED lines=17> */
[----:B------:R-:W-:-:S03]  /*21300*/  FMNMX.FTZ R6, R174, R6, !PT ;  /* 0x00000006ae067209 */ /* 0x000fc60007810000 */
[----:B------:R-:W2:Y:S04]  /*21310*/  SHFL.BFLY PT, R5, R7, 0x2, 0x1f ;  /* 0x0c401f0007057f89 */ /* 0x000ea800000e0000 */
[----:B------:R-:W4:Y:S01]  /*21320*/  SHFL.BFLY PT, R0, R6, 0x2, 0x1f ;  /* 0x0c401f0006007f89 */ /* 0x000f2200000e0000 */
[----:B--2---:R-:W-:Y:S02]  /*21330*/  FMNMX.FTZ R5, R7, R5, !PT ;  /* 0x0000000507057209 */ /* 0x004fe40007810000 */
[----:B----4-:R-:W-:-:S03]  /*21340*/  FMNMX.FTZ R0, R6, R0, !PT ;  /* 0x0000000006007209 */ /* 0x010fc60007810000 */
[----:B------:R-:W2:Y:S04]  /*21350*/  SHFL.BFLY PT, R169, R5, 0x1, 0x1f ;  /* 0x0c201f0005a97f89 */ /* 0x000ea800000e0000 */
[----:B------:R-:W4:Y:S01]  /*21360*/  SHFL.BFLY PT, R168, R0, 0x1, 0x1f ;  /* 0x0c201f0000a87f89 */ /* 0x000f2200000e0000 */
[----:B--2---:R-:W-:Y:S02]  /*21370*/  FMNMX.FTZ R169, R5, R169, !PT ;  /* 0x000000a905a97209 */ /* 0x004fe40007810000 */
[----:B----4-:R-:W-:Y:S02]  /*21380*/  FMNMX.FTZ R168, R0, R168, !PT ;  /* 0x000000a800a87209 */ /* 0x010fe40007810000 */
[----:B------:R-:W-:Y:S02]  /*21390*/  FSETP.NEU.FTZ.AND P1, PT, R169, -INF , PT ;  /* 0xff800000a900780b */ /* 0x000fe40003f3d000 */
[----:B------:R-:W-:-:S02]  /*213a0*/  FSETP.NEU.FTZ.AND P0, PT, R168, -INF , PT ;  /* 0xff800000a800780b */ /* 0x000fc40003f1d000 */
[----:B------:R-:W-:Y:S02]  /*213b0*/  FSEL R172, R169, RZ, P1 ;  /* 0x000000ffa9ac7208 */ /* 0x000fe40000800000 */
[----:B------:R-:W-:-:S03]  /*213c0*/  FSEL R5, R168, RZ, P0 ;  /* 0x000000ffa8057208 */ /* 0x000fc60000000000 */
[----:B------:R-:W-:Y:S02]  /*213d0*/  FADD.FTZ R172, R164, -R172 ;  /* 0x800000aca4ac7221 */ /* 0x000fe40000010000 */
[----:B------:R-:W-:Y:S01]  /*213e0*/  FADD.FTZ R3, R3, -R5 ;  /* 0x8000000503037221 */ /* 0x000fe20000010000 */
[C---:B---3--:R-:W-:Y:S01]  /*213f0*/  FMUL.FTZ R184, R176.reuse, R169 ;  /* 0x000000a9b0b87220 */ /* 0x048fe20000410000 */
[C---:B------:R-:W-:Y:S02]  /*21400*/  FMUL.FTZ R175, R176.reuse, R168 ;  /* 0x000000a8b0af7220 */ /* 0x040fe40000410000 */
[C---:B------:R-:W-:Y:S01]  /*21410*/  FMUL.FTZ R3, R176.reuse, R3 ;  /* 0x00000003b0037220 */ /* 0x040fe20000410000 */
[----:B------:R-:W-:Y:S01]  /*21420*/  FMUL.FTZ R172, R176, R172 ;  /* 0x000000acb0ac7220 */ /* 0x000fe20000410000 */
[----:B------:R-:W-:Y:S02]  /*21430*/  FSEL R184, R184, RZ, P1 ;  /* 0x000000ffb8b87208 */ /* 0x000fe40000800000 */
[----:B------:R-:W-:-:S03]  /*21440*/  FSEL R175, R175, RZ, P0 ;  /* 0x000000ffafaf7208 */ /* 0x000fc60000000000 */
[----:B------:R-:W2:Y:S01]  /*21450*/  MUFU.EX2 R172, R172 ;  /* 0x000000ac00ac7308 */ /* 0x000ea20000000800 */
[-CC-:B------:R-:W-:Y:S01]  /*21460*/  FFMA.FTZ R167, R2, R176.reuse, -R184.reuse ;  /* 0x000000b002a77223 */ /* 0x180fe200000108b8 */
[-CC-:B------:R-:W-:Y:S01]  /*21470*/  FFMA.FTZ R166, R15, R176.reuse, -R184.reuse ;  /* 0x000000b00fa67223 */ /* 0x180fe200000108b8 */
[-CC-:B------:R-:W-:Y:S01]  /*21480*/  FFMA.FTZ R165, R14, R176.reuse, -R184.reuse ;  /* 0x000000b00ea57223 */ /* 0x180fe200000108b8 */
[-CC-:B------:R-:W-:Y:S01]  /*21490*/  FFMA.FTZ R2, R12, R176.reuse, -R175.reuse ;  /* 0x000000b00c027223 */ /* 0x180fe200000108af */
[-CC-:B------:R-:W-:Y:S01]  /*214a0*/  FFMA.FTZ R0, R13, R176.reuse, -R175.reuse ;  /* 0x000000b00d007223 */ /* 0x180fe200000108af */
[-CC-:B------:R-:W-:Y:S01]  /*214b0*/  FFMA.FTZ R170, R170, R176.reuse, -R175.reuse ;  /* 0x000000b0aaaa7223 */ /* 0x180fe200000108af */
[----:B------:R-:W3:Y:S01]  /*214c0*/  LDSM.16.MT88.4 R12, [R218+0x10000] ;  /* 0x01000000da0c783b */ /* 0x000ee20000004200 */
[-CC-:B------:R-:W-:Y:S01]  /*214d0*/  FFMA.FTZ R171, R21, R176.reuse, -R184.reuse ;  /* 0x000000b015ab7223 */ /* 0x180fe200000108b8 */
[----:B------:R-:W-:Y:S01]  /*214e0*/  MUFU.EX2 R167, R167 ;  /* 0x000000a700a77308 */ /* 0x000fe20000000800 */
[-CC-:B------:R-:W-:Y:S01]  /*214f0*/  FFMA.FTZ R179, R31, R176.reuse, -R184.reuse ;  /* 0x000000b01fb37223 */ /* 0x180fe200000108b8 */
[----:B------:R-:W-:Y:S01]  /*21500*/  LDSM.16.MT88.4 R20, [R216+0x10000] ;  /* 0x01000000d814783b */ /* 0x000fe20000004200 */
[-CC-:B------:R-:W-:Y:S01]  /*21510*/  FFMA.FTZ R187, R30, R176.reuse, -R184.reuse ;  /* 0x000000b01ebb7223 */ /* 0x180fe200000108b8 */
[-CC-:B------:R-:W-:Y:S01]  /*21520*/  FFMA.FTZ R188, R29, R176.reuse, -R184.reuse ;  /* 0x000000b01dbc7223 */ /* 0x180fe200000108b8 */
[-C--:B------:R-:W-:Y:S01]  /*21530*/  FFMA.FTZ R189, R28, R176.reuse, -R184 ;  /* 0x000000b01cbd7223 */ /* 0x080fe200000108b8 */
[-CC-:B------:R-:W-:Y:S01]  /*21540*/  FFMA.FTZ R190, R27, R176.reuse, -R175.reuse ;  /* 0x000000b01bbe7223 */ /* 0x180fe200000108af */
[--C-:B------:R-:W-:Y:S01]  /*21550*/  FFMA.FTZ R191, R26, R176, -R175.reuse ;  /* 0x000000b01abf7223 */ /* 0x100fe200000108af */
        /* <DEDUP_REMOVED lines=8> */
[----:B------:R2:W4:Y:S01]  /*215e0*/  MUFU.EX2 R170, R3 ;  /* 0x0000000300aa7308 */ /* 0x0005220000000800 */
[-C--:B------:R-:W-:Y:S01]  /*215f0*/  FMUL.FTZ R149, R149, R172.reuse ;  /* 0x000000ac95957220 */ /* 0x080fe20000410000 */
        /* <DEDUP_REMOVED lines=15> */
[--C-:B--2---:R-:W-:Y:S01]  /*216f0*/  FFMA.FTZ R3, R4, R176, -R175.reuse ;  /* 0x000000b004037223 */ /* 0x104fe200000108af */
[-C--:B----4-:R-:W-:Y:S01]  /*21700*/  FMUL.FTZ R162, R162, R170.reuse ;  /* 0x000000aaa2a27220 */ /* 0x090fe20000410000 */
[-C--:B------:R-:W-:Y:S01]  /*21710*/  FMUL.FTZ R163, R163, R170.reuse ;  /* 0x000000aaa3a37220 */ /* 0x080fe20000410000 */
[-C--:B------:R-:W-:Y:S01]  /*21720*/  FMUL.FTZ R158, R158, R170.reuse ;  /* 0x000000aa9e9e7220 */ /* 0x080fe20000410000 */
[-C--:B------:R-:W-:Y:S01]  /*21730*/  FMUL.FTZ R159, R159, R170.reuse ;  /* 0x000000aa9f9f7220 */ /* 0x080fe20000410000 */
[-C--:B------:R-:W-:Y:S01]  /*21740*/  FMUL.FTZ R154, R154, R170.reuse ;  /* 0x000000aa9a9a7220 */ /* 0x080fe20000410000 */
[-C--:B------:R-:W-:Y:S01]  /*21750*/  FMUL.FTZ R155, R155, R170.reuse ;  /* 0x000000aa9b9b7220 */ /* 0x080fe20000410000 */
[----:B------:R-:W2:Y:S01]  /*21760*/  MUFU.EX2 R165, R165 ;  /* 0x000000a500a57308 */ /* 0x000ea20000000800 */
        /* <DEDUP_REMOVED lines=16> */
[----:B--2---:R-:W-:Y:S01]  /*21870*/  F2FP.BF16.F32.PACK_AB R6, R165, R166 ;  /* 0x000000a6a506723e */ /* 0x004fe200000010ff */
[----:B------:R-:W-:Y:S01]  /*21880*/  FMUL.FTZ R51, R51, R170 ;  /* 0x000000aa33337220 */ /* 0x000fe20000410000 */
[-C--:B------:R-:W-:Y:S01]  /*21890*/  FMUL.FTZ R53, R53, R172.reuse ;  /* 0x000000ac35357220 */ /* 0x080fe20000410000 */
[-C--:B------:R-:W-:Y:S01]  /*218a0*/  FMUL.FTZ R56, R56, R172.reuse ;  /* 0x000000ac38387220 */ /* 0x080fe20000410000 */
[----:B------:R-:W-:Y:S01]  /*218b0*/  FMUL.FTZ R57, R57, R172 ;  /* 0x000000ac39397220 */ /* 0x000fe20000410000 */
[-C--:B------:R-:W-:Y:S01]  /*218c0*/  FMUL.FTZ R54, R54, R170.reuse ;  /* 0x000000aa36367220 */ /* 0x080fe20000410000 */
[-C--:B------:R-:W-:Y:S01]  /*218d0*/  FMUL.FTZ R55, R55, R170.reuse ;  /* 0x000000aa37377220 */ /* 0x080fe20000410000 */
[----:B------:R-:W2:Y:S01]  /*218e0*/  MUFU.EX2 R3, R3 ;  /* 0x0000000300037308 */ /* 0x000ea20000000800 */
[-C--:B------:R-:W-:Y:S01]  /*218f0*/  FMUL.FTZ R58, R58, R170.reuse ;  /* 0x000000aa3a3a7220 */ /* 0x080fe20000410000 */
[----:B------:R-:W-:Y:S01]  /*21900*/  FMUL.FTZ R59, R59, R170 ;  /* 0x000000aa3b3b7220 */ /* 0x000fe20000410000 */
[-C--:B------:R-:W-:Y:S01]  /*21910*/  FMUL.FTZ R60, R60, R172.reuse ;  /* 0x000000ac3c3c7220 */ /* 0x080fe20000410000 */
[-C--:B------:R-:W-:Y:S01]  /*21920*/  FMUL.FTZ R61, R61, R172.reuse ;  /* 0x000000ac3d3d7220 */ /* 0x080fe20000410000 */
[----:B------:R-:W-:Y:S01]  /*21930*/  FMUL.FTZ R64, R64, R172 ;  /* 0x000000ac40407220 */ /* 0x000fe20000410000 */
[-C--:B------:R-:W-:Y:S01]  /*21940*/  FMUL.FTZ R62, R62, R170.reuse ;  /* 0x000000aa3e3e7220 */ /* 0x080fe20000410000 */
[----:B------:R-:W-:Y:S01]  /*21950*/  FMUL.FTZ R63, R63, R170 ;  /* 0x000000aa3f3f7220 */ /* 0x000fe20000410000 */
[----:B------:R-:W-:Y:S01]  /*21960*/  FMUL.FTZ R65, R65, R172 ;  /* 0x000000ac41417220 */ /* 0x000fe20000410000 */
[----:B-1----:R-:W-:Y:S01]  /*21970*/  F2FP.BF16.F32.PACK_AB R5, R0, R2 ;  /* 0x000000020005723e */ /* 0x002fe200000010ff */
[-C--:B------:R-:W-:Y:S01]  /*21980*/  FMUL.FTZ R66, R66, R170.reuse ;  /* 0x000000aa42427220 */ /* 0x080fe20000410000 */
[----:B------:R-:W-:Y:S01]  /*21990*/  FMUL.FTZ R67, R67, R170 ;  /* 0x000000aa43437220 */ /* 0x000fe20000410000 */
[-C--:B------:R-:W-:Y:S01]  /*219a0*/  FMUL.FTZ R68, R68, R172.reuse ;  /* 0x000000ac44447220 */ /* 0x080fe20000410000 */
[-C--:B------:R-:W-:Y:S01]  /*219b0*/  FMUL.FTZ R69, R69, R172.reuse ;  /* 0x000000ac45457220 */ /* 0x080fe20000410000 */
[----:B------:R-:W-:Y:S01]  /*219c0*/  FMUL.FTZ R72, R72, R172 ;  /* 0x000000ac48487220 */ /* 0x000fe20000410000 */
[-C--:B------:R-:W-:Y:S01]  /*219d0*/  FMUL.FTZ R70, R70, R170.reuse ;  /* 0x000000aa46467220 */ /* 0x080fe20000410000 */
[----:B------:R-:W-:Y:S01]  /*219e0*/  FMUL.FTZ R71, R71, R170 ;  /* 0x000000aa47477220 */ /* 0x000fe20000410000 */
[----:B--2---:R-:W-:Y:S01]  /*219f0*/  F2FP.BF16.F32.PACK_AB R7, R3, R164 ;  /* 0x000000a40307723e */ /* 0x004fe200000010ff */
[----:B------:R-:W-:Y:S01]  /*21a00*/  FMUL.FTZ R73, R73, R172 ;  /* 0x000000ac49497220 */ /* 0x000fe20000410000 */
[-C--:B------:R-:W-:Y:S01]  /*21a10*/  FMUL.FTZ R74, R74, R170.reuse ;  /* 0x000000aa4a4a7220 */ /* 0x080fe20000410000 */
[----:B------:R-:W-:Y:S01]  /*21a20*/  FMUL.FTZ R75, R75, R170 ;  /* 0x000000aa4b4b7220 */ /* 0x000fe20000410000 */
[-C--:B------:R-:W-:Y:S01]  /*21a30*/  FMUL.FTZ R76, R76, R172.reuse ;  /* 0x000000ac4c4c7220 */ /* 0x080fe20000410000 */
[-C--:B------:R-:W-:Y:S01]  /*21a40*/  FMUL.FTZ R77, R77, R172.reuse ;  /* 0x000000ac4d4d7220 */ /* 0x080fe20000410000 */
[----:B------:R-:W-:Y:S01]  /*21a50*/  FMUL.FTZ R80, R80, R172 ;  /* 0x000000ac50507220 */ /* 0x000fe20000410000 */
[C---:B------:R-:W-:Y:S01]  /*21a60*/  HMMA.16816.F32.BF16 R160, R4.reuse, R16, R160 ;  /* 0x0000001004a0723c */ /* 0x040fe200000418a0 */
[-C--:B------:R-:W-:Y:S01]  /*21a70*/  FMUL.FTZ R78, R78, R170.reuse ;  /* 0x000000aa4e4e7220 */ /* 0x080fe20000410000 */
[----:B------:R-:W-:Y:S01]  /*21a80*/  FMUL.FTZ R79, R79, R170 ;  /* 0x000000aa4f4f7220 */ /* 0x000fe20000410000 */
[----:B------:R-:W-:Y:S01]  /*21a90*/  FMUL.FTZ R81, R81, R172 ;  /* 0x000000ac51517220 */ /* 0x000fe20000410000 */
[-C--:B------:R-:W-:Y:S01]  /*21aa0*/  FMUL.FTZ R82, R82, R170.reuse ;  /* 0x000000aa52527220 */ /* 0x080fe20000410000 */
[----:B------:R-:W-:Y:S01]  /*21ab0*/  FMUL.FTZ R83, R83, R170 ;  /* 0x000000aa53537220 */ /* 0x000fe20000410000 */
[C---:B------:R-:W-:Y:S01]  /*21ac0*/  HMMA.16816.F32.BF16 R156, R4.reuse, R18, R156 ;  /* 0x00000012049c723c */ /* 0x040fe2000004189c */
[----:B------:R-:W1:Y:S01]  /*21ad0*/  LDSM.16.MT88.4 R16, [R220+0x12000] ;  /* 0x01200000dc10783b */ /* 0x000e620000004200 */
[-C--:B------:R-:W-:Y:S01]  /*21ae0*/  FMUL.FTZ R84, R84, R172.reuse ;  /* 0x000000ac54547220 */ /* 0x080fe20000410000 */
[-C--:B------:R-:W-:Y:S01]  /*21af0*/  FMUL.FTZ R85, R85, R172.reuse ;  /* 0x000000ac55557220 */ /* 0x080fe20000410000 */
[----:B------:R-:W-:Y:S01]  /*21b00*/  FMUL.FTZ R88, R88, R172 ;  /* 0x000000ac58587220 */ /* 0x000fe20000410000 */
[-C--:B------:R-:W-:Y:S01]  /*21b10*/  FMUL.FTZ R86, R86, R170.reuse ;  /* 0x000000aa56567220 */ /* 0x080fe20000410000 */
[C---:B---3--:R-:W-:Y:S01]  /*21b20*/  HMMA.16816.F32.BF16 R152, R4.reuse, R12, R152 ;  /* 0x0000000c0498723c */ /* 0x048fe20000041898 */
[----:B------:R-:W-:Y:S01]  /*21b30*/  FMUL.FTZ R87, R87, R170 ;  /* 0x000000aa57577220 */ /* 0x000fe20000410000 */
[----:B------:R-:W-:Y:S01]  /*21b40*/  FMUL.FTZ R89, R89, R172 ;  /* 0x000000ac59597220 */ /* 0x000fe20000410000 */
[-C--:B------:R-:W-:Y:S01]  /*21b50*/  FMUL.FTZ R90, R90, R170.reuse ;  /* 0x000000aa5a5a7220 */ /* 0x080fe20000410000 */
[----:B------:R-:W-:Y:S01]  /*21b60*/  FMUL.FTZ R91, R91, R170 ;  /* 0x000000aa5b5b7220 */ /* 0x000fe20000410000 */
[-C--:B------:R-:W-:Y:S01]  /*21b70*/  FMUL.FTZ R92, R92, R172.reuse ;  /* 0x000000ac5c5c7220 */ /* 0x080fe20000410000 */
[C---:B------:R-:W-:Y:S01]  /*21b80*/  HMMA.16816.F32.BF16 R148, R4.reuse, R14, R148 ;  /* 0x0000000e0494723c */ /* 0x040fe20000041894 */
[----:B------:R-:W2:Y:S01]  /*21b90*/  LDSM.16.MT88.4 R12, [R218+0x12000] ;  /* 0x01200000da0c783b */ /* 0x000ea20000004200 */
[-C--:B------:R-:W-:Y:S01]  /*21ba0*/  FMUL.FTZ R93, R93, R172.reuse ;  /* 0x000000ac5d5d7220 */ /* 0x080fe20000410000 */
[----:B------:R-:W-:Y:S01]  /*21bb0*/  FMUL.FTZ R96, R96, R172 ;  /* 0x000000ac60607220 */ /* 0x000fe20000410000 */
[-C--:B------:R-:W-:Y:S01]  /*21bc0*/  FMUL.FTZ R94, R94, R170.reuse ;  /* 0x000000aa5e5e7220 */ /* 0x080fe20000410000 */
[----:B------:R-:W-:Y:S01]  /*21bd0*/  FMUL.FTZ R95, R95, R170 ;  /* 0x000000aa5f5f7220 */ /* 0x000fe20000410000 */
        /* <DEDUP_REMOVED lines=22> */
[-CC-:B------:R-:W-:Y:S01]  /*21d40*/  FFMA.FTZ R192, R25, R176.reuse, -R175.reuse ;  /* 0x000000b019c07223 */ /* 0x180fe200000108af */
[C---:B-1----:R-:W-:Y:S01]  /*21d50*/  HMMA.16816.F32.BF16 R36, R4.reuse, R16, R36 ;  /* 0x000000100424723c */ /* 0x042fe20000041824 */
[--C-:B------:R-:W-:Y:S01]  /*21d60*/  FFMA.FTZ R193, R24, R176, -R175.reuse ;  /* 0x000000b018c17223 */ /* 0x100fe200000108af */
[----:B------:R-:W1:Y:S01]  /*21d70*/  MUFU.EX2 R179, R179 ;  /* 0x000000b300b37308 */ /* 0x000e620000000800 */
[-C--:B------:R-:W-:Y:S01]  /*21d80*/  FMUL.FTZ R108, R108, R172.reuse ;  /* 0x000000ac6c6c7220 */ /* 0x080fe20000410000 */
[-C--:B------:R-:W-:Y:S01]  /*21d90*/  FMUL.FTZ R109, R109, R172.reuse ;  /* 0x000000ac6d6d7220 */ /* 0x080fe20000410000 */
[----:B------:R-:W-:Y:S01]  /*21da0*/  FMUL.FTZ R112, R112, R172 ;  /* 0x000000ac70707220 */ /* 0x000fe20000410000 */
[C---:B------:R-:W-:Y:S01]  /*21db0*/  HMMA.16816.F32.BF16 R40, R4.reuse, R18, R40 ;  /* 0x000000120428723c */ /* 0x040fe20000041828 */
[----:B------:R-:W4:Y:S01]  /*21dc0*/  LDSM.16.MT88.4 R16, [R216+0x12000] ;  /* 0x01200000d810783b */ /* 0x000f220000004200 */
[-C--:B------:R-:W-:Y:S01]  /*21dd0*/  FMUL.FTZ R110, R110, R170.reuse ;  /* 0x000000aa6e6e7220 */ /* 0x080fe20000410000 */
[----:B------:R-:W-:Y:S01]  /*21de0*/  FMUL.FTZ R111, R111, R170 ;  /* 0x000000aa6f6f7220 */ /* 0x000fe20000410000 */
[----:B------:R-:W-:Y:S01]  /*21df0*/  MUFU.EX2 R187, R187 ;  /* 0x000000bb00bb7308 */ /* 0x000fe20000000800 */
[----:B------:R-:W-:Y:S01]  /*21e00*/  FMUL.FTZ R113, R113, R172 ;  /* 0x000000ac71717220 */ /* 0x000fe20000410000 */
[C---:B--2---:R-:W-:Y:S01]  /*21e10*/  HMMA.16816.F32.BF16 R44, R4.reuse, R12, R44 ;  /* 0x0000000c042c723c */ /* 0x044fe2000004182c */
[-C--:B------:R-:W-:Y:S01]  /*21e20*/  FMUL.FTZ R114, R114, R170.reuse ;  /* 0x000000aa72727220 */ /* 0x080fe20000410000 */
[----:B------:R-:W-:Y:S01]  /*21e30*/  FMUL.FTZ R115, R115, R170 ;  /* 0x000000aa73737220 */ /* 0x000fe20000410000 */
[-C--:B------:R-:W-:Y:S01]  /*21e40*/  FMUL.FTZ R116, R116, R172.reuse ;  /* 0x000000ac74747220 */ /* 0x080fe20000410000 */
[----:B------:R-:W-:Y:S01]  /*21e50*/  FMUL.FTZ R117, R117, R172 ;  /* 0x000000ac75757220 */ /* 0x000fe20000410000 */
[-C--:B------:R-:W-:Y:S01]  /*21e60*/  FMUL.FTZ R118, R118, R170.reuse ;  /* 0x000000aa76767220 */ /* 0x080fe20000410000 */
[C---:B------:R-:W-:Y:S01]  /*21e70*/  HMMA.16816.F32.BF16 R48, R4.reuse, R14, R48 ;  /* 0x0000000e0430723c */ /* 0x040fe20000041830 */
[----:B------:R-:W2:Y:S01]  /*21e80*/  LDSM.16.MT88.4 R12, [R220+0x14000] ;  /* 0x01400000dc0c783b */ /* 0x000ea20000004200 */
[----:B------:R-:W-:Y:S01]  /*21e90*/  MUFU.EX2 R188, R188 ;  /* 0x000000bc00bc7308 */ /* 0x000fe20000000800 */
[----:B------:R-:W-:Y:S01]  /*21ea0*/  FMUL.FTZ R119, R119, R170 ;  /* 0x000000aa77777220 */ /* 0x000fe20000410000 */
[-C--:B------:R-:W-:Y:S01]  /*21eb0*/  FMUL.FTZ R120, R120, R172.reuse ;  /* 0x000000ac78787220 */ /* 0x080fe20000410000 */
[----:B------:R-:W-:Y:S01]  /*21ec0*/  FMUL.FTZ R121, R121, R172 ;  /* 0x000000ac79797220 */ /* 0x000fe20000410000 */
[C---:B---3--:R-:W-:Y:S01]  /*21ed0*/  HMMA.16816.F32.BF16 R52, R4.reuse, R8, R52 ;  /* 0x000000080434723c */ /* 0x048fe20000041834 */
[-C--:B------:R-:W-:Y:S01]  /*21ee0*/  FMUL.FTZ R122, R122, R170.reuse ;  /* 0x000000aa7a7a7220 */ /* 0x080fe20000410000 */
[----:B------:R-:W-:Y:S01]  /*21ef0*/  FMUL.FTZ R123, R123, R170 ;  /* 0x000000aa7b7b7220 */ /* 0x000fe20000410000 */
[-C--:B------:R-:W-:Y:S01]  /*21f00*/  FMUL.FTZ R124, R124, R172.reuse ;  /* 0x000000ac7c7c7220 */ /* 0x080fe20000410000 */
[----:B------:R-:W-:Y:S01]  /*21f10*/  MUFU.EX2 R189, R189 ;  /* 0x000000bd00bd7308 */ /* 0x000fe20000000800 */
[-C--:B------:R-:W-:Y:S01]  /*21f20*/  FMUL.FTZ R125, R125, R172.reuse ;  /* 0x000000ac7d7d7220 */ /* 0x080fe20000410000 */
[C---:B------:R-:W-:Y:S01]  /*21f30*/  HMMA.16816.F32.BF16 R56, R4.reuse, R10, R56 ;  /* 0x0000000a0438723c */ /* 0x040fe20000041838 */
[----:B------:R-:W3:Y:S01]  /*21f40*/  LDSM.16.MT88.4 R8, [R218+0x14000] ;  /* 0x01400000da08783b */ /* 0x000ee20000004200 */
[-C--:B------:R-:W-:Y:S01]  /*21f50*/  FMUL.FTZ R128, R128, R172.reuse ;  /* 0x000000ac80807220 */ /* 0x080fe20000410000 */
[----:B------:R-:W-:Y:S01]  /*21f60*/  FMUL.FTZ R129, R129, R172 ;  /* 0x000000ac81817220 */ /* 0x000fe20000410000 */
[-C--:B------:R-:W-:Y:S01]  /*21f70*/  FMUL.FTZ R126, R126, R170.reuse ;  /* 0x000000aa7e7e7220 */ /* 0x080fe20000410000 */
[-C--:B------:R-:W-:Y:S01]  /*21f80*/  FMUL.FTZ R127, R127, R170.reuse ;  /* 0x000000aa7f7f7220 */ /* 0x080fe20000410000 */
[C---:B------:R-:W-:Y:S01]  /*21f90*/  HMMA.16816.F32.BF16 R136, R4.reuse, R20, R136 ;  /* 0x000000140488723c */ /* 0x040fe20000041888 */
[----:B------:R-:W1:Y:S01]  /*21fa0*/  MUFU.EX2 R190, R190 ;  /* 0x000000be00be7308 */ /* 0x000e620000000800 */
[-C--:B------:R-:W-:Y:S01]  /*21fb0*/  FMUL.FTZ R130, R130, R170.reuse ;  /* 0x000000aa82827220 */ /* 0x080fe20000410000 */
[----:B------:R-:W-:Y:S01]  /*21fc0*/  FMUL.FTZ R131, R131, R170 ;  /* 0x000000aa83837220 */ /* 0x000fe20000410000 */
[----:B------:R-:W-:Y:S01]  /*21fd0*/  LDSM.16.MT88.4 R24, [R217+0x10800] ;  /* 0x01080000d918783b */ /* 0x000fe20000004200 */
[-CC-:B------:R-:W-:Y:S01]  /*21fe0*/  FFMA.FTZ R197, R197, R176.reuse, -R175.reuse ;  /* 0x000000b0c5c57223 */ /* 0x180fe200000108af */
[C---:B------:R-:W-:Y:S01]  /*21ff0*/  HMMA.16816.F32.BF16 R132, R4.reuse, R22, R132 ;  /* 0x000000160484723c */ /* 0x040fe20000041884 */
[-CC-:B------:R-:W-:Y:S01]  /*22000*/  FFMA.FTZ R196, R196, R176.reuse, -R175.reuse ;  /* 0x000000b0c4c47223 */ /* 0x180fe200000108af */
[----:B------:R-:W-:Y:S01]  /*22010*/  LDSM.16.MT88.4 R20, [R216+0x10800] ;  /* 0x01080000d814783b */ /* 0x000fe20000004200 */
[----:B------:R-:W1:Y:S01]  /*22020*/  MUFU.EX2 R191, R191 ;  /* 0x000000bf00bf7308 */ /* 0x000e620000000800 */
[-CC-:B------:R-:W-:Y:S01]  /*22030*/  FFMA.FTZ R195, R195, R176.reuse, -R175.reuse ;  /* 0x000000b0c3c37223 */ /* 0x180fe200000108af */
[-CC-:B------:R-:W-:Y:S01]  /*22040*/  FFMA.FTZ R194, R194, R176.reuse, -R175.reuse ;  /* 0x000000b0c2c27223 */ /* 0x180fe200000108af */
[C---:B----4-:R-:W-:Y:S01]  /*22050*/  HMMA.16816.F32.BF16 R60, R4.reuse, R16, R60 ;  /* 0x00000010043c723c */ /* 0x050fe2000004183c */
[----:B------:R-:W-:Y:S01]  /*22060*/  LDSM.16.MT88.4 R28, [R220+0x10800] ;  /* 0x01080000dc1c783b */ /* 0x000fe20000004200 */
[-CC-:B------:R-:W-:Y:S01]  /*22070*/  FFMA.FTZ R178, R178, R176.reuse, -R175.reuse ;  /* 0x000000b0b2b27223 */ /* 0x180fe200000108af */
[-CC-:B------:R-:W-:Y:S01]  /*22080*/  FFMA.FTZ R177, R177, R176.reuse, -R175.reuse ;  /* 0x000000b0b1b17223 */ /* 0x180fe200000108af */
[-CC-:B------:R-:W-:Y:S01]  /*22090*/  FFMA.FTZ R173, R173, R176.reuse, -R175.reuse ;  /* 0x000000b0adad7223 */ /* 0x180fe200000108af */
[----:B------:R-:W-:Y:S01]  /*220a0*/  MUFU.EX2 R192, R192 ;  /* 0x000000c000c07308 */ /* 0x000fe20000000800 */
[----:B------:R-:W-:Y:S01]  /*220b0*/  HMMA.16816.F32.BF16 R64, R4, R18, R64 ;  /* 0x000000120440723c */ /* 0x000fe20000041840 */
[----:B------:R-:W4:Y:S01]  /*220c0*/  LDSM.16.MT88.4 R16, [R217+0x14000] ;  /* 0x01400000d910783b */ /* 0x000f220000004200 */
[----:B------:R-:W-:Y:S01]  /*220d0*/  FFMA.FTZ R174, R174, R176, -R175 ;  /* 0x000000b0aeae7223 */ /* 0x000fe200000108af */
[----:B------:R-:W-:Y:S01]  /*220e0*/  FFMA.FTZ R171, R249, R172, R171 ;  /* 0x000000acf9ab7223 */ /* 0x000fe200000100ab */
[----:B------:R-:W-:-:S02]  /*220f0*/  FFMA.FTZ R2, R248, R170, R2 ;  /* 0x000000aaf8027223 */ /* 0x000fc40000010002 */
[----:B--2---:R-:W-:Y:S01]  /*22100*/  HMMA.16816.F32.BF16 R68, R4, R12, R68 ;  /* 0x0000000c0444723c */ /* 0x004fe20000041844 */
[----:B------:R-:W2:Y:S01]  /*22110*/  MUFU.EX2 R193, R193 ;  /* 0x000000c100c17308 */ /* 0x000ea20000000800 */
[----:B------:R-:W-:Y:S01]  /*22120*/  FADD.FTZ R171, R167, R171 ;  /* 0x000000aba7ab7221 */ /* 0x000fe20000010000 */
[----:B------:R-:W-:-:S03]  /*22130*/  FADD.FTZ R2, R0, R2 ;  /* 0x0000000200027221 */ /* 0x000fc60000010000 */
[C---:B------:R-:W-:Y:S01]  /*22140*/  HMMA.16816.F32.BF16 R72, R4.reuse, R14, R72 ;  /* 0x0000000e0448723c */ /* 0x040fe20000041848 */
[----:B------:R-:W2:Y:S01]  /*22150*/  LDSM.16.MT88.4 R12, [R216+0x14000] ;  /* 0x01400000d80c783b */ /* 0x000ea20000004200 */
[----:B------:R-:W-:Y:S01]  /*22160*/  FADD.FTZ R171, R166, R171 ;  /* 0x000000aba6ab7221 */ /* 0x000fe20000010000 */
[----:B------:R-:W2:Y:S01]  /*22170*/  MUFU.EX2 R197, R197 ;  /* 0x000000c500c57308 */ /* 0x000ea20000000800 */
[----:B------:R-:W-:Y:S01]  /*22180*/  FADD.FTZ R2, R164, R2 ;  /* 0x00000002a4027221 */ /* 0x000fe20000010000 */
[----:B------:R-:W-:Y:S01]  /*22190*/  MOV R164, R169 ;  /* 0x000000a900a47202 */ /* 0x000fe20000000f00 */
[C---:B---3--:R-:W-:Y:S01]  /*221a0*/  HMMA.16816.F32.BF16 R76, R4.reuse, R8, R76 ;  /* 0x00000008044c723c */ /* 0x048fe2000004184c */
[----:B------:R-:W-:Y:S01]  /*221b0*/  FADD.FTZ R171, R165, R171 ;  /* 0x000000aba5ab7221 */ /* 0x000fe20000010000 */
[----:B------:R-:W-:Y:S01]  /*221c0*/  FADD.FTZ R2, R3, R2 ;  /* 0x0000000203027221 */ /* 0x000fe20000010000 */
[----:B------:R-:W-:Y:S02]  /*221d0*/  MOV R3, R168 ;  /* 0x000000a800037202 */ /* 0x000fe40000000f00 */
[----:B------:R-:W-:Y:S01]  /*221e0*/  MUFU.EX2 R196, R196 ;  /* 0x000000c400c47308 */ /* 0x000fe20000000800 */
[----:B------:R-:W-:Y:S01]  /*221f0*/  HMMA.16816.F32.BF16 R80, R4, R10, R80 ;  /* 0x0000000a0450723c */ /* 0x000fe20000041850 */
[----:B------:R-:W3:Y:S01]  /*22200*/  LDSM.16.MT88.4 R8, [R220+0x16000] ;  /* 0x01600000dc08783b */ /* 0x000ee20000004200 */
[----:B-1----:R-:W-:Y:S01]  /*22210*/  FADD.FTZ R171, R179, R171 ;  /* 0x000000abb3ab7221 */ /* 0x002fe20000010000 */
[----:B------:R-:W-:-:S04]  /*22220*/  FADD.FTZ R2, R190, R2 ;  /* 0x00000002be027221 */ /* 0x000fc80000010000 */
[----:B------:R-:W-:Y:S08]  /*22230*/  MUFU.EX2 R195, R195 ;  /* 0x000000c300c37308 */ /* 0x000ff00000000800 */
[----:B------:R-:W-:Y:S01]  /*22240*/  MUFU.EX2 R194, R194 ;  /* 0x000000c200c27308 */ /* 0x000fe20000000800 */
[C---:B----4-:R-:W-:Y:S06]  /*22250*/  HMMA.16816.F32.BF16 R84, R4.reuse, R16, R84 ;  /* 0x000000100454723c */ /* 0x050fec0000041854 */
[C---:B------:R-:W-:Y:S01]  /*22260*/  HMMA.16816.F32.BF16 R88, R4.reuse, R18, R88 ;  /* 0x000000120458723c */ /* 0x040fe20000041858 */
[----:B------:R-:W1:Y:S01]  /*22270*/  LDSM.16.MT88.4 R16, [R218+0x16000] ;  /* 0x01600000da10783b */ /* 0x000e620000004200 */
[----:B------:R-:W-:Y:S04]  /*22280*/  MUFU.EX2 R178, R178 ;  /* 0x000000b200b27308 */ /* 0x000fe80000000800 */
[C---:B--2---:R-:W-:Y:S04]  /*22290*/  HMMA.16816.F32.BF16 R92, R4.reuse, R12, R92 ;  /* 0x0000000c045c723c */ /* 0x044fe8000004185c */
[----:B------:R-:W-:Y:S02]  /*222a0*/  MUFU.EX2 R177, R177 ;  /* 0x000000b100b17308 */ /* 0x000fe40000000800 */
[C---:B------:R-:W-:Y:S01]  /*222b0*/  HMMA.16816.F32.BF16 R96, R4.reuse, R14, R96 ;  /* 0x0000000e0460723c */ /* 0x040fe20000041860 */
[----:B------:R-:W2:Y:S05]  /*222c0*/  LDSM.16.MT88.4 R12, [R217+0x16000] ;  /* 0x01600000d90c783b */ /* 0x000eaa0000004200 */
[C---:B---3--:R-:W-:Y:S01]  /*222d0*/  HMMA.16816.F32.BF16 R100, R4.reuse, R8, R100 ;  /* 0x000000080464723c */ /* 0x048fe20000041864 */
[----:B------:R-:W-:Y:S05]  /*222e0*/  MUFU.EX2 R173, R173 ;  /* 0x000000ad00ad7308 */ /* 0x000fea0000000800 */
[C---:B------:R-:W-:Y:S01]  /*222f0*/  HMMA.16816.F32.BF16 R104, R4.reuse, R10, R104 ;  /* 0x0000000a0468723c */ /* 0x040fe20000041868 */
[----:B------:R-:W3:Y:S02]  /*22300*/  LDSM.16.MT88.4 R8, [R216+0x16000] ;  /* 0x01600000d808783b */ /* 0x000ee40000004200 */
[----:B------:R-:W-:Y:S03]  /*22310*/  MUFU.EX2 R174, R174 ;  /* 0x000000ae00ae7308 */ /* 0x000fe60000000800 */
[C---:B-1----:R-:W-:Y:S06]  /*22320*/  HMMA.16816.F32.BF16 R108, R4.reuse, R16, R108 ;  /* 0x00000010046c723c */ /* 0x042fec000004186c */
[C---:B------:R-:W-:Y:S01]  /*22330*/  HMMA.16816.F32.BF16 R112, R4.reuse, R18, R112 ;  /* 0x000000120470723c */ /* 0x040fe20000041870 */
[----:B------:R-:W1:Y:S05]  /*22340*/  LDSM.16.MT88.4 R16, [R220+0x12800] ;  /* 0x01280000dc10783b */ /* 0x000e6a0000004200 */
[C---:B--2---:R-:W-:Y:S06]  /*22350*/  HMMA.16816.F32.BF16 R116, R4.reuse, R12, R116 ;  /* 0x0000000c0474723c */ /* 0x044fec0000041874 */
[C---:B------:R-:W-:Y:S01]  /*22360*/  HMMA.16816.F32.BF16 R120, R4.reuse, R14, R120 ;  /* 0x0000000e0478723c */ /* 0x040fe20000041878 */
[----:B------:R-:W-:Y:S05]  /*22370*/  LDSM.16.MT88.4 R12, [R218+0x12800] ;  /* 0x01280000da0c783b */ /* 0x000fea0000004200 */
[C---:B---3--:R-:W-:Y:S06]  /*22380*/  HMMA.16816.F32.BF16 R124, R4.reuse, R8, R124 ;  /* 0x00000008047c723c */ /* 0x048fec000004187c */
        /* <DEDUP_REMOVED lines=13> */
[----:B------:R-:W-:-:S04]  /*22460*/  FADD.FTZ R193, R197, R193 ;  /* 0x000000c1c5c17221 */ /* 0x000fc80000010000 */
        /* <DEDUP_REMOVED lines=8> */
[C---:B------:R-:W-:Y:S06]  /*224f0*/  HMMA.16816.F32.BF16 R44, R4.reuse, R12, R44 ;  /* 0x0000000c042c723c */ /* 0x040fec000004182c */
        /* <DEDUP_REMOVED lines=37> */
[----:B------:R-:W-:Y:S01]  /*22750*/  LDSM.16.MT88.4 R28, [R216+0x11000] ;  /* 0x01100000d81c783b */ /* 0x000fe20000004200 */
[----:B--2---:R-:W-:-:S03]  /*22760*/  FADD.FTZ R189, R32, R189 ;  /* 0x000000bd20bd7221 */ /* 0x004fc60000010000 */
[C---:B------:R-:W-:Y:S03]  /*22770*/  HMMA.16816.F32.BF16 R100, R4.reuse, R16, R100 ;  /* 0x000000100464723c */ /* 0x040fe60000041864 */
[----:B------:R-:W2:Y:S03]  /*22780*/  MUFU.EX2 R35, R35 ;  /* 0x0000002300237308 */ /* 0x000ea60000000800 */
[C---:B------:R-:W-:Y:S01]  /*22790*/  HMMA.16816.F32.BF16 R104, R4.reuse, R18, R104 ;  /* 0x000000120468723c */ /* 0x040fe20000041868 */
[----:B------:R-:W4:Y:S05]  /*227a0*/  LDSM.16.MT88.4 R16, [R220+0x11000] ;  /* 0x01100000dc10783b */ /* 0x000f2a0000004200 */
        /* <DEDUP_REMOVED lines=18> */
[----:B-1----:R-:W-:Y:S01]  /*228d0*/  HMMA.16816.F32.BF16 R144, R4, R8, R144 ;  /* 0x000000080490723c */ /* 0x002fe20000041890 */
[----:B------:R-:W-:-:S04]  /*228e0*/  FADD.FTZ R194, R173, R194 ;  /* 0x000000c2adc27221 */ /* 0x000fc80000010000 */
[----:B------:R-:W-:Y:S01]  /*228f0*/  FADD.FTZ R248, R174, R194 ;  /* 0x000000c2aef87221 */ /* 0x000fe20000010000 */
        /* <DEDUP_REMOVED lines=33> */
[----:B------:R-:W-:Y:S01]  /*22b10*/  HMMA.16816.F32.BF16 R132, R4, R30, R132 ;  /* 0x0000001e0484723c */ /* 0x000fe20000041884 */
[-CC-:B------:R-:W-:Y:S01]  /*22b20*/  FFMA.FTZ R28, R186, R176.reuse, -R184.reuse ;  /* 0x000000b0ba1c7223 */ /* 0x180fe200000108b8 */
[----:B------:R-:W-:-:S04]  /*22b30*/  FFMA.FTZ R29, R185, R176, -R184 ;  /* 0x000000b0b91d7223 */ /* 0x000fc800000108b8 */
[C---:B----4-:R-:W-:Y:S01]  /*22b40*/  HMMA.16816.F32.BF16 R84, R4.reuse, R16, R84 ;  /* 0x000000100454723c */ /* 0x050fe20000041854 */
[-CC-:B------:R-:W-:Y:S01]  /*22b50*/  FFMA.FTZ R30, R183, R176.reuse, -R184.reuse ;  /* 0x000000b0b71e7223 */ /* 0x180fe200000108b8 */
[----:B------:R-:W-:Y:S01]  /*22b60*/  FFMA.FTZ R31, R182, R176, -R184 ;  /* 0x000000b0b61f7223 */ /* 0x000fe200000108b8 */
[----:B------:R-:W4:Y:S03]  /*22b70*/  MUFU.EX2 R28, R28 ;  /* 0x0000001c001c7308 */ /* 0x000f260000000800 */
[C---:B------:R-:W-:Y:S01]  /*22b80*/  HMMA.16816.F32.BF16 R88, R4.reuse, R18, R88 ;  /* 0x000000120458723c */ /* 0x040fe20000041858 */
[----:B------:R-:W3:Y:S04]  /*22b90*/  LDSM.16.MT88.4 R16, [R218+0x11800] ;  /* 0x01180000da10783b */ /* 0x000ee80000004200 */
[----:B------:R-:W1:Y:S01]  /*22ba0*/  MUFU.EX2 R29, R29 ;  /* 0x0000001d001d7308 */ /* 0x000e620000000800 */
[C---:B------:R-:W-:Y:S06]  /*22bb0*/  HMMA.16816.F32.BF16 R116, R4.reuse, R24, R116 ;  /* 0x000000180474723c */ /* 0x040fec0000041874 */
[----:B------:R-:W-:Y:S01]  /*22bc0*/  HMMA.16816.F32.BF16 R120, R4, R26, R120 ;  /* 0x0000001a0478723c */ /* 0x000fe20000041878 */
[----:B------:R-:W1:Y:S01]  /*22bd0*/  MUFU.EX2 R30, R30 ;  /* 0x0000001e001e7308 */ /* 0x000e620000000800 */
[----:B------:R-:W-:Y:S01]  /*22be0*/  LDSM.16.MT88.4 R24, [R216+0x11800] ;  /* 0x01180000d818783b */ /* 0x000fe20000004200 */
[----:B----4-:R-:W-:-:S03]  /*22bf0*/  FADD.FTZ R35, R28, R35 ;  /* 0x000000231c237221 */ /* 0x010fc60000010000 */
[C---:B--2---:R-:W-:Y:S03]  /*22c00*/  HMMA.16816.F32.BF16 R124, R4.reuse, R12, R124 ;  /* 0x0000000c047c723c */ /* 0x044fe6000004187c */
[----:B------:R-:W2:Y:S01]  /*22c10*/  MUFU.EX2 R31, R31 ;  /* 0x0000001f001f7308 */ /* 0x000ea20000000800 */
[----:B-1----:R-:W-:Y:S02]  /*22c20*/  FADD.FTZ R35, R29, R35 ;  /* 0x000000231d237221 */ /* 0x002fe40000010000 */
[----:B------:R-:W-:Y:S01]  /*22c30*/  HMMA.16816.F32.BF16 R128, R4, R14, R128 ;  /* 0x0000000e0480723c */ /* 0x000fe20000041880 */
[----:B------:R-:W1:Y:S01]  /*22c40*/  LDSM.16.MT88.4 R12, [R218+0x13800] ;  /* 0x01380000da0c783b */ /* 0x000e620000004200 */
[----:B------:R-:W-:-:S05]  /*22c50*/  FADD.FTZ R35, R30, R35 ;  /* 0x000000231e237221 */ /* 0x000fca0000010000 */
[----:B------:R-:W-:Y:S02]  /*22c60*/  F2FP.BF16.F32.PACK_AB R4, R29, R28 ;  /* 0x0000001c1d04723e */ /* 0x000fe400000010ff */
[----:B------:R-:W-:Y:S02]  /*22c70*/  F2FP.BF16.F32.PACK_AB R5, R177, R178 ;  /* 0x000000b2b105723e */ /* 0x000fe400000010ff */
[----:B------:R-:W-:Y:S02]  /*22c80*/  F2FP.BF16.F32.PACK_AB R7, R174, R173 ;  /* 0x000000adae07723e */ /* 0x000fe400000010ff */
[C---:B--2---:R-:W-:Y:S01]  /*22c90*/  F2FP.BF16.F32.PACK_AB R6, R31.reuse, R30 ;  /* 0x0000001e1f06723e */ /* 0x044fe200000010ff */
[----:B------:R-:W-:-:S06]  /*22ca0*/  FADD.FTZ R249, R31, R35 ;  /* 0x000000231ff97221 */ /* 0x000fcc0000010000 */
[C---:B------:R-:W-:Y:S06]  /*22cb0*/  HMMA.16816.F32.BF16 R160, R4.reuse, R8, R160 ;  /* 0x0000000804a0723c */ /* 0x040fec00000418a0 */
        /* <DEDUP_REMOVED lines=43> */
.L_x_3936:
[----:B------:R-:W-:Y:S05]  /*22f70*/  @!P6 BRA `(.L_x_3945) ;  /* 0x00000054009ce947 */ /* 0x000fea0003800000 */
[----:B------:R-:W-:Y:S02]  /*22f80*/  MOV R2, R3 ;  /* 0x0000000300027202 */ /* 0x000fe40000000f00 */
[----:B------:R-:W-:-:S07]  /*22f90*/  MOV R0, R164 ;  /* 0x000000a400007202 */ /* 0x000fce0000000f00 */
.L_x_3954:
        /* <DEDUP_REMOVED lines=81> */
.L_x_3947:
[----:B-1----:R-:W-:Y:S02]  /*234b0*/  R2UR UR4, R166 ;  /* 0x00000000a60472ca */ /* 0x002fe400000e0000 */
[----:B------:R-:W-:Y:S11]  /*234c0*/  R2UR UR5, R167 ;  /* 0x00000000a70572ca */ /* 0x000ff600000e0000 */
[----:B------:R-:W-:Y:S02]  /*234d0*/  @!UPT UIADD3 URZ, URZ, URZ, URZ ;  /* 0x0000003f3f3ff290 */ /* 0x000fe4000fffe03f */
[----:B--2---:R-:W2:Y:S02]  /*234e0*/  LD.E R10, desc[UR4][R164.64+0x40] ;  /* 0x00004004a40a7980 */ /* 0x004ea4000c101900 */
[----:B--2---:R-:W-:Y:S05]  /*234f0*/  IMAD.U32 R10, R10, -0x40, RZ ;  /* 0xffffffc00a0a7824 */ /* 0x004fea00078e00ff */
[----:B------:R-:W-:Y:S02]  /*23500*/  SHF.R.S32.HI R4, RZ, 0x1f, R10 ;  /* 0x0000001fff047819 */ /* 0x000fe4000001140a */
.L_x_3948:
[----:B------:R-:W-:Y:S05]  /*23510*/  BSYNC B0 ;  /* 0x0000000000007941 */ /* 0x000fea0003800000 */
.L_x_3946:
        /* <DEDUP_REMOVED lines=155> */
[----:B------:R-:W3:Y:S03]  /*23ed0*/  LD.E R3, desc[UR4][R164.64+0x18c] ;  /* 0x00018c04a4037980 */ /* 0x000ee6000c101900 */
        /* <DEDUP_REMOVED lines=38> */
[----:B------:R-:W5:Y:S05]  /*24140*/  LDSM.16.M88.4 R188, [R225+0xb800] ;  /* 0x00b80000e1bc783b */ /* 0x000f6a0000000200 */
[C---:B-1----:R-:W-:Y:S06]  /*24150*/  HMMA.16816.F32.BF16 R20, R172.reuse, R196, R20 ;  /* 0x000000c4ac14723c */ /* 0x042fec0000041814 */
[C---:B------:R-:W-:Y:S01]  /*24160*/  HMMA.16816.F32.BF16 R24, R172.reuse, R198, R24 ;  /* 0x000000c6ac18723c */ /* 0x040fe20000041818 */
[----:B------:R-:W-:Y:S05]  /*24170*/  LDSM.16.M88.4 R196, [R209] ;  /* 0x00000000d1c4783b */ /* 0x000fea0000000200 */
[C---:B--2---:R-:W-:Y:S06]  /*24180*/  HMMA.16816.F32.BF16 R28, R172.reuse, R168, R28 ;  /* 0x000000a8ac1c723c */ /* 0x044fec000004181c */
[----:B------:R-:W-:Y:S01]  /*24190*/  HMMA.16816.F32.BF16 R32, R172, R170, R32 ;  /* 0x000000aaac20723c */ /* 0x000fe20000041820 */
[----:B------:R-:W-:Y:S04]  /*241a0*/  LDSM.16.M88.4 R168, [R224+0x2000] ;  /* 0x00200000e0a8783b */ /* 0x000fe80000000200 */
[----:B------:R-:W1:Y:S01]  /*241b0*/  LDSM.16.M88.4 R172, [R211] ;  /* 0x00000000d3ac783b */ /* 0x000e620000000200 */
[C---:B---3--:R-:W-:Y:S06]  /*241c0*/  HMMA.16816.F32.BF16 R4, R176.reuse, R180, R4 ;  /* 0x000000b4b004723c */ /* 0x048fec0000041804 */
[C---:B------:R-:W-:Y:S01]  /*241d0*/  HMMA.16816.F32.BF16 R8, R176.reuse, R182, R8 ;  /* 0x000000b6b008723c */ /* 0x040fe20000041808 */
[----:B------:R-:W2:Y:S05]  /*241e0*/  LDSM.16.M88.4 R180, [R210] ;  /* 0x00000000d2b4783b */ /* 0x000eaa0000000200 */
[C---:B----4-:R-:W-:Y:S06]  /*241f0*/  HMMA.16816.F32.BF16 R12, R176.reuse, R192, R12 ;  /* 0x000000c0b00c723c */ /* 0x050fec000004180c */
[C---:B------:R-:W-:Y:S01]  /*24200*/  HMMA.16816.F32.BF16 R16, R176.reuse, R194, R16 ;  /* 0x000000c2b010723c */ /* 0x040fe20000041810 */
[----:B------:R-:W3:Y:S05]  /*24210*/  LDSM.16.M88.4 R192, [R208] ;  /* 0x00000000d0c0783b */ /* 0x000eea0000000200 */
[C---:B-----5:R-:W-:Y:S06]  /*24220*/  HMMA.16816.F32.BF16 R20, R176.reuse, R184, R20 ;  /* 0x000000b8b014723c */ /* 0x060fec0000041814 */
        /* <DEDUP_REMOVED lines=37> */
[----:B------:R-:W-:Y:S05]  /*24480*/  LDSM.16.M88.4 R196, [R204] ;  /* 0x00000000ccc4783b */ /* 0x000fea0000000200 */
[C---:B----4-:R-:W-:Y:S06]  /*24490*/  HMMA.16816.F32.BF16 R20, R168.reuse, R184, R20 ;  /* 0x000000b8a814723c */ /* 0x050fec0000041814 */
[C---:B------:R-:W-:Y:S01]  /*244a0*/  HMMA.16816.F32.BF16 R24, R168.reuse, R186, R24 ;  /* 0x000000baa818723c */ /* 0x040fe20000041818 */
[----:B------:R-:W4:Y:S05]  /*244b0*/  LDSM.16.M88.4 R184, [R225+0xd800] ;  /* 0x00d80000e1b8783b */ /* 0x000f2a0000000200 */
[C---:B-1----:R-:W-:Y:S06]  /*244c0*/  HMMA.16816.F32.BF16 R28, R168.reuse, R172, R28 ;  /* 0x000000aca81c723c */ /* 0x042fec000004181c */
[----:B------:R-:W-:Y:S01]  /*244d0*/  HMMA.16816.F32.BF16 R32, R168, R174, R32 ;  /* 0x000000aea820723c */ /* 0x000fe20000041820 */
[----:B------:R-:W-:Y:S04]  /*244e0*/  LDSM.16.M88.4 R168, [R224+0x4000] ;  /* 0x00400000e0a8783b */ /* 0x000fe80000000200 */
[----:B------:R-:W1:Y:S01]  /*244f0*/  LDSM.16.M88.4 R172, [R207] ;  /* 0x00000000cfac783b */ /* 0x000e620000000200 */
[C---:B--2---:R-:W-:Y:S06]  /*24500*/  HMMA.16816.F32.BF16 R4, R176.reuse, R180, R4 ;  /* 0x000000b4b004723c */ /* 0x044fec0000041804 */
        /* <DEDUP_REMOVED lines=27> */
[----:B------:R-:W1:Y:S05]  /*246c0*/  LDSM.16.M88.4 R176, [R212+0x5000] ;  /* 0x00500000d4b0783b */ /* 0x000e6a0000000200 */
[C---:B--2---:R-:W-:Y:S06]  /*246d0*/  HMMA.16816.F32.BF16 R12, R172.reuse, R180, R12 ;  /* 0x000000b4ac0c723c */ /* 0x044fec000004180c */
[C---:B------:R-:W-:Y:S01]  /*246e0*/  HMMA.16816.F32.BF16 R16, R172.reuse, R182, R16 ;  /* 0x000000b6ac10723c */ /* 0x040fe20000041810 */
[----:B------:R-:W-:Y:S05]  /*246f0*/  LDSM.16.M88.4 R180, [R226+0x6000] ;  /* 0x00600000e2b4783b */ /* 0x000fea0000000200 */
[C---:B------:R-:W-:Y:S06]  /*24700*/  HMMA.16816.F32.BF16 R20, R172.reuse, R184, R20 ;  /* 0x000000b8ac14723c */ /* 0x040fec0000041814 */
[C---:B------:R-:W-:Y:S01]  /*24710*/  HMMA.16816.F32.BF16 R24, R172.reuse, R186, R24 ;  /* 0x000000baac18723c */ /* 0x040fe20000041818 */
[----:B------:R-:W-:Y:S05]  /*24720*/  LDSM.16.M88.4 R184, [R225+0xe000] ;  /* 0x00e00000e1b8783b */ /* 0x000fea0000000200 */
        /* <DEDUP_REMOVED lines=26> */
[C---:B-----5:R-:W-:Y:S06]  /*248d0*/  HMMA.16816.F32.BF16 R28, R180.reuse, R196, R28 ;  /* 0x000000c4b41c723c */ /* 0x060fec000004181c */
[----:B------:R-:W-:Y:S01]  /*248e0*/  HMMA.16816.F32.BF16 R32, R180, R198, R32 ;  /* 0x000000c6b420723c */ /* 0x000fe20000041820 */
[----:B------:R-:W4:Y:S05]  /*248f0*/  LDSM.16.M88.4 R180, [R222+0x6000] ;  /* 0x00600000deb4783b */ /* 0x000f2a0000000200 */
        /* <DEDUP_REMOVED lines=18> */
[C---:B-----5:R-:W-:Y:S06]  /*24a20*/  HMMA.16816.F32.BF16 R20, R180.reuse, R176, R20 ;  /* 0x000000b0b414723c */ /* 0x060fec0000041814 */
[C---:B------:R-:W-:Y:S06]  /*24a30*/  HMMA.16816.F32.BF16 R24, R180.reuse, R178, R24 ;  /* 0x000000b2b418723c */ /* 0x040fec0000041818 */
[C---:B--2---:R-:W-:Y:S06]  /*24a40*/  HMMA.16816.F32.BF16 R28, R180.reuse, R184, R28 ;  /* 0x000000b8b41c723c */ /* 0x044fec000004181c */
[----:B------:R-:W-:Y:S06]  /*24a50*/  HMMA.16816.F32.BF16 R32, R180, R186, R32 ;  /* 0x000000bab420723c */ /* 0x000fec0000041820 */
[C---:B---3--:R-:W-:Y:S05]  /*24a60*/  HMMA.16816.F32.BF16 R4, R168.reuse, R188, R4 ;  /* 0x000000bca804723c */ /* 0x048fea0000041804 */
[----:B------:R-:W-:Y:S01]  /*24a70*/  IMAD.MOV.U32 R181, RZ, RZ, R250 ;  /* 0x000000ffffb57224 */ /* 0x000fe200078e00fa */
[C---:B------:R-:W-:Y:S05]  /*24a80*/  HMMA.16816.F32.BF16 R8, R168.reuse, R190, R8 ;  /* 0x000000bea808723c */ /* 0x040fea0000041808 */
[----:B------:R-:W-:Y:S01]  /*24a90*/  IMAD.MOV.U32 R180, RZ, RZ, R251 ;  /* 0x000000ffffb47224 */ /* 0x000fe200078e00fb */
[C---:B-1----:R-:W-:Y:S06]  /*24aa0*/  HMMA.16816.F32.BF16 R12, R168.reuse, R172, R12 ;  /* 0x000000aca80c723c */ /* 0x042fec000004180c */
[C---:B------:R-:W-:Y:S06]  /*24ab0*/  HMMA.16816.F32.BF16 R16, R168.reuse, R174, R16 ;  /* 0x000000aea810723c */ /* 0x040fec0000041810 */
[-C--:B------:R-:W-:Y:S01]  /*24ac0*/  FMUL.FTZ R4, R4, R3.reuse ;  /* 0x0000000304047220 */ /* 0x080fe20000410000 */
[-C--:B------:R-:W-:Y:S01]  /*24ad0*/  FMUL.FTZ R5, R5, R3.reuse ;  /* 0x0000000305057220 */ /* 0x080fe20000410000 */
[-C--:B------:R-:W-:Y:S02]  /*24ae0*/  FMUL.FTZ R6, R6, R3.reuse ;  /* 0x0000000306067220 */ /* 0x080fe40000410000 */
[----:B------:R-:W1:Y:S01]  /*24af0*/  MUFU.TANH R176, R4 ;  /* 0x0000000400b07308 */ /* 0x000e620000002400 */
[-C--:B------:R-:W-:Y:S01]  /*24b00*/  FMUL.FTZ R7, R7, R3.reuse ;  /* 0x0000000307077220 */ /* 0x080fe20000410000 */
[-C--:B------:R-:W-:Y:S01]  /*24b10*/  FMUL.FTZ R8, R8, R3.reuse ;  /* 0x0000000308087220 */ /* 0x080fe20000410000 */
[-C--:B------:R-:W-:Y:S01]  /*24b20*/  FMUL.FTZ R9, R9, R3.reuse ;  /* 0x0000000309097220 */ /* 0x080fe20000410000 */
[-C--:B------:R-:W-:Y:S01]  /*24b30*/  FMUL.FTZ R10, R10, R3.reuse ;  /* 0x000000030a0a7220 */ /* 0x080fe20000410000 */
[-C--:B------:R-:W-:Y:S05]  /*24b40*/  FMUL.FTZ R11, R11, R3.reuse ;  /* 0x000000030b0b7220 */ /* 0x080fea0000410000 */
[----:B------:R-:W2:Y:S01]  /*24b50*/  MUFU.TANH R177, R5 ;  /* 0x0000000500b17308 */ /* 0x000ea20000002400 */
[-C--:B------:R-:W-:Y:S01]  /*24b60*/  FMUL.FTZ R12, R12, R3.reuse ;  /* 0x000000030c0c7220 */ /* 0x080fe20000410000 */
[-C--:B------:R-:W-:Y:S01]  /*24b70*/  FMUL.FTZ R13, R13, R3.reuse ;  /* 0x000000030d0d7220 */ /* 0x080fe20000410000 */
[-C--:B------:R-:W-:Y:S01]  /*24b80*/  FMUL.FTZ R14, R14, R3.reuse ;  /* 0x000000030e0e7220 */ /* 0x080fe20000410000 */
[-C--:B------:R-:W-:Y:S01]  /*24b90*/  FMUL.FTZ R15, R15, R3.reuse ;  /* 0x000000030f0f7220 */ /* 0x080fe20000410000 */
[-C--:B------:R-:W-:Y:S01]  /*24ba0*/  FMUL.FTZ R18, R18, R3.reuse ;  /* 0x0000000312127220 */ /* 0x080fe20000410000 */
[-C--:B------:R-:W-:Y:S04]  /*24bb0*/  FMUL.FTZ R19, R19, R3.reuse ;  /* 0x0000000313137220 */ /* 0x080fe80000410000 */
[----:B------:R-:W3:Y:S01]  /*24bc0*/  MUFU.TANH R178, R6 ;  /* 0x0000000600b27308 */ /* 0x000ee20000002400 */
[-C--:B------:R-:W-:Y:S01]  /*24bd0*/  FMUL.FTZ R16, R16, R3.reuse ;  /* 0x0000000310107220 */ /* 0x080fe20000410000 */
[-C--:B------:R-:W-:Y:S08]  /*24be0*/  FMUL.FTZ R17, R17, R3.reuse ;  /* 0x0000000311117220 */ /* 0x080ff00000410000 */
[----:B------:R4:W1:Y:S10]  /*24bf0*/  MUFU.TANH R172, R7 ;  /* 0x0000000700ac7308 */ /* 0x0008740000002400 */
[----:B------:R-:W1:Y:S10]  /*24c00*/  MUFU.TANH R179, R8 ;  /* 0x0000000800b37308 */ /* 0x000e740000002400 */
[----:B------:R-:W1:Y:S01]  /*24c10*/  MUFU.TANH R182, R9 ;  /* 0x0000000900b67308 */ /* 0x000e620000002400 */
[----:B----4-:R-:W4:Y:S09]  /*24c20*/  LDSM.16.M88.4 R4, [R212+0x7000] ;  /* 0x00700000d404783b */ /* 0x010f320000000200 */
[----:B------:R-:W1:Y:S10]  /*24c30*/  MUFU.TANH R173, R10 ;  /* 0x0000000a00ad7308 */ /* 0x000e740000002400 */
[----:B------:R5:W1:Y:S10]  /*24c40*/  MUFU.TANH R174, R11 ;  /* 0x0000000b00ae7308 */ /* 0x000a740000002400 */
[----:B------:R-:W1:Y:S10]  /*24c50*/  MUFU.TANH R196, R18 ;  /* 0x0000001200c47308 */ /* 0x000e740000002400 */
[----:B------:R2:W1:Y:S01]  /*24c60*/  MUFU.TANH R197, R19 ;  /* 0x0000001300c57308 */ /* 0x0004620000002400 */
[----:B-----5:R-:W5:Y:S01]  /*24c70*/  LDSM.16.M88.4 R8, [R212+0x7800] ;  /* 0x00780000d408783b */ /* 0x020f620000000200 */
        /* <DEDUP_REMOVED lines=13> */
[C---:B-----5:R-:W-:Y:S03]  /*24d50*/  HMMA.16816.F32.BF16 R28, R168.reuse, R8, R28 ;  /* 0x00000008a81c723c */ /* 0x060fe6000004181c */
        /* <DEDUP_REMOVED lines=9> */
[-C--:B--2---:R-:W-:Y:S01]  /*24df0*/  FMUL.FTZ R19, R29, R3.reuse ;  /* 0x000000031d137220 */ /* 0x084fe20000410000 */
[-C--:B------:R-:W-:Y:S01]  /*24e00*/  FMUL.FTZ R30, R30, R3.reuse ;  /* 0x000000031e1e7220 */ /* 0x080fe20000410000 */
[-C--:B------:R-:W-:Y:S01]  /*24e10*/  FMUL.FTZ R10, R31, R3.reuse ;  /* 0x000000031f0a7220 */ /* 0x080fe20000410000 */
[-C--:B------:R-:W-:Y:S05]  /*24e20*/  FMUL.FTZ R20, R32, R3.reuse ;  /* 0x0000000320147220 */ /* 0x080fea0000410000 */
[----:B------:R-:W2:Y:S01]  /*24e30*/  MUFU.TANH R5, R5 ;  /* 0x0000000500057308 */ /* 0x000ea20000002400 */
[-C--:B------:R-:W-:Y:S01]  /*24e40*/  FMUL.FTZ R18, R33, R3.reuse ;  /* 0x0000000321127220 */ /* 0x080fe20000410000 */
[-C--:B------:R-:W-:Y:S01]  /*24e50*/  FMUL.FTZ R11, R34, R3.reuse ;  /* 0x00000003220b7220 */ /* 0x080fe20000410000 */
[----:B------:R-:W-:Y:S07]  /*24e60*/  FMUL.FTZ R3, R35, R3 ;  /* 0x0000000323037220 */ /* 0x000fee0000410000 */
[----:B------:R-:W1:Y:S10]  /*24e70*/  MUFU.TANH R4, R4 ;  /* 0x0000000400047308 */ /* 0x000e740000002400 */
[----:B------:R-:W1:Y:S10]  /*24e80*/  MUFU.TANH R8, R8 ;  /* 0x0000000800087308 */ /* 0x000e740000002400 */
[----:B------:R4:W1:Y:S10]  /*24e90*/  MUFU.TANH R252, R25 ;  /* 0x0000001900fc7308 */ /* 0x0008740000002400 */
        /* <DEDUP_REMOVED lines=16> */
[----:B-1----:R-:W-:Y:S01]  /*24fa0*/  IMAD.SHL.U32 R12, R242, 0x40, RZ ;  /* 0x00000040f20c7824 */ /* 0x002fe200078e00ff */
        /* <DEDUP_REMOVED lines=49> */
[CC--:B------:R-:W-:Y:S04]  /*252c0*/  LEA R14, P1, R16.reuse, R240.reuse, 0x2 ;  /* 0x000000f0100e7211 */ /* 0x0c0fe800078210ff */
        /* <DEDUP_REMOVED lines=20> */
.L_x_3952:
[----:B------:R-:W-:Y:S02]  /*25410*/  R2UR UR4, R166 ;  /* 0x00000000a60472ca */ /* 0x000fe400000e0000 */
[----:B------:R-:W-:Y:S11]  /*25420*/  R2UR UR5, R167 ;  /* 0x00000000a70572ca */ /* 0x000ff600000e0000 */
[----:B------:R-:W-:Y:S02]  /*25430*/  @!UPT UIADD3 URZ, URZ, URZ, URZ ;  /* 0x0000003f3f3ff290 */ /* 0x000fe4000fffe03f */
[----:B------:R-:W2:Y:S02]  /*25440*/  LD.E R22, desc[UR4][R164.64+0x38] ;  /* 0x00003804a4167980 */ /* 0x000ea4000c101900 */
[----:B--2---:R-:W-:Y:S05]  /*25450*/  IMAD.U32 R22, R22, -0x40, RZ ;  /* 0xffffffc016167824 */ /* 0x004fea00078e00ff */
[----:B-1----:R-:W-:Y:S02]  /*25460*/  SHF.R.S32.HI R12, RZ, 0x1f, R22 ;  /* 0x0000001fff0c7819 */ /* 0x002fe40000011416 */
.L_x_3953:
[----:B------:R-:W-:Y:S05]  /*25470*/  BSYNC B0 ;  /* 0x0000000000007941 */ /* 0x000fea0003800000 */
.L_x_3951:
        /* <DEDUP_REMOVED lines=135> */
.L_x_3950:
[----:B------:R-:W-:Y:S05]  /*25cf0*/  BSYNC B1 ;  /* 0x0000000000017941 */ /* 0x000fea0003800000 */
.L_x_3949:
[----:B------:R-:W-:Y:S01]  /*25d00*/  R2UR UR4, R166 ;  /* 0x00000000a60472ca */ /* 0x000fe200000e0000 */
[----:B------:R-:W3:Y:S01]  /*25d10*/  S2R R21, SR_TID.X ;  /* 0x0000000000157919 */ /* 0x000ee20000002100 */
[----:B------:R-:W-:Y:S01]  /*25d20*/  R2UR UR5, R167 ;  /* 0x00000000a70572ca */ /* 0x000fe200000e0000 */
[----:B--2---:R-:W-:Y:S11]  /*25d30*/  LDSM.16.MT88.4 R28, [R217+0x10000] ;  /* 0x01000000d91c783b */ /* 0x004ff60000004200 */
[----:B------:R-:W-:Y:S01]  /*25d40*/  @!UPT UIADD3 URZ, URZ, URZ, URZ ;  /* 0x0000003f3f3ff290 */ /* 0x000fe2000fffe03f */
[----:B------:R2:W4:Y:S01]  /*25d50*/  LD.E R165, desc[UR4][R164.64+0xdc] ;  /* 0x0000dc04a4a57980 */ /* 0x000522000c101900 */
[----:B---3--:R-:W-:Y:S04]  /*25d60*/  SHF.L.U32 R21, R21, 0x1, RZ ;  /* 0x0000000115157819 */ /* 0x008fe800000006ff */
[----:B------:R-:W-:Y:S04]  /*25d70*/  LOP3.LUT R21, R21, 0x6, RZ, 0xc0, !PT ;  /* 0x0000000615157812 */ /* 0x000fe800078ec0ff */
[----:B------:R-:W-:Y:S04]  /*25d80*/  LEA R21, R242, R21, 0x6 ;  /* 0x00000015f2157211 */ /* 0x000fe800078e30ff */
[C---:B-1----:R-:W-:Y:S01]  /*25d90*/  IADD3 R12, R21.reuse, 0x1, RZ ;  /* 0x00000001150c7810 */ /* 0x042fe20007ffe0ff */
[C---:B------:R-:W-:Y:S01]  /*25da0*/  VIADD R23, R21.reuse, 0x20 ;  /* 0x0000002015177836 */ /* 0x040fe20000000000 */
[C---:B------:R-:W-:Y:S02]  /*25db0*/  IADD3 R9, R21.reuse, 0x8, RZ ;  /* 0x0000000815097810 */ /* 0x040fe40007ffe0ff */
[C---:B------:R-:W-:Y:S02]  /*25dc0*/  ISETP.GE.AND P0, PT, R21.reuse, R245, PT ;  /* 0x000000f51500720c */ /* 0x040fe40003f06270 */
[C---:B------:R-:W-:Y:S02]  /*25dd0*/  ISETP.GE.AND P2, PT, R12.reuse, R247, PT ;  /* 0x000000f70c00720c */ /* 0x040fe40003f46270 */
[C---:B------:R-:W-:Y:S02]  /*25de0*/  ISETP.GE.AND P3, PT, R12.reuse, R245, PT ;  /* 0x000000f50c00720c */ /* 0x040fe40003f66270 */
[-C--:B------:R-:W-:Y:S02]  /*25df0*/  ISETP.GE.AND P5, PT, R21, R247.reuse, PT ;  /* 0x000000f71500720c */ /* 0x080fe40003fa6270 */
[C---:B------:R-:W-:Y:S02]  /*25e00*/  ISETP.GE.AND P6, PT, R9.reuse, R247, PT ;  /* 0x000000f70900720c */ /* 0x040fe40003fc6270 */
[----:B------:R-:W-:Y:S02]  /*25e10*/  ISETP.GE.AND P4, PT, R9, R245, PT ;  /* 0x000000f50900720c */ /* 0x000fe40003f86270 */
[C---:B------:R-:W-:Y:S02]  /*25e20*/  ISETP.GE.OR P0, PT, R21.reuse, R244, !P0 ;  /* 0x000000f41500720c */ /* 0x040fe40004706670 */
[C---:B------:R-:W-:Y:S02]  /*25e30*/  IADD3 R13, R21.reuse, 0x10, RZ ;  /* 0x00000010150d7810 */ /* 0x040fe40007ffe0ff */
[C---:B------:R-:W-:Y:S02]  /*25e40*/  ISETP.GE.OR P2, PT, R12.reuse, R246, !P2 ;  /* 0x000000f60c00720c */ /* 0x040fe40005746670 */
[----:B------:R-:W-:Y:S01]  /*25e50*/  ISETP.GE.OR P3, PT, R12, R244, !P3 ;  /* 0x000000f40c00720c */ /* 0x000fe20005f66670 */
[----:B------:R-:W-:Y:S01]  /*25e60*/  VIADD R12, R21, 0x9 ;  /* 0x00000009150c7836 */ /* 0x000fe20000000000 */
[-C--:B------:R-:W-:Y:S02]  /*25e70*/  ISETP.GE.OR P6, PT, R9, R246.reuse, !P6 ;  /* 0x000000f60900720c */ /* 0x080fe400077c6670 */
[----:B------:R-:W-:Y:S02]  /*25e80*/  ISETP.GE.OR P5, PT, R21, R246, !P5 ;  /* 0x000000f61500720c */ /* 0x000fe40006fa6670 */
[----:B------:R-:W-:Y:S02]  /*25e90*/  ISETP.GE.OR P4, PT, R9, R244, !P4 ;  /* 0x000000f40900720c */ /* 0x000fe40006786670 */
[----:B------:R-:W-:Y:S02]  /*25ea0*/  FSEL R9, R178, -INF , !P0 ;  /* 0xff800000b2097808 */ /* 0x000fe40004000000 */
[CC--:B------:R-:W-:Y:S02]  /*25eb0*/  ISETP.GE.AND P0, PT, R13.reuse, R247.reuse, PT ;  /* 0x000000f70d00720c */ /* 0x0c0fe40003f06270 */
[----:B------:R-:W-:Y:S02]  /*25ec0*/  FSEL R15, R176, -INF , !P5 ;  /* 0xff800000b00f7808 */ /* 0x000fe40006800000 */
[C---:B------:R-:W-:Y:S02]  /*25ed0*/  ISETP.GE.AND P1, PT, R12.reuse, R247, PT ;  /* 0x000000f70c00720c */ /* 0x040fe40003f26270 */
[CC--:B------:R-:W-:Y:S02]  /*25ee0*/  ISETP.GE.AND P5, PT, R12.reuse, R245.reuse, PT ;  /* 0x000000f50c00720c */ /* 0x0c0fe40003fa6270 */
[-C--:B------:R-:W-:Y:S02]  /*25ef0*/  ISETP.GE.OR P0, PT, R13, R246.reuse, !P0 ;  /* 0x000000f60d00720c */ /* 0x080fe40004706670 */
[----:B------:R-:W-:Y:S02]  /*25f00*/  FSEL R14, R177, -INF , !P2 ;  /* 0xff800000b10e7808 */ /* 0x000fe40005000000 */
[----:B------:R-:W-:Y:S02]  /*25f10*/  IADD3 R16, R21, 0x18, RZ ;  /* 0x0000001815107810 */ /* 0x000fe40007ffe0ff */
[----:B------:R-:W-:Y:S02]  /*25f20*/  ISETP.GE.AND P2, PT, R13, R245, PT ;  /* 0x000000f50d00720c */ /* 0x000fe40003f46270 */
[C---:B------:R-:W-:Y:S02]  /*25f30*/  ISETP.GE.OR P1, PT, R12.reuse, R246, !P1 ;  /* 0x000000f60c00720c */ /* 0x040fe40004f26670 */
[-C--:B------:R-:W-:Y:S02]  /*25f40*/  ISETP.GE.OR P5, PT, R12, R244.reuse, !P5 ;  /* 0x000000f40c00720c */ /* 0x080fe40006fa6670 */
        /* <DEDUP_REMOVED lines=15> */
[C---:B------:R-:W-:Y:S02]  /*26040*/  ISETP.GE.AND P0, PT, R17.reuse, R245, PT ;  /* 0x000000f51100720c */ /* 0x040fe40003f06270 */
        /* <DEDUP_REMOVED lines=8> */
[----:B------:R-:W-:Y:S02]  /*260d0*/  IADD3 R24, R21, 0x28, RZ ;  /* 0x0000002815187810 */ /* 0x000fe40007ffe0ff */
[C---:B------:R-:W-:Y:S02]  /*260e0*/  ISETP.GE.AND P3, PT, R22.reuse, R247, PT ;  /* 0x000000f71600720c */ /* 0x040fe40003f66270 */
[C---:B------:R-:W-:Y:S02]  /*260f0*/  ISETP.GE.AND P4, PT, R22.reuse, R245, PT ;  /* 0x000000f51600720c */ /* 0x040fe40003f86270 */
[----:B------:R-:W-:Y:S02]  /*26100*/  FSEL R195, R195, -INF , !P2 ;  /* 0xff800000c3c37808 */ /* 0x000fe40005000000 */
[----:B------:R-:W-:Y:S02]  /*26110*/  ISETP.GE.OR P3, PT, R22, R246, !P3 ;  /* 0x000000f61600720c */ /* 0x000fe40005f66670 */
[----:B------:R-:W-:Y:S02]  /*26120*/  ISETP.GE.AND P2, PT, R24, R247, PT ;  /* 0x000000f71800720c */ /* 0x000fe40003f46270 */
[----:B------:R-:W-:Y:S02]  /*26130*/  ISETP.GE.OR P4, PT, R22, R244, !P4 ;  /* 0x000000f41600720c */ /* 0x000fe40006786670 */
[----:B------:R-:W-:Y:S02]  /*26140*/  FMNMX.FTZ R22, R15, R0, !PT ;  /* 0x000000000f167209 */ /* 0x000fe40007810000 */
[----:B------:R-:W-:Y:S02]  /*26150*/  ISETP.GE.OR P2, PT, R24, R246, !P2 ;  /* 0x000000f61800720c */ /* 0x000fe40005746670 */
[----:B------:R-:W-:Y:S02]  /*26160*/  FMNMX.FTZ R22, R14, R22, !PT ;  /* 0x000000160e167209 */ /* 0x000fe40007810000 */
[----:B------:R-:W-:Y:S02]  /*26170*/  FSEL R26, R8, -INF , !P2 ;  /* 0xff800000081a7808 */ /* 0x000fe40005000000 */
[----:B------:R-:W-:Y:S02]  /*26180*/  FMNMX.FTZ R8, R13, R22, !PT ;  /* 0x000000160d087209 */ /* 0x000fe40007810000 */
[----:B------:R-:W-:Y:S02]  /*26190*/  FSEL R190, R190, -INF , !P6 ;  /* 0xff800000bebe7808 */ /* 0x000fe40007000000 */
[----:B------:R-:W-:Y:S02]  /*261a0*/  FMNMX.FTZ R8, R182, R8, !PT ;  /* 0x00000008b6087209 */ /* 0x000fe40007810000 */
[----:B------:R-:W-:Y:S02]  /*261b0*/  ISETP.GE.AND P6, PT, R16, R245, PT ;  /* 0x000000f51000720c */ /* 0x000fe40003fc6270 */
[----:B------:R-:W-:Y:S02]  /*261c0*/  FMNMX.FTZ R22, R191, R8, !PT ;  /* 0x00000008bf167209 */ /* 0x000fe40007810000 */
[----:B------:R-:W-:Y:S02]  /*261d0*/  FMNMX.FTZ R8, R9, R2, !PT ;  /* 0x0000000209087209 */ /* 0x000fe40007810000 */
[----:B------:R-:W-:Y:S02]  /*261e0*/  FMNMX.FTZ R22, R190, R22, !PT ;  /* 0x00000016be167209 */ /* 0x000fe40007810000 */
[----:B------:R-:W-:Y:S02]  /*261f0*/  FMNMX.FTZ R8, R12, R8, !PT ;  /* 0x000000080c087209 */ /* 0x000fe40007810000 */
[----:B------:R-:W-:Y:S02]  /*26200*/  IADD3 R7, R21, 0x29, RZ ;  /* 0x0000002915077810 */ /* 0x000fe40007ffe0ff */
[----:B------:R-:W-:Y:S02]  /*26210*/  FSEL R194, R194, -INF , !P1 ;  /* 0xff800000c2c27808 */ /* 0x000fe40004800000 */
[----:B------:R-:W-:Y:S02]  /*26220*/  ISETP.GE.OR P6, PT, R16, R244, !P6 ;  /* 0x000000f41000720c */ /* 0x000fe400077c6670 */
[----:B------:R-:W-:Y:S02]  /*26230*/  FMNMX.FTZ R22, R193, R22, !PT ;  /* 0x00000016c1167209 */ /* 0x000fe40007810000 */
[----:B------:R-:W-:Y:S02]  /*26240*/  FSEL R16, R174, -INF , !P5 ;  /* 0xff800000ae107808 */ /* 0x000fe40006800000 */
[----:B------:R-:W-:Y:S02]  /*26250*/  FMNMX.FTZ R8, R17, R8, !PT ;  /* 0x0000000811087209 */ /* 0x000fe40007810000 */
[C---:B------:R-:W-:Y:S02]  /*26260*/  ISETP.GE.AND P1, PT, R7.reuse, R247, PT ;  /* 0x000000f70700720c */ /* 0x040fe40003f26270 */
[-C--:B------:R-:W-:Y:S02]  /*26270*/  ISETP.GE.AND P2, PT, R7, R245.reuse, PT ;  /* 0x000000f50700720c */ /* 0x080fe40003f46270 */
[----:B------:R-:W-:Y:S02]  /*26280*/  ISETP.GE.AND P5, PT, R23, R245, PT ;  /* 0x000000f51700720c */ /* 0x000fe40003fa6270 */
[----:B------:R-:W-:Y:S02]  /*26290*/  FMNMX.FTZ R22, R192, R22, !PT ;  /* 0x00000016c0167209 */ /* 0x000fe40007810000 */
[----:B------:R-:W-:Y:S02]  /*262a0*/  FMNMX.FTZ R8, R16, R8, !PT ;  /* 0x0000000810087209 */ /* 0x000fe40007810000 */
[C---:B------:R-:W-:Y:S02]  /*262b0*/  ISETP.GE.OR P1, PT, R7.reuse, R246, !P1 ;  /* 0x000000f60700720c */ /* 0x040fe40004f26670 */
[-C--:B------:R-:W-:Y:S01]  /*262c0*/  ISETP.GE.OR P2, PT, R7, R244.reuse, !P2 ;  /* 0x000000f40700720c */ /* 0x080fe20005746670 */
[----:B------:R-:W-:Y:S01]  /*262d0*/  VIADD R7, R21, 0x31 ;  /* 0x0000003115077836 */ /* 0x000fe20000000000 */
[----:B------:R-:W-:Y:S02]  /*262e0*/  ISETP.GE.OR P5, PT, R23, R244, !P5 ;  /* 0x000000f41700720c */ /* 0x000fe40006fa6670 */
[----:B------:R-:W-:Y:S02]  /*262f0*/  FMNMX.FTZ R23, R25, R22, !PT ;  /* 0x0000001619177209 */ /* 0x000fe40007810000 */
[----:B------:R-:W-:Y:S02]  /*26300*/  FSEL R27, R6, -INF , !P3 ;  /* 0xff800000061b7808 */ /* 0x000fe40005800000 */
[----:B------:R-:W-:Y:S02]  /*26310*/  FMNMX.FTZ R22, R195, R8, !PT ;  /* 0x00000008c3167209 */ /* 0x000fe40007810000 */
[----:B------:R-:W-:Y:S02]  /*26320*/  FSEL R197, R197, -INF , !P0 ;  /* 0xff800000c5c57808 */ /* 0x000fe40004000000 */
[----:B------:R-:W-:Y:S02]  /*26330*/  ISETP.GE.AND P0, PT, R7, R247, PT ;  /* 0x000000f70700720c */ /* 0x000fe40003f06270 */
[----:B------:R-:W-:Y:S02]  /*26340*/  FMNMX.FTZ R8, R27, R23, !PT ;  /* 0x000000171b087209 */ /* 0x000fe40007810000 */
[----:B------:R-:W-:Y:S02]  /*26350*/  FSEL R251, R5, -INF , !P5 ;  /* 0xff80000005fb7808 */ /* 0x000fe40006800000 */
[----:B------:R-:W-:Y:S02]  /*26360*/  FMNMX.FTZ R5, R194, R22, !PT ;  /* 0x00000016c2057209 */ /* 0x000fe40007810000 */
[----:B------:R-:W-:Y:S02]  /*26370*/  FSEL R196, R196, -INF , !P6 ;  /* 0xff800000c4c47808 */ /* 0x000fe40007000000 */
        /* <DEDUP_REMOVED lines=8> */
[----:B------:R-:W-:Y:S02]  /*26400*/  IADD3 R6, R21, 0x30, RZ ;  /* 0x0000003015067810 */ /* 0x000fe40007ffe0ff */
[----:B------:R-:W-:Y:S02]  /*26410*/  FSEL R250, R4, -INF , !P4 ;  /* 0xff80000004fa7808 */ /* 0x000fe40006000000 */
[----:B------:R-:W-:Y:S02]  /*26420*/  ISETP.GE.OR P3, PT, R24, R244, !P3 ;  /* 0x000000f41800720c */ /* 0x000fe40005f66670 */
[----:B------:R-:W-:Y:S02]  /*26430*/  FMNMX.FTZ R4, R251, R8, !PT ;  /* 0x00000008fb047209 */ /* 0x000fe40007810000 */
[C---:B------:R-:W-:Y:S02]  /*26440*/  ISETP.GE.AND P6, PT, R6.reuse, R247, PT ;  /* 0x000000f70600720c */ /* 0x040fe40003fc6270 */
[-C--:B------:R-:W-:Y:S02]  /*26450*/  ISETP.GE.AND P1, PT, R6, R245.reuse, PT ;  /* 0x000000f50600720c */ /* 0x080fe40003f26270 */
[----:B------:R-:W-:Y:S02]  /*26460*/  FSEL R199, R199, -INF , !P3 ;  /* 0xff800000c7c77808 */ /* 0x000fe40005800000 */
[----:B------:R-:W-:Y:S02]  /*26470*/  FMNMX.FTZ R4, R250, R4, !PT ;  /* 0x00000004fa047209 */ /* 0x000fe40007810000 */
[C---:B------:R-:W-:Y:S02]  /*26480*/  ISETP.GE.OR P1, PT, R6.reuse, R244, !P1 ;  /* 0x000000f40600720c */ /* 0x040fe40004f26670 */
[----:B------:R-:W-:Y:S02]  /*26490*/  ISETP.GE.OR P6, PT, R6, R246, !P6 ;  /* 0x000000f60600720c */ /* 0x000fe400077c6670 */
[----:B------:R-:W-:Y:S02]  /*264a0*/  IADD3 R6, R21, 0x38, RZ ;  /* 0x0000003815067810 */ /* 0x000fe40007ffe0ff */
[----:B------:R-:W-:Y:S02]  /*264b0*/  ISETP.GE.AND P0, PT, R7, R245, PT ;  /* 0x000000f50700720c */ /* 0x000fe40003f06270 */
[----:B------:R-:W-:Y:S02]  /*264c0*/  FSEL R198, R198, -INF , !P2 ;  /* 0xff800000c6c67808 */ /* 0x000fe40005000000 */
[----:B------:R-:W-:Y:S02]  /*264d0*/  FMNMX.FTZ R4, R199, R4, !PT ;  /* 0x00000004c7047209 */ /* 0x000fe40007810000 */
[----:B------:R-:W-:Y:S02]  /*264e0*/  FSEL R189, R189, -INF , !P6 ;  /* 0xff800000bdbd7808 */ /* 0x000fe40007000000 */
[----:B------:R-:W-:Y:S02]  /*264f0*/  IADD3 R21, R21, 0x39, RZ ;  /* 0x0000003915157810 */ /* 0x000fe40007ffe0ff */
[----:B------:R-:W-:Y:S02]  /*26500*/  ISETP.GE.AND P6, PT, R6, R247, PT ;  /* 0x000000f70600720c */ /* 0x000fe40003fc6270 */
[----:B------:R-:W-:Y:S02]  /*26510*/  ISETP.GE.OR P0, PT, R7, R244, !P0 ;  /* 0x000000f40700720c */ /* 0x000fe40004706670 */
[----:B------:R-:W-:Y:S02]  /*26520*/  FSEL R175, R175, -INF , !P1 ;  /* 0xff800000afaf7808 */ /* 0x000fe40004800000 */
[----:B------:R-:W-:Y:S02]  /*26530*/  FMNMX.FTZ R4, R198, R4, !PT ;  /* 0x00000004c6047209 */ /* 0x000fe40007810000 */
[C---:B------:R-:W-:Y:S02]  /*26540*/  ISETP.GE.AND P3, PT, R6.reuse, R245, PT ;  /* 0x000000f50600720c */ /* 0x040fe40003f66270 */
[C---:B------:R-:W-:Y:S02]  /*26550*/  ISETP.GE.AND P5, PT, R21.reuse, R247, PT ;  /* 0x000000f71500720c */ /* 0x040fe40003fa6270 */
[----:B------:R-:W-:Y:S02]  /*26560*/  ISETP.GE.AND P1, PT, R21, R245, PT ;  /* 0x000000f51500720c */ /* 0x000fe40003f26270 */
[----:B------:R-:W-:Y:S02]  /*26570*/  ISETP.GE.OR P6, PT, R6, R246, !P6 ;  /* 0x000000f60600720c */ /* 0x000fe400077c6670 */
[----:B------:R-:W-:Y:S02]  /*26580*/  FMNMX.FTZ R5, R189, R19, !PT ;  /* 0x00000013bd057209 */ /* 0x000fe40007810000 */
[----:B------:R-:W-:Y:S02]  /*26590*/  FSEL R174, R10, -INF , !P0 ;  /* 0xff8000000aae7808 */ /* 0x000fe40004000000 */
[----:B------:R-:W-:Y:S02]  /*265a0*/  FMNMX.FTZ R4, R175, R4, !PT ;  /* 0x00000004af047209 */ /* 0x000fe40007810000 */
[----:B------:R-:W-:Y:S02]  /*265b0*/  ISETP.GE.OR P3, PT, R6, R244, !P3 ;  /* 0x000000f40600720c */ /* 0x000fe40005f66670 */
[C---:B------:R-:W-:Y:S02]  /*265c0*/  ISETP.GE.OR P5, PT, R21.reuse, R246, !P5 ;  /* 0x000000f61500720c */ /* 0x040fe40006fa6670 */
[----:B------:R-:W-:Y:S02]  /*265d0*/  FSEL R178, R20, -INF , !P6 ;  /* 0xff80000014b27808 */ /* 0x000fe40007000000 */
[----:B------:R-:W-:Y:S02]  /*265e0*/  ISETP.GE.OR P1, PT, R21, R244, !P1 ;  /* 0x000000f41500720c */ /* 0x000fe40004f26670 */
[----:B------:R-:W-:Y:S01]  /*265f0*/  FMNMX.FTZ R5, R179, R5, !PT ;  /* 0x00000005b3057209 */ /* 0x000fe20007810000 */
[----:B------:R-:W-:Y:S01]  /*26600*/  LDSM.16.MT88.4 R20, [R218+0x10000] ;  /* 0x01000000da14783b */ /* 0x000fe20000004200 */
[----:B------:R-:W-:Y:S02]  /*26610*/  FSEL R173, R11, -INF , !P3 ;  /* 0xff8000000bad7808 */ /* 0x000fe40005800000 */
[----:B------:R-:W-:Y:S02]  /*26620*/  FMNMX.FTZ R4, R174, R4, !PT ;  /* 0x00000004ae047209 */ /* 0x000fe40007810000 */
[----:B------:R-:W-:Y:S02]  /*26630*/  FSEL R176, R18, -INF , !P5 ;  /* 0xff80000012b07808 */ /* 0x000fe40006800000 */
[----:B------:R-:W-:Y:S02]  /*26640*/  FMNMX.FTZ R5, R178, R5, !PT ;  /* 0x00000005b2057209 */ /* 0x000fe40007810000 */
[----:B------:R-:W-:Y:S02]  /*26650*/  FSEL R166, R3, -INF , !P1 ;  /* 0xff80000003a67808 */ /* 0x000fe40004800000 */
[----:B------:R-:W-:Y:S02]  /*26660*/  FMNMX.FTZ R3, R173, R4, !PT ;  /* 0x00000004ad037209 */ /* 0x000fe40007810000 */
[----:B------:R-:W-:Y:S02]  /*26670*/  FMNMX.FTZ R5, R176, R5, !PT ;  /* 0x00000005b0057209 */ /* 0x000fe40007810000 */
[----:B------:R-:W-:Y:S03]  /*26680*/  FMNMX.FTZ R3, R166, R3, !PT ;  /* 0x00000003a6037209 */ /* 0x000fe60007810000 */
[----:B------:R-:W1:Y:S08]  /*26690*/  SHFL.BFLY PT, R6, R5, 0x2, 0x1f ;  /* 0x0c401f0005067f89 */ /* 0x000e7000000e0000 */
[----:B------:R-:W3:Y:S01]  /*266a0*/  SHFL.BFLY PT, R4, R3, 0x2, 0x1f ;  /* 0x0c401f0003047f89 */ /* 0x000ee200000e0000 */
[----:B-1----:R-:W-:Y:S02]  /*266b0*/  FMNMX.FTZ R6, R5, R6, !PT ;  /* 0x0000000605067209 */ /* 0x002fe40007810000 */
[----:B---3--:R-:W-:Y:S05]  /*266c0*/  FMNMX.FTZ R4, R3, R4, !PT ;  /* 0x0000000403047209 */ /* 0x008fea0007810000 */
[----:B--2---:R-:W1:Y:S08]  /*266d0*/  SHFL.BFLY PT, R164, R6, 0x1, 0x1f ;  /* 0x0c201f0006a47f89 */ /* 0x004e7000000e0000 */
        /* <DEDUP_REMOVED lines=13> */
[-CC-:B------:R-:W-:Y:S01]  /*267b0*/  FFMA.FTZ R184, R13, R165.reuse, -R177.reuse ;  /* 0x000000a50db87223 */ /* 0x180fe200000108b1 */
[-C--:B------:R-:W-:Y:S01]  /*267c0*/  FFMA.FTZ R182, R12, R165.reuse, -R172 ;  /* 0x000000a50cb67223 */ /* 0x080fe200000108ac */
[----:B------:R-:W-:Y:S01]  /*267d0*/  FADD.FTZ R4, -R4, R0 ;  /* 0x0000000004047221 */ /* 0x000fe20000010100 */
[----:B------:R-:W1:Y:S01]  /*267e0*/  LDSM.16.MT88.4 R12, [R220+0x10000] ;  /* 0x01000000dc0c783b */ /* 0x000e620000004200 */
[----:B------:R-:W-:Y:S01]  /*267f0*/  FSEL R0, R3, RZ, P0 ;  /* 0x000000ff03007208 */ /* 0x000fe20000000000 */
[-CC-:B------:R-:W-:Y:S01]  /*26800*/  FFMA.FTZ R188, R9, R165.reuse, -R172.reuse ;  /* 0x000000a509bc7223 */ /* 0x180fe200000108ac */
[-CC-:B------:R-:W-:Y:S01]  /*26810*/  FFMA.FTZ R167, R17, R165.reuse, -R172.reuse ;  /* 0x000000a511a77223 */ /* 0x180fe200000108ac */
[-C--:B------:R-:W-:Y:S01]  /*26820*/  FFMA.FTZ R186, R16, R165.reuse, -R172 ;  /* 0x000000a510ba7223 */ /* 0x080fe200000108ac */
[----:B------:R-:W-:Y:S01]  /*26830*/  FMUL.FTZ R4, R165, R4 ;  /* 0x00000004a5047220 */ /* 0x000fe20000410000 */
[----:B------:R-:W-:Y:S01]  /*26840*/  FADD.FTZ R0, -R0, R2 ;  /* 0x0000000200007221 */ /* 0x000fe20000010100 */
[----:B------:R-:W-:Y:S01]  /*26850*/  MUFU.EX2 R187, R187 ;  /* 0x000000bb00bb7308 */ /* 0x000fe20000000800 */
[-CC-:B------:R-:W-:Y:S01]  /*26860*/  FFMA.FTZ R178, R178, R165.reuse, -R177.reuse ;  /* 0x000000a5b2b27223 */ /* 0x180fe200000108b1 */
[-CC-:B------:R-:W-:Y:S01]  /*26870*/  FFMA.FTZ R179, R179, R165.reuse, -R177.reuse ;  /* 0x000000a5b3b37223 */ /* 0x180fe200000108b1 */
[----:B------:R-:W-:Y:S01]  /*26880*/  FMUL.FTZ R0, R165, R0 ;  /* 0x00000000a5007220 */ /* 0x000fe20000410000 */
        /* <DEDUP_REMOVED lines=15> */
[-CC-:B------:R-:W-:Y:S01]  /*26980*/  FFMA.FTZ R198, R198, R165.reuse, -R172.reuse ;  /* 0x000000a5c6c67223 */ /* 0x180fe200000108ac */
[-C--:B------:R-:W-:Y:S01]  /*26990*/  FFMA.FTZ R172, R166, R165.reuse, -R172 ;  /* 0x000000a5a6ac7223 */ /* 0x080fe200000108ac */
[----:B------:R-:W-:Y:S01]  /*269a0*/  FFMA.FTZ R189, R189, R165, -R177 ;  /* 0x000000a5bdbd7223 */ /* 0x000fe200000108b1 */
[----:B------:R-:W-:Y:S04]  /*269b0*/  ISETP.GT.AND P0, PT, R242, R231, PT ;  /* 0x000000e7f200720c */ /* 0x000fe80003f04270 */
[----:B------:R-:W4:Y:S01]  /*269c0*/  MUFU.EX2 R0, R0 ;  /* 0x0000000000007308 */ /* 0x000f220000000800 */
[----:B--2---:R-:W-:Y:S09]  /*269d0*/  F2FP.BF16.F32.PACK_AB R168, R185, R187 ;  /* 0x000000bbb9a8723e */ /* 0x004ff200000010ff */
[----:B------:R-:W-:Y:S01]  /*269e0*/  MUFU.EX2 R184, R184 ;  /* 0x000000b800b87308 */ /* 0x000fe20000000800 */
[C---:B---3--:R-:W-:Y:S01]  /*269f0*/  FMUL.FTZ R4, R2.reuse, R160 ;  /* 0x000000a002047220 */ /* 0x048fe20000410000 */
[C---:B------:R-:W-:Y:S01]  /*26a00*/  FMUL.FTZ R5, R2.reuse, R161 ;  /* 0x000000a102057220 */ /* 0x040fe20000410000 */
[C---:B------:R-:W-:Y:S01]  /*26a10*/  FMUL.FTZ R8, R2.reuse, R156 ;  /* 0x0000009c02087220 */ /* 0x040fe20000410000 */
[C---:B------:R-:W-:Y:S01]  /*26a20*/  FMUL.FTZ R9, R2.reuse, R157 ;  /* 0x0000009d02097220 */ /* 0x040fe20000410000 */
[C---:B------:R-:W-:Y:S01]  /*26a30*/  FMUL.FTZ R16, R2.reuse, R148 ;  /* 0x0000009402107220 */ /* 0x040fe20000410000 */
[----:B------:R-:W-:Y:S01]  /*26a40*/  FMUL.FTZ R17, R2, R149 ;  /* 0x0000009502117220 */ /* 0x000fe20000410000 */
[----:B------:R-:W-:Y:S03]  /*26a50*/  MOV R160, R27 ;  /* 0x0000001b00a07202 */ /* 0x000fe60000000f00 */
[----:B------:R-:W2:Y:S01]  /*26a60*/  MUFU.EX2 R183, R183 ;  /* 0x000000b700b77308 */ /* 0x000ea20000000800 */
[C---:B----4-:R-:W-:Y:S01]  /*26a70*/  FMUL.FTZ R7, R0.reuse, R163 ;  /* 0x000000a300077220 */ /* 0x050fe20000410000 */
[C---:B------:R-:W-:Y:S01]  /*26a80*/  FMUL.FTZ R6, R0.reuse, R162 ;  /* 0x000000a200067220 */ /* 0x040fe20000410000 */
[C---:B------:R-:W-:Y:S01]  /*26a90*/  FMUL.FTZ R10, R0.reuse, R158 ;  /* 0x0000009e000a7220 */ /* 0x040fe20000410000 */
[C---:B------:R-:W-:Y:S01]  /*26aa0*/  FMUL.FTZ R11, R0.reuse, R159 ;  /* 0x0000009f000b7220 */ /* 0x040fe20000410000 */
[C---:B------:R-:W-:Y:S01]  /*26ab0*/  FMUL.FTZ R18, R0.reuse, R150 ;  /* 0x0000009600127220 */ /* 0x040fe20000410000 */
[----:B------:R-:W-:Y:S01]  /*26ac0*/  FMUL.FTZ R19, R0, R151 ;  /* 0x0000009700137220 */ /* 0x000fe20000410000 */
[----:B------:R-:W3:Y:S03]  /*26ad0*/  LDSM.16.MT88.4 R156, [R216+0x10000] ;  /* 0x01000000d89c783b */ /* 0x000ee60000004200 */
[----:B------:R-:W-:Y:S01]  /*26ae0*/  MUFU.EX2 R188, R188 ;  /* 0x000000bc00bc7308 */ /* 0x000fe20000000800 */
[----:B------:R-:W-:Y:S01]  /*26af0*/  MOV R161, R26 ;  /* 0x0000001a00a17202 */ /* 0x000fe20000000f00 */
[----:B------:R-:W-:Y:S02]  /*26b00*/  IMAD.MOV.U32 R162, RZ, RZ, R25 ;  /* 0x000000ffffa27224 */ /* 0x000fe400078e0019 */
[C---:B------:R-:W-:Y:S01]  /*26b10*/  FMUL.FTZ R24, R2.reuse, R140 ;  /* 0x0000008c02187220 */ /* 0x040fe20000410000 */
[----:B------:R-:W-:Y:S01]  /*26b20*/  FMUL.FTZ R25, R2, R141 ;  /* 0x0000008d02197220 */ /* 0x000fe20000410000 */
[C---:B------:R-:W-:Y:S01]  /*26b30*/  FMUL.FTZ R26, R0.reuse, R142 ;  /* 0x0000008e001a7220 */ /* 0x040fe20000410000 */
[----:B------:R-:W-:Y:S01]  /*26b40*/  FMUL.FTZ R27, R0, R143 ;  /* 0x0000008f001b7220 */ /* 0x000fe20000410000 */
[----:B------:R-:W4:Y:S02]  /*26b50*/  LDSM.16.MT88.4 R148, [R220+0x12000] ;  /* 0x01200000dc94783b */ /* 0x000f240000004200 */
        /* <DEDUP_REMOVED lines=80> */
[----:B------:R-:W5:Y:S01]  /*27060*/  LDSM.16.MT88.4 R136, [R216+0x12000] ;  /* 0x01200000d888783b */ /* 0x000f620000004200 */
        /* <DEDUP_REMOVED lines=13> */
[C---:B----4-:R-:W-:Y:S04]  /*27140*/  HMMA.16816.F32.BF16 R36, R168.reuse, R148, R36 ;  /* 0x00000094a824723c */ /* 0x050fe80000041824 */
[C---:B------:R-:W-:Y:S02]  /*27150*/  FMUL.FTZ R86, R0.reuse, R86 ;  /* 0x0000005600567220 */ /* 0x040fe40000410000 */
[C---:B------:R-:W-:Y:S01]  /*27160*/  HMMA.16816.F32.BF16 R40, R168.reuse, R150, R40 ;  /* 0x00000096a828723c */ /* 0x040fe20000041828 */
[----:B------:R-:W-:Y:S01]  /*27170*/  LDSM.16.MT88.4 R148, [R218+0x10800] ;  /* 0x01080000da94783b */ /* 0x000fe20000004200 */
[----:B------:R-:W-:Y:S03]  /*27180*/  MUFU.EX2 R250, R250 ;  /* 0x000000fa00fa7308 */ /* 0x000fe60000000800 */
[----:B------:R-:W-:Y:S01]  /*27190*/  FMUL.FTZ R87, R0, R87 ;  /* 0x0000005700577220 */ /* 0x000fe20000410000 */
[C---:B--2---:R-:W-:Y:S06]  /*271a0*/  HMMA.16816.F32.BF16 R44, R168.reuse, R140, R44 ;  /* 0x0000008ca82c723c */ /* 0x044fec000004182c */
[----:B------:R-:W-:Y:S01]  /*271b0*/  MUFU.EX2 R199, R199 ;  /* 0x000000c700c77308 */ /* 0x000fe20000000800 */
[C---:B------:R-:W-:Y:S01]  /*271c0*/  FMUL.FTZ R88, R2.reuse, R88 ;  /* 0x0000005802587220 */ /* 0x040fe20000410000 */
[C---:B------:R-:W-:Y:S01]  /*271d0*/  HMMA.16816.F32.BF16 R48, R168.reuse, R142, R48 ;  /* 0x0000008ea830723c */ /* 0x040fe20000041830 */
[----:B------:R-:W2:Y:S02]  /*271e0*/  LDSM.16.MT88.4 R140, [R220+0x14000] ;  /* 0x01400000dc8c783b */ /* 0x000ea40000004200 */
[----:B------:R-:W-:Y:S03]  /*271f0*/  FMUL.FTZ R89, R2, R89 ;  /* 0x0000005902597220 */ /* 0x000fe60000410000 */
[C---:B------:R-:W-:Y:S02]  /*27200*/  HMMA.16816.F32.BF16 R52, R168.reuse, R132, R52 ;  /* 0x00000084a834723c */ /* 0x040fe40000041834 */
[----:B------:R-:W-:Y:S03]  /*27210*/  MUFU.EX2 R198, R198 ;  /* 0x000000c600c67308 */ /* 0x000fe60000000800 */
[C---:B------:R-:W-:Y:S01]  /*27220*/  FMUL.FTZ R90, R0.reuse, R90 ;  /* 0x0000005a005a7220 */ /* 0x040fe20000410000 */
[C---:B------:R-:W-:Y:S01]  /*27230*/  HMMA.16816.F32.BF16 R56, R168.reuse, R134, R56 ;  /* 0x00000086a838723c */ /* 0x040fe20000041838 */
[----:B------:R-:W3:Y:S05]  /*27240*/  LDSM.16.MT88.4 R132, [R218+0x14000] ;  /* 0x01400000da84783b */ /* 0x000eea0000004200 */
[----:B------:R-:W-:Y:S01]  /*27250*/  MUFU.EX2 R189, R189 ;  /* 0x000000bd00bd7308 */ /* 0x000fe20000000800 */
[----:B------:R-:W-:Y:S01]  /*27260*/  FMUL.FTZ R91, R0, R91 ;  /* 0x0000005b005b7220 */ /* 0x000fe20000410000 */
[C---:B-----5:R-:W-:Y:S03]  /*27270*/  HMMA.16816.F32.BF16 R60, R168.reuse, R136, R60 ;  /* 0x00000088a83c723c */ /* 0x060fe6000004183c */
[C---:B------:R-:W-:Y:S03]  /*27280*/  FMUL.FTZ R92, R2.reuse, R92 ;  /* 0x0000005c025c7220 */ /* 0x040fe60000410000 */
        /* <DEDUP_REMOVED lines=24> */
[C---:B----4-:R-:W-:Y:S01]  /*27410*/  HMMA.16816.F32.BF16 R84, R168.reuse, R136, R84 ;  /* 0x00000088a854723c */ /* 0x050fe20000041854 */
[----:B------:R4:W-:Y:S04]  /*27420*/  MUFU.EX2 R192, R144 ;  /* 0x0000009000c07308 */ /* 0x0009e80000000800 */
[C---:B------:R-:W-:Y:S01]  /*27430*/  FMUL.FTZ R108, R2.reuse, R108 ;  /* 0x0000006c026c7220 */ /* 0x040fe20000410000 */
[C---:B------:R-:W-:Y:S01]  /*27440*/  HMMA.16816.F32.BF16 R88, R168.reuse, R138, R88 ;  /* 0x0000008aa858723c */ /* 0x040fe20000041858 */
[----:B------:R-:W5:Y:S04]  /*27450*/  LDSM.16.MT88.4 R136, [R218+0x16000] ;  /* 0x01600000da88783b */ /* 0x000f680000004200 */
[----:B------:R-:W1:Y:S01]  /*27460*/  MUFU.EX2 R193, R193 ;  /* 0x000000c100c17308 */ /* 0x000e620000000800 */
[----:B------:R-:W-:Y:S01]  /*27470*/  FMUL.FTZ R109, R2, R109 ;  /* 0x0000006d026d7220 */ /* 0x000fe20000410000 */
[C---:B------:R-:W-:Y:S01]  /*27480*/  FMUL.FTZ R110, R0.reuse, R110 ;  /* 0x0000006e006e7220 */ /* 0x040fe20000410000 */
[----:B------:R-:W-:Y:S03]  /*27490*/  FMUL.FTZ R111, R0, R111 ;  /* 0x0000006f006f7220 */ /* 0x000fe60000410000 */
[C---:B------:R-:W-:Y:S01]  /*274a0*/  FMUL.FTZ R112, R2.reuse, R112 ;  /* 0x0000007002707220 */ /* 0x040fe20000410000 */
[----:B------:R-:W-:Y:S01]  /*274b0*/  FMUL.FTZ R113, R2, R113 ;  /* 0x0000007102717220 */ /* 0x000fe20000410000 */
[----:B----4-:R-:W-:Y:S01]  /*274c0*/  LDSM.16.MT88.4 R144, [R220+0x10800] ;  /* 0x01080000dc90783b */ /* 0x010fe20000004200 */
        /* <DEDUP_REMOVED lines=16> */
[C---:B-----5:R-:W-:Y:S05]  /*275d0*/  HMMA.16816.F32.BF16 R108, R168.reuse, R136, R108 ;  /* 0x00000088a86c723c */ /* 0x060fea000004186c */
[----:B------:R-:W-:Y:S01]  /*275e0*/  FMUL.FTZ R124, R2, R124 ;  /* 0x0000007c027c7220 */ /* 0x000fe20000410000 */
[C---:B------:R-:W-:Y:S05]  /*275f0*/  HMMA.16816.F32.BF16 R112, R168.reuse, R138, R112 ;  /* 0x0000008aa870723c */ /* 0x040fea0000041870 */
[----:B-1----:R-:W-:Y:S01]  /*27600*/  F2FP.BF16.F32.PACK_AB R136, R190, R191 ;  /* 0x000000bfbe88723e */ /* 0x002fe200000010ff */
[----:B------:R-:W-:Y:S01]  /*27610*/  FMUL.FTZ R125, R2, R125 ;  /* 0x0000007d027d7220 */ /* 0x000fe20000410000 */
[----:B------:R-:W-:Y:S01]  /*27620*/  F2FP.BF16.F32.PACK_AB R138, R193, R192 ;  /* 0x000000c0c18a723e */ /* 0x000fe200000010ff */
[----:B------:R-:W-:Y:S03]  /*27630*/  FMUL.FTZ R126, R0, R126 ;  /* 0x0000007e007e7220 */ /* 0x000fe60000410000 */
[----:B------:R-:W-:Y:S01]  /*27640*/  F2FP.BF16.F32.PACK_AB R137, R194, R195 ;  /* 0x000000c3c289723e */ /* 0x000fe200000010ff */
[----:B------:R-:W-:Y:S01]  /*27650*/  FMUL.FTZ R127, R0, R127 ;  /* 0x0000007f007f7220 */ /* 0x000fe20000410000 */
[----:B------:R-:W-:Y:S01]  /*27660*/  F2FP.BF16.F32.PACK_AB R139, R197, R196 ;  /* 0x000000c4c58b723e */ /* 0x000fe200000010ff */
[C---:B------:R-:W-:Y:S01]  /*27670*/  FMUL.FTZ R128, R2.reuse, R128 ;  /* 0x0000008002807220 */ /* 0x040fe20000410000 */
[----:B------:R-:W-:Y:S01]  /*27680*/  FMUL.FTZ R129, R2, R129 ;  /* 0x0000008102817220 */ /* 0x000fe20000410000 */
[C---:B------:R-:W-:Y:S01]  /*27690*/  FMUL.FTZ R130, R0.reuse, R130 ;  /* 0x0000008200827220 */ /* 0x040fe20000410000 */
[C---:B--2---:R-:W-:Y:S03]  /*276a0*/  HMMA.16816.F32.BF16 R116, R168.reuse, R140, R116 ;  /* 0x0000008ca874723c */ /* 0x044fe60000041874 */
[----:B------:R-:W-:Y:S01]  /*276b0*/  FMUL.FTZ R131, R0, R131 ;  /* 0x0000008300837220 */ /* 0x000fe20000410000 */
[----:B------:R-:W-:Y:S01]  /*276c0*/  FFMA.FTZ R187, R2, R249, R187 ;  /* 0x000000f902bb7223 */ /* 0x000fe200000100bb */
[----:B------:R-:W-:Y:S01]  /*276d0*/  MOV R2, R3 ;  /* 0x0000000300027202 */ /* 0x000fe20000000f00 */
[C---:B------:R-:W-:Y:S01]  /*276e0*/  HMMA.16816.F32.BF16 R120, R168.reuse, R142, R120 ;  /* 0x0000008ea878723c */ /* 0x040fe20000041878 */
[----:B------:R-:W1:Y:S04]  /*276f0*/  LDSM.16.MT88.4 R140, [R216+0x10800] ;  /* 0x01080000d88c783b */ /* 0x000e680000004200 */
[----:B------:R-:W-:Y:S01]  /*27700*/  FFMA.FTZ R188, R0, R248, R188 ;  /* 0x000000f800bc7223 */ /* 0x000fe200000100bc */
        /* <DEDUP_REMOVED lines=238> */
.L_x_3945:
        /* <DEDUP_REMOVED lines=24> */
.L_x_3976:
        /* <DEDUP_REMOVED lines=329> */
.L_x_3957:
[----:B------:R-:W-:Y:S05]  /*29c00*/  BSYNC B0 ;  /* 0x0000000000007941 */ /* 0x000fea0003800000 */
.L_x_3956:
        /* <DEDUP_REMOVED lines=50> */
.L_x_3959:
[----:B------:R-:W-:Y:S05]  /*29f30*/  BSYNC B0 ;  /* 0x0000000000007941 */ /* 0x000fea0003800000 */
.L_x_3958:
        /* <DEDUP_REMOVED lines=21> */
.L_x_3961:
[----:B------:R-:W-:Y:S05]  /*2a090*/  BSYNC B0 ;  /* 0x0000000000007941 */ /* 0x000fea0003800000 */
.L_x_3960:
        /* <DEDUP_REMOVED lines=20> */
.L_x_3963:
[----:B------:R-:W-:Y:S05]  /*2a1e0*/  BSYNC B0 ;  /* 0x0000000000007941 */ /* 0x000fea0003800000 */
.L_x_3962:
        /* <DEDUP_REMOVED lines=20> */
.L_x_3965:
[----:B------:R-:W-:Y:S05]  /*2a330*/  BSYNC B0 ;  /* 0x0000000000007941 */ /* 0x000fea0003800000 */
.L_x_3964:
        /* <DEDUP_REMOVED lines=20> */
.L_x_3967:
[----:B------:R-:W-:Y:S05]  /*2a480*/  BSYNC B0 ;  /* 0x0000000000007941 */ /* 0x000fea0003800000 */
.L_x_3966:
        /* <DEDUP_REMOVED lines=20> */
.L_x_3969:
[----:B------:R-:W-:Y:S05]  /*2a5d0*/  BSYNC B0 ;  /* 0x0000000000007941 */ /* 0x000fea0003800000 */
.L_x_3968:
        /* <DEDUP_REMOVED lines=20> */
.L_x_3971:
[----:B------:R-:W-:Y:S05]  /*2a720*/  BSYNC B0 ;  /* 0x0000000000007941 */ /* 0x000fea0003800000 */
.L_x_3970:
[----:B------:R-:W-:Y:S02]  /*2a730*/  MOV R2, R234 ;  /* 0x000000ea00027202 */ /* 0x000fe40000000f00 */
[----:B------:R-:W-:-:S04]  /*2a740*/  MOV R3, 0x0 ;  /* 0x0000000000037802 */ /* 0x000fc80000000f00 */
[----:B-12345:R-:W-:Y:S05]  /*2a750*/  @P4 RET.REL.NODEC R2 `(_ZN5flash24flash_fwd_splitkv_kernelI23Flash_fwd_kernel_traitsILi256ELi64ELi64ELi4ELb0ELb0EN7cutlass10bfloat16_tE19Flash_kernel_traitsILi256ELi64ELi64ELi4ES3_EELb0ELb1ELb0ELb0ELb0ELb1ELb1ELb1EEEvNS_16Flash_fwd_paramsE) ;  /* 0xfffffd5802284950 */ /* 0x03efea0003c3ffff */
[----:B------:R-:W-:Y:S01]  /*2a760*/  VIADD R2, R0, 0x40 ;  /* 0x0000004000027836 */ /* 0x000fe20000000000 */
[-C--:B------:R-:W-:Y:S01]  /*2a770*/  ISETP.GE.AND P3, PT, R14, R6.reuse, PT ;  /* 0x000000060e00720c */ /* 0x080fe20003f66270 */
[----:B------:R-:W-:Y:S01]  /*2a780*/  IMAD.MOV.U32 R3, RZ, RZ, 0x0 ;  /* 0x00000000ff037424 */ /* 0x000fe200078e00ff */
[CC--:B------:R-:W-:Y:S01]  /*2a790*/  ISETP.GE.AND P2, PT, R0.reuse, R6.reuse, PT ;  /* 0x000000060000720c */ /* 0x0c0fe20003f46270 */
[----:B------:R-:W-:Y:S01]  /*2a7a0*/  VIADD R0, R0, 0x80 ;  /* 0x0000008000007836 */ /* 0x000fe20000000000 */
[----:B------:R-:W-:Y:S01]  /*2a7b0*/  ISETP.GE.AND P1, PT, R2, R6, PT ;  /* 0x000000060200720c */ /* 0x000fe20003f26270 */
[----:B------:R-:W-:-:S03]  /*2a7c0*/  IMAD.MOV.U32 R2, RZ, RZ, R234 ;  /* 0x000000ffff027224 */ /* 0x000fc600078e00ea */
        /* <DEDUP_REMOVED lines=10> */
[----:B-1----:R-:W-:Y:S05]  /*2a870*/  @P0 RET.REL.NODEC R2 `(_ZN5flash24flash_fwd_splitkv_kernelI23Flash_fwd_kernel_traitsILi256ELi64ELi64ELi4ELb0ELb0EN7cutlass10bfloat16_tE19Flash_kernel_traitsILi256ELi64ELi64ELi4ES3_EELb0ELb1ELb0ELb0ELb0ELb1ELb1ELb1EEEvNS_16Flash_fwd_paramsE) ;  /* 0xfffffd5402e00950 */ /* 0x002fea0003c3ffff */
[----:B------:R-:W-:Y:S01]  /*2a880*/  R2UR UR4, R8 ;  /* 0x00000000080472ca */ /* 0x000fe200000e0000 */
[----:B------:R-:W-:Y:S01]  /*2a890*/  IMAD.MOV.U32 R235, RZ, RZ, 0x0 ;  /* 0x00000000ffeb7424 */ /* 0x000fe200078e00ff */
[----:B------:R-:W-:-:S13]  /*2a8a0*/  R2UR UR5, R9 ;  /* 0x00000000090572ca */ /* 0x000fda00000e0000 */
[----:B------:R1:W-:Y:S02]  /*2a8b0*/  ST.E.128 desc[UR4][R10.64+0xe300], R16 ;  /* 0x00e300100a007985 */ /* 0x0003e4000c101d04 */
[----:B-1----:R-:W-:Y:S05]  /*2a8c0*/  RET.REL.NODEC R234 `(_ZN5flash24flash_fwd_splitkv_kernelI23Flash_fwd_kernel_traitsILi256ELi64ELi64ELi4ELb0ELb0EN7cutlass10bfloat16_tE19Flash_kernel_traitsILi256ELi64ELi64ELi4ES3_EELb0ELb1ELb0ELb0ELb0ELb1ELb1ELb1EEEvNS_16Flash_fwd_paramsE) ;  /* 0xfffffd54eacc7950 */ /* 0x002fea0003c3ffff */
.L_x_3955:
[----:B------:R-:W-:Y:S01]  /*2a8d0*/  MOV R5, 0x1f ;  /* 0x0000001f00057802 */ /* 0x000fe20000000f00 */
[----:B------:R-:W-:Y:S01]  /*2a8e0*/  IMAD.MOV.U32 R10, RZ, RZ, 0x2 ;  /* 0x00000002ff0a7424 */ /* 0x000fe200078e00ff */
[----:B------:R-:W-:Y:S01]  /*2a8f0*/  MOV R12, R249 ;  /* 0x000000f9000c7202 */ /* 0x000fe20000000f00 */
[----:B------:R-:W-:-:S07]  /*2a900*/  IMAD.MOV.U32 R11, RZ, RZ, -0x1 ;  /* 0xffffffffff0b7424 */ /* 0x000fce00078e00ff */
[----:B-1---5:R-:W-:Y:S05]  /*2a910*/  WARPSYNC.COLLECTIVE R11, `(.L_x_3972) ;  /* 0x000000000b087348 */ /* 0x022fea0003c00000 */
[----:B------:R2:W3:Y:S02]  /*2a920*/  SHFL.BFLY P0, R5, R12, R10, R5 ;  /* 0x0c00000a0c057389 */ /* 0x0004e40000000005 */
[----:B-123-5:R-:W-:Y:S01]  /*2a930*/  ENDCOLLECTIVE ;  /* 0x000000000000791b */ /* 0x02efe20003800000 */
.L_x_3972:
        /* <DEDUP_REMOVED lines=8> */
.L_x_3973:
[----:B------:R-:W-:Y:S01]  /*2a9c0*/  MOV R13, R5 ;  /* 0x00000005000d7202 */ /* 0x000fe20000000f00 */
[----:B------:R-:W-:Y:S01]  /*2a9d0*/  IMAD.MOV.U32 R12, RZ, RZ, R248 ;  /* 0x000000ffff0c7224 */ /* 0x000fe200078e00f8 */
[----:B------:R-:W-:Y:S02]  /*2a9e0*/  MOV R5, 0x1f ;  /* 0x0000001f00057802 */ /* 0x000fe40000000f00 */
[----:B------:R-:W-:-:S07]  /*2a9f0*/  MOV R10, 0x2 ;  /* 0x00000002000a7802 */ /* 0x000fce0000000f00 */
[----:B------:R-:W-:Y:S05]  /*2aa00*/  WARPSYNC.COLLECTIVE R11, `(.L_x_3974) ;  /* 0x000000000b087348 */ /* 0x000fea0003c00000 */
[----:B------:R1:W2:Y:S02]  /*2aa10*/  SHFL.BFLY P0, R5, R12, R10, R5 ;  /* 0x0c00000a0c057389 */ /* 0x0002a40000000005 */
[----:B-12---:R-:W-:Y:S01]  /*2aa20*/  ENDCOLLECTIVE ;  /* 0x000000000000791b */ /* 0x006fe20003800000 */
.L_x_3974:
[----:B------:R-:W-:Y:S01]  /*2aa30*/  FADD.FTZ R248, R5, R248 ;  /* 0x000000f805f87221 */ /* 0x000fe20000010000 */
[----:B------:R-:W-:Y:S02]  /*2aa40*/  MOV R5, 0x1f ;  /* 0x0000001f00057802 */ /* 0x000fe40000000f00 */
[----:B------:R-:W-:Y:S01]  /*2aa50*/  MOV R10, 0x1 ;  /* 0x00000001000a7802 */ /* 0x000fe20000000f00 */
[----:B------:R-:W-:-:S07]  /*2aa60*/  IMAD.MOV.U32 R12, RZ, RZ, R248 ;  /* 0x000000ffff0c7224 */ /* 0x000fce00078e00f8 */
[----:B------:R-:W-:Y:S05]  /*2aa70*/  WARPSYNC.COLLECTIVE R11, `(.L_x_3975) ;  /* 0x000000000b087348 */ /* 0x000fea0003c00000 */
[----:B------:R1:W2:Y:S02]  /*2aa80*/  SHFL.BFLY P0, R5, R12, R10, R5 ;  /* 0x0c00000a0c057389 */ /* 0x0002a40000000005 */
[----:B-12---:R-:W-:Y:S01]  /*2aa90*/  ENDCOLLECTIVE ;  /* 0x000000000000791b */ /* 0x006fe20003800000 */
.L_x_3975:
[----:B------:R-:W-:Y:S01]  /*2aaa0*/  FADD.FTZ R10, R249, R13 ;  /* 0x0000000df90a7221 */ /* 0x000fe20000010000 */
[----:B------:R-:W-:Y:S06]  /*2aab0*/  BRA `(.L_x_3976) ;  /* 0xffffffdc002c7947 */ /* 0x000fec000383ffff */
.L_x_3977:
        /* <DEDUP_REMOVED lines=12> */
.L_x_9007:


//--------------------- .text._ZN5flash24flash_fwd_splitkv_kernelI23Flash_fwd_kernel_traitsILi256ELi64ELi64ELi4ELb0ELb0EN7cutlass10bfloat16_tE19Flash_kernel_traitsILi256ELi64ELi64ELi4ES3_EELb0ELb0ELb0ELb0ELb1ELb0ELb0ELb0EEEvNS_16Flash_fwd_paramsE --------------------------
	.section	.text._ZN5flash24flash_fwd_splitkv_kernelI23Flash_fwd_kernel_traitsILi256ELi64ELi64ELi4ELb0ELb0EN7cutlass10bfloat16_tE19Flash_kernel_traitsILi256ELi64ELi64ELi4ES3_EELb0ELb0ELb0ELb0ELb1ELb0ELb0ELb0EEEvNS_16Flash_fwd_paramsE,"ax",@progbits
	.align	128
        .global         _ZN5flash24flash_fwd_splitkv_kernelI23Flash_fwd_kernel_traitsILi256ELi64ELi64ELi4ELb0ELb0EN7cutlass10bfloat16_tE19Flash_kernel_traitsILi256ELi64ELi64ELi4ES3_EELb0ELb0ELb0ELb0ELb1ELb0ELb0ELb0EEEvNS_16Flash_fwd_paramsE
        .type           _ZN5flash24flash_fwd_splitkv_kernelI23Flash_fwd_kernel_traitsILi256ELi64ELi64ELi4ELb0ELb0EN7cutlass10bfloat16_tE19Flash_kernel_traitsILi256ELi64ELi64ELi4ES3_EELb0ELb0ELb0ELb0ELb1ELb0ELb0ELb0EEEvNS_16Flash_fwd_paramsE,@function
        .size           _ZN5flash24flash_fwd_splitkv_kernelI23Flash_fwd_kernel_traitsILi256ELi64ELi64ELi4ELb0ELb0EN7cutlass10bfloat16_tE19Flash_kernel_traitsILi256ELi64ELi64ELi4ES3_EELb0ELb0ELb0ELb0ELb1ELb0ELb0ELb0EEEvNS_16Flash_fwd_paramsE,(.L_x_9054 - _ZN5flash24flash_fwd_splitkv_kernelI23Flash_fwd_kernel_traitsILi256ELi64ELi64ELi4ELb0ELb0EN7cutlass10bfloat16_tE19Flash_kernel_traitsILi256ELi64ELi64ELi4ES3_EELb0ELb0ELb0ELb0ELb1ELb0ELb0ELb0EEEvNS_16Flash_fwd_paramsE)
        .other          _ZN5flash24flash_fwd_splitkv_kernelI23Flash_fwd_kernel_traitsILi256ELi64ELi64ELi4ELb0ELb0EN7cutlass10bfloat16_tE19Flash_kernel_traitsILi256ELi64ELi64ELi4ES3_EELb0ELb0ELb0ELb0ELb1ELb0ELb0ELb0EEEvNS_16Flash_fwd_paramsE,@"STO_CUDA_ENTRY STV_DEFAULT"
_ZN5flash24flash_fwd_splitkv_kernelI23Flash_fwd_kernel_traitsILi256ELi64ELi64ELi4ELb0ELb0EN7cutlass10bfloat16_tE19Flash_kernel_traitsILi256ELi64ELi64ELi4ES3_EELb0ELb0ELb0ELb0ELb1ELb0ELb0ELb0EEEvNS_16Flash_fwd_paramsE:
.text._ZN5flash24flash_fwd_splitkv_kernelI23Flash_fwd_kernel_traitsILi256ELi64ELi64ELi4ELb0ELb0EN7cutlass10bfloat16_tE19Flash_kernel_traitsILi256ELi64ELi64ELi4ES3_EELb0ELb0ELb0ELb0ELb1ELb0ELb0ELb0EEEvNS_16Flash_fwd_paramsE:
[----:B------:R-:W-:Y:S08]  /*0000*/  LDC R1, c[0x0][0x28] ;  /* 0x00000a00ff017b82 */ /* 0x000ff00000000800 */
[----:B------:R-:W1:Y:S01]  /*0010*/  LDC.64 R2, c[0x0][0x300] ;  /* 0x0000c000ff027b82 */ /* 0x000e620000000a00 */
[----:B------:R-:W2:Y:S01]  /*0020*/  S2R R9, SR_CTAID.Y ;  /* 0x0000000000097919 */ /* 0x000ea20000002600 */
[----:B------:R-:W-:Y:S01]  /*0030*/  ULDC.64 UR4, c[0x0][0x2f0] ;  /* 0x0000bc0000047ab9 */ /* 0x000fe20000000a00 */
[----:B------:R-:W-:Y:S01]  /*0040*/  IMAD.MOV.U32 R236, RZ, RZ, -0x1 ;  /* 0xffffffffffec7424 */ /* 0x000fe200078e00ff */
[----:B------:R-:W-:Y:S01]  /*0050*/  ISETP.NE.U32.AND P2, PT, RZ, UR4, PT ;  /* 0x00000004ff007c0c */ /* 0x000fe2000bf45070 */
[----:B------:R-:W-:-:S03]  /*0060*/  ULDC.64 UR12, c[0x0][0x208] ;  /* 0x00008200000c7ab9 */ /* 0x000fc60000000a00 */
[----:B------:R-:W2:Y:S01]  /*0070*/  LDC.64 R4, c[0x0][0x2f0] ;  /* 0x0000bc00ff047b82 */ /* 0x000ea20000000a00 */
[----:B------:R-:W-:-:S07]  /*0080*/  ISETP.NE.AND.EX P2, PT, RZ, UR5, PT, P2 ;  /* 0x00000005ff007c0c */ /* 0x000fce000bf45320 */
[----:B------:R-:W3:Y:S01]  /*0090*/  LDC.U8 R0, c[0x0][0x3c2] ;  /* 0x0000f080ff007b82 */ /* 0x000ee20000000000 */
[----:B-1----:R-:W-:-:S07]  /*00a0*/  ISETP.NE.U32.AND P1, PT, R2, RZ, PT ;  /* 0x000000ff0200720c */ /* 0x002fce0003f25070 */
[----:B------:R-:W1:Y:S01]  /*00b0*/  LDC.64 R12, c[0x0][0x2f8] ;  /* 0x0000be00ff0c7b82 */ /* 0x000e620000000a00 */
[----:B------:R-:W-:Y:S01]  /*00c0*/  ISETP.NE.AND.EX P1, PT, R3, RZ, PT, P1 ;  /* 0x000000ff0300720c */ /* 0x000fe20003f25310 */
[----:B--2---:R-:W-:-:S06]  /*00d0*/  IMAD.WIDE R16, R9, 0x4, R4 ;  /* 0x0000000409107825 */ /* 0x004fcc00078e0204 */
[----:B------:R-:W2:Y:S01]  /*00e0*/  LDC.64 R2, c[0x0][0x2f8] ;  /* 0x0000be00ff027b82 */ /* 0x000ea20000000a00 */
[----:B------:R-:W4:Y:S04]  /*00f0*/  @P2 LDG.E R236, desc[UR12][R16.64] ;  /* 0x0000000c10ec2981 */ /* 0x000f28000c1e1900 */
[----:B------:R-:W4:Y:S03]  /*0100*/  @P2 LDG.E R5, desc[UR12][R16.64+0x4] ;  /* 0x0000040c10052981 */ /* 0x000f26000c1e1900 */
[----:B------:R-:W3:Y:S01]  /*0110*/  @P1 LDC.64 R6, c[0x0][0x300] ;  /* 0x0000c000ff061b82 */ /* 0x000ee20000000a00 */
[----:B------:R-:W-:Y:S02]  /*0120*/  IMAD.MOV.U32 R11, RZ, RZ, RZ ;  /* 0x000000ffff0b7224 */ /* 0x000fe400078e00ff */
[----:B---3--:R-:W-:-:S05]  /*0130*/  @P1 IMAD.WIDE R14, R9, 0x4, R6 ;  /* 0x00000004090e1825 */ /* 0x008fca00078e0206 */
[----:B------:R3:W5:Y:S01]  /*0140*/  @P1 LDG.E R11, desc[UR12][R14.64] ;  /* 0x0000000c0e0b1981 */ /* 0x000762000c1e1900 */
[----:B------:R-:W-:Y:S02]  /*0150*/  ISETP.NE.AND P3, PT, R0, RZ, PT ;  /* 0x000000ff0000720c */ /* 0x000fe40003f65270 */
[----:B--2---:R-:W-:-:S04]  /*0160*/  ISETP.EQ.U32.AND P0, PT, R2, RZ, PT ;  /* 0x000000ff0200720c */ /* 0x004fc80003f02070 */
[----:B------:R-:W-:Y:S01]  /*0170*/  ISETP.EQ.OR.EX P0, PT, R3, RZ, !P3, P0 ;  /* 0x000000ff0300720c */ /* 0x000fe20005f02700 */
[----:B------:R-:W-:Y:S02]  /*0180*/  IMAD.MOV.U32 R10, RZ, RZ, -0x1 ;  /* 0xffffffffff0a7424 */ /* 0x000fe400078e00ff */
[----:B-1----:R-:W-:Y:S01]  /*0190*/  IMAD.WIDE R6, R9, 0x4, R12 ;  /* 0x0000000409067825 */ /* 0x002fe200078e020c */
[----:B------:R-:W1:Y:S01]  /*01a0*/  S2R R39, SR_CTAID.X ;  /* 0x0000000000277919 */ /* 0x000e620000002500 */
[----:B------:R-:W2:Y:S01]  /*01b0*/  S2R R36, SR_CTAID.Z ;  /* 0x0000000000247919 */ /* 0x000ea20000002700 */
[----:B------:R-:W1:Y:S07]  /*01c0*/  S2R R92, SR_TID.X ;  /* 0x00000000005c7919 */ /* 0x000e6e0000002100 */
[----:B------:R3:W5:Y:S01]  /*01d0*/  @!P0 LDG.E R10, desc[UR12][R6.64] ;  /* 0x0000000c060a8981 */ /* 0x000762000c1e1900 */
[----:B------:R-:W-:-:S04]  /*01e0*/  ISETP.NE.U32.AND P0, PT, R2, RZ, PT ;  /* 0x000000ff0200720c */ /* 0x000fc80003f05070 */
[----:B------:R-:W-:Y:S01]  /*01f0*/  ISETP.NE.AND.EX P0, PT, R3, RZ, PT, P0 ;  /* 0x000000ff0300720c */ /* 0x000fe20003f05300 */
[----:B----4-:R-:W-:-:S06]  /*0200*/  @P2 IMAD.IADD R0, R5, 0x1, -R236 ;  /* 0x0000000105002824 */ /* 0x010fcc00078e0aec */
[----:B------:R-:W4:Y:S06]  /*0210*/  @!P2 LDC R0, c[0x0][0x2c4] ;  /* 0x0000b100ff00ab82 */ /* 0x000f2c0000000800 */
[----:B-123--:R-:W-:Y:S05]  /*0220*/  @!P0 BRA `(.L_x_3978) ;  /* 0x0000000000108947 */ /* 0x00efea0003800000 */
[----:B------:R-:W2:Y:S02]  /*0230*/  @P3 LDG.E R3, desc[UR12][R6.64+0x4] ;  /* 0x0000040c06033981 */ /* 0x000ea4000c1e1900 */
[----:B--2--5:R-:W-:-:S06]  /*0240*/  @P3 IADD3 R4, R3, -R10, RZ ;  /* 0x8000000a03043210 */ /* 0x024fcc0007ffe0ff */
[----:B------:R2:W5:Y:S01]  /*0250*/  @!P3 LDG.E R4, desc[UR12][R6.64] ;  /* 0x0000000c0604b981 */ /* 0x000562000c1e1900 */
[----:B------:R-:W-:Y:S05]  /*0260*/  BRA `(.L_x_3979) ;  /* 0x0000000000047947 */ /* 0x000fea0003800000 */
.L_x_3978:
[----:B------:R-:W1:Y:S02]  /*0270*/  LDC R4, c[0x0][0x2c8] ;  /* 0x0000b200ff047b82 */ /* 0x000e640000000800 */
.L_x_3979:
[----:B------:R-:W3:Y:S02]  /*0280*/  LDC.64 R2, c[0x0][0x308] ;  /* 0x0000c200ff027b82 */ /* 0x000ee40000000a00 */
[----:B---3--:R-:W-:-:S04]  /*0290*/  ISETP.NE.U32.AND P2, PT, R2, RZ, PT ;  /* 0x000000ff0200720c */ /* 0x008fc80003f45070 */
[----:B------:R-:W-:-:S13]  /*02a0*/  ISETP.NE.AND.EX P2, PT, R3, RZ, PT, P2 ;  /* 0x000000ff0300720c */ /* 0x000fda0003f45320 */
[----:B------:R-:W2:Y:S01]  /*02b0*/  @P2 LDC.64 R2, c[0x0][0x308] ;  /* 0x0000c200ff022b82 */ /* 0x000ea20000000a00 */
[----:B------:R-:W-:-:S07]  /*02c0*/  IMAD.SHL.U32 R235, R39, 0x40, RZ ;  /* 0x0000004027eb7824 */ /* 0x000fce00078e00ff */
[----:B------:R-:W3:Y:S01]  /*02d0*/  @!P2 LDC R5, c[0x0][0x2cc] ;  /* 0x0000b300ff05ab82 */ /* 0x000ee20000000800 */
[----:B--2---:R-:W-:-:S07]  /*02e0*/  @P2 IMAD.WIDE R6, R9, 0x4, R2 ;  /* 0x0000000409062825 */ /* 0x004fce00078e0202 */
[----:B------:R-:W2:Y:S01]  /*02f0*/  @!P2 LDC.64 R2, c[0x0][0x318] ;  /* 0x0000c600ff02ab82 */ /* 0x000ea20000000a00 */
[----:B------:R-:W3:Y:S01]  /*0300*/  @P2 LDG.E R6, desc[UR12][R6.64] ;  /* 0x0000000c06062981 */ /* 0x000ee2000c1e1900 */
[----:B----4-:R-:W-:Y:S02]  /*0310*/  ISETP.GT.AND P1, PT, R0, R235, PT ;  /* 0x000000eb0000720c */ /* 0x010fe40003f24270 */
[----:B--2---:R-:W-:-:S04]  /*0320*/  @!P2 ISETP.NE.U32.AND P0, PT, R2, RZ, PT ;  /* 0x000000ff0200a20c */ /* 0x004fc80003f05070 */
[----:B------:R-:W-:-:S04]  /*0330*/  @!P2 ISETP.NE.AND.EX P0, PT, R3, RZ, PT, P0 ;  /* 0x000000ff0300a20c */ /* 0x000fc80003f05300 */
[----:B---3--:R-:W-:Y:S01]  /*0340*/  @!P2 SEL R5, R5, RZ, P0 ;  /* 0x000000ff0505a207 */ /* 0x008fe20000000000 */
[----:B-----5:R-:W-:Y:S02]  /*0350*/  @P2 IMAD.IADD R93, R6, 0x1, -R11 ;  /* 0x00000001065d2824 */ /* 0x020fe400078e0a0b */
[----:B------:R-:W-:Y:S06]  /*0360*/  @!P1 EXIT ;  /* 0x000000000000994d */ /* 0x000fec0003800000 */
[----:B-1----:R-:W-:Y:S01]  /*0370*/  @!P2 IADD3 R93, R5, R4, -R11 ;  /* 0x00000004055da210 */ /* 0x002fe20007ffe80b */
[----:B------:R-:W-:Y:S02]  /*0380*/  ULDC UR5, c[0x0][0x2c8] ;  /* 0x0000b20000057ab9 */ /* 0x000fe40000000800 */
[----:B------:R-:W-:Y:S02]  /*0390*/  UIADD3 UR5, UR5, 0x3f, URZ ;  /* 0x0000003f05057890 */ /* 0x000fe4000fffe03f */
[----:B------:R-:W-:Y:S02]  /*03a0*/  VIADD R3, R93, 0x3f ;  /* 0x0000003f5d037836 */ /* 0x000fe40000000000 */
[----:B------:R-:W-:-:S03]  /*03b0*/  USHF.R.S32.HI UR4, URZ, 0x1f, UR5 ;  /* 0x0000001f3f047899 */ /* 0x000fc60008011405 */
[----:B------:R-:W-:Y:S01]  /*03c0*/  SHF.R.S32.HI R2, RZ, 0x1f, R3 ;  /* 0x0000001fff027819 */ /* 0x000fe20000011403 */
[----:B------:R-:W-:-:S03]  /*03d0*/  ULEA.HI UR4, UR4, UR5, URZ, 0x6 ;  /* 0x0000000504047291 */ /* 0x000fc6000f8f303f */
[----:B------:R-:W-:Y:S01]  /*03e0*/  LEA.HI R2, R2, R3, RZ, 0x6 ;  /* 0x0000000302027211 */ /* 0x000fe200078f30ff */
[----:B------:R-:W-:-:S03]  /*03f0*/  USHF.R.S32.HI UR4, URZ, 0x6, UR4 ;  /* 0x000000063f047899 */ /* 0x000fc60008011404 */
[----:B------:R-:W-:-:S04]  /*0400*/  SHF.R.S32.HI R165, RZ, 0x6, R2 ;  /* 0x00000006ffa57819 */ /* 0x000fc80000011402 */
[----:B------:R-:W-:-:S04]  /*0410*/  VIMNMX R165, R165, UR4, PT ;  /* 0x00000004a5a57c48 */ /* 0x000fc8000bfe0100 */
[----:B------:R-:W-:-:S13]  /*0420*/  ISETP.GT.AND P0, PT, R165, RZ, PT ;  /* 0x000000ffa500720c */ /* 0x000fda0003f04270 */
[----:B------:R-:W-:Y:S05]  /*0430*/  @P0 BRA `(.L_x_3980) ;  /* 0x00000008000c0947 */ /* 0x000fea0003800000 */
[----:B------:R-:W-:Y:S01]  /*0440*/  ISETP.NE.AND P0, PT, R236, -0x1, PT ;  /* 0xffffffffec00780c */ /* 0x000fe20003f05270 */
[----:B------:R-:W1:Y:S01]  /*0450*/  LDC.64 R4, c[0x0][0x298] ;  /* 0x0000a600ff047b82 */ /* 0x000e620000000a00 */
[----:B------:R-:W-:Y:S01]  /*0460*/  SHF.R.S32.HI R7, RZ, 0x1f, R92 ;  /* 0x0000001fff077819 */ /* 0x000fe2000001145c */
[--C-:B------:R-:W-:Y:S01]  /*0470*/  IMAD.IADD R0, R0, 0x1, -R235.reuse ;  /* 0x0000000100007824 */ /* 0x100fe200078e0aeb */
[C---:B------:R-:W-:Y:S01]  /*0480*/  LOP3.LUT P6, RZ, R92.reuse, 0x7, RZ, 0xc0, !PT ;  /* 0x000000075cff7812 */ /* 0x040fe200078cc0ff */
[----:B------:R-:W-:Y:S01]  /*0490*/  ULDC.64 UR4, c[0x0][0x2a0] ;  /* 0x0000a80000047ab9 */ /* 0x000fe20000000a00 */
[----:B------:R-:W-:Y:S01]  /*04a0*/  LEA.HI R7, R7, R92, RZ, 0x3 ;  /* 0x0000005c07077211 */ /* 0x000fe200078f18ff */
[----:B------:R-:W-:Y:S01]  /*04b0*/  ULDC UR6, c[0x0][0x270] ;  /* 0x00009c0000067ab9 */ /* 0x000fe20000000800 */
[----:B------:R-:W-:Y:S01]  /*04c0*/  SHF.R.S32.HI R15, RZ, 0x1f, R235 ;  /* 0x0000001fff0f7819 */ /* 0x000fe200000114eb */
[----:B------:R-:W-:Y:S01]  /*04d0*/  IMAD R8, R9, UR6, R36 ;  /* 0x0000000609087c24 */ /* 0x000fe2000f8e0224 */
[----:B------:R-:W-:Y:S01]  /*04e0*/  LOP3.LUT R13, R7, 0x1ffffff8, RZ, 0xc0, !PT ;  /* 0x1ffffff8070d7812 */ /* 0x000fe200078ec0ff */
[----:B------:R-:W-:Y:S01]  /*04f0*/  BSSY B0, `(.L_x_3981) ;  /* 0x0000030000007945 */ /* 0x000fe20003800000 */
[----:B------:R-:W-:Y:S01]  /*0500*/  SHF.R.S32.HI R7, RZ, 0x3, R7 ;  /* 0x00000003ff077819 */ /* 0x000fe20000011407 */
[----:B------:R-:W2:Y:S01]  /*0510*/  @!P0 LDC.64 R2, c[0x0][0x290] ;  /* 0x0000a400ff028b82 */ /* 0x000ea20000000a00 */
[----:B------:R-:W-:Y:S01]  /*0520*/  @!P0 SHF.R.S32.HI R11, RZ, 0x1f, R9 ;  /* 0x0000001fff0b8819 */ /* 0x000fe20000011409 */
[----:B------:R-:W-:Y:S01]  /*0530*/  IMAD.IADD R92, R92, 0x1, -R13 ;  /* 0x000000015c5c7824 */ /* 0x000fe200078e0a0d */
[----:B------:R-:W-:-:S03]  /*0540*/  ISETP.GE.OR P5, PT, R7, R0, P6 ;  /* 0x000000000700720c */ /* 0x000fc600037a6670 */
[----:B------:R-:W-:-:S05]  /*0550*/  IMAD.SHL.U32 R92, R92, 0x8, RZ ;  /* 0x000000085c5c7824 */ /* 0x000fca00078e00ff */
[----:B------:R-:W-:-:S03]  /*0560*/  SHF.R.S32.HI R93, RZ, 0x1f, R92 ;  /* 0x0000001fff5d7819 */ /* 0x000fc6000001145c */
[----:B-1----:R-:W-:-:S04]  /*0570*/  IMAD.WIDE.U32 R92, R235, R4, R92 ;  /* 0x00000004eb5c7225 */ /* 0x002fc800078e005c */
[----:B--2---:R-:W-:Y:S02]  /*0580*/  @!P0 IMAD R6, R11, R2, RZ ;  /* 0x000000020b068224 */ /* 0x004fe400078e02ff */
[----:B------:R-:W-:-:S04]  /*0590*/  @P0 IMAD.WIDE.U32 R10, R236, R4, RZ ;  /* 0x00000004ec0a0225 */ /* 0x000fc800078e00ff */
[----:B------:R-:W-:-:S04]  /*05a0*/  @!P0 IMAD.WIDE.U32 R12, R9, R2, RZ ;  /* 0x00000002090c8225 */ /* 0x000fc800078e00ff */
[----:B------:R-:W-:Y:S01]  /*05b0*/  @P0 IMAD R236, R236, R5, R11 ;  /* 0x00000005ecec0224 */ /* 0x000fe200078e020b */
[----:B------:R-:W-:Y:S01]  /*05c0*/  @!P0 MOV R10, R12 ;  /* 0x0000000c000a8202 */ /* 0x000fe20000000f00 */
[----:B------:R-:W-:Y:S02]  /*05d0*/  VIADD R11, R7, 0x10 ;  /* 0x00000010070b7836 */ /* 0x000fe40000000000 */
[----:B------:R-:W-:Y:S01]  /*05e0*/  @!P0 IMAD R3, R9, R3, R6 ;  /* 0x0000000309038224 */ /* 0x000fe200078e0206 */
[----:B------:R-:W-:Y:S01]  /*05f0*/  SHF.R.S32.HI R6, RZ, 0x1f, R36 ;  /* 0x0000001fff067819 */ /* 0x000fe20000011424 */
[----:B------:R-:W-:Y:S01]  /*0600*/  IMAD R2, R15, R4, RZ ;  /* 0x000000040f027224 */ /* 0x000fe200078e02ff */
[-C--:B------:R-:W-:Y:S01]  /*0610*/  ISETP.GE.AND P2, PT, R11, R0.reuse, PT ;  /* 0x000000000b00720c */ /* 0x080fe20003f46270 */
[----:B------:R-:W-:Y:S01]  /*0620*/  @!P0 IMAD.IADD R236, R13, 0x1, R3 ;  /* 0x000000010dec8824 */ /* 0x000fe200078e0203 */
[----:B------:R-:W-:Y:S01]  /*0630*/  ISETP.GE.OR P4, PT, R11, R0, P6 ;  /* 0x000000000b00720c */ /* 0x000fe20003786670 */
[----:B------:R-:W-:Y:S01]  /*0640*/  IMAD R11, R235, R5, R2 ;  /* 0x00000005eb0b7224 */ /* 0x000fe200078e0202 */
[----:B------:R-:W-:Y:S01]  /*0650*/  IADD3 R10, P0, R10, R92, RZ ;  /* 0x0000005c0a0a7210 */ /* 0x000fe20007f1e0ff */
[----:B------:R-:W-:Y:S01]  /*0660*/  VIADD R3, R7, 0x20 ;  /* 0x0000002007037836 */ /* 0x000fe20000000000 */
[----:B------:R-:W-:-:S02]  /*0670*/  SHF.R.S32.HI R9, RZ, 0x1f, R7 ;  /* 0x0000001fff097819 */ /* 0x000fc40000011407 */
[----:B------:R-:W-:Y:S02]  /*0680*/  IADD3.X R11, R236, R93, R11, P0, !PT ;  /* 0x0000005dec0b7210 */ /* 0x000fe400007fe40b */
[-C--:B------:R-:W-:Y:S02]  /*0690*/  ISETP.GE.AND P0, PT, R7, R0.reuse, PT ;  /* 0x000000000700720c */ /* 0x080fe40003f06270 */
[CC--:B------:R-:W-:Y:S02]  /*06a0*/  ISETP.GE.AND P1, PT, R3.reuse, R0.reuse, PT ;  /* 0x000000000300720c */ /* 0x0c0fe40003f26270 */
[----:B------:R-:W-:Y:S01]  /*06b0*/  ISETP.GE.OR P3, PT, R3, R0, P6 ;  /* 0x000000000300720c */ /* 0x000fe20003766670 */
[----:B------:R-:W-:-:S04]  /*06c0*/  IMAD R3, R6, UR4, RZ ;  /* 0x0000000406037c24 */ /* 0x000fc8000f8e02ff */
[C---:B------:R-:W-:Y:S02]  /*06d0*/  IMAD R3, R36.reuse, UR5, R3 ;  /* 0x0000000524037c24 */ /* 0x040fe4000f8e0203 */
[----:B------:R-:W-:Y:S01]  /*06e0*/  IMAD.WIDE.U32 R36, R36, UR4, R10 ;  /* 0x0000000424247c25 */ /* 0x000fe2000f8e000a */
[----:B------:R-:W-:-:S03]  /*06f0*/  ULDC UR4, c[0x0][0x2c4] ;  /* 0x0000b10000047ab9 */ /* 0x000fc60000000800 */
[----:B------:R-:W-:Y:S01]  /*0700*/  IMAD R8, R8, UR4, R235 ;  /* 0x0000000408087c24 */ /* 0x000fe2000f8e02eb */
[----:B------:R-:W-:Y:S01]  /*0710*/  IADD3 R15, R37, R3, RZ ;  /* 0x00000003250f7210 */ /* 0x000fe20007ffe0ff */
[----:B------:R-:W-:Y:S06]  /*0720*/  @P0 BRA `(.L_x_3982) ;  /* 0x0000000000300947 */ /* 0x000fec0003800000 */
[----:B------:R-:W-:Y:S01]  /*0730*/  MOV R14, R36 ;  /* 0x00000024000e7202 */ /* 0x000fe20000000f00 */
[----:B------:R-:W-:Y:S01]  /*0740*/  IMAD R2, R9, R4, RZ ;  /* 0x0000000409027224 */ /* 0x000fe200078e02ff */
[----:B------:R-:W-:-:S03]  /*0750*/  ULDC.64 UR4, c[0x0][0x280] ;  /* 0x0000a00000047ab9 */ /* 0x000fc60000000a00 */
[----:B------:R-:W-:-:S04]  /*0760*/  IMAD.WIDE.U32 R10, R7, R4, R14 ;  /* 0x00000004070a7225 */ /* 0x000fc800078e000e */
[----:B------:R-:W-:Y:S01]  /*0770*/  IMAD R2, R7, R5, R2 ;  /* 0x0000000507027224 */ /* 0x000fe200078e0202 */
[----:B------:R-:W-:-:S04]  /*0780*/  LEA R12, P0, R10, UR4, 0x1 ;  /* 0x000000040a0c7c11 */ /* 0x000fc8000f8008ff */
[----:B------:R-:W-:-:S04]  /*0790*/  IADD3 R2, R11, R2, RZ ;  /* 0x000000020b027210 */ /* 0x000fc80007ffe0ff */
[----:B------:R-:W-:-:S05]  /*07a0*/  LEA.HI.X R13, R10, UR5, R2, 0x1, P0 ;  /* 0x000000050a0d7c11 */ /* 0x000fca00080f0c02 */
[----:B------:R1:W-:Y:S04]  /*07b0*/  STG.E.128 desc[UR12][R12.64], RZ ;  /* 0x000000ff0c007986 */ /* 0x0003e8000c101d0c */
[----:B------:R1:W-:Y:S04]  /*07c0*/  STG.E.128 desc[UR12][R12.64+0x80], RZ ;  /* 0x000080ff0c007986 */ /* 0x0003e8000c101d0c */
[----:B------:R1:W-:Y:S04]  /*07d0*/  STG.E.128 desc[UR12][R12.64+0x100], RZ ;  /* 0x000100ff0c007986 */ /* 0x0003e8000c101d0c */
[----:B------:R1:W-:Y:S02]  /*07e0*/  STG.E.128 desc[UR12][R12.64+0x180], RZ ;  /* 0x000180ff0c007986 */ /* 0x0003e4000c101d0c */
.L_x_3982:
[----:B------:R-:W-:Y:S05]  /*07f0*/  BSYNC B0 ;  /* 0x0000000000007941 */ /* 0x000fea0003800000 */
.L_x_3981:
[----:B------:R-:W-:Y:S01]  /*0800*/  BSSY B0, `(.L_x_3983) ;  /* 0x0000013000007945 */ /* 0x000fe20003800000 */
[----:B------:R-:W-:Y:S02]  /*0810*/  IADD3 R6, P0, R8, R7, RZ ;  /* 0x0000000708067210 */ /* 0x000fe40007f1e0ff */
[----:B------:R-:W-:Y:S01]  /*0820*/  IADD3 R11, R7, 0x30, RZ ;  /* 0x00000030070b7810 */ /* 0x000fe20007ffe0ff */
[----:B------:R-:W-:Y:S05]  /*0830*/  @P2 BRA `(.L_x_3984) ;  /* 0x00000000003c2947 */ /* 0x000fea0003800000 */
[----:B------:R-:W-:Y:S01]  /*0840*/  IADD3 R3, P2, R7, 0x10, RZ ;  /* 0x0000001007037810 */ /* 0x000fe20007f5e0ff */
[----:B-1----:R-:W-:Y:S01]  /*0850*/  IMAD.MOV.U32 R12, RZ, RZ, R36 ;  /* 0x000000ffff0c7224 */ /* 0x002fe200078e0024 */
[----:B------:R-:W-:-:S03]  /*0860*/  ULDC.64 UR4, c[0x0][0x280] ;  /* 0x0000a00000047ab9 */ /* 0x000fc60000000a00 */
[----:B------:R-:W-:-:S04]  /*0870*/  IMAD.X R13, RZ, RZ, R9, P2 ;  /* 0x000000ffff0d7224 */ /* 0x000fc800010e0609 */
[----:B------:R-:W-:Y:S01]  /*0880*/  IMAD R2, R13, R4, RZ ;  /* 0x000000040d027224 */ /* 0x000fe200078e02ff */
[----:B------:R-:W-:-:S03]  /*0890*/  MOV R13, R15 ;  /* 0x0000000f000d7202 */ /* 0x000fc60000000f00 */
[C---:B------:R-:W-:Y:S02]  /*08a0*/  IMAD R2, R3.reuse, R5, R2 ;  /* 0x0000000503027224 */ /* 0x040fe400078e0202 */
[----:B------:R-:W-:-:S03]  /*08b0*/  IMAD.WIDE.U32 R12, R3, R4, R12 ;  /* 0x00000004030c7225 */ /* 0x000fc600078e000c */
[----:B------:R-:W-:Y:S02]  /*08c0*/  LEA R16, P2, R12, UR4, 0x1 ;  /* 0x000000040c107c11 */ /* 0x000fe4000f8408ff */
[----:B------:R-:W-:-:S04]  /*08d0*/  IADD3 R3, R13, R2, RZ ;  /* 0x000000020d037210 */ /* 0x000fc80007ffe0ff */
[----:B------:R-:W-:-:S05]  /*08e0*/  LEA.HI.X R17, R12, UR5, R3, 0x1, P2 ;  /* 0x000000050c117c11 */ /* 0x000fca00090f0c03 */
[----:B------:R2:W-:Y:S04]  /*08f0*/  STG.E.128 desc[UR12][R16.64], RZ ;  /* 0x000000ff10007986 */ /* 0x0005e8000c101d0c */
[----:B------:R2:W-:Y:S04]  /*0900*/  STG.E.128 desc[UR12][R16.64+0x80], RZ ;  /* 0x000080ff10007986 */ /* 0x0005e8000c101d0c */
[----:B------:R2:W-:Y:S04]  /*0910*/  STG.E.128 desc[UR12][R16.64+0x100], RZ ;  /* 0x000100ff10007986 */ /* 0x0005e8000c101d0c */
[----:B------:R2:W-:Y:S02]  /*0920*/  STG.E.128 desc[UR12][R16.64+0x180], RZ ;  /* 0x000180ff10007986 */ /* 0x0005e4000c101d0c */
.L_x_3984:
[----:B------:R-:W-:Y:S05]  /*0930*/  BSYNC B0 ;  /* 0x0000000000007941 */ /* 0x000fea0003800000 */
.L_x_3983:
[----:B------:R-:W-:Y:S01]  /*0940*/  BSSY B0, `(.L_x_3985) ;  /* 0x0000012000007945 */ /* 0x000fe20003800000 */
[----:B------:R-:W-:-:S03]  /*0950*/  ISETP.GE.AND P2, PT, R11, R0, PT ;  /* 0x000000000b00720c */ /* 0x000fc60003f46270 */
[----:B------:R-:W-:Y:S10]  /*0960*/  @P1 BRA `(.L_x_3986) ;  /* 0x00000000003c1947 */ /* 0x000ff40003800000 */
        /* <DEDUP_REMOVED lines=8> */
[----:B--2---:R-:W-:Y:S02]  /*09f0*/  LEA R16, P1, R12, UR4, 0x1 ;  /* 0x000000040c107c11 */ /* 0x004fe4000f8208ff */
[----:B------:R-:W-:-:S04]  /*0a00*/  IADD3 R3, R13, R2, RZ ;  /* 0x000000020d037210 */ /* 0x000fc80007ffe0ff */
[----:B------:R-:W-:-:S05]  /*0a10*/  LEA.HI.X R17, R12, UR5, R3, 0x1, P1 ;  /* 0x000000050c117c11 */ /* 0x000fca00088f0c03 */
[----:B------:R3:W-:Y:S04]  /*0a20*/  STG.E.128 desc[UR12][R16.64], RZ ;  /* 0x000000ff10007986 */ /* 0x0007e8000c101d0c */
[----:B------:R3:W-:Y:S04]  /*0a30*/  STG.E.128 desc[UR12][R16.64+0x80], RZ ;  /* 0x000080ff10007986 */ /* 0x0007e8000c101d0c */
[----:B------:R3:W-:Y:S04]  /*0a40*/  STG.E.128 desc[UR12][R16.64+0x100], RZ ;  /* 0x000100ff10007986 */ /* 0x0007e8000c101d0c */
[----:B------:R3:W-:Y:S02]  /*0a50*/  STG.E.128 desc[UR12][R16.64+0x180], RZ ;  /* 0x000180ff10007986 */ /* 0x0007e4000c101d0c */
.L_x_3986:
[----:B------:R-:W-:Y:S05]  /*0a60*/  BSYNC B0 ;  /* 0x0000000000007941 */ /* 0x000fea0003800000 */
.L_x_3985:
[----:B------:R-:W-:Y:S04]  /*0a70*/  BSSY B0, `(.L_x_3987) ;  /* 0x0000010000007945 */ /* 0x000fe80003800000 */
[----:B------:R-:W-:Y:S05]  /*0a80*/  @P2 BRA `(.L_x_3988) ;  /* 0x0000000000382947 */ /* 0x000fea0003800000 */
[----:B------:R-:W-:Y:S01]  /*0a90*/  IADD3 R7, P1, R7, 0x30, RZ ;  /* 0x0000003007077810 */ /* 0x000fe20007f3e0ff */
[----:B------:R-:W-:Y:S01]  /*0aa0*/  ULDC.64 UR4, c[0x0][0x280] ;  /* 0x0000a00000047ab9 */ /* 0x000fe20000000a00 */
[----:B------:R-:W-:Y:S02]  /*0ab0*/  MOV R14, R36 ;  /* 0x00000024000e7202 */ /* 0x000fe40000000f00 */
[----:B------:R-:W-:-:S03]  /*0ac0*/  IADD3.X R3, RZ, R9, RZ, P1, !PT ;  /* 0x00000009ff037210 */ /* 0x000fc60000ffe4ff */
[----:B------:R-:W-:-:S04]  /*0ad0*/  IMAD.WIDE.U32 R14, R7, R4, R14 ;  /* 0x00000004070e7225 */ /* 0x000fc800078e000e */
[----:B------:R-:W-:-:S04]  /*0ae0*/  IMAD R2, R3, R4, RZ ;  /* 0x0000000403027224 */ /* 0x000fc800078e02ff */
        /* <DEDUP_REMOVED lines=8> */
.L_x_3988:
[----:B------:R-:W-:Y:S05]  /*0b70*/  BSYNC B0 ;  /* 0x0000000000007941 */ /* 0x000fea0003800000 */
.L_x_3987:
[----:B------:R-:W-:Y:S01]  /*0b80*/  ULDC.64 UR4, c[0x0][0x2b0] ;  /* 0x0000ac0000047ab9 */ /* 0x000fe20000000a00 */
[----:B------:R-:W-:Y:S01]  /*0b90*/  ISETP.GE.OR P6, PT, R11, R0, P6 ;  /* 0x000000000b00720c */ /* 0x000fe200037c6670 */
[----:B------:R-:W-:Y:S01]  /*0ba0*/  @!P4 IMAD.MOV.U32 R7, RZ, RZ, 0x7f800000 ;  /* 0x7f800000ff07c424 */ /* 0x000fe200078e00ff */
[----:B------:R-:W-:Y:S01]  /*0bb0*/  LEA.HI.X.SX32 R9, R8, R9, 0x1, P0 ;  /* 0x0000000908097211 */ /* 0x000fe200000f0eff */
[----:B------:R-:W-:Y:S01]  /*0bc0*/  @!P3 IMAD.MOV.U32 R5, RZ, RZ, 0x7f800000 ;  /* 0x7f800000ff05b424 */ /* 0x000fe200078e00ff */
[----:B----4-:R-:W-:-:S04]  /*0bd0*/  LEA R2, P0, R6, UR4, 0x2 ;  /* 0x0000000406027c11 */ /* 0x010fc8000f8010ff */
[----:B------:R-:W-:Y:S01]  /*0be0*/  LEA.HI.X R3, R6, UR5, R9, 0x2, P0 ;  /* 0x0000000506037c11 */ /* 0x000fe200080f1409 */
[----:B------:R-:W-:-:S04]  /*0bf0*/  @!P5 IMAD.MOV.U32 R9, RZ, RZ, 0x7f800000 ;  /* 0x7f800000ff09d424 */ /* 0x000fc800078e00ff */
[----:B------:R4:W-:Y:S04]  /*0c00*/  @!P4 STG.E desc[UR12][R2.64+0x40], R7 ;  /* 0x000040070200c986 */ /* 0x0009e8000c10190c */
[----:B------:R4:W-:Y:S04]  /*0c10*/  @!P5 STG.E desc[UR12][R2.64], R9 ;  /* 0x000000090200d986 */ /* 0x0009e8000c10190c */
[----:B------:R4:W-:Y:S01]  /*0c20*/  @!P3 STG.E desc[UR12][R2.64+0x80], R5 ;  /* 0x000080050200b986 */ /* 0x0009e2000c10190c */
[----:B------:R-:W-:Y:S05]  /*0c30*/  @P6 EXIT ;  /* 0x000000000000694d */ /* 0x000fea0003800000 */
[----:B----4-:R-:W-:-:S05]  /*0c40*/  MOV R5, 0x7f800000 ;  /* 0x7f80000000057802 */ /* 0x010fca0000000f00 */
[----:B------:R-:W-:Y:S01]  /*0c50*/  STG.E desc[UR12][R2.64+0xc0], R5 ;  /* 0x0000c00502007986 */ /* 0x000fe2000c10190c */
[----:B------:R-:W-:Y:S05]  /*0c60*/  EXIT ;  /* 0x000000000000794d */ /* 0x000fea0003800000 */
.L_x_3980:
[----:B------:R-:W1:Y:S01]  /*0c70*/  LDC.64 R2, c[0x0][0x368] ;  /* 0x0000da00ff027b82 */ /* 0x000e620000000a00 */
[----:B------:R-:W-:Y:S01]  /*0c80*/  IMAD.MOV.U32 R8, RZ, RZ, R9 ;  /* 0x000000ffff087224 */ /* 0x000fe200078e0009 */
[----:B------:R-:W-:Y:S01]  /*0c90*/  ULDC.64 UR4, c[0x0][0x370] ;  /* 0x0000dc0000047ab9 */ /* 0x000fe20000000a00 */
[----:B-1----:R-:W-:-:S04]  /*0ca0*/  ISETP.NE.U32.AND P0, PT, R2, RZ, PT ;  /* 0x000000ff0200720c */ /* 0x002fc80003f05070 */
[----:B------:R-:W-:-:S13]  /*0cb0*/  ISETP.NE.AND.EX P0, PT, R3, RZ, PT, P0 ;  /* 0x000000ff0300720c */ /* 0x000fda0003f05300 */
[----:B------:R-:W1:Y:S02]  /*0cc0*/  @P0 LDC.64 R2, c[0x0][0x368] ;  /* 0x0000da00ff020b82 */ /* 0x000e640000000a00 */
[----:B-1----:R-:W-:-:S05]  /*0cd0*/  @P0 IMAD.WIDE R2, R9, 0x4, R2 ;  /* 0x0000000409020825 */ /* 0x002fca00078e0202 */
[----:B------:R1:W5:Y:S01]  /*0ce0*/  @P0 LDG.E R8, desc[UR12][R2.64] ;  /* 0x0000000c02080981 */ /* 0x000362000c1e1900 */
[----:B------:R-:W-:Y:S02]  /*0cf0*/  ISETP.NE.U32.AND P0, PT, RZ, UR4, PT ;  /* 0x00000004ff007c0c */ /* 0x000fe4000bf05070 */
[----:B------:R-:W-:Y:S02]  /*0d00*/  CS2R R238, SRZ ;  /* 0x0000000000ee7805 */ /* 0x000fe4000001ff00 */
[----:B------:R-:W-:Y:S02]  /*0d10*/  PLOP3.LUT P6, PT, PT, PT, PT, 0x8, 0x0 ;  /* 0x000000000000781c */ /* 0x000fe40003fce170 */
[----:B------:R-:W-:-:S13]  /*0d20*/  ISETP.NE.AND.EX P0, PT, RZ, UR5, PT, P0 ;  /* 0x00000005ff007c0c */ /* 0x000fda000bf05300 */
[----:B------:R-:W-:Y:S05]  /*0d30*/  @!P0 BRA `(.L_x_3989) ;  /* 0x00000000002c8947 */ /* 0x000fea0003800000 */
[----:B-1----:R-:W1:Y:S01]  /*0d40*/  LDC.64 R2, c[0x0][0x378] ;  /* 0x0000de00ff027b82 */ /* 0x002e620000000a00 */
[----:B------:R-:W-:-:S05]  /*0d50*/  SHF.R.S32.HI R5, RZ, 0x1f, R9 ;  /* 0x0000001fff057819 */ /* 0x000fca0000011409 */
[-C--:B-1----:R-:W-:Y:S02]  /*0d60*/  IMAD R4, R5, R2.reuse, RZ ;  /* 0x0000000205047224 */ /* 0x082fe400078e02ff */
[----:B------:R-:W-:-:S04]  /*0d70*/  IMAD.WIDE.U32 R6, R9, R2, RZ ;  /* 0x0000000209067225 */ /* 0x000fc800078e00ff */
[----:B------:R-:W-:Y:S01]  /*0d80*/  IMAD R3, R9, R3, R4 ;  /* 0x0000000309037224 */ /* 0x000fe200078e0204 */
[----:B------:R-:W-:-:S03]  /*0d90*/  LEA R238, P0, R6, UR4, 0x2 ;  /* 0x0000000406ee7c11 */ /* 0x000fc6000f8010ff */
[----:B------:R-:W-:Y:S01]  /*0da0*/  IMAD.IADD R3, R7, 0x1, R3 ;  /* 0x0000000107037824 */ /* 0x000fe200078e0203 */
[----:B------:R-:W-:-:S04]  /*0db0*/  ISETP.NE.U32.AND P6, PT, R238, RZ, PT ;  /* 0x000000ffee00720c */ /* 0x000fc80003fc5070 */
[----:B------:R-:W-:-:S04]  /*0dc0*/  SHF.L.U64.HI R3, R6, 0x2, R3 ;  /* 0x0000000206037819 */ /* 0x000fc80000010203 */
[----:B------:R-:W-:-:S04]  /*0dd0*/  IADD3.X R239, R3, UR5, RZ, P0, !PT ;  /* 0x0000000503ef7c10 */ /* 0x000fc800087fe4ff */
[----:B------:R-:W-:-:S13]  /*0de0*/  ISETP.NE.AND.EX P6, PT, R239, RZ, PT, P6 ;  /* 0x000000ffef00720c */ /* 0x000fda0003fc5360 */
.L_x_3989:
[----:B------:R-:W-:Y:S05]  /*0df0*/  @!P6 BRA `(.L_x_3990) ;  /* 0x000000040038e947 */ /* 0x000fea0003800000 */
[----:B-----5:R-:W2:Y:S01]  /*0e00*/  LDC R8, c[0x0][0x380] ;  /* 0x0000e000ff087b82 */ /* 0x020ea20000000800 */
[----:B------:R-:W-:Y:S01]  /*0e10*/  LEA R25, R165, 0xffffffc0, 0x6 ;  /* 0xffffffc0a5197811 */ /* 0x000fe200078e30ff */
[----:B------:R-:W-:-:S03]  /*0e20*/  ULDC.64 UR4, c[0x0][0x230] ;  /* 0x00008c0000047ab9 */ /* 0x000fc60000000a00 */
[----:B-1----:R-:W-:Y:S02]  /*0e30*/  IABS R2, R25 ;  /* 0x0000001900027213 */ /* 0x002fe40000000000 */
[----:B------:R-:W-:Y:S01]  /*0e40*/  MOV R12, RZ ;  /* 0x000000ff000c7202 */ /* 0x000fe20000000f00 */
[----:B------:R-:W1:Y:S01]  /*0e50*/  LDC.64 R84, c[0x0][0x248] ;  /* 0x00009200ff547b82 */ /* 0x000e620000000a00 */
[----:B--2---:R-:W-:-:S04]  /*0e60*/  IABS R4, R8 ;  /* 0x0000000800047213 */ /* 0x004fc80000000000 */
[----:B------:R-:W2:Y:S08]  /*0e70*/  I2F.RP R5, R4 ;  /* 0x0000000400057306 */ /* 0x000eb00000209400 */
[----:B--2---:R-:W2:Y:S02]  /*0e80*/  MUFU.RCP R6, R5 ;  /* 0x0000000500067308 */ /* 0x004ea40000001000 */
[----:B--2---:R-:W-:-:S06]  /*0e90*/  IADD3 R6, R6, 0xffffffe, RZ ;  /* 0x0ffffffe06067810 */ /* 0x004fcc0007ffe0ff */
[----:B------:R-:W2:Y:S02]  /*0ea0*/  F2I.FTZ.U32.TRUNC.NTZ R7, R6 ;  /* 0x0000000600077305 */ /* 0x000ea4000021f000 */
[----:B--2---:R-:W-:Y:S01]  /*0eb0*/  IMAD.MOV R3, RZ, RZ, -R7 ;  /* 0x000000ffff037224 */ /* 0x004fe200078e0a07 */
[----:B------:R-:W-:-:S03]  /*0ec0*/  MOV R6, RZ ;  /* 0x000000ff00067202 */ /* 0x000fc60000000f00 */
[----:B------:R-:W-:-:S04]  /*0ed0*/  IMAD R3, R3, R4, RZ ;  /* 0x0000000403037224 */ /* 0x000fc800078e02ff */
[----:B------:R-:W-:Y:S02]  /*0ee0*/  IMAD.HI.U32 R3, R7, R3, R6 ;  /* 0x0000000307037227 */ /* 0x000fe400078e0006 */
[----:B------:R-:W2:Y:S04]  /*0ef0*/  LDC R7, c[0x0][0x278] ;  /* 0x00009e00ff077b82 */ /* 0x000ea80000000800 */
[----:B------:R-:W-:-:S04]  /*0f00*/  IMAD.HI.U32 R11, R3, R2, RZ ;  /* 0x00000002030b7227 */ /* 0x000fc800078e00ff */
[----:B------:R-:W-:-:S04]  /*0f10*/  IMAD.MOV R3, RZ, RZ, -R11 ;  /* 0x000000ffff037224 */ /* 0x000fc800078e0a0b */
        /* <DEDUP_REMOVED lines=8> */
[----:B------:R-:W-:-:S05]  /*0fa0*/  @P2 IADD3 R11, R11, 0x1, RZ ;  /* 0x000000010b0b2810 */ /* 0x000fca0007ffe0ff */
[----:B------:R-:W-:Y:S01]  /*0fb0*/  @!P0 IMAD.MOV R11, RZ, RZ, -R11 ;  /* 0x000000ffff0b8224 */ /* 0x000fe200078e0a0b */
[----:B------:R-:W-:-:S05]  /*0fc0*/  @!P1 LOP3.LUT R11, RZ, R8, RZ, 0x33, !PT ;  /* 0x00000008ff0b9212 */ /* 0x000fca00078e33ff */
[----:B------:R-:W-:-:S05]  /*0fd0*/  IMAD.WIDE R14, R11, 0x4, R238 ;  /* 0x000000040b0e7825 */ /* 0x000fca00078e02ee */
[----:B------:R-:W3:Y:S01]  /*0fe0*/  LDG.E R4, desc[UR12][R14.64] ;  /* 0x0000000c0e047981 */ /* 0x000ee2000c1e1900 */
[----:B--2---:R-:W-:-:S04]  /*0ff0*/  IABS R2, R7 ;  /* 0x0000000700027213 */ /* 0x004fc80000000000 */
[----:B------:R-:W2:Y:S08]  /*1000*/  I2F.RP R6, R2 ;  /* 0x0000000200067306 */ /* 0x000eb00000209400 */
[----:B--2---:R-:W2:Y:S02]  /*1010*/  MUFU.RCP R13, R6 ;  /* 0x00000006000d7308 */ /* 0x004ea40000001000 */
[----:B--2---:R-:W-:Y:S01]  /*1020*/  IADD3 R13, R13, 0xffffffe, RZ ;  /* 0x0ffffffe0d0d7810 */ /* 0x004fe20007ffe0ff */
[----:B------:R-:W-:-:S04]  /*1030*/  IMAD.MOV R6, RZ, RZ, -R11 ;  /* 0x000000ffff067224 */ /* 0x000fc800078e0a0b */
[----:B------:R-:W-:Y:S01]  /*1040*/  IMAD R25, R8, R6, R25 ;  /* 0x0000000608197224 */ /* 0x000fe200078e0219 */
[----:B------:R-:W2:Y:S04]  /*1050*/  F2I.FTZ.U32.TRUNC.NTZ R13, R13 ;  /* 0x0000000d000d7305 */ /* 0x000ea8000021f000 */
[----:B------:R-:W-:Y:S01]  /*1060*/  SHF.R.S32.HI R23, RZ, 0x1f, R25 ;  /* 0x0000001fff177819 */ /* 0x000fe20000011419 */
[----:B--2---:R-:W-:-:S04]  /*1070*/  IMAD.MOV R3, RZ, RZ, -R13 ;  /* 0x000000ffff037224 */ /* 0x004fc800078e0a0d */
[----:B------:R-:W-:Y:S01]  /*1080*/  IMAD R5, R3, R2, RZ ;  /* 0x0000000203057224 */ /* 0x000fe200078e02ff */
[----:B------:R-:W-:-:S03]  /*1090*/  IABS R3, R36 ;  /* 0x0000002400037213 */ /* 0x000fc60000000000 */
[----:B------:R-:W-:-:S04]  /*10a0*/  IMAD.HI.U32 R12, R13, R5, R12 ;  /* 0x000000050d0c7227 */ /* 0x000fc800078e000c */
[----:B------:R-:W-:-:S04]  /*10b0*/  IMAD.MOV.U32 R5, RZ, RZ, R3 ;  /* 0x000000ffff057224 */ /* 0x000fc800078e0003 */
[----:B------:R-:W-:-:S05]  /*10c0*/  IMAD.HI.U32 R22, R12, R5, RZ ;  /* 0x000000050c167227 */ /* 0x000fca00078e00ff */
[----:B------:R-:W-:-:S05]  /*10d0*/  IADD3 R3, -R22, RZ, RZ ;  /* 0x000000ff16037210 */ /* 0x000fca0007ffe1ff */
[----:B------:R-:W-:-:S05]  /*10e0*/  IMAD R3, R2, R3, R5 ;  /* 0x0000000302037224 */ /* 0x000fca00078e0205 */
[----:B------:R-:W-:-:S13]  /*10f0*/  ISETP.GT.U32.AND P1, PT, R2, R3, PT ;  /* 0x000000030200720c */ /* 0x000fda0003f24070 */
[----:B------:R-:W-:Y:S01]  /*1100*/  @!P1 IMAD.IADD R3, R3, 0x1, -R2 ;  /* 0x0000000103039824 */ /* 0x000fe200078e0a02 */
[----:B------:R-:W-:Y:S02]  /*1110*/  @!P1 IADD3 R22, R22, 0x1, RZ ;  /* 0x0000000116169810 */ /* 0x000fe40007ffe0ff */
[----:B------:R-:W-:Y:S02]  /*1120*/  ISETP.NE.AND P1, PT, R7, RZ, PT ;  /* 0x000000ff0700720c */ /* 0x000fe40003f25270 */
[----:B------:R-:W-:Y:S02]  /*1130*/  ISETP.GE.U32.AND P2, PT, R3, R2, PT ;  /* 0x000000020300720c */ /* 0x000fe40003f46070 */
[----:B------:R-:W-:-:S04]  /*1140*/  LOP3.LUT R2, R36, R7, RZ, 0x3c, !PT ;  /* 0x0000000724027212 */ /* 0x000fc800078e3cff */
[----:B------:R-:W-:Y:S02]  /*1150*/  ISETP.GE.AND P0, PT, R2, RZ, PT ;  /* 0x000000ff0200720c */ /* 0x000fe40003f06270 */
[----:B------:R-:W2:Y:S05]  /*1160*/  LDC.64 R2, c[0x0][0x238] ;  /* 0x00008e00ff027b82 */ /* 0x000eaa0000000a00 */
[----:B------:R-:W-:-:S06]  /*1170*/  @P2 IADD3 R22, R22, 0x1, RZ ;  /* 0x0000000116162810 */ /* 0x000fcc0007ffe0ff */
[----:B------:R-:W-:Y:S01]  /*1180*/  @!P0 IMAD.MOV R22, RZ, RZ, -R22 ;  /* 0x000000ffff168224 */ /* 0x000fe200078e0a16 */
[----:B------:R-:W-:-:S04]  /*1190*/  @!P1 LOP3.LUT R22, RZ, R7, RZ, 0x33, !PT ;  /* 0x00000007ff169212 */ /* 0x000fc800078e33ff */
[----:B------:R-:W-:Y:S02]  /*11a0*/  SHF.R.S32.HI R19, RZ, 0x1f, R22 ;  /* 0x0000001fff137819 */ /* 0x000fe40000011416 */
[----:B---3--:R-:W-:Y:S01]  /*11b0*/  SHF.R.S32.HI R5, RZ, 0x1f, R4 ;  /* 0x0000001fff057819 */ /* 0x008fe20000011404 */
[----:B------:R-:W-:-:S04]  /*11c0*/  IMAD.WIDE.U32 R10, R4, UR4, RZ ;  /* 0x00000004040a7c25 */ /* 0x000fc8000f8e00ff */
[C---:B------:R-:W-:Y:S02]  /*11d0*/  IMAD R13, R5.reuse, UR4, RZ ;  /* 0x00000004050d7c24 */ /* 0x040fe4000f8e02ff */
[----:B--2---:R-:W-:Y:S02]  /*11e0*/  IMAD R5, R5, R2, RZ ;  /* 0x0000000205057224 */ /* 0x004fe400078e02ff */
[C---:B------:R-:W-:Y:S01]  /*11f0*/  IMAD R6, R4.reuse, UR5, R13 ;  /* 0x0000000504067c24 */ /* 0x040fe2000f8e020d */
[----:B------:R-:W-:Y:S01]  /*1200*/  ULDC.64 UR4, c[0x0][0x260] ;  /* 0x0000980000047ab9 */ /* 0x000fe20000000a00 */
[----:B------:R-:W-:Y:S02]  /*1210*/  IMAD R3, R4, R3, R5 ;  /* 0x0000000304037224 */ /* 0x000fe400078e0205 */
[----:B------:R-:W-:Y:S01]  /*1220*/  IMAD R7, R19, UR4, RZ ;  /* 0x0000000413077c24 */ /* 0x000fe2000f8e02ff */
[----:B------:R-:W-:Y:S01]  /*1230*/  IADD3 R11, R11, R6, RZ ;  /* 0x000000060b0b7210 */ /* 0x000fe20007ffe0ff */
[----:B-1----:R-:W-:-:S02]  /*1240*/  IMAD R6, R23, R84, RZ ;  /* 0x0000005417067224 */ /* 0x002fc400078e02ff */
[----:B------:R-:W-:-:S04]  /*1250*/  IMAD.WIDE.U32 R26, R4, R2, RZ ;  /* 0x00000002041a7225 */ /* 0x000fc800078e00ff */
[C---:B------:R-:W-:Y:S02]  /*1260*/  IMAD R6, R25.reuse, R85, R6 ;  /* 0x0000005519067224 */ /* 0x040fe400078e0206 */
[----:B------:R-:W-:-:S04]  /*1270*/  IMAD.WIDE.U32 R10, R25, R84, R10 ;  /* 0x00000054190a7225 */ /* 0x000fc800078e000a */
[----:B------:R-:W-:Y:S02]  /*1280*/  IMAD.IADD R11, R11, 0x1, R6 ;  /* 0x000000010b0b7824 */ /* 0x000fe400078e0206 */
[C---:B------:R-:W-:Y:S02]  /*1290*/  IMAD R7, R22.reuse, UR5, R7 ;  /* 0x0000000516077c24 */ /* 0x040fe4000f8e0207 */
[----:B------:R-:W-:Y:S01]  /*12a0*/  IMAD.WIDE.U32 R86, R22, UR4, R10 ;  /* 0x0000000416567c25 */ /* 0x000fe2000f8e000a */
[----:B------:R-:W-:-:S04]  /*12b0*/  IADD3 R10, R27, R3, RZ ;  /* 0x000000031b0a7210 */ /* 0x000fc80007ffe0ff */
[----:B------:R-:W-:Y:S01]  /*12c0*/  IADD3 R4, R87, R7, RZ ;  /* 0x0000000757047210 */ /* 0x000fe20007ffe0ff */
[----:B------:R-:W-:Y:S06]  /*12d0*/  BRA `(.L_x_3991) ;  /* 0x0000000400307947 */ /* 0x000fec0003800000 */
.L_x_3990:
[----:B------:R-:W1:Y:S01]  /*12e0*/  LDC R13, c[0x0][0x278] ;  /* 0x00009e00ff0d7b82 */ /* 0x000e620000000800 */
[----:B------:R-:W-:Y:S02]  /*12f0*/  ISETP.NE.AND P3, PT, R10, -0x1, PT ;  /* 0xffffffff0a00780c */ /* 0x000fe40003f65270 */
[----:B------:R-:W-:-:S04]  /*1300*/  LEA R25, R165, 0xffffffc0, 0x6 ;  /* 0xffffffc0a5197811 */ /* 0x000fc800078e30ff */
[----:B------:R-:W-:-:S07]  /*1310*/  SHF.R.S32.HI R23, RZ, 0x1f, R25 ;  /* 0x0000001fff177819 */ /* 0x000fce0000011419 */
[----:B------:R-:W2:Y:S01]  /*1320*/  @P3 LDC.64 R84, c[0x0][0x248] ;  /* 0x00009200ff543b82 */ /* 0x000ea20000000a00 */
[----:B------:R-:W-:Y:S01]  /*1330*/  @P3 IMAD.IADD R14, R11, 0x1, R10 ;  /* 0x000000010b0e3824 */ /* 0x000fe200078e020a */
[----:B-1----:R-:W-:-:S04]  /*1340*/  IABS R3, R13 ;  /* 0x0000000d00037213 */ /* 0x002fc80000000000 */
[----:B------:R-:W1:Y:S08]  /*1350*/  I2F.RP R5, R3 ;  /* 0x0000000300057306 */ /* 0x000e700000209400 */
[----:B-1----:R-:W1:Y:S02]  /*1360*/  MUFU.RCP R6, R5 ;  /* 0x0000000500067308 */ /* 0x002e640000001000 */
[----:B-1----:R-:W-:-:S06]  /*1370*/  VIADD R6, R6, 0xffffffe ;  /* 0x0ffffffe06067836 */ /* 0x002fcc0000000000 */
[----:B------:R-:W1:Y:S02]  /*1380*/  F2I.FTZ.U32.TRUNC.NTZ R7, R6 ;  /* 0x0000000600077305 */ /* 0x000e64000021f000 */
[----:B-1----:R-:W-:Y:S01]  /*1390*/  IMAD.MOV R2, RZ, RZ, -R7 ;  /* 0x000000ffff027224 */ /* 0x002fe200078e0a07 */
[----:B------:R-:W-:-:S03]  /*13a0*/  MOV R6, RZ ;  /* 0x000000ff00067202 */ /* 0x000fc60000000f00 */
[----:B------:R-:W-:Y:S01]  /*13b0*/  IMAD R4, R2, R3, RZ ;  /* 0x0000000302047224 */ /* 0x000fe200078e02ff */
[----:B------:R-:W-:-:S03]  /*13c0*/  IABS R2, R36 ;  /* 0x0000002400027213 */ /* 0x000fc60000000000 */
[----:B------:R-:W-:Y:S01]  /*13d0*/  IMAD.HI.U32 R7, R7, R4, R6 ;  /* 0x0000000407077227 */ /* 0x000fe200078e0006 */
[----:B------:R-:W-:-:S03]  /*13e0*/  LOP3.LUT R6, R36, R13, RZ, 0x3c, !PT ;  /* 0x0000000d24067212 */ /* 0x000fc600078e3cff */
[----:B------:R-:W-:Y:S01]  /*13f0*/  IMAD.MOV.U32 R4, RZ, RZ, R2 ;  /* 0x000000ffff047224 */ /* 0x000fe200078e0002 */
[----:B------:R-:W-:-:S03]  /*1400*/  ISETP.GE.AND P1, PT, R6, RZ, PT ;  /* 0x000000ff0600720c */ /* 0x000fc60003f26270 */
[----:B------:R-:W-:-:S04]  /*1410*/  IMAD.HI.U32 R22, R7, R4, RZ ;  /* 0x0000000407167227 */ /* 0x000fc800078e00ff */
[----:B------:R-:W-:Y:S02]  /*1420*/  IMAD.MOV R2, RZ, RZ, -R22 ;  /* 0x000000ffff027224 */ /* 0x000fe400078e0a16 */
[C---:B--2---:R-:W-:Y:S02]  /*1430*/  @P3 IMAD R7, R14.reuse, R85, RZ ;  /* 0x000000550e073224 */ /* 0x044fe400078e02ff */
[C---:B------:R-:W-:Y:S02]  /*1440*/  IMAD R2, R3.reuse, R2, R4 ;  /* 0x0000000203027224 */ /* 0x040fe400078e0204 */
[----:B------:R-:W1:Y:S01]  /*1450*/  @P3 LDC.64 R4, c[0x0][0x250] ;  /* 0x00009400ff043b82 */ /* 0x000e620000000a00 */
[----:B------:R-:W-:Y:S02]  /*1460*/  @P3 IMAD.WIDE.U32 R14, R14, R84, RZ ;  /* 0x000000540e0e3225 */ /* 0x000fe400078e00ff */
[----:B------:R-:W-:-:S03]  /*1470*/  ISETP.GT.U32.AND P0, PT, R3, R2, PT ;  /* 0x000000020300720c */ /* 0x000fc60003f04070 */
[----:B------:R-:W-:Y:S02]  /*1480*/  @P3 IADD3 R7, R15, R7, RZ ;  /* 0x000000070f073210 */ /* 0x000fe40007ffe0ff */
[----:B------:R-:W-:-:S08]  /*1490*/  @P3 MOV R12, R14 ;  /* 0x0000000e000c3202 */ /* 0x000fd00000000f00 */
[-C--:B------:R-:W-:Y:S02]  /*14a0*/  @!P0 IADD3 R2, R2, -R3.reuse, RZ ;  /* 0x8000000302028210 */ /* 0x080fe40007ffe0ff */
[----:B------:R-:W-:Y:S02]  /*14b0*/  @!P0 IADD3 R22, R22, 0x1, RZ ;  /* 0x0000000116168810 */ /* 0x000fe40007ffe0ff */
[----:B------:R-:W-:Y:S02]  /*14c0*/  ISETP.GE.U32.AND P2, PT, R2, R3, PT ;  /* 0x000000030200720c */ /* 0x000fe40003f46070 */
[----:B------:R-:W2:Y:S01]  /*14d0*/  LDC.64 R2, c[0x0][0x260] ;  /* 0x00009800ff027b82 */ /* 0x000ea20000000a00 */
[----:B------:R-:W-:-:S10]  /*14e0*/  ISETP.NE.AND P0, PT, R13, RZ, PT ;  /* 0x000000ff0d00720c */ /* 0x000fd40003f05270 */
[----:B------:R-:W-:-:S04]  /*14f0*/  @P2 VIADD R22, R22, 0x1 ;  /* 0x0000000116162836 */ /* 0x000fc80000000000 */
[----:B------:R-:W-:Y:S01]  /*1500*/  @!P1 IMAD.MOV R22, RZ, RZ, -R22 ;  /* 0x000000ffff169224 */ /* 0x000fe200078e0a16 */
[----:B------:R-:W-:Y:S06]  /*1510*/  @P3 BRA `(.L_x_3992) ;  /* 0x0000000000343947 */ /* 0x000fec0003800000 */
[----:B------:R-:W3:Y:S01]  /*1520*/  LDC.64 R84, c[0x0][0x248] ;  /* 0x00009200ff547b82 */ /* 0x000ee20000000a00 */
[----:B------:R-:W-:-:S07]  /*1530*/  SHF.R.S32.HI R15, RZ, 0x1f, R11 ;  /* 0x0000001fff0f7819 */ /* 0x000fce000001140b */
[----:B------:R-:W4:Y:S01]  /*1540*/  LDC.64 R6, c[0x0][0x230] ;  /* 0x00008c00ff067b82 */ /* 0x000f220000000a00 */
[-C--:B---3--:R-:W-:Y:S01]  /*1550*/  IMAD R14, R15, R84.reuse, RZ ;  /* 0x000000540f0e7224 */ /* 0x088fe200078e02ff */
[----:B-----5:R-:W-:Y:S01]  /*1560*/  SHF.R.S32.HI R15, RZ, 0x1f, R8 ;  /* 0x0000001fff0f7819 */ /* 0x020fe20000011408 */
[----:B------:R-:W-:-:S04]  /*1570*/  IMAD.WIDE.U32 R16, R11, R84, RZ ;  /* 0x000000540b107225 */ /* 0x000fc800078e00ff */
[----:B------:R-:W-:Y:S02]  /*1580*/  IMAD R14, R11, R85, R14 ;  /* 0x000000550b0e7224 */ /* 0x000fe400078e020e */
[----:B----4-:R-:W-:-:S03]  /*1590*/  IMAD R12, R15, R6, RZ ;  /* 0x000000060f0c7224 */ /* 0x010fc600078e02ff */
[----:B------:R-:W-:Y:S01]  /*15a0*/  IADD3 R17, R17, R14, RZ ;  /* 0x0000000e11117210 */ /* 0x000fe20007ffe0ff */
[C---:B------:R-:W-:Y:S02]  /*15b0*/  IMAD R7, R8.reuse, R7, R12 ;  /* 0x0000000708077224 */ /* 0x040fe400078e020c */
[----:B------:R-:W-:-:S05]  /*15c0*/  IMAD.WIDE.U32 R16, R8, R6, R16 ;  /* 0x0000000608107225 */ /* 0x000fca00078e0010 */
[----:B------:R-:W-:Y:S02]  /*15d0*/  IADD3 R7, R17, R7, RZ ;  /* 0x0000000711077210 */ /* 0x000fe40007ffe0ff */
[----:B------:R-:W-:-:S07]  /*15e0*/  MOV R12, R16 ;  /* 0x00000010000c7202 */ /* 0x000fce0000000f00 */
.L_x_3992:
[----:B------:R-:W-:Y:S01]  /*15f0*/  @!P0 LOP3.LUT R22, RZ, R13, RZ, 0x33, !PT ;  /* 0x0000000dff168212 */ /* 0x000fe200078e33ff */
[----:B------:R-:W-:Y:S01]  /*1600*/  IMAD R6, R23, R84, RZ ;  /* 0x0000005417067224 */ /* 0x000fe200078e02ff */
[----:B------:R-:W-:Y:S02]  /*1610*/  MOV R13, R7 ;  /* 0x00000007000d7202 */ /* 0x000fe40000000f00 */
[----:B------:R-:W-:Y:S01]  /*1620*/  SHF.R.S32.HI R19, RZ, 0x1f, R22 ;  /* 0x0000001fff137819 */ /* 0x000fe20000011416 */
[-C--:B------:R-:W-:Y:S01]  /*1630*/  IMAD R7, R85, R25.reuse, R6 ;  /* 0x0000001955077224 */ /* 0x080fe200078e0206 */
[----:B------:R-:W-:Y:S01]  /*1640*/  @P3 IADD3 R10, R11, R10, RZ ;  /* 0x0000000a0b0a3210 */ /* 0x000fe20007ffe0ff */
[----:B------:R-:W-:-:S04]  /*1650*/  IMAD.WIDE.U32 R12, R84, R25, R12 ;  /* 0x00000019540c7225 */ /* 0x000fc800078e000c */
[----:B--2---:R-:W-:Y:S01]  /*1660*/  IMAD R6, R19, R2, RZ ;  /* 0x0000000213067224 */ /* 0x004fe200078e02ff */
[----:B------:R-:W-:Y:S01]  /*1670*/  IADD3 R13, R13, R7, RZ ;  /* 0x000000070d0d7210 */ /* 0x000fe20007ffe0ff */
[----:B-1----:R-:W-:-:S04]  /*1680*/  @P3 IMAD.WIDE.U32 R26, R10, R4, RZ ;  /* 0x000000040a1a3225 */ /* 0x002fc800078e00ff */
[----:B------:R-:W-:-:S04]  /*1690*/  IMAD.WIDE.U32 R86, R22, R2, R12 ;  /* 0x0000000216567225 */ /* 0x000fc800078e000c */
[----:B------:R-:W-:Y:S02]  /*16a0*/  IMAD R3, R22, R3, R6 ;  /* 0x0000000316037224 */ /* 0x000fe400078e0206 */
[----:B------:R-:W-:-:S03]  /*16b0*/  @P3 IMAD R10, R10, R5, R27 ;  /* 0x000000050a0a3224 */ /* 0x000fc600078e021b */
[----:B------:R-:W-:Y:S01]  /*16c0*/  IADD3 R4, R87, R3, RZ ;  /* 0x0000000357047210 */ /* 0x000fe20007ffe0ff */
[----:B------:R-:W-:Y:S06]  /*16d0*/  @P3 BRA `(.L_x_3991) ;  /* 0x0000000000303947 */ /* 0x000fec0003800000 */
[----:B------:R-:W1:Y:S01]  /*16e0*/  LDC.64 R6, c[0x0][0x250] ;  /* 0x00009400ff067b82 */ /* 0x000e620000000a00 */
[----:B------:R-:W-:-:S07]  /*16f0*/  SHF.R.S32.HI R5, RZ, 0x1f, R11 ;  /* 0x0000001fff057819 */ /* 0x000fce000001140b */
[----:B------:R-:W2:Y:S01]  /*1700*/  LDC.64 R2, c[0x0][0x238] ;  /* 0x00008e00ff027b82 */ /* 0x000ea20000000a00 */
[----:B-1----:R-:W-:Y:S01]  /*1710*/  IMAD R10, R5, R6, RZ ;  /* 0x00000006050a7224 */ /* 0x002fe200078e02ff */
[----:B-----5:R-:W-:-:S03]  /*1720*/  SHF.R.S32.HI R5, RZ, 0x1f, R8 ;  /* 0x0000001fff057819 */ /* 0x020fc60000011408 */
[C---:B------:R-:W-:Y:S02]  /*1730*/  IMAD R7, R11.reuse, R7, R10 ;  /* 0x000000070b077224 */ /* 0x040fe400078e020a */
[----:B------:R-:W-:-:S04]  /*1740*/  IMAD.WIDE.U32 R10, R11, R6, RZ ;  /* 0x000000060b0a7225 */ /* 0x000fc800078e00ff */
[----:B--2---:R-:W-:Y:S01]  /*1750*/  IMAD R5, R5, R2, RZ ;  /* 0x0000000205057224 */ /* 0x004fe200078e02ff */
[----:B------:R-:W-:-:S03]  /*1760*/  IADD3 R11, R11, R7, RZ ;  /* 0x000000070b0b7210 */ /* 0x000fc60007ffe0ff */
[C---:B------:R-:W-:Y:S02]  /*1770*/  IMAD R3, R8.reuse, R3, R5 ;  /* 0x0000000308037224 */ /* 0x040fe400078e0205 */
[----:B------:R-:W-:-:S05]  /*1780*/  IMAD.WIDE.U32 R26, R8, R2, R10 ;  /* 0x00000002081a7225 */ /* 0x000fca00078e000a */
[----:B------:R-:W-:-:S07]  /*1790*/  IADD3 R10, R27, R3, RZ ;  /* 0x000000031b0a7210 */ /* 0x000fce0007ffe0ff */
.L_x_3991:
[----:B------:R-:W-:Y:S01]  /*17a0*/  ISETP.NE.AND P4, PT, R236, -0x1, PT ;  /* 0xffffffffec00780c */ /* 0x000fe20003f85270 */
[----:B------:R-:W-:Y:S01]  /*17b0*/  IMAD.IADD R235, R0, 0x1, -R235 ;  /* 0x0000000100eb7824 */ /* 0x000fe200078e0aeb */
[----:B------:R-:W-:Y:S01]  /*17c0*/  SHF.R.S32.HI R5, RZ, 0x1f, R92 ;  /* 0x0000001fff057819 */ /* 0x000fe2000001145c */
[----:B------:R-:W-:Y:S01]  /*17d0*/  ULDC.64 UR4, c[0x0][0x258] ;  /* 0x0000960000047ab9 */ /* 0x000fe20000000a00 */
[----:B------:R-:W-:Y:S02]  /*17e0*/  ULDC.64 UR6, c[0x0][0x268] ;  /* 0x00009a0000067ab9 */ /* 0x000fe40000000a00 */
[----:B-----5:R-:W-:Y:S01]  /*17f0*/  LEA.HI R8, R5, R92, RZ, 0x3 ;  /* 0x0000005c05087211 */ /* 0x020fe200078f18ff */
[----:B------:R-:W-:-:S03]  /*1800*/  IMAD R19, R19, UR6, RZ ;  /* 0x0000000613137c24 */ /* 0x000fc6000f8e02ff */
[----:B------:R-:W-:Y:S01]  /*1810*/  SHF.R.S32.HI R20, RZ, 0x3, R8 ;  /* 0x00000003ff147819 */ /* 0x000fe20000011408 */
[----:B------:R-:W-:Y:S02]  /*1820*/  IMAD R19, R22, UR7, R19 ;  /* 0x0000000716137c24 */ /* 0x000fe4000f8e0213 */
[----:B------:R-:W1:Y:S01]  /*1830*/  @!P4 LDC.64 R6, c[0x0][0x228] ;  /* 0x00008a00ff06cb82 */ /* 0x000e620000000a00 */
[----:B------:R-:W-:Y:S01]  /*1840*/  @!P4 SHF.R.S32.HI R11, RZ, 0x1f, R9 ;  /* 0x0000001fff0bc819 */ /* 0x000fe20000011409 */
[C---:B------:R-:W-:Y:S01]  /*1850*/  VIADD R24, R20.reuse, 0x10 ;  /* 0x0000001014187836 */ /* 0x040fe20000000000 */
[CC--:B------:R-:W-:Y:S01]  /*1860*/  ISETP.GE.AND P3, PT, R20.reuse, R235.reuse, PT ;  /* 0x000000eb1400720c */ /* 0x0c0fe20003f66270 */
[C---:B------:R-:W-:Y:S01]  /*1870*/  VIADD R18, R20.reuse, 0x20 ;  /* 0x0000002014127836 */ /* 0x040fe20000000000 */
[--C-:B------:R-:W-:Y:S01]  /*1880*/  SHF.R.S32.HI R21, RZ, 0x1f, R20.reuse ;  /* 0x0000001fff157819 */ /* 0x100fe20000011414 */
[----:B------:R-:W-:Y:S01]  /*1890*/  VIADD R16, R20, 0x30 ;  /* 0x0000003014107836 */ /* 0x000fe20000000000 */
[-C--:B------:R-:W-:Y:S01]  /*18a0*/  ISETP.GE.AND P2, PT, R24, R235.reuse, PT ;  /* 0x000000eb1800720c */ /* 0x080fe20003f46270 */
[----:B------:R-:W2:Y:S01]  /*18b0*/  @P4 LDC.64 R2, c[0x0][0x240] ;  /* 0x00009000ff024b82 */ /* 0x000ea20000000a00 */
[-C--:B------:R-:W-:Y:S01]  /*18c0*/  ISETP.GE.AND P1, PT, R18, R235.reuse, PT ;  /* 0x000000eb1200720c */ /* 0x080fe20003f26270 */
[----:B------:R-:W-:Y:S01]  /*18d0*/  IMAD.WIDE R38, R39, 0x40, R20 ;  /* 0x0000004027267825 */ /* 0x000fe200078e0214 */
[----:B------:R-:W-:-:S03]  /*18e0*/  ISETP.GE.AND P0, PT, R16, R235, PT ;  /* 0x000000eb1000720c */ /* 0x000fc60003f06270 */
[----:B------:R-:W-:-:S04]  /*18f0*/  IMAD R89, R21, R84, RZ ;  /* 0x0000005415597224 */ /* 0x000fc800078e02ff */
[----:B------:R-:W-:Y:S02]  /*1900*/  IMAD R89, R20, R85, R89 ;  /* 0x0000005514597224 */ /* 0x000fe400078e0259 */
[----:B------:R-:W3:Y:S01]  /*1910*/  @!P2 S2R R32, SR_CgaCtaId ;  /* 0x000000000020a919 */ /* 0x000ee20000008800 */
[-C--:B-1----:R-:W-:Y:S01]  /*1920*/  @!P4 IMAD R0, R11, R6.reuse, RZ ;  /* 0x000000060b00c224 */ /* 0x082fe200078e02ff */
[----:B------:R-:W1:Y:S01]  /*1930*/  @!P1 S2R R30, SR_CgaCtaId ;  /* 0x00000000001e9919 */ /* 0x000e620000008800 */
[C---:B------:R-:W-:Y:S01]  /*1940*/  @!P4 IMAD.WIDE.U32 R12, R9.reuse, R6, RZ ;  /* 0x00000006090cc225 */ /* 0x040fe200078e00ff */
[----:B------:R-:W4:Y:S03]  /*1950*/  @!P0 S2R R28, SR_CgaCtaId ;  /* 0x00000000001c8919 */ /* 0x000f260000008800 */
[----:B------:R-:W-:Y:S01]  /*1960*/  @!P4 IMAD R7, R9, R7, R0 ;  /* 0x000000070907c224 */ /* 0x000fe200078e0200 */
[----:B------:R-:W-:Y:S01]  /*1970*/  LOP3.LUT R9, R8, 0xfffffff8, RZ, 0xc0, !PT ;  /* 0xfffffff808097812 */ /* 0x000fe200078ec0ff */
[----:B--2---:R-:W-:-:S04]  /*1980*/  @P4 IMAD.WIDE.U32 R14, R236, R2, RZ ;  /* 0x00000002ec0e4225 */ /* 0x004fc800078e00ff */
[----:B------:R-:W-:Y:S02]  /*1990*/  IMAD.IADD R0, R92, 0x1, -R9 ;  /* 0x000000015c007824 */ /* 0x000fe400078e0a09 */
[----:B------:R-:W-:Y:S01]  /*19a0*/  @P4 IMAD R3, R236, R3, R15 ;  /* 0x00000003ec034224 */ /* 0x000fe200078e020f */
[----:B------:R-:W2:Y:S01]  /*19b0*/  @!P3 LDC.64 R8, c[0x0][0x240] ;  /* 0x00009000ff08bb82 */ /* 0x000ea20000000a00 */
[----:B------:R-:W-:Y:S02]  /*19c0*/  IMAD.SHL.U32 R11, R0, 0x8, RZ ;  /* 0x00000008000b7824 */ /* 0x000fe400078e00ff */
[----:B------:R-:W-:Y:S02]  /*19d0*/  @P4 IMAD.MOV.U32 R2, RZ, RZ, R14 ;  /* 0x000000ffff024224 */ /* 0x000fe400078e000e */
[----:B------:R-:W-:Y:S01]  /*19e0*/  @!P4 IMAD.IADD R3, R13, 0x1, R7 ;  /* 0x000000010d03c824 */ /* 0x000fe200078e0207 */
[----:B------:R-:W-:Y:S01]  /*19f0*/  SHF.R.S32.HI R7, RZ, 0x1f, R11 ;  /* 0x0000001fff077819 */ /* 0x000fe2000001140b */
[----:B------:R-:W-:Y:S01]  /*1a00*/  @!P4 IMAD.MOV.U32 R2, RZ, RZ, R12 ;  /* 0x000000ffff02c224 */ /* 0x000fe200078e000c */
[C---:B------:R-:W-:Y:S01]  /*1a10*/  IADD3 R26, P4, R11.reuse, R26, RZ ;  /* 0x0000001a0b1a7210 */ /* 0x040fe20007f9e0ff */
[----:B------:R-:W-:Y:S01]  /*1a20*/  IMAD.SHL.U32 R6, R20, 0x40, RZ ;  /* 0x0000004014067824 */ /* 0x000fe200078e00ff */
[----:B------:R-:W-:Y:S01]  /*1a30*/  SHF.R.S32.HI R13, RZ, 0x1f, R36 ;  /* 0x0000001fff0d7819 */ /* 0x000fe20000011424 */
[----:B------:R-:W4:Y:S01]  /*1a40*/  @!P2 LDC.64 R14, c[0x0][0x210] ;  /* 0x00008400ff0eab82 */ /* 0x000f220000000a00 */
[----:B------:R-:W-:Y:S01]  /*1a50*/  IADD3 R86, P5, R11, R86, RZ ;  /* 0x000000560b567210 */ /* 0x000fe20007fbe0ff */
[----:B------:R-:W-:Y:S01]  /*1a60*/  IMAD.X R27, R7, 0x1, R10, P4 ;  /* 0x00000001071b7824 */ /* 0x000fe200020e060a */
[----:B------:R-:W-:Y:S01]  /*1a70*/  IADD3 R2, P4, R11, R2, RZ ;  /* 0x000000020b027210 */ /* 0x000fe20007f9e0ff */
[----:B------:R-:W-:Y:S01]  /*1a80*/  IMAD R13, R13, UR4, RZ ;  /* 0x000000040d0d7c24 */ /* 0x000fe2000f8e02ff */
[----:B------:R-:W-:Y:S01]  /*1a90*/  LOP3.LUT R6, R6, 0x1c0, RZ, 0xc0, !PT ;  /* 0x000001c006067812 */ /* 0x000fe200078ec0ff */
[----:B------:R-:W-:Y:S01]  /*1aa0*/  IMAD.X R87, R7, 0x1, R4, P5 ;  /* 0x0000000107577824 */ /* 0x000fe200028e0604 */
[----:B------:R-:W-:Y:S01]  /*1ab0*/  LEA.HI R4, R5, R92, RZ, 0x6 ;  /* 0x0000005c05047211 */ /* 0x000fe200078f30ff */
[----:B------:R-:W-:Y:S01]  /*1ac0*/  IMAD.X R3, R7, 0x1, R3, P4 ;  /* 0x0000000107037824 */ /* 0x000fe200020e0603 */
[----:B------:R-:W-:Y:S01]  /*1ad0*/  LOP3.LUT R17, R6, 0x38, R11, 0xf8, !PT ;  /* 0x0000003806117812 */ /* 0x000fe200078ef80b */
[C---:B------:R-:W-:Y:S01]  /*1ae0*/  IMAD R13, R36.reuse, UR5, R13 ;  /* 0x00000005240d7c24 */ /* 0x040fe2000f8e020d */
[----:B------:R-:W-:Y:S01]  /*1af0*/  SHF.R.U32.HI R6, RZ, 0x3, R6 ;  /* 0x00000003ff067819 */ /* 0x000fe20000011606 */
[----:B------:R-:W-:Y:S01]  /*1b00*/  IMAD.WIDE.U32 R36, R36, UR4, R2 ;  /* 0x0000000424247c25 */ /* 0x000fe2000f8e0002 */
[----:B------:R-:W4:Y:S01]  /*1b10*/  S2UR UR4, SR_CgaCtaId ;  /* 0x00000000000479c3 */ /* 0x000f220000008800 */
[----:B------:R-:W-:Y:S01]  /*1b20*/  @!P2 MOV R11, 0x400 ;  /* 0x00000400000ba802 */ /* 0x000fe20000000f00 */
[----:B------:R-:W-:Y:S01]  /*1b30*/  UMOV UR5, 0x400 ;  /* 0x0000040000057882 */ /* 0x000fe20000000000 */
[----:B------:R-:W-:Y:S01]  /*1b40*/  LOP3.LUT R17, R17, R6, RZ, 0x3c, !PT ;  /* 0x0000000611117212 */ /* 0x000fe200078e3cff */
[----:B------:R-:W-:Y:S01]  /*1b50*/  IMAD.SHL.U32 R4, R4, 0x8, RZ ;  /* 0x0000000804047824 */ /* 0x000fe200078e00ff */
[----:B---3--:R-:W-:Y:S01]  /*1b60*/  @!P2 LEA R32, R32, R11, 0x18 ;  /* 0x0000000b2020a211 */ /* 0x008fe200078ec0ff */
[-C--:B--2---:R-:W-:Y:S01]  /*1b70*/  @!P3 IMAD R34, R39, R8.reuse, RZ ;  /* 0x000000082722b224 */ /* 0x084fe200078e02ff */
[----:B------:R-:W-:Y:S01]  /*1b80*/  @!P1 MOV R11, 0x400 ;  /* 0x00000400000b9802 */ /* 0x000fe20000000f00 */
[----:B------:R-:W2:Y:S01]  /*1b90*/  @!P2 LDC.64 R2, c[0x0][0x240] ;  /* 0x00009000ff02ab82 */ /* 0x000ea20000000a00 */
[----:B------:R-:W-:Y:S01]  /*1ba0*/  LOP3.LUT R17, R17, 0xfffffe00, R4, 0xf8, !PT ;  /* 0xfffffe0011117812 */ /* 0x000fe200078ef804 */
[----:B------:R-:W-:Y:S01]  /*1bb0*/  IMAD.IADD R37, R37, 0x1, R13 ;  /* 0x0000000125257824 */ /* 0x000fe200078e020d */
[----:B-1----:R-:W-:Y:S01]  /*1bc0*/  @!P1 LEA R30, R30, R11, 0x18 ;  /* 0x0000000b1e1e9211 */ /* 0x002fe200078ec0ff */
[C---:B------:R-:W-:Y:S01]  /*1bd0*/  @!P3 IMAD R34, R38.reuse, R9, R34 ;  /* 0x000000092622b224 */ /* 0x040fe200078e0222 */
[----:B------:R-:W-:Y:S01]  /*1be0*/  @!P0 MOV R11, 0x400 ;  /* 0x00000400000b8802 */ /* 0x000fe20000000f00 */
[C---:B------:R-:W-:Y:S01]  /*1bf0*/  @!P3 IMAD.WIDE.U32 R40, R38.reuse, R8, R36 ;  /* 0x000000082628b225 */ /* 0x040fe200078e0024 */
[----:B------:R-:W-:Y:S01]  /*1c00*/  @!P2 IADD3 R4, P4, R38, 0x10, RZ ;  /* 0x000000102604a810 */ /* 0x000fe20007f9e0ff */
[----:B------:R-:W1:Y:S01]  /*1c10*/  @!P3 LDC.64 R6, c[0x0][0x210] ;  /* 0x00008400ff06bb82 */ /* 0x000e620000000a00 */
[----:B----4-:R-:W-:Y:S01]  /*1c20*/  @!P0 LEA R28, R28, R11, 0x18 ;  /* 0x0000000b1c1c8211 */ /* 0x010fe200078ec0ff */
[----:B------:R-:W-:Y:S01]  /*1c30*/  @!P3 IMAD.IADD R34, R41, 0x1, R34 ;  /* 0x000000012922b824 */ /* 0x000fe200078e0222 */
[C---:B------:R-:W-:Y:S01]  /*1c40*/  @!P1 IADD3 R29, P5, R38.reuse, 0x20, RZ ;  /* 0x00000020261d9810 */ /* 0x040fe20007fbe0ff */
[----:B------:R-:W-:Y:S01]  /*1c50*/  @!P2 IMAD.X R11, RZ, RZ, R39, P4 ;  /* 0x000000ffff0ba224 */ /* 0x000fe200020e0627 */
[----:B------:R-:W-:Y:S01]  /*1c60*/  @!P0 IADD3 R33, P4, R38, 0x30, RZ ;  /* 0x0000003026218810 */ /* 0x000fe20007f9e0ff */
[----:B------:R-:W-:-:S02]  /*1c70*/  @!P2 IMAD.MOV.U32 R42, RZ, RZ, R36 ;  /* 0x000000ffff2aa224 */ /* 0x000fc400078e0024 */
[----:B------:R-:W3:Y:S01]  /*1c80*/  @!P1 LDC.64 R12, c[0x0][0x240] ;  /* 0x00009000ff0c9b82 */ /* 0x000ee20000000a00 */
[----:B------:R-:W-:Y:S01]  /*1c90*/  ULEA UR4, UR4, UR5, 0x18 ;  /* 0x0000000504047291 */ /* 0x000fe2000f8ec03f */
[----:B------:R-:W-:Y:S02]  /*1ca0*/  @!P0 IMAD.X R31, RZ, RZ, R39, P4 ;  /* 0x000000ffff1f8224 */ /* 0x000fe400020e0627 */
[----:B------:R-:W-:Y:S02]  /*1cb0*/  @!P2 IMAD.MOV.U32 R43, RZ, RZ, R37 ;  /* 0x000000ffff2ba224 */ /* 0x000fe400078e0025 */
[----:B------:R-:W-:Y:S01]  /*1cc0*/  @!P1 IMAD.X R35, RZ, RZ, R39, P5 ;  /* 0x000000ffff239224 */ /* 0x000fe200028e0627 */
[----:B------:R-:W-:Y:S01]  /*1cd0*/  LEA R237, R17, UR4, 0x1 ;  /* 0x0000000411ed7c11 */ /* 0x000fe2000f8e08ff */
[----:B--2---:R-:W-:Y:S01]  /*1ce0*/  @!P2 IMAD R10, R11, R2, RZ ;  /* 0x000000020b0aa224 */ /* 0x004fe200078e02ff */
[----:B------:R-:W2:Y:S01]  /*1cf0*/  @!P0 LDC.64 R8, c[0x0][0x240] ;  /* 0x00009000ff088b82 */ /* 0x000ea20000000a00 */
[----:B------:R-:W-:Y:S01]  /*1d00*/  @!P1 IMAD.MOV.U32 R38, RZ, RZ, R36 ;  /* 0x000000ffff269224 */ /* 0x000fe200078e0024 */
[----:B------:R-:W-:Y:S01]  /*1d10*/  IADD3 R25, P5, R20, R25, RZ ;  /* 0x0000001914197210 */ /* 0x000fe20007fbe0ff */
[----:B------:R-:W-:-:S02]  /*1d20*/  @!P2 IMAD R3, R4, R3, R10 ;  /* 0x000000030403a224 */ /* 0x000fc400078e020a */
[----:B------:R-:W-:Y:S01]  /*1d30*/  @!P1 IMAD.MOV.U32 R39, RZ, RZ, R37 ;  /* 0x000000ffff279224 */ /* 0x000fe200078e0025 */
[C---:B-1----:R-:W-:Y:S01]  /*1d40*/  @!P3 LEA R44, P4, R40.reuse, R6, 0x1 ;  /* 0x00000006282cb211 */ /* 0x042fe200078808ff */
[----:B------:R-:W-:Y:S01]  /*1d50*/  IMAD.SHL.U32 R6, R165, 0x40, RZ ;  /* 0x00000040a5067824 */ /* 0x000fe200078e00ff */
[----:B------:R-:W1:Y:S01]  /*1d60*/  @!P1 LDC.64 R10, c[0x0][0x210] ;  /* 0x00008400ff0a9b82 */ /* 0x000e620000000a00 */
[----:B------:R-:W-:Y:S01]  /*1d70*/  @!P2 IMAD R32, R17, 0x2, R32 ;  /* 0x000000021120a824 */ /* 0x000fe200078e0220 */
[----:B------:R-:W-:Y:S01]  /*1d80*/  @!P3 LEA.HI.X R45, R40, R7, R34, 0x1, P4 ;  /* 0x00000007282db211 */ /* 0x000fe200020f0c22 */
[----:B------:R-:W-:-:S04]  /*1d90*/  @!P2 IMAD.WIDE.U32 R40, R4, R2, R42 ;  /* 0x000000020428a225 */ /* 0x000fc800078e002a */
[----:B------:R-:W-:Y:S01]  /*1da0*/  VIADD R4, R6, 0xffffffc0 ;  /* 0xffffffc006047836 */ /* 0x000fe20000000000 */
[----:B------:R-:W-:Y:S01]  /*1db0*/  @!PT LDS RZ, [RZ] ;  /* 0x00000000fffff984 */ /* 0x000fe20000000800 */
[----:B------:R-:W-:Y:S01]  /*1dc0*/  @!PT LDS RZ, [RZ] ;  /* 0x00000000fffff984 */ /* 0x000fe20000000800 */
[----:B------:R-:W-:Y:S01]  /*1dd0*/  @!PT LDS RZ, [RZ] ;  /* 0x00000000fffff984 */ /* 0x000fe20000000800 */
[----:B------:R-:W-:Y:S01]  /*1de0*/  @!P3 LDGSTS.E.BYPASS.LTC128B.128 [R237], desc[UR12][R44.64] ;  /* 0x000000002cedbfae */ /* 0x000fe2000b901d4c */
[----:B------:R-:W-:Y:S02]  /*1df0*/  @!P2 IMAD.IADD R34, R41, 0x1, R3 ;  /* 0x000000012922a824 */ /* 0x000fe400078e0203 */
[----:B------:R-:W-:Y:S01]  /*1e00*/  IMAD.IADD R7, R93, 0x1, -R4 ;  /* 0x000000015d077824 */ /* 0x000fe200078e0a04 */
[----:B------:R-:W-:Y:S01]  /*1e10*/  @!P3 LDGSTS.E.BYPASS.LTC128B.128 [R237+0x2000], desc[UR12][R44.64+0x80] ;  /* 0x020000802cedbfae */ /* 0x000fe2000b901d4c */
[----:B------:R-:W4:Y:S01]  /*1e20*/  @!P0 LDC.64 R2, c[0x0][0x210] ;  /* 0x00008400ff028b82 */ /* 0x000f220000000a00 */
[----:B---3--:R-:W-:Y:S02]  /*1e30*/  @!P1 IMAD.WIDE.U32 R38, R29, R12, R38 ;  /* 0x0000000c1d269225 */ /* 0x008fe400078e0026 */
[----:B------:R-:W-:Y:S01]  /*1e40*/  @!P3 LDGSTS.E.BYPASS.LTC128B.128 [R237+0x4000], desc[UR12][R44.64+0x100] ;  /* 0x040001002cedbfae */ /* 0x000fe2000b901d4c */
[----:B------:R-:W-:Y:S01]  /*1e50*/  ISETP.GE.AND P4, PT, R20, R7, PT ;  /* 0x000000071400720c */ /* 0x000fe20003f86270 */
[----:B--2---:R-:W-:-:S02]  /*1e60*/  @!P0 IMAD.WIDE.U32 R36, R33, R8, R36 ;  /* 0x0000000821248225 */ /* 0x004fc400078e0024 */
[----:B------:R-:W-:Y:S01]  /*1e70*/  @!P3 LDGSTS.E.BYPASS.LTC128B.128 [R237+0x6000], desc[UR12][R44.64+0x180] ;  /* 0x060001802cedbfae */ /* 0x000fe2000b901d4c */
[C---:B------:R-:W-:Y:S01]  /*1e80*/  @!P2 LEA R42, P3, R40.reuse, R14, 0x1 ;  /* 0x0000000e282aa211 */ /* 0x040fe200078608ff */
[----:B------:R-:W-:Y:S02]  /*1e90*/  @!P1 IMAD R14, R35, R12, RZ ;  /* 0x0000000c230e9224 */ /* 0x000fe400078e02ff */
[----:B------:R-:W-:Y:S01]  /*1ea0*/  @!P0 IMAD R12, R31, R8, RZ ;  /* 0x000000081f0c8224 */ /* 0x000fe200078e02ff */
[----:B------:R-:W-:Y:S01]  /*1eb0*/  @!P2 LEA.HI.X R43, R40, R15, R34, 0x1, P3 ;  /* 0x0000000f282ba211 */ /* 0x000fe200018f0c22 */
[----:B------:R-:W-:Y:S01]  /*1ec0*/  @!P1 IMAD R13, R29, R13, R14 ;  /* 0x0000000d1d0d9224 */ /* 0x000fe200078e020e */
[----:B------:R-:W-:Y:S01]  /*1ed0*/  ISETP.GE.AND P3, PT, R24, R7, PT ;  /* 0x000000071800720c */ /* 0x000fe20003f66270 */
[----:B------:R-:W-:Y:S02]  /*1ee0*/  @!P0 IMAD R12, R33, R9, R12 ;  /* 0x00000009210c8224 */ /* 0x000fe400078e020c */
[----:B------:R-:W-:Y:S01]  /*1ef0*/  @!P2 LDGSTS.E.BYPASS.LTC128B.128 [R32+0x800], desc[UR12][R42.64] ;  /* 0x008000002a20afae */ /* 0x000fe2000b901d4c */
[----:B------:R-:W-:Y:S01]  /*1f00*/  @!P1 IMAD.IADD R13, R39, 0x1, R13 ;  /* 0x00000001270d9824 */ /* 0x000fe200078e020d */
[----:B------:R-:W2:Y:S01]  /*1f10*/  @!P4 LDC.64 R8, c[0x0][0x218] ;  /* 0x00008600ff08cb82 */ /* 0x000ea20000000a00 */
[----:B------:R-:W-:Y:S01]  /*1f20*/  IMAD.WIDE.U32 R86, R20, R84, R86 ;  /* 0x0000005414567225 */ /* 0x000fe200078e0056 */
[----:B------:R-:W-:Y:S03]  /*1f30*/  @!P2 LDGSTS.E.BYPASS.LTC128B.128 [R32+0x2800], desc[UR12][R42.64+0x80] ;  /* 0x028000802a20afae */ /* 0x000fe6000b901d4c */
[----:B------:R-:W-:Y:S01]  /*1f40*/  IMAD.IADD R89, R87, 0x1, R89 ;  /* 0x0000000157597824 */ /* 0x000fe200078e0259 */
[----:B------:R-:W-:Y:S01]  /*1f50*/  @!P2 LDGSTS.E.BYPASS.LTC128B.128 [R32+0x4800], desc[UR12][R42.64+0x100] ;  /* 0x048001002a20afae */ /* 0x000fe2000b901d4c */
[----:B------:R-:W-:Y:S01]  /*1f60*/  IMAD.X R23, R21, 0x1, R23, P5 ;  /* 0x0000000115177824 */ /* 0x000fe200028e0617 */
[----:B------:R-:W-:Y:S01]  /*1f70*/  ISETP.GE.AND P5, PT, R24, R7, PT ;  /* 0x000000071800720c */ /* 0x000fe20003fa6270 */
[----:B------:R-:W-:Y:S01]  /*1f80*/  IMAD.WIDE.U32 R34, R22, UR6, R26 ;  /* 0x0000000616227c25 */ /* 0x000fe2000f8e001a */
[----:B------:R3:W-:Y:S01]  /*1f90*/  @!P2 LDGSTS.E.BYPASS.LTC128B.128 [R32+0x6800], desc[UR12][R42.64+0x180] ;  /* 0x068001802a20afae */ /* 0x0007e2000b901d4c */
[C---:B-1----:R-:W-:Y:S01]  /*1fa0*/  @!P1 LEA R14, P2, R38.reuse, R10, 0x1 ;  /* 0x0000000a260e9211 */ /* 0x042fe200078408ff */
[----:B------:R-:W-:Y:S01]  /*1fb0*/  ULDC.64 UR6, c[0x0][0x220] ;  /* 0x0000880000067ab9 */ /* 0x000fe20000000a00 */
[----:B------:R-:W-:Y:S01]  /*1fc0*/  IMAD.IADD R35, R35, 0x1, R19 ;  /* 0x0000000123237824 */ /* 0x000fe200078e0213 */
[----:B------:R-:W1:Y:S01]  /*1fd0*/  @!P4 S2R R10, SR_CgaCtaId ;  /* 0x00000000000ac919 */ /* 0x000e620000008800 */
[----:B------:R-:W-:Y:S01]  /*1fe0*/  @!P1 LEA.HI.X R15, R38, R11, R13, 0x1, P2 ;  /* 0x0000000b260f9211 */ /* 0x000fe200010f0c0d */
[----:B------:R-:W-:Y:S01]  /*1ff0*/  @!P1 IMAD R11, R17, 0x2, R30 ;  /* 0x00000002110b9824 */ /* 0x000fe200078e021e */
[----:B----4-:R-:W-:Y:S01]  /*2000*/  @!P0 LEA R30, P2, R36, R2, 0x1 ;  /* 0x00000002241e8211 */ /* 0x010fe200078408ff */
[----:B------:R-:W-:-:S02]  /*2010*/  @!P0 IMAD.IADD R13, R37, 0x1, R12 ;  /* 0x00000001250d8824 */ /* 0x000fc400078e020c */
[----:B------:R-:W4:Y:S03]  /*2020*/  @!P3 S2R R12, SR_CgaCtaId ;  /* 0x00000000000cb919 */ /* 0x000f260000008800 */
[----:B------:R-:W-:Y:S01]  /*2030*/  @!P0 LEA.HI.X R31, R36, R3, R13, 0x1, P2 ;  /* 0x00000003241f8211 */ /* 0x000fe200010f0c0d */
[----:B------:R-:W-:Y:S01]  /*2040*/  @!P1 LDGSTS.E.BYPASS.LTC128B.128 [R11+0x1000], desc[UR12][R14.64] ;  /* 0x010000000e0b9fae */ /* 0x000fe2000b901d4c */
[----:B------:R-:W4:Y:S01]  /*2050*/  @!P3 LDC.64 R2, c[0x0][0x218] ;  /* 0x00008600ff02bb82 */ /* 0x000f220000000a00 */
[----:B------:R-:W-:Y:S01]  /*2060*/  @!P0 IMAD R13, R17, 0x2, R28 ;  /* 0x00000002110d8824 */ /* 0x000fe200078e021c */
[-C--:B------:R-:W-:Y:S01]  /*2070*/  ISETP.GE.AND P2, PT, R16, R7.reuse, PT ;  /* 0x000000071000720c */ /* 0x080fe20003f46270 */
[----:B------:R-:W-:Y:S04]  /*2080*/  @!P1 LDGSTS.E.BYPASS.LTC128B.128 [R11+0x3000], desc[UR12][R14.64+0x80] ;  /* 0x030000800e0b9fae */ /* 0x000fe8000b901d4c */
[----:B------:R-:W-:Y:S04]  /*2090*/  @!P1 LDGSTS.E.BYPASS.LTC128B.128 [R11+0x5000], desc[UR12][R14.64+0x100] ;  /* 0x050001000e0b9fae */ /* 0x000fe8000b901d4c */
[----:B------:R1:W-:Y:S01]  /*20a0*/  @!P1 LDGSTS.E.BYPASS.LTC128B.128 [R11+0x7000], desc[UR12][R14.64+0x180] ;  /* 0x070001800e0b9fae */ /* 0x0003e2000b901d4c */
[----:B------:R-:W-:Y:S01]  /*20b0*/  ISETP.GE.AND P1, PT, R18, R7, PT ;  /* 0x000000071200720c */ /* 0x000fe20003f26270 */
[----:B---3--:R-:W-:-:S02]  /*20c0*/  IMAD.WIDE.U32 R32, R84, 0x20, RZ ;  /* 0x0000002054207825 */ /* 0x008fc400078e00ff */
[----:B------:R-:W-:Y:S02]  /*20d0*/  @!P0 LDGSTS.E.BYPASS.LTC128B.128 [R13+0x1800], desc[UR12][R30.64] ;  /* 0x018000001e0d8fae */ /* 0x000fe4000b901d4c */
[----:B------:R-:W-:Y:S02]  /*20e0*/  @!P2 IMAD.MOV.U32 R88, RZ, RZ, R86 ;  /* 0x000000ffff58a224 */ /* 0x000fe400078e0056 */
[----:B------:R-:W-:Y:S04]  /*20f0*/  @!P0 LDGSTS.E.BYPASS.LTC128B.128 [R13+0x3800], desc[UR12][R30.64+0x80] ;  /* 0x038000801e0d8fae */ /* 0x000fe8000b901d4c */
[----:B------:R-:W-:Y:S04]  /*2100*/  @!P0 LDGSTS.E.BYPASS.LTC128B.128 [R13+0x5800], desc[UR12][R30.64+0x100] ;  /* 0x058001001e0d8fae */ /* 0x000fe8000b901d4c */
[----:B------:R3:W-:Y:S01]  /*2110*/  @!P0 LDGSTS.E.BYPASS.LTC128B.128 [R13+0x7800], desc[UR12][R30.64+0x180] ;  /* 0x078001801e0d8fae */ /* 0x0007e2000b901d4c */
[----:B--2---:R-:W-:-:S04]  /*2120*/  @!P4 LEA R28, P0, R86, R8, 0x1 ;  /* 0x00000008561cc211 */ /* 0x004fc800078008ff */
[----:B------:R-:W-:Y:S02]  /*2130*/  @!P4 LEA.HI.X R29, R86, R9, R89, 0x1, P0 ;  /* 0x00000009561dc211 */ /* 0x000fe400000f0c59 */
[C---:B------:R-:W-:Y:S02]  /*2140*/  @!P3 LEA R9, P0, R84.reuse, R86, 0x4 ;  /* 0x000000565409b211 */ /* 0x040fe400078020ff */
[----:B-1----:R-:W-:Y:S01]  /*2150*/  @!P4 MOV R11, 0x400 ;  /* 0x00000400000bc802 */ /* 0x002fe20000000f00 */
[----:B------:R-:W1:Y:S01]  /*2160*/  @!P1 S2R R14, SR_CgaCtaId ;  /* 0x00000000000e9919 */ /* 0x000e620000008800 */
[----:B------:R-:W-:Y:S02]  /*2170*/  @!P3 LEA.HI.X R24, R84, R89, R85, 0x4, P0 ;  /* 0x000000595418b211 */ /* 0x000fe400000f2455 */
[----:B------:R-:W-:Y:S02]  /*2180*/  @!P4 LEA R8, R10, R11, 0x18 ;  /* 0x0000000b0a08c211 */ /* 0x000fe400078ec0ff */
[----:B------:R-:W2:Y:S01]  /*2190*/  @!P1 LDC.64 R10, c[0x0][0x218] ;  /* 0x00008600ff0a9b82 */ /* 0x000ea20000000a00 */
[----:B------:R-:W-:-:S02]  /*21a0*/  @!P3 MOV R15, 0x400 ;  /* 0x00000400000fb802 */ /* 0x000fc40000000f00 */
[----:B------:R-:W-:Y:S02]  /*21b0*/  @!P4 IMAD R21, R17, 0x2, R8 ;  /* 0x000000021115c824 */ /* 0x000fe400078e0208 */
[----:B----4-:R-:W-:-:S03]  /*21c0*/  @!P3 LEA R12, R12, R15, 0x18 ;  /* 0x0000000f0c0cb211 */ /* 0x010fc600078ec0ff */
[----:B------:R-:W-:Y:S01]  /*21d0*/  @!P4 LDGSTS.E.BYPASS.LTC128B.128 [R21+0x8000], desc[UR12][R28.64] ;  /* 0x080000001c15cfae */ /* 0x000fe2000b901d4c */
[----:B---3--:R-:W-:Y:S01]  /*21e0*/  @!P3 LEA R30, P0, R9, R2, 0x1 ;  /* 0x00000002091eb211 */ /* 0x008fe200078008ff */
[----:B------:R-:W-:Y:S01]  /*21f0*/  @!P3 IMAD R27, R17, 0x2, R12 ;  /* 0x00000002111bb824 */ /* 0x000fe200078e020c */
[----:B------:R-:W3:Y:S02]  /*2200*/  @!P2 S2R R13, SR_CgaCtaId ;  /* 0x00000000000da919 */ /* 0x000ee40000008800 */
[----:B------:R-:W-:Y:S01]  /*2210*/  @!P3 LEA.HI.X R31, R9, R3, R24, 0x1, P0 ;  /* 0x00000003091fb211 */ /* 0x000fe200000f0c18 */
[----:B------:R-:W-:Y:S01]  /*2220*/  IMAD.SHL.U32 R3, R85, 0x20, RZ ;  /* 0x0000002055037824 */ /* 0x000fe200078e00ff */
[----:B------:R-:W-:Y:S01]  /*2230*/  @!P1 IADD3 R15, P0, R86, R32, RZ ;  /* 0x00000020560f9210 */ /* 0x000fe20007f1e0ff */
[----:B------:R-:W4:Y:S01]  /*2240*/  @!P2 LDC.64 R8, c[0x0][0x218] ;  /* 0x00008600ff08ab82 */ /* 0x000f220000000a00 */
[----:B------:R-:W-:Y:S02]  /*2250*/  @!P4 LDGSTS.E.BYPASS.LTC128B.128 [R21+0xa000], desc[UR12][R28.64+0x80] ;  /* 0x0a0000801c15cfae */ /* 0x000fe4000b901d4c */
[----:B------:R-:W-:-:S02]  /*2260*/  @!P1 IADD3.X R32, R89, R33, R3, P0, !PT ;  /* 0x0000002159209210 */ /* 0x000fc400007fe403 */
[----:B------:R-:W-:Y:S01]  /*2270*/  @!P4 LDGSTS.E.BYPASS.LTC128B.128 [R21+0xc000], desc[UR12][R28.64+0x100] ;  /* 0x0c0001001c15cfae */ /* 0x000fe2000b901d4c */
[C---:B--2---:R-:W-:Y:S02]  /*2280*/  @!P1 LEA R36, P0, R15.reuse, R10, 0x1 ;  /* 0x0000000a0f249211 */ /* 0x044fe400078008ff */
[----:B------:R-:W2:Y:S01]  /*2290*/  LDC.64 R2, c[0x0][0x250] ;  /* 0x00009400ff027b82 */ /* 0x000ea20000000a00 */
[----:B------:R-:W-:Y:S01]  /*22a0*/  @!P4 LDGSTS.E.BYPASS.LTC128B.128 [R21+0xe000], desc[UR12][R28.64+0x180] ;  /* 0x0e0001801c15cfae */ /* 0x000fe2000b901d4c */
[----:B------:R-:W-:Y:S01]  /*22b0*/  ISETP.GE.AND P4, PT, R18, R7, PT ;  /* 0x000000071200720c */ /* 0x000fe20003f86270 */
[----:B------:R-:W-:Y:S01]  /*22c0*/  @!P2 IMAD.WIDE.U32 R18, R84, 0x30, R88 ;  /* 0x000000305412a825 */ /* 0x000fe200078e0058 */
[----:B------:R-:W-:Y:S01]  /*22d0*/  @!P1 LEA.HI.X R37, R15, R11, R32, 0x1, P0 ;  /* 0x0000000b0f259211 */ /* 0x000fe200000f0c20 */
[----:B------:R-:W-:Y:S01]  /*22e0*/  @!P3 LDGSTS.E.BYPASS.LTC128B.128 [R27+0x8800], desc[UR12][R30.64] ;  /* 0x088000001e1bbfae */ /* 0x000fe2000b901d4c */
[----:B------:R-:W-:Y:S02]  /*22f0*/  @!P1 MOV R11, 0x400 ;  /* 0x00000400000b9802 */ /* 0x000fe40000000f00 */
[----:B------:R-:W-:Y:S01]  /*2300*/  ISETP.GE.AND P0, PT, R20, R7, PT ;  /* 0x000000071400720c */ /* 0x000fe20003f06270 */
[----:B------:R-:W-:Y:S01]  /*2310*/  @!P3 LDGSTS.E.BYPASS.LTC128B.128 [R27+0xa800], desc[UR12][R30.64+0x80] ;  /* 0x0a8000801e1bbfae */ /* 0x000fe2000b901d4c */
[----:B-1----:R-:W-:Y:S01]  /*2320*/  @!P1 LEA R14, R14, R11, 0x18 ;  /* 0x0000000b0e0e9211 */ /* 0x002fe200078ec0ff */
[----:B------:R-:W-:Y:S01]  /*2330*/  IMAD.SHL.U32 R20, R20, 0x8, RZ ;  /* 0x0000000814147824 */ /* 0x000fe200078e00ff */
[----:B------:R-:W-:Y:S01]  /*2340*/  @!P2 MOV R10, 0x400 ;  /* 0x00000400000aa802 */ /* 0x000fe20000000f00 */
[----:B------:R-:W-:Y:S02]  /*2350*/  @!P3 LDGSTS.E.BYPASS.LTC128B.128 [R27+0xc800], desc[UR12][R30.64+0x100] ;  /* 0x0c8001001e1bbfae */ /* 0x000fe4000b901d4c */
[----:B------:R-:W-:-:S02]  /*2360*/  @!P1 IMAD R11, R17, 0x2, R14 ;  /* 0x00000002110b9824 */ /* 0x000fc400078e020e */
[----:B------:R-:W-:Y:S01]  /*2370*/  @!P3 LDGSTS.E.BYPASS.LTC128B.128 [R27+0xe800], desc[UR12][R30.64+0x180] ;  /* 0x0e8001801e1bbfae */ /* 0x000fe2000b901d4c */
[----:B------:R-:W-:Y:S01]  /*2380*/  ISETP.GE.AND P3, PT, R16, R7, PT ;  /* 0x000000071000720c */ /* 0x000fe20003f66270 */
[----:B------:R-:W-:Y:S01]  /*2390*/  @!P2 IMAD R7, R85, 0x30, RZ ;  /* 0x000000305507a824 */ /* 0x000fe200078e02ff */
[----:B---3--:R-:W-:Y:S01]  /*23a0*/  @!P2 LEA R10, R13, R10, 0x18 ;  /* 0x0000000a0d0aa211 */ /* 0x008fe200078ec0ff */
[----:B------:R-:W-:Y:S02]  /*23b0*/  @!P1 LDGSTS.E.BYPASS.LTC128B.128 [R11+0x9000], desc[UR12][R36.64] ;  /* 0x09000000240b9fae */ /* 0x000fe4000b901d4c */
[----:B------:R-:W-:Y:S01]  /*23c0*/  @!P2 IMAD.IADD R14, R19, 0x1, R7 ;  /* 0x00000001130ea824 */ /* 0x000fe200078e0207 */
[----:B------:R-:W-:Y:S01]  /*23d0*/  LEA.HI R7, R5, R92, RZ, 0x4 ;  /* 0x0000005c05077211 */ /* 0x000fe200078f20ff */
[----:B------:R-:W-:Y:S01]  /*23e0*/  @!P1 LDGSTS.E.BYPASS.LTC128B.128 [R11+0xb000], desc[UR12][R36.64+0x80] ;  /* 0x0b000080240b9fae */ /* 0x000fe2000b901d4c */
[-C--:B--2---:R-:W-:Y:S02]  /*23f0*/  IMAD R12, R23, R2.reuse, RZ ;  /* 0x00000002170c7224 */ /* 0x084fe400078e02ff */
[----:B------:R-:W-:Y:S01]  /*2400*/  @!P2 IMAD R17, R17, 0x2, R10 ;  /* 0x000000021111a824 */ /* 0x000fe200078e020a */
[----:B------:R-:W-:Y:S01]  /*2410*/  @!P1 LDGSTS.E.BYPASS.LTC128B.128 [R11+0xd000], desc[UR12][R36.64+0x100] ;  /* 0x0d000100240b9fae */ /* 0x000fe2000b901d4c */
[----:B------:R-:W-:Y:S01]  /*2420*/  IMAD R12, R25, R3, R12 ;  /* 0x00000003190c7224 */ /* 0x000fe200078e020c */
[----:B------:R-:W-:Y:S01]  /*2430*/  LOP3.LUT R13, R7, 0xfffffff0, RZ, 0xc0, !PT ;  /* 0xfffffff0070d7812 */ /* 0x000fe200078ec0ff */
[----:B------:R-:W-:Y:S01]  /*2440*/  IMAD.WIDE.U32 R34, R25, R2, R34 ;  /* 0x0000000219227225 */ /* 0x000fe200078e0022 */
[----:B------:R1:W-:Y:S01]  /*2450*/  @!P1 LDGSTS.E.BYPASS.LTC128B.128 [R11+0xf000], desc[UR12][R36.64+0x180] ;  /* 0x0f000180240b9fae */ /* 0x0003e2000b901d4c */
[----:B----4-:R-:W-:-:S02]  /*2460*/  @!P2 LEA R22, P1, R18, R8, 0x1 ;  /* 0x000000081216a211 */ /* 0x010fc400078208ff */
[----:B------:R-:W-:Y:S01]  /*2470*/  IMAD.IADD R12, R35, 0x1, R12 ;  /* 0x00000001230c7824 */ /* 0x000fe200078e020c */
[----:B------:R-:W-:Y:S01]  /*2480*/  SHF.R.S32.HI R10, RZ, 0x4, R7 ;  /* 0x00000004ff0a7819 */ /* 0x000fe20000011407 */
[----:B------:R-:W-:Y:S01]  /*2490*/  IMAD.SHL.U32 R8, R0, 0x40, RZ ;  /* 0x0000004000087824 */ /* 0x000fe200078e00ff */
[----:B------:R-:W-:Y:S01]  /*24a0*/  @!P2 LEA.HI.X R23, R18, R9, R14, 0x1, P1 ;  /* 0x000000091217a211 */ /* 0x000fe200008f0c0e */
[----:B------:R-:W-:Y:S01]  /*24b0*/  IMAD.WIDE.U32 R14, R2, 0x20, RZ ;  /* 0x00000020020e7825 */ /* 0x000fe200078e00ff */
[C---:B------:R-:W-:Y:S02]  /*24c0*/  LEA R240, P1, R34.reuse, UR6, 0x1 ;  /* 0x0000000622f07c11 */ /* 0x040fe4000f8208ff */
[----:B------:R-:W-:Y:S01]  /*24d0*/  LEA.HI R7, R7, R10, RZ, 0x1 ;  /* 0x0000000a07077211 */ /* 0x000fe200078f08ff */
[----:B------:R-:W-:Y:S01]  /*24e0*/  @!P2 LDGSTS.E.BYPASS.LTC128B.128 [R17+0x9800], desc[UR12][R22.64] ;  /* 0x098000001611afae */ /* 0x000fe2000b901d4c */
[----:B------:R-:W-:Y:S01]  /*24f0*/  LEA.HI.X R241, R34, UR7, R12, 0x1, P1 ;  /* 0x0000000722f17c11 */ /* 0x000fe200088f0c0c */
[----:B------:R-:W-:Y:S01]  /*2500*/  IMAD.SHL.U32 R9, R3, 0x20, RZ ;  /* 0x0000002003097824 */ /* 0x000fe200078e00ff */
[----:B------:R-:W-:Y:S01]  /*2510*/  LOP3.LUT R7, R7, 0xfffffffe, RZ, 0xc0, !PT ;  /* 0xfffffffe07077812 */ /* 0x000fe200078ec0ff */
[----:B------:R-:W-:Y:S01]  /*2520*/  @!P2 LDGSTS.E.BYPASS.LTC128B.128 [R17+0xb800], desc[UR12][R22.64+0x80] ;  /* 0x0b8000801611afae */ /* 0x000fe2000b901d4c */
[----:B------:R-:W-:-:S03]  /*2530*/  @!P5 IADD3 R14, P1, R240, R14, RZ ;  /* 0x0000000ef00ed210 */ /* 0x000fc60007f3e0ff */
[----:B------:R-:W-:Y:S01]  /*2540*/  @!P2 LDGSTS.E.BYPASS.LTC128B.128 [R17+0xd800], desc[UR12][R22.64+0x100] ;  /* 0x0d8001001611afae */ /* 0x000fe2000b901d4c */
[----:B------:R-:W-:Y:S01]  /*2550*/  @!P5 IADD3.X R15, R241, R15, R9, P1, !PT ;  /* 0x0000000ff10fd210 */ /* 0x000fe20000ffe409 */
[----:B------:R-:W-:Y:S01]  /*2560*/  IMAD.IADD R7, R10, 0x1, -R7 ;  /* 0x000000010a077824 */ /* 0x000fe200078e0a07 */
[----:B------:R-:W-:Y:S01]  /*2570*/  LEA.HI R9, R5, R92, RZ, 0x5 ;  /* 0x0000005c05097211 */ /* 0x000fe200078f28ff */
[----:B------:R2:W-:Y:S01]  /*2580*/  @!P2 LDGSTS.E.BYPASS.LTC128B.128 [R17+0xf800], desc[UR12][R22.64+0x180] ;  /* 0x0f8001801611afae */ /* 0x0005e2000b901d4c */
[----:B------:R-:W-:-:S03]  /*2590*/  @!P3 IMAD R5, R3, 0x60, RZ ;  /* 0x000000600305b824 */ /* 0x000fc600078e02ff */
[----:B------:R-:W0:Y:S01]  /*25a0*/  LDGDEPBAR ;  /* 0x00000000000079af */ /* 0x000e220000000000 */
[----:B-1----:R-:W-:Y:S01]  /*25b0*/  IMAD.IADD R11, R92, 0x1, -R13 ;  /* 0x000000015c0b7824 */ /* 0x002fe200078e0a0d */
[----:B------:R-:W-:-:S04]  /*25c0*/  LOP3.LUT R13, R8, 0x1c0, RZ, 0xc0, !PT ;  /* 0x000001c0080d7812 */ /* 0x000fc800078ec0ff */
[----:B------:R-:W-:Y:S02]  /*25d0*/  SHF.R.S32.HI R12, RZ, 0x1f, R11 ;  /* 0x0000001fff0c7819 */ /* 0x000fe4000001140b */
[----:B------:R-:W-:Y:S02]  /*25e0*/  LOP3.LUT R20, R13, 0x8, R20, 0xf8, !PT ;  /* 0x000000080d147812 */ /* 0x000fe400078ef814 */
[----:B------:R-:W-:Y:S02]  /*25f0*/  LEA.HI R12, R12, R11, RZ, 0x3 ;  /* 0x0000000b0c0c7211 */ /* 0x000fe400078f18ff */
[----:B------:R-:W-:Y:S02]  /*2600*/  SHF.R.U32.HI R13, RZ, 0x3, R13 ;  /* 0x00000003ff0d7819 */ /* 0x000fe4000001160d */
[C---:B------:R-:W-:Y:S01]  /*2610*/  LOP3.LUT R8, R12.reuse, 0xfffffff8, RZ, 0xc0, !PT ;  /* 0xfffffff80c087812 */ /* 0x040fe200078ec0ff */
[----:B------:R-:W-:Y:S01]  /*2620*/  IMAD.SHL.U32 R91, R12, 0x40, RZ ;  /* 0x000000400c5b7824 */ /* 0x000fe200078e00ff */
[----:B------:R-:W-:Y:S01]  /*2630*/  LOP3.LUT R20, R20, R13, RZ, 0x3c, !PT ;  /* 0x0000000d14147212 */ /* 0x000fe200078e3cff */
[----:B------:R-:W-:-:S03]  /*2640*/  @!P3 IMAD.WIDE.U32 R12, R2, 0x60, R240 ;  /* 0x00000060020cb825 */ /* 0x000fc600078e00f0 */
[----:B------:R-:W-:Y:S01]  /*2650*/  LOP3.LUT R91, R91, 0xfffffe00, RZ, 0xc0, !PT ;  /* 0xfffffe005b5b7812 */ /* 0x000fe200078ec0ff */
[----:B------:R-:W-:Y:S02]  /*2660*/  IMAD.IADD R8, R11, 0x1, -R8 ;  /* 0x000000010b087824 */ /* 0x000fe400078e0a08 */
[----:B------:R-:W-:Y:S01]  /*2670*/  IMAD R233, R7, 0x200, R20 ;  /* 0x0000020007e97824 */ /* 0x000fe200078e0214 */
[----:B------:R-:W-:-:S04]  /*2680*/  DEPBAR.LE SB0, 0x0 ;  /* 0x000080000000791a */ /* 0x000fc80000000000 */
[----:B------:R-:W-:Y:S01]  /*2690*/  BAR.SYNC.DEFER_BLOCKING 0x0 ;  /* 0x0000000000007b1d */ /* 0x000fe20000010000 */
[C---:B------:R-:W-:Y:S01]  /*26a0*/  R2P PR, R8.reuse, 0x6 ;  /* 0x0000000608007804 */ /* 0x040fe20000000000 */
[----:B------:R-:W-:Y:S01]  /*26b0*/  IMAD.SHL.U32 R8, R8, 0x40, RZ ;  /* 0x0000004008087824 */ /* 0x000fe200078e00ff */
[----:B------:R-:W-:Y:S01]  /*26c0*/  LEA R233, R233, UR4, 0x1 ;  /* 0x00000004e9e97c11 */ /* 0x000fe2000f8e08ff */
[----:B------:R-:W-:Y:S02]  /*26d0*/  IMAD.SHL.U32 R7, R7, 0x8, RZ ;  /* 0x0000000807077824 */ /* 0x000fe400078e00ff */
[----:B------:R-:W-:Y:S01]  /*26e0*/  @!P3 IMAD.IADD R11, R13, 0x1, R5 ;  /* 0x000000010d0bb824 */ /* 0x000fe200078e0205 */
[----:B------:R-:W-:Y:S01]  /*26f0*/  LOP3.LUT R10, R8, 0x1c0, RZ, 0xc0, !PT ;  /* 0x000001c0080a7812 */ /* 0x000fe200078ec0ff */
[----:B------:R-:W-:Y:S01]  /*2700*/  VIADD R231, R233, 0x8020 ;  /* 0x00008020e9e77836 */ /* 0x000fe20000000000 */
[----:B------:R-:W-:Y:S02]  /*2710*/  SHF.R.S32.HI R8, RZ, 0x5, R9 ;  /* 0x00000005ff087819 */ /* 0x000fe40000011409 */
[----:B------:R-:W-:-:S02]  /*2720*/  LOP3.LUT R7, R10, 0x8, R7, 0xf8, !PT ;  /* 0x000000080a077812 */ /* 0x000fc400078ef807 */
[----:B------:R-:W-:Y:S01]  /*2730*/  SHF.R.U32.HI R90, RZ, 0x3, R10 ;  /* 0x00000003ff5a7819 */ /* 0x000fe2000001160a */
[----:B------:R-:W-:Y:S02]  /*2740*/  IMAD R5, R8, 0x400, R91 ;  /* 0x0000040008057824 */ /* 0x000fe400078e025b */
[----:B------:R-:W-:Y:S01]  /*2750*/  @!P3 IMAD.MOV.U32 R10, RZ, RZ, R12 ;  /* 0x000000ffff0ab224 */ /* 0x000fe200078e000c */
[----:B------:R-:W-:Y:S01]  /*2760*/  LOP3.LUT R90, R7, R90, RZ, 0x3c, !PT ;  /* 0x0000005a075a7212 */ /* 0x000fe200078e3cff */
[----:B------:R-:W-:-:S04]  /*2770*/  IMAD.MOV.U32 R7, RZ, RZ, 0x10 ;  /* 0x00000010ff077424 */ /* 0x000fc800078e00ff */
[----:B------:R-:W-:Y:S01]  /*2780*/  IMAD.IADD R234, R90, 0x1, R5 ;  /* 0x000000015aea7824 */ /* 0x000fe200078e0205 */
[----:B------:R-:W-:Y:S01]  /*2790*/  SEL R7, R7, 0xfffffff0, !P1 ;  /* 0xfffffff007077807 */ /* 0x000fe20004800000 */
[----:B------:R-:W-:Y:S01]  /*27a0*/  @P0 STS.128 [R237+0x10000], RZ ;  /* 0x010000ffed000388 */ /* 0x000fe20000000c00 */
[----:B------:R-:W-:Y:S02]  /*27b0*/  IMAD.MOV.U32 R5, RZ, RZ, 0x20 ;  /* 0x00000020ff057424 */ /* 0x000fe400078e00ff */
[----:B------:R-:W-:Y:S01]  /*27c0*/  LEA R234, R234, UR4, 0x1 ;  /* 0x00000004eaea7c11 */ /* 0x000fe2000f8e08ff */
[----:B------:R-:W-:Y:S02]  /*27d0*/  @P0 STS.128 [R237+0x12000], RZ ;  /* 0x012000ffed000388 */ /* 0x000fe40000000c00 */
[----:B------:R-:W-:Y:S02]  /*27e0*/  SEL R5, R5, 0xffffffe0, !P2 ;  /* 0xffffffe005057807 */ /* 0x000fe40005000000 */
[----:B------:R-:W-:Y:S01]  /*27f0*/  @P0 STS.128 [R237+0x14000], RZ ;  /* 0x014000ffed000388 */ /* 0x000fe20000000c00 */
[----:B------:R-:W-:-:S02]  /*2800*/  IMAD R232, R7, 0x2, R234 ;  /* 0x0000000207e87824 */ /* 0x000fc400078e02ea */
[C---:B------:R-:W-:Y:S01]  /*2810*/  IMAD R230, R5.reuse, 0x2, R234 ;  /* 0x0000000205e67824 */ /* 0x040fe200078e02ea */
[----:B------:R-:W-:Y:S01]  /*2820*/  @P0 STS.128 [R237+0x16000], RZ ;  /* 0x016000ffed000388 */ /* 0x000fe20000000c00 */
[----:B------:R-:W-:-:S03]  /*2830*/  IMAD R229, R5, 0x2, R232 ;  /* 0x0000000205e57824 */ /* 0x000fc600078e02e8 */
[----:B------:R-:W-:Y:S01]  /*2840*/  @!PT LDS RZ, [RZ] ;  /* 0x00000000fffff984 */ /* 0x000fe20000000800 */
[----:B------:R-:W-:Y:S01]  /*2850*/  @!PT LDS RZ, [RZ] ;  /* 0x00000000fffff984 */ /* 0x000fe20000000800 */
[----:B------:R-:W-:Y:S01]  /*2860*/  @!PT LDS RZ, [RZ] ;  /* 0x00000000fffff984 */ /* 0x000fe20000000800 */
[----:B------:R-:W-:Y:S04]  /*2870*/  @!P0 LDGSTS.E.BYPASS.LTC128B.128 [R237+0x10000], desc[UR12][R240.64] ;  /* 0x10000000f0ed8fae */ /* 0x000fe8000b901d4c */
[----:B------:R-:W-:Y:S04]  /*2880*/  @!P0 LDGSTS.E.BYPASS.LTC128B.128 [R237+0x12000], desc[UR12][R240.64+0x80] ;  /* 0x12000080f0ed8fae */ /* 0x000fe8000b901d4c */
[----:B------:R-:W-:Y:S04]  /*2890*/  @!P0 LDGSTS.E.BYPASS.LTC128B.128 [R237+0x14000], desc[UR12][R240.64+0x100] ;  /* 0x14000100f0ed8fae */ /* 0x000fe8000b901d4c */
[----:B------:R-:W-:Y:S01]  /*28a0*/  @!P0 LDGSTS.E.BYPASS.LTC128B.128 [R237+0x16000], desc[UR12][R240.64+0x180] ;  /* 0x16000180f0ed8fae */ /* 0x000fe2000b901d4c */
[----:B------:R-:W-:-:S03]  /*28b0*/  @!P4 LEA R16, P0, R2, R240, 0x6 ;  /* 0x000000f00210c211 */ /* 0x000fc600078030ff */
[----:B------:R-:W-:Y:S01]  /*28c0*/  @P5 STS.128 [R237+0x10800], RZ ;  /* 0x010800ffed005388 */ /* 0x000fe20000000c00 */
[----:B--2---:R-:W-:Y:S02]  /*28d0*/  @!P4 LEA.HI.X R17, R2, R241, R3, 0x6, P0 ;  /* 0x000000f10211c211 */ /* 0x004fe400000f3403 */
[----:B------:R-:W-:Y:S01]  /*28e0*/  R2P PR, R0, 0x6 ;  /* 0x0000000600007804 */ /* 0x000fe20000000000 */
[----:B------:R-:W-:Y:S01]  /*28f0*/  @P5 STS.128 [R237+0x12800], RZ ;  /* 0x012800ffed005388 */ /* 0x000fe20000000c00 */
[----:B------:R-:W-:-:S03]  /*2900*/  VIADD R0, R233, 0x8000 ;  /* 0x00008000e9007836 */ /* 0x000fc60000000000 */
[----:B------:R-:W-:Y:S04]  /*2910*/  @P5 STS.128 [R237+0x14800], RZ ;  /* 0x014800ffed005388 */ /* 0x000fe80000000c00 */
[----:B------:R-:W-:Y:S04]  /*2920*/  @P5 STS.128 [R237+0x16800], RZ ;  /* 0x016800ffed005388 */ /* 0x000fe80000000c00 */
[----:B------:R-:W-:Y:S01]  /*2930*/  @!PT LDS RZ, [RZ] ;  /* 0x00000000fffff984 */ /* 0x000fe20000000800 */
[----:B------:R-:W-:Y:S01]  /*2940*/  @!PT LDS RZ, [RZ] ;  /* 0x00000000fffff984 */ /* 0x000fe20000000800 */
[----:B------:R-:W-:Y:S01]  /*2950*/  @!PT LDS RZ, [RZ] ;  /* 0x00000000fffff984 */ /* 0x000fe20000000800 */
[----:B------:R-:W-:Y:S01]  /*2960*/  @!P5 LDGSTS.E.BYPASS.LTC128B.128 [R237+0x10800], desc[UR12][R14.64] ;  /* 0x108000000eeddfae */ /* 0x000fe2000b901d4c */
[----:B------:R-:W-:Y:S02]  /*2970*/  @P1 VIADD R231, R0, 0xffffffe0 ;  /* 0xffffffe000e71836 */ /* 0x000fe40000000000 */
[----:B------:R-:W-:Y:S01]  /*2980*/  IMAD.MOV.U32 R0, RZ, RZ, 0x40 ;  /* 0x00000040ff007424 */ /* 0x000fe200078e00ff */
[----:B------:R-:W-:Y:S01]  /*2990*/  @!P5 LDGSTS.E.BYPASS.LTC128B.128 [R237+0x12800], desc[UR12][R14.64+0x80] ;  /* 0x128000800eeddfae */ /* 0x000fe2000b901d4c */
[----:B------:R-:W-:-:S02]  /*29a0*/  VIADD R223, R231, 0x800 ;  /* 0x00000800e7df7836 */ /* 0x000fc40000000000 */
[C---:B------:R-:W-:Y:S01]  /*29b0*/  VIADD R222, R231.reuse, 0x1000 ;  /* 0x00001000e7de7836 */ /* 0x040fe20000000000 */
[----:B------:R-:W-:Y:S01]  /*29c0*/  @!P5 LDGSTS.E.BYPASS.LTC128B.128 [R237+0x14800], desc[UR12][R14.64+0x100] ;  /* 0x148001000eeddfae */ /* 0x000fe2000b901d4c */
[----:B------:R-:W-:Y:S01]  /*29d0*/  SEL R0, R0, 0xffffffc0, !P2 ;  /* 0xffffffc000007807 */ /* 0x000fe20005000000 */
[C---:B------:R-:W-:Y:S02]  /*29e0*/  VIADD R221, R231.reuse, 0x1800 ;  /* 0x00001800e7dd7836 */ /* 0x040fe40000000000 */
[----:B------:R1:W-:Y:S01]  /*29f0*/  @!P5 LDGSTS.E.BYPASS.LTC128B.128 [R237+0x16800], desc[UR12][R14.64+0x180] ;  /* 0x168001800eeddfae */ /* 0x0003e2000b901d4c */
[----:B------:R-:W-:Y:S02]  /*2a00*/  VIADD R219, R231, 0x2000 ;  /* 0x00002000e7db7836 */ /* 0x000fe40000000000 */
[----:B------:R-:W-:Y:S01]  /*2a10*/  IMAD.IADD R227, R233, 0x1, R0 ;  /* 0x00000001e9e37824 */ /* 0x000fe200078e0200 */
[----:B------:R-:W-:Y:S01]  /*2a20*/  @P4 STS.128 [R237+0x11000], RZ ;  /* 0x011000ffed004388 */ /* 0x000fe20000000c00 */
[----:B------:R-:W-:-:S02]  /*2a30*/  IMAD.IADD R220, R0, 0x1, R231 ;  /* 0x0000000100dc7824 */ /* 0x000fc400078e02e7 */
[----:B------:R-:W-:Y:S01]  /*2a40*/  IMAD.SHL.U32 R0, R92, 0x2, RZ ;  /* 0x000000025c007824 */ /* 0x000fe200078e00ff */
[----:B------:R-:W-:Y:S01]  /*2a50*/  @P4 STS.128 [R237+0x13000], RZ ;  /* 0x013000ffed004388 */ /* 0x000fe20000000c00 */
[C---:B------:R-:W-:Y:S02]  /*2a60*/  VIADD R218, R231.reuse, 0x2800 ;  /* 0x00002800e7da7836 */ /* 0x040fe40000000000 */
[C---:B------:R-:W-:Y:S01]  /*2a70*/  VIADD R217, R231.reuse, 0x3000 ;  /* 0x00003000e7d97836 */ /* 0x040fe20000000000 */
[----:B------:R-:W-:Y:S01]  /*2a80*/  @P4 STS.128 [R237+0x15000], RZ ;  /* 0x015000ffed004388 */ /* 0x000fe20000000c00 */
[----:B------:R-:W-:Y:S01]  /*2a90*/  LOP3.LUT R0, R0, 0x6, RZ, 0xc0, !PT ;  /* 0x0000000600007812 */ /* 0x000fe200078ec0ff */
[C---:B------:R-:W-:Y:S02]  /*2aa0*/  VIADD R216, R231.reuse, 0x3800 ;  /* 0x00003800e7d87836 */ /* 0x040fe40000000000 */
[----:B------:R-:W-:Y:S01]  /*2ab0*/  @P4 STS.128 [R237+0x17000], RZ ;  /* 0x017000ffed004388 */ /* 0x000fe20000000c00 */
[----:B------:R-:W-:-:S02]  /*2ac0*/  VIADD R215, R231, 0x4000 ;  /* 0x00004000e7d77836 */ /* 0x000fc40000000000 */
[----:B------:R-:W-:Y:S01]  /*2ad0*/  IMAD R0, R165, 0x40, R0 ;  /* 0x00000040a5007824 */ /* 0x000fe200078e0200 */
[----:B------:R-:W-:Y:S01]  /*2ae0*/  @!PT LDS RZ, [RZ] ;  /* 0x00000000fffff984 */ /* 0x000fe20000000800 */
[----:B------:R-:W-:Y:S01]  /*2af0*/  @!PT LDS RZ, [RZ] ;  /* 0x00000000fffff984 */ /* 0x000fe20000000800 */
[----:B------:R-:W-:Y:S01]  /*2b00*/  @!PT LDS RZ, [RZ] ;  /* 0x00000000fffff984 */ /* 0x000fe20000000800 */
[----:B------:R-:W-:Y:S01]  /*2b10*/  @!P4 LDGSTS.E.BYPASS.LTC128B.128 [R237+0x11000], desc[UR12][R16.64] ;  /* 0x1100000010edcfae */ /* 0x000fe2000b901d4c */
[C---:B------:R-:W-:Y:S02]  /*2b20*/  VIADD R214, R231.reuse, 0x4800 ;  /* 0x00004800e7d67836 */ /* 0x040fe40000000000 */
[C---:B------:R-:W-:Y:S01]  /*2b30*/  VIADD R213, R231.reuse, 0x5000 ;  /* 0x00005000e7d57836 */ /* 0x040fe20000000000 */
[----:B------:R-:W-:Y:S01]  /*2b40*/  @!P4 LDGSTS.E.BYPASS.LTC128B.128 [R237+0x13000], desc[UR12][R16.64+0x80] ;  /* 0x1300008010edcfae */ /* 0x000fe2000b901d4c */
[C---:B------:R-:W-:Y:S02]  /*2b50*/  VIADD R212, R231.reuse, 0x5800 ;  /* 0x00005800e7d47836 */ /* 0x040fe40000000000 */
[C---:B------:R-:W-:Y:S01]  /*2b60*/  VIADD R211, R231.reuse, 0x6000 ;  /* 0x00006000e7d37836 */ /* 0x040fe20000000000 */
[----:B------:R-:W-:Y:S01]  /*2b70*/  @!P4 LDGSTS.E.BYPASS.LTC128B.128 [R237+0x15000], desc[UR12][R16.64+0x100] ;  /* 0x1500010010edcfae */ /* 0x000fe2000b901d4c */
[----:B------:R-:W-:-:S02]  /*2b80*/  VIADD R210, R231, 0x6800 ;  /* 0x00006800e7d27836 */ /* 0x000fc40000000000 */
[C---:B------:R-:W-:Y:S01]  /*2b90*/  VIADD R209, R231.reuse, 0x7000 ;  /* 0x00007000e7d17836 */ /* 0x040fe20000000000 */
[----:B------:R2:W-:Y:S01]  /*2ba0*/  @!P4 LDGSTS.E.BYPASS.LTC128B.128 [R237+0x17000], desc[UR12][R16.64+0x180] ;  /* 0x1700018010edcfae */ /* 0x0005e2000b901d4c */
[----:B------:R-:W-:-:S03]  /*2bb0*/  VIADD R208, R231, 0x7800 ;  /* 0x00007800e7d07836 */ /* 0x000fc60000000000 */
[----:B------:R-:W-:Y:S04]  /*2bc0*/  @P3 STS.128 [R237+0x11800], RZ ;  /* 0x011800ffed003388 */ /* 0x000fe80000000c00 */
[----:B------:R-:W-:Y:S04]  /*2bd0*/  @P3 STS.128 [R237+0x13800], RZ ;  /* 0x013800ffed003388 */ /* 0x000fe80000000c00 */
[----:B------:R-:W-:Y:S04]  /*2be0*/  @P3 STS.128 [R237+0x15800], RZ ;  /* 0x015800ffed003388 */ /* 0x000fe80000000c00 */
[----:B------:R-:W-:Y:S04]  /*2bf0*/  @P3 STS.128 [R237+0x17800], RZ ;  /* 0x017800ffed003388 */ /* 0x000fe80000000c00 */
[----:B------:R-:W-:Y:S01]  /*2c00*/  @!PT LDS RZ, [RZ] ;  /* 0x00000000fffff984 */ /* 0x000fe20000000800 */
[----:B------:R-:W-:Y:S01]  /*2c10*/  @!PT LDS RZ, [RZ] ;  /* 0x00000000fffff984 */ /* 0x000fe20000000800 */
[----:B------:R-:W-:Y:S01]  /*2c20*/  @!PT LDS RZ, [RZ] ;  /* 0x00000000fffff984 */ /* 0x000fe20000000800 */
[----:B------:R-:W-:Y:S04]  /*2c30*/  @!P3 LDGSTS.E.BYPASS.LTC128B.128 [R237+0x11800], desc[UR12][R10.64] ;  /* 0x118000000aedbfae */ /* 0x000fe8000b901d4c */
[----:B------:R-:W-:Y:S04]  /*2c40*/  @!P3 LDGSTS.E.BYPASS.LTC128B.128 [R237+0x13800], desc[UR12][R10.64+0x80] ;  /* 0x138000800aedbfae */ /* 0x000fe8000b901d4c */
[----:B------:R-:W-:Y:S04]  /*2c50*/  @!P3 LDGSTS.E.BYPASS.LTC128B.128 [R237+0x15800], desc[UR12][R10.64+0x100] ;  /* 0x158001000aedbfae */ /* 0x000fe8000b901d4c */
[----:B------:R3:W-:Y:S04]  /*2c60*/  @!P3 LDGSTS.E.BYPASS.LTC128B.128 [R237+0x17800], desc[UR12][R10.64+0x180] ;  /* 0x178001800aedbfae */ /* 0x0007e8000b901d4c */
[----:B-1----:R-:W-:Y:S04]  /*2c70*/  LDSM.16.M88.4 R12, [R234] ;  /* 0x00000000ea0c783b */ /* 0x002fe80000000200 */
[----:B------:R-:W1:Y:S04]  /*2c80*/  LDSM.16.M88.4 R28, [R233+0x8000] ;  /* 0x00800000e91c783b */ /* 0x000e680000000200 */
[----:B------:R-:W4:Y:S04]  /*2c90*/  LDSM.16.M88.4 R20, [R233+0x8800] ;  /* 0x00880000e914783b */ /* 0x000f280000000200 */
[----:B------:R-:W4:Y:S04]  /*2ca0*/  LDSM.16.M88.4 R64, [R233+0x9000] ;  /* 0x00900000e940783b */ /* 0x000f280000000200 */
[----:B--2---:R-:W-:Y:S04]  /*2cb0*/  LDSM.16.M88.4 R16, [R232] ;  /* 0x00000000e810783b */ /* 0x004fe80000000200 */
[----:B------:R-:W2:Y:S04]  /*2cc0*/  LDSM.16.M88.4 R36, [R231] ;  /* 0x00000000e724783b */ /* 0x000ea80000000200 */
[----:B---3--:R-:W3:Y:S04]  /*2cd0*/  LDSM.16.M88.4 R8, [R231+0x800] ;  /* 0x00080000e708783b */ /* 0x008ee80000000200 */
[----:B------:R-:W3:Y:S04]  /*2ce0*/  LDSM.16.M88.4 R44, [R233+0x9800] ;  /* 0x00980000e92c783b */ /* 0x000ee80000000200 */
[----:B------:R-:W3:Y:S04]  /*2cf0*/  LDSM.16.M88.4 R40, [R231+0x1000] ;  /* 0x00100000e728783b */ /* 0x000ee80000000200 */
[----:B------:R-:W3:Y:S04]  /*2d00*/  LDSM.16.M88.4 R76, [R231+0x1800] ;  /* 0x00180000e74c783b */ /* 0x000ee80000000200 */
[----:B------:R-:W-:Y:S01]  /*2d10*/  LDSM.16.M88.4 R56, [R230] ;  /* 0x00000000e638783b */ /* 0x000fe20000000200 */
[C---:B-1----:R-:W-:Y:S03]  /*2d20*/  HMMA.16816.F32.BF16 R32, R12.reuse, R28, RZ ;  /* 0x0000001c0c20723c */ /* 0x042fe600000418ff */
[----:B------:R-:W1:Y:S04]  /*2d30*/  LDSM.16.M88.4 R52, [R227+0x8000] ;  /* 0x00800000e334783b */ /* 0x000e680000000200 */
[----:B------:R-:W-:Y:S01]  /*2d40*/  LDSM.16.M88.4 R48, [R227+0x9800] ;  /* 0x00980000e330783b */ /* 0x000fe20000000200 */
[C---:B----4-:R-:W-:Y:S03]  /*2d50*/  HMMA.16816.F32.BF16 R24, R12.reuse, R20, RZ ;  /* 0x000000140c18723c */ /* 0x050fe600000418ff */
[----:B------:R-:W-:Y:S03]  /*2d60*/  LDSM.16.M88.4 R72, [R229] ;  /* 0x00000000e548783b */ /* 0x000fe60000000200 */
[C---:B------:R-:W-:Y:S01]  /*2d70*/  HMMA.16816.F32.BF16 R28, R12.reuse, R30, RZ ;  /* 0x0000001e0c1c723c */ /* 0x040fe200000418ff */
[----:B------:R-:W-:Y:S04]  /*2d80*/  LDSM.16.M88.4 R80, [R231+0x3000] ;  /* 0x00300000e750783b */ /* 0x000fe80000000200 */
[----:B------:R-:W0:Y:S01]  /*2d90*/  LDGDEPBAR ;  /* 0x00000000000079af */ /* 0x000e220000000000 */
[C---:B------:R-:W-:Y:S06]  /*2da0*/  HMMA.16816.F32.BF16 R20, R12.reuse, R22, RZ ;  /* 0x000000160c14723c */ /* 0x040fec00000418ff */
[C---:B------:R-:W-:Y:S06]  /*2db0*/  HMMA.16816.F32.BF16 R68, R12.reuse, R64, RZ ;  /* 0x000000400c44723c */ /* 0x040fec00000418ff */
[----:B------:R-:W-:Y:S06]  /*2dc0*/  HMMA.16816.F32.BF16 R64, R12, R66, RZ ;  /* 0x000000420c40723c */ /* 0x000fec00000418ff */
[C---:B--2---:R-:W-:Y:S06]  /*2dd0*/  HMMA.16816.F32.BF16 R32, R16.reuse, R36, R32 ;  /* 0x000000241020723c */ /* 0x044fec0000041820 */
[C---:B------:R-:W-:Y:S01]  /*2de0*/  HMMA.16816.F32.BF16 R28, R16.reuse, R38, R28 ;  /* 0x00000026101c723c */ /* 0x040fe2000004181c */
[----:B------:R-:W2:Y:S05]  /*2df0*/  LDSM.16.M88.4 R36, [R227+0x8800] ;  /* 0x00880000e324783b */ /* 0x000eaa0000000200 */
[C---:B---3--:R-:W-:Y:S06]  /*2e00*/  HMMA.16816.F32.BF16 R24, R16.reuse, R8, R24 ;  /* 0x000000081018723c */ /* 0x048fec0000041818 */
[----:B------:R-:W-:Y:S01]  /*2e10*/  HMMA.16816.F32.BF16 R20, R16, R10, R20 ;  /* 0x0000000a1014723c */ /* 0x000fe20000041814 */
[----:B------:R-:W3:Y:S05]  /*2e20*/  LDSM.16.M88.4 R8, [R227+0x9000] ;  /* 0x00900000e308783b */ /* 0x000eea0000000200 */
[C---:B------:R-:W-:Y:S06]  /*2e30*/  HMMA.16816.F32.BF16 R60, R12.reuse, R44, RZ ;  /* 0x0000002c0c3c723c */ /* 0x040fec00000418ff */
[----:B------:R-:W-:Y:S01]  /*2e40*/  HMMA.16816.F32.BF16 R12, R12, R46, RZ ;  /* 0x0000002e0c0c723c */ /* 0x000fe200000418ff */
[----:B------:R-:W4:Y:S05]  /*2e50*/  LDSM.16.M88.4 R44, [R220] ;  /* 0x00000000dc2c783b */ /* 0x000f2a0000000200 */
[C---:B------:R-:W-:Y:S06]  /*2e60*/  HMMA.16816.F32.BF16 R68, R16.reuse, R40, R68 ;  /* 0x000000281044723c */ /* 0x040fec0000041844 */
[C---:B------:R-:W-:Y:S01]  /*2e70*/  HMMA.16816.F32.BF16 R64, R16.reuse, R42, R64 ;  /* 0x0000002a1040723c */ /* 0x040fe20000041840 */
[----:B------:R-:W4:Y:S05]  /*2e80*/  LDSM.16.M88.4 R40, [R220+0x800] ;  /* 0x00080000dc28783b */ /* 0x000f2a0000000200 */
[C---:B------:R-:W-:Y:S06]  /*2e90*/  HMMA.16816.F32.BF16 R60, R16.reuse, R76, R60 ;  /* 0x0000004c103c723c */ /* 0x040fec000004183c */
[----:B------:R-:W-:Y:S01]  /*2ea0*/  HMMA.16816.F32.BF16 R12, R16, R78, R12 ;  /* 0x0000004e100c723c */ /* 0x000fe2000004180c */
[----:B------:R-:W4:Y:S04]  /*2eb0*/  LDSM.16.M88.4 R16, [R220+0x1000] ;  /* 0x00100000dc10783b */ /* 0x000f280000000200 */
[----:B------:R-:W4:Y:S01]  /*2ec0*/  LDSM.16.M88.4 R76, [R220+0x1800] ;  /* 0x00180000dc4c783b */ /* 0x000f220000000200 */
        /* <DEDUP_REMOVED lines=13> */
[C---:B----4-:R-:W-:Y:S06]  /*2fa0*/  HMMA.16816.F32.BF16 R32, R72.reuse, R44, R32 ;  /* 0x0000002c4820723c */ /* 0x050fec0000041820 */
[C---:B------:R-:W-:Y:S01]  /*2fb0*/  HMMA.16816.F32.BF16 R28, R72.reuse, R46, R28 ;  /* 0x0000002e481c723c */ /* 0x040fe2000004181c */
[----:B------:R-:W-:Y:S05]  /*2fc0*/  LDSM.16.M88.4 R44, [R231+0x2000] ;  /* 0x00200000e72c783b */ /* 0x000fea0000000200 */
[C---:B------:R-:W-:Y:S06]  /*2fd0*/  HMMA.16816.F32.BF16 R24, R72.reuse, R40, R24 ;  /* 0x000000284818723c */ /* 0x040fec0000041818 */
        /* <DEDUP_REMOVED lines=11> */
[----:B------:R-:W-:Y:S05]  /*3090*/  LDSM.16.M88.4 R52, [R230+0x2000] ;  /* 0x00200000e634783b */ /* 0x000fea0000000200 */
        /* <DEDUP_REMOVED lines=56> */
[C---:B------:R-:W-:Y:S06]  /*3420*/  HMMA.16816.F32.BF16 R64, R80.reuse, R78, R64 ;  /* 0x0000004e5040723c */ /* 0x040fec0000041840 */
[C---:B------:R-:W-:Y:S06]  /*3430*/  HMMA.16816.F32.BF16 R60, R80.reuse, R72, R60 ;  /* 0x00000048503c723c */ /* 0x040fec000004183c */
[----:B------:R-:W-:Y:S01]  /*3440*/  HMMA.16816.F32.BF16 R56, R80, R74, R56 ;  /* 0x0000004a5038723c */ /* 0x000fe20000041838 */
[----:B------:R-:W-:Y:S05]  /*3450*/  LDSM.16.M88.4 R72, [R229+0x4000] ;  /* 0x00400000e548783b */ /* 0x000fea0000000200 */
[C---:B----4-:R-:W-:Y:S06]  /*3460*/  HMMA.16816.F32.BF16 R32, R52.reuse, R48, R32 ;  /* 0x000000303420723c */ /* 0x050fec0000041820 */
[C---:B------:R-:W-:Y:S01]  /*3470*/  HMMA.16816.F32.BF16 R28, R52.reuse, R50, R28 ;  /* 0x00000032341c723c */ /* 0x040fe2000004181c */
[----:B------:R-:W4:Y:S05]  /*3480*/  LDSM.16.M88.4 R48, [R227+0xd000] ;  /* 0x00d00000e330783b */ /* 0x000f2a0000000200 */
[C---:B------:R-:W-:Y:S06]  /*3490*/  HMMA.16816.F32.BF16 R24, R52.reuse, R44, R24 ;  /* 0x0000002c3418723c */ /* 0x040fec0000041818 */
[C---:B------:R-:W-:Y:S01]  /*34a0*/  HMMA.16816.F32.BF16 R20, R52.reuse, R46, R20 ;  /* 0x0000002e3414723c */ /* 0x040fe20000041814 */
[----:B------:R-:W4:Y:S05]  /*34b0*/  LDSM.16.M88.4 R44, [R227+0xd800] ;  /* 0x00d80000e32c783b */ /* 0x000f2a0000000200 */
[C---:B------:R-:W-:Y:S01]  /*34c0*/  HMMA.16816.F32.BF16 R76, R52.reuse, R40, R68 ;  /* 0x00000028344c723c */ /* 0x040fe20000041844 */
[----:B------:R-:W4:Y:S05]  /*34d0*/  LDSM.16.M88.4 R68, [R220+0x4000] ;  /* 0x00400000dc44783b */ /* 0x000f2a0000000200 */
        /* <DEDUP_REMOVED lines=14> */
[----:B------:R-:W-:Y:S05]  /*35c0*/  LDSM.16.M88.4 R48, [R233+0xf000] ;  /* 0x00f00000e930783b */ /* 0x000fea0000000200 */
        /* <DEDUP_REMOVED lines=20> */
[C---:B----4-:R-:W-:Y:S06]  /*3710*/  HMMA.16816.F32.BF16 R24, R52.reuse, R16, R24 ;  /* 0x000000103418723c */ /* 0x050fec0000041818 */
        /* <DEDUP_REMOVED lines=16> */
[----:B------:R-:W-:Y:S01]  /*3820*/  HMMA.16816.F32.BF16 R64, R36, R42, R64 ;  /* 0x0000002a2440723c */ /* 0x000fe20000041840 */
[----:B------:R-:W-:-:S05]  /*3830*/  VIADD R40, R0, 0xffffffd0 ;  /* 0xffffffd000287836 */ /* 0x000fca0000000000 */
[----:B----4-:R-:W-:Y:S01]  /*3840*/  HMMA.16816.F32.BF16 R60, R36, R16, R60 ;  /* 0x00000010243c723c */ /* 0x010fe2000004183c */
[----:B------:R-:W-:-:S05]  /*3850*/  ISETP.GE.AND P2, PT, R40, R93, PT ;  /* 0x0000005d2800720c */ /* 0x000fca0003f46270 */
[----:B------:R-:W-:Y:S01]  /*3860*/  HMMA.16816.F32.BF16 R56, R36, R18, R56 ;  /* 0x000000122438723c */ /* 0x000fe20000041838 */
[----:B------:R-:W3:Y:S05]  /*3870*/  LDSM.16.M88.4 R16, [R220+0x6800] ;  /* 0x00680000dc10783b */ /* 0x000eea0000000200 */
[----:B------:R-:W-:Y:S01]  /*3880*/  HMMA.16816.F32.BF16 R28, R48, R46, R28 ;  /* 0x0000002e301c723c */ /* 0x000fe2000004181c */
[C---:B------:R-:W-:Y:S02]  /*3890*/  VIADD R36, R0.reuse, 0xffffffc1 ;  /* 0xffffffc100247836 */ /* 0x040fe40000000000 */
[----:B------:R-:W-:-:S03]  /*38a0*/  VIADD R38, R0, 0xffffffc0 ;  /* 0xffffffc000267836 */ /* 0x000fc60000000000 */
[C---:B-1----:R-:W-:Y:S01]  /*38b0*/  HMMA.16816.F32.BF16 R76, R48.reuse, R12, R76 ;  /* 0x0000000c304c723c */ /* 0x042fe2000004184c */
[-C--:B------:R-:W-:Y:S01]  /*38c0*/  ISETP.GE.AND P4, PT, R36, R93.reuse, PT ;  /* 0x0000005d2400720c */ /* 0x080fe20003f86270 */
[----:B------:R-:W-:Y:S01]  /*38d0*/  VIADD R36, R0, 0xffffffc9 ;  /* 0xffffffc900247836 */ /* 0x000fe20000000000 */
[-C--:B------:R-:W-:Y:S01]  /*38e0*/  ISETP.GE.AND P5, PT, R38, R93.reuse, PT ;  /* 0x0000005d2600720c */ /* 0x080fe20003fa6270 */
[----:B------:R-:W-:Y:S02]  /*38f0*/  VIADD R38, R0, 0xffffffc8 ;  /* 0xffffffc800267836 */ /* 0x000fe40000000000 */
[----:B------:R-:W-:Y:S01]  /*3900*/  HMMA.16816.F32.BF16 R64, R48, R14, R64 ;  /* 0x0000000e3040723c */ /* 0x000fe20000041840 */
[----:B------:R-:W1:Y:S01]  /*3910*/  LDSM.16.M88.4 R12, [R220+0x7000] ;  /* 0x00700000dc0c783b */ /* 0x000e620000000200 */
[-C--:B------:R-:W-:Y:S02]  /*3920*/  ISETP.GE.AND P0, PT, R36, R93.reuse, PT ;  /* 0x0000005d2400720c */ /* 0x080fe40003f06270 */
[----:B------:R-:W-:-:S02]  /*3930*/  ISETP.GE.AND P3, PT, R38, R93, PT ;  /* 0x0000005d2600720c */ /* 0x000fc40003f66270 */
[C---:B------:R-:W-:Y:S06]  /*3940*/  HMMA.16816.F32.BF16 R32, R48.reuse, R44, R32 ;  /* 0x0000002c3020723c */ /* 0x040fec0000041820 */
[C---:B------:R-:W-:Y:S06]  /*3950*/  HMMA.16816.F32.BF16 R24, R48.reuse, R52, R24 ;  /* 0x000000343018723c */ /* 0x040fec0000041818 */
[C---:B--2---:R-:W-:Y:S06]  /*3960*/  HMMA.16816.F32.BF16 R60, R48.reuse, R8, R60 ;  /* 0x00000008303c723c */ /* 0x044fec000004183c */
[----:B------:R-:W-:Y:S01]  /*3970*/  HMMA.16816.F32.BF16 R56, R48, R10, R56 ;  /* 0x0000000a3038723c */ /* 0x000fe20000041838 */
[----:B------:R-:W2:Y:S01]  /*3980*/  LDSM.16.M88.4 R8, [R220+0x7800] ;  /* 0x00780000dc08783b */ /* 0x000ea20000000200 */
[----:B------:R-:W-:-:S04]  /*3990*/  DEPBAR.LE SB0, 0x0 ;  /* 0x000080000000791a */ /* 0x000fc80000000000 */
[----:B------:R-:W-:Y:S06]  /*39a0*/  HMMA.16816.F32.BF16 R20, R48, R54, R20 ;  /* 0x000000363014723c */ /* 0x000fec0000041814 */
[C---:B------:R-:W-:Y:S06]  /*39b0*/  HMMA.16816.F32.BF16 R28, R72.reuse, R70, R28 ;  /* 0x00000046481c723c */ /* 0x040fec000004181c */
[C---:B------:R-:W-:Y:S06]  /*39c0*/  HMMA.16816.F32.BF16 R32, R72.reuse, R68, R32 ;  /* 0x000000444820723c */ /* 0x040fec0000041820 */
[C---:B---3--:R-:W-:Y:S06]  /*39d0*/  HMMA.16816.F32.BF16 R24, R72.reuse, R16, R24 ;  /* 0x000000104818723c */ /* 0x048fec0000041818 */
[----:B------:R-:W-:Y:S01]  /*39e0*/  HMMA.16816.F32.BF16 R20, R72, R18, R20 ;  /* 0x000000124814723c */ /* 0x000fe20000041814 */
[----:B------:R-:W-:-:S05]  /*39f0*/  VIADD R16, R0, 0xffffffd1 ;  /* 0xffffffd100107836 */ /* 0x000fca0000000000 */
[C---:B-1----:R-:W-:Y:S01]  /*3a00*/  HMMA.16816.F32.BF16 R64, R72.reuse, R14, R64 ;  /* 0x0000000e4840723c */ /* 0x042fe20000041840 */
[----:B------:R-:W-:Y:S01]  /*3a10*/  FSEL R29, R29, -INF , !P0 ;  /* 0xff8000001d1d7808 */ /* 0x000fe20004000000 */
[----:B------:R-:W-:Y:S01]  /*3a20*/  VIADD R18, R0, 0xffffffd8 ;  /* 0xffffffd800127836 */ /* 0x000fe20000000000 */
[----:B------:R-:W-:Y:S01]  /*3a30*/  ISETP.GE.AND P1, PT, R16, R93, PT ;  /* 0x0000005d1000720c */ /* 0x000fe20003f26270 */
[----:B------:R-:W-:Y:S01]  /*3a40*/  VIADD R16, R0, 0xffffffd9 ;  /* 0xffffffd900107836 */ /* 0x000fe20000000000 */
[----:B------:R-:W-:Y:S01]  /*3a50*/  FSEL R30, R30, -INF , !P3 ;  /* 0xff8000001e1e7808 */ /* 0x000fe20005800000 */
[C---:B------:R-:W-:Y:S01]  /*3a60*/  HMMA.16816.F32.BF16 R76, R72.reuse, R12, R76 ;  /* 0x0000000c484c723c */ /* 0x040fe2000004184c */
[----:B------:R-:W-:Y:S02]  /*3a70*/  FSEL R14, R31, -INF , !P0 ;  /* 0xff8000001f0e7808 */ /* 0x000fe40004000000 */
[----:B------:R-:W-:Y:S02]  /*3a80*/  ISETP.GT.AND P0, PT, R165, 0x1, PT ;  /* 0x00000001a500780c */ /* 0x000fe40003f04270 */
[----:B------:R-:W-:Y:S01]  /*3a90*/  FSEL R34, R34, -INF , !P5 ;  /* 0xff80000022227808 */ /* 0x000fe20006800000 */
[----:B--2---:R-:W-:Y:S01]  /*3aa0*/  HMMA.16816.F32.BF16 R60, R72, R8, R60 ;  /* 0x00000008483c723c */ /* 0x004fe2000004183c */
[----:B------:R-:W-:Y:S01]  /*3ab0*/  VIADD R12, R0, 0xffffffe0 ;  /* 0xffffffe0000c7836 */ /* 0x000fe20000000000 */
[----:B------:R-:W-:-:S02]  /*3ac0*/  FSEL R3, R32, -INF , !P5 ;  /* 0xff80000020037808 */ /* 0x000fc40006800000 */
[----:B------:R-:W-:Y:S02]  /*3ad0*/  FSEL R17, R28, -INF , !P3 ;  /* 0xff8000001c117808 */ /* 0x000fe40005800000 */
[-C--:B------:R-:W-:Y:S01]  /*3ae0*/  ISETP.GE.AND P5, PT, R18, R93.reuse, PT ;  /* 0x0000005d1200720c */ /* 0x080fe20003fa6270 */
[----:B------:R-:W-:Y:S01]  /*3af0*/  HMMA.16816.F32.BF16 R56, R72, R10, R56 ;  /* 0x0000000a4838723c */ /* 0x000fe20000041838 */
[-C--:B------:R-:W-:Y:S01]  /*3b00*/  ISETP.GE.AND P3, PT, R12, R93.reuse, PT ;  /* 0x0000005d0c00720c */ /* 0x080fe20003f66270 */
[----:B------:R-:W-:Y:S01]  /*3b10*/  VIADD R12, R0, 0xffffffe1 ;  /* 0xffffffe1000c7836 */ /* 0x000fe20000000000 */
[----:B------:R-:W-:Y:S01]  /*3b20*/  FSEL R18, R35, -INF , !P4 ;  /* 0xff80000023127808 */ /* 0x000fe20006000000 */
[----:B------:R-:W1:Y:S01]  /*3b30*/  @!P0 LDC.64 R242, c[0x0][0x218] ;  /* 0x00008600fff28b82 */ /* 0x000e620000000a00 */
[----:B------:R-:W-:Y:S02]  /*3b40*/  FSEL R33, R33, -INF , !P4 ;  /* 0xff80000021217808 */ /* 0x000fe40006000000 */
[-C--:B------:R-:W-:Y:S01]  /*3b50*/  ISETP.GE.AND P4, PT, R16, R93.reuse, PT ;  /* 0x0000005d1000720c */ /* 0x080fe20003f86270 */
[----:B------:R-:W-:Y:S01]  /*3b60*/  VIADD R16, R0, 0xffffffe8 ;  /* 0xffffffe800107836 */ /* 0x000fe20000000000 */
[----:B------:R-:W-:Y:S01]  /*3b70*/  FSEL R26, R26, -INF , !P2 ;  /* 0xff8000001a1a7808 */ /* 0x000fe20005000000 */
[----:B------:R-:W-:Y:S01]  /*3b80*/  VIADD R10, R0, 0xfffffff8 ;  /* 0xfffffff8000a7836 */ /* 0x000fe20000000000 */
[----:B------:R-:W-:Y:S01]  /*3b90*/  FSEL R13, R24, -INF , !P2 ;  /* 0xff800000180d7808 */ /* 0x000fe20005000000 */
[----:B------:R-:W-:Y:S01]  /*3ba0*/  BAR.SYNC.DEFER_BLOCKING 0x0 ;  /* 0x0000000000007b1d */ /* 0x000fe20000010000 */
[----:B------:R-:W-:-:S02]  /*3bb0*/  ISETP.GE.AND P2, PT, R12, R93, PT ;  /* 0x0000005d0c00720c */ /* 0x000fc40003f46270 */
[----:B------:R-:W-:Y:S02]  /*3bc0*/  FSEL R12, R27, -INF , !P1 ;  /* 0xff8000001b0c7808 */ /* 0x000fe40004800000 */
[----:B------:R-:W-:Y:S02]  /*3bd0*/  FSEL R25, R25, -INF , !P1 ;  /* 0xff80000019197808 */ /* 0x000fe40004800000 */
[-C--:B------:R-:W-:Y:S01]  /*3be0*/  ISETP.GE.AND P1, PT, R16, R93.reuse, PT ;  /* 0x0000005d1000720c */ /* 0x080fe20003f26270 */
[----:B------:R-:W-:Y:S01]  /*3bf0*/  VIADD R16, R0, 0xffffffe9 ;  /* 0xffffffe900107836 */ /* 0x000fe20000000000 */
[----:B------:R-:W-:Y:S01]  /*3c00*/  FSEL R9, R20, -INF , !P5 ;  /* 0xff80000014097808 */ /* 0x000fe20006800000 */
[----:B------:R-:W-:Y:S01]  /*3c10*/  VIADD R20, R0, 0xfffffff0 ;  /* 0xfffffff000147836 */ /* 0x000fe20000000000 */
[----:B------:R-:W-:Y:S02]  /*3c20*/  FSEL R8, R22, -INF , !P5 ;  /* 0xff80000016087808 */ /* 0x000fe40006800000 */
        /* <DEDUP_REMOVED lines=11> */
[----:B------:R-:W-:Y:S02]  /*3ce0*/  FSEL R190, R66, -INF , !P1 ;  /* 0xff80000042be7808 */ /* 0x000fe40004800000 */
[----:B------:R-:W-:Y:S02]  /*3cf0*/  FSEL R191, R64, -INF , !P1 ;  /* 0xff80000040bf7808 */ /* 0x000fe40004800000 */
[----:B------:R-:W-:Y:S02]  /*3d00*/  FSEL R192, R63, -INF , !P3 ;  /* 0xff8000003fc07808 */ /* 0x000fe40005800000 */
[----:B------:R-:W-:-:S02]  /*3d10*/  FSEL R197, R61, -INF , !P3 ;  /* 0xff8000003dc57808 */ /* 0x000fc40005800000 */
[-C--:B------:R-:W-:Y:S02]  /*3d20*/  ISETP.GE.AND P2, PT, R10, R93.reuse, PT ;  /* 0x0000005d0a00720c */ /* 0x080fe40003f46270 */
[----:B------:R-:W-:Y:S01]  /*3d30*/  ISETP.GE.AND P1, PT, R0, R93, PT ;  /* 0x0000005d0000720c */ /* 0x000fe20003f26270 */
[----:B------:R-:W-:Y:S01]  /*3d40*/  IMAD.IADD R0, R91, 0x1, R90 ;  /* 0x000000015b007824 */ /* 0x000fe200078e025a */
[----:B-1----:R-:W-:Y:S02]  /*3d50*/  @!P0 LEA R242, P3, R86, R242, 0x1 ;  /* 0x000000f256f28211 */ /* 0x002fe400078608ff */
        /* <DEDUP_REMOVED lines=8> */
[----:B------:R-:W-:Y:S01]  /*3de0*/  @!P0 LEA.HI.X R243, R86, R243, R89, 0x1, P3 ;  /* 0x000000f356f38211 */ /* 0x000fe200018f0c59 */
[----:B------:R-:W-:Y:S06]  /*3df0*/  @!P0 BRA `(.L_x_3993) ;  /* 0x00000004007c8947 */ /* 0x000fec0003800000 */
[----:B------:R-:W-:Y:S05]  /*3e00*/  @!P6 BRA `(.L_x_3994) ;  /* 0x0000000000ece947 */ /* 0x000fea0003800000 */
[----:B------:R-:W1:Y:S01]  /*3e10*/  LDC R11, c[0x0][0x380] ;  /* 0x0000e000ff0b7b82 */ /* 0x000e620000000800 */
[----:B------:R-:W-:Y:S01]  /*3e20*/  VIADD R24, R6, 0xffffff80 ;  /* 0xffffff8006187836 */ /* 0x000fe20000000000 */
[----:B------:R-:W-:Y:S01]  /*3e30*/  IABS R20, R4 ;  /* 0x0000000400147213 */ /* 0x000fe20000000000 */
[----:B------:R-:W-:-:S03]  /*3e40*/  ULDC.64 UR6, c[0x0][0x230] ;  /* 0x00008c0000067ab9 */ /* 0x000fc60000000a00 */
[----:B------:R-:W-:Y:S02]  /*3e50*/  IABS R6, R24 ;  /* 0x0000001800067213 */ /* 0x000fe40000000000 */
[-C--:B-1----:R-:W-:Y:S02]  /*3e60*/  IABS R10, R11.reuse ;  /* 0x0000000b000a7213 */ /* 0x082fe40000000000 */
[-C--:B------:R-:W-:Y:S02]  /*3e70*/  LOP3.LUT R4, R4, R11.reuse, RZ, 0x3c, !PT ;  /* 0x0000000b04047212 */ /* 0x080fe400078e3cff */
[----:B------:R-:W1:Y:S01]  /*3e80*/  I2F.RP R19, R10 ;  /* 0x0000000a00137306 */ /* 0x000e620000209400 */
[----:B------:R-:W-:Y:S02]  /*3e90*/  LOP3.LUT R24, R24, R11, RZ, 0x3c, !PT ;  /* 0x0000000b18187212 */ /* 0x000fe400078e3cff */
[----:B------:R-:W-:Y:S02]  /*3ea0*/  ISETP.GE.AND P2, PT, R4, RZ, PT ;  /* 0x000000ff0400720c */ /* 0x000fe40003f46270 */
[----:B------:R-:W-:-:S03]  /*3eb0*/  ISETP.GE.AND P0, PT, R24, RZ, PT ;  /* 0x000000ff1800720c */ /* 0x000fc60003f06270 */
[----:B-1----:R-:W1:Y:S02]  /*3ec0*/  MUFU.RCP R22, R19 ;  /* 0x0000001300167308 */ /* 0x002e640000001000 */
[----:B-1----:R-:W-:-:S06]  /*3ed0*/  VIADD R22, R22, 0xffffffe ;  /* 0x0ffffffe16167836 */ /* 0x002fcc0000000000 */
[----:B------:R-:W1:Y:S02]  /*3ee0*/  F2I.FTZ.U32.TRUNC.NTZ R23, R22 ;  /* 0x0000001600177305 */ /* 0x000e64000021f000 */
[----:B-1----:R-:W-:Y:S02]  /*3ef0*/  IADD3 R15, RZ, -R23, RZ ;  /* 0x80000017ff0f7210 */ /* 0x002fe40007ffe0ff */
        /* <DEDUP_REMOVED lines=9> */
[----:B------:R-:W-:Y:S02]  /*3f90*/  LOP3.LUT R6, RZ, R11, RZ, 0x33, !PT ;  /* 0x0000000bff067212 */ /* 0x000fe400078e33ff */
        /* <DEDUP_REMOVED lines=17> */
[----:B------:R-:W2:Y:S04]  /*40b0*/  LDG.E R19, desc[UR12][R38.64] ;  /* 0x0000000c26137981 */ /* 0x000ea8000c1e1900 */
[----:B------:R-:W2:Y:S01]  /*40c0*/  LDG.E R4, desc[UR12][R36.64] ;  /* 0x0000000c24047981 */ /* 0x000ea2000c1e1900 */
[----:B------:R-:W-:-:S04]  /*40d0*/  IMAD.IADD R6, R15, 0x1, -R6 ;  /* 0x000000010f067824 */ /* 0x000fc800078e0a06 */
[----:B------:R-:W-:-:S04]  /*40e0*/  IMAD R6, R6, R11, -0x40 ;  /* 0xffffffc006067424 */ /* 0x000fc800078e020b */
[----:B------:R-:W-:Y:S01]  /*40f0*/  IMAD.WIDE.U32 R22, R6, R84, RZ ;  /* 0x0000005406167225 */ /* 0x000fe200078e00ff */
[----:B------:R-:W-:-:S05]  /*4100*/  SHF.R.S32.HI R11, RZ, 0x1f, R6 ;  /* 0x0000001fff0b7819 */ /* 0x000fca0000011406 */
[----:B------:R-:W-:-:S04]  /*4110*/  IMAD R11, R11, R84, RZ ;  /* 0x000000540b0b7224 */ /* 0x000fc800078e02ff */
[----:B------:R-:W-:-:S04]  /*4120*/  IMAD R11, R6, R85, R11 ;  /* 0x00000055060b7224 */ /* 0x000fc800078e020b */
[----:B------:R-:W-:Y:S01]  /*4130*/  IMAD.IADD R23, R23, 0x1, R11 ;  /* 0x0000000117177824 */ /* 0x000fe200078e020b */
[----:B--2---:R-:W-:-:S04]  /*4140*/  IADD3 R4, -R19, R4, RZ ;  /* 0x0000000413047210 */ /* 0x004fc80007ffe1ff */
[----:B------:R-:W-:Y:S01]  /*4150*/  SHF.R.S32.HI R10, RZ, 0x1f, R4 ;  /* 0x0000001fff0a7819 */ /* 0x000fe20000011404 */
[----:B------:R-:W-:-:S04]  /*4160*/  IMAD.WIDE.U32 R22, R4, UR6, R22 ;  /* 0x0000000604167c25 */ /* 0x000fc8000f8e0016 */
[----:B------:R-:W-:-:S04]  /*4170*/  IMAD R15, R10, UR6, RZ ;  /* 0x000000060a0f7c24 */ /* 0x000fc8000f8e02ff */
[----:B------:R-:W-:Y:S02]  /*4180*/  IMAD R15, R4, UR7, R15 ;  /* 0x00000007040f7c24 */ /* 0x000fe4000f8e020f */
[----:B------:R-:W-:-:S03]  /*4190*/  IMAD.MOV.U32 R4, RZ, RZ, R22 ;  /* 0x000000ffff047224 */ /* 0x000fc600078e0016 */
[----:B------:R-:W-:Y:S01]  /*41a0*/  IADD3 R15, R23, R15, RZ ;  /* 0x0000000f170f7210 */ /* 0x000fe20007ffe0ff */
[----:B------:R-:W-:Y:S06]  /*41b0*/  BRA `(.L_x_3995) ;  /* 0x0000000000087947 */ /* 0x000fec0003800000 */
.L_x_3994:
[----:B------:R-:W-:-:S04]  /*41c0*/  LEA R4, -R84, RZ, 0x6 ;  /* 0x000000ff54047211 */ /* 0x000fc800078e31ff */
[----:B------:R-:W-:-:S07]  /*41d0*/  SHF.R.S32.HI R15, RZ, 0x1f, R4 ;  /* 0x0000001fff0f7819 */ /* 0x000fce0000011404 */
.L_x_3995:
[----:B------:R-:W-:Y:S01]  /*41e0*/  IADD3 R4, P0, R4, R86, RZ ;  /* 0x0000005604047210 */ /* 0x000fe20007f1e0ff */
[----:B------:R-:W-:Y:S01]  /*41f0*/  ULDC.64 UR6, c[0x0][0x218] ;  /* 0x0000860000067ab9 */ /* 0x000fe20000000a00 */
[C---:B------:R-:W-:Y:S01]  /*4200*/  IMAD.SHL.U32 R11, R84.reuse, 0x20, RZ ;  /* 0x00000020540b7824 */ /* 0x040fe200078e00ff */
[----:B------:R-:W-:Y:S02]  /*4210*/  SHF.L.U64.HI R84, R84, 0x5, R85 ;  /* 0x0000000554547819 */ /* 0x000fe40000010255 */
[----:B------:R-:W-:Y:S01]  /*4220*/  IMAD.X R15, R15, 0x1, R89, P0 ;  /* 0x000000010f0f7824 */ /* 0x000fe200000e0659 */
[----:B------:R-:W-:-:S04]  /*4230*/  LEA R242, P1, R4, UR6, 0x1 ;  /* 0x0000000604f27c11 */ /* 0x000fc8000f8208ff */
[C---:B------:R-:W-:Y:S02]  /*4240*/  IADD3 R22, P0, R11.reuse, R242, RZ ;  /* 0x000000f20b167210 */ /* 0x040fe40007f1e0ff */
[----:B------:R-:W-:Y:S02]  /*4250*/  LEA.HI.X R243, R4, UR7, R15, 0x1, P1 ;  /* 0x0000000704f37c11 */ /* 0x000fe400088f0c0f */
[----:B------:R-:W-:-:S03]  /*4260*/  IADD3 R10, P1, R11, R22, RZ ;  /* 0x000000160b0a7210 */ /* 0x000fc60007f3e0ff */
[C---:B------:R-:W-:Y:S01]  /*4270*/  IMAD.X R23, R84.reuse, 0x1, R243, P0 ;  /* 0x0000000154177824 */ /* 0x040fe200000e06f3 */
[----:B------:R-:W-:Y:S01]  /*4280*/  @!PT LDS RZ, [RZ] ;  /* 0x00000000fffff984 */ /* 0x000fe20000000800 */
[----:B------:R-:W-:Y:S01]  /*4290*/  @!PT LDS RZ, [RZ] ;  /* 0x00000000fffff984 */ /* 0x000fe20000000800 */
[----:B------:R-:W-:Y:S01]  /*42a0*/  @!PT LDS RZ, [RZ] ;  /* 0x00000000fffff984 */ /* 0x000fe20000000800 */
[----:B------:R1:W-:Y:S01]  /*42b0*/  LDGSTS.E.BYPASS.LTC128B.128 [R237+0x8000], desc[UR12][R242.64] ;  /* 0x08000000f2ed7fae */ /* 0x0003e2000b901d4c */
[----:B------:R-:W-:Y:S02]  /*42c0*/  IADD3 R36, P0, R11, R10, RZ ;  /* 0x0000000a0b247210 */ /* 0x000fe40007f1e0ff */
[C---:B------:R-:W-:Y:S01]  /*42d0*/  IMAD.X R11, R84.reuse, 0x1, R23, P1 ;  /* 0x00000001540b7824 */ /* 0x040fe200008e0617 */
[----:B------:R1:W-:Y:S03]  /*42e0*/  LDGSTS.E.BYPASS.LTC128B.128 [R237+0xa000], desc[UR12][R242.64+0x80] ;  /* 0x0a000080f2ed7fae */ /* 0x0003e6000b901d4c */
[----:B------:R-:W-:Y:S01]  /*42f0*/  IMAD.X R37, R84, 0x1, R11, P0 ;  /* 0x0000000154257824 */ /* 0x000fe200000e060b */
[----:B------:R1:W-:Y:S04]  /*4300*/  LDGSTS.E.BYPASS.LTC128B.128 [R237+0xc000], desc[UR12][R242.64+0x100] ;  /* 0x0c000100f2ed7fae */ /* 0x0003e8000b901d4c */
        /* <DEDUP_REMOVED lines=13> */
[----:B------:R-:W0:Y:S02]  /*43e0*/  LDGDEPBAR ;  /* 0x00000000000079af */ /* 0x000e240000000000 */
.L_x_3993:
[----:B-1----:R-:W-:Y:S01]  /*43f0*/  FMNMX.FTZ R10, R3, R33, !PT ;  /* 0x00000021030a7209 */ /* 0x002fe20007810000 */
        /* <DEDUP_REMOVED lines=68> */
[--C-:B------:R-:W-:Y:S01]  /*4840*/  FFMA.FTZ R166, R21, UR5, -R196.reuse ;  /* 0x0000000515a67c23 */ /* 0x100fe200080108c4 */
[----:B------:R-:W-:Y:S01]  /*4850*/  LDSM.16.MT88.4 R4, [R224+0x10800] ;  /* 0x01080000e004783b */ /* 0x000fe20000004200 */
        /* <DEDUP_REMOVED lines=8> */
[----:B------:R-:W2:Y:S01]  /*48e0*/  LDSM.16.MT88.4 R8, [R225+0x10800] ;  /* 0x01080000e108783b */ /* 0x000ea20000004200 */
[----:B------:R-:W-:Y:S01]  /*48f0*/  MUFU.EX2 R179, R179 ;  /* 0x000000b300b37308 */ /* 0x000fe20000000800 */
[--C-:B------:R-:W-:Y:S01]  /*4900*/  FFMA.FTZ R172, R12, UR5, -R169.reuse ;  /* 0x000000050cac7c23 */ /* 0x100fe200080108a9 */
[--C-:B------:R-:W-:Y:S01]  /*4910*/  FFMA.FTZ R0, R16, UR5, -R169.reuse ;  /* 0x0000000510007c23 */ /* 0x100fe200080108a9 */
[----:B------:R-:W5:Y:S01]  /*4920*/  LDSM.16.MT88.4 R12, [R228+0x10800] ;  /* 0x01080000e40c783b */ /* 0x000f620000004200 */
[--C-:B------:R-:W-:Y:S01]  /*4930*/  FFMA.FTZ R186, R191, UR5, -R196.reuse ;  /* 0x00000005bfba7c23 */ /* 0x100fe200080108c4 */
[--C-:B------:R-:W-:Y:S01]  /*4940*/  FFMA.FTZ R187, R187, UR5, -R196.reuse ;  /* 0x00000005bbbb7c23 */ /* 0x100fe200080108c4 */
[--C-:B------:R-:W-:Y:S01]  /*4950*/  FFMA.FTZ R189, R189, UR5, -R196.reuse ;  /* 0x00000005bdbd7c23 */ /* 0x100fe200080108c4 */
[----:B------:R-:W-:Y:S01]  /*4960*/  LDSM.16.MT88.4 R20, [R226+0x10800] ;  /* 0x01080000e214783b */ /* 0x000fe20000004200 */
[----:B------:R-:W3:Y:S01]  /*4970*/  MUFU.EX2 R176, R176 ;  /* 0x000000b000b07308 */ /* 0x000ee20000000800 */
[----:B-1----:R-:W-:Y:S01]  /*4980*/  F2FP.BF16.F32.PACK_AB R148, R180, R183 ;  /* 0x000000b7b494723e */ /* 0x002fe200000010ff */
[--C-:B------:R-:W-:Y:S01]  /*4990*/  FFMA.FTZ R188, R188, UR5, -R169.reuse ;  /* 0x00000005bcbc7c23 */ /* 0x100fe200080108a9 */
[----:B------:R-:W-:Y:S01]  /*49a0*/  LDSM.16.MT88.4 R16, [R228+0x12800] ;  /* 0x01280000e410783b */ /* 0x000fe20000004200 */
        /* <DEDUP_REMOVED lines=10> */
[----:B------:R-:W-:Y:S01]  /*4a50*/  FFMA.FTZ R196, R171, UR5, -R196 ;  /* 0x00000005abc47c23 */ /* 0x000fe200080108c4 */
[----:B------:R-:W-:Y:S01]  /*4a60*/  LDSM.16.MT88.4 R92, [R224+0x12000] ;  /* 0x01200000e05c783b */ /* 0x000fe20000004200 */
[----:B------:R-:W1:Y:S01]  /*4a70*/  MUFU.EX2 R185, R185 ;  /* 0x000000b900b97308 */ /* 0x000e620000000800 */
[----:B---3--:R-:W-:Y:S01]  /*4a80*/  F2FP.BF16.F32.PACK_AB R150, R176, R179 ;  /* 0x000000b3b096723e */ /* 0x008fe200000010ff */
[--C-:B------:R-:W-:Y:S01]  /*4a90*/  FFMA.FTZ R194, R194, UR5, -R169.reuse ;  /* 0x00000005c2c27c23 */ /* 0x100fe200080108a9 */
[----:B------:R-:W-:Y:S01]  /*4aa0*/  LDSM.16.MT88.4 R24, [R224+0x16000] ;  /* 0x01600000e018783b */ /* 0x000fe20000004200 */
[--C-:B------:R-:W-:Y:S01]  /*4ab0*/  FFMA.FTZ R192, R170, UR5, -R169.reuse ;  /* 0x00000005aac07c23 */ /* 0x100fe200080108a9 */
[----:B------:R-:W-:Y:S01]  /*4ac0*/  FFMA.FTZ R247, R168, UR5, -R169 ;  /* 0x00000005a8f77c23 */ /* 0x000fe200080108a9 */
[----:B------:R-:W-:Y:S01]  /*4ad0*/  FADD.FTZ R180, R183, R180 ;  /* 0x000000b4b7b47221 */ /* 0x000fe20000010000 */
[----:B------:R-:W-:Y:S01]  /*4ae0*/  LDSM.16.MT88.4 R32, [R225+0x12800] ;  /* 0x01280000e120783b */ /* 0x000fe20000004200 */
[----:B------:R-:W-:Y:S01]  /*4af0*/  MUFU.EX2 R181, R181 ;  /* 0x000000b500b57308 */ /* 0x000fe20000000800 */
[----:B------:R-:W-:Y:S01]  /*4b00*/  ISETP.GE.AND P0, PT, R165, 0x2, PT ;  /* 0x00000002a500780c */ /* 0x000fe20003f06270 */
[----:B------:R-:W-:Y:S01]  /*4b10*/  FADD.FTZ R179, R179, R180 ;  /* 0x000000b4b3b37221 */ /* 0x000fe20000010000 */
[----:B------:R-:W-:Y:S03]  /*4b20*/  LDSM.16.MT88.4 R168, [R224+0x13800] ;  /* 0x01380000e0a8783b */ /* 0x000fe60000004200 */
[----:B------:R-:W-:-:S02]  /*4b30*/  FADD.FTZ R176, R176, R179 ;  /* 0x000000b3b0b07221 */ /* 0x000fc40000010000 */
        /* <DEDUP_REMOVED lines=237> */
[----:B------:R-:W-:Y:S01]  /*5a10*/  IMAD.U32 R245, R2, -0x40, RZ ;  /* 0xffffffc002f57824 */ /* 0x000fe200078e00ff */
[----:B------:R-:W-:Y:S01]  /*5a20*/  ULDC.64 UR4, c[0x0][0x250] ;  /* 0x0000940000047ab9 */ /* 0x000fe20000000a00 */
[----:B------:R-:W-:Y:S01]  /*5a30*/  VIADD R246, R165, 0xfffffffe ;  /* 0xfffffffea5f67836 */ /* 0x000fe20000000000 */
[----:B------:R-:W-:Y:S01]  /*5a40*/  MOV R0, R3 ;  /* 0x0000000300007202 */ /* 0x000fe20000000f00 */
[----:B------:R-:W-:Y:S01]  /*5a50*/  ULDC UR6, c[0x0][0x24c] ;  /* 0x0000930000067ab9 */ /* 0x000fe20000000800 */
[----:B------:R-:W-:Y:S01]  /*5a60*/  MOV R165, R164 ;  /* 0x000000a400a57202 */ /* 0x000fe20000000f00 */
[----:B------:R-:W-:Y:S01]  /*5a70*/  ULDC UR9, c[0x0][0x248] ;  /* 0x0000920000097ab9 */ /* 0x000fe20000000800 */
[----:B------:R-:W-:Y:S01]  /*5a80*/  SHF.R.S32.HI R244, RZ, 0x1f, R245 ;  /* 0x0000001ffff47819 */ /* 0x000fe200000114f5 */
[----:B------:R-:W-:Y:S02]  /*5a90*/  USHF.L.U64.HI UR10, UR4, 0x5, UR5 ;  /* 0x00000005040a7899 */ /* 0x000fe40008010205 */
[----:B------:R-:W-:-:S02]  /*5aa0*/  USHF.L.U32 UR11, UR4, 0x5, URZ ;  /* 0x00000005040b7899 */ /* 0x000fc4000800063f */
[----:B------:R-:W-:Y:S02]  /*5ab0*/  USHF.L.U64.HI UR6, UR9, 0x5, UR6 ;  /* 0x0000000509067899 */ /* 0x000fe40008010206 */
[----:B------:R-:W-:Y:S01]  /*5ac0*/  USHF.L.U32 UR5, UR9, 0x5, URZ ;  /* 0x0000000509057899 */ /* 0x000fe2000800063f */
[----:B------:R-:W-:-:S11]  /*5ad0*/  ULDC UR4, c[0x0][0x2ec] ;  /* 0x0000bb0000047ab9 */ /* 0x000fd60000000800 */
.L_x_4000:
[----:B------:R-:W-:Y:S04]  /*5ae0*/  DEPBAR.LE SB0, 0x0 ;  /* 0x000080000000791a */ /* 0x000fe80000000000 */
[----:B------:R-:W-:Y:S01]  /*5af0*/  BAR.SYNC.DEFER_BLOCKING 0x0 ;  /* 0x0000000000007b1d */ /* 0x000fe20000010000 */
[----:B------:R-:W-:Y:S02]  /*5b00*/  MOV R10, R245 ;  /* 0x000000f5000a7202 */ /* 0x000fe40000000f00 */
[----:B------:R-:W-:Y:S03]  /*5b10*/  MOV R3, R244 ;  /* 0x000000f400037202 */ /* 0x000fe60000000f00 */
[----:B------:R-:W-:Y:S05]  /*5b20*/  @!P6 BRA `(.L_x_3997) ;  /* 0x0000000000f4e947 */ /* 0x000fea0003800000 */
[----:B------:R-:W1:Y:S02]  /*5b30*/  LDC R6, c[0x0][0x380] ;  /* 0x0000e000ff067b82 */ /* 0x000e640000000800 */
[-C--:B-1----:R-:W-:Y:S04]  /*5b40*/  IABS R2, R6.reuse ;  /* 0x0000000600027213 */ /* 0x082fe80000000000 */
[----:B------:R-:W1:Y:S10]  /*5b50*/  I2F.RP R7, R2 ;  /* 0x0000000200077306 */ /* 0x000e740000209400 */
[----:B-1----:R-:W1:Y:S02]  /*5b60*/  MUFU.RCP R3, R7 ;  /* 0x0000000700037308 */ /* 0x002e640000001000 */
[----:B-1----:R-:W-:Y:S01]  /*5b70*/  VIADD R12, R3, 0xffffffe ;  /* 0x0ffffffe030c7836 */ /* 0x002fe20000000000 */
[----:B------:R-:W-:Y:S07]  /*5b80*/  SHF.L.U32 R3, R246, 0x6, RZ ;  /* 0x00000006f6037819 */ /* 0x000fee00000006ff */
[----:B------:R-:W1:Y:S01]  /*5b90*/  F2I.FTZ.U32.TRUNC.NTZ R13, R12 ;  /* 0x0000000c000d7305 */ /* 0x000e62000021f000 */
[----:B------:R-:W-:Y:S01]  /*5ba0*/  IABS R4, R3 ;  /* 0x0000000300047213 */ /* 0x000fe20000000000 */
[C---:B------:R-:W-:Y:S01]  /*5bb0*/  VIADD R11, R3.reuse, 0x40 ;  /* 0x00000040030b7836 */ /* 0x040fe20000000000 */
[-C--:B------:R-:W-:Y:S04]  /*5bc0*/  LOP3.LUT R3, R3, R6.reuse, RZ, 0x3c, !PT ;  /* 0x0000000603037212 */ /* 0x080fe800078e3cff */
[----:B------:R-:W-:Y:S02]  /*5bd0*/  IABS R8, R11 ;  /* 0x0000000b00087213 */ /* 0x000fe40000000000 */
[----:B------:R-:W-:Y:S02]  /*5be0*/  ISETP.GE.AND P0, PT, R3, RZ, PT ;  /* 0x000000ff0300720c */ /* 0x000fe40003f06270 */
[----:B------:R-:W-:Y:S01]  /*5bf0*/  LOP3.LUT R11, R11, R6, RZ, 0x3c, !PT ;  /* 0x000000060b0b7212 */ /* 0x000fe200078e3cff */
[--C-:B-1----:R-:W-:Y:S03]  /*5c00*/  IMAD.MOV R5, RZ, RZ, -R13.reuse ;  /* 0x000000ffff057224 */ /* 0x102fe600078e0a0d */
[----:B------:R-:W-:Y:S01]  /*5c10*/  ISETP.GE.AND P2, PT, R11, RZ, PT ;  /* 0x000000ff0b00720c */ /* 0x000fe20003f46270 */
[----:B------:R-:W-:Y:S02]  /*5c20*/  IMAD.MOV.U32 R12, RZ, RZ, RZ ;  /* 0x000000ffff0c7224 */ /* 0x000fe400078e00ff */
[----:B------:R-:W-:Y:S04]  /*5c30*/  IMAD R5, R5, R2, RZ ;  /* 0x0000000205057224 */ /* 0x000fe800078e02ff */
[----:B------:R-:W-:Y:S06]  /*5c40*/  IMAD.HI.U32 R5, R13, R5, R12 ;  /* 0x000000050d057227 */ /* 0x000fec00078e000c */
[C---:B------:R-:W-:Y:S04]  /*5c50*/  IMAD.HI.U32 R9, R5.reuse, R4, RZ ;  /* 0x0000000405097227 */ /* 0x040fe800078e00ff */
[----:B------:R-:W-:Y:S01]  /*5c60*/  IMAD.HI.U32 R10, R5, R8, RZ ;  /* 0x00000008050a7227 */ /* 0x000fe200078e00ff */
[C---:B------:R-:W-:Y:S03]  /*5c70*/  IADD3 R5, -R9.reuse, RZ, RZ ;  /* 0x000000ff09057210 */ /* 0x040fe60007ffe1ff */
[----:B------:R-:W-:Y:S02]  /*5c80*/  IMAD.MOV R7, RZ, RZ, -R10 ;  /* 0x000000ffff077224 */ /* 0x000fe400078e0a0a */
[C---:B------:R-:W-:Y:S02]  /*5c90*/  IMAD R4, R2.reuse, R5, R4 ;  /* 0x0000000502047224 */ /* 0x040fe400078e0204 */
[C---:B------:R-:W-:Y:S03]  /*5ca0*/  IMAD R8, R2.reuse, R7, R8 ;  /* 0x0000000702087224 */ /* 0x040fe600078e0208 */
[C---:B------:R-:W-:Y:S02]  /*5cb0*/  ISETP.GT.U32.AND P1, PT, R2.reuse, R4, PT ;  /* 0x000000040200720c */ /* 0x040fe40003f24070 */
[----:B------:R-:W-:Y:S11]  /*5cc0*/  ISETP.GT.U32.AND P3, PT, R2, R8, PT ;  /* 0x000000080200720c */ /* 0x000ff60003f64070 */
[----:B------:R-:W-:Y:S02]  /*5cd0*/  @!P1 IMAD.IADD R4, R4, 0x1, -R2 ;  /* 0x0000000104049824 */ /* 0x000fe400078e0a02 */
[-C--:B------:R-:W-:Y:S01]  /*5ce0*/  @!P3 IADD3 R8, R8, -R2.reuse, RZ ;  /* 0x800000020808b210 */ /* 0x080fe20007ffe0ff */
[----:B------:R-:W-:Y:S01]  /*5cf0*/  @!P1 VIADD R9, R9, 0x1 ;  /* 0x0000000109099836 */ /* 0x000fe20000000000 */
[----:B------:R-:W-:Y:S01]  /*5d00*/  ISETP.NE.AND P1, PT, R6, RZ, PT ;  /* 0x000000ff0600720c */ /* 0x000fe20003f25270 */
[----:B------:R-:W-:Y:S01]  /*5d10*/  @!P3 VIADD R10, R10, 0x1 ;  /* 0x000000010a0ab836 */ /* 0x000fe20000000000 */
[-C--:B------:R-:W-:Y:S02]  /*5d20*/  ISETP.GE.U32.AND P4, PT, R4, R2.reuse, PT ;  /* 0x000000020400720c */ /* 0x080fe40003f86070 */
[----:B------:R-:W-:Y:S01]  /*5d30*/  ISETP.GE.U32.AND P5, PT, R8, R2, PT ;  /* 0x000000020800720c */ /* 0x000fe20003fa6070 */
[----:B------:R-:W1:Y:S01]  /*5d40*/  LDC.64 R4, c[0x0][0x250] ;  /* 0x00009400ff047b82 */ /* 0x000e620000000a00 */
[----:B------:R-:W-:Y:S09]  /*5d50*/  LOP3.LUT R2, RZ, R6, RZ, 0x33, !PT ;  /* 0x00000006ff027212 */ /* 0x000ff200078e33ff */
[----:B------:R-:W-:Y:S02]  /*5d60*/  @P4 IADD3 R9, R9, 0x1, RZ ;  /* 0x0000000109094810 */ /* 0x000fe40007ffe0ff */
[----:B------:R-:W-:Y:S03]  /*5d70*/  @P5 VIADD R10, R10, 0x1 ;  /* 0x000000010a0a5836 */ /* 0x000fe60000000000 */
[----:B------:R-:W-:Y:S02]  /*5d80*/  @!P0 IMAD.MOV R9, RZ, RZ, -R9 ;  /* 0x000000ffff098224 */ /* 0x000fe400078e0a09 */
[----:B------:R-:W-:Y:S03]  /*5d90*/  @!P2 IADD3 R10, -R10, RZ, RZ ;  /* 0x000000ff0a0aa210 */ /* 0x000fe60007ffe1ff */
        /* <DEDUP_REMOVED lines=8> */
[----:B------:R-:W3:Y:S01]  /*5e20*/  LDC.64 R2, c[0x0][0x238] ;  /* 0x00008e00ff027b82 */ /* 0x000ee20000000a00 */
[----:B------:R-:W-:Y:S02]  /*5e30*/  IMAD R9, R9, R6, -0x40 ;  /* 0xffffffc009097424 */ /* 0x000fe400078e0206 */
[----:B------:R-:W2:Y:S03]  /*5e40*/  LDG.E R8, desc[UR12][R12.64] ;  /* 0x0000000c0c087981 */ /* 0x000ea6000c1e1900 */
[----:B------:R-:W-:Y:S05]  /*5e50*/  SHF.R.S32.HI R11, RZ, 0x1f, R9 ;  /* 0x0000001fff0b7819 */ /* 0x000fea0000011409 */
[-C--:B-1----:R-:W-:Y:S02]  /*5e60*/  IMAD R6, R11, R4.reuse, RZ ;  /* 0x000000040b067224 */ /* 0x082fe400078e02ff */
[C---:B------:R-:W-:Y:S04]  /*5e70*/  IMAD.WIDE.U32 R10, R9.reuse, R4, RZ ;  /* 0x00000004090a7225 */ /* 0x040fe800078e00ff */
[----:B------:R-:W-:Y:S04]  /*5e80*/  IMAD R6, R9, R5, R6 ;  /* 0x0000000509067224 */ /* 0x000fe800078e0206 */
[----:B------:R-:W-:Y:S01]  /*5e90*/  IMAD.IADD R11, R11, 0x1, R6 ;  /* 0x000000010b0b7824 */ /* 0x000fe200078e0206 */
[----:B--2---:R-:W-:Y:S04]  /*5ea0*/  IADD3 R7, -R8, R7, RZ ;  /* 0x0000000708077210 */ /* 0x004fe80007ffe1ff */
[----:B------:R-:W-:Y:S01]  /*5eb0*/  SHF.R.S32.HI R5, RZ, 0x1f, R7 ;  /* 0x0000001fff057819 */ /* 0x000fe20000011407 */
[-C--:B---3--:R-:W-:Y:S04]  /*5ec0*/  IMAD.WIDE.U32 R10, R7, R2.reuse, R10 ;  /* 0x00000002070a7225 */ /* 0x088fe800078e000a */
[----:B------:R-:W-:Y:S04]  /*5ed0*/  IMAD R4, R5, R2, RZ ;  /* 0x0000000205047224 */ /* 0x000fe800078e02ff */
[----:B------:R-:W-:Y:S05]  /*5ee0*/  IMAD R4, R7, R3, R4 ;  /* 0x0000000307047224 */ /* 0x000fea00078e0204 */
[----:B------:R-:W-:Y:S07]  /*5ef0*/  IADD3 R3, R11, R4, RZ ;  /* 0x000000040b037210 */ /* 0x000fee0007ffe0ff */
.L_x_3997:
[C---:B------:R-:W-:Y:S04]  /*5f00*/  LEA R240, P0, R10.reuse, R240, 0x1 ;  /* 0x000000f00af07211 */ /* 0x040fe800078008ff */
[----:B------:R-:W-:Y:S02]  /*5f10*/  LEA.HI.X R241, R10, R241, R3, 0x1, P0 ;  /* 0x000000f10af17211 */ /* 0x000fe400000f0c03 */
[----:B------:R-:W-:Y:S03]  /*5f20*/  IADD3 R250, P0, R240, UR11, RZ ;  /* 0x0000000bf0fa7c10 */ /* 0x000fe6000ff1e0ff */
[----:B------:R-:W-:Y:S01]  /*5f30*/  @!PT LDS RZ, [RZ] ;  /* 0x00000000fffff984 */ /* 0x000fe20000000800 */
[----:B------:R-:W-:Y:S01]  /*5f40*/  @!PT LDS RZ, [RZ] ;  /* 0x00000000fffff984 */ /* 0x000fe20000000800 */
[----:B------:R-:W-:Y:S01]  /*5f50*/  @!PT LDS RZ, [RZ] ;  /* 0x00000000fffff984 */ /* 0x000fe20000000800 */
[----:B------:R1:W-:Y:S01]  /*5f60*/  LDGSTS.E.BYPASS.LTC128B.128 [R237+0x10000], desc[UR12][R240.64] ;  /* 0x10000000f0ed7fae */ /* 0x0003e2000b901d4c */
[----:B------:R-:W-:Y:S02]  /*5f70*/  IADD3.X R251, R241, UR10, RZ, P0, !PT ;  /* 0x0000000af1fb7c10 */ /* 0x000fe400087fe4ff */
[----:B------:R-:W-:Y:S01]  /*5f80*/  IADD3 R166, P0, R250, UR11, RZ ;  /* 0x0000000bfaa67c10 */ /* 0x000fe2000ff1e0ff */
[----:B------:R1:W-:Y:S03]  /*5f90*/  LDGSTS.E.BYPASS.LTC128B.128 [R237+0x12000], desc[UR12][R240.64+0x80] ;  /* 0x12000080f0ed7fae */ /* 0x0003e6000b901d4c */
[----:B------:R-:W-:Y:S01]  /*5fa0*/  IADD3.X R167, R251, UR10, RZ, P0, !PT ;  /* 0x0000000afba77c10 */ /* 0x000fe200087fe4ff */
[----:B------:R1:W-:Y:S01]  /*5fb0*/  LDGSTS.E.BYPASS.LTC128B.128 [R237+0x14000], desc[UR12][R240.64+0x100] ;  /* 0x14000100f0ed7fae */ /* 0x0003e2000b901d4c */
[----:B------:R-:W-:Y:S03]  /*5fc0*/  IADD3 R2, P0, R166, UR11, RZ ;  /* 0x0000000ba6027c10 */ /* 0x000fe6000ff1e0ff */
[----:B------:R1:W-:Y:S01]  /*5fd0*/  LDGSTS.E.BYPASS.LTC128B.128 [R237+0x16000], desc[UR12][R240.64+0x180] ;  /* 0x16000180f0ed7fae */ /* 0x0003e2000b901d4c */
[----:B------:R-:W-:Y:S02]  /*5fe0*/  IADD3.X R3, R167, UR10, RZ, P0, !PT ;  /* 0x0000000aa7037c10 */ /* 0x000fe400087fe4ff */
[----:B------:R-:W-:Y:S01]  /*5ff0*/  ISETP.GE.AND P0, PT, R246, 0x1, PT ;  /* 0x00000001f600780c */ /* 0x000fe20003f06270 */
        /* <DEDUP_REMOVED lines=12> */
[----:B------:R-:W-:Y:S04]  /*60c0*/  LDSM.16.M88.4 R168, [R234] ;  /* 0x00000000eaa8783b */ /* 0x000fe80000000200 */
[----:B------:R-:W2:Y:S04]  /*60d0*/  LDSM.16.M88.4 R172, [R233+0x8000] ;  /* 0x00800000e9ac783b */ /* 0x000ea80000000200 */
[----:B------:R-:W3:Y:S04]  /*60e0*/  LDSM.16.M88.4 R176, [R233+0x8800] ;  /* 0x00880000e9b0783b */ /* 0x000ee80000000200 */
[----:B------:R-:W4:Y:S04]  /*60f0*/  LDSM.16.M88.4 R180, [R233+0x9000] ;  /* 0x00900000e9b4783b */ /* 0x000f280000000200 */
[----:B------:R-:W5:Y:S04]  /*6100*/  LDSM.16.M88.4 R184, [R233+0x9800] ;  /* 0x00980000e9b8783b */ /* 0x000f680000000200 */
[----:B------:R-:W0:Y:S04]  /*6110*/  LDGDEPBAR ;  /* 0x00000000000079af */ /* 0x000e280000000000 */
[----:B------:R-:W-:Y:S04]  /*6120*/  LDSM.16.M88.4 R188, [R232] ;  /* 0x00000000e8bc783b */ /* 0x000fe80000000200 */
        /* <DEDUP_REMOVED lines=207> */
[----:B------:R-:W-:Y:S04]  /*6e20*/  ULEA UR8, -UR9, URZ, 0x6 ;  /* 0x0000003f09087291 */ /* 0x000fe8000f8e313f */
[----:B------:R-:W-:Y:S02]  /*6e30*/  USHF.R.S32.HI UR7, URZ, 0x1f, UR8 ;  /* 0x0000001f3f077899 */ /* 0x000fe40008011408 */
[----:B------:R-:W-:Y:S04]  /*6e40*/  MOV R172, UR8 ;  /* 0x0000000800ac7c02 */ /* 0x000fe80008000f00 */
[----:B------:R-:W-:Y:S01]  /*6e50*/  MOV R164, UR7 ;  /* 0x0000000700a47c02 */ /* 0x000fe20008000f00 */
[----:B------:R-:W-:Y:S06]  /*6e60*/  @!P6 BRA `(.L_x_3999) ;  /* 0x0000000000f4e947 */ /* 0x000fec0003800000 */
        /* <DEDUP_REMOVED lines=20> */
[----:B------:R-:W-:Y:S03]  /*6fb0*/  IADD3 R167, -R170, RZ, RZ ;  /* 0x000000ffaaa77210 */ /* 0x000fe60007ffe1ff */
[----:B------:R-:W-:Y:S02]  /*6fc0*/  IMAD.MOV R169, RZ, RZ, -R172 ;  /* 0x000000ffffa97224 */ /* 0x000fe400078e0aac */
[C---:B------:R-:W-:Y:S02]  /*6fd0*/  IMAD R166, R2.reuse, R167, R166 ;  /* 0x000000a702a67224 */ /* 0x040fe400078e02a6 */
[C---:B------:R-:W-:Y:S01]  /*6fe0*/  IMAD R168, R2.reuse, R169, R168 ;  /* 0x000000a902a87224 */ /* 0x040fe200078e02a8 */
[----:B------:R-:W-:Y:S02]  /*6ff0*/  LOP3.LUT R169, RZ, R164, RZ, 0x33, !PT ;  /* 0x000000a4ffa97212 */ /* 0x000fe400078e33ff */
        /* <DEDUP_REMOVED lines=9> */
[----:B------:R-:W1:Y:S10]  /*7090*/  LDC R166, c[0x0][0x24c] ;  /* 0x00009300ffa67b82 */ /* 0x000e740000000800 */
        /* <DEDUP_REMOVED lines=14> */
[----:B------:R-:W2:Y:S02]  /*7180*/  LDG.E R168, desc[UR12][R174.64] ;  /* 0x0000000caea87981 */ /* 0x000ea4000c1e1900 */
[C---:B------:R-:W-:Y:S01]  /*7190*/  IMAD.WIDE.U32 R172, R164.reuse, UR9, RZ ;  /* 0x00000009a4ac7c25 */ /* 0x040fe2000f8e00ff */
[----:B------:R-:W-:Y:S05]  /*71a0*/  SHF.R.S32.HI R169, RZ, 0x1f, R164 ;  /* 0x0000001fffa97819 */ /* 0x000fea00000114a4 */
[----:B------:R-:W-:Y:S04]  /*71b0*/  IMAD R169, R169, UR9, RZ ;  /* 0x00000009a9a97c24 */ /* 0x000fe8000f8e02ff */
[----:B-1----:R-:W-:Y:S04]  /*71c0*/  IMAD R169, R164, R166, R169 ;  /* 0x000000a6a4a97224 */ /* 0x002fe800078e02a9 */
[----:B------:R-:W-:Y:S01]  /*71d0*/  IMAD.IADD R173, R173, 0x1, R169 ;  /* 0x00000001adad7824 */ /* 0x000fe200078e02a9 */
[----:B--2---:R-:W-:Y:S04]  /*71e0*/  IADD3 R167, -R168, R167, RZ ;  /* 0x000000a7a8a77210 */ /* 0x004fe80007ffe1ff */
[----:B------:R-:W-:Y:S01]  /*71f0*/  SHF.R.S32.HI R171, RZ, 0x1f, R167 ;  /* 0x0000001fffab7819 */ /* 0x000fe200000114a7 */
[-C--:B---3--:R-:W-:Y:S04]  /*7200*/  IMAD.WIDE.U32 R172, R167, R2.reuse, R172 ;  /* 0x00000002a7ac7225 */ /* 0x088fe800078e00ac */
[----:B------:R-:W-:Y:S04]  /*7210*/  IMAD R164, R171, R2, RZ ;  /* 0x00000002aba47224 */ /* 0x000fe800078e02ff */
[----:B------:R-:W-:Y:S05]  /*7220*/  IMAD R164, R167, R3, R164 ;  /* 0x00000003a7a47224 */ /* 0x000fea00078e02a4 */
[----:B------:R-:W-:Y:S07]  /*7230*/  IADD3 R164, R173, R164, RZ ;  /* 0x000000a4ada47210 */ /* 0x000fee0007ffe0ff */
.L_x_3999:
        /* <DEDUP_REMOVED lines=14> */
[----:B------:R-:W-:Y:S03]  /*7320*/  IADD3.X R3, R167, UR6, RZ, P0, !PT ;  /* 0x00000006a7037c10 */ /* 0x000fe600087fe4ff */
        /* <DEDUP_REMOVED lines=13> */
.L_x_3998:
[----:B-1----:R-:W-:Y:S01]  /*7400*/  FMNMX.FTZ R2, R4, R165, !PT ;  /* 0x000000a504027209 */ /* 0x002fe20007810000 */
        /* <DEDUP_REMOVED lines=59> */
[--C-:B------:R-:W-:Y:S01]  /*77c0*/  FFMA.FTZ R166, R9, UR4, -R204.reuse ;  /* 0x0000000409a67c23 */ /* 0x100fe200080108cc */
[----:B------:R-:W4:Y:S01]  /*77d0*/  MUFU.EX2 R2, R165 ;  /* 0x000000a500027308 */ /* 0x000f220000000800 */
[----:B------:R-:W-:Y:S01]  /*77e0*/  FFMA.FTZ R205, R12, UR4, -R204 ;  /* 0x000000040ccd7c23 */ /* 0x000fe200080108cc */
[--C-:B------:R-:W-:Y:S01]  /*77f0*/  FFMA.FTZ R203, R6, UR4, -R202.reuse ;  /* 0x0000000406cb7c23 */ /* 0x100fe200080108ca */
[----:B------:R-:W-:Y:S01]  /*7800*/  FFMA.FTZ R6, R7, UR4, -R202 ;  /* 0x0000000407067c23 */ /* 0x000fe200080108ca */
[----:B------:R-:W-:Y:S01]  /*7810*/  FFMA.FTZ R7, R8, UR4, -R204 ;  /* 0x0000000408077c23 */ /* 0x000fe200080108cc */
[--C-:B------:R-:W-:Y:S01]  /*7820*/  FFMA.FTZ R200, R11, UR4, -R202.reuse ;  /* 0x000000040bc87c23 */ /* 0x100fe200080108ca */
[--C-:B--2---:R-:W-:Y:S01]  /*7830*/  FFMA.FTZ R167, R10, UR4, -R202.reuse ;  /* 0x000000040aa77c23 */ /* 0x104fe200080108ca */
[C---:B---3--:R-:W-:Y:S03]  /*7840*/  FMUL.FTZ R10, R0.reuse, R162 ;  /* 0x000000a2000a7220 */ /* 0x048fe60000410000 */
        /* <DEDUP_REMOVED lines=17> */
[C---:B------:R-:W-:Y:S01]  /*7960*/  FMUL.FTZ R45, R2.reuse, R45 ;  /* 0x0000002d022d7220 */ /* 0x040fe20000410000 */
[C---:B------:R-:W-:Y:S01]  /*7970*/  FMUL.FTZ R48, R2.reuse, R48 ;  /* 0x0000003002307220 */ /* 0x040fe20000410000 */
[----:B------:R-:W-:Y:S01]  /*7980*/  FMUL.FTZ R49, R2, R49 ;  /* 0x0000003102317220 */ /* 0x000fe20000410000 */
[C---:B------:R-:W-:Y:S01]  /*7990*/  FMUL.FTZ R50, R0.reuse, R50 ;  /* 0x0000003200327220 */ /* 0x040fe20000410000 */
        /* <DEDUP_REMOVED lines=19> */
[----:B------:R-:W2:Y:S01]  /*7ad0*/  MUFU.EX2 R166, R166 ;  /* 0x000000a600a67308 */ /* 0x000ea20000000800 */
[----:B---3--:R-:W-:Y:S01]  /*7ae0*/  F2FP.BF16.F32.PACK_AB R161, R6, R203 ;  /* 0x000000cb06a1723e */ /* 0x008fe200000010ff */
        /* <DEDUP_REMOVED lines=11> */
[----:B------:R-:W-:Y:S01]  /*7ba0*/  FFMA.FTZ R196, R19, UR4, -R202 ;  /* 0x0000000413c47c23 */ /* 0x000fe200080108ca */
        /* <DEDUP_REMOVED lines=10> */
[----:B------:R2:W-:Y:S01]  /*7c50*/  MUFU.EX2 R4, R196 ;  /* 0x000000c400047308 */ /* 0x0005e20000000800 */
        /* <DEDUP_REMOVED lines=16> */
[----:B--2---:R-:W-:Y:S01]  /*7d60*/  LDSM.16.MT88.4 R196, [R225+0x14800] ;  /* 0x01480000e1c4783b */ /* 0x004fe20000004200 */
[----:B------:R-:W-:Y:S03]  /*7d70*/  MUFU.EX2 R205, R205 ;  /* 0x000000cd00cd7308 */ /* 0x000fe60000000800 */
[----:B------:R-:W-:Y:S01]  /*7d80*/  FMUL.FTZ R98, R0, R98 ;  /* 0x0000006200627220 */ /* 0x000fe20000410000 */
[C---:B------:R-:W-:Y:S03]  /*7d90*/  HMMA.16816.F32.BF16 R36, R160.reuse, R170, R36 ;  /* 0x000000aaa024723c */ /* 0x040fe60000041824 */
[----:B------:R-:W1:Y:S01]  /*7da0*/  LDSM.16.MT88.4 R168, [R224+0x10000] ;  /* 0x01000000e0a8783b */ /* 0x000e620000004200 */
[----:B------:R-:W-:Y:S01]  /*7db0*/  ISETP.GT.AND P0, PT, R246, RZ, PT ;  /* 0x000000fff600720c */ /* 0x000fe20003f04270 */
[----:B------:R-:W-:Y:S01]  /*7dc0*/  FMUL.FTZ R99, R0, R99 ;  /* 0x0000006300637220 */ /* 0x000fe20000410000 */
[C---:B------:R-:W-:Y:S05]  /*7dd0*/  HMMA.16816.F32.BF16 R40, R160.reuse, R172, R40 ;  /* 0x000000aca028723c */ /* 0x040fea0000041828 */
        /* <DEDUP_REMOVED lines=54> */
[----:B------:R-:W-:Y:S01]  /*8140*/  FFMA.FTZ R206, R13, UR4, -R204 ;  /* 0x000000040dce7c23 */ /* 0x000fe200080108cc */
[C---:B------:R-:W-:Y:S01]  /*8150*/  HMMA.16816.F32.BF16 R92, R160.reuse, R174, R92 ;  /* 0x000000aea05c723c */ /* 0x040fe2000004185c */
[----:B------:R-:W2:Y:S04]  /*8160*/  LDSM.16.MT88.4 R172, [R225+0x14000] ;  /* 0x01400000e1ac783b */ /* 0x000ea80000004200 */
[----:B------:R-:W-:Y:S01]  /*8170*/  FMUL.FTZ R13, R2, R157 ;  /* 0x0000009d020d7220 */ /* 0x000fe20000410000 */
[C---:B---3--:R-:W-:Y:S01]  /*8180*/  HMMA.16816.F32.BF16 R96, R160.reuse, R176, R96 ;  /* 0x000000b0a060723c */ /* 0x048fe20000041860 */
[----:B------:R-:W3:Y:S04]  /*8190*/  MUFU.EX2 R206, R206 ;  /* 0x000000ce00ce7308 */ /* 0x000ee80000000800 */
[--C-:B------:R-:W-:Y:S01]  /*81a0*/  FFMA.FTZ R207, R14, UR4, -R202.reuse ;  /* 0x000000040ecf7c23 */ /* 0x100fe200080108ca */
[C---:B------:R-:W-:Y:S01]  /*81b0*/  HMMA.16816.F32.BF16 R100, R160.reuse, R178, R100 ;  /* 0x000000b2a064723c */ /* 0x040fe20000041864 */
[----:B------:R-:W4:Y:S04]  /*81c0*/  LDSM.16.MT88.4 R176, [R224+0x14000] ;  /* 0x01400000e0b0783b */ /* 0x000f280000004200 */
[C---:B------:R-:W-:Y:S01]  /*81d0*/  FMUL.FTZ R14, R0.reuse, R158 ;  /* 0x0000009e000e7220 */ /* 0x040fe20000410000 */
[----:B------:R-:W-:Y:S01]  /*81e0*/  FFMA.FTZ R248, R15, UR4, -R202 ;  /* 0x000000040ff87c23 */ /* 0x000fe200080108ca */
[----:B------:R-:W-:Y:S01]  /*81f0*/  FMUL.FTZ R15, R0, R159 ;  /* 0x0000009f000f7220 */ /* 0x000fe20000410000 */
[C---:B------:R-:W-:Y:S01]  /*8200*/  FMUL.FTZ R136, R2.reuse, R136 ;  /* 0x0000008802887220 */ /* 0x040fe20000410000 */
[----:B------:R-:W-:Y:S01]  /*8210*/  LDSM.16.MT88.4 R156, [R228+0x10800] ;  /* 0x01080000e49c783b */ /* 0x000fe20000004200 */
[----:B------:R-:W-:Y:S01]  /*8220*/  MUFU.EX2 R207, R207 ;  /* 0x000000cf00cf7308 */ /* 0x000fe20000000800 */
[----:B------:R-:W-:Y:S01]  /*8230*/  FMUL.FTZ R137, R2, R137 ;  /* 0x0000008902897220 */ /* 0x000fe20000410000 */
[C---:B------:R-:W-:Y:S01]  /*8240*/  FMUL.FTZ R138, R0.reuse, R138 ;  /* 0x0000008a008a7220 */ /* 0x040fe20000410000 */
[----:B------:R-:W-:Y:S01]  /*8250*/  FMUL.FTZ R139, R0, R139 ;  /* 0x0000008b008b7220 */ /* 0x000fe20000410000 */
[C---:B------:R-:W-:Y:S01]  /*8260*/  FMUL.FTZ R140, R2.reuse, R140 ;  /* 0x0000008c028c7220 */ /* 0x040fe20000410000 */
[----:B------:R-:W-:Y:S01]  /*8270*/  FMUL.FTZ R141, R2, R141 ;  /* 0x0000008d028d7220 */ /* 0x000fe20000410000 */
[C---:B------:R-:W-:Y:S01]  /*8280*/  FMUL.FTZ R142, R0.reuse, R142 ;  /* 0x0000008e008e7220 */ /* 0x040fe20000410000 */
[C---:B-1----:R-:W-:Y:S03]  /*8290*/  HMMA.16816.F32.BF16 R104, R160.reuse, R168, R104 ;  /* 0x000000a8a068723c */ /* 0x042fe60000041868 */
[----:B------:R-:W1:Y:S01]  /*82a0*/  MUFU.EX2 R248, R248 ;  /* 0x000000f800f87308 */ /* 0x000e620000000800 */
[----:B------:R-:W-:Y:S01]  /*82b0*/  FMUL.FTZ R143, R0, R143 ;  /* 0x0000008f008f7220 */ /* 0x000fe20000410000 */
[--C-:B------:R-:W-:Y:S01]  /*82c0*/  FFMA.FTZ R250, R16, UR4, -R204.reuse ;  /* 0x0000000410fa7c23 */ /* 0x100fe200080108cc */
[----:B------:R-:W-:Y:S01]  /*82d0*/  FFMA.FTZ R251, R17, UR4, -R204 ;  /* 0x0000000411fb7c23 */ /* 0x000fe200080108cc */
[C---:B------:R-:W-:Y:S01]  /*82e0*/  HMMA.16816.F32.BF16 R108, R160.reuse, R170, R108 ;  /* 0x000000aaa06c723c */ /* 0x040fe2000004186c */
[----:B------:R-:W5:Y:S05]  /*82f0*/  LDSM.16.MT88.4 R168, [R228+0x16000] ;  /* 0x01600000e4a8783b */ /* 0x000f6a0000004200 */
[----:B------:R-:W-:Y:S01]  /*8300*/  MUFU.EX2 R250, R250 ;  /* 0x000000fa00fa7308 */ /* 0x000fe20000000800 */
[----:B------:R-:W-:Y:S01]  /*8310*/  FFMA.FTZ R252, R18, UR4, -R202 ;  /* 0x0000000412fc7c23 */ /* 0x000fe200080108ca */
[C---:B--2---:R-:W-:Y:S03]  /*8320*/  HMMA.16816.F32.BF16 R112, R160.reuse, R172, R112 ;  /* 0x000000aca070723c */ /* 0x044fe60000041870 */
[C---:B------:R-:W-:Y:S03]  /*8330*/  FMUL.FTZ R144, R2.reuse, R144 ;  /* 0x0000009002907220 */ /* 0x040fe60000410000 */
[C---:B------:R-:W-:Y:S01]  /*8340*/  HMMA.16816.F32.BF16 R116, R160.reuse, R174, R116 ;  /* 0x000000aea074723c */ /* 0x040fe20000041874 */
[----:B------:R-:W2:Y:S01]  /*8350*/  LDSM.16.MT88.4 R172, [R226+0x16000] ;  /* 0x01600000e2ac783b */ /* 0x000ea20000004200 */
[----:B------:R-:W1:Y:S03]  /*8360*/  MUFU.EX2 R251, R251 ;  /* 0x000000fb00fb7308 */ /* 0x000e660000000800 */
[----:B------:R-:W-:Y:S01]  /*8370*/  FMUL.FTZ R145, R2, R145 ;  /* 0x0000009102917220 */ /* 0x000fe20000410000 */
[C---:B----4-:R-:W-:Y:S06]  /*8380*/  HMMA.16816.F32.BF16 R120, R160.reuse, R176, R120 ;  /* 0x000000b0a078723c */ /* 0x050fec0000041878 */
[----:B------:R-:W4:Y:S01]  /*8390*/  MUFU.EX2 R252, R252 ;  /* 0x000000fc00fc7308 */ /* 0x000f220000000800 */
[C---:B------:R-:W-:Y:S01]  /*83a0*/  FMUL.FTZ R146, R0.reuse, R146 ;  /* 0x0000009200927220 */ /* 0x040fe20000410000 */
[C---:B------:R-:W-:Y:S01]  /*83b0*/  HMMA.16816.F32.BF16 R124, R160.reuse, R178, R124 ;  /* 0x000000b2a07c723c */ /* 0x040fe2000004187c */
[----:B------:R-:W2:Y:S02]  /*83c0*/  LDSM.16.MT88.4 R176, [R225+0x16000] ;  /* 0x01600000e1b0783b */ /* 0x000ea40000004200 */
[----:B------:R-:W-:Y:S01]  /*83d0*/  FMUL.FTZ R147, R0, R147 ;  /* 0x0000009300937220 */ /* 0x000fe20000410000 */
[----:B------:R-:W-:Y:S01]  /*83e0*/  FMUL.FTZ R16, R2, R152 ;  /* 0x0000009802107220 */ /* 0x000fe20000410000 */
[----:B---3--:R-:W-:Y:S01]  /*83f0*/  F2FP.BF16.F32.PACK_AB R152, R206, R205 ;  /* 0x000000cdce98723e */ /* 0x008fe200000010ff */
[----:B------:R-:W-:Y:S01]  /*8400*/  FMUL.FTZ R17, R2, R153 ;  /* 0x0000009902117220 */ /* 0x000fe20000410000 */
[----:B-1----:R-:W-:Y:S01]  /*8410*/  F2FP.BF16.F32.PACK_AB R153, R248, R207 ;  /* 0x000000cff899723e */ /* 0x002fe200000010ff */
[C---:B------:R-:W-:Y:S03]  /*8420*/  FMUL.FTZ R18, R0.reuse, R154 ;  /* 0x0000009a00127220 */ /* 0x040fe60000410000 */
[----:B------:R-:W-:Y:S01]  /*8430*/  F2FP.BF16.F32.PACK_AB R154, R251, R250 ;  /* 0x000000fafb9a723e */ /* 0x000fe200000010ff */
[----:B------:R-:W-:Y:S01]  /*8440*/  FMUL.FTZ R19, R0, R155 ;  /* 0x0000009b00137220 */ /* 0x000fe20000410000 */
[----:B----4-:R-:W-:Y:S01]  /*8450*/  F2FP.BF16.F32.PACK_AB R155, R4, R252 ;  /* 0x000000fc049b723e */ /* 0x010fe200000010ff */
[C---:B------:R-:W-:Y:S01]  /*8460*/  FMUL.FTZ R148, R2.reuse, R148 ;  /* 0x0000009402947220 */ /* 0x040fe20000410000 */
[C---:B-----5:R-:W-:Y:S03]  /*8470*/  HMMA.16816.F32.BF16 R128, R160.reuse, R168, R128 ;  /* 0x000000a8a080723c */ /* 0x060fe60000041880 */
[----:B------:R-:W-:Y:S01]  /*8480*/  FMUL.FTZ R149, R2, R149 ;  /* 0x0000009502957220 */ /* 0x000fe20000410000 */
[C---:B------:R-:W-:Y:S01]  /*8490*/  FMUL.FTZ R150, R0.reuse, R150 ;  /* 0x0000009600967220 */ /* 0x040fe20000410000 */
[----:B------:R-:W-:Y:S01]  /*84a0*/  FMUL.FTZ R151, R0, R151 ;  /* 0x0000009700977220 */ /* 0x000fe20000410000 */
[C---:B------:R-:W-:Y:S01]  /*84b0*/  HMMA.16816.F32.BF16 R132, R160.reuse, R170, R132 ;  /* 0x000000aaa084723c */ /* 0x040fe20000041884 */
[----:B------:R-:W1:Y:S04]  /*84c0*/  LDSM.16.MT88.4 R168, [R224+0x16000] ;  /* 0x01600000e0a8783b */ /* 0x000e680000004200 */
[----:B------:R-:W-:Y:S01]  /*84d0*/  FFMA.FTZ R201, R2, R249, R201 ;  /* 0x000000f902c97223 */ /* 0x000fe200000100c9 */
[C---:B--2---:R-:W-:Y:S05]  /*84e0*/  HMMA.16816.F32.BF16 R12, R160.reuse, R172, R12 ;  /* 0x000000aca00c723c */ /* 0x044fea000004180c */
[----:B------:R-:W-:Y:S01]  /*84f0*/  MOV R165, R164 ;  /* 0x000000a400a57202 */ /* 0x000fe20000000f00 */
[C---:B------:R-:W-:Y:S01]  /*8500*/  HMMA.16816.F32.BF16 R136, R160.reuse, R174, R136 ;  /* 0x000000aea088723c */ /* 0x040fe20000041888 */
[----:B------:R-:W2:Y:S04]  /*8510*/  LDSM.16.MT88.4 R172, [R226+0x10800] ;  /* 0x01080000e2ac783b */ /* 0x000ea80000004200 */
[----:B------:R-:W-:Y:S01]  /*8520*/  FFMA.FTZ R203, R0, R247, R203 ;  /* 0x000000f700cb7223 */ /* 0x000fe200000100cb */
[C---:B------:R-:W-:Y:S05]  /*8530*/  HMMA.16816.F32.BF16 R140, R160.reuse, R176, R140 ;  /* 0x000000b0a08c723c */ /* 0x040fea000004188c */
[----:B------:R-:W-:Y:S01]  /*8540*/  FADD.FTZ R0, R5, R201 ;  /* 0x000000c905007221 */ /* 0x000fe20000010000 */
[C---:B------:R-:W-:Y:S01]  /*8550*/  HMMA.16816.F32.BF16 R144, R160.reuse, R178, R144 ;  /* 0x000000b2a090723c */ /* 0x040fe20000041890 */
[----:B------:R-:W3:Y:S04]  /*8560*/  LDSM.16.MT88.4 R176, [R225+0x10800] ;  /* 0x01080000e1b0783b */ /* 0x000ee80000004200 */
[----:B------:R-:W-:Y:S01]  /*8570*/  FADD.FTZ R6, R6, R203 ;  /* 0x000000cb06067221 */ /* 0x000fe20000010000 */
[----:B------:R-:W-:Y:S01]  /*8580*/  FADD.FTZ R7, R7, R0 ;  /* 0x0000000007077221 */ /* 0x000fe20000010000 */
[----:B------:R-:W-:Y:S04]  /*8590*/  IADD3 R0, R246, -0x1, RZ ;  /* 0xfffffffff6007810 */ /* 0x000fe80007ffe0ff */
[----:B------:R-:W-:Y:S01]  /*85a0*/  FADD.FTZ R167, R167, R6 ;  /* 0x00000006a7a77221 */ /* 0x000fe20000010000 */
[----:B------:R-:W-:Y:S01]  /*85b0*/  FADD.FTZ R166, R166, R7 ;  /* 0x00000007a6a67221 */ /* 0x000fe20000010000 */
[----:B------:R-:W-:Y:S02]  /*85c0*/  MOV R246, R0 ;  /* 0x0000000000f67202 */ /* 0x000fe40000000f00 */
[----:B------:R-:W-:Y:S01]  /*85d0*/  FADD.FTZ R200, R200, R167 ;  /* 0x000000a7c8c87221 */ /* 0x000fe20000010000 */
[----:B------:R-:W-:Y:S01]  /*85e0*/  FADD.FTZ R205, R205, R166 ;  /* 0x000000a6cdcd7221 */ /* 0x000fe20000010000 */
[C---:B-1----:R-:W-:Y:S03]  /*85f0*/  HMMA.16816.F32.BF16 R16, R160.reuse, R168, R16 ;  /* 0x000000a8a010723c */ /* 0x042fe60000041810 */
[----:B------:R-:W-:Y:S01]  /*8600*/  FADD.FTZ R207, R207, R200 ;  /* 0x000000c8cfcf7221 */ /* 0x000fe20000010000 */
[----:B------:R-:W-:Y:S01]  /*8610*/  FADD.FTZ R205, R206, R205 ;  /* 0x000000cdcecd7221 */ /* 0x000fe20000010000 */
[----:B------:R-:W-:Y:S01]  /*8620*/  MOV R0, R3 ;  /* 0x0000000300007202 */ /* 0x000fe20000000f00 */
[----:B------:R-:W-:Y:S01]  /*8630*/  HMMA.16816.F32.BF16 R148, R160, R170, R148 ;  /* 0x000000aaa094723c */ /* 0x000fe20000041894 */
[----:B------:R-:W1:Y:S04]  /*8640*/  LDSM.16.MT88.4 R160, [R224+0x12800] ;  /* 0x01280000e0a0783b */ /* 0x000e680000004200 */
[----:B------:R-:W-:Y:S01]  /*8650*/  FADD.FTZ R207, R248, R207 ;  /* 0x000000cff8cf7221 */ /* 0x000fe20000010000 */
[C---:B------:R-:W-:Y:S03]  /*8660*/  HMMA.16816.F32.BF16 R8, R152.reuse, R156, R8 ;  /* 0x0000009c9808723c */ /* 0x040fe60000041808 */
[----:B------:R-:W-:Y:S02]  /*8670*/  LDSM.16.MT88.4 R168, [R226+0x14800] ;  /* 0x01480000e2a8783b */ /* 0x000fe40000004200 */
[----:B------:R-:W-:Y:S01]  /*8680*/  FADD.FTZ R250, R250, R205 ;  /* 0x000000cdfafa7221 */ /* 0x000fe20000010000 */
[C---:B------:R-:W-:Y:S05]  /*8690*/  HMMA.16816.F32.BF16 R36, R152.reuse, R158, R36 ;  /* 0x0000009e9824723c */ /* 0x040fea0000041824 */
[----:B------:R-:W4:Y:S01]  /*86a0*/  LDSM.16.MT88.4 R156, [R228+0x14800] ;  /* 0x01480000e49c783b */ /* 0x000f220000004200 */
[C---:B--2---:R-:W-:Y:S05]  /*86b0*/  HMMA.16816.F32.BF16 R40, R152.reuse, R172, R40 ;  /* 0x000000ac9828723c */ /* 0x044fea0000041828 */
[----:B------:R-:W-:Y:S01]  /*86c0*/  FADD.FTZ R5, R252, R207 ;  /* 0x000000cffc057221 */ /* 0x000fe20000010000 */
[C---:B------:R-:W-:Y:S01]  /*86d0*/  HMMA.16816.F32.BF16 R44, R152.reuse, R174, R44 ;  /* 0x000000ae982c723c */ /* 0x040fe2000004182c */
[----:B------:R-:W2:Y:S04]  /*86e0*/  LDSM.16.MT88.4 R172, [R224+0x14800] ;  /* 0x01480000e0ac783b */ /* 0x000ea80000004200 */
[----:B------:R-:W-:Y:S01]  /*86f0*/  FADD.FTZ R251, R251, R250 ;  /* 0x000000fafbfb7221 */ /* 0x000fe20000010000 */
[C---:B---3--:R-:W-:Y:S05]  /*8700*/  HMMA.16816.F32.BF16 R48, R152.reuse, R176, R48 ;  /* 0x000000b09830723c */ /* 0x048fea0000041830 */
[----:B------:R-:W-:Y:S01]  /*8710*/  FADD.FTZ R5, R4, R5 ;  /* 0x0000000504057221 */ /* 0x000fe20000010000 */
[C---:B------:R-:W-:Y:S01]  /*8720*/  HMMA.16816.F32.BF16 R52, R152.reuse, R178, R52 ;  /* 0x000000b29834723c */ /* 0x040fe20000041834 */
[----:B------:R-:W3:Y:S05]  /*8730*/  LDSM.16.MT88.4 R176, [R228+0x16800] ;  /* 0x01680000e4b0783b */ /* 0x000eea0000004200 */
        /* <DEDUP_REMOVED lines=18> */
[----:B------:R-:W-:Y:S03]  /*8860*/  LDSM.16.MT88.4 R160, [R225+0x16800] ;  /* 0x01680000e1a0783b */ /* 0x000fe60000004200 */
[--C-:B------:R-:W-:Y:S02]  /*8870*/  FFMA.FTZ R194, R26, UR4, -R202.reuse ;  /* 0x000000041ac27c23 */ /* 0x100fe400080108ca */
[C---:B----4-:R-:W-:Y:S02]  /*8880*/  HMMA.16816.F32.BF16 R96, R152.reuse, R156, R96 ;  /* 0x0000009c9860723c */ /* 0x050fe40000041860 */
[----:B------:R-:W-:Y:S03]  /*8890*/  MUFU.EX2 R192, R192 ;  /* 0x000000c000c07308 */ /* 0x000fe60000000800 */
[--C-:B------:R-:W-:Y:S01]  /*88a0*/  FFMA.FTZ R195, R27, UR4, -R202.reuse ;  /* 0x000000041bc37c23 */ /* 0x100fe200080108ca */
[C---:B------:R-:W-:Y:S01]  /*88b0*/  HMMA.16816.F32.BF16 R100, R152.reuse, R158, R100 ;  /* 0x0000009e9864723c */ /* 0x040fe20000041864 */
[----:B------:R-:W4:Y:S05]  /*88c0*/  LDSM.16.MT88.4 R156, [R226+0x16800] ;  /* 0x01680000e29c783b */ /* 0x000f2a0000004200 */
[----:B------:R-:W5:Y:S01]  /*88d0*/  MUFU.EX2 R193, R193 ;  /* 0x000000c100c17308 */ /* 0x000f620000000800 */
[----:B-1----:R-:W-:Y:S01]  /*88e0*/  F2FP.BF16.F32.PACK_AB R20, R189, R188 ;  /* 0x000000bcbd14723e */ /* 0x002fe200000010ff */
[C---:B------:R-:W-:Y:S01]  /*88f0*/  HMMA.16816.F32.BF16 R104, R152.reuse, R168, R104 ;  /* 0x000000a89868723c */ /* 0x040fe20000041868 */
[----:B------:R-:W-:Y:S02]  /*8900*/  LDSM.16.MT88.4 R24, [R225+0x11000] ;  /* 0x01100000e118783b */ /* 0x000fe40000004200 */
[--C-:B------:R-:W-:Y:S03]  /*8910*/  FFMA.FTZ R190, R22, UR4, -R202.reuse ;  /* 0x0000000416be7c23 */ /* 0x100fe600080108ca */
[C---:B------:R-:W-:Y:S02]  /*8920*/  HMMA.16816.F32.BF16 R108, R152.reuse, R170, R108 ;  /* 0x000000aa986c723c */ /* 0x040fe4000004186c */
[----:B------:R-:W-:Y:S01]  /*8930*/  MUFU.EX2 R194, R194 ;  /* 0x000000c200c27308 */ /* 0x000fe20000000800 */
[----:B------:R-:W1:Y:S03]  /*8940*/  LDSM.16.MT88.4 R168, [R224+0x16800] ;  /* 0x01680000e0a8783b */ /* 0x000e660000004200 */
[C---:B------:R-:W-:Y:S06]  /*8950*/  HMMA.16816.F32.BF16 R112, R152.reuse, R196, R112 ;  /* 0x000000c49870723c */ /* 0x040fec0000041870 */
[----:B------:R-:W-:Y:S01]  /*8960*/  MUFU.EX2 R190, R190 ;  /* 0x000000be00be7308 */ /* 0x000fe20000000800 */
[----:B------:R-:W-:Y:S01]  /*8970*/  FFMA.FTZ R191, R23, UR4, -R202 ;  /* 0x0000000417bf7c23 */ /* 0x000fe200080108ca */
[C---:B------:R-:W-:Y:S03]  /*8980*/  HMMA.16816.F32.BF16 R116, R152.reuse, R198, R116 ;  /* 0x000000c69874723c */ /* 0x040fe60000041874 */
[----:B-----5:R-:W-:Y:S03]  /*8990*/  F2FP.BF16.F32.PACK_AB R22, R193, R192 ;  /* 0x000000c0c116723e */ /* 0x020fe600000010ff */
[C---:B--2---:R-:W-:Y:S02]  /*89a0*/  HMMA.16816.F32.BF16 R120, R152.reuse, R172, R120 ;  /* 0x000000ac9878723c */ /* 0x044fe40000041878 */
[----:B------:R-:W2:Y:S03]  /*89b0*/  MUFU.EX2 R191, R191 ;  /* 0x000000bf00bf7308 */ /* 0x000ea60000000800 */
[----:B------:R-:W-:Y:S01]  /*89c0*/  FADD.FTZ R188, R188, R251 ;  /* 0x000000fbbcbc7221 */ /* 0x000fe20000010000 */
[C---:B------:R-:W-:Y:S01]  /*89d0*/  HMMA.16816.F32.BF16 R124, R152.reuse, R174, R124 ;  /* 0x000000ae987c723c */ /* 0x040fe2000004187c */
[----:B------:R-:W5:Y:S05]  /*89e0*/  LDSM.16.MT88.4 R172, [R228+0x11000] ;  /* 0x01100000e4ac783b */ /* 0x000f6a0000004200 */
[----:B------:R-:W1:Y:S01]  /*89f0*/  MUFU.EX2 R195, R195 ;  /* 0x000000c300c37308 */ /* 0x000e620000000800 */
[----:B------:R-:W-:Y:S01]  /*8a00*/  FADD.FTZ R189, R189, R188 ;  /* 0x000000bcbdbd7221 */ /* 0x000fe20000010000 */
[C---:B---3--:R-:W-:Y:S03]  /*8a10*/  HMMA.16816.F32.BF16 R128, R152.reuse, R176, R128 ;  /* 0x000000b09880723c */ /* 0x048fe60000041880 */
[----:B------:R-:W-:Y:S03]  /*8a20*/  FADD.FTZ R192, R192, R189 ;  /* 0x000000bdc0c07221 */ /* 0x000fe60000010000 */
[C---:B------:R-:W-:Y:S01]  /*8a30*/  HMMA.16816.F32.BF16 R132, R152.reuse, R178, R132 ;  /* 0x000000b29884723c */ /* 0x040fe20000041884 */
[----:B------:R-:W-:Y:S04]  /*8a40*/  LDSM.16.MT88.4 R176, [R228+0x13000] ;  /* 0x01300000e4b0783b */ /* 0x000fe80000004200 */
[----:B--2---:R-:W-:Y:S01]  /*8a50*/  F2FP.BF16.F32.PACK_AB R21, R191, R190 ;  /* 0x000000bebf15723e */ /* 0x004fe200000010ff */
[C---:B----4-:R-:W-:Y:S05]  /*8a60*/  HMMA.16816.F32.BF16 R12, R152.reuse, R156, R12 ;  /* 0x0000009c980c723c */ /* 0x050fea000004180c */
[----:B-1----:R-:W-:Y:S01]  /*8a70*/  F2FP.BF16.F32.PACK_AB R23, R195, R194 ;  /* 0x000000c2c317723e */ /* 0x002fe200000010ff */
[C---:B------:R-:W-:Y:S01]  /*8a80*/  HMMA.16816.F32.BF16 R136, R152.reuse, R158, R136 ;  /* 0x0000009e9888723c */ /* 0x040fe20000041888 */
[----:B------:R-:W1:Y:S04]  /*8a90*/  LDSM.16.MT88.4 R156, [R226+0x11000] ;  /* 0x01100000e29c783b */ /* 0x000e680000004200 */
[----:B------:R-:W-:Y:S01]  /*8aa0*/  FADD.FTZ R190, R190, R5 ;  /* 0x00000005bebe7221 */ /* 0x000fe20000010000 */
[C---:B------:R-:W-:Y:S05]  /*8ab0*/  HMMA.16816.F32.BF16 R140, R152.reuse, R160, R140 ;  /* 0x000000a0988c723c */ /* 0x040fea000004188c */
[----:B------:R-:W-:Y:S01]  /*8ac0*/  FADD.FTZ R191, R191, R190 ;  /* 0x000000bebfbf7221 */ /* 0x000fe20000010000 */
[C---:B------:R-:W-:Y:S01]  /*8ad0*/  HMMA.16816.F32.BF16 R144, R152.reuse, R162, R144 ;  /* 0x000000a29890723c */ /* 0x040fe20000041890 */
[----:B------:R-:W2:Y:S04]  /*8ae0*/  LDSM.16.MT88.4 R160, [R224+0x11000] ;  /* 0x01100000e0a0783b */ /* 0x000ea80000004200 */
[----:B------:R-:W-:Y:S01]  /*8af0*/  FADD.FTZ R194, R194, R191 ;  /* 0x000000bfc2c27221 */ /* 0x000fe20000010000 */
[C---:B------:R-:W-:Y:S05]  /*8b00*/  HMMA.16816.F32.BF16 R16, R152.reuse, R168, R16 ;  /* 0x000000a89810723c */ /* 0x040fea0000041810 */
[----:B------:R-:W-:Y:S01]  /*8b10*/  FADD.FTZ R193, R193, R192 ;  /* 0x000000c0c1c17221 */ /* 0x000fe20000010000 */
[----:B------:R-:W-:Y:S01]  /*8b20*/  HMMA.16816.F32.BF16 R148, R152, R170, R148 ;  /* 0x000000aa9894723c */ /* 0x000fe20000041894 */
[----:B------:R-:W3:Y:S04]  /*8b30*/  LDSM.16.MT88.4 R152, [R224+0x13000] ;  /* 0x01300000e098783b */ /* 0x000ee80000004200 */
[----:B------:R-:W-:Y:S01]  /*8b40*/  FADD.FTZ R195, R195, R194 ;  /* 0x000000c2c3c37221 */ /* 0x000fe20000010000 */
[C---:B-----5:R-:W-:Y:S03]  /*8b50*/  HMMA.16816.F32.BF16 R8, R20.reuse, R172, R8 ;  /* 0x000000ac1408723c */ /* 0x060fe60000041808 */
[----:B------:R-:W4:Y:S03]  /*8b60*/  LDSM.16.MT88.4 R168, [R228+0x15000] ;  /* 0x01500000e4a8783b */ /* 0x000f260000004200 */
[C---:B------:R-:W-:Y:S05]  /*8b70*/  HMMA.16816.F32.BF16 R36, R20.reuse, R174, R36 ;  /* 0x000000ae1424723c */ /* 0x040fea0000041824 */
[----:B------:R-:W5:Y:S01]  /*8b80*/  LDSM.16.MT88.4 R172, [R226+0x15000] ;  /* 0x01500000e2ac783b */ /* 0x000f620000004200 */
        /* <DEDUP_REMOVED lines=20> */
[C---:B---3--:R-:W-:Y:S05]  /*8cd0*/  HMMA.16816.F32.BF16 R88, R20.reuse, R152, R88 ;  /* 0x000000981458723c */ /* 0x048fea0000041858 */
[----:B------:R-:W3:Y:S01]  /*8ce0*/  MUFU.EX2 R181, R181 ;  /* 0x000000b500b57308 */ /* 0x000ee20000000800 */
[----:B------:R-:W-:Y:S01]  /*8cf0*/  FFMA.FTZ R183, R31, UR4, -R202 ;  /* 0x000000041fb77c23 */ /* 0x000fe200080108ca */
[C---:B------:R-:W-:Y:S01]  /*8d00*/  HMMA.16816.F32.BF16 R92, R20.reuse, R154, R92 ;  /* 0x0000009a145c723c */ /* 0x040fe2000004185c */
[----:B------:R-:W3:Y:S03]  /*8d10*/  LDSM.16.MT88.4 R152, [R226+0x17000] ;  /* 0x01700000e298783b */ /* 0x000ee60000004200 */
[----:B------:R-:W-:Y:S02]  /*8d20*/  FFMA.FTZ R184, R32, UR4, -R204 ;  /* 0x0000000420b87c23 */ /* 0x000fe400080108cc */
[C---:B----4-:R-:W-:Y:S02]  /*8d30*/  HMMA.16816.F32.BF16 R96, R20.reuse, R168, R96 ;  /* 0x000000a81460723c */ /* 0x050fe40000041860 */
[----:B------:R-:W-:Y:S01]  /*8d40*/  MUFU.EX2 R182, R182 ;  /* 0x000000b600b67308 */ /* 0x000fe20000000800 */
[----:B------:R-:W-:Y:S02]  /*8d50*/  LDSM.16.MT88.4 R28, [R228+0x11800] ;  /* 0x01180000e41c783b */ /* 0x000fe40000004200 */
[----:B------:R-:W-:Y:S01]  /*8d60*/  FFMA.FTZ R186, R34, UR4, -R202 ;  /* 0x0000000422ba7c23 */ /* 0x000fe200080108ca */
[C---:B------:R-:W-:Y:S06]  /*8d70*/  HMMA.16816.F32.BF16 R100, R20.reuse, R170, R100 ;  /* 0x000000aa1464723c */ /* 0x040fec0000041864 */
[----:B------:R-:W4:Y:S01]  /*8d80*/  MUFU.EX2 R183, R183 ;  /* 0x000000b700b77308 */ /* 0x000f220000000800 */
[----:B------:R-:W-:Y:S01]  /*8d90*/  LDSM.16.MT88.4 R168, [R226+0x13800] ;  /* 0x01380000e2a8783b */ /* 0x000fe20000004200 */
[C---:B-----5:R-:W-:Y:S03]  /*8da0*/  HMMA.16816.F32.BF16 R104, R20.reuse, R172, R104 ;  /* 0x000000ac1468723c */ /* 0x060fe60000041868 */
[----:B------:R-:W-:Y:S03]  /*8db0*/  FFMA.FTZ R204, R33, UR4, -R204 ;  /* 0x0000000421cc7c23 */ /* 0x000fe600080108cc */
[C---:B------:R-:W-:Y:S01]  /*8dc0*/  HMMA.16816.F32.BF16 R108, R20.reuse, R174, R108 ;  /* 0x000000ae146c723c */ /* 0x040fe2000004186c */
[----:B------:R-:W-:Y:S01]  /*8dd0*/  LDSM.16.MT88.4 R172, [R225+0x13800] ;  /* 0x01380000e1ac783b */ /* 0x000fe20000004200 */
[----:B------:R-:W-:Y:S03]  /*8de0*/  MUFU.EX2 R184, R184 ;  /* 0x000000b800b87308 */ /* 0x000fe60000000800 */
[----:B------:R-:W-:Y:S01]  /*8df0*/  FFMA.FTZ R202, R35, UR4, -R202 ;  /* 0x0000000423ca7c23 */ /* 0x000fe200080108ca */
[C---:B-1----:R-:W-:Y:S03]  /*8e00*/  HMMA.16816.F32.BF16 R112, R20.reuse, R156, R112 ;  /* 0x0000009c1470723c */ /* 0x042fe60000041870 */
[----:B------:R-:W-:Y:S03]  /*8e10*/  LDSM.16.MT88.4 R32, [R225+0x11800] ;  /* 0x01180000e120783b */ /* 0x000fe60000004200 */
[----:B------:R-:W1:Y:S01]  /*8e20*/  MUFU.EX2 R185, R204 ;  /* 0x000000cc00b97308 */ /* 0x000e620000000800 */
[C---:B------:R-:W-:Y:S04]  /*8e30*/  HMMA.16816.F32.BF16 R116, R20.reuse, R158, R116 ;  /* 0x0000009e1474723c */ /* 0x040fe80000041874 */
[----:B------:R-:W5:Y:S02]  /*8e40*/  LDSM.16.MT88.4 R156, [R225+0x17000] ;  /* 0x01700000e19c783b */ /* 0x000f640000004200 */
[C---:B------:R-:W-:Y:S03]  /*8e50*/  HMMA.16816.F32.BF16 R120, R20.reuse, R24, R120 ;  /* 0x000000181478723c */ /* 0x040fe60000041878 */
[----:B------:R-:W-:Y:S03]  /*8e60*/  MUFU.EX2 R186, R186 ;  /* 0x000000ba00ba7308 */ /* 0x000fe60000000800 */
[C---:B------:R-:W-:Y:S01]  /*8e70*/  HMMA.16816.F32.BF16 R124, R20.reuse, R26, R124 ;  /* 0x0000001a147c723c */ /* 0x040fe2000004187c */
[----:B------:R-:W4:Y:S06]  /*8e80*/  LDSM.16.MT88.4 R24, [R224+0x17000] ;  /* 0x01700000e018783b */ /* 0x000f2c0000004200 */
[----:B------:R-:W1:Y:S01]  /*8e90*/  MUFU.EX2 R187, R202 ;  /* 0x000000ca00bb7308 */ /* 0x000e620000000800 */
[C---:B--2---:R-:W-:Y:S06]  /*8ea0*/  HMMA.16816.F32.BF16 R128, R20.reuse, R160, R128 ;  /* 0x000000a01480723c */ /* 0x044fec0000041880 */
[C---:B------:R-:W-:Y:S06]  /*8eb0*/  HMMA.16816.F32.BF16 R132, R20.reuse, R162, R132 ;  /* 0x000000a21484723c */ /* 0x040fec0000041884 */
[C---:B---3--:R-:W-:Y:S06]  /*8ec0*/  HMMA.16816.F32.BF16 R12, R20.reuse, R152, R12 ;  /* 0x00000098140c723c */ /* 0x048fec000004180c */
[C---:B------:R-:W-:Y:S01]  /*8ed0*/  HMMA.16816.F32.BF16 R136, R20.reuse, R154, R136 ;  /* 0x0000009a1488723c */ /* 0x040fe20000041888 */
[----:B------:R-:W2:Y:S05]  /*8ee0*/  LDSM.16.MT88.4 R152, [R226+0x11800] ;  /* 0x01180000e298783b */ /* 0x000eaa0000004200 */
[C---:B-----5:R-:W-:Y:S06]  /*8ef0*/  HMMA.16816.F32.BF16 R140, R20.reuse, R156, R140 ;  /* 0x0000009c148c723c */ /* 0x060fec000004188c */
[C---:B------:R-:W-:Y:S01]  /*8f00*/  HMMA.16816.F32.BF16 R144, R20.reuse, R158, R144 ;  /* 0x0000009e1490723c */ /* 0x040fe20000041890 */
[----:B------:R-:W3:Y:S05]  /*8f10*/  LDSM.16.MT88.4 R156, [R224+0x11800] ;  /* 0x01180000e09c783b */ /* 0x000eea0000004200 */
[C---:B----4-:R-:W-:Y:S06]  /*8f20*/  HMMA.16816.F32.BF16 R16, R20.reuse, R24, R16 ;  /* 0x000000181410723c */ /* 0x050fec0000041810 */
[----:B------:R-:W-:Y:S01]  /*8f30*/  HMMA.16816.F32.BF16 R148, R20, R26, R148 ;  /* 0x0000001a1494723c */ /* 0x000fe20000041894 */
[----:B------:R-:W4:Y:S06]  /*8f40*/  LDSM.16.MT88.4 R24, [R228+0x13800] ;  /* 0x01380000e418783b */ /* 0x000f2c0000004200 */
[----:B------:R-:W-:Y:S01]  /*8f50*/  F2FP.BF16.F32.PACK_AB R20, R181, R180 ;  /* 0x000000b4b514723e */ /* 0x000fe200000010ff */
[----:B------:R-:W-:Y:S03]  /*8f60*/  FADD.FTZ R180, R180, R193 ;  /* 0x000000c1b4b47221 */ /* 0x000fe60000010000 */
[----:B------:R-:W-:Y:S01]  /*8f70*/  F2FP.BF16.F32.PACK_AB R21, R183, R182 ;  /* 0x000000b6b715723e */ /* 0x000fe200000010ff */
[----:B------:R-:W-:Y:S01]  /*8f80*/  FADD.FTZ R182, R182, R195 ;  /* 0x000000c3b6b67221 */ /* 0x000fe20000010000 */
[----:B-1----:R-:W-:Y:S01]  /*8f90*/  F2FP.BF16.F32.PACK_AB R22, R185, R184 ;  /* 0x000000b8b916723e */ /* 0x002fe200000010ff */
[----:B------:R-:W-:Y:S01]  /*8fa0*/  FADD.FTZ R181, R181, R180 ;  /* 0x000000b4b5b57221 */ /* 0x000fe20000010000 */
[----:B------:R-:W-:Y:S01]  /*8fb0*/  F2FP.BF16.F32.PACK_AB R23, R187, R186 ;  /* 0x000000babb17723e */ /* 0x000fe200000010ff */
[----:B------:R-:W-:Y:S02]  /*8fc0*/  FADD.FTZ R183, R183, R182 ;  /* 0x000000b6b7b77221 */ /* 0x000fe40000010000 */
[----:B------:R-:W-:Y:S02]  /*8fd0*/  FADD.FTZ R184, R184, R181 ;  /* 0x000000b5b8b87221 */ /* 0x000fe40000010000 */
[----:B------:R-:W-:Y:S02]  /*8fe0*/  FADD.FTZ R186, R186, R183 ;  /* 0x000000b7baba7221 */ /* 0x000fe40000010000 */
[C---:B------:R-:W-:Y:S01]  /*8ff0*/  HMMA.16816.F32.BF16 R160, R20.reuse, R28, R8 ;  /* 0x0000001c14a0723c */ /* 0x040fe20000041808 */
[----:B------:R-:W1:Y:S02]  /*9000*/  LDSM.16.MT88.4 R8, [R224+0x13800] ;  /* 0x01380000e008783b */ /* 0x000e640000004200 */
[----:B------:R-:W-:Y:S01]  /*9010*/  FADD.FTZ R249, R185, R184 ;  /* 0x000000b8b9f97221 */ /* 0x000fe20000010000 */
[----:B------:R-:W-:Y:S02]  /*9020*/  FADD.FTZ R247, R187, R186 ;  /* 0x000000babbf77221 */ /* 0x000fe40000010000 */
[C---:B------:R-:W-:Y:S03]  /*9030*/  HMMA.16816.F32.BF16 R36, R20.reuse, R30, R36 ;  /* 0x0000001e1424723c */ /* 0x040fe60000041824 */
[----:B------:R-:W5:Y:S03]  /*9040*/  LDSM.16.MT88.4 R28, [R228+0x15800] ;  /* 0x01580000e41c783b */ /* 0x000f660000004200 */
        /* <DEDUP_REMOVED lines=14> */
[C---:B------:R-:W-:Y:S06]  /*9130*/  HMMA.16816.F32.BF16 R80, R20.reuse, R172, R80 ;  /* 0x000000ac1450723c */ /* 0x040fec0000041850 */
[C---:B------:R-:W-:Y:S06]  /*9140*/  HMMA.16816.F32.BF16 R84, R20.reuse, R174, R84 ;  /* 0x000000ae1454723c */ /* 0x040fec0000041854 */
[C---:B-1----:R-:W-:Y:S06]  /*9150*/  HMMA.16816.F32.BF16 R88, R20.reuse, R8, R88 ;  /* 0x000000081458723c */ /* 0x042fec0000041858 */
[C---:B------:R-:W-:Y:S01]  /*9160*/  HMMA.16816.F32.BF16 R92, R20.reuse, R10, R92 ;  /* 0x0000000a145c723c */ /* 0x040fe2000004185c */
[----:B------:R-:W1:Y:S05]  /*9170*/  LDSM.16.MT88.4 R8, [R225+0x17800] ;  /* 0x01780000e108783b */ /* 0x000e6a0000004200 */
[C---:B-----5:R-:W-:Y:S06]  /*9180*/  HMMA.16816.F32.BF16 R96, R20.reuse, R28, R96 ;  /* 0x0000001c1460723c */ /* 0x060fec0000041860 */
[C---:B------:R-:W-:Y:S01]  /*9190*/  HMMA.16816.F32.BF16 R100, R20.reuse, R30, R100 ;  /* 0x0000001e1464723c */ /* 0x040fe20000041864 */
[----:B------:R-:W5:Y:S05]  /*91a0*/  LDSM.16.MT88.4 R28, [R224+0x17800] ;  /* 0x01780000e01c783b */ /* 0x000f6a0000004200 */
[C---:B------:R-:W-:Y:S06]  /*91b0*/  HMMA.16816.F32.BF16 R104, R20.reuse, R176, R104 ;  /* 0x000000b01468723c */ /* 0x040fec0000041868 */
[C---:B------:R-:W-:Y:S06]  /*91c0*/  HMMA.16816.F32.BF16 R108, R20.reuse, R178, R108 ;  /* 0x000000b2146c723c */ /* 0x040fec000004186c */
[C---:B--2---:R-:W-:Y:S06]  /*91d0*/  HMMA.16816.F32.BF16 R112, R20.reuse, R152, R112 ;  /* 0x000000981470723c */ /* 0x044fec0000041870 */
[C---:B------:R-:W-:Y:S06]  /*91e0*/  HMMA.16816.F32.BF16 R116, R20.reuse, R154, R116 ;  /* 0x0000009a1474723c */ /* 0x040fec0000041874 */
[C---:B------:R-:W-:Y:S06]  /*91f0*/  HMMA.16816.F32.BF16 R120, R20.reuse, R32, R120 ;  /* 0x000000201478723c */ /* 0x040fec0000041878 */
[C---:B------:R-:W-:Y:S06]  /*9200*/  HMMA.16816.F32.BF16 R124, R20.reuse, R34, R124 ;  /* 0x00000022147c723c */ /* 0x040fec000004187c */
[C---:B---3--:R-:W-:Y:S06]  /*9210*/  HMMA.16816.F32.BF16 R128, R20.reuse, R156, R128 ;  /* 0x0000009c1480723c */ /* 0x048fec0000041880 */
[C---:B------:R-:W-:Y:S06]  /*9220*/  HMMA.16816.F32.BF16 R132, R20.reuse, R158, R132 ;  /* 0x0000009e1484723c */ /* 0x040fec0000041884 */
[C---:B----4-:R-:W-:Y:S06]  /*9230*/  HMMA.16816.F32.BF16 R156, R20.reuse, R24, R12 ;  /* 0x00000018149c723c */ /* 0x050fec000004180c */
[C---:B------:R-:W-:Y:S06]  /*9240*/  HMMA.16816.F32.BF16 R136, R20.reuse, R26, R136 ;  /* 0x0000001a1488723c */ /* 0x040fec0000041888 */
[C---:B-1----:R-:W-:Y:S06]  /*9250*/  HMMA.16816.F32.BF16 R140, R20.reuse, R8, R140 ;  /* 0x00000008148c723c */ /* 0x042fec000004188c */
[C---:B------:R-:W-:Y:S06]  /*9260*/  HMMA.16816.F32.BF16 R144, R20.reuse, R10, R144 ;  /* 0x0000000a1490723c */ /* 0x040fec0000041890 */
[C---:B-----5:R-:W-:Y:S06]  /*9270*/  HMMA.16816.F32.BF16 R152, R20.reuse, R28, R16 ;  /* 0x0000001c1498723c */ /* 0x060fec0000041810 */
[----:B------:R-:W-:Y:S01]  /*9280*/  HMMA.16816.F32.BF16 R148, R20, R30, R148 ;  /* 0x0000001e1494723c */ /* 0x000fe20000041894 */
[----:B------:R-:W-:Y:S11]  /*9290*/  @!UPT UIADD3 URZ, URZ, URZ, URZ ;  /* 0x0000003f3f3ff290 */ /* 0x000ff6000fffe03f */
[----:B------:R-:W-:Y:S01]  /*92a0*/  @!UPT UIADD3 URZ, URZ, URZ, URZ ;  /* 0x0000003f3f3ff290 */ /* 0x000fe2000fffe03f */
[----:B------:R-:W-:Y:S11]  /*92b0*/  @P0 BRA `(.L_x_4000) ;  /* 0xffffffc800080947 */ /* 0x000ff6000383ffff */
.L_x_3996:
[----:B------:R-:W1:Y:S01]  /*92c0*/  SHFL.BFLY PT, R2, R249, 0x2, 0x1f ;  /* 0x0c401f00f9027f89 */ /* 0x000e6200000e0000 */
[----:B------:R-:W-:Y:S01]  /*92d0*/  MOV R4, 0x3f800000 ;  /* 0x3f80000000047802 */ /* 0x000fe20000000f00 */
[----:B------:R-:W2:Y:S01]  /*92e0*/  S2UR UR4, SR_CgaCtaId ;  /* 0x00000000000479c3 */ /* 0x000ea20000008800 */
[----:B------:R-:W-:Y:S01]  /*92f0*/  MOV R5, 0x3f800000 ;  /* 0x3f80000000057802 */ /* 0x000fe20000000f00 */
[----:B------:R-:W3:Y:S01]  /*9300*/  SHFL.BFLY PT, R0, R247, 0x2, 0x1f ;  /* 0x0c401f00f7007f89 */ /* 0x000ee200000e0000 */
[----:B------:R-:W-:Y:S01]  /*9310*/  UMOV UR5, 0x400 ;  /* 0x0000040000057882 */ /* 0x000fe20000000000 */
[----:B-1----:R-:W-:Y:S01]  /*9320*/  FADD.FTZ R9, R2, R249 ;  /* 0x000000f902097221 */ /* 0x002fe20000010000 */
[----:B--2---:R-:W-:Y:S01]  /*9330*/  ULEA UR4, UR4, UR5, 0x18 ;  /* 0x0000000504047291 */ /* 0x004fe2000f8ec03f */
[----:B---3--:R-:W-:-:S03]  /*9340*/  FADD.FTZ R7, R0, R247 ;  /* 0x000000f700077221 */ /* 0x008fc60000010000 */
[----:B------:R-:W1:Y:S04]  /*9350*/  SHFL.BFLY PT, R2, R9, 0x1, 0x1f ;  /* 0x0c201f0009027f89 */ /* 0x000e6800000e0000 */
[----:B------:R-:W2:Y:S01]  /*9360*/  SHFL.BFLY PT, R0, R7, 0x1, 0x1f ;  /* 0x0c201f0007007f89 */ /* 0x000ea200000e0000 */
[----:B-1----:R-:W-:Y:S01]  /*9370*/  FADD.FTZ R2, R9, R2 ;  /* 0x0000000209027221 */ /* 0x002fe20000010000 */
[----:B--2---:R-:W-:-:S04]  /*9380*/  FADD.FTZ R0, R7, R0 ;  /* 0x0000000007007221 */ /* 0x004fc80000010000 */
[----:B------:R-:W-:Y:S02]  /*9390*/  FSETP.NE.FTZ.AND P4, PT, R2, RZ, PT ;  /* 0x000000ff0200720b */ /* 0x000fe40003f95000 */
[----:B------:R-:W-:-:S11]  /*93a0*/  FSETP.NE.FTZ.AND P3, PT, R0, RZ, PT ;  /* 0x000000ff0000720b */ /* 0x000fd60003f75000 */
[----:B------:R-:W1:Y:S08]  /*93b0*/  @P4 MUFU.RCP R4, R2 ;  /* 0x0000000200044308 */ /* 0x000e700000001000 */
[----:B------:R-:W2:Y:S08]  /*93c0*/  @P3 MUFU.RCP R5, R0 ;  /* 0x0000000000053308 */ /* 0x000eb00000001000 */
[----:B------:R-:W3:Y:S01]  /*93d0*/  @P4 MUFU.LG2 R2, R2 ;  /* 0x0000000200024308 */ /* 0x000ee20000000c00 */
        /* <DEDUP_REMOVED lines=139> */
[C---:B------:R-:W-:Y:S02]  /*9c90*/  SHF.L.U32 R9, R8.reuse, 0x6, RZ ;  /* 0x0000000608097819 */ /* 0x040fe400000006ff */
[----:B------:R-:W-:Y:S02]  /*9ca0*/  SHF.R.S32.HI R6, RZ, 0x5, R7 ;  /* 0x00000005ff067819 */ /* 0x000fe40000011407 */
[----:B------:R-:W-:Y:S02]  /*9cb0*/  IADD3 R5, -R5, R4, RZ ;  /* 0x0000000405057210 */ /* 0x000fe40007ffe1ff */
[----:B------:R-:W-:Y:S02]  /*9cc0*/  LOP3.LUT R9, R9, 0x1c0, RZ, 0xc0, !PT ;  /* 0x000001c009097812 */ /* 0x000fe400078ec0ff */
[----:B------:R-:W-:Y:S02]  /*9cd0*/  LOP3.LUT R10, R8, 0x1, RZ, 0xc0, !PT ;  /* 0x00000001080a7812 */ /* 0x000fe400078ec0ff */
[----:B------:R-:W-:-:S02]  /*9ce0*/  LEA R5, R6, R5, 0x9 ;  /* 0x0000000506057211 */ /* 0x000fc400078e48ff */
[----:B------:R-:W-:Y:S02]  /*9cf0*/  LEA.HI R12, R9, R9, RZ, 0x1d ;  /* 0x00000009090c7211 */ /* 0x000fe400078fe8ff */
[----:B------:R-:W-:Y:S02]  /*9d00*/  ISETP.NE.U32.AND P0, PT, R10, 0x1, PT ;  /* 0x000000010a00780c */ /* 0x000fe40003f05070 */
        /* <DEDUP_REMOVED lines=44> */
[----:B------:R-:W2:Y:S01]  /*9fd0*/  @P3 LDC R10, c[0x0][0x2e8] ;  /* 0x0000ba00ff0a3b82 */ /* 0x000ea20000000800 */
        /* <DEDUP_REMOVED lines=23> */
[----:B------:R-:W-:Y:S02]  /*a150*/  ISETP.NE.AND P0, PT, R236, -0x1, PT ;  /* 0xffffffffec00780c */ /* 0x000fe40003f05270 */
        /* <DEDUP_REMOVED lines=8> */
[----:B------:R-:W-:Y:S01]  /*a1e0*/  F2FP.BF16.F32.PACK_AB R106, R107, R106 ;  /* 0x0000006a6b6a723e */ /* 0x000fe200000010ff */
[----:B------:R-:W4:Y:S01]  /*a1f0*/  @P0 LDC.64 R22, c[0x0][0x298] ;  /* 0x0000a600ff160b82 */ /* 0x000f220000000a00 */
        /* <DEDUP_REMOVED lines=18> */
[C---:B----4-:R-:W-:Y:S01]  /*a320*/  @P0 IMAD.WIDE.U32 R26, R236.reuse, R22, RZ ;  /* 0x00000016ec1a0225 */ /* 0x050fe200078e00ff */
[----:B------:R-:W-:Y:S01]  /*a330*/  F2FP.BF16.F32.PACK_AB R132, R133, R132 ;  /* 0x000000848584723e */ /* 0x000fe200000010ff */
[----:B------:R-:W-:Y:S01]  /*a340*/  STS [R19+0x2000], R88 ;  /* 0x0020005813007388 */ /* 0x000fe20000000800 */
[----:B------:R-:W-:Y:S01]  /*a350*/  F2FP.BF16.F32.PACK_AB R134, R135, R134 ;  /* 0x000000868786723e */ /* 0x000fe200000010ff */
[----:B------:R-:W-:Y:S01]  /*a360*/  @P0 IMAD R24, R236, R23, R27 ;  /* 0x00000017ec180224 */ /* 0x000fe200078e021b */
        /* <DEDUP_REMOVED lines=40> */
[----:B------:R3:W-:Y:S01]  /*a5f0*/  STS [R13+0x6400], R138 ;  /* 0x0064008a0d007388 */ /* 0x0007e20000000800 */
[----:B----4-:R-:W4:Y:S03]  /*a600*/  @P4 LDC R5, c[0x0][0x2e8] ;  /* 0x0000ba00ff054b82 */ /* 0x010f260000000800 */
[----:B------:R2:W-:Y:S04]  /*a610*/  STS [R15+0x6000], R140 ;  /* 0x0060008c0f007388 */ /* 0x0005e80000000800 */
[----:B------:R2:W-:Y:S04]  /*a620*/  STS [R15+0x6400], R142 ;  /* 0x0064008e0f007388 */ /* 0x0005e80000000800 */
[----:B------:R2:W-:Y:S04]  /*a630*/  STS [R17+0x6000], R144 ;  /* 0x0060009011007388 */ /* 0x0005e80000000800 */
[----:B------:R2:W-:Y:S01]  /*a640*/  STS [R17+0x6400], R146 ;  /* 0x0064009211007388 */ /* 0x0005e20000000800 */
[----:B-----5:R-:W-:-:S03]  /*a650*/  MOV R11, 0x7f800000 ;  /* 0x7f800000000b7802 */ /* 0x020fc60000000f00 */
[----:B------:R2:W-:Y:S04]  /*a660*/  STS [R19+0x6000], R152 ;  /* 0x0060009813007388 */ /* 0x0005e80000000800 */
[----:B------:R2:W-:Y:S01]  /*a670*/  STS [R19+0x6400], R154 ;  /* 0x0064009a13007388 */ /* 0x0005e20000000800 */
[----:B---3--:R-:W-:Y:S01]  /*a680*/  @P4 FMUL.FTZ R13, R2, 0.69314718246459960938 ;  /* 0x3f317218020d4820 */ /* 0x008fe20000410000 */
[----:B-1----:R-:W-:Y:S02]  /*a690*/  @P3 FMUL.FTZ R2, R0, 0.69314718246459960938 ;  /* 0x3f31721800023820 */ /* 0x002fe40000410000 */
[----:B------:R1:W-:Y:S04]  /*a6a0*/  STS [R21+0x6000], R148 ;  /* 0x0060009415007388 */ /* 0x0003e80000000800 */
[----:B------:R1:W-:Y:S01]  /*a6b0*/  STS [R21+0x6400], R150 ;  /* 0x0064009615007388 */ /* 0x0003e20000000800 */
[----:B------:R-:W-:Y:S05]  /*a6c0*/  @P0 BRA `(.L_x_4001) ;  /* 0x00000000001c0947 */ /* 0x000fea0003800000 */
[----:B--2---:R-:W2:Y:S01]  /*a6d0*/  S2R R15, SR_CTAID.Y ;  /* 0x00000000000f7919 */ /* 0x004ea20000002600 */
[----:B------:R-:W3:Y:S01]  /*a6e0*/  LDC.64 R8, c[0x0][0x290] ;  /* 0x0000a400ff087b82 */ /* 0x000ee20000000a00 */
[----:B--2---:R-:W-:Y:S01]  /*a6f0*/  SHF.R.S32.HI R17, RZ, 0x1f, R15 ;  /* 0x0000001fff117819 */ /* 0x004fe2000001140f */
[----:B---3--:R-:W-:-:S04]  /*a700*/  IMAD.WIDE.U32 R26, R15, R8, RZ ;  /* 0x000000080f1a7225 */ /* 0x008fc800078e00ff */
[----:B------:R-:W-:-:S04]  /*a710*/  IMAD R0, R17, R8, RZ ;  /* 0x0000000811007224 */ /* 0x000fc800078e02ff */
[----:B------:R-:W-:-:S05]  /*a720*/  IMAD R9, R15, R9, R0 ;  /* 0x000000090f097224 */ /* 0x000fca00078e0200 */
[----:B------:R-:W-:Y:S02]  /*a730*/  IADD3 R24, R27, R9, RZ ;  /* 0x000000091b187210 */ /* 0x000fe40007ffe0ff */
.L_x_4001:
[----:B----4-:R-:W-:Y:S01]  /*a740*/  @P4 FFMA.FTZ R11, R164, R5, R13 ;  /* 0x00000005a40b4223 */ /* 0x010fe2000001000d */
[----:B--2---:R-:W-:Y:S01]  /*a750*/  @P3 FFMA.FTZ R12, R3, R10, R2 ;  /* 0x0000000a030c3223 */ /* 0x004fe20000010002 */
[----:B------:R-:W-:Y:S06]  /*a760*/  @!P1 BRA `(.L_x_4002) ;  /* 0x00000000001c9947 */ /* 0x000fec0003800000 */
[----:B------:R-:W2:Y:S01]  /*a770*/  S2R R3, SR_CTAID.Y ;  /* 0x0000000000037919 */ /* 0x000ea20000002600 */
[----:B------:R-:W2:Y:S08]  /*a780*/  LDC R0, c[0x0][0x2c4] ;  /* 0x0000b100ff007b82 */ /* 0x000eb00000000800 */
[----:B------:R-:W3:Y:S08]  /*a790*/  S2UR UR6, SR_CTAID.Z ;  /* 0x00000000000679c3 */ /* 0x000ef00000002700 */
[----:B------:R-:W3:Y:S01]  /*a7a0*/  LDC R5, c[0x0][0x2e4] ;  /* 0x0000b900ff057b82 */ /* 0x000ee20000000800 */
[----:B--2---:R-:W-:-:S04]  /*a7b0*/  @!P0 IMAD R236, R3, R0, RZ ;  /* 0x0000000003ec8224 */ /* 0x004fc800078e02ff */
[----:B---3--:R-:W-:Y:S01]  /*a7c0*/  IMAD R5, R5, UR6, R236 ;  /* 0x0000000605057c24 */ /* 0x008fe2000f8e02ec */
[----:B------:R-:W-:Y:S06]  /*a7d0*/  BRA `(.L_x_4003) ;  /* 0x0000000000187947 */ /* 0x000fec0003800000 */
.L_x_4002:
[----:B------:R-:W2:Y:S01]  /*a7e0*/  S2R R3, SR_CTAID.Y ;  /* 0x0000000000037919 */ /* 0x000ea20000002600 */
[----:B------:R-:W2:Y:S08]  /*a7f0*/  S2UR UR6, SR_CTAID.Z ;  /* 0x00000000000679c3 */ /* 0x000eb00000002700 */
[----:B------:R-:W2:Y:S08]  /*a800*/  LDC R2, c[0x0][0x270] ;  /* 0x00009c00ff027b82 */ /* 0x000eb00000000800 */
[----:B------:R-:W3:Y:S01]  /*a810*/  LDC R0, c[0x0][0x2c4] ;  /* 0x0000b100ff007b82 */ /* 0x000ee20000000800 */
[----:B--2---:R-:W-:-:S04]  /*a820*/  IMAD R3, R3, R2, UR6 ;  /* 0x0000000603037e24 */ /* 0x004fc8000f8e0202 */
[----:B---3--:R-:W-:-:S07]  /*a830*/  IMAD R5, R3, R0, RZ ;  /* 0x0000000003057224 */ /* 0x008fce00078e02ff */
.L_x_4003:
[----:B------:R-:W-:Y:S01]  /*a840*/  LOP3.LUT R7, R7, 0xffffffe0, RZ, 0xc0, !PT ;  /* 0xffffffe007077812 */ /* 0x000fe200078ec0ff */
[----:B------:R-:W2:Y:S01]  /*a850*/  S2R R0, SR_TID.X ;  /* 0x0000000000007919 */ /* 0x000ea20000002100 */
        /* <DEDUP_REMOVED lines=13> */
[----:B------:R-:W3:Y:S01]  /*a930*/  S2R R4, SR_CTAID.X ;  /* 0x0000000000047919 */ /* 0x000ee20000002500 */
[----:B------:R-:W-:Y:S01]  /*a940*/  ISETP.GE.AND P2, PT, R2, R235, PT ;  /* 0x000000eb0200720c */ /* 0x000fe20003f46270 */
[----:B------:R-:W-:Y:S01]  /*a950*/  ULDC.64 UR4, c[0x0][0x2b0] ;  /* 0x0000ac0000047ab9 */ /* 0x000fe20000000a00 */
[----:B---3--:R-:W-:Y:S02]  /*a960*/  IMAD R3, R4, 0x40, R5 ;  /* 0x0000004004037824 */ /* 0x008fe400078e0205 */
[----:B------:R-:W-:-:S03]  /*a970*/  VIADD R4, R2, 0x8 ;  /* 0x0000000802047836 */ /* 0x000fc60000000000 */
[----:B------:R-:W-:Y:S02]  /*a980*/  SHF.R.S32.HI R5, RZ, 0x1f, R3 ;  /* 0x0000001fff057819 */ /* 0x000fe40000011403 */
[----:B------:R-:W-:Y:S02]  /*a990*/  IADD3 R3, P0, R2, R3, RZ ;  /* 0x0000000302037210 */ /* 0x000fe40007f1e0ff */
[----:B------:R-:W-:Y:S02]  /*a9a0*/  ISETP.GE.AND P1, PT, R4, R235, PT ;  /* 0x000000eb0400720c */ /* 0x000fe40003f26270 */
[----:B------:R-:W-:Y:S02]  /*a9b0*/  LEA.HI.X.SX32 R2, R2, R5, 0x1, P0 ;  /* 0x0000000502027211 */ /* 0x000fe400000f0eff */
[----:B------:R-:W-:-:S04]  /*a9c0*/  LEA R4, P0, R3, UR4, 0x2 ;  /* 0x0000000403047c11 */ /* 0x000fc8000f8010ff */
[----:B------:R-:W-:-:S05]  /*a9d0*/  LEA.HI.X R5, R3, UR5, R2, 0x2, P0 ;  /* 0x0000000503057c11 */ /* 0x000fca00080f1402 */
[----:B------:R3:W-:Y:S04]  /*a9e0*/  @!P2 STG.E desc[UR12][R4.64], R11 ;  /* 0x0000000b0400a986 */ /* 0x0007e8000c10190c */
[----:B------:R3:W-:Y:S02]  /*a9f0*/  @!P1 STG.E desc[UR12][R4.64+0x20], R12 ;  /* 0x0000200c04009986 */ /* 0x0007e4000c10190c */
.L_x_4005:
[----:B------:R-:W-:Y:S05]  /*aa00*/  BSYNC B0 ;  /* 0x0000000000007941 */ /* 0x000fea0003800000 */
.L_x_4004:
[----:B------:R-:W4:Y:S01]  /*aa10*/  S2UR UR5, SR_CTAID.X ;  /* 0x00000000000579c3 */ /* 0x000f220000002500 */
[----:B--2---:R-:W-:Y:S01]  /*aa20*/  SHF.R.S32.HI R3, RZ, 0x1f, R0 ;  /* 0x0000001fff037819 */ /* 0x004fe20000011400 */
[----:B-1----:R1:W2:Y:S01]  /*aa30*/  LDS.128 R20, [R237+0x1800] ;  /* 0x00180000ed147984 */ /* 0x0022a20000000c00 */
[----:B------:R-:W-:Y:S02]  /*aa40*/  BSSY B0, `(.L_x_4006) ;  /* 0x0000031000007945 */ /* 0x000fe40003800000 */
[----:B------:R-:W-:Y:S01]  /*aa50*/  LEA.HI R6, R3, R0, RZ, 0x3 ;  /* 0x0000000003067211 */ /* 0x000fe200078f18ff */
[----:B------:R1:W1:Y:S02]  /*aa60*/  LDS.128 R16, [R237+0x3800] ;  /* 0x00380000ed107984 */ /* 0x0002640000000c00 */
[----:B---3--:R-:W3:Y:S01]  /*aa70*/  LDC.64 R4, c[0x0][0x298] ;  /* 0x0000a600ff047b82 */ /* 0x008ee20000000a00 */
[----:B------:R-:W-:Y:S01]  /*aa80*/  LOP3.LUT R3, R6, 0xfffffff8, RZ, 0xc0, !PT ;  /* 0xfffffff806037812 */ /* 0x000fe200078ec0ff */
[----:B------:R1:W1:Y:S04]  /*aa90*/  LDS.128 R12, [R237+0x5800] ;  /* 0x00580000ed0c7984 */ /* 0x0002680000000c00 */
[----:B------:R-:W-:Y:S01]  /*aaa0*/  IMAD.IADD R0, R0, 0x1, -R3 ;  /* 0x0000000100007824 */ /* 0x000fe200078e0a03 */
[----:B------:R1:W1:Y:S01]  /*aab0*/  LDS.128 R8, [R237+0x7800] ;  /* 0x00780000ed087984 */ /* 0x0002620000000c00 */
[----:B------:R-:W5:Y:S02]  /*aac0*/  LDC.64 R2, c[0x0][0x2a0] ;  /* 0x0000a800ff027b82 */ /* 0x000f640000000a00 */
[----:B------:R-:W-:Y:S01]  /*aad0*/  IMAD.SHL.U32 R30, R0, 0x8, RZ ;  /* 0x00000008001e7824 */ /* 0x000fe200078e00ff */
[----:B------:R-:W-:Y:S01]  /*aae0*/  SHF.R.S32.HI R0, RZ, 0x3, R6 ;  /* 0x00000003ff007819 */ /* 0x000fe20000011406 */
[----:B------:R1:W1:Y:S03]  /*aaf0*/  LDS.128 R36, [R237] ;  /* 0x00000000ed247984 */ /* 0x0002660000000c00 */
[----:B------:R-:W-:Y:S01]  /*ab00*/  SHF.R.S32.HI R31, RZ, 0x1f, R30 ;  /* 0x0000001fff1f7819 */ /* 0x000fe2000001141e */
[----:B----4-:R-:W-:Y:S01]  /*ab10*/  USHF.L.U32 UR5, UR5, 0x6, URZ ;  /* 0x0000000605057899 */ /* 0x010fe2000800063f */
[----:B------:R4:W1:Y:S01]  /*ab20*/  LDS.128 R32, [R237+0x2000] ;  /* 0x00200000ed207984 */ /* 0x0008620000000c00 */
[----:B------:R-:W-:-:S02]  /*ab30*/  VIADD R6, R0, 0x10 ;  /* 0x0000001000067836 */ /* 0x000fc40000000000 */
[----:B------:R-:W-:-:S03]  /*ab40*/  USHF.R.S32.HI UR4, URZ, 0x1f, UR5 ;  /* 0x0000001f3f047899 */ /* 0x000fc60008011405 */
[----:B------:R-:W-:Y:S01]  /*ab50*/  ISETP.GE.AND P3, PT, R6, R235, PT ;  /* 0x000000eb0600720c */ /* 0x000fe20003f66270 */
[----:B---3--:R-:W-:-:S04]  /*ab60*/  IMAD.WIDE.U32 R30, R4, UR5, R30 ;  /* 0x00000005041e7c25 */ /* 0x008fc8000f8e001e */
[----:B------:R-:W-:Y:S01]  /*ab70*/  IMAD R28, R4, UR4, RZ ;  /* 0x00000004041c7c24 */ /* 0x000fe2000f8e02ff */
[----:B------:R-:W-:Y:S01]  /*ab80*/  USHF.R.S32.HI UR4, URZ, 0x1f, UR6 ;  /* 0x0000001f3f047899 */ /* 0x000fe20008011406 */
[----:B------:R-:W-:Y:S01]  /*ab90*/  IADD3 R42, P0, R26, R30, RZ ;  /* 0x0000001e1a2a7210 */ /* 0x000fe20007f1e0ff */
[----:B------:R-:W-:Y:S02]  /*aba0*/  VIADD R6, R0, 0x20 ;  /* 0x0000002000067836 */ /* 0x000fe40000000000 */
[----:B------:R-:W-:Y:S02]  /*abb0*/  IMAD R7, R5, UR5, R28 ;  /* 0x0000000505077c24 */ /* 0x000fe4000f8e021c */
[----:B-----5:R-:W-:Y:S01]  /*abc0*/  IMAD R26, R2, UR4, RZ ;  /* 0x00000004021a7c24 */ /* 0x020fe2000f8e02ff */
[----:B------:R-:W-:Y:S02]  /*abd0*/  ISETP.GE.AND P2, PT, R6, R235, PT ;  /* 0x000000eb0600720c */ /* 0x000fe40003f46270 */
[----:B------:R-:W-:Y:S01]  /*abe0*/  IADD3.X R43, R24, R7, R31, P0, !PT ;  /* 0x00000007182b7210 */ /* 0x000fe200007fe41f */
[C---:B------:R-:W-:Y:S01]  /*abf0*/  VIADD R24, R0.reuse, 0x30 ;  /* 0x0000003000187836 */ /* 0x040fe20000000000 */
[----:B------:R4:W3:Y:S01]  /*ac00*/  LDS.128 R28, [R237+0x4000] ;  /* 0x00400000ed1c7984 */ /* 0x0008e20000000c00 */
[----:B------:R-:W-:Y:S01]  /*ac10*/  IMAD R45, R3, UR6, R26 ;  /* 0x00000006032d7c24 */ /* 0x000fe2000f8e021a */
[-C--:B------:R-:W-:Y:S01]  /*ac20*/  ISETP.GE.AND P0, PT, R0, R235.reuse, PT ;  /* 0x000000eb0000720c */ /* 0x080fe20003f06270 */
[----:B------:R-:W-:Y:S01]  /*ac30*/  IMAD.WIDE.U32 R42, R2, UR6, R42 ;  /* 0x00000006022a7c25 */ /* 0x000fe2000f8e002a */
[----:B------:R-:W-:-:S02]  /*ac40*/  ISETP.GE.AND P1, PT, R24, R235, PT ;  /* 0x000000eb1800720c */ /* 0x000fc40003f26270 */
[----:B------:R4:W1:Y:S01]  /*ac50*/  LDS.128 R24, [R237+0x6000] ;  /* 0x00600000ed187984 */ /* 0x0008620000000c00 */
[----:B------:R-:W-:Y:S01]  /*ac60*/  SHF.R.S32.HI R3, RZ, 0x1f, R0 ;  /* 0x0000001fff037819 */ /* 0x000fe20000011400 */
[----:B------:R-:W-:-:S07]  /*ac70*/  IMAD.IADD R45, R45, 0x1, R43 ;  /* 0x000000012d2d7824 */ /* 0x000fce00078e022b */
[----:B--2---:R-:W-:Y:S05]  /*ac80*/  @P0 BRA `(.L_x_4007) ;  /* 0x0000000000300947 */ /* 0x004fea0003800000 */
        /* <DEDUP_REMOVED lines=8> */
[----:B-1----:R2:W-:Y:S04]  /*ad10*/  STG.E.128 desc[UR12][R40.64], R36 ;  /* 0x0000002428007986 */ /* 0x0025e8000c101d0c */
[----:B------:R2:W-:Y:S04]  /*ad20*/  STG.E.128 desc[UR12][R40.64+0x80], R32 ;  /* 0x0000802028007986 */ /* 0x0005e8000c101d0c */
[----:B---3--:R2:W-:Y:S04]  /*ad30*/  STG.E.128 desc[UR12][R40.64+0x100], R28 ;  /* 0x0001001c28007986 */ /* 0x0085e8000c101d0c */
[----:B------:R2:W-:Y:S02]  /*ad40*/  STG.E.128 desc[UR12][R40.64+0x180], R24 ;  /* 0x0001801828007986 */ /* 0x0005e4000c101d0c */
.L_x_4007:
[----:B------:R-:W-:Y:S05]  /*ad50*/  BSYNC B0 ;  /* 0x0000000000007941 */ /* 0x000fea0003800000 */
.L_x_4006:
[----:B-12---:R1:W2:Y:S01]  /*ad60*/  LDS.128 R36, [R237+0x800] ;  /* 0x00080000ed247984 */ /* 0x0062a20000000c00 */
[----:B------:R-:W-:Y:S03]  /*ad70*/  BSSY B0, `(.L_x_4008) ;  /* 0x0000014000007945 */ /* 0x000fe60003800000 */
[----:B------:R1:W1:Y:S04]  /*ad80*/  LDS.128 R32, [R237+0x2800] ;  /* 0x00280000ed207984 */ /* 0x0002680000000c00 */
[----:B---3--:R3:W1:Y:S04]  /*ad90*/  LDS.128 R28, [R237+0x4800] ;  /* 0x00480000ed1c7984 */ /* 0x0086680000000c00 */
[----:B------:R3:W1:Y:S01]  /*ada0*/  LDS.128 R24, [R237+0x6800] ;  /* 0x00680000ed187984 */ /* 0x0006620000000c00 */
[----:B------:R-:W-:Y:S05]  /*adb0*/  @P3 BRA `(.L_x_4009) ;  /* 0x00000000003c3947 */ /* 0x000fea0003800000 */
[----:B------:R-:W-:Y:S01]  /*adc0*/  IADD3 R7, P0, R0, 0x10, RZ ;  /* 0x0000001000077810 */ /* 0x000fe20007f1e0ff */
[----:B------:R-:W-:Y:S01]  /*add0*/  IMAD.MOV.U32 R40, RZ, RZ, R42 ;  /* 0x000000ffff287224 */ /* 0x000fe200078e002a */
        /* <DEDUP_REMOVED lines=9> */
[----:B--2---:R2:W-:Y:S04]  /*ae70*/  STG.E.128 desc[UR12][R6.64], R36 ;  /* 0x0000002406007986 */ /* 0x0045e8000c101d0c */
[----:B-1----:R2:W-:Y:S04]  /*ae80*/  STG.E.128 desc[UR12][R6.64+0x80], R32 ;  /* 0x0000802006007986 */ /* 0x0025e8000c101d0c */
[----:B------:R2:W-:Y:S04]  /*ae90*/  STG.E.128 desc[UR12][R6.64+0x100], R28 ;  /* 0x0001001c06007986 */ /* 0x0005e8000c101d0c */
[----:B------:R2:W-:Y:S02]  /*aea0*/  STG.E.128 desc[UR12][R6.64+0x180], R24 ;  /* 0x0001801806007986 */ /* 0x0005e4000c101d0c */
.L_x_4009:
[----:B------:R-:W-:Y:S05]  /*aeb0*/  BSYNC B0 ;  /* 0x0000000000007941 */ /* 0x000fea0003800000 */
.L_x_4008:
[----:B-12---:R1:W2:Y:S01]  /*aec0*/  LDS.128 R32, [R237+0x1000] ;  /* 0x00100000ed207984 */ /* 0x0062a20000000c00 */
[----:B------:R-:W-:Y:S03]  /*aed0*/  BSSY B0, `(.L_x_4010) ;  /* 0x0000014000007945 */ /* 0x000fe60003800000 */
[----:B------:R1:W1:Y:S04]  /*aee0*/  LDS.128 R28, [R237+0x3000] ;  /* 0x00300000ed1c7984 */ /* 0x0002680000000c00 */
[----:B------:R1:W1:Y:S04]  /*aef0*/  LDS.128 R24, [R237+0x5000] ;  /* 0x00500000ed187984 */ /* 0x0002680000000c00 */
        /* <DEDUP_REMOVED lines=17> */
.L_x_4011:
[----:B------:R-:W-:Y:S05]  /*b010*/  BSYNC B0 ;  /* 0x0000000000007941 */ /* 0x000fea0003800000 */
.L_x_4010:
[----:B------:R-:W-:Y:S05]  /*b020*/  @P1 EXIT ;  /* 0x000000000000194d */ /* 0x000fea0003800000 */
[----:B------:R-:W-:Y:S01]  /*b030*/  IADD3 R0, P0, R0, 0x30, RZ ;  /* 0x0000003000007810 */ /* 0x000fe20007f1e0ff */
[----:B--2---:R-:W-:Y:S01]  /*b040*/  IMAD.MOV.U32 R6, RZ, RZ, R42 ;  /* 0x000000ffff067224 */ /* 0x004fe200078e002a */
[----:B------:R-:W-:Y:S01]  /*b050*/  MOV R7, R45 ;  /* 0x0000002d00077202 */ /* 0x000fe20000000f00 */
[----:B------:R-:W-:Y:S02]  /*b060*/  ULDC.64 UR4, c[0x0][0x280] ;  /* 0x0000a00000047ab9 */ /* 0x000fe40000000a00 */
[----:B------:R-:W-:Y:S02]  /*b070*/  IMAD.X R3, RZ, RZ, R3, P0 ;  /* 0x000000ffff037224 */ /* 0x000fe400000e0603 */
[----:B------:R-:W-:-:S04]  /*b080*/  IMAD.WIDE.U32 R6, R0, R4, R6 ;  /* 0x0000000400067225 */ /* 0x000fc800078e0006 */
[----:B------:R-:W-:Y:S01]  /*b090*/  IMAD R2, R3, R4, RZ ;  /* 0x0000000403027224 */ /* 0x000fe200078e02ff */
[----:B------:R-:W-:-:S03]  /*b0a0*/  LEA R4, P0, R6, UR4, 0x1 ;  /* 0x0000000406047c11 */ /* 0x000fc6000f8008ff */
[----:B------:R-:W-:-:S05]  /*b0b0*/  IMAD R2, R0, R5, R2 ;  /* 0x0000000500027224 */ /* 0x000fca00078e0202 */
[----:B------:R-:W-:-:S04]  /*b0c0*/  IADD3 R2, R2, R7, RZ ;  /* 0x0000000702027210 */ /* 0x000fc80007ffe0ff */
[----:B------:R-:W-:-:S05]  /*b0d0*/  LEA.HI.X R5, R6, UR5, R2, 0x1, P0 ;  /* 0x0000000506057c11 */ /* 0x000fca00080f0c02 */
[----:B------:R-:W-:Y:S04]  /*b0e0*/  STG.E.128 desc[UR12][R4.64], R20 ;  /* 0x0000001404007986 */ /* 0x000fe8000c101d0c */
[----:B------:R-:W-:Y:S04]  /*b0f0*/  STG.E.128 desc[UR12][R4.64+0x80], R16 ;  /* 0x0000801004007986 */ /* 0x000fe8000c101d0c */
[----:B------:R-:W-:Y:S04]  /*b100*/  STG.E.128 desc[UR12][R4.64+0x100], R12 ;  /* 0x0001000c04007986 */ /* 0x000fe8000c101d0c */
[----:B------:R-:W-:Y:S01]  /*b110*/  STG.E.128 desc[UR12][R4.64+0x180], R8 ;  /* 0x0001800804007986 */ /* 0x000fe2000c101d0c */
[----:B------:R-:W-:Y:S05]  /*b120*/  EXIT ;  /* 0x000000000000794d */ /* 0x000fea0003800000 */
.L_x_4012:
        /* <DEDUP_REMOVED lines=13> */
.L_x_9054:


//--------------------- .text._ZN5flash24flash_fwd_splitkv_kernelI23Flash_fwd_kernel_traitsILi256ELi64ELi64ELi4ELb0ELb0EN7cutlass10bfloat16_tE19Flash_kernel_traitsILi256ELi64ELi64ELi4ES3_EELb0ELb0ELb0ELb0ELb1ELb1ELb0ELb0EEEvNS_16Flash_fwd_paramsE --------------------------
	.section	.text._ZN5flash24flash_fwd_splitkv_kernelI23Flash_fwd_kernel_traitsILi256ELi64ELi64ELi4ELb0ELb0EN7cutlass10bfloat16_tE19Flash_kernel_traitsILi256ELi64ELi64ELi4ES3_EELb0ELb0ELb0ELb0ELb1ELb1ELb0ELb0EEEvNS_16Flash_fwd_paramsE,"ax",@progbits
	.align	128
        .global         _ZN5flash24flash_fwd_splitkv_kernelI23Flash_fwd_kernel_traitsILi256ELi64ELi64ELi4ELb0ELb0EN7cutlass10bfloat16_tE19Flash_kernel_traitsILi256ELi64ELi64ELi4ES3_EELb0ELb0ELb0ELb0ELb1ELb1ELb0ELb0EEEvNS_16Flash_fwd_paramsE
        .type           _ZN5flash24flash_fwd_splitkv_kernelI23Flash_fwd_kernel_traitsILi256ELi64ELi64ELi4ELb0ELb0EN7cutlass10bfloat16_tE19Flash_kernel_traitsILi256ELi64ELi64ELi4ES3_EELb0ELb0ELb0ELb0ELb1ELb1ELb0ELb0EEEvNS_16Flash_fwd_paramsE,@function
        .size           _ZN5flash24flash_fwd_splitkv_kernelI23Flash_fwd_kernel_traitsILi256ELi64ELi64ELi4ELb0ELb0EN7cutlass10bfloat16_tE19Flash_kernel_traitsILi256ELi64ELi64ELi4ES3_EELb0ELb0ELb0ELb0ELb1ELb1ELb0ELb0EEEvNS_16Flash_fwd_paramsE,(.L_x_9055 - _ZN5flash24flash_fwd_splitkv_kernelI23Flash_fwd_kernel_traitsILi256ELi64ELi64ELi4ELb0ELb0EN7cutlass10bfloat16_tE19Flash_kernel_traitsILi256ELi64ELi64ELi4ES3_EELb0ELb0ELb0ELb0ELb1ELb1ELb0ELb0EEEvNS_16Flash_fwd_paramsE)
        .other          _ZN5flash24flash_fwd_splitkv_kernelI23Flash_fwd_kernel_traitsILi256ELi64ELi64ELi4ELb0ELb0EN7cutlass10bfloat16_tE19Flash_kernel_traitsILi256ELi64ELi64ELi4ES3_EELb0ELb0ELb0ELb0ELb1ELb1ELb0ELb0EEEvNS_16Flash_fwd_paramsE,@"STO_CUDA_ENTRY STV_DEFAULT"
_ZN5flash24flash_fwd_splitkv_kernelI23Flash_fwd_kernel_traitsILi256ELi64ELi64ELi4ELb0ELb0EN7cutlass10bfloat16_tE19Flash_kernel_traitsILi256ELi64ELi64ELi4ES3_EELb0ELb0ELb0ELb0ELb1ELb1ELb0ELb0EEEvNS_16Flash_fwd_paramsE:
.text._ZN5flash24flash_fwd_splitkv_kernelI23Flash_fwd_kernel_traitsILi256ELi64ELi64ELi4ELb0ELb0EN7cutlass10bfloat16_tE19Flash_kernel_traitsILi256ELi64ELi64ELi4ES3_EELb0ELb0ELb0ELb0ELb1ELb1ELb0ELb0EEEvNS_16Flash_fwd_paramsE:
[----:B------:R-:W1:Y:S08]  /*0000*/  LDC R1, c[0x0][0x28] ;  /* 0x00000a00ff017b82 */ /* 0x000e700000000800 */
[----:B------:R-:W2:Y:S01]  /*0010*/  LDC.64 R2, c[0x0][0x300] ;  /* 0x0000c000ff027b82 */ /* 0x000ea20000000a00 */
[----:B------:R-:W3:Y:S01]  /*0020*/  S2R R9, SR_CTAID.Y ;  /* 0x0000000000097919 */ /* 0x000ee20000002600 */
[----:B------:R-:W-:Y:S01]  /*0030*/  ULDC.64 UR4, c[0x0][0x2f0] ;  /* 0x0000bc0000047ab9 */ /* 0x000fe20000000a00 */
[----:B------:R-:W-:Y:S01]  /*0040*/  IMAD.MOV.U32 R244, RZ, RZ, -0x1 ;  /* 0xfffffffffff47424 */ /* 0x000fe200078e00ff */
[----:B------:R-:W-:Y:S01]  /*0050*/  ISETP.NE.U32.AND P2, PT, RZ, UR4, PT ;  /* 0x00000004ff007c0c */ /* 0x000fe2000bf45070 */
[----:B------:R-:W-:Y:S01]  /*0060*/  ULDC.64 UR14, c[0x0][0x208] ;  /* 0x00008200000e7ab9 */ /* 0x000fe20000000a00 */
[----:B-1----:R-:W-:-:S02]  /*0070*/  VIADD R1, R1, 0xfffffff0 ;  /* 0xfffffff001017836 */ /* 0x002fc40000000000 */
[----:B------:R-:W3:Y:S01]  /*0080*/  LDC.64 R4, c[0x0][0x2f0] ;  /* 0x0000bc00ff047b82 */ /* 0x000ee20000000a00 */
[----:B------:R-:W-:-:S07]  /*0090*/  ISETP.NE.AND.EX P2, PT, RZ, UR5, PT, P2 ;  /* 0x00000005ff007c0c */ /* 0x000fce000bf45320 */
[----:B------:R-:W1:Y:S01]  /*00a0*/  LDC.U8 R0, c[0x0][0x3c2] ;  /* 0x0000f080ff007b82 */ /* 0x000e620000000000 */
[----:B--2---:R-:W-:-:S07]  /*00b0*/  ISETP.NE.U32.AND P1, PT, R2, RZ, PT ;  /* 0x000000ff0200720c */ /* 0x004fce0003f25070 */
[----:B------:R-:W2:Y:S01]  /*00c0*/  LDC.64 R12, c[0x0][0x2f8] ;  /* 0x0000be00ff0c7b82 */ /* 0x000ea20000000a00 */
[----:B------:R-:W-:Y:S01]  /*00d0*/  ISETP.NE.AND.EX P1, PT, R3, RZ, PT, P1 ;  /* 0x000000ff0300720c */ /* 0x000fe20003f25310 */
[----:B---3--:R-:W-:-:S06]  /*00e0*/  IMAD.WIDE R16, R9, 0x4, R4 ;  /* 0x0000000409107825 */ /* 0x008fcc00078e0204 */
[----:B------:R-:W3:Y:S01]  /*00f0*/  LDC.64 R2, c[0x0][0x2f8] ;  /* 0x0000be00ff027b82 */ /* 0x000ee20000000a00 */
[----:B------:R-:W4:Y:S04]  /*0100*/  @P2 LDG.E R244, desc[UR14][R16.64] ;  /* 0x0000000e10f42981 */ /* 0x000f28000c1e1900 */
[----:B------:R-:W4:Y:S03]  /*0110*/  @P2 LDG.E R5, desc[UR14][R16.64+0x4] ;  /* 0x0000040e10052981 */ /* 0x000f26000c1e1900 */
[----:B------:R-:W1:Y:S01]  /*0120*/  @P1 LDC.64 R6, c[0x0][0x300] ;  /* 0x0000c000ff061b82 */ /* 0x000e620000000a00 */
[----:B------:R-:W-:Y:S02]  /*0130*/  IMAD.MOV.U32 R11, RZ, RZ, RZ ;  /* 0x000000ffff0b7224 */ /* 0x000fe400078e00ff */
[----:B-1----:R-:W-:-:S05]  /*0140*/  @P1 IMAD.WIDE R14, R9, 0x4, R6 ;  /* 0x00000004090e1825 */ /* 0x002fca00078e0206 */
[----:B------:R1:W5:Y:S01]  /*0150*/  @P1 LDG.E R11, desc[UR14][R14.64] ;  /* 0x0000000e0e0b1981 */ /* 0x000362000c1e1900 */
[----:B------:R-:W-:Y:S02]  /*0160*/  ISETP.NE.AND P3, PT, R0, RZ, PT ;  /* 0x000000ff0000720c */ /* 0x000fe40003f65270 */
[----:B---3--:R-:W-:-:S04]  /*0170*/  ISETP.EQ.U32.AND P0, PT, R2, RZ, PT ;  /* 0x000000ff0200720c */ /* 0x008fc80003f02070 */
[----:B------:R-:W-:Y:S01]  /*0180*/  ISETP.EQ.OR.EX P0, PT, R3, RZ, !P3, P0 ;  /* 0x000000ff0300720c */ /* 0x000fe20005f02700 */
[----:B------:R-:W-:Y:S02]  /*0190*/  IMAD.MOV.U32 R10, RZ, RZ, -0x1 ;  /* 0xffffffffff0a7424 */ /* 0x000fe400078e00ff */
[----:B--2---:R-:W-:Y:S01]  /*01a0*/  IMAD.WIDE R6, R9, 0x4, R12 ;  /* 0x0000000409067825 */ /* 0x004fe200078e020c */
[----:B------:R-:W2:Y:S01]  /*01b0*/  S2R R39, SR_CTAID.X ;  /* 0x0000000000277919 */ /* 0x000ea20000002500 */
[----:B------:R-:W3:Y:S01]  /*01c0*/  S2R R36, SR_CTAID.Z ;  /* 0x0000000000247919 */ /* 0x000ee20000002700 */
        /* <DEDUP_REMOVED lines=11> */
.L_x_4013:
[----:B------:R-:W1:Y:S02]  /*0280*/  LDC R4, c[0x0][0x2c8] ;  /* 0x0000b200ff047b82 */ /* 0x000e640000000800 */
.L_x_4014:
        /* <DEDUP_REMOVED lines=87> */
.L_x_4017:
[----:B------:R-:W-:Y:S05]  /*0800*/  BSYNC B0 ;  /* 0x0000000000007941 */ /* 0x000fea0003800000 */
.L_x_4016:
        /* <DEDUP_REMOVED lines=19> */
.L_x_4019:
[----:B------:R-:W-:Y:S05]  /*0940*/  BSYNC B0 ;  /* 0x0000000000007941 */ /* 0x000fea0003800000 */
.L_x_4018:
        /* <DEDUP_REMOVED lines=18> */
.L_x_4021:
[----:B------:R-:W-:Y:S05]  /*0a70*/  BSYNC B0 ;  /* 0x0000000000007941 */ /* 0x000fea0003800000 */
.L_x_4020:
        /* <DEDUP_REMOVED lines=16> */
.L_x_4023:
[----:B------:R-:W-:Y:S05]  /*0b80*/  BSYNC B0 ;  /* 0x0000000000007941 */ /* 0x000fea0003800000 */
.L_x_4022:
        /* <DEDUP_REMOVED lines=15> */
.L_x_4015:
        /* <DEDUP_REMOVED lines=24> */
.L_x_4024:
        /* <DEDUP_REMOVED lines=79> */
.L_x_4025:
        /* <DEDUP_REMOVED lines=49> */
.L_x_4027:
        /* <DEDUP_REMOVED lines=27> */
.L_x_4026:
        /* <DEDUP_REMOVED lines=48> */
[C---:B------:R-:W-:Y:S01]  /*1ab0*/  IMAD.X R111, R7.reuse, 0x1, R4, P5 ;  /* 0x00000001076f7824 */ /* 0x040fe200028e0604 */
[----:B------:R-:W-:Y:S01]  /*1ac0*/  IADD3.X R3, R7, R3, RZ, P4, !PT ;  /* 0x0000000307037210 */ /* 0x000fe200027fe4ff */
[----:B------:R-:W-:Y:S01]  /*1ad0*/  IMAD R13, R36, UR5, R13 ;  /* 0x00000005240d7c24 */ /* 0x000fe2000f8e020d */
[----:B------:R-:W-:Y:S01]  /*1ae0*/  LOP3.LUT R17, R6, 0x38, R11, 0xf8, !PT ;  /* 0x0000003806117812 */ /* 0x000fe200078ef80b */
[----:B------:R-:W-:Y:S01]  /*1af0*/  UMOV UR5, 0x400 ;  /* 0x0000040000057882 */ /* 0x000fe20000000000 */
[----:B------:R-:W-:Y:S01]  /*1b00*/  SHF.R.U32.HI R6, RZ, 0x3, R6 ;  /* 0x00000003ff067819 */ /* 0x000fe20000011606 */
[----:B------:R-:W-:Y:S01]  /*1b10*/  IMAD.WIDE.U32 R36, R36, UR4, R2 ;  /* 0x0000000424247c25 */ /* 0x000fe2000f8e0002 */
[----:B------:R-:W4:Y:S01]  /*1b20*/  S2UR UR4, SR_CgaCtaId ;  /* 0x00000000000479c3 */ /* 0x000f220000008800 */
[----:B------:R-:W-:-:S02]  /*1b30*/  LEA.HI R4, R5, R116, RZ, 0x6 ;  /* 0x0000007405047211 */ /* 0x000fc400078f30ff */
[----:B------:R-:W-:Y:S01]  /*1b40*/  LOP3.LUT R17, R17, R6, RZ, 0x3c, !PT ;  /* 0x0000000611117212 */ /* 0x000fe200078e3cff */
[-C--:B--2---:R-:W-:Y:S01]  /*1b50*/  @!P3 IMAD R34, R39, R8.reuse, RZ ;  /* 0x000000082722b224 */ /* 0x084fe200078e02ff */
[----:B------:R-:W-:Y:S01]  /*1b60*/  @!P2 MOV R11, 0x400 ;  /* 0x00000400000ba802 */ /* 0x000fe20000000f00 */
[----:B------:R-:W-:Y:S01]  /*1b70*/  IMAD.SHL.U32 R4, R4, 0x8, RZ ;  /* 0x0000000804047824 */ /* 0x000fe200078e00ff */
[----:B------:R-:W-:Y:S01]  /*1b80*/  @!P1 IADD3 R29, P5, R38, 0x20, RZ ;  /* 0x00000020261d9810 */ /* 0x000fe20007fbe0ff */
[----:B------:R-:W2:Y:S01]  /*1b90*/  @!P2 LDC.64 R2, c[0x0][0x240] ;  /* 0x00009000ff02ab82 */ /* 0x000ea20000000a00 */
[----:B---3--:R-:W-:Y:S01]  /*1ba0*/  @!P2 LEA R32, R32, R11, 0x18 ;  /* 0x0000000b2020a211 */ /* 0x008fe200078ec0ff */
[----:B------:R-:W-:Y:S01]  /*1bb0*/  IMAD.IADD R37, R37, 0x1, R13 ;  /* 0x0000000125257824 */ /* 0x000fe200078e020d */
[----:B------:R-:W-:Y:S01]  /*1bc0*/  @!P1 MOV R11, 0x400 ;  /* 0x00000400000b9802 */ /* 0x000fe20000000f00 */
[C---:B------:R-:W-:Y:S01]  /*1bd0*/  @!P3 IMAD R34, R38.reuse, R9, R34 ;  /* 0x000000092622b224 */ /* 0x040fe200078e0222 */
[----:B------:R-:W-:Y:S01]  /*1be0*/  LOP3.LUT R17, R17, 0xfffffe00, R4, 0xf8, !PT ;  /* 0xfffffe0011117812 */ /* 0x000fe200078ef804 */
[----:B------:R-:W-:Y:S01]  /*1bf0*/  @!P3 IMAD.WIDE.U32 R40, R38, R8, R36 ;  /* 0x000000082628b225 */ /* 0x000fe200078e0024 */
[----:B-1----:R-:W-:Y:S01]  /*1c00*/  @!P1 LEA R30, R30, R11, 0x18 ;  /* 0x0000000b1e1e9211 */ /* 0x002fe200078ec0ff */
[----:B------:R-:W1:Y:S01]  /*1c10*/  @!P3 LDC.64 R6, c[0x0][0x210] ;  /* 0x00008400ff06bb82 */ /* 0x000e620000000a00 */
[----:B------:R-:W-:Y:S01]  /*1c20*/  @!P0 MOV R11, 0x400 ;  /* 0x00000400000b8802 */ /* 0x000fe20000000f00 */
[----:B------:R-:W-:Y:S01]  /*1c30*/  @!P3 IMAD.IADD R34, R41, 0x1, R34 ;  /* 0x000000012922b824 */ /* 0x000fe200078e0222 */
[----:B------:R-:W-:Y:S01]  /*1c40*/  @!P2 IADD3 R4, P4, R38, 0x10, RZ ;  /* 0x000000102604a810 */ /* 0x000fe20007f9e0ff */
[----:B------:R-:W-:Y:S01]  /*1c50*/  @!P2 IMAD.MOV.U32 R42, RZ, RZ, R36 ;  /* 0x000000ffff2aa224 */ /* 0x000fe200078e0024 */
[----:B----4-:R-:W-:Y:S01]  /*1c60*/  @!P0 LEA R28, R28, R11, 0x18 ;  /* 0x0000000b1c1c8211 */ /* 0x010fe200078ec0ff */
[----:B------:R-:W-:-:S02]  /*1c70*/  @!P2 IMAD.MOV.U32 R43, RZ, RZ, R37 ;  /* 0x000000ffff2ba224 */ /* 0x000fc400078e0025 */
[--C-:B------:R-:W-:Y:S01]  /*1c80*/  @!P2 IMAD.X R11, RZ, RZ, R39.reuse, P4 ;  /* 0x000000ffff0ba224 */ /* 0x100fe200020e0627 */
[----:B------:R-:W-:Y:S01]  /*1c90*/  @!P0 IADD3 R33, P4, R38, 0x30, RZ ;  /* 0x0000003026218810 */ /* 0x000fe20007f9e0ff */
[----:B------:R-:W3:Y:S01]  /*1ca0*/  @!P1 LDC.64 R12, c[0x0][0x240] ;  /* 0x00009000ff0c9b82 */ /* 0x000ee20000000a00 */
[----:B------:R-:W-:Y:S01]  /*1cb0*/  ULEA UR4, UR4, UR5, 0x18 ;  /* 0x0000000504047291 */ /* 0x000fe2000f8ec03f */
[--C-:B------:R-:W-:Y:S01]  /*1cc0*/  @!P1 IMAD.X R35, RZ, RZ, R39.reuse, P5 ;  /* 0x000000ffff239224 */ /* 0x100fe200028e0627 */
[----:B------:R-:W-:Y:S01]  /*1cd0*/  IADD3 R25, P5, R20, R25, RZ ;  /* 0x0000001914197210 */ /* 0x000fe20007fbe0ff */
[----:B------:R-:W-:Y:S01]  /*1ce0*/  @!P0 IMAD.X R31, RZ, RZ, R39, P4 ;  /* 0x000000ffff1f8224 */ /* 0x000fe200020e0627 */
[----:B------:R-:W-:Y:S01]  /*1cf0*/  @!P1 MOV R39, R37 ;  /* 0x0000002500279202 */ /* 0x000fe20000000f00 */
[----:B--2---:R-:W-:Y:S01]  /*1d00*/  @!P2 IMAD R10, R11, R2, RZ ;  /* 0x000000020b0aa224 */ /* 0x004fe200078e02ff */
[----:B------:R-:W-:Y:S01]  /*1d10*/  LEA R245, R17, UR4, 0x1 ;  /* 0x0000000411f57c11 */ /* 0x000fe2000f8e08ff */
[----:B------:R-:W2:Y:S01]  /*1d20*/  @!P0 LDC.64 R8, c[0x0][0x240] ;  /* 0x00009000ff088b82 */ /* 0x000ea20000000a00 */
[----:B------:R-:W-:Y:S01]  /*1d30*/  @!P1 IMAD.MOV.U32 R38, RZ, RZ, R36 ;  /* 0x000000ffff269224 */ /* 0x000fe200078e0024 */
[----:B------:R-:W-:Y:S01]  /*1d40*/  ULDC UR5, c[0x0][0x39c] ;  /* 0x0000e70000057ab9 */ /* 0x000fe20000000800 */
[----:B------:R-:W-:-:S02]  /*1d50*/  @!P2 IMAD R3, R4, R3, R10 ;  /* 0x000000030403a224 */ /* 0x000fc400078e020a */
[----:B------:R-:W-:Y:S01]  /*1d60*/  @!P2 IMAD R32, R17, 0x2, R32 ;  /* 0x000000021120a824 */ /* 0x000fe200078e0220 */
[----:B-1----:R-:W-:Y:S01]  /*1d70*/  @!P3 LEA R44, P4, R40, R6, 0x1 ;  /* 0x00000006282cb211 */ /* 0x002fe200078808ff */
[----:B------:R-:W-:Y:S01]  /*1d80*/  IMAD.SHL.U32 R6, R165, 0x40, RZ ;  /* 0x00000040a5067824 */ /* 0x000fe200078e00ff */
[----:B------:R-:W1:Y:S01]  /*1d90*/  @!P1 LDC.64 R10, c[0x0][0x210] ;  /* 0x00008400ff0a9b82 */ /* 0x000e620000000a00 */
[----:B------:R-:W-:Y:S01]  /*1da0*/  IMAD.WIDE.U32 R110, R20, R108, R110 ;  /* 0x0000006c146e7225 */ /* 0x000fe200078e006e */
[----:B------:R-:W-:-:S03]  /*1db0*/  @!P3 LEA.HI.X R45, R40, R7, R34, 0x1, P4 ;  /* 0x00000007282db211 */ /* 0x000fc600020f0c22 */
[----:B------:R-:W-:Y:S02]  /*1dc0*/  @!P2 IMAD.WIDE.U32 R40, R4, R2, R42 ;  /* 0x000000020428a225 */ /* 0x000fe400078e002a */
[----:B------:R-:W-:Y:S01]  /*1dd0*/  @!PT LDS RZ, [RZ] ;  /* 0x00000000fffff984 */ /* 0x000fe20000000800 */
[----:B------:R-:W-:Y:S01]  /*1de0*/  @!PT LDS RZ, [RZ] ;  /* 0x00000000fffff984 */ /* 0x000fe20000000800 */
[----:B------:R-:W-:Y:S01]  /*1df0*/  @!PT LDS RZ, [RZ] ;  /* 0x00000000fffff984 */ /* 0x000fe20000000800 */
[----:B------:R-:W-:Y:S02]  /*1e00*/  @!P3 LDGSTS.E.BYPASS.LTC128B.128 [R245], desc[UR14][R44.64] ;  /* 0x000000002cf5bfae */ /* 0x000fe4000b901d4e */
[----:B------:R-:W-:Y:S02]  /*1e10*/  VIADD R4, R6, 0xffffffc0 ;  /* 0xffffffc006047836 */ /* 0x000fe40000000000 */
[----:B------:R-:W-:Y:S01]  /*1e20*/  @!P3 LDGSTS.E.BYPASS.LTC128B.128 [R245+0x2000], desc[UR14][R44.64+0x80] ;  /* 0x020000802cf5bfae */ /* 0x000fe2000b901d4e */
[----:B------:R-:W-:Y:S02]  /*1e30*/  @!P2 IMAD.IADD R34, R41, 0x1, R3 ;  /* 0x000000012922a824 */ /* 0x000fe400078e0203 */
[----:B------:R-:W-:Y:S01]  /*1e40*/  IMAD.IADD R7, R117, 0x1, -R4 ;  /* 0x0000000175077824 */ /* 0x000fe200078e0a04 */
[----:B------:R-:W-:Y:S01]  /*1e50*/  @!P3 LDGSTS.E.BYPASS.LTC128B.128 [R245+0x4000], desc[UR14][R44.64+0x100] ;  /* 0x040001002cf5bfae */ /* 0x000fe2000b901d4e */
[----:B------:R-:W4:Y:S01]  /*1e60*/  @!P0 LDC.64 R2, c[0x0][0x210] ;  /* 0x00008400ff028b82 */ /* 0x000f220000000a00 */
[----:B---3--:R-:W-:-:S02]  /*1e70*/  @!P1 IMAD.WIDE.U32 R38, R29, R12, R38 ;  /* 0x0000000c1d269225 */ /* 0x008fc400078e0026 */
[----:B------:R-:W-:Y:S01]  /*1e80*/  @!P3 LDGSTS.E.BYPASS.LTC128B.128 [R245+0x6000], desc[UR14][R44.64+0x180] ;  /* 0x060001802cf5bfae */ /* 0x000fe2000b901d4e */
[----:B------:R-:W-:Y:S01]  /*1e90*/  @!P2 LEA R42, P3, R40, R14, 0x1 ;  /* 0x0000000e282aa211 */ /* 0x000fe200078608ff */
[----:B------:R-:W-:Y:S01]  /*1ea0*/  @!P1 IMAD R14, R35, R12, RZ ;  /* 0x0000000c230e9224 */ /* 0x000fe200078e02ff */
[----:B------:R-:W-:Y:S01]  /*1eb0*/  ISETP.GE.AND P4, PT, R20, R7, PT ;  /* 0x000000071400720c */ /* 0x000fe20003f86270 */
[----:B--2---:R-:W-:Y:S01]  /*1ec0*/  @!P0 IMAD R12, R31, R8, RZ ;  /* 0x000000081f0c8224 */ /* 0x004fe200078e02ff */
[----:B------:R-:W-:Y:S01]  /*1ed0*/  @!P2 LEA.HI.X R43, R40, R15, R34, 0x1, P3 ;  /* 0x0000000f282ba211 */ /* 0x000fe200018f0c22 */
[----:B------:R-:W-:Y:S01]  /*1ee0*/  @!P1 IMAD R13, R29, R13, R14 ;  /* 0x0000000d1d0d9224 */ /* 0x000fe200078e020e */
[----:B------:R-:W-:Y:S01]  /*1ef0*/  ISETP.GE.AND P3, PT, R24, R7, PT ;  /* 0x000000071800720c */ /* 0x000fe20003f66270 */
[----:B------:R-:W-:Y:S02]  /*1f00*/  @!P0 IMAD R12, R33, R9, R12 ;  /* 0x00000009210c8224 */ /* 0x000fe400078e020c */
[----:B------:R-:W-:Y:S01]  /*1f10*/  @!P2 LDGSTS.E.BYPASS.LTC128B.128 [R32+0x800], desc[UR14][R42.64] ;  /* 0x008000002a20afae */ /* 0x000fe2000b901d4e */
[----:B------:R-:W-:-:S02]  /*1f20*/  @!P1 IMAD.IADD R13, R39, 0x1, R13 ;  /* 0x00000001270d9824 */ /* 0x000fc400078e020d */
[----:B------:R-:W-:Y:S01]  /*1f30*/  @!P0 IMAD.WIDE.U32 R36, R33, R8, R36 ;  /* 0x0000000821248225 */ /* 0x000fe200078e0024 */
[----:B------:R-:W-:Y:S02]  /*1f40*/  @!P2 LDGSTS.E.BYPASS.LTC128B.128 [R32+0x2800], desc[UR14][R42.64+0x80] ;  /* 0x028000802a20afae */ /* 0x000fe4000b901d4e */
[----:B------:R-:W2:Y:S01]  /*1f50*/  @!P4 LDC.64 R8, c[0x0][0x218] ;  /* 0x00008600ff08cb82 */ /* 0x000ea20000000a00 */
        /* <DEDUP_REMOVED lines=18> */
[----:B------:R-:W-:Y:S02]  /*2080*/  @!P0 LEA R13, R17, R28, 0x1 ;  /* 0x0000001c110d8211 */ /* 0x000fe400078e08ff */
[----:B------:R-:W-:Y:S01]  /*2090*/  @!P1 LDGSTS.E.BYPASS.LTC128B.128 [R11+0x3000], desc[UR14][R14.64+0x80] ;  /* 0x030000800e0b9fae */ /* 0x000fe2000b901d4e */
[----:B------:R-:W-:-:S03]  /*20a0*/  ISETP.GE.AND P2, PT, R16, R7, PT ;  /* 0x000000071000720c */ /* 0x000fc60003f46270 */
[----:B------:R-:W-:Y:S04]  /*20b0*/  @!P1 LDGSTS.E.BYPASS.LTC128B.128 [R11+0x5000], desc[UR14][R14.64+0x100] ;  /* 0x050001000e0b9fae */ /* 0x000fe8000b901d4e */
[----:B------:R1:W-:Y:S01]  /*20c0*/  @!P1 LDGSTS.E.BYPASS.LTC128B.128 [R11+0x7000], desc[UR14][R14.64+0x180] ;  /* 0x070001800e0b9fae */ /* 0x0003e2000b901d4e */
[----:B------:R-:W-:Y:S01]  /*20d0*/  ISETP.GE.AND P1, PT, R18, R7, PT ;  /* 0x000000071200720c */ /* 0x000fe20003f26270 */
[----:B---3--:R-:W-:Y:S02]  /*20e0*/  IMAD.WIDE.U32 R32, R108, 0x20, RZ ;  /* 0x000000206c207825 */ /* 0x008fe400078e00ff */
[----:B------:R-:W-:Y:S02]  /*20f0*/  @!P0 LDGSTS.E.BYPASS.LTC128B.128 [R13+0x1800], desc[UR14][R30.64] ;  /* 0x018000001e0d8fae */ /* 0x000fe4000b901d4e */
[----:B------:R-:W-:-:S02]  /*2100*/  @!P2 IMAD.MOV.U32 R112, RZ, RZ, R110 ;  /* 0x000000ffff70a224 */ /* 0x000fc400078e006e */
        /* <DEDUP_REMOVED lines=56> */
[----:B------:R-:W-:Y:S01]  /*2490*/  IMAD.SHL.U32 R8, R0, 0x40, RZ ;  /* 0x0000004000087824 */ /* 0x000fe200078e00ff */
[----:B------:R-:W-:Y:S02]  /*24a0*/  IADD3 R12, R35, R12, RZ ;  /* 0x0000000c230c7210 */ /* 0x000fe40007ffe0ff */
[----:B------:R-:W-:Y:S01]  /*24b0*/  @!P2 LEA.HI.X R23, R18, R9, R14, 0x1, P1 ;  /* 0x000000091217a211 */ /* 0x000fe200008f0c0e */
[----:B------:R-:W-:Y:S01]  /*24c0*/  IMAD.WIDE.U32 R14, R2, 0x20, RZ ;  /* 0x00000020020e7825 */ /* 0x000fe200078e00ff */
[C---:B------:R-:W-:Y:S02]  /*24d0*/  LEA R248, P1, R34.reuse, UR6, 0x1 ;  /* 0x0000000622f87c11 */ /* 0x040fe4000f8208ff */
[----:B------:R-:W-:Y:S01]  /*24e0*/  SHF.R.S32.HI R10, RZ, 0x4, R7 ;  /* 0x00000004ff0a7819 */ /* 0x000fe20000011407 */
[----:B------:R-:W-:Y:S01]  /*24f0*/  @!P2 LDGSTS.E.BYPASS.LTC128B.128 [R17+0x9800], desc[UR14][R22.64] ;  /* 0x098000001611afae */ /* 0x000fe2000b901d4e */
[----:B------:R-:W-:Y:S01]  /*2500*/  LEA.HI.X R249, R34, UR7, R12, 0x1, P1 ;  /* 0x0000000722f97c11 */ /* 0x000fe200088f0c0c */
[----:B------:R-:W-:Y:S01]  /*2510*/  IMAD.SHL.U32 R9, R3, 0x20, RZ ;  /* 0x0000002003097824 */ /* 0x000fe200078e00ff */
[----:B------:R-:W-:Y:S01]  /*2520*/  LEA.HI R7, R7, R10, RZ, 0x1 ;  /* 0x0000000a07077211 */ /* 0x000fe200078f08ff */
[----:B------:R-:W-:Y:S01]  /*2530*/  @!P2 LDGSTS.E.BYPASS.LTC128B.128 [R17+0xb800], desc[UR14][R22.64+0x80] ;  /* 0x0b8000801611afae */ /* 0x000fe2000b901d4e */
[----:B------:R-:W-:-:S02]  /*2540*/  @!P5 IADD3 R14, P1, R248, R14, RZ ;  /* 0x0000000ef80ed210 */ /* 0x000fc40007f3e0ff */
[----:B------:R-:W-:Y:S01]  /*2550*/  LOP3.LUT R7, R7, 0xfffffffe, RZ, 0xc0, !PT ;  /* 0xfffffffe07077812 */ /* 0x000fe200078ec0ff */
[----:B------:R-:W-:Y:S01]  /*2560*/  @!P2 LDGSTS.E.BYPASS.LTC128B.128 [R17+0xd800], desc[UR14][R22.64+0x100] ;  /* 0x0d8001001611afae */ /* 0x000fe2000b901d4e */
[----:B------:R-:W-:Y:S02]  /*2570*/  @!P5 IADD3.X R15, R249, R15, R9, P1, !PT ;  /* 0x0000000ff90fd210 */ /* 0x000fe40000ffe409 */
[----:B------:R-:W-:Y:S01]  /*2580*/  LEA.HI R9, R5, R116, RZ, 0x5 ;  /* 0x0000007405097211 */ /* 0x000fe200078f28ff */
[----:B------:R2:W-:Y:S01]  /*2590*/  @!P2 LDGSTS.E.BYPASS.LTC128B.128 [R17+0xf800], desc[UR14][R22.64+0x180] ;  /* 0x0f8001801611afae */ /* 0x0005e2000b901d4e */
[----:B------:R-:W-:Y:S02]  /*25a0*/  IMAD.IADD R7, R10, 0x1, -R7 ;  /* 0x000000010a077824 */ /* 0x000fe400078e0a07 */
[----:B------:R-:W-:Y:S01]  /*25b0*/  @!P3 IMAD R5, R3, 0x60, RZ ;  /* 0x000000600305b824 */ /* 0x000fe200078e02ff */
        /* <DEDUP_REMOVED lines=18> */
[----:B------:R-:W-:Y:S01]  /*26e0*/  SHF.L.U32 R7, R7, 0x3, RZ ;  /* 0x0000000307077819 */ /* 0x000fe200000006ff */
[----:B------:R-:W-:Y:S01]  /*26f0*/  @!P3 IMAD.IADD R13, R13, 0x1, R5 ;  /* 0x000000010d0db824 */ /* 0x000fe200078e0205 */
[----:B------:R-:W-:Y:S02]  /*2700*/  LEA R241, R241, UR4, 0x1 ;  /* 0x00000004f1f17c11 */ /* 0x000fe4000f8e08ff */
[----:B------:R-:W-:Y:S02]  /*2710*/  LOP3.LUT R10, R8, 0x1c0, RZ, 0xc0, !PT ;  /* 0x000001c0080a7812 */ /* 0x000fe400078ec0ff */
[----:B------:R-:W-:Y:S01]  /*2720*/  SHF.R.S32.HI R8, RZ, 0x5, R9 ;  /* 0x00000005ff087819 */ /* 0x000fe20000011409 */
[----:B------:R-:W-:Y:S01]  /*2730*/  VIADD R239, R241, 0x8020 ;  /* 0x00008020f1ef7836 */ /* 0x000fe20000000000 */
[----:B------:R-:W-:-:S02]  /*2740*/  LOP3.LUT R7, R10, 0x8, R7, 0xf8, !PT ;  /* 0x000000080a077812 */ /* 0x000fc400078ef807 */
[----:B------:R-:W-:Y:S01]  /*2750*/  SHF.R.U32.HI R114, RZ, 0x3, R10 ;  /* 0x00000003ff727819 */ /* 0x000fe2000001160a */
[----:B------:R-:W-:-:S03]  /*2760*/  IMAD R5, R8, 0x400, R115 ;  /* 0x0000040008057824 */ /* 0x000fc600078e0273 */
[----:B------:R-:W-:Y:S01]  /*2770*/  LOP3.LUT R114, R7, R114, RZ, 0x3c, !PT ;  /* 0x0000007207727212 */ /* 0x000fe200078e3cff */
[----:B------:R-:W-:-:S04]  /*2780*/  IMAD.MOV.U32 R7, RZ, RZ, 0x10 ;  /* 0x00000010ff077424 */ /* 0x000fc800078e00ff */
[----:B------:R-:W-:Y:S01]  /*2790*/  IMAD.IADD R242, R114, 0x1, R5 ;  /* 0x0000000172f27824 */ /* 0x000fe200078e0205 */
[----:B------:R-:W-:Y:S01]  /*27a0*/  SEL R7, R7, 0xfffffff0, !P1 ;  /* 0xfffffff007077807 */ /* 0x000fe20004800000 */
[----:B------:R-:W-:Y:S01]  /*27b0*/  @P0 STS.128 [R245+0x10000], RZ ;  /* 0x010000fff5000388 */ /* 0x000fe20000000c00 */
[----:B------:R-:W-:Y:S02]  /*27c0*/  IMAD.MOV.U32 R5, RZ, RZ, 0x20 ;  /* 0x00000020ff057424 */ /* 0x000fe400078e00ff */
[----:B------:R-:W-:Y:S01]  /*27d0*/  LEA R242, R242, UR4, 0x1 ;  /* 0x00000004f2f27c11 */ /* 0x000fe2000f8e08ff */
[----:B------:R-:W-:Y:S01]  /*27e0*/  @P0 STS.128 [R245+0x12000], RZ ;  /* 0x012000fff5000388 */ /* 0x000fe20000000c00 */
[----:B------:R-:W-:Y:S01]  /*27f0*/  IMAD.IADD R236, R115, 0x1, R114 ;  /* 0x0000000173ec7824 */ /* 0x000fe200078e0272 */
        /* <DEDUP_REMOVED lines=15> */
[----:B------:R-:W-:Y:S02]  /*28f0*/  @!P4 LEA.HI.X R11, R2, R249, R3, 0x6, P0 ;  /* 0x000000f9020bc211 */ /* 0x000fe400000f3403 */
        /* <DEDUP_REMOVED lines=9> */
[----:B------:R-:W-:Y:S01]  /*2990*/  @P1 VIADD R239, R0, 0xffffffe0 ;  /* 0xffffffe000ef1836 */ /* 0x000fe20000000000 */
[----:B------:R-:W-:-:S02]  /*29a0*/  MOV R0, 0x40 ;  /* 0x0000004000007802 */ /* 0x000fc40000000f00 */
[----:B------:R-:W-:Y:S01]  /*29b0*/  @!P5 LDGSTS.E.BYPASS.LTC128B.128 [R245+0x12800], desc[UR14][R14.64+0x80] ;  /* 0x128000800ef5dfae */ /* 0x000fe2000b901d4e */
[C---:B------:R-:W-:Y:S01]  /*29c0*/  VIADD R231, R239.reuse, 0x800 ;  /* 0x00000800efe77836 */ /* 0x040fe20000000000 */
[----:B------:R-:W-:Y:S01]  /*29d0*/  SEL R0, R0, 0xffffffc0, !P2 ;  /* 0xffffffc000007807 */ /* 0x000fe20005000000 */
[C---:B------:R-:W-:Y:S01]  /*29e0*/  VIADD R230, R239.reuse, 0x1000 ;  /* 0x00001000efe67836 */ /* 0x040fe20000000000 */
[----:B------:R-:W-:Y:S01]  /*29f0*/  @!P5 LDGSTS.E.BYPASS.LTC128B.128 [R245+0x14800], desc[UR14][R14.64+0x100] ;  /* 0x148001000ef5dfae */ /* 0x000fe2000b901d4e */
[C---:B------:R-:W-:Y:S01]  /*2a00*/  VIADD R229, R239.reuse, 0x1800 ;  /* 0x00001800efe57836 */ /* 0x040fe20000000000 */
[----:B------:R-:W-:Y:S01]  /*2a10*/  IADD3 R224, R239, 0x3800, RZ ;  /* 0x00003800efe07810 */ /* 0x000fe20007ffe0ff */
[----:B------:R-:W-:Y:S01]  /*2a20*/  IMAD.IADD R235, R241, 0x1, R0 ;  /* 0x00000001f1eb7824 */ /* 0x000fe200078e0200 */
[----:B------:R-:W-:Y:S01]  /*2a30*/  @!P5 LDGSTS.E.BYPASS.LTC128B.128 [R245+0x16800], desc[UR14][R14.64+0x180] ;  /* 0x168001800ef5dfae */ /* 0x000fe2000b901d4e */
[----:B------:R-:W-:Y:S02]  /*2a40*/  IMAD.IADD R228, R0, 0x1, R239 ;  /* 0x0000000100e47824 */ /* 0x000fe400078e02ef */
[C---:B------:R-:W-:Y:S01]  /*2a50*/  VIADD R227, R239.reuse, 0x2000 ;  /* 0x00002000efe37836 */ /* 0x040fe20000000000 */
[----:B------:R-:W-:Y:S01]  /*2a60*/  @P4 STS.128 [R245+0x11000], RZ ;  /* 0x011000fff5004388 */ /* 0x000fe20000000c00 */
[----:B------:R-:W-:-:S02]  /*2a70*/  VIADD R226, R239, 0x2800 ;  /* 0x00002800efe27836 */ /* 0x000fc40000000000 */
[C---:B------:R-:W-:Y:S01]  /*2a80*/  VIADD R225, R239.reuse, 0x3000 ;  /* 0x00003000efe17836 */ /* 0x040fe20000000000 */
[----:B------:R-:W-:Y:S01]  /*2a90*/  @P4 STS.128 [R245+0x13000], RZ ;  /* 0x013000fff5004388 */ /* 0x000fe20000000c00 */
[C---:B------:R-:W-:Y:S02]  /*2aa0*/  VIADD R223, R239.reuse, 0x4000 ;  /* 0x00004000efdf7836 */ /* 0x040fe40000000000 */
[C---:B------:R-:W-:Y:S01]  /*2ab0*/  VIADD R222, R239.reuse, 0x4800 ;  /* 0x00004800efde7836 */ /* 0x040fe20000000000 */
[----:B------:R-:W-:Y:S01]  /*2ac0*/  @P4 STS.128 [R245+0x15000], RZ ;  /* 0x015000fff5004388 */ /* 0x000fe20000000c00 */
[C---:B------:R-:W-:Y:S02]  /*2ad0*/  VIADD R221, R239.reuse, 0x5000 ;  /* 0x00005000efdd7836 */ /* 0x040fe40000000000 */
[C---:B------:R-:W-:Y:S01]  /*2ae0*/  VIADD R220, R239.reuse, 0x5800 ;  /* 0x00005800efdc7836 */ /* 0x040fe20000000000 */
[----:B------:R-:W-:Y:S01]  /*2af0*/  @P4 STS.128 [R245+0x17000], RZ ;  /* 0x017000fff5004388 */ /* 0x000fe20000000c00 */
[----:B------:R-:W-:-:S02]  /*2b00*/  VIADD R219, R239, 0x6000 ;  /* 0x00006000efdb7836 */ /* 0x000fc40000000000 */
[C---:B------:R-:W-:Y:S01]  /*2b10*/  VIADD R218, R239.reuse, 0x6800 ;  /* 0x00006800efda7836 */ /* 0x040fe20000000000 */
[----:B------:R-:W-:Y:S01]  /*2b20*/  @!PT LDS RZ, [RZ] ;  /* 0x00000000fffff984 */ /* 0x000fe20000000800 */
[----:B------:R-:W-:Y:S01]  /*2b30*/  @!PT LDS RZ, [RZ] ;  /* 0x00000000fffff984 */ /* 0x000fe20000000800 */
[----:B------:R-:W-:Y:S01]  /*2b40*/  @!PT LDS RZ, [RZ] ;  /* 0x00000000fffff984 */ /* 0x000fe20000000800 */
[----:B------:R-:W-:Y:S01]  /*2b50*/  @!P4 LDGSTS.E.BYPASS.LTC128B.128 [R245+0x11000], desc[UR14][R10.64] ;  /* 0x110000000af5cfae */ /* 0x000fe2000b901d4e */
[C---:B------:R-:W-:Y:S02]  /*2b60*/  VIADD R217, R239.reuse, 0x7000 ;  /* 0x00007000efd97836 */ /* 0x040fe40000000000 */
[----:B------:R-:W-:Y:S01]  /*2b70*/  VIADD R216, R239, 0x7800 ;  /* 0x00007800efd87836 */ /* 0x000fe20000000000 */
[----:B------:R-:W-:Y:S04]  /*2b80*/  @!P4 LDGSTS.E.BYPASS.LTC128B.128 [R245+0x13000], desc[UR14][R10.64+0x80] ;  /* 0x130000800af5cfae */ /* 0x000fe8000b901d4e */
[----:B------:R-:W-:Y:S04]  /*2b90*/  @!P4 LDGSTS.E.BYPASS.LTC128B.128 [R245+0x15000], desc[UR14][R10.64+0x100] ;  /* 0x150001000af5cfae */ /* 0x000fe8000b901d4e */
[----:B------:R-:W-:Y:S04]  /*2ba0*/  @!P4 LDGSTS.E.BYPASS.LTC128B.128 [R245+0x17000], desc[UR14][R10.64+0x180] ;  /* 0x170001800af5cfae */ /* 0x000fe8000b901d4e */
        /* <DEDUP_REMOVED lines=11> */
[----:B------:R-:W-:Y:S04]  /*2c60*/  LDSM.16.M88.4 R36, [R242] ;  /* 0x00000000f224783b */ /* 0x000fe80000000200 */
[----:B--2---:R-:W2:Y:S04]  /*2c70*/  LDSM.16.M88.4 R20, [R241+0x8000] ;  /* 0x00800000f114783b */ /* 0x004ea80000000200 */
[----:B------:R-:W-:Y:S04]  /*2c80*/  LDSM.16.M88.4 R16, [R240] ;  /* 0x00000000f010783b */ /* 0x000fe80000000200 */
[----:B------:R-:W-:Y:S04]  /*2c90*/  LDSM.16.M88.4 R28, [R239] ;  /* 0x00000000ef1c783b */ /* 0x000fe80000000200 */
[----:B------:R-:W3:Y:S04]  /*2ca0*/  LDSM.16.M88.4 R44, [R241+0x8800] ;  /* 0x00880000f12c783b */ /* 0x000ee80000000200 */
[----:B------:R-:W-:Y:S04]  /*2cb0*/  LDSM.16.M88.4 R84, [R238] ;  /* 0x00000000ee54783b */ /* 0x000fe80000000200 */
[----:B------:R-:W-:Y:S04]  /*2cc0*/  LDSM.16.M88.4 R60, [R235+0x8000] ;  /* 0x00800000eb3c783b */ /* 0x000fe80000000200 */
[----:B------:R-:W4:Y:S04]  /*2cd0*/  LDSM.16.M88.4 R72, [R241+0x9000] ;  /* 0x00900000f148783b */ /* 0x000f280000000200 */
[----:B------:R-:W4:Y:S04]  /*2ce0*/  LDSM.16.M88.4 R24, [R241+0x9800] ;  /* 0x00980000f118783b */ /* 0x000f280000000200 */
[----:B------:R-:W4:Y:S04]  /*2cf0*/  LDSM.16.M88.4 R64, [R239+0x800] ;  /* 0x00080000ef40783b */ /* 0x000f280000000200 */
[----:B-1----:R-:W-:Y:S01]  /*2d00*/  LDSM.16.M88.4 R12, [R237] ;  /* 0x00000000ed0c783b */ /* 0x002fe20000000200 */
[C---:B--2---:R-:W-:Y:S03]  /*2d10*/  HMMA.16816.F32.BF16 R8, R36.reuse, R20, RZ ;  /* 0x000000142408723c */ /* 0x044fe600000418ff */
[----:B------:R-:W1:Y:S04]  /*2d20*/  LDSM.16.M88.4 R88, [R228] ;  /* 0x00000000e458783b */ /* 0x000e680000000200 */
[----:B------:R-:W2:Y:S01]  /*2d30*/  LDSM.16.M88.4 R52, [R239+0x1000] ;  /* 0x00100000ef34783b */ /* 0x000ea20000000200 */
[C---:B------:R-:W-:Y:S03]  /*2d40*/  HMMA.16816.F32.BF16 R20, R36.reuse, R22, RZ ;  /* 0x000000162414723c */ /* 0x040fe600000418ff */
[----:B------:R-:W2:Y:S03]  /*2d50*/  LDSM.16.M88.4 R48, [R239+0x1800] ;  /* 0x00180000ef30783b */ /* 0x000ea60000000200 */
[C---:B---3--:R-:W-:Y:S01]  /*2d60*/  HMMA.16816.F32.BF16 R32, R36.reuse, R44, RZ ;  /* 0x0000002c2420723c */ /* 0x048fe200000418ff */
[----:B------:R-:W3:Y:S04]  /*2d70*/  LDSM.16.M88.4 R92, [R235+0x8800] ;  /* 0x00880000eb5c783b */ /* 0x000ee80000000200 */
[----:B------:R-:W-:Y:S01]  /*2d80*/  LDSM.16.M88.4 R76, [R241+0xa000] ;  /* 0x00a00000f14c783b */ /* 0x000fe20000000200 */
[----:B------:R-:W-:Y:S03]  /*2d90*/  HMMA.16816.F32.BF16 R44, R36, R46, RZ ;  /* 0x0000002e242c723c */ /* 0x000fe600000418ff */
[----:B------:R-:W-:Y:S03]  /*2da0*/  LDSM.16.M88.4 R40, [R235+0x9000] ;  /* 0x00900000eb28783b */ /* 0x000fe60000000200 */
[C---:B------:R-:W-:Y:S01]  /*2db0*/  HMMA.16816.F32.BF16 R8, R16.reuse, R28, R8 ;  /* 0x0000001c1008723c */ /* 0x040fe20000041808 */
        /* <DEDUP_REMOVED lines=10> */
[C---:B------:R-:W-:Y:S06]  /*2e60*/  HMMA.16816.F32.BF16 R68, R36.reuse, R24, RZ ;  /* 0x000000182444723c */ /* 0x040fec00000418ff */
[----:B------:R-:W-:Y:S01]  /*2e70*/  HMMA.16816.F32.BF16 R36, R36, R26, RZ ;  /* 0x0000001a2424723c */ /* 0x000fe200000418ff */
[----:B------:R-:W4:Y:S05]  /*2e80*/  LDSM.16.M88.4 R24, [R242+0x2000] ;  /* 0x00200000f218783b */ /* 0x000f2a0000000200 */
[----:B------:R-:W-:Y:S06]  /*2e90*/  HMMA.16816.F32.BF16 R32, R16, R64, R32 ;  /* 0x000000401020723c */ /* 0x000fec0000041820 */
[----:B------:R-:W-:Y:S01]  /*2ea0*/  HMMA.16816.F32.BF16 R20, R84, R62, R20 ;  /* 0x0000003e5414723c */ /* 0x000fe20000041814 */
[----:B------:R-:W-:Y:S05]  /*2eb0*/  LDSM.16.M88.4 R60, [R228+0x1000] ;  /* 0x00100000e43c783b */ /* 0x000fea0000000200 */
[----:B------:R-:W-:Y:S01]  /*2ec0*/  HMMA.16816.F32.BF16 R44, R16, R66, R44 ;  /* 0x00000042102c723c */ /* 0x000fe2000004182c */
[----:B------:R-:W-:Y:S05]  /*2ed0*/  LDSM.16.M88.4 R64, [R241+0xa800] ;  /* 0x00a80000f140783b */ /* 0x000fea0000000200 */
[----:B-1----:R-:W-:Y:S06]  /*2ee0*/  HMMA.16816.F32.BF16 R8, R12, R88, R8 ;  /* 0x000000580c08723c */ /* 0x002fec0000041808 */
[C---:B--2---:R-:W-:Y:S06]  /*2ef0*/  HMMA.16816.F32.BF16 R56, R16.reuse, R52, R56 ;  /* 0x000000341038723c */ /* 0x044fec0000041838 */
[C---:B------:R-:W-:Y:S01]  /*2f00*/  HMMA.16816.F32.BF16 R72, R16.reuse, R54, R72 ;  /* 0x000000361048723c */ /* 0x040fe20000041848 */
[----:B------:R-:W-:Y:S05]  /*2f10*/  LDSM.16.M88.4 R52, [R228+0x1800] ;  /* 0x00180000e434783b */ /* 0x000fea0000000200 */
[C---:B------:R-:W-:Y:S06]  /*2f20*/  HMMA.16816.F32.BF16 R68, R16.reuse, R48, R68 ;  /* 0x000000301044723c */ /* 0x040fec0000041844 */
[----:B------:R-:W-:Y:S01]  /*2f30*/  HMMA.16816.F32.BF16 R16, R16, R50, R36 ;  /* 0x000000321010723c */ /* 0x000fe20000041824 */
[----:B------:R-:W-:Y:S04]  /*2f40*/  LDSM.16.M88.4 R36, [R240+0x2000] ;  /* 0x00200000f024783b */ /* 0x000fe80000000200 */
[----:B------:R-:W1:Y:S01]  /*2f50*/  LDSM.16.M88.4 R48, [R239+0x2000] ;  /* 0x00200000ef30783b */ /* 0x000e620000000200 */
[----:B---3--:R-:W-:Y:S06]  /*2f60*/  HMMA.16816.F32.BF16 R32, R84, R92, R32 ;  /* 0x0000005c5420723c */ /* 0x008fec0000041820 */
[----:B------:R-:W-:Y:S01]  /*2f70*/  HMMA.16816.F32.BF16 R20, R12, R90, R20 ;  /* 0x0000005a0c14723c */ /* 0x000fe20000041814 */
[----:B------:R-:W-:Y:S05]  /*2f80*/  LDSM.16.M88.4 R88, [R235+0xa000] ;  /* 0x00a00000eb58783b */ /* 0x000fea0000000200 */
[----:B------:R-:W-:Y:S01]  /*2f90*/  HMMA.16816.F32.BF16 R44, R84, R94, R44 ;  /* 0x0000005e542c723c */ /* 0x000fe2000004182c */
[----:B------:R-:W-:Y:S05]  /*2fa0*/  LDSM.16.M88.4 R92, [R239+0x2800] ;  /* 0x00280000ef5c783b */ /* 0x000fea0000000200 */
[----:B----4-:R-:W-:Y:S06]  /*2fb0*/  HMMA.16816.F32.BF16 R8, R24, R76, R8 ;  /* 0x0000004c1808723c */ /* 0x010fec0000041808 */
[C---:B------:R-:W-:Y:S06]  /*2fc0*/  HMMA.16816.F32.BF16 R56, R84.reuse, R40, R56 ;  /* 0x000000285438723c */ /* 0x040fec0000041838 */
[C---:B------:R-:W-:Y:S01]  /*2fd0*/  HMMA.16816.F32.BF16 R72, R84.reuse, R42, R72 ;  /* 0x0000002a5448723c */ /* 0x040fe20000041848 */
[----:B------:R-:W-:Y:S05]  /*2fe0*/  LDSM.16.M88.4 R40, [R241+0xb000] ;  /* 0x00b00000f128783b */ /* 0x000fea0000000200 */
[C---:B------:R-:W-:Y:S06]  /*2ff0*/  HMMA.16816.F32.BF16 R68, R84.reuse, R28, R68 ;  /* 0x0000001c5444723c */ /* 0x040fec0000041844 */
[----:B------:R-:W-:Y:S01]  /*3000*/  HMMA.16816.F32.BF16 R84, R84, R30, R16 ;  /* 0x0000001e5454723c */ /* 0x000fe20000041810 */
[----:B------:R-:W2:Y:S04]  /*3010*/  LDSM.16.M88.4 R16, [R238+0x2000] ;  /* 0x00200000ee10783b */ /* 0x000ea80000000200 */
[----:B------:R-:W3:Y:S01]  /*3020*/  LDSM.16.M88.4 R28, [R241+0xb800] ;  /* 0x00b80000f11c783b */ /* 0x000ee20000000200 */
[----:B------:R-:W-:Y:S06]  /*3030*/  HMMA.16816.F32.BF16 R32, R12, R80, R32 ;  /* 0x000000500c20723c */ /* 0x000fec0000041820 */
        /* <DEDUP_REMOVED lines=9> */
[----:B------:R-:W-:Y:S01]  /*30d0*/  HMMA.16816.F32.BF16 R84, R12, R54, R84 ;  /* 0x000000360c54723c */ /* 0x000fe20000041854 */
[----:B------:R-:W-:Y:S04]  /*30e0*/  LDSM.16.M88.4 R12, [R237+0x2000] ;  /* 0x00200000ed0c783b */ /* 0x000fe80000000200 */
[----:B------:R-:W1:Y:S01]  /*30f0*/  LDSM.16.M88.4 R52, [R228+0x2000] ;  /* 0x00200000e434783b */ /* 0x000e620000000200 */
[----:B------:R-:W-:Y:S06]  /*3100*/  HMMA.16816.F32.BF16 R32, R24, R64, R32 ;  /* 0x000000401820723c */ /* 0x000fec0000041820 */
[----:B------:R-:W-:Y:S01]  /*3110*/  HMMA.16816.F32.BF16 R20, R36, R50, R20 ;  /* 0x000000322414723c */ /* 0x000fe20000041814 */
[----:B------:R-:W-:Y:S05]  /*3120*/  LDSM.16.M88.4 R48, [R235+0xb000] ;  /* 0x00b00000eb30783b */ /* 0x000fea0000000200 */
[----:B------:R-:W-:Y:S01]  /*3130*/  HMMA.16816.F32.BF16 R44, R24, R66, R44 ;  /* 0x00000042182c723c */ /* 0x000fe2000004182c */
[----:B------:R-:W-:Y:S05]  /*3140*/  LDSM.16.M88.4 R64, [R228+0x2800] ;  /* 0x00280000e440783b */ /* 0x000fea0000000200 */
[----:B--2---:R-:W-:Y:S06]  /*3150*/  HMMA.16816.F32.BF16 R8, R16, R88, R8 ;  /* 0x000000581008723c */ /* 0x004fec0000041808 */
[C---:B------:R-:W-:Y:S06]  /*3160*/  HMMA.16816.F32.BF16 R56, R24.reuse, R40, R56 ;  /* 0x000000281838723c */ /* 0x040fec0000041838 */
[C---:B------:R-:W-:Y:S01]  /*3170*/  HMMA.16816.F32.BF16 R72, R24.reuse, R42, R72 ;  /* 0x0000002a1848723c */ /* 0x040fe20000041848 */
[----:B------:R-:W-:Y:S05]  /*3180*/  LDSM.16.M88.4 R40, [R235+0xb800] ;  /* 0x00b80000eb28783b */ /* 0x000fea0000000200 */
[C---:B---3--:R-:W-:Y:S06]  /*3190*/  HMMA.16816.F32.BF16 R68, R24.reuse, R28, R68 ;  /* 0x0000001c1844723c */ /* 0x048fec0000041844 */
[----:B------:R-:W-:Y:S01]  /*31a0*/  HMMA.16816.F32.BF16 R84, R24, R30, R84 ;  /* 0x0000001e1854723c */ /* 0x000fe20000041854 */
[----:B------:R-:W-:Y:S04]  /*31b0*/  LDSM.16.M88.4 R28, [R242+0x4000] ;  /* 0x00400000f21c783b */ /* 0x000fe80000000200 */
[----:B------:R-:W2:Y:S01]  /*31c0*/  LDSM.16.M88.4 R24, [R241+0xc000] ;  /* 0x00c00000f118783b */ /* 0x000ea20000000200 */
        /* <DEDUP_REMOVED lines=11> */
[----:B------:R-:W1:Y:S04]  /*3280*/  LDSM.16.M88.4 R36, [R239+0x4000] ;  /* 0x00400000ef24783b */ /* 0x000e680000000200 */
[----:B------:R-:W3:Y:S01]  /*3290*/  LDSM.16.M88.4 R60, [R228+0x3000] ;  /* 0x00300000e43c783b */ /* 0x000ee20000000200 */
[----:B------:R-:W-:Y:S06]  /*32a0*/  HMMA.16816.F32.BF16 R32, R16, R76, R32 ;  /* 0x0000004c1020723c */ /* 0x000fec0000041820 */
[----:B------:R-:W-:Y:S01]  /*32b0*/  HMMA.16816.F32.BF16 R20, R12, R54, R20 ;  /* 0x000000360c14723c */ /* 0x000fe20000041814 */
[----:B------:R-:W4:Y:S05]  /*32c0*/  LDSM.16.M88.4 R52, [R241+0xc800] ;  /* 0x00c80000f134783b */ /* 0x000f2a0000000200 */
[----:B------:R-:W-:Y:S01]  /*32d0*/  HMMA.16816.F32.BF16 R44, R16, R78, R44 ;  /* 0x0000004e102c723c */ /* 0x000fe2000004182c */
[----:B------:R-:W-:Y:S05]  /*32e0*/  LDSM.16.M88.4 R76, [R241+0xd800] ;  /* 0x00d80000f14c783b */ /* 0x000fea0000000200 */
[----:B--2---:R-:W-:Y:S06]  /*32f0*/  HMMA.16816.F32.BF16 R8, R28, R24, R8 ;  /* 0x000000181c08723c */ /* 0x004fec0000041808 */
[C---:B------:R-:W-:Y:S06]  /*3300*/  HMMA.16816.F32.BF16 R56, R16.reuse, R48, R56 ;  /* 0x000000301038723c */ /* 0x040fec0000041838 */
[C---:B------:R-:W-:Y:S01]  /*3310*/  HMMA.16816.F32.BF16 R72, R16.reuse, R50, R72 ;  /* 0x000000321048723c */ /* 0x040fe20000041848 */
[----:B------:R-:W-:Y:S05]  /*3320*/  LDSM.16.M88.4 R48, [R228+0x3800] ;  /* 0x00380000e430783b */ /* 0x000fea0000000200 */
[C---:B------:R-:W-:Y:S06]  /*3330*/  HMMA.16816.F32.BF16 R68, R16.reuse, R40, R68 ;  /* 0x000000281044723c */ /* 0x040fec0000041844 */
[----:B------:R-:W-:Y:S01]  /*3340*/  HMMA.16816.F32.BF16 R84, R16, R42, R84 ;  /* 0x0000002a1054723c */ /* 0x000fe20000041854 */
[----:B------:R-:W2:Y:S04]  /*3350*/  LDSM.16.M88.4 R16, [R235+0xc000] ;  /* 0x00c00000eb10783b */ /* 0x000ea80000000200 */
[----:B------:R-:W-:Y:S01]  /*3360*/  LDSM.16.M88.4 R40, [R241+0xd000] ;  /* 0x00d00000f128783b */ /* 0x000fe20000000200 */
[----:B------:R-:W-:Y:S06]  /*3370*/  HMMA.16816.F32.BF16 R32, R12, R64, R32 ;  /* 0x000000400c20723c */ /* 0x000fec0000041820 */
[----:B------:R-:W-:Y:S01]  /*3380*/  HMMA.16816.F32.BF16 R20, R28, R26, R20 ;  /* 0x0000001a1c14723c */ /* 0x000fe20000041814 */
[----:B------:R-:W2:Y:S05]  /*3390*/  LDSM.16.M88.4 R24, [R239+0x4800] ;  /* 0x00480000ef18783b */ /* 0x000eaa0000000200 */
[----:B------:R-:W-:Y:S01]  /*33a0*/  HMMA.16816.F32.BF16 R44, R12, R66, R44 ;  /* 0x000000420c2c723c */ /* 0x000fe2000004182c */
[----:B------:R-:W-:Y:S05]  /*33b0*/  LDSM.16.M88.4 R64, [R237+0x4000] ;  /* 0x00400000ed40783b */ /* 0x000fea0000000200 */
[----:B-1----:R-:W-:Y:S06]  /*33c0*/  HMMA.16816.F32.BF16 R8, R88, R36, R8 ;  /* 0x000000245808723c */ /* 0x002fec0000041808 */
[C---:B---3--:R-:W-:Y:S06]  /*33d0*/  HMMA.16816.F32.BF16 R56, R12.reuse, R60, R56 ;  /* 0x0000003c0c38723c */ /* 0x048fec0000041838 */
[----:B------:R-:W-:Y:S01]  /*33e0*/  HMMA.16816.F32.BF16 R72, R12, R62, R72 ;  /* 0x0000003e0c48723c */ /* 0x000fe20000041848 */
[----:B------:R-:W1:Y:S05]  /*33f0*/  LDSM.16.M88.4 R60, [R228+0x4000] ;  /* 0x00400000e43c783b */ /* 0x000e6a0000000200 */
[----:B----4-:R-:W-:Y:S06]  /*3400*/  HMMA.16816.F32.BF16 R32, R28, R52, R32 ;  /* 0x000000341c20723c */ /* 0x010fec0000041820 */
[----:B------:R-:W-:Y:S01]  /*3410*/  HMMA.16816.F32.BF16 R20, R88, R38, R20 ;  /* 0x000000265814723c */ /* 0x000fe20000041814 */
[----:B------:R-:W3:Y:S05]  /*3420*/  LDSM.16.M88.4 R36, [R235+0xc800] ;  /* 0x00c80000eb24783b */ /* 0x000eea0000000200 */
[----:B------:R-:W-:Y:S01]  /*3430*/  HMMA.16816.F32.BF16 R44, R28, R54, R44 ;  /* 0x000000361c2c723c */ /* 0x000fe2000004182c */
[----:B------:R-:W-:Y:S05]  /*3440*/  LDSM.16.M88.4 R52, [R242+0x6000] ;  /* 0x00600000f234783b */ /* 0x000fea0000000200 */
[----:B--2---:R-:W-:Y:S06]  /*3450*/  HMMA.16816.F32.BF16 R8, R80, R16, R8 ;  /* 0x000000105008723c */ /* 0x004fec0000041808 */
[C---:B------:R-:W-:Y:S06]  /*3460*/  HMMA.16816.F32.BF16 R68, R12.reuse, R48, R68 ;  /* 0x000000300c44723c */ /* 0x040fec0000041844 */
[----:B------:R-:W-:Y:S01]  /*3470*/  HMMA.16816.F32.BF16 R84, R12, R50, R84 ;  /* 0x000000320c54723c */ /* 0x000fe20000041854 */
[----:B------:R-:W2:Y:S04]  /*3480*/  LDSM.16.M88.4 R12, [R241+0xe000] ;  /* 0x00e00000f10c783b */ /* 0x000ea80000000200 */
[----:B------:R-:W4:Y:S01]  /*3490*/  LDSM.16.M88.4 R48, [R228+0x4800] ;  /* 0x00480000e430783b */ /* 0x000f220000000200 */
[----:B------:R-:W-:Y:S06]  /*34a0*/  HMMA.16816.F32.BF16 R32, R88, R24, R32 ;  /* 0x000000185820723c */ /* 0x000fec0000041820 */
[----:B------:R-:W-:Y:S01]  /*34b0*/  HMMA.16816.F32.BF16 R20, R80, R18, R20 ;  /* 0x000000125014723c */ /* 0x000fe20000041814 */
[----:B------:R-:W4:Y:S05]  /*34c0*/  LDSM.16.M88.4 R16, [R239+0x5000] ;  /* 0x00500000ef10783b */ /* 0x000f2a0000000200 */
[----:B------:R-:W-:Y:S01]  /*34d0*/  HMMA.16816.F32.BF16 R44, R88, R26, R44 ;  /* 0x0000001a582c723c */ /* 0x000fe2000004182c */
[----:B------:R-:W-:Y:S05]  /*34e0*/  LDSM.16.M88.4 R24, [R239+0x6000] ;  /* 0x00600000ef18783b */ /* 0x000fea0000000200 */
[----:B-1----:R-:W-:Y:S06]  /*34f0*/  HMMA.16816.F32.BF16 R8, R64, R60, R8 ;  /* 0x0000003c4008723c */ /* 0x002fec0000041808 */
[C---:B------:R-:W-:Y:S06]  /*3500*/  HMMA.16816.F32.BF16 R56, R28.reuse, R40, R56 ;  /* 0x000000281c38723c */ /* 0x040fec0000041838 */
[----:B------:R-:W-:Y:S01]  /*3510*/  HMMA.16816.F32.BF16 R72, R28, R42, R72 ;  /* 0x0000002a1c48723c */ /* 0x000fe20000041848 */
[----:B------:R-:W1:Y:S05]  /*3520*/  LDSM.16.M88.4 R40, [R240+0x6000] ;  /* 0x00600000f028783b */ /* 0x000e6a0000000200 */
[----:B---3--:R-:W-:Y:S06]  /*3530*/  HMMA.16816.F32.BF16 R32, R80, R36, R32 ;  /* 0x000000245020723c */ /* 0x008fec0000041820 */
[----:B------:R-:W-:Y:S01]  /*3540*/  HMMA.16816.F32.BF16 R20, R64, R62, R20 ;  /* 0x0000003e4014723c */ /* 0x000fe20000041814 */
[----:B------:R-:W-:Y:S05]  /*3550*/  LDSM.16.M88.4 R60, [R228+0x5000] ;  /* 0x00500000e43c783b */ /* 0x000fea0000000200 */
[----:B--2---:R-:W-:Y:S06]  /*3560*/  HMMA.16816.F32.BF16 R8, R52, R12, R8 ;  /* 0x0000000c3408723c */ /* 0x004fec0000041808 */
[----:B------:R-:W-:Y:S01]  /*3570*/  HMMA.16816.F32.BF16 R44, R80, R38, R44 ;  /* 0x00000026502c723c */ /* 0x000fe2000004182c */
[----:B------:R-:W-:Y:S05]  /*3580*/  LDSM.16.M88.4 R36, [R239+0x6800] ;  /* 0x00680000ef24783b */ /* 0x000fea0000000200 */
[C---:B------:R-:W-:Y:S06]  /*3590*/  HMMA.16816.F32.BF16 R68, R28.reuse, R76, R68 ;  /* 0x0000004c1c44723c */ /* 0x040fec0000041844 */
[----:B------:R-:W-:Y:S01]  /*35a0*/  HMMA.16816.F32.BF16 R84, R28, R78, R84 ;  /* 0x0000004e1c54723c */ /* 0x000fe20000041854 */
[----:B------:R-:W2:Y:S04]  /*35b0*/  LDSM.16.M88.4 R28, [R238+0x6000] ;  /* 0x00600000ee1c783b */ /* 0x000ea80000000200 */
[----:B------:R-:W-:Y:S01]  /*35c0*/  LDSM.16.M88.4 R76, [R235+0xd800] ;  /* 0x00d80000eb4c783b */ /* 0x000fe20000000200 */
[----:B----4-:R-:W-:Y:S06]  /*35d0*/  HMMA.16816.F32.BF16 R32, R64, R48, R32 ;  /* 0x000000304020723c */ /* 0x010fec0000041820 */
[----:B------:R-:W-:Y:S01]  /*35e0*/  HMMA.16816.F32.BF16 R20, R52, R14, R20 ;  /* 0x0000000e3414723c */ /* 0x000fe20000041814 */
[----:B------:R-:W-:Y:S05]  /*35f0*/  LDSM.16.M88.4 R12, [R228+0x6000] ;  /* 0x00600000e40c783b */ /* 0x000fea0000000200 */
[----:B------:R-:W-:Y:S06]  /*3600*/  HMMA.16816.F32.BF16 R56, R88, R16, R56 ;  /* 0x000000105838723c */ /* 0x000fec0000041838 */
[----:B-1----:R-:W-:Y:S06]  /*3610*/  HMMA.16816.F32.BF16 R8, R40, R24, R8 ;  /* 0x000000182808723c */ /* 0x002fec0000041808 */
[----:B------:R-:W-:Y:S01]  /*3620*/  HMMA.16816.F32.BF16 R44, R64, R50, R44 ;  /* 0x00000032402c723c */ /* 0x000fe2000004182c */
[----:B------:R-:W-:Y:S05]  /*3630*/  LDSM.16.M88.4 R48, [R241+0xf000] ;  /* 0x00f00000f130783b */ /* 0x000fea0000000200 */
[----:B------:R-:W-:Y:S01]  /*3640*/  HMMA.16816.F32.BF16 R72, R88, R18, R72 ;  /* 0x000000125848723c */ /* 0x000fe20000041848 */
[----:B------:R-:W1:Y:S05]  /*3650*/  LDSM.16.M88.4 R16, [R237+0x6000] ;  /* 0x00600000ed10783b */ /* 0x000e6a0000000200 */
[----:B------:R-:W-:Y:S06]  /*3660*/  HMMA.16816.F32.BF16 R32, R52, R96, R32 ;  /* 0x000000603420723c */ /* 0x000fec0000041820 */
[----:B------:R-:W-:Y:S01]  /*3670*/  HMMA.16816.F32.BF16 R20, R40, R26, R20 ;  /* 0x0000001a2814723c */ /* 0x000fe20000041814 */
[----:B------:R-:W3:Y:S05]  /*3680*/  LDSM.16.M88.4 R24, [R235+0xe800] ;  /* 0x00e80000eb18783b */ /* 0x000eea0000000200 */
[----:B------:R-:W-:Y:S06]  /*3690*/  HMMA.16816.F32.BF16 R56, R80, R100, R56 ;  /* 0x000000645038723c */ /* 0x000fec0000041838 */
[----:B--2---:R-:W-:Y:S06]  /*36a0*/  HMMA.16816.F32.BF16 R8, R28, R92, R8 ;  /* 0x0000005c1c08723c */ /* 0x004fec0000041808 */
[----:B------:R-:W-:Y:S06]  /*36b0*/  HMMA.16816.F32.BF16 R44, R52, R98, R44 ;  /* 0x00000062342c723c */ /* 0x000fec000004182c */
[C---:B------:R-:W-:Y:S06]  /*36c0*/  HMMA.16816.F32.BF16 R68, R88.reuse, R104, R68 ;  /* 0x000000685844723c */ /* 0x040fec0000041844 */
[----:B------:R-:W-:Y:S01]  /*36d0*/  HMMA.16816.F32.BF16 R84, R88, R106, R84 ;  /* 0x0000006a5854723c */ /* 0x000fe20000041854 */
[----:B------:R-:W-:Y:S05]  /*36e0*/  LDSM.16.M88.4 R88, [R239+0x7000] ;  /* 0x00700000ef58783b */ /* 0x000fea0000000200 */
[----:B------:R-:W-:Y:S06]  /*36f0*/  HMMA.16816.F32.BF16 R72, R80, R102, R72 ;  /* 0x000000665048723c */ /* 0x000fec0000041848 */
[----:B------:R-:W-:Y:S06]  /*3700*/  HMMA.16816.F32.BF16 R32, R40, R36, R32 ;  /* 0x000000242820723c */ /* 0x000fec0000041820 */
[----:B------:R-:W-:Y:S06]  /*3710*/  HMMA.16816.F32.BF16 R20, R28, R94, R20 ;  /* 0x0000005e1c14723c */ /* 0x000fec0000041814 */
[----:B------:R-:W-:Y:S06]  /*3720*/  HMMA.16816.F32.BF16 R56, R64, R60, R56 ;  /* 0x0000003c4038723c */ /* 0x000fec0000041838 */
[----:B-1----:R-:W-:Y:S06]  /*3730*/  HMMA.16816.F32.BF16 R8, R16, R12, R8 ;  /* 0x0000000c1008723c */ /* 0x002fec0000041808 */
[----:B------:R-:W-:Y:S01]  /*3740*/  HMMA.16816.F32.BF16 R44, R40, R38, R44 ;  /* 0x00000026282c723c */ /* 0x000fe2000004182c */
[----:B------:R-:W1:Y:S05]  /*3750*/  LDSM.16.M88.4 R36, [R228+0x5800] ;  /* 0x00580000e424783b */ /* 0x000e6a0000000200 */
[C---:B------:R-:W-:Y:S06]  /*3760*/  HMMA.16816.F32.BF16 R68, R80.reuse, R76, R68 ;  /* 0x0000004c5044723c */ /* 0x040fec0000041844 */
[----:B------:R-:W-:Y:S01]  /*3770*/  HMMA.16816.F32.BF16 R84, R80, R78, R84 ;  /* 0x0000004e5054723c */ /* 0x000fe20000041854 */
[----:B------:R-:W2:Y:S05]  /*3780*/  LDSM.16.M88.4 R76, [R228+0x6800] ;  /* 0x00680000e44c783b */ /* 0x000eaa0000000200 */
[----:B------:R-:W-:Y:S01]  /*3790*/  HMMA.16816.F32.BF16 R72, R64, R62, R72 ;  /* 0x0000003e4048723c */ /* 0x000fe20000041848 */
[----:B------:R-:W-:Y:S01]  /*37a0*/  FMUL.FTZ R0, R8, UR5 ;  /* 0x0000000508007c20 */ /* 0x000fe20008410000 */
[----:B------:R-:W-:-:S04]  /*37b0*/  FMUL.FTZ R3, R9, UR5 ;  /* 0x0000000509037c20 */ /* 0x000fc80008410000 */
[----:B---3--:R-:W-:Y:S01]  /*37c0*/  HMMA.16816.F32.BF16 R32, R28, R24, R32 ;  /* 0x000000181c20723c */ /* 0x008fe20000041820 */
[----:B------:R-:W3:Y:S05]  /*37d0*/  MUFU.TANH R0, R0 ;  /* 0x0000000000007308 */ /* 0x000eea0000002400 */
[----:B------:R-:W-:Y:S01]  /*37e0*/  HMMA.16816.F32.BF16 R20, R16, R14, R20 ;  /* 0x0000000e1014723c */ /* 0x000fe20000041814 */
[----:B------:R-:W-:Y:S02]  /*37f0*/  LDSM.16.M88.4 R12, [R235+0xf000] ;  /* 0x00f00000eb0c783b */ /* 0x000fe40000000200 */
[----:B------:R-:W-:Y:S03]  /*3800*/  MUFU.TANH R3, R3 ;  /* 0x0000000300037308 */ /* 0x000fe60000002400 */
[----:B------:R-:W-:Y:S06]  /*3810*/  HMMA.16816.F32.BF16 R56, R52, R48, R56 ;  /* 0x000000303438723c */ /* 0x000fec0000041838 */
[----:B-1----:R-:W-:Y:S01]  /*3820*/  HMMA.16816.F32.BF16 R68, R64, R36, R68 ;  /* 0x000000244044723c */ /* 0x002fe20000041844 */
[----:B------:R-:W-:Y:S01]  /*3830*/  FMUL.FTZ R48, R10, UR5 ;  /* 0x000000050a307c20 */ /* 0x000fe20008410000 */
[----:B------:R-:W-:-:S02]  /*3840*/  FMUL.FTZ R49, R11, UR5 ;  /* 0x000000050b317c20 */ /* 0x000fc40008410000 */
[----:B------:R-:W1:Y:S02]  /*3850*/  LDSM.16.M88.4 R8, [R241+0xf800] ;  /* 0x00f80000f108783b */ /* 0x000e640000000200 */
[----:B------:R-:W-:Y:S01]  /*3860*/  HMMA.16816.F32.BF16 R72, R52, R50, R72 ;  /* 0x000000323448723c */ /* 0x000fe20000041848 */
[----:B------:R-:W4:Y:S05]  /*3870*/  MUFU.TANH R48, R48 ;  /* 0x0000003000307308 */ /* 0x000f2a0000002400 */
[----:B--2---:R-:W-:Y:S01]  /*3880*/  HMMA.16816.F32.BF16 R32, R16, R76, R32 ;  /* 0x0000004c1020723c */ /* 0x004fe20000041820 */
[----:B------:R-:W-:Y:S01]  /*3890*/  FMUL.FTZ R20, R20, UR5 ;  /* 0x0000000514147c20 */ /* 0x000fe20008410000 */
[----:B------:R-:W-:Y:S01]  /*38a0*/  FMUL.FTZ R50, R21, UR5 ;  /* 0x0000000515327c20 */ /* 0x000fe20008410000 */
[----:B------:R-:W-:Y:S01]  /*38b0*/  FMUL.FTZ R36, R22, UR5 ;  /* 0x0000000516247c20 */ /* 0x000fe20008410000 */
[----:B------:R-:W-:Y:S01]  /*38c0*/  FMUL.FTZ R37, R23, UR5 ;  /* 0x0000000517257c20 */ /* 0x000fe20008410000 */
[----:B------:R2:W-:Y:S01]  /*38d0*/  MUFU.TANH R60, R20 ;  /* 0x00000014003c7308 */ /* 0x0005e20000002400 */
[----:B------:R-:W-:Y:S06]  /*38e0*/  HMMA.16816.F32.BF16 R84, R64, R38, R84 ;  /* 0x000000264054723c */ /* 0x000fec0000041854 */
[C---:B------:R-:W-:Y:S01]  /*38f0*/  HMMA.16816.F32.BF16 R56, R40.reuse, R88, R56 ;  /* 0x000000582838723c */ /* 0x040fe20000041838 */
[----:B------:R-:W4:Y:S05]  /*3900*/  MUFU.TANH R49, R49 ;  /* 0x0000003100317308 */ /* 0x000f2a0000002400 */
[----:B------:R-:W-:Y:S03]  /*3910*/  HMMA.16816.F32.BF16 R72, R40, R90, R72 ;  /* 0x0000005a2848723c */ /* 0x000fe60000041848 */
[----:B------:R-:W-:Y:S01]  /*3920*/  MUFU.TANH R36, R36 ;  /* 0x0000002400247308 */ /* 0x000fe20000002400 */
[----:B--2---:R-:W2:Y:S02]  /*3930*/  LDSM.16.M88.4 R20, [R239+0x7800] ;  /* 0x00780000ef14783b */ /* 0x004ea40000000200 */
[----:B------:R-:W-:Y:S01]  /*3940*/  FMUL.FTZ R32, R32, UR5 ;  /* 0x0000000520207c20 */ /* 0x000fe20008410000 */
[----:B------:R-:W-:Y:S01]  /*3950*/  FMUL.FTZ R61, R33, UR5 ;  /* 0x00000005213d7c20 */ /* 0x000fe20008410000 */
[----:B------:R-:W-:Y:S01]  /*3960*/  HMMA.16816.F32.BF16 R44, R28, R26, R44 ;  /* 0x0000001a1c2c723c */ /* 0x000fe2000004182c */
[----:B------:R-:W3:Y:S02]  /*3970*/  LDSM.16.M88.4 R24, [R228+0x7000] ;  /* 0x00700000e418783b */ /* 0x000ee40000000200 */
[----:B------:R4:W-:Y:S03]  /*3980*/  MUFU.TANH R51, R32 ;  /* 0x0000002000337308 */ /* 0x0009e60000002400 */
[C---:B-1----:R-:W-:Y:S05]  /*3990*/  HMMA.16816.F32.BF16 R68, R52.reuse, R8, R68 ;  /* 0x000000083444723c */ /* 0x042fea0000041844 */
[----:B------:R-:W-:Y:S01]  /*39a0*/  MUFU.TANH R50, R50 ;  /* 0x0000003200327308 */ /* 0x000fe20000002400 */
[----:B------:R-:W-:Y:S01]  /*39b0*/  HMMA.16816.F32.BF16 R84, R52, R10, R84 ;  /* 0x0000000a3454723c */ /* 0x000fe20000041854 */
[----:B------:R-:W-:Y:S01]  /*39c0*/  FMUL.FTZ R8, R34, UR5 ;  /* 0x0000000522087c20 */ /* 0x000fe20008410000 */
[----:B------:R-:W-:-:S04]  /*39d0*/  FMUL.FTZ R9, R35, UR5 ;  /* 0x0000000523097c20 */ /* 0x000fc80008410000 */
[C---:B------:R-:W-:Y:S01]  /*39e0*/  HMMA.16816.F32.BF16 R72, R28.reuse, R14, R72 ;  /* 0x0000000e1c48723c */ /* 0x040fe20000041848 */
[----:B------:R-:W1:Y:S01]  /*39f0*/  MUFU.TANH R8, R8 ;  /* 0x0000000800087308 */ /* 0x000e620000002400 */
[----:B----4-:R-:W4:Y:S04]  /*3a00*/  LDSM.16.M88.4 R32, [R235+0xf800] ;  /* 0x00f80000eb20783b */ /* 0x010f280000000200 */
[----:B------:R-:W-:Y:S01]  /*3a10*/  HMMA.16816.F32.BF16 R56, R28, R12, R56 ;  /* 0x0000000c1c38723c */ /* 0x000fe20000041838 */
[----:B------:R-:W1:Y:S01]  /*3a20*/  LDSM.16.M88.4 R12, [R228+0x7800] ;  /* 0x00780000e40c783b */ /* 0x000e620000000200 */
[----:B------:R-:W-:-:S04]  /*3a30*/  DEPBAR.LE SB0, 0x0 ;  /* 0x000080000000791a */ /* 0x000fc80000000000 */
[----:B------:R-:W-:Y:S01]  /*3a40*/  HMMA.16816.F32.BF16 R44, R16, R78, R44 ;  /* 0x0000004e102c723c */ /* 0x000fe2000004182c */
[----:B------:R-:W-:Y:S05]  /*3a50*/  MUFU.TANH R37, R37 ;  /* 0x0000002500257308 */ /* 0x000fea0000002400 */
[C---:B--2---:R-:W-:Y:S03]  /*3a60*/  HMMA.16816.F32.BF16 R68, R40.reuse, R20, R68 ;  /* 0x000000142844723c */ /* 0x044fe60000041844 */
[----:B------:R-:W-:Y:S03]  /*3a70*/  MUFU.TANH R61, R61 ;  /* 0x0000003d003d7308 */ /* 0x000fe60000002400 */
[----:B------:R-:W-:Y:S05]  /*3a80*/  HMMA.16816.F32.BF16 R84, R40, R22, R84 ;  /* 0x000000162854723c */ /* 0x000fea0000041854 */
[----:B------:R-:W2:Y:S01]  /*3a90*/  MUFU.TANH R9, R9 ;  /* 0x0000000900097308 */ /* 0x000ea20000002400 */
[C---:B---3--:R-:W-:Y:S06]  /*3aa0*/  HMMA.16816.F32.BF16 R72, R16.reuse, R26, R72 ;  /* 0x0000001a1048723c */ /* 0x048fec0000041848 */
[----:B------:R-:W-:Y:S01]  /*3ab0*/  HMMA.16816.F32.BF16 R56, R16, R24, R56 ;  /* 0x000000181038723c */ /* 0x000fe20000041838 */
[----:B------:R-:W-:-:S02]  /*3ac0*/  IMAD.SHL.U32 R26, R116, 0x2, RZ ;  /* 0x00000002741a7824 */ /* 0x000fc400078e00ff */
[----:B------:R-:W-:Y:S01]  /*3ad0*/  FMUL.FTZ R38, R46, UR5 ;  /* 0x000000052e267c20 */ /* 0x000fe20008410000 */
[----:B------:R-:W-:Y:S02]  /*3ae0*/  FMUL.FTZ R39, R47, UR5 ;  /* 0x000000052f277c20 */ /* 0x000fe40008410000 */
[C---:B----4-:R-:W-:Y:S01]  /*3af0*/  HMMA.16816.F32.BF16 R68, R28.reuse, R32, R68 ;  /* 0x000000201c44723c */ /* 0x050fe20000041844 */
[----:B------:R-:W-:Y:S01]  /*3b00*/  LOP3.LUT R26, R26, 0x6, RZ, 0xc0, !PT ;  /* 0x000000061a1a7812 */ /* 0x000fe200078ec0ff */
[----:B------:R-:W-:Y:S01]  /*3b10*/  FMUL.FTZ R24, R44, UR5 ;  /* 0x000000052c187c20 */ /* 0x000fe20008410000 */
[----:B------:R-:W-:Y:S01]  /*3b20*/  FMUL.FTZ R25, R45, UR5 ;  /* 0x000000052d197c20 */ /* 0x000fe20008410000 */
[----:B------:R-:W3:Y:S02]  /*3b30*/  MUFU.TANH R38, R38 ;  /* 0x0000002600267308 */ /* 0x000ee40000002400 */
[----:B------:R-:W-:Y:S01]  /*3b40*/  HMMA.16816.F32.BF16 R84, R28, R34, R84 ;  /* 0x000000221c54723c */ /* 0x000fe20000041854 */
[----:B------:R-:W-:-:S04]  /*3b50*/  IMAD R26, R165, 0x40, R26 ;  /* 0x00000040a51a7824 */ /* 0x000fc800078e021a */
[C---:B------:R-:W-:Y:S01]  /*3b60*/  VIADD R10, R26.reuse, 0xffffffc8 ;  /* 0xffffffc81a0a7836 */ /* 0x040fe20000000000 */
[----:B------:R-:W4:Y:S01]  /*3b70*/  MUFU.TANH R24, R24 ;  /* 0x0000001800187308 */ /* 0x000f220000002400 */
[----:B------:R-:W-:Y:S02]  /*3b80*/  VIADD R22, R26, 0xffffffc0 ;  /* 0xffffffc01a167836 */ /* 0x000fe40000000000 */
[----:B------:R-:W-:Y:S01]  /*3b90*/  FMUL.FTZ R72, R72, UR5 ;  /* 0x0000000548487c20 */ /* 0x000fe20008410000 */
[----:B------:R-:W-:Y:S01]  /*3ba0*/  VIADD R20, R26, 0xffffffc1 ;  /* 0xffffffc11a147836 */ /* 0x000fe20000000000 */
[-C--:B------:R-:W-:Y:S01]  /*3bb0*/  ISETP.GE.AND P4, PT, R10, R117.reuse, PT ;  /* 0x000000750a00720c */ /* 0x080fe20003f86270 */
[----:B------:R-:W-:Y:S01]  /*3bc0*/  VIADD R10, R26, 0xffffffd1 ;  /* 0xffffffd11a0a7836 */ /* 0x000fe20000000000 */
[-C--:B------:R-:W-:Y:S01]  /*3bd0*/  ISETP.GE.AND P0, PT, R22, R117.reuse, PT ;  /* 0x000000751600720c */ /* 0x080fe20003f06270 */
[----:B------:R-:W-:Y:S01]  /*3be0*/  FMUL.FTZ R56, R56, UR5 ;  /* 0x0000000538387c20 */ /* 0x000fe20008410000 */
[-C--:B------:R-:W-:Y:S01]  /*3bf0*/  ISETP.GE.AND P5, PT, R20, R117.reuse, PT ;  /* 0x000000751400720c */ /* 0x080fe20003fa6270 */
[----:B------:R-:W-:Y:S01]  /*3c00*/  MUFU.TANH R25, R25 ;  /* 0x0000001900197308 */ /* 0x000fe20000002400 */
[-C--:B------:R-:W-:Y:S01]  /*3c10*/  ISETP.GE.AND P2, PT, R10, R117.reuse, PT ;  /* 0x000000750a00720c */ /* 0x080fe20003f46270 */
[----:B------:R-:W-:Y:S01]  /*3c20*/  VIADD R10, R26, 0xffffffd8 ;  /* 0xffffffd81a0a7836 */ /* 0x000fe20000000000 */
[C---:B-1----:R-:W-:Y:S01]  /*3c30*/  HMMA.16816.F32.BF16 R68, R16.reuse, R12, R68 ;  /* 0x0000000c1044723c */ /* 0x042fe20000041844 */
[----:B------:R-:W-:Y:S01]  /*3c40*/  FSEL R23, R0, -INF , !P0 ;  /* 0xff80000000177808 */ /* 0x000fe20004000000 */
[----:B------:R-:W-:Y:S01]  /*3c50*/  VIADD R0, R26, 0xffffffd9 ;  /* 0xffffffd91a007836 */ /* 0x000fe20000000000 */
[----:B------:R-:W-:Y:S01]  /*3c60*/  FSEL R48, R48, -INF , !P0 ;  /* 0xff80000030307808 */ /* 0x000fe20004000000 */
[----:B------:R-:W-:Y:S01]  /*3c70*/  FMUL.FTZ R58, R58, UR5 ;  /* 0x000000053a3a7c20 */ /* 0x000fe20008410000 */
[-C--:B------:R-:W-:Y:S01]  /*3c80*/  ISETP.GE.AND P0, PT, R10, R117.reuse, PT ;  /* 0x000000750a00720c */ /* 0x080fe20003f06270 */
[----:B------:R-:W-:Y:S01]  /*3c90*/  HMMA.16816.F32.BF16 R16, R16, R14, R84 ;  /* 0x0000000e1010723c */ /* 0x000fe20000041854 */
[----:B------:R-:W-:Y:S01]  /*3ca0*/  VIADD R12, R26, 0xffffffd0 ;  /* 0xffffffd01a0c7836 */ /* 0x000fe20000000000 */
[----:B------:R-:W-:Y:S01]  /*3cb0*/  FSEL R22, R49, -INF , !P5 ;  /* 0xff80000031167808 */ /* 0x000fe20006800000 */
[----:B------:R-:W1:Y:S01]  /*3cc0*/  MUFU.TANH R39, R39 ;  /* 0x0000002700277308 */ /* 0x000e620000002400 */
[----:B------:R-:W-:Y:S01]  /*3cd0*/  FSEL R27, R3, -INF , !P5 ;  /* 0xff800000031b7808 */ /* 0x000fe20006800000 */
[----:B------:R-:W-:Y:S01]  /*3ce0*/  FMUL.FTZ R57, R57, UR5 ;  /* 0x0000000539397c20 */ /* 0x000fe20008410000 */
[-C--:B------:R-:W-:Y:S01]  /*3cf0*/  ISETP.GE.AND P1, PT, R12, R117.reuse, PT ;  /* 0x000000750c00720c */ /* 0x080fe20003f26270 */
[----:B------:R-:W-:Y:S01]  /*3d00*/  FMUL.FTZ R59, R59, UR5 ;  /* 0x000000053b3b7c20 */ /* 0x000fe20008410000 */
[-C--:B------:R-:W-:Y:S01]  /*3d10*/  ISETP.GE.AND P5, PT, R0, R117.reuse, PT ;  /* 0x000000750000720c */ /* 0x080fe20003fa6270 */
[----:B------:R-:W-:Y:S01]  /*3d20*/  VIADD R0, R26, 0xffffffe0 ;  /* 0xffffffe01a007836 */ /* 0x000fe20000000000 */
[----:B------:R-:W-:Y:S01]  /*3d30*/  FSEL R10, R8, -INF , !P1 ;  /* 0xff800000080a7808 */ /* 0x000fe20004800000 */
[----:B------:R-:W-:Y:S01]  /*3d40*/  MUFU.TANH R193, R56 ;  /* 0x0000003800c17308 */ /* 0x000fe20000002400 */
[----:B------:R-:W-:Y:S01]  /*3d50*/  FSEL R21, R51, -INF , !P1 ;  /* 0xff80000033157808 */ /* 0x000fe20004800000 */
[----:B------:R-:W-:Y:S01]  /*3d60*/  FMUL.FTZ R73, R73, UR5 ;  /* 0x0000000549497c20 */ /* 0x000fe20008410000 */
[----:B------:R-:W-:Y:S01]  /*3d70*/  ISETP.GT.AND P1, PT, R165, 0x1, PT ;  /* 0x00000001a500780c */ /* 0x000fe20003f24270 */
[----:B------:R-:W-:Y:S01]  /*3d80*/  FMUL.FTZ R74, R74, UR5 ;  /* 0x000000054a4a7c20 */ /* 0x000fe20008410000 */
[----:B------:R-:W-:Y:S01]  /*3d90*/  IADD3 R20, R26, -0x37, RZ ;  /* 0xffffffc91a147810 */ /* 0x000fe20007ffe0ff */
[----:B------:R-:W-:Y:S01]  /*3da0*/  FMUL.FTZ R75, R75, UR5 ;  /* 0x000000054b4b7c20 */ /* 0x000fe20008410000 */
[----:B------:R-:W-:Y:S01]  /*3db0*/  FSEL R36, R36, -INF , !P4 ;  /* 0xff80000024247808 */ /* 0x000fe20006000000 */
[----:B------:R-:W1:Y:S01]  /*3dc0*/  MUFU.TANH R188, R58 ;  /* 0x0000003a00bc7308 */ /* 0x000e620000002400 */
[----:B------:R-:W-:Y:S01]  /*3dd0*/  FSEL R29, R60, -INF , !P4 ;  /* 0xff8000003c1d7808 */ /* 0x000fe20006000000 */
[----:B------:R-:W-:Y:S01]  /*3de0*/  FMUL.FTZ R68, R68, UR5 ;  /* 0x0000000544447c20 */ /* 0x000fe20008410000 */
[-C--:B------:R-:W-:Y:S01]  /*3df0*/  ISETP.GE.AND P4, PT, R0, R117.reuse, PT ;  /* 0x000000750000720c */ /* 0x080fe20003f86270 */
[----:B------:R-:W-:Y:S01]  /*3e00*/  VIADD R0, R26, 0xffffffe1 ;  /* 0xffffffe11a007836 */ /* 0x000fe20000000000 */
[-C--:B------:R-:W-:Y:S01]  /*3e10*/  ISETP.GE.AND P3, PT, R20, R117.reuse, PT ;  /* 0x000000751400720c */ /* 0x080fe20003f66270 */
[----:B------:R-:W-:Y:S01]  /*3e20*/  FMUL.FTZ R69, R69, UR5 ;  /* 0x0000000545457c20 */ /* 0x000fe20008410000 */
[----:B--2---:R-:W-:Y:S01]  /*3e30*/  FSEL R12, R9, -INF , !P2 ;  /* 0xff800000090c7808 */ /* 0x004fe20005000000 */
[----:B------:R-:W2:Y:S01]  /*3e40*/  @!P1 LDC.64 R250, c[0x0][0x218] ;  /* 0x00008600fffa9b82 */ /* 0x000ea20000000a00 */
[----:B------:R-:W-:Y:S01]  /*3e50*/  FSEL R20, R37, -INF , !P3 ;  /* 0xff80000025147808 */ /* 0x000fe20005800000 */
[----:B------:R-:W-:Y:S01]  /*3e60*/  MUFU.TANH R187, R57 ;  /* 0x0000003900bb7308 */ /* 0x000fe20000002400 */
[----:B------:R-:W-:Y:S01]  /*3e70*/  FSEL R31, R50, -INF , !P3 ;  /* 0xff800000321f7808 */ /* 0x000fe20005800000 */
[----:B------:R-:W-:Y:S01]  /*3e80*/  FMUL.FTZ R70, R70, UR5 ;  /* 0x0000000546467c20 */ /* 0x000fe20008410000 */
[----:B------:R-:W-:Y:S01]  /*3e90*/  ISETP.GE.AND P3, PT, R0, R117, PT ;  /* 0x000000750000720c */ /* 0x000fe20003f66270 */
[C---:B------:R-:W-:Y:S01]  /*3ea0*/  VIADD R0, R26.reuse, 0xffffffe8 ;  /* 0xffffffe81a007836 */ /* 0x040fe20000000000 */
[----:B------:R-:W-:Y:S01]  /*3eb0*/  FSEL R13, R61, -INF , !P2 ;  /* 0xff8000003d0d7808 */ /* 0x000fe20005000000 */
[----:B------:R-:W-:-:S02]  /*3ec0*/  VIADD R14, R26, 0xfffffff0 ;  /* 0xfffffff01a0e7836 */ /* 0x000fc40000000000 */
[----:B------:R-:W-:Y:S01]  /*3ed0*/  FMUL.FTZ R71, R71, UR5 ;  /* 0x0000000547477c20 */ /* 0x000fe20008410000 */
[----:B------:R-:W1:Y:S01]  /*3ee0*/  MUFU.TANH R200, R59 ;  /* 0x0000003b00c87308 */ /* 0x000e620000002400 */
[----:B------:R-:W-:Y:S01]  /*3ef0*/  ISETP.GE.AND P2, PT, R0, R117, PT ;  /* 0x000000750000720c */ /* 0x000fe20003f46270 */
[----:B------:R-:W-:Y:S02]  /*3f00*/  VIADD R0, R26, 0xffffffe9 ;  /* 0xffffffe91a007836 */ /* 0x000fe40000000000 */
[----:B------:R-:W-:Y:S01]  /*3f10*/  FMUL.FTZ R16, R16, UR5 ;  /* 0x0000000510107c20 */ /* 0x000fe20008410000 */
[----:B------:R-:W-:Y:S01]  /*3f20*/  FMUL.FTZ R18, R18, UR5 ;  /* 0x0000000512127c20 */ /* 0x000fe20008410000 */
[----:B------:R-:W-:Y:S01]  /*3f30*/  FMUL.FTZ R17, R17, UR5 ;  /* 0x0000000511117c20 */ /* 0x000fe20008410000 */
[----:B------:R-:W-:Y:S01]  /*3f40*/  FMUL.FTZ R19, R19, UR5 ;  /* 0x0000000513137c20 */ /* 0x000fe20008410000 */
[----:B---3--:R-:W-:Y:S01]  /*3f50*/  FSEL R8, R38, -INF , !P0 ;  /* 0xff80000026087808 */ /* 0x008fe20004000000 */
[----:B------:R-:W3:Y:S01]  /*3f60*/  MUFU.TANH R191, R72 ;  /* 0x0000004800bf7308 */ /* 0x000ee20000002400 */
[----:B----4-:R-:W-:-:S02]  /*3f70*/  FSEL R11, R24, -INF , !P0 ;  /* 0xff800000180b7808 */ /* 0x010fc40004000000 */
[-C--:B------:R-:W-:Y:S02]  /*3f80*/  ISETP.GE.AND P0, PT, R0, R117.reuse, PT ;  /* 0x000000750000720c */ /* 0x080fe40003f06270 */
[----:B-1----:R-:W-:Y:S02]  /*3f90*/  FSEL R0, R39, -INF , !P5 ;  /* 0xff80000027007808 */ /* 0x002fe40006800000 */
[----:B------:R-:W-:Y:S01]  /*3fa0*/  FSEL R9, R25, -INF , !P5 ;  /* 0xff80000019097808 */ /* 0x000fe20006800000 */
[----:B------:R-:W1:Y:S01]  /*3fb0*/  MUFU.TANH R189, R73 ;  /* 0x0000004900bd7308 */ /* 0x000e620000002400 */
[----:B------:R-:W-:Y:S02]  /*3fc0*/  ISETP.GE.AND P5, PT, R14, R117, PT ;  /* 0x000000750e00720c */ /* 0x000fe40003fa6270 */
[----:B------:R-:W-:Y:S02]  /*3fd0*/  IADD3 R14, R26, -0xf, RZ ;  /* 0xfffffff11a0e7810 */ /* 0x000fe40007ffe0ff */
[----:B------:R-:W-:-:S02]  /*3fe0*/  FSEL R188, R188, -INF , !P4 ;  /* 0xff800000bcbc7808 */ /* 0x000fc40006000000 */
[----:B------:R-:W-:Y:S01]  /*3ff0*/  FSEL R193, R193, -INF , !P4 ;  /* 0xff800000c1c17808 */ /* 0x000fe20006000000 */
[----:B------:R-:W4:Y:S01]  /*4000*/  MUFU.TANH R190, R74 ;  /* 0x0000004a00be7308 */ /* 0x000f220000002400 */
[----:B------:R-:W-:Y:S01]  /*4010*/  ISETP.GE.AND P4, PT, R14, R117, PT ;  /* 0x000000750e00720c */ /* 0x000fe20003f86270 */
[----:B------:R-:W-:Y:S01]  /*4020*/  VIADD R14, R26, 0xfffffff8 ;  /* 0xfffffff81a0e7836 */ /* 0x000fe20000000000 */
[----:B------:R-:W-:Y:S01]  /*4030*/  FSEL R200, R200, -INF , !P3 ;  /* 0xff800000c8c87808 */ /* 0x000fe20005800000 */
[----:B------:R-:W-:Y:S01]  /*4040*/  VIADD R26, R26, 0xfffffff9 ;  /* 0xfffffff91a1a7836 */ /* 0x000fe20000000000 */
[----:B------:R-:W-:Y:S02]  /*4050*/  FSEL R187, R187, -INF , !P3 ;  /* 0xff800000bbbb7808 */ /* 0x000fe40005800000 */
[----:B---3--:R-:W-:Y:S01]  /*4060*/  FSEL R191, R191, -INF , !P2 ;  /* 0xff800000bfbf7808 */ /* 0x008fe20005000000 */
[----:B------:R-:W3:Y:S01]  /*4070*/  MUFU.TANH R198, R75 ;  /* 0x0000004b00c67308 */ /* 0x000ee20000002400 */
[----:B-1----:R-:W-:-:S02]  /*4080*/  FSEL R189, R189, -INF , !P0 ;  /* 0xff800000bdbd7808 */ /* 0x002fc40004000000 */
[----:B------:R-:W-:-:S05]  /*4090*/  ISETP.GE.AND P3, PT, R14, R117, PT ;  /* 0x000000750e00720c */ /* 0x000fca0003f66270 */
[----:B------:R-:W1:Y:S01]  /*40a0*/  MUFU.TANH R199, R68 ;  /* 0x0000004400c77308 */ /* 0x000e620000002400 */
[----:B----4-:R-:W-:Y:S02]  /*40b0*/  FSEL R190, R190, -INF , !P2 ;  /* 0xff800000bebe7808 */ /* 0x010fe40005000000 */
[----:B------:R-:W-:-:S05]  /*40c0*/  ISETP.GE.AND P2, PT, R26, R117, PT ;  /* 0x000000751a00720c */ /* 0x000fca0003f46270 */
[----:B------:R-:W4:Y:S01]  /*40d0*/  MUFU.TANH R197, R69 ;  /* 0x0000004500c57308 */ /* 0x000f220000002400 */
[----:B---3--:R-:W-:Y:S02]  /*40e0*/  FSEL R198, R198, -INF , !P0 ;  /* 0xff800000c6c67808 */ /* 0x008fe40004000000 */
[----:B--2---:R-:W-:-:S04]  /*40f0*/  @!P1 LEA R250, P0, R110, R250, 0x1 ;  /* 0x000000fa6efa9211 */ /* 0x004fc800078008ff */
[----:B------:R-:W-:Y:S01]  /*4100*/  @!P1 LEA.HI.X R251, R110, R251, R113, 0x1, P0 ;  /* 0x000000fb6efb9211 */ /* 0x000fe200000f0c71 */
[----:B------:R-:W2:Y:S01]  /*4110*/  MUFU.TANH R194, R70 ;  /* 0x0000004600c27308 */ /* 0x000ea20000002400 */
[----:B-1----:R-:W-:-:S07]  /*4120*/  FSEL R199, R199, -INF , !P5 ;  /* 0xff800000c7c77808 */ /* 0x002fce0006800000 */
[----:B------:R-:W1:Y:S01]  /*4130*/  MUFU.TANH R192, R71 ;  /* 0x0000004700c07308 */ /* 0x000e620000002400 */
[----:B----4-:R-:W-:-:S07]  /*4140*/  FSEL R197, R197, -INF , !P4 ;  /* 0xff800000c5c57808 */ /* 0x010fce0006000000 */
[----:B------:R-:W3:Y:S01]  /*4150*/  MUFU.TANH R195, R16 ;  /* 0x0000001000c37308 */ /* 0x000ee20000002400 */
[----:B--2---:R-:W-:-:S07]  /*4160*/  FSEL R194, R194, -INF , !P5 ;  /* 0xff800000c2c27808 */ /* 0x004fce0006800000 */
[----:B------:R-:W2:Y:S01]  /*4170*/  MUFU.TANH R170, R18 ;  /* 0x0000001200aa7308 */ /* 0x000ea20000002400 */
[----:B-1----:R-:W-:-:S07]  /*4180*/  FSEL R192, R192, -INF , !P4 ;  /* 0xff800000c0c07808 */ /* 0x002fce0006000000 */
[----:B------:R-:W1:Y:S01]  /*4190*/  MUFU.TANH R168, R19 ;  /* 0x0000001300a87308 */ /* 0x000e620000002400 */
[----:B---3--:R-:W-:-:S07]  /*41a0*/  FSEL R195, R195, -INF , !P3 ;  /* 0xff800000c3c37808 */ /* 0x008fce0005800000 */
[----:B------:R-:W3:Y:S01]  /*41b0*/  MUFU.TANH R171, R17 ;  /* 0x0000001100ab7308 */ /* 0x000ee20000002400 */
[----:B--2---:R-:W-:Y:S02]  /*41c0*/  FSEL R170, R170, -INF , !P3 ;  /* 0xff800000aaaa7808 */ /* 0x004fe40005800000 */
[----:B-1----:R-:W-:Y:S02]  /*41d0*/  FSEL R168, R168, -INF , !P2 ;  /* 0xff800000a8a87808 */ /* 0x002fe40005000000 */
[----:B---3--:R-:W-:Y:S01]  /*41e0*/  FSEL R171, R171, -INF , !P2 ;  /* 0xff800000abab7808 */ /* 0x008fe20005000000 */
[----:B------:R-:W-:Y:S06]  /*41f0*/  BAR.SYNC.DEFER_BLOCKING 0x0 ;  /* 0x0000000000007b1d */ /* 0x000fec0000010000 */
[----:B------:R-:W-:Y:S05]  /*4200*/  @!P1 BRA `(.L_x_4028) ;  /* 0x00000004007c9947 */ /* 0x000fea0003800000 */
        /* <DEDUP_REMOVED lines=48> */
[----:B------:R-:W-:-:S04]  /*4510*/  IMAD R6, R3, R108, RZ ;  /* 0x0000006c03067224 */ /* 0x000fc800078e02ff */
[----:B------:R-:W-:Y:S01]  /*4520*/  IMAD R6, R15, R109, R6 ;  /* 0x0000006d0f067224 */ /* 0x000fe200078e0206 */
[----:B--2---:R-:W-:Y:S01]  /*4530*/  IADD3 R4, -R17, R4, RZ ;  /* 0x0000000411047210 */ /* 0x004fe20007ffe1ff */
[----:B------:R-:W-:-:S03]  /*4540*/  IMAD.WIDE.U32 R16, R15, R108, RZ ;  /* 0x0000006c0f107225 */ /* 0x000fc600078e00ff */
        /* <DEDUP_REMOVED lines=8> */
.L_x_4029:
[----:B------:R-:W-:-:S04]  /*45d0*/  LEA R4, -R108, RZ, 0x6 ;  /* 0x000000ff6c047211 */ /* 0x000fc800078e31ff */
[----:B------:R-:W-:-:S07]  /*45e0*/  SHF.R.S32.HI R3, RZ, 0x1f, R4 ;  /* 0x0000001fff037819 */ /* 0x000fce0000011404 */
.L_x_4030:
        /* <DEDUP_REMOVED lines=33> */
.L_x_4028:
        /* <DEDUP_REMOVED lines=75> */
[----:B------:R-:W-:Y:S01]  /*4cb0*/  LDSM.16.MT88.4 R8, [R233+0x10800] ;  /* 0x01080000e908783b */ /* 0x000fe20000004200 */
[--C-:B------:R-:W-:Y:S01]  /*4cc0*/  FFMA.FTZ R174, R13, UR5, -R196.reuse ;  /* 0x000000050dae7c23 */ /* 0x100fe200080108c4 */
[--C-:B------:R-:W-:Y:S01]  /*4cd0*/  FFMA.FTZ R172, R12, UR5, -R169.reuse ;  /* 0x000000050cac7c23 */ /* 0x100fe200080108a9 */
[----:B------:R-:W1:Y:S01]  /*4ce0*/  MUFU.EX2 R180, R180 ;  /* 0x000000b400b47308 */ /* 0x000e620000000800 */
[--C-:B------:R-:W-:Y:S01]  /*4cf0*/  FFMA.FTZ R0, R0, UR5, -R169.reuse ;  /* 0x0000000500007c23 */ /* 0x100fe200080108a9 */
[----:B------:R-:W-:Y:S01]  /*4d00*/  LDSM.16.MT88.4 R12, [R236+0x10800] ;  /* 0x01080000ec0c783b */ /* 0x000fe20000004200 */
[--C-:B------:R-:W-:Y:S01]  /*4d10*/  FFMA.FTZ R184, R193, UR5, -R196.reuse ;  /* 0x00000005c1b87c23 */ /* 0x100fe200080108c4 */
[--C-:B------:R-:W-:Y:S01]  /*4d20*/  FFMA.FTZ R186, R191, UR5, -R196.reuse ;  /* 0x00000005bfba7c23 */ /* 0x100fe200080108c4 */
[--C-:B------:R-:W-:Y:S01]  /*4d30*/  FFMA.FTZ R187, R187, UR5, -R196.reuse ;  /* 0x00000005bbbb7c23 */ /* 0x100fe200080108c4 */
[----:B------:R-:W2:Y:S01]  /*4d40*/  LDSM.16.MT88.4 R48, [R234+0x12000] ;  /* 0x01200000ea30783b */ /* 0x000ea20000004200 */
        /* <DEDUP_REMOVED lines=9> */
[----:B------:R-:W4:Y:S01]  /*4de0*/  MUFU.EX2 R176, R176 ;  /* 0x000000b000b07308 */ /* 0x000f220000000800 */
[----:B-1----:R-:W-:Y:S01]  /*4df0*/  F2FP.BF16.F32.PACK_AB R128, R180, R183 ;  /* 0x000000b7b480723e */ /* 0x002fe200000010ff */
        /* <DEDUP_REMOVED lines=13> */
[----:B------:R-:W-:Y:S01]  /*4ed0*/  ISETP.GE.AND P0, PT, R165, 0x2, PT ;  /* 0x00000002a500780c */ /* 0x000fe20003f06270 */
[----:B------:R-:W1:Y:S01]  /*4ee0*/  MUFU.EX2 R185, R185 ;  /* 0x000000b900b97308 */ /* 0x000e620000000800 */
[----:B----4-:R-:W-:Y:S01]  /*4ef0*/  F2FP.BF16.F32.PACK_AB R130, R176, R179 ;  /* 0x000000b3b082723e */ /* 0x010fe200000010ff */
[----:B------:R-:W-:Y:S01]  /*4f00*/  LDSM.16.MT88.4 R32, [R233+0x12800] ;  /* 0x01280000e920783b */ /* 0x000fe20000004200 */
[----:B------:R-:W-:-:S03]  /*4f10*/  FADD.FTZ R179, R179, R180 ;  /* 0x000000b4b3b37221 */ /* 0x000fc60000010000 */
[----:B------:R-:W-:Y:S01]  /*4f20*/  LDSM.16.MT88.4 R168, [R232+0x13800] ;  /* 0x01380000e8a8783b */ /* 0x000fe20000004200 */
[----:B------:R-:W-:Y:S01]  /*4f30*/  FADD.FTZ R176, R176, R179 ;  /* 0x000000b3b0b07221 */ /* 0x000fe20000010000 */
[----:B------:R-:W-:Y:S08]  /*4f40*/  MUFU.EX2 R181, R181 ;  /* 0x000000b500b57308 */ /* 0x000ff00000000800 */
[----:B------:R-:W4:Y:S01]  /*4f50*/  MUFU.EX2 R178, R178 ;  /* 0x000000b200b27308 */ /* 0x000f220000000800 */
[----:B-1----:R-:W-:Y:S01]  /*4f60*/  F2FP.BF16.F32.PACK_AB R129, R185, R182 ;  /* 0x000000b6b981723e */ /* 0x002fe200000010ff */
[----:B------:R-:W-:-:S06]  /*4f70*/  FADD.FTZ R182, R182, R185 ;  /* 0x000000b9b6b67221 */ /* 0x000fcc0000010000 */
[----:B------:R-:W-:Y:S08]  /*4f80*/  MUFU.EX2 R177, R177 ;  /* 0x000000b100b17308 */ /* 0x000ff00000000800 */
[----:B------:R-:W1:Y:S01]  /*4f90*/  MUFU.EX2 R174, R174 ;  /* 0x000000ae00ae7308 */ /* 0x000e620000000800 */
[----:B----4-:R-:W-:Y:S01]  /*4fa0*/  F2FP.BF16.F32.PACK_AB R131, R178, R181 ;  /* 0x000000b5b283723e */ /* 0x010fe200000010ff */
[----:B------:R-:W-:-:S04]  /*4fb0*/  FADD.FTZ R181, R181, R182 ;  /* 0x000000b6b5b57221 */ /* 0x000fc80000010000 */
[----:B------:R-:W-:Y:S02]  /*4fc0*/  FADD.FTZ R178, R178, R181 ;  /* 0x000000b5b2b27221 */ /* 0x000fe40000010000 */
[C---:B------:R-:W-:Y:S01]  /*4fd0*/  HMMA.16816.F32.BF16 R144, R128.reuse, R140, RZ ;  /* 0x0000008c8090723c */ /* 0x040fe200000418ff */
[----:B------:R-:W-:Y:S05]  /*4fe0*/  MUFU.EX2 R173, R173 ;  /* 0x000000ad00ad7308 */ /* 0x000fea0000000800 */
[C---:B------:R-:W-:Y:S03]  /*4ff0*/  HMMA.16816.F32.BF16 R140, R128.reuse, R142, RZ ;  /* 0x0000008e808c723c */ /* 0x040fe600000418ff */
[----:B------:R-:W4:Y:S01]  /*5000*/  MUFU.EX2 R166, R166 ;  /* 0x000000a600a67308 */ /* 0x000f220000000800 */
        /* <DEDUP_REMOVED lines=8> */
[----:B----4-:R-:W-:Y:S01]  /*5090*/  F2FP.BF16.F32.PACK_AB R30, R166, R173 ;  /* 0x000000ada61e723e */ /* 0x010fe200000010ff */
[----:B------:R-:W-:-:S03]  /*50a0*/  FADD.FTZ R173, R173, R174 ;  /* 0x000000aeadad7221 */ /* 0x000fc60000010000 */
[C---:B------:R-:W-:Y:S01]  /*50b0*/  HMMA.16816.F32.BF16 R132, R128.reuse, R134, RZ ;  /* 0x000000868084723c */ /* 0x040fe200000418ff */
[----:B------:R-:W-:Y:S02]  /*50c0*/  FADD.FTZ R173, R166, R173 ;  /* 0x000000ada6ad7221 */ /* 0x000fe40000010000 */
[----:B------:R-:W-:Y:S03]  /*50d0*/  MUFU.EX2 R167, R167 ;  /* 0x000000a700a77308 */ /* 0x000fe60000000800 */
[C---:B------:R-:W-:Y:S05]  /*50e0*/  HMMA.16816.F32.BF16 R76, R128.reuse, R80, RZ ;  /* 0x00000050804c723c */ /* 0x040fea00000418ff */
[----:B------:R-:W4:Y:S01]  /*50f0*/  MUFU.EX2 R0, R0 ;  /* 0x0000000000007308 */ /* 0x000f220000000800 */
[----:B-1----:R-:W-:Y:S01]  /*5100*/  F2FP.BF16.F32.PACK_AB R29, R172, R175 ;  /* 0x000000afac1d723e */ /* 0x002fe200000010ff */
[----:B------:R-:W-:Y:S01]  /*5110*/  HMMA.16816.F32.BF16 R80, R128, R82, RZ ;  /* 0x000000528050723c */ /* 0x000fe200000418ff */
[----:B------:R-:W-:-:S04]  /*5120*/  FADD.FTZ R175, R175, R178 ;  /* 0x000000b2afaf7221 */ /* 0x000fc80000010000 */
[----:B------:R-:W-:Y:S01]  /*5130*/  FADD.FTZ R172, R172, R175 ;  /* 0x000000afacac7221 */ /* 0x000fe20000010000 */
[C---:B------:R-:W-:Y:S01]  /*5140*/  HMMA.16816.F32.BF16 R152, R128.reuse, R148, RZ ;  /* 0x000000948098723c */ /* 0x040fe200000418ff */
[----:B------:R-:W-:Y:S05]  /*5150*/  MUFU.EX2 R184, R184 ;  /* 0x000000b800b87308 */ /* 0x000fea0000000800 */
[----:B---3--:R-:W-:Y:S01]  /*5160*/  HMMA.16816.F32.BF16 R36, R128, R40, RZ ;  /* 0x000000288024723c */ /* 0x008fe200000418ff */
[----:B----4-:R-:W-:Y:S02]  /*5170*/  F2FP.BF16.F32.PACK_AB R31, R0, R167 ;  /* 0x000000a7001f723e */ /* 0x010fe400000010ff */
[----:B------:R-:W1:Y:S01]  /*5180*/  MUFU.EX2 R187, R187 ;  /* 0x000000bb00bb7308 */ /* 0x000e620000000800 */
[----:B------:R-:W-:-:S02]  /*5190*/  FADD.FTZ R167, R167, R172 ;  /* 0x000000aca7a77221 */ /* 0x000fc40000010000 */
[----:B--2---:R-:W-:Y:S02]  /*51a0*/  HMMA.16816.F32.BF16 R44, R128, R48, RZ ;  /* 0x00000030802c723c */ /* 0x004fe400000418ff */
[----:B------:R-:W-:-:S04]  /*51b0*/  FADD.FTZ R167, R0, R167 ;  /* 0x000000a700a77221 */ /* 0x000fc80000010000 */
[C---:B------:R-:W-:Y:S01]  /*51c0*/  HMMA.16816.F32.BF16 R144, R28.reuse, R8, R144 ;  /* 0x000000081c90723c */ /* 0x040fe20000041890 */
        /* <DEDUP_REMOVED lines=153> */
[----:B--2---:R-:W-:Y:S02]  /*5b60*/  HMMA.16816.F32.BF16 R136, R4, R8, R136 ;  /* 0x000000080488723c */ /* 0x004fe40000041888 */
[----:B------:R-:W-:-:S04]  /*5b70*/  FADD.FTZ R0, R201, R192 ;  /* 0x000000c0c9007221 */ /* 0x000fc80000010000 */
[C---:B------:R-:W-:Y:S01]  /*5b80*/  HMMA.16816.F32.BF16 R132, R4.reuse, R10, R132 ;  /* 0x0000000a0484723c */ /* 0x040fe20000041884 */
[----:B------:R-:W2:Y:S04]  /*5b90*/  LDSM.16.MT88.4 R8, [R233+0x15800] ;  /* 0x01580000e908783b */ /* 0x000ea80000004200 */
[----:B------:R-:W-:Y:S01]  /*5ba0*/  STL [R1+0x8], R0 ;  /* 0x0000080001007387 */ /* 0x000fe20000100800 */
        /* <DEDUP_REMOVED lines=36> */
[----:B------:R-:W-:Y:S07]  /*5df0*/  HMMA.16816.F32.BF16 R128, R4, R10, R128 ;  /* 0x0000000a0480723c */ /* 0x000fee0000041880 */
[----:B------:R-:W-:-:S05]  /*5e00*/  FADD.FTZ R4, R196, R195 ;  /* 0x000000c3c4047221 */ /* 0x000fca0000010000 */
[----:B------:R1:W-:Y:S01]  /*5e10*/  STL [R1+0xc], R4 ;  /* 0x00000c0401007387 */ /* 0x0003e20000100800 */
[----:B------:R-:W-:Y:S11]  /*5e20*/  @!P0 BRA `(.L_x_4031) ;  /* 0x0000003c00548947 */ /* 0x000ff60003800000 */
[----:B-1----:R-:W-:Y:S01]  /*5e30*/  VIADD R4, R165, 0xfffffffe ;  /* 0xfffffffea5047836 */ /* 0x002fe20000000000 */
[----:B------:R-:W-:Y:S01]  /*5e40*/  ULDC.64 UR10, c[0x0][0x250] ;  /* 0x00009400000a7ab9 */ /* 0x000fe20000000a00 */
[----:B------:R-:W-:Y:S01]  /*5e50*/  IMAD.U32 R2, R2, -0x40, RZ ;  /* 0xffffffc002027824 */ /* 0x000fe200078e00ff */
[----:B------:R-:W-:Y:S01]  /*5e60*/  MOV R0, R3 ;  /* 0x0000000300007202 */ /* 0x000fe20000000f00 */
[----:B------:R-:W-:Y:S01]  /*5e70*/  ULDC UR6, c[0x0][0x24c] ;  /* 0x0000930000067ab9 */ /* 0x000fe20000000800 */
[----:B------:R1:W-:Y:S01]  /*5e80*/  STL [R1+0x4], R4 ;  /* 0x0000040401007387 */ /* 0x0003e20000100800 */
[----:B------:R-:W-:Y:S01]  /*5e90*/  MOV R167, R164 ;  /* 0x000000a400a77202 */ /* 0x000fe20000000f00 */
[----:B------:R-:W-:Y:S01]  /*5ea0*/  ULDC UR9, c[0x0][0x248] ;  /* 0x0000920000097ab9 */ /* 0x000fe20000000800 */
[----:B------:R-:W-:Y:S01]  /*5eb0*/  SHF.R.S32.HI R252, RZ, 0x1f, R2 ;  /* 0x0000001ffffc7819 */ /* 0x000fe20000011402 */
[----:B------:R1:W-:Y:S01]  /*5ec0*/  STL [R1], R2 ;  /* 0x0000000201007387 */ /* 0x0003e20000100800 */
[----:B------:R-:W-:-:S02]  /*5ed0*/  USHF.L.U64.HI UR11, UR10, 0x5, UR11 ;  /* 0x000000050a0b7899 */ /* 0x000fc4000801020b */
[----:B------:R-:W-:Y:S02]  /*5ee0*/  USHF.L.U32 UR12, UR10, 0x5, URZ ;  /* 0x000000050a0c7899 */ /* 0x000fe4000800063f */
[----:B------:R-:W-:Y:S02]  /*5ef0*/  USHF.L.U64.HI UR6, UR9, 0x5, UR6 ;  /* 0x0000000509067899 */ /* 0x000fe40008010206 */
[----:B------:R-:W-:Y:S01]  /*5f00*/  USHF.L.U32 UR5, UR9, 0x5, URZ ;  /* 0x0000000509057899 */ /* 0x000fe2000800063f */
[----:B------:R-:W-:Y:S01]  /*5f10*/  ULDC UR10, c[0x0][0x39c] ;  /* 0x0000e700000a7ab9 */ /* 0x000fe20000000800 */
[----:B------:R-:W-:-:S10]  /*5f20*/  ULDC UR4, c[0x0][0x2ec] ;  /* 0x0000bb0000047ab9 */ /* 0x000fd40000000800 */
.L_x_4035:
[----:B--2---:R2:W5:Y:S01]  /*5f30*/  LDL R166, [R1+0x4] ;  /* 0x0000040001a67983 */ /* 0x0045620000100800 */
[----:B------:R-:W-:Y:S04]  /*5f40*/  DEPBAR.LE SB0, 0x0 ;  /* 0x000080000000791a */ /* 0x000fe80000000000 */
[----:B------:R2:W5:Y:S01]  /*5f50*/  LDL R10, [R1] ;  /* 0x00000000010a7983 */ /* 0x0005620000100800 */
[----:B------:R-:W-:Y:S01]  /*5f60*/  MOV R3, R252 ;  /* 0x000000fc00037202 */ /* 0x000fe20000000f00 */
[----:B------:R-:W-:Y:S06]  /*5f70*/  BAR.SYNC.DEFER_BLOCKING 0x0 ;  /* 0x0000000000007b1d */ /* 0x000fec0000010000 */
[----:B------:R-:W-:Y:S05]  /*5f80*/  @!P6 BRA `(.L_x_4032) ;  /* 0x0000000000f4e947 */ /* 0x000fea0003800000 */
[----:B------:R-:W1:Y:S02]  /*5f90*/  LDC R6, c[0x0][0x380] ;  /* 0x0000e000ff067b82 */ /* 0x000e640000000800 */
[-C--:B-1----:R-:W-:Y:S04]  /*5fa0*/  IABS R2, R6.reuse ;  /* 0x0000000600027213 */ /* 0x082fe80000000000 */
[----:B------:R-:W1:Y:S10]  /*5fb0*/  I2F.RP R7, R2 ;  /* 0x0000000200077306 */ /* 0x000e740000209400 */
[----:B-1----:R-:W1:Y:S02]  /*5fc0*/  MUFU.RCP R3, R7 ;  /* 0x0000000700037308 */ /* 0x002e640000001000 */
[----:B-1----:R-:W-:Y:S01]  /*5fd0*/  VIADD R12, R3, 0xffffffe ;  /* 0x0ffffffe030c7836 */ /* 0x002fe20000000000 */
[----:B-----5:R-:W-:Y:S07]  /*5fe0*/  SHF.L.U32 R3, R166, 0x6, RZ ;  /* 0x00000006a6037819 */ /* 0x020fee00000006ff */
        /* <DEDUP_REMOVED lines=40> */
[----:B------:R-:W3:Y:S01]  /*6270*/  LDG.E R7, desc[UR14][R14.64] ;  /* 0x0000000e0e077981 */ /* 0x000ee2000c1e1900 */
[----:B------:R-:W4:Y:S01]  /*6280*/  LDC.64 R2, c[0x0][0x238] ;  /* 0x00008e00ff027b82 */ /* 0x000f220000000a00 */
[----:B------:R-:W-:Y:S02]  /*6290*/  IMAD R9, R9, R6, -0x40 ;  /* 0xffffffc009097424 */ /* 0x000fe400078e0206 */
[----:B------:R-:W3:Y:S03]  /*62a0*/  LDG.E R8, desc[UR14][R12.64] ;  /* 0x0000000e0c087981 */ /* 0x000ee6000c1e1900 */
[----:B------:R-:W-:Y:S05]  /*62b0*/  SHF.R.S32.HI R11, RZ, 0x1f, R9 ;  /* 0x0000001fff0b7819 */ /* 0x000fea0000011409 */
[-C--:B-1----:R-:W-:Y:S02]  /*62c0*/  IMAD R6, R11, R4.reuse, RZ ;  /* 0x000000040b067224 */ /* 0x082fe400078e02ff */
[C---:B------:R-:W-:Y:S04]  /*62d0*/  IMAD.WIDE.U32 R10, R9.reuse, R4, RZ ;  /* 0x00000004090a7225 */ /* 0x040fe800078e00ff */
[----:B------:R-:W-:Y:S04]  /*62e0*/  IMAD R6, R9, R5, R6 ;  /* 0x0000000509067224 */ /* 0x000fe800078e0206 */
[----:B------:R-:W-:Y:S01]  /*62f0*/  IMAD.IADD R11, R11, 0x1, R6 ;  /* 0x000000010b0b7824 */ /* 0x000fe200078e0206 */
[----:B---3--:R-:W-:Y:S04]  /*6300*/  IADD3 R7, -R8, R7, RZ ;  /* 0x0000000708077210 */ /* 0x008fe80007ffe1ff */
[----:B------:R-:W-:Y:S01]  /*6310*/  SHF.R.S32.HI R5, RZ, 0x1f, R7 ;  /* 0x0000001fff057819 */ /* 0x000fe20000011407 */
[-C--:B----4-:R-:W-:Y:S04]  /*6320*/  IMAD.WIDE.U32 R10, R7, R2.reuse, R10 ;  /* 0x00000002070a7225 */ /* 0x090fe800078e000a */
[----:B------:R-:W-:Y:S04]  /*6330*/  IMAD R4, R5, R2, RZ ;  /* 0x0000000205047224 */ /* 0x000fe800078e02ff */
[----:B------:R-:W-:Y:S05]  /*6340*/  IMAD R4, R7, R3, R4 ;  /* 0x0000000307047224 */ /* 0x000fea00078e0204 */
[----:B------:R-:W-:Y:S07]  /*6350*/  IADD3 R3, R11, R4, RZ ;  /* 0x000000040b037210 */ /* 0x000fee0007ffe0ff */
.L_x_4032:
[C---:B-----5:R-:W-:Y:S04]  /*6360*/  LEA R248, P0, R10.reuse, R248, 0x1 ;  /* 0x000000f80af87211 */ /* 0x060fe800078008ff */
[----:B------:R-:W-:Y:S02]  /*6370*/  LEA.HI.X R249, R10, R249, R3, 0x1, P0 ;  /* 0x000000f90af97211 */ /* 0x000fe400000f0c03 */
[----:B------:R-:W-:Y:S03]  /*6380*/  IADD3 R10, P0, R248, UR12, RZ ;  /* 0x0000000cf80a7c10 */ /* 0x000fe6000ff1e0ff */
[----:B------:R-:W-:Y:S01]  /*6390*/  @!PT LDS RZ, [RZ] ;  /* 0x00000000fffff984 */ /* 0x000fe20000000800 */
[----:B------:R-:W-:Y:S01]  /*63a0*/  @!PT LDS RZ, [RZ] ;  /* 0x00000000fffff984 */ /* 0x000fe20000000800 */
[----:B------:R-:W-:Y:S01]  /*63b0*/  @!PT LDS RZ, [RZ] ;  /* 0x00000000fffff984 */ /* 0x000fe20000000800 */
[----:B------:R-:W-:Y:S01]  /*63c0*/  LDGSTS.E.BYPASS.LTC128B.128 [R245+0x10000], desc[UR14][R248.64] ;  /* 0x10000000f8f57fae */ /* 0x000fe2000b901d4e */
[----:B------:R-:W-:Y:S02]  /*63d0*/  IADD3.X R11, R249, UR11, RZ, P0, !PT ;  /* 0x0000000bf90b7c10 */ /* 0x000fe400087fe4ff */
[----:B------:R-:W-:Y:S01]  /*63e0*/  IADD3 R164, P0, R10, UR12, RZ ;  /* 0x0000000c0aa47c10 */ /* 0x000fe2000ff1e0ff */
[----:B------:R-:W-:Y:S03]  /*63f0*/  LDGSTS.E.BYPASS.LTC128B.128 [R245+0x12000], desc[UR14][R248.64+0x80] ;  /* 0x12000080f8f57fae */ /* 0x000fe6000b901d4e */
[----:B------:R-:W-:Y:S01]  /*6400*/  IADD3.X R165, R11, UR11, RZ, P0, !PT ;  /* 0x0000000b0ba57c10 */ /* 0x000fe200087fe4ff */
[----:B------:R-:W-:Y:S01]  /*6410*/  LDGSTS.E.BYPASS.LTC128B.128 [R245+0x14000], desc[UR14][R248.64+0x100] ;  /* 0x14000100f8f57fae */ /* 0x000fe2000b901d4e */
[----:B-1----:R-:W-:Y:S03]  /*6420*/  IADD3 R2, P0, R164, UR12, RZ ;  /* 0x0000000ca4027c10 */ /* 0x002fe6000ff1e0ff */
[----:B------:R-:W-:Y:S01]  /*6430*/  LDGSTS.E.BYPASS.LTC128B.128 [R245+0x16000], desc[UR14][R248.64+0x180] ;  /* 0x16000180f8f57fae */ /* 0x000fe2000b901d4e */
[----:B------:R-:W-:Y:S03]  /*6440*/  IADD3.X R3, R165, UR11, RZ, P0, !PT ;  /* 0x0000000ba5037c10 */ /* 0x000fe600087fe4ff */
[----:B------:R-:W-:Y:S04]  /*6450*/  LDGSTS.E.BYPASS.LTC128B.128 [R245+0x10800], desc[UR14][R10.64] ;  /* 0x108000000af57fae */ /* 0x000fe8000b901d4e */
[----:B------:R-:W-:Y:S04]  /*6460*/  LDGSTS.E.BYPASS.LTC128B.128 [R245+0x12800], desc[UR14][R10.64+0x80] ;  /* 0x128000800af57fae */ /* 0x000fe8000b901d4e */
[----:B------:R-:W-:Y:S04]  /*6470*/  LDGSTS.E.BYPASS.LTC128B.128 [R245+0x14800], desc[UR14][R10.64+0x100] ;  /* 0x148001000af57fae */ /* 0x000fe8000b901d4e */
[----:B------:R1:W-:Y:S04]  /*6480*/  LDGSTS.E.BYPASS.LTC128B.128 [R245+0x16800], desc[UR14][R10.64+0x180] ;  /* 0x168001800af57fae */ /* 0x0003e8000b901d4e */
        /* <DEDUP_REMOVED lines=8> */
[----:B------:R-:W-:Y:S04]  /*6510*/  LDSM.16.M88.4 R168, [R242] ;  /* 0x00000000f2a8783b */ /* 0x000fe80000000200 */
[----:B------:R-:W2:Y:S04]  /*6520*/  LDSM.16.M88.4 R172, [R241+0x8000] ;  /* 0x00800000f1ac783b */ /* 0x000ea80000000200 */
[----:B------:R-:W3:Y:S04]  /*6530*/  LDSM.16.M88.4 R176, [R241+0x8800] ;  /* 0x00880000f1b0783b */ /* 0x000ee80000000200 */
[----:B------:R-:W4:Y:S04]  /*6540*/  LDSM.16.M88.4 R180, [R241+0x9000] ;  /* 0x00900000f1b4783b */ /* 0x000f280000000200 */
[----:B------:R-:W4:Y:S04]  /*6550*/  LDSM.16.M88.4 R184, [R241+0x9800] ;  /* 0x00980000f1b8783b */ /* 0x000f280000000200 */
[----:B------:R-:W0:Y:S04]  /*6560*/  LDGDEPBAR ;  /* 0x00000000000079af */ /* 0x000e280000000000 */
[----:B------:R-:W-:Y:S04]  /*6570*/  LDSM.16.M88.4 R188, [R240] ;  /* 0x00000000f0bc783b */ /* 0x000fe80000000200 */
[----:B------:R-:W4:Y:S04]  /*6580*/  LDSM.16.M88.4 R192, [R239] ;  /* 0x00000000efc0783b */ /* 0x000f280000000200 */
[----:B------:R-:W4:Y:S04]  /*6590*/  LDSM.16.M88.4 R196, [R231] ;  /* 0x00000000e7c4783b */ /* 0x000f280000000200 */
[----:B------:R-:W4:Y:S04]  /*65a0*/  LDSM.16.M88.4 R200, [R230] ;  /* 0x00000000e6c8783b */ /* 0x000f280000000200 */
[----:B------:R-:W4:Y:S01]  /*65b0*/  LDSM.16.M88.4 R204, [R229] ;  /* 0x00000000e5cc783b */ /* 0x000f220000000200 */
[C---:B--2---:R-:W-:Y:S03]  /*65c0*/  HMMA.16816.F32.BF16 R4, R168.reuse, R172, RZ ;  /* 0x000000aca804723c */ /* 0x044fe600000418ff */
[----:B------:R-:W-:Y:S04]  /*65d0*/  LDSM.16.M88.4 R208, [R238] ;  /* 0x00000000eed0783b */ /* 0x000fe80000000200 */
[----:B------:R-:W2:Y:S01]  /*65e0*/  LDSM.16.M88.4 R212, [R235+0x8000] ;  /* 0x00800000ebd4783b */ /* 0x000ea20000000200 */
[C---:B-1----:R-:W-:Y:S03]  /*65f0*/  HMMA.16816.F32.BF16 R8, R168.reuse, R174, RZ ;  /* 0x000000aea808723c */ /* 0x042fe600000418ff */
[----:B------:R-:W-:Y:S03]  /*6600*/  LDSM.16.M88.4 R172, [R235+0x9000] ;  /* 0x00900000ebac783b */ /* 0x000fe60000000200 */
[C---:B---3--:R-:W-:Y:S06]  /*6610*/  HMMA.16816.F32.BF16 R12, R168.reuse, R176, RZ ;  /* 0x000000b0a80c723c */ /* 0x048fec00000418ff */
[C---:B------:R-:W-:Y:S01]  /*6620*/  HMMA.16816.F32.BF16 R16, R168.reuse, R178, RZ ;  /* 0x000000b2a810723c */ /* 0x040fe200000418ff */
[----:B------:R-:W-:Y:S05]  /*6630*/  LDSM.16.M88.4 R176, [R235+0x9800] ;  /* 0x00980000ebb0783b */ /* 0x000fea0000000200 */
[C---:B----4-:R-:W-:Y:S06]  /*6640*/  HMMA.16816.F32.BF16 R20, R168.reuse, R180, RZ ;  /* 0x000000b4a814723c */ /* 0x050fec00000418ff */
[C---:B------:R-:W-:Y:S01]  /*6650*/  HMMA.16816.F32.BF16 R24, R168.reuse, R182, RZ ;  /* 0x000000b6a818723c */ /* 0x040fe200000418ff */
[----:B------:R-:W-:Y:S05]  /*6660*/  LDSM.16.M88.4 R180, [R237] ;  /* 0x00000000edb4783b */ /* 0x000fea0000000200 */
[C---:B------:R-:W-:Y:S06]  /*6670*/  HMMA.16816.F32.BF16 R28, R168.reuse, R184, RZ ;  /* 0x000000b8a81c723c */ /* 0x040fec00000418ff */
[----:B------:R-:W-:Y:S01]  /*6680*/  HMMA.16816.F32.BF16 R32, R168, R186, RZ ;  /* 0x000000baa820723c */ /* 0x000fe200000418ff */
[----:B------:R-:W1:Y:S04]  /*6690*/  LDSM.16.M88.4 R168, [R235+0x8800] ;  /* 0x00880000eba8783b */ /* 0x000e680000000200 */
[----:B------:R-:W3:Y:S01]  /*66a0*/  LDSM.16.M88.4 R184, [R228] ;  /* 0x00000000e4b8783b */ /* 0x000ee20000000200 */
[C---:B------:R-:W-:Y:S06]  /*66b0*/  HMMA.16816.F32.BF16 R4, R188.reuse, R192, R4 ;  /* 0x000000c0bc04723c */ /* 0x040fec0000041804 */
        /* <DEDUP_REMOVED lines=11> */
[----:B------:R-:W4:Y:S01]  /*6770*/  LDSM.16.M88.4 R204, [R241+0xa000] ;  /* 0x00a00000f1cc783b */ /* 0x000f220000000200 */
[C---:B--2---:R-:W-:Y:S06]  /*6780*/  HMMA.16816.F32.BF16 R4, R208.reuse, R212, R4 ;  /* 0x000000d4d004723c */ /* 0x044fec0000041804 */
[C---:B------:R-:W-:Y:S01]  /*6790*/  HMMA.16816.F32.BF16 R8, R208.reuse, R214, R8 ;  /* 0x000000d6d008723c */ /* 0x040fe20000041808 */
[----:B------:R-:W-:Y:S05]  /*67a0*/  LDSM.16.M88.4 R212, [R227] ;  /* 0x00000000e3d4783b */ /* 0x000fea0000000200 */
[C---:B-1----:R-:W-:Y:S06]  /*67b0*/  HMMA.16816.F32.BF16 R12, R208.reuse, R168, R12 ;  /* 0x000000a8d00c723c */ /* 0x042fec000004180c */
[C---:B------:R-:W-:Y:S01]  /*67c0*/  HMMA.16816.F32.BF16 R16, R208.reuse, R170, R16 ;  /* 0x000000aad010723c */ /* 0x040fe20000041810 */
[----:B------:R-:W1:Y:S05]  /*67d0*/  LDSM.16.M88.4 R168, [R241+0xa800] ;  /* 0x00a80000f1a8783b */ /* 0x000e6a0000000200 */
[C---:B------:R-:W-:Y:S06]  /*67e0*/  HMMA.16816.F32.BF16 R20, R208.reuse, R172, R20 ;  /* 0x000000acd014723c */ /* 0x040fec0000041814 */
        /* <DEDUP_REMOVED lines=8> */
[----:B------:R-:W-:Y:S05]  /*6870*/  LDSM.16.M88.4 R184, [R225] ;  /* 0x00000000e1b8783b */ /* 0x000fea0000000200 */
[C---:B----4-:R-:W-:Y:S06]  /*6880*/  HMMA.16816.F32.BF16 R12, R180.reuse, R188, R12 ;  /* 0x000000bcb40c723c */ /* 0x050fec000004180c */
[C---:B------:R-:W-:Y:S01]  /*6890*/  HMMA.16816.F32.BF16 R16, R180.reuse, R190, R16 ;  /* 0x000000beb410723c */ /* 0x040fe20000041810 */
[----:B------:R-:W-:Y:S05]  /*68a0*/  LDSM.16.M88.4 R188, [R224] ;  /* 0x00000000e0bc783b */ /* 0x000fea0000000200 */
[C---:B------:R-:W-:Y:S06]  /*68b0*/  HMMA.16816.F32.BF16 R20, R180.reuse, R192, R20 ;  /* 0x000000c0b414723c */ /* 0x040fec0000041814 */
[C---:B------:R-:W-:Y:S01]  /*68c0*/  HMMA.16816.F32.BF16 R24, R180.reuse, R194, R24 ;  /* 0x000000c2b418723c */ /* 0x040fe20000041818 */
[----:B------:R-:W-:Y:S05]  /*68d0*/  LDSM.16.M88.4 R192, [R238+0x2000] ;  /* 0x00200000eec0783b */ /* 0x000fea0000000200 */
[C---:B------:R-:W-:Y:S06]  /*68e0*/  HMMA.16816.F32.BF16 R28, R180.reuse, R196, R28 ;  /* 0x000000c4b41c723c */ /* 0x040fec000004181c */
[----:B------:R-:W-:Y:S01]  /*68f0*/  HMMA.16816.F32.BF16 R32, R180, R198, R32 ;  /* 0x000000c6b420723c */ /* 0x000fe20000041820 */
[----:B------:R-:W3:Y:S04]  /*6900*/  LDSM.16.M88.4 R180, [R226] ;  /* 0x00000000e2b4783b */ /* 0x000ee80000000200 */
        /* <DEDUP_REMOVED lines=26> */
[----:B------:R-:W3:Y:S01]  /*6ab0*/  LDSM.16.M88.4 R208, [R242+0x4000] ;  /* 0x00400000f2d0783b */ /* 0x000ee20000000200 */
[C---:B----4-:R-:W-:Y:S06]  /*6ac0*/  HMMA.16816.F32.BF16 R4, R192.reuse, R196, R4 ;  /* 0x000000c4c004723c */ /* 0x050fec0000041804 */
[C---:B------:R-:W-:Y:S01]  /*6ad0*/  HMMA.16816.F32.BF16 R8, R192.reuse, R198, R8 ;  /* 0x000000c6c008723c */ /* 0x040fe20000041808 */
[----:B------:R-:W-:Y:S05]  /*6ae0*/  LDSM.16.M88.4 R196, [R223] ;  /* 0x00000000dfc4783b */ /* 0x000fea0000000200 */
        /* <DEDUP_REMOVED lines=8> */
[----:B------:R-:W4:Y:S04]  /*6b70*/  LDSM.16.M88.4 R176, [R241+0xd800] ;  /* 0x00d80000f1b0783b */ /* 0x000f280000000200 */
[----:B------:R-:W4:Y:S01]  /*6b80*/  LDSM.16.M88.4 R192, [R240+0x4000] ;  /* 0x00400000f0c0783b */ /* 0x000f220000000200 */
[C---:B------:R-:W-:Y:S06]  /*6b90*/  HMMA.16816.F32.BF16 R4, R200.reuse, R204, R4 ;  /* 0x000000ccc804723c */ /* 0x040fec0000041804 */
[C---:B------:R-:W-:Y:S01]  /*6ba0*/  HMMA.16816.F32.BF16 R8, R200.reuse, R206, R8 ;  /* 0x000000cec808723c */ /* 0x040fe20000041808 */
[----:B------:R-:W-:Y:S05]  /*6bb0*/  LDSM.16.M88.4 R204, [R235+0xc000] ;  /* 0x00c00000ebcc783b */ /* 0x000fea0000000200 */
        /* <DEDUP_REMOVED lines=9> */
[----:B------:R-:W3:Y:S01]  /*6c50*/  LDSM.16.M88.4 R200, [R238+0x4000] ;  /* 0x00400000eec8783b */ /* 0x000ee20000000200 */
        /* <DEDUP_REMOVED lines=66> */
[C---:B------:R-:W-:Y:S05]  /*7080*/  HMMA.16816.F32.BF16 R8, R200.reuse, R206, R8 ;  /* 0x000000cec808723c */ /* 0x040fea0000041808 */
[----:B------:R-:W-:Y:S01]  /*7090*/  MOV R204, R166 ;  /* 0x000000a600cc7202 */ /* 0x000fe20000000f00 */
[C---:B---3--:R-:W-:Y:S03]  /*70a0*/  HMMA.16816.F32.BF16 R12, R200.reuse, R180, R12 ;  /* 0x000000b4c80c723c */ /* 0x048fe6000004180c */
[----:B------:R-:W-:Y:S03]  /*70b0*/  ISETP.GE.AND P0, PT, R204, 0x1, PT ;  /* 0x00000001cc00780c */ /* 0x000fe60003f06270 */
[C---:B------:R-:W-:Y:S06]  /*70c0*/  HMMA.16816.F32.BF16 R16, R200.reuse, R182, R16 ;  /* 0x000000b6c810723c */ /* 0x040fec0000041810 */
[C---:B------:R-:W-:Y:S06]  /*70d0*/  HMMA.16816.F32.BF16 R20, R200.reuse, R184, R20 ;  /* 0x000000b8c814723c */ /* 0x040fec0000041814 */
[C---:B------:R-:W-:Y:S06]  /*70e0*/  HMMA.16816.F32.BF16 R24, R200.reuse, R186, R24 ;  /* 0x000000bac818723c */ /* 0x040fec0000041818 */
[C---:B------:R-:W-:Y:S06]  /*70f0*/  HMMA.16816.F32.BF16 R28, R200.reuse, R188, R28 ;  /* 0x000000bcc81c723c */ /* 0x040fec000004181c */
[----:B------:R-:W-:Y:S06]  /*7100*/  HMMA.16816.F32.BF16 R32, R200, R190, R32 ;  /* 0x000000bec820723c */ /* 0x000fec0000041820 */
[C---:B------:R-:W-:Y:S06]  /*7110*/  HMMA.16816.F32.BF16 R4, R208.reuse, R212, R4 ;  /* 0x000000d4d004723c */ /* 0x040fec0000041804 */
[C---:B------:R-:W-:Y:S06]  /*7120*/  HMMA.16816.F32.BF16 R8, R208.reuse, R214, R8 ;  /* 0x000000d6d008723c */ /* 0x040fec0000041808 */
[C---:B-1----:R-:W-:Y:S06]  /*7130*/  HMMA.16816.F32.BF16 R12, R208.reuse, R168, R12 ;  /* 0x000000a8d00c723c */ /* 0x042fec000004180c */
[C---:B------:R-:W-:Y:S01]  /*7140*/  HMMA.16816.F32.BF16 R16, R208.reuse, R170, R16 ;  /* 0x000000aad010723c */ /* 0x040fe20000041810 */
[----:B------:R-:W1:Y:S05]  /*7150*/  LDSM.16.M88.4 R168, [R228+0x6800] ;  /* 0x00680000e4a8783b */ /* 0x000e6a0000000200 */
[C---:B--2---:R-:W-:Y:S06]  /*7160*/  HMMA.16816.F32.BF16 R20, R208.reuse, R172, R20 ;  /* 0x000000acd014723c */ /* 0x044fec0000041814 */
        /* <DEDUP_REMOVED lines=20> */
[----:B------:R-:W-:Y:S04]  /*72b0*/  FMUL.FTZ R14, R14, UR10 ;  /* 0x0000000a0e0e7c20 */ /* 0x000fe80008410000 */
[----:B------:R4:W1:Y:S05]  /*72c0*/  MUFU.TANH R191, R166 ;  /* 0x000000a600bf7308 */ /* 0x00086a0000002400 */
[----:B------:R-:W-:Y:S05]  /*72d0*/  FMUL.FTZ R21, R21, UR10 ;  /* 0x0000000a15157c20 */ /* 0x000fea0008410000 */
[----:B------:R3:W3:Y:S01]  /*72e0*/  MUFU.TANH R190, R164 ;  /* 0x000000a400be7308 */ /* 0x0006e20000002400 */
[----:B--2---:R-:W-:Y:S09]  /*72f0*/  FMUL.FTZ R165, R9, UR10 ;  /* 0x0000000a09a57c20 */ /* 0x004ff20008410000 */
[----:B------:R2:W2:Y:S01]  /*7300*/  MUFU.TANH R187, R2 ;  /* 0x0000000200bb7308 */ /* 0x0004a20000002400 */
[----:B----4-:R-:W-:Y:S01]  /*7310*/  FMUL.FTZ R166, R15, UR10 ;  /* 0x0000000a0fa67c20 */ /* 0x010fe20008410000 */
[C---:B-1----:R-:W-:Y:S03]  /*7320*/  HMMA.16816.F32.BF16 R28, R192.reuse, R168, R28 ;  /* 0x000000a8c01c723c */ /* 0x042fe6000004181c */
[----:B------:R-:W-:Y:S05]  /*7330*/  FMUL.FTZ R214, R24, UR10 ;  /* 0x0000000a18d67c20 */ /* 0x000fea0008410000 */
[----:B------:R1:W4:Y:S03]  /*7340*/  MUFU.TANH R189, R165 ;  /* 0x000000a500bd7308 */ /* 0x0003260000002400 */
[----:B---3--:R-:W-:Y:S01]  /*7350*/  FMUL.FTZ R164, R10, UR10 ;  /* 0x0000000a0aa47c20 */ /* 0x008fe20008410000 */
[----:B------:R-:W-:Y:S03]  /*7360*/  HMMA.16816.F32.BF16 R32, R192, R170, R32 ;  /* 0x000000aac020723c */ /* 0x000fe60000041820 */
[----:B------:R-:W-:Y:S03]  /*7370*/  FMUL.FTZ R10, R12, UR10 ;  /* 0x0000000a0c0a7c20 */ /* 0x000fe60008410000 */
[----:B------:R3:W3:Y:S01]  /*7380*/  MUFU.TANH R179, R166 ;  /* 0x000000a600b37308 */ /* 0x0006e20000002400 */
[----:B--2---:R-:W-:Y:S09]  /*7390*/  FMUL.FTZ R2, R11, UR10 ;  /* 0x0000000a0b027c20 */ /* 0x004ff20008410000 */
[----:B------:R2:W2:Y:S01]  /*73a0*/  MUFU.TANH R196, R3 ;  /* 0x0000000300c47308 */ /* 0x0004a20000002400 */
[----:B-1----:R-:W-:Y:S01]  /*73b0*/  FMUL.FTZ R165, R17, UR10 ;  /* 0x0000000a11a57c20 */ /* 0x002fe20008410000 */
[----:B------:R-:W-:Y:S08]  /*73c0*/  FMUL.FTZ R29, R29, UR10 ;  /* 0x0000000a1d1d7c20 */ /* 0x000ff00008410000 */
[----:B------:R1:W1:Y:S01]  /*73d0*/  MUFU.TANH R9, R164 ;  /* 0x000000a400097308 */ /* 0x0002620000002400 */
[----:B---3--:R-:W-:Y:S01]  /*73e0*/  FMUL.FTZ R166, R22, UR10 ;  /* 0x0000000a16a67c20 */ /* 0x008fe20008410000 */
[----:B------:R-:W-:Y:S08]  /*73f0*/  FMUL.FTZ R35, R35, UR10 ;  /* 0x0000000a23237c20 */ /* 0x000ff00008410000 */
[----:B------:R3:W3:Y:S01]  /*7400*/  MUFU.TANH R11, R2 ;  /* 0x00000002000b7308 */ /* 0x0006e20000002400 */
[----:B--2---:R-:W-:Y:S09]  /*7410*/  FMUL.FTZ R3, R16, UR10 ;  /* 0x0000000a10037c20 */ /* 0x004ff20008410000 */
[----:B------:R2:W2:Y:S01]  /*7420*/  MUFU.TANH R178, R165 ;  /* 0x000000a500b27308 */ /* 0x0004a20000002400 */
[----:B-1----:R-:W-:Y:S09]  /*7430*/  FMUL.FTZ R164, R18, UR10 ;  /* 0x0000000a12a47c20 */ /* 0x002ff20008410000 */
[----:B------:R1:W1:Y:S01]  /*7440*/  MUFU.TANH R183, R166 ;  /* 0x000000a600b77308 */ /* 0x0002620000002400 */
[----:B---3--:R-:W-:Y:S09]  /*7450*/  FMUL.FTZ R2, R19, UR10 ;  /* 0x0000000a13027c20 */ /* 0x008ff20008410000 */
        /* <DEDUP_REMOVED lines=22> */
[----:B------:R1:W1:Y:S10]  /*75c0*/  MUFU.TANH R205, R14 ;  /* 0x0000000e00cd7308 */ /* 0x0002740000002400 */
[----:B------:R1:W1:Y:S10]  /*75d0*/  MUFU.TANH R186, R10 ;  /* 0x0000000a00ba7308 */ /* 0x0002740000002400 */
[----:B------:R1:W1:Y:S10]  /*75e0*/  MUFU.TANH R182, R21 ;  /* 0x0000001500b67308 */ /* 0x0002740000002400 */
[----:B------:R-:W1:Y:S10]  /*75f0*/  MUFU.TANH R214, R214 ;  /* 0x000000d600d67308 */ /* 0x000e740000002400 */
[----:B------:R1:W1:Y:S10]  /*7600*/  MUFU.TANH R202, R29 ;  /* 0x0000001d00ca7308 */ /* 0x0002740000002400 */
[----:B------:R1:W1:Y:S10]  /*7610*/  MUFU.TANH R199, R164 ;  /* 0x000000a400c77308 */ /* 0x0002740000002400 */
[----:B------:R1:W1:Y:S10]  /*7620*/  MUFU.TANH R198, R3 ;  /* 0x0000000300c67308 */ /* 0x0002740000002400 */
[----:B------:R1:W1:Y:S10]  /*7630*/  MUFU.TANH R194, R2 ;  /* 0x0000000200c27308 */ /* 0x0002740000002400 */
[----:B------:R-:W1:Y:S10]  /*7640*/  MUFU.TANH R166, R166 ;  /* 0x000000a600a67308 */ /* 0x000e740000002400 */
[----:B------:R1:W1:Y:S01]  /*7650*/  MUFU.TANH R165, R35 ;  /* 0x0000002300a57308 */ /* 0x0002620000002400 */
[----:B--234-:R-:W-:Y:S05]  /*7660*/  @!P0 BRA `(.L_x_4033) ;  /* 0x0000000400788947 */ /* 0x01cfea0003800000 */
        /* <DEDUP_REMOVED lines=17> */
[-C--:B------:R-:W-:Y:S01]  /*7780*/  LOP3.LUT R13, R13, R4.reuse, RZ, 0x3c, !PT ;  /* 0x000000040d0d7212 */ /* 0x080fe200078e3cff */
[--C-:B-1----:R-:W-:Y:S03]  /*7790*/  IMAD.MOV R5, RZ, RZ, -R15.reuse ;  /* 0x000000ffff057224 */ /* 0x102fe600078e0a0f */
[----:B------:R-:W-:Y:S01]  /*77a0*/  ISETP.GE.AND P0, PT, R13, RZ, PT ;  /* 0x000000ff0d00720c */ /* 0x000fe20003f06270 */
[----:B------:R-:W-:Y:S01]  /*77b0*/  IMAD.MOV.U32 R14, RZ, RZ, RZ ;  /* 0x000000ffff0e7224 */ /* 0x000fe200078e00ff */
[----:B------:R-:W-:Y:S01]  /*77c0*/  LOP3.LUT R13, RZ, R4, RZ, 0x33, !PT ;  /* 0x00000004ff0d7212 */ /* 0x000fe200078e33ff */
        /* <DEDUP_REMOVED lines=8> */
[----:B------:R-:W1:Y:S02]  /*7850*/  LDC R5, c[0x0][0x24c] ;  /* 0x00009300ff057b82 */ /* 0x000e640000000800 */
        /* <DEDUP_REMOVED lines=8> */
[----:B------:R-:W-:Y:S11]  /*78e0*/  ISETP.GE.U32.AND P5, PT, R8, R2, PT ;  /* 0x000000020800720c */ /* 0x000ff60003fa6070 */
        /* <DEDUP_REMOVED lines=15> */
[----:B------:R-:W-:Y:S01]  /*79e0*/  IMAD.WIDE.U32 R12, R8, UR9, RZ ;  /* 0x00000009080c7c25 */ /* 0x000fe2000f8e00ff */
[----:B------:R-:W-:Y:S05]  /*79f0*/  SHF.R.S32.HI R4, RZ, 0x1f, R8 ;  /* 0x0000001fff047819 */ /* 0x000fea0000011408 */
[----:B------:R-:W-:Y:S04]  /*7a00*/  IMAD R4, R4, UR9, RZ ;  /* 0x0000000904047c24 */ /* 0x000fe8000f8e02ff */
[----:B-1----:R-:W-:Y:S04]  /*7a10*/  IMAD R4, R8, R5, R4 ;  /* 0x0000000508047224 */ /* 0x002fe800078e0204 */
[----:B------:R-:W-:Y:S01]  /*7a20*/  IMAD.IADD R13, R13, 0x1, R4 ;  /* 0x000000010d0d7824 */ /* 0x000fe200078e0204 */
[----:B--2---:R-:W-:Y:S04]  /*7a30*/  IADD3 R6, -R7, R6, RZ ;  /* 0x0000000607067210 */ /* 0x004fe80007ffe1ff */
[----:B------:R-:W-:Y:S01]  /*7a40*/  SHF.R.S32.HI R5, RZ, 0x1f, R6 ;  /* 0x0000001fff057819 */ /* 0x000fe20000011406 */
[CC--:B---3--:R-:W-:Y:S04]  /*7a50*/  IMAD.WIDE.U32 R12, R6.reuse, R2.reuse, R12 ;  /* 0x00000002060c7225 */ /* 0x0c8fe800078e000c */
[----:B------:R-:W-:Y:S04]  /*7a60*/  IMAD R5, R5, R2, RZ ;  /* 0x0000000205057224 */ /* 0x000fe800078e02ff */
[----:B------:R-:W-:Y:S05]  /*7a70*/  IMAD R5, R6, R3, R5 ;  /* 0x0000000306057224 */ /* 0x000fea00078e0205 */
[----:B------:R-:W-:Y:S07]  /*7a80*/  IADD3 R5, R13, R5, RZ ;  /* 0x000000050d057210 */ /* 0x000fee0007ffe0ff */
.L_x_4034:
        /* <DEDUP_REMOVED lines=12> */
[----:B-1----:R-:W-:Y:S03]  /*7b50*/  IADD3 R2, P0, R4, UR5, RZ ;  /* 0x0000000504027c10 */ /* 0x002fe6000ff1e0ff */
        /* <DEDUP_REMOVED lines=15> */
.L_x_4033:
[----:B-12---:R-:W-:Y:S01]  /*7c50*/  FMNMX.FTZ R3, R197, R167, !PT ;  /* 0x000000a7c5037209 */ /* 0x006fe20007810000 */
[----:B------:R-:W-:Y:S03]  /*7c60*/  LDSM.16.MT88.4 R20, [R234+0x10000] ;  /* 0x01000000ea14783b */ /* 0x000fe60000004200 */
        /* <DEDUP_REMOVED lines=64> */
[----:B------:R-:W-:Y:S01]  /*8070*/  MOV R187, R204 ;  /* 0x000000cc00bb7202 */ /* 0x000fe20000000f00 */
        /* <DEDUP_REMOVED lines=80> */
[--C-:B------:R-:W-:Y:S01]  /*8580*/  FFMA.FTZ R205, R179, UR4, -R180.reuse ;  /* 0x00000004b3cd7c23 */ /* 0x100fe200080108b4 */
[--C-:B------:R-:W-:Y:S01]  /*8590*/  FFMA.FTZ R207, R178, UR4, -R181.reuse ;  /* 0x00000004b2cf7c23 */ /* 0x100fe200080108b5 */
[--C-:B------:R-:W-:Y:S01]  /*85a0*/  FFMA.FTZ R208, R177, UR4, -R180.reuse ;  /* 0x00000004b1d07c23 */ /* 0x100fe200080108b4 */
[--C-:B------:R-:W-:Y:S01]  /*85b0*/  FFMA.FTZ R212, R186, UR4, -R181.reuse ;  /* 0x00000004bad47c23 */ /* 0x100fe200080108b5 */
[----:B------:R-:W-:Y:S01]  /*85c0*/  LDSM.16.MT88.4 R176, [R232+0x14800] ;  /* 0x01480000e8b0783b */ /* 0x000fe20000004200 */
[--C-:B------:R-:W-:Y:S01]  /*85d0*/  FFMA.FTZ R182, R182, UR4, -R181.reuse ;  /* 0x00000004b6b67c23 */ /* 0x100fe200080108b5 */
[C---:B------:R-:W-:Y:S01]  /*85e0*/  HMMA.16816.F32.BF16 R4, R160.reuse, R12, R4 ;  /* 0x0000000ca004723c */ /* 0x040fe20000041804 */
[----:B------:R-:W-:Y:S04]  /*85f0*/  MUFU.EX2 R196, R196 ;  /* 0x000000c400c47308 */ /* 0x000fe80000000800 */
[--C-:B------:R-:W-:Y:S01]  /*8600*/  FFMA.FTZ R183, R183, UR4, -R180.reuse ;  /* 0x00000004b7b77c23 */ /* 0x100fe200080108b4 */
[C---:B------:R-:W-:Y:S05]  /*8610*/  HMMA.16816.F32.BF16 R8, R160.reuse, R14, R8 ;  /* 0x0000000ea008723c */ /* 0x040fea0000041808 */
[----:B------:R-:W1:Y:S01]  /*8620*/  MUFU.EX2 R203, R203 ;  /* 0x000000cb00cb7308 */ /* 0x000e620000000800 */
[C---:B------:R-:W-:Y:S01]  /*8630*/  FMUL.FTZ R12, R2.reuse, R152 ;  /* 0x00000098020c7220 */ /* 0x040fe20000410000 */
[----:B------:R-:W-:Y:S01]  /*8640*/  FMUL.FTZ R13, R2, R153 ;  /* 0x00000099020d7220 */ /* 0x000fe20000410000 */
[C---:B------:R-:W-:Y:S03]  /*8650*/  FMUL.FTZ R14, R0.reuse, R154 ;  /* 0x0000009a000e7220 */ /* 0x040fe60000410000 */
[----:B------:R-:W-:Y:S02]  /*8660*/  FMUL.FTZ R15, R0, R155 ;  /* 0x0000009b000f7220 */ /* 0x000fe40000410000 */
[----:B------:R-:W-:Y:S02]  /*8670*/  LDSM.16.MT88.4 R152, [R232+0x10800] ;  /* 0x01080000e898783b */ /* 0x000fe40000004200 */
[----:B------:R-:W-:Y:S01]  /*8680*/  MUFU.EX2 R167, R182 ;  /* 0x000000b600a77308 */ /* 0x000fe20000000800 */
[----:B------:R-:W-:Y:S01]  /*8690*/  FMUL.FTZ R77, R2, R77 ;  /* 0x0000004d024d7220 */ /* 0x000fe20000410000 */
[C---:B------:R-:W-:Y:S01]  /*86a0*/  FMUL.FTZ R78, R0.reuse, R78 ;  /* 0x0000004e004e7220 */ /* 0x040fe20000410000 */
[----:B------:R-:W-:Y:S01]  /*86b0*/  FMUL.FTZ R79, R0, R79 ;  /* 0x0000004f004f7220 */ /* 0x000fe20000410000 */
[C---:B------:R-:W-:Y:S03]  /*86c0*/  HMMA.16816.F32.BF16 R12, R160.reuse, R20, R12 ;  /* 0x00000014a00c723c */ /* 0x040fe6000004180c */
[C---:B------:R-:W-:Y:S03]  /*86d0*/  FMUL.FTZ R80, R2.reuse, R80 ;  /* 0x0000005002507220 */ /* 0x040fe60000410000 */
[----:B------:R-:W-:Y:S01]  /*86e0*/  MUFU.EX2 R184, R183 ;  /* 0x000000b700b87308 */ /* 0x000fe20000000800 */
[C---:B------:R-:W-:Y:S01]  /*86f0*/  FMUL.FTZ R81, R2.reuse, R81 ;  /* 0x0000005102517220 */ /* 0x040fe20000410000 */
[C---:B------:R-:W-:Y:S03]  /*8700*/  HMMA.16816.F32.BF16 R16, R160.reuse, R22, R16 ;  /* 0x00000016a010723c */ /* 0x040fe60000041810 */
[C---:B------:R-:W-:Y:S01]  /*8710*/  FMUL.FTZ R20, R2.reuse, R144 ;  /* 0x0000009002147220 */ /* 0x040fe20000410000 */
[----:B------:R-:W-:Y:S03]  /*8720*/  FMUL.FTZ R21, R2, R145 ;  /* 0x0000009102157220 */ /* 0x000fe60000410000 */
[C---:B------:R-:W-:Y:S01]  /*8730*/  FMUL.FTZ R22, R0.reuse, R146 ;  /* 0x0000009200167220 */ /* 0x040fe20000410000 */
[C---:B------:R-:W-:Y:S01]  /*8740*/  FMUL.FTZ R23, R0.reuse, R147 ;  /* 0x0000009300177220 */ /* 0x040fe20000410000 */
[----:B------:R-:W-:Y:S01]  /*8750*/  MUFU.EX2 R200, R200 ;  /* 0x000000c800c87308 */ /* 0x000fe20000000800 */
[----:B------:R-:W-:Y:S01]  /*8760*/  LDSM.16.MT88.4 R144, [R236+0x10800] ;  /* 0x01080000ec90783b */ /* 0x000fe20000004200 */
[C---:B------:R-:W-:Y:S01]  /*8770*/  FMUL.FTZ R82, R0.reuse, R82 ;  /* 0x0000005200527220 */ /* 0x040fe20000410000 */
[----:B------:R-:W-:Y:S01]  /*8780*/  FMUL.FTZ R83, R0, R83 ;  /* 0x0000005300537220 */ /* 0x000fe20000410000 */
[C---:B------:R-:W-:Y:S01]  /*8790*/  FMUL.FTZ R84, R2.reuse, R84 ;  /* 0x0000005402547220 */ /* 0x040fe20000410000 */
[----:B------:R-:W-:Y:S01]  /*87a0*/  FMUL.FTZ R85, R2, R85 ;  /* 0x0000005502557220 */ /* 0x000fe20000410000 */
[C---:B------:R-:W-:Y:S04]  /*87b0*/  HMMA.16816.F32.BF16 R20, R160.reuse, R28, R20 ;  /* 0x0000001ca014723c */ /* 0x040fe80000041814 */
[----:B------:R-:W5:Y:S01]  /*87c0*/  MUFU.EX2 R205, R205 ;  /* 0x000000cd00cd7308 */ /* 0x000f620000000800 */
[C---:B------:R-:W-:Y:S01]  /*87d0*/  FMUL.FTZ R86, R0.reuse, R86 ;  /* 0x0000005600567220 */ /* 0x040fe20000410000 */
[----:B------:R-:W-:Y:S01]  /*87e0*/  FMUL.FTZ R87, R0, R87 ;  /* 0x0000005700577220 */ /* 0x000fe20000410000 */
[C---:B------:R-:W-:Y:S01]  /*87f0*/  FMUL.FTZ R88, R2.reuse, R88 ;  /* 0x0000005802587220 */ /* 0x040fe20000410000 */
[C---:B------:R-:W-:Y:S06]  /*8800*/  HMMA.16816.F32.BF16 R24, R160.reuse, R30, R24 ;  /* 0x0000001ea018723c */ /* 0x040fec0000041818 */
[----:B------:R-:W-:Y:S01]  /*8810*/  MUFU.EX2 R204, R204 ;  /* 0x000000cc00cc7308 */ /* 0x000fe20000000800 */
[C---:B------:R-:W-:Y:S01]  /*8820*/  FMUL.FTZ R28, R2.reuse, R136 ;  /* 0x00000088021c7220 */ /* 0x040fe20000410000 */
[----:B------:R-:W-:Y:S03]  /*8830*/  FMUL.FTZ R29, R2, R137 ;  /* 0x00000089021d7220 */ /* 0x000fe60000410000 */
[C---:B------:R-:W-:Y:S01]  /*8840*/  FMUL.FTZ R30, R0.reuse, R138 ;  /* 0x0000008a001e7220 */ /* 0x040fe20000410000 */
[----:B------:R-:W-:Y:S02]  /*8850*/  FMUL.FTZ R31, R0, R139 ;  /* 0x0000008b001f7220 */ /* 0x000fe40000410000 */
[----:B------:R-:W1:Y:S01]  /*8860*/  LDSM.16.MT88.4 R136, [R232+0x12000] ;  /* 0x01200000e888783b */ /* 0x000e620000004200 */
[----:B------:R-:W-:Y:S01]  /*8870*/  FMUL.FTZ R89, R2, R89 ;  /* 0x0000005902597220 */ /* 0x000fe20000410000 */
[C---:B------:R-:W-:Y:S01]  /*8880*/  FMUL.FTZ R90, R0.reuse, R90 ;  /* 0x0000005a005a7220 */ /* 0x040fe20000410000 */
[----:B------:R-:W-:Y:S01]  /*8890*/  FMUL.FTZ R91, R0, R91 ;  /* 0x0000005b005b7220 */ /* 0x000fe20000410000 */
[C---:B------:R-:W-:Y:S01]  /*88a0*/  FMUL.FTZ R92, R2.reuse, R92 ;  /* 0x0000005c025c7220 */ /* 0x040fe20000410000 */
[C---:B---3--:R-:W-:Y:S01]  /*88b0*/  HMMA.16816.F32.BF16 R28, R160.reuse, R156, R28 ;  /* 0x0000009ca01c723c */ /* 0x048fe2000004181c */
[----:B------:R-:W3:Y:S02]  /*88c0*/  MUFU.EX2 R207, R207 ;  /* 0x000000cf00cf7308 */ /* 0x000ee40000000800 */
        /* <DEDUP_REMOVED lines=21> */
[----:B------:R-:W4:Y:S04]  /*8a20*/  LDSM.16.MT88.4 R132, [R234+0x14000] ;  /* 0x01400000ea84783b */ /* 0x000f280000004200 */
        /* <DEDUP_REMOVED lines=22> */
[C---:B----4-:R-:W-:Y:S05]  /*8b90*/  HMMA.16816.F32.BF16 R76, R160.reuse, R132, R76 ;  /* 0x00000084a04c723c */ /* 0x050fea000004184c */
[C---:B------:R-:W-:Y:S01]  /*8ba0*/  FMUL.FTZ R118, R0.reuse, R118 ;  /* 0x0000007600767220 */ /* 0x040fe20000410000 */
[C---:B------:R-:W-:Y:S01]  /*8bb0*/  HMMA.16816.F32.BF16 R80, R160.reuse, R134, R80 ;  /* 0x00000086a050723c */ /* 0x040fe20000041850 */
[----:B------:R-:W4:Y:S04]  /*8bc0*/  LDSM.16.MT88.4 R132, [R236+0x16000] ;  /* 0x01600000ec84783b */ /* 0x000f280000004200 */
[----:B------:R-:W-:Y:S01]  /*8bd0*/  FMUL.FTZ R119, R0, R119 ;  /* 0x0000007700777220 */ /* 0x000fe20000410000 */
[C---:B-1----:R-:W-:Y:S05]  /*8be0*/  HMMA.16816.F32.BF16 R84, R160.reuse, R136, R84 ;  /* 0x00000088a054723c */ /* 0x042fea0000041854 */
[--C-:B------:R-:W-:Y:S01]  /*8bf0*/  FFMA.FTZ R209, R209, UR4, -R180.reuse ;  /* 0x00000004d1d17c23 */ /* 0x100fe200080108b4 */
[C---:B------:R-:W-:Y:S01]  /*8c00*/  HMMA.16816.F32.BF16 R88, R160.reuse, R138, R88 ;  /* 0x0000008aa058723c */ /* 0x040fe20000041858 */
[----:B------:R-:W1:Y:S04]  /*8c10*/  LDSM.16.MT88.4 R136, [R234+0x16000] ;  /* 0x01600000ea88783b */ /* 0x000e680000004200 */
[C---:B------:R-:W-:Y:S01]  /*8c20*/  FMUL.FTZ R120, R2.reuse, R120 ;  /* 0x0000007802787220 */ /* 0x040fe20000410000 */
[----:B------:R-:W-:Y:S01]  /*8c30*/  FMUL.FTZ R121, R2, R121 ;  /* 0x0000007902797220 */ /* 0x000fe20000410000 */
[C---:B------:R-:W-:Y:S01]  /*8c40*/  FMUL.FTZ R122, R0.reuse, R122 ;  /* 0x0000007a007a7220 */ /* 0x040fe20000410000 */
[----:B------:R-:W-:Y:S01]  /*8c50*/  FMUL.FTZ R123, R0, R123 ;  /* 0x0000007b007b7220 */ /* 0x000fe20000410000 */
[----:B------:R-:W3:Y:S02]  /*8c60*/  MUFU.EX2 R209, R209 ;  /* 0x000000d100d17308 */ /* 0x000ee40000000800 */
        /* <DEDUP_REMOVED lines=9> */
[--C-:B------:R-:W-:Y:S01]  /*8d00*/  FFMA.FTZ R215, R215, UR4, -R180.reuse ;  /* 0x00000004d7d77c23 */ /* 0x100fe200080108b4 */
[C---:B------:R-:W-:Y:S01]  /*8d10*/  HMMA.16816.F32.BF16 R96, R160.reuse, R142, R96 ;  /* 0x0000008ea060723c */ /* 0x040fe20000041860 */
[----:B------:R-:W2:Y:S04]  /*8d20*/  LDSM.16.MT88.4 R140, [R233+0x16000] ;  /* 0x01600000e98c783b */ /* 0x000ea80000004200 */
[--C-:B------:R-:W-:Y:S01]  /*8d30*/  FFMA.FTZ R214, R214, UR4, -R181.reuse ;  /* 0x00000004d6d67c23 */ /* 0x100fe200080108b5 */
[C---:B----4-:R-:W-:Y:S01]  /*8d40*/  HMMA.16816.F32.BF16 R100, R160.reuse, R132, R100 ;  /* 0x00000084a064723c */ /* 0x050fe20000041864 */
[----:B------:R-:W4:Y:S04]  /*8d50*/  MUFU.EX2 R215, R215 ;  /* 0x000000d700d77308 */ /* 0x000f280000000800 */
[--C-:B------:R-:W-:Y:S01]  /*8d60*/  FFMA.FTZ R210, R210, UR4, -R181.reuse ;  /* 0x00000004d2d27c23 */ /* 0x100fe200080108b5 */
[C---:B------:R-:W-:Y:S01]  /*8d70*/  HMMA.16816.F32.BF16 R104, R160.reuse, R134, R104 ;  /* 0x00000086a068723c */ /* 0x040fe20000041868 */
[----:B------:R-:W4:Y:S04]  /*8d80*/  LDSM.16.MT88.4 R132, [R232+0x16000] ;  /* 0x01600000e884783b */ /* 0x000f280000004200 */
[----:B------:R-:W-:Y:S01]  /*8d90*/  MUFU.EX2 R214, R214 ;  /* 0x000000d600d67308 */ /* 0x000fe20000000800 */
[--C-:B------:R-:W-:Y:S01]  /*8da0*/  FFMA.FTZ R213, R213, UR4, -R180.reuse ;  /* 0x00000004d5d57c23 */ /* 0x100fe200080108b4 */
[C---:B-1----:R-:W-:Y:S04]  /*8db0*/  HMMA.16816.F32.BF16 R108, R160.reuse, R136, R108 ;  /* 0x00000088a06c723c */ /* 0x042fe8000004186c */
[--C-:B------:R-:W-:Y:S02]  /*8dc0*/  FFMA.FTZ R211, R211, UR4, -R180.reuse ;  /* 0x00000004d3d37c23 */ /* 0x100fe400080108b4 */
[C---:B------:R-:W-:Y:S02]  /*8dd0*/  HMMA.16816.F32.BF16 R112, R160.reuse, R138, R112 ;  /* 0x0000008aa070723c */ /* 0x040fe40000041870 */
[----:B------:R-:W1:Y:S03]  /*8de0*/  MUFU.EX2 R210, R210 ;  /* 0x000000d200d27308 */ /* 0x000e660000000800 */
[----:B------:R-:W-:Y:S01]  /*8df0*/  F2FP.BF16.F32.PACK_AB R136, R203, R196 ;  /* 0x000000c4cb88723e */ /* 0x000fe200000010ff */
[--C-:B------:R-:W-:Y:S01]  /*8e00*/  FFMA.FTZ R206, R206, UR4, -R181.reuse ;  /* 0x00000004cece7c23 */ /* 0x100fe200080108b5 */
[----:B-----5:R-:W-:Y:S01]  /*8e10*/  F2FP.BF16.F32.PACK_AB R137, R205, R200 ;  /* 0x000000c8cd89723e */ /* 0x020fe200000010ff */
[--C-:B------:R-:W-:Y:S04]  /*8e20*/  FFMA.FTZ R202, R202, UR4, -R181.reuse ;  /* 0x00000004caca7c23 */ /* 0x100fe800080108b5 */
[----:B------:R-:W-:Y:S01]  /*8e30*/  MUFU.EX2 R213, R213 ;  /* 0x000000d500d57308 */ /* 0x000fe20000000800 */
[----:B---3--:R-:W-:Y:S01]  /*8e40*/  F2FP.BF16.F32.PACK_AB R138, R207, R204 ;  /* 0x000000cccf8a723e */ /* 0x008fe200000010ff */
[--C-:B------:R-:W-:Y:S01]  /*8e50*/  FFMA.FTZ R201, R201, UR4, -R180.reuse ;  /* 0x00000004c9c97c23 */ /* 0x100fe200080108b4 */
[----:B------:R-:W-:Y:S01]  /*8e60*/  F2FP.BF16.F32.PACK_AB R139, R209, R208 ;  /* 0x000000d0d18b723e */ /* 0x000fe200000010ff */
[--C-:B------:R-:W-:Y:S01]  /*8e70*/  FFMA.FTZ R199, R199, UR4, -R180.reuse ;  /* 0x00000004c7c77c23 */ /* 0x100fe200080108b4 */
[--C-:B------:R-:W-:Y:S01]  /*8e80*/  FFMA.FTZ R198, R198, UR4, -R181.reuse ;  /* 0x00000004c6c67c23 */ /* 0x100fe200080108b5 */
[----:B------:R-:W-:Y:S01]  /*8e90*/  FFMA.FTZ R181, R194, UR4, -R181 ;  /* 0x00000004c2b57c23 */ /* 0x000fe200080108b5 */
[C---:B--2---:R-:W-:Y:S03]  /*8ea0*/  HMMA.16816.F32.BF16 R116, R160.reuse, R140, R116 ;  /* 0x0000008ca074723c */ /* 0x044fe60000041874 */
[----:B------:R-:W2:Y:S01]  /*8eb0*/  MUFU.EX2 R211, R211 ;  /* 0x000000d300d37308 */ /* 0x000ea20000000800 */
[--C-:B------:R-:W-:Y:S01]  /*8ec0*/  FFMA.FTZ R166, R166, UR4, -R180.reuse ;  /* 0x00000004a6a67c23 */ /* 0x100fe200080108b4 */
[----:B------:R-:W-:Y:S01]  /*8ed0*/  FFMA.FTZ R180, R165, UR4, -R180 ;  /* 0x00000004a5b47c23 */ /* 0x000fe200080108b4 */
[C---:B------:R-:W-:Y:S01]  /*8ee0*/  HMMA.16816.F32.BF16 R120, R160.reuse, R142, R120 ;  /* 0x0000008ea078723c */ /* 0x040fe20000041878 */
[----:B------:R-:W3:Y:S06]  /*8ef0*/  LDSM.16.MT88.4 R140, [R233+0x10800] ;  /* 0x01080000e98c783b */ /* 0x000eec0000004200 */
[----:B------:R-:W-:Y:S01]  /*8f00*/  MUFU.EX2 R194, R181 ;  /* 0x000000b500c27308 */ /* 0x000fe20000000800 */
[C---:B----4-:R-:W-:Y:S09]  /*8f10*/  HMMA.16816.F32.BF16 R124, R160.reuse, R132, R124 ;  /* 0x00000084a07c723c */ /* 0x050ff2000004187c */
[----:B------:R4:W-:Y:S01]  /*8f20*/  MUFU.EX2 R165, R180 ;  /* 0x000000b400a57308 */ /* 0x0009e20000000800 */
[----:B------:R-:W-:Y:S01]  /*8f30*/  HMMA.16816.F32.BF16 R128, R160, R134, R128 ;  /* 0x00000086a080723c */ /* 0x000fe20000041880 */
[----:B------:R-:W5:Y:S05]  /*8f40*/  LDSM.16.MT88.4 R132, [R233+0x12800] ;  /* 0x01280000e984783b */ /* 0x000f6a0000004200 */
[C---:B------:R-:W-:Y:S03]  /*8f50*/  HMMA.16816.F32.BF16 R4, R136.reuse, R144, R4 ;  /* 0x000000908804723c */ /* 0x040fe60000041804 */
[----:B------:R-:W-:Y:S01]  /*8f60*/  MUFU.EX2 R206, R206 ;  /* 0x000000ce00ce7308 */ /* 0x000fe20000000800 */
[----:B------:R-:W1:Y:S02]  /*8f70*/  LDSM.16.MT88.4 R160, [R232+0x12800] ;  /* 0x01280000e8a0783b */ /* 0x000e640000004200 */
[C---:B------:R-:W-:Y:S07]  /*8f80*/  HMMA.16816.F32.BF16 R8, R136.reuse, R146, R8 ;  /* 0x000000928808723c */ /* 0x040fee0000041808 */
[----:B------:R-:W2:Y:S01]  /*8f90*/  MUFU.EX2 R202, R202 ;  /* 0x000000ca00ca7308 */ /* 0x000ea20000000800 */
[----:B------:R-:W2:Y:S01]  /*8fa0*/  LDSM.16.MT88.4 R144, [R234+0x14800] ;  /* 0x01480000ea90783b */ /* 0x000ea20000004200 */
[C---:B------:R-:W-:Y:S08]  /*8fb0*/  HMMA.16816.F32.BF16 R12, R136.reuse, R148, R12 ;  /* 0x00000094880c723c */ /* 0x040ff0000004180c */
[----:B------:R-:W-:Y:S01]  /*8fc0*/  MUFU.EX2 R201, R201 ;  /* 0x000000c900c97308 */ /* 0x000fe20000000800 */
[C---:B------:R-:W-:Y:S01]  /*8fd0*/  HMMA.16816.F32.BF16 R16, R136.reuse, R150, R16 ;  /* 0x000000968810723c */ /* 0x040fe20000041810 */
[----:B------:R-:W2:Y:S05]  /*8fe0*/  LDSM.16.MT88.4 R148, [R233+0x14800] ;  /* 0x01480000e994783b */ /* 0x000eaa0000004200 */
[C---:B---3--:R-:W-:Y:S03]  /*8ff0*/  HMMA.16816.F32.BF16 R20, R136.reuse, R140, R20 ;  /* 0x0000008c8814723c */ /* 0x048fe60000041814 */
[----:B------:R-:W3:Y:S01]  /*9000*/  MUFU.EX2 R199, R199 ;  /* 0x000000c700c77308 */ /* 0x000ee20000000800 */
[----:B----4-:R-:W-:Y:S02]  /*9010*/  LDSM.16.MT88.4 R180, [R234+0x13800] ;  /* 0x01380000eab4783b */ /* 0x010fe40000004200 */
[C---:B------:R-:W-:Y:S07]  /*9020*/  HMMA.16816.F32.BF16 R24, R136.reuse, R142, R24 ;  /* 0x0000008e8818723c */ /* 0x040fee0000041818 */
[----:B------:R-:W4:Y:S01]  /*9030*/  MUFU.EX2 R198, R198 ;  /* 0x000000c600c67308 */ /* 0x000f220000000800 */
[----:B------:R-:W3:Y:S01]  /*9040*/  LDSM.16.MT88.4 R140, [R236+0x16800] ;  /* 0x01680000ec8c783b */ /* 0x000ee20000004200 */
[C---:B------:R-:W-:Y:S08]  /*9050*/  HMMA.16816.F32.BF16 R28, R136.reuse, R152, R28 ;  /* 0x00000098881c723c */ /* 0x040ff0000004181c */
[----:B------:R-:W4:Y:S01]  /*9060*/  MUFU.EX2 R166, R166 ;  /* 0x000000a600a67308 */ /* 0x000f220000000800 */
        /* <DEDUP_REMOVED lines=8> */
[C---:B-----5:R-:W-:Y:S06]  /*90f0*/  HMMA.16816.F32.BF16 R52, R136.reuse, R132, R52 ;  /* 0x000000848834723c */ /* 0x060fec0000041834 */
[C---:B------:R-:W-:Y:S01]  /*9100*/  HMMA.16816.F32.BF16 R56, R136.reuse, R134, R56 ;  /* 0x000000868838723c */ /* 0x040fe20000041838 */
[----:B------:R-:W5:Y:S05]  /*9110*/  LDSM.16.MT88.4 R132, [R234+0x16800] ;  /* 0x01680000ea84783b */ /* 0x000f6a0000004200 */
[C---:B-1----:R-:W-:Y:S06]  /*9120*/  HMMA.16816.F32.BF16 R60, R136.reuse, R160, R60 ;  /* 0x000000a0883c723c */ /* 0x042fec000004183c */
[C---:B------:R-:W-:Y:S01]  /*9130*/  HMMA.16816.F32.BF16 R64, R136.reuse, R162, R64 ;  /* 0x000000a28840723c */ /* 0x040fe20000041840 */
[----:B------:R-:W-:Y:S05]  /*9140*/  LDSM.16.MT88.4 R160, [R236+0x13000] ;  /* 0x01300000eca0783b */ /* 0x000fea0000004200 */
[C---:B------:R-:W-:Y:S06]  /*9150*/  HMMA.16816.F32.BF16 R68, R136.reuse, R172, R68 ;  /* 0x000000ac8844723c */ /* 0x040fec0000041844 */
[C---:B------:R-:W-:Y:S01]  /*9160*/  HMMA.16816.F32.BF16 R72, R136.reuse, R174, R72 ;  /* 0x000000ae8848723c */ /* 0x040fe20000041848 */
[----:B------:R-:W-:Y:S05]  /*9170*/  LDSM.16.MT88.4 R172, [R233+0x13000] ;  /* 0x01300000e9ac783b */ /* 0x000fea0000004200 */
[C---:B--2---:R-:W-:Y:S06]  /*9180*/  HMMA.16816.F32.BF16 R76, R136.reuse, R144, R76 ;  /* 0x00000090884c723c */ /* 0x044fec000004184c */
[C---:B------:R-:W-:Y:S01]  /*9190*/  HMMA.16816.F32.BF16 R80, R136.reuse, R146, R80 ;  /* 0x000000928850723c */ /* 0x040fe20000041850 */
[----:B------:R-:W1:Y:S05]  /*91a0*/  LDSM.16.MT88.4 R144, [R233+0x16800] ;  /* 0x01680000e990783b */ /* 0x000e6a0000004200 */
[C---:B------:R-:W-:Y:S06]  /*91b0*/  HMMA.16816.F32.BF16 R84, R136.reuse, R148, R84 ;  /* 0x000000948854723c */ /* 0x040fec0000041854 */
[C---:B------:R-:W-:Y:S01]  /*91c0*/  HMMA.16816.F32.BF16 R88, R136.reuse, R150, R88 ;  /* 0x000000968858723c */ /* 0x040fe20000041858 */
[----:B------:R-:W2:Y:S05]  /*91d0*/  LDSM.16.MT88.4 R148, [R232+0x16800] ;  /* 0x01680000e894783b */ /* 0x000eaa0000004200 */
[C---:B------:R-:W-:Y:S06]  /*91e0*/  HMMA.16816.F32.BF16 R92, R136.reuse, R176, R92 ;  /* 0x000000b0885c723c */ /* 0x040fec000004185c */
[C---:B------:R-:W-:Y:S01]  /*91f0*/  HMMA.16816.F32.BF16 R96, R136.reuse, R178, R96 ;  /* 0x000000b28860723c */ /* 0x040fe20000041860 */
[----:B------:R-:W-:Y:S05]  /*9200*/  LDSM.16.MT88.4 R176, [R236+0x13800] ;  /* 0x01380000ecb0783b */ /* 0x000fea0000004200 */
[C---:B---3--:R-:W-:Y:S06]  /*9210*/  HMMA.16816.F32.BF16 R100, R136.reuse, R140, R100 ;  /* 0x0000008c8864723c */ /* 0x048fec0000041864 */
[C---:B------:R-:W-:Y:S01]  /*9220*/  HMMA.16816.F32.BF16 R104, R136.reuse, R142, R104 ;  /* 0x0000008e8868723c */ /* 0x040fe20000041868 */
[----:B------:R-:W3:Y:S05]  /*9230*/  LDSM.16.MT88.4 R140, [R236+0x11000] ;  /* 0x01100000ec8c783b */ /* 0x000eea0000004200 */
        /* <DEDUP_REMOVED lines=8> */
[C---:B--2---:R-:W-:Y:S05]  /*92c0*/  HMMA.16816.F32.BF16 R124, R136.reuse, R148, R124 ;  /* 0x00000094887c723c */ /* 0x044fea000004187c */
[----:B------:R-:W-:Y:S01]  /*92d0*/  F2FP.BF16.F32.PACK_AB R135, R211, R213 ;  /* 0x000000d5d387723e */ /* 0x000fe200000010ff */
[----:B------:R-:W-:Y:S01]  /*92e0*/  HMMA.16816.F32.BF16 R128, R136, R150, R128 ;  /* 0x000000968880723c */ /* 0x000fe20000041880 */
[----:B------:R-:W2:Y:S05]  /*92f0*/  LDSM.16.MT88.4 R136, [R232+0x13000] ;  /* 0x01300000e888783b */ /* 0x000eaa0000004200 */
[C---:B---3--:R-:W-:Y:S03]  /*9300*/  HMMA.16816.F32.BF16 R4, R132.reuse, R140, R4 ;  /* 0x0000008c8404723c */ /* 0x048fe60000041804 */
[----:B------:R-:W3:Y:S03]  /*9310*/  LDSM.16.MT88.4 R148, [R236+0x15000] ;  /* 0x01500000ec94783b */ /* 0x000ee60000004200 */
[C---:B------:R-:W-:Y:S05]  /*9320*/  HMMA.16816.F32.BF16 R8, R132.reuse, R142, R8 ;  /* 0x0000008e8408723c */ /* 0x040fea0000041808 */
[----:B------:R-:W5:Y:S01]  /*9330*/  LDSM.16.MT88.4 R140, [R234+0x15000] ;  /* 0x01500000ea8c783b */ /* 0x000f620000004200 */
[C---:B------:R-:W-:Y:S06]  /*9340*/  HMMA.16816.F32.BF16 R12, R132.reuse, R152, R12 ;  /* 0x00000098840c723c */ /* 0x040fec000004180c */
[C---:B------:R-:W-:Y:S01]  /*9350*/  HMMA.16816.F32.BF16 R16, R132.reuse, R154, R16 ;  /* 0x0000009a8410723c */ /* 0x040fe20000041810 */
[----:B------:R-:W5:Y:S05]  /*9360*/  LDSM.16.MT88.4 R152, [R233+0x15000] ;  /* 0x01500000e998783b */ /* 0x000f6a0000004200 */
[C---:B-1----:R-:W-:Y:S06]  /*9370*/  HMMA.16816.F32.BF16 R20, R132.reuse, R144, R20 ;  /* 0x000000908414723c */ /* 0x042fec0000041814 */
[C---:B------:R-:W-:Y:S01]  /*9380*/  HMMA.16816.F32.BF16 R24, R132.reuse, R146, R24 ;  /* 0x000000928418723c */ /* 0x040fe20000041818 */
[----:B------:R-:W1:Y:S05]  /*9390*/  LDSM.16.MT88.4 R144, [R232+0x15000] ;  /* 0x01500000e890783b */ /* 0x000e6a0000004200 */
[C---:B------:R-:W-:Y:S06]  /*93a0*/  HMMA.16816.F32.BF16 R28, R132.reuse, R156, R28 ;  /* 0x0000009c841c723c */ /* 0x040fec000004181c */
[C---:B------:R-:W-:Y:S01]  /*93b0*/  HMMA.16816.F32.BF16 R32, R132.reuse, R158, R32 ;  /* 0x0000009e8420723c */ /* 0x040fe20000041820 */
[----:B------:R-:W1:Y:S05]  /*93c0*/  LDSM.16.MT88.4 R156, [R236+0x17000] ;  /* 0x01700000ec9c783b */ /* 0x000e6a0000004200 */
[C---:B------:R-:W-:Y:S06]  /*93d0*/  HMMA.16816.F32.BF16 R36, R132.reuse, R160, R36 ;  /* 0x000000a08424723c */ /* 0x040fec0000041824 */
[C---:B------:R-:W-:Y:S06]  /*93e0*/  HMMA.16816.F32.BF16 R40, R132.reuse, R162, R40 ;  /* 0x000000a28428723c */ /* 0x040fec0000041828 */
[C---:B------:R-:W-:Y:S06]  /*93f0*/  HMMA.16816.F32.BF16 R44, R132.reuse, R168, R44 ;  /* 0x000000a8842c723c */ /* 0x040fec000004182c */
[C---:B------:R-:W-:Y:S05]  /*9400*/  HMMA.16816.F32.BF16 R48, R132.reuse, R170, R48 ;  /* 0x000000aa8430723c */ /* 0x040fea0000041830 */
[----:B------:R-:W-:Y:S01]  /*9410*/  F2FP.BF16.F32.PACK_AB R168, R202, R206 ;  /* 0x000000cecaa8723e */ /* 0x000fe200000010ff */
[C---:B------:R-:W-:Y:S05]  /*9420*/  HMMA.16816.F32.BF16 R52, R132.reuse, R172, R52 ;  /* 0x000000ac8434723c */ /* 0x040fea0000041834 */
[----:B------:R-:W-:Y:S01]  /*9430*/  F2FP.BF16.F32.PACK_AB R169, R199, R201 ;  /* 0x000000c9c7a9723e */ /* 0x000fe200000010ff */
[C---:B------:R-:W-:Y:S01]  /*9440*/  HMMA.16816.F32.BF16 R56, R132.reuse, R174, R56 ;  /* 0x000000ae8438723c */ /* 0x040fe20000041838 */
[----:B------:R-:W-:Y:S04]  /*9450*/  LDSM.16.MT88.4 R172, [R232+0x11800] ;  /* 0x01180000e8ac783b */ /* 0x000fe80000004200 */
[----:B----4-:R-:W-:Y:S01]  /*9460*/  F2FP.BF16.F32.PACK_AB R170, R194, R198 ;  /* 0x000000c6c2aa723e */ /* 0x010fe200000010ff */
[C---:B--2---:R-:W-:Y:S05]  /*9470*/  HMMA.16816.F32.BF16 R60, R132.reuse, R136, R60 ;  /* 0x00000088843c723c */ /* 0x044fea000004183c */
[----:B------:R-:W-:Y:S01]  /*9480*/  F2FP.BF16.F32.PACK_AB R171, R165, R166 ;  /* 0x000000a6a5ab723e */ /* 0x000fe200000010ff */
[C---:B------:R-:W-:Y:S01]  /*9490*/  HMMA.16816.F32.BF16 R64, R132.reuse, R138, R64 ;  /* 0x0000008a8440723c */ /* 0x040fe20000041840 */
[----:B------:R-:W2:Y:S05]  /*94a0*/  LDSM.16.MT88.4 R136, [R234+0x17000] ;  /* 0x01700000ea88783b */ /* 0x000eaa0000004200 */
[C---:B---3--:R-:W-:Y:S06]  /*94b0*/  HMMA.16816.F32.BF16 R68, R132.reuse, R148, R68 ;  /* 0x000000948444723c */ /* 0x048fec0000041844 */
[C---:B------:R-:W-:Y:S01]  /*94c0*/  HMMA.16816.F32.BF16 R72, R132.reuse, R150, R72 ;  /* 0x000000968448723c */ /* 0x040fe20000041848 */
[----:B------:R-:W-:Y:S05]  /*94d0*/  LDSM.16.MT88.4 R148, [R234+0x11800] ;  /* 0x01180000ea94783b */ /* 0x000fea0000004200 */
[C---:B-----5:R-:W-:Y:S06]  /*94e0*/  HMMA.16816.F32.BF16 R76, R132.reuse, R140, R76 ;  /* 0x0000008c844c723c */ /* 0x060fec000004184c */
[C---:B------:R-:W-:Y:S01]  /*94f0*/  HMMA.16816.F32.BF16 R80, R132.reuse, R142, R80 ;  /* 0x0000008e8450723c */ /* 0x040fe20000041850 */
[----:B------:R-:W3:Y:S05]  /*9500*/  LDSM.16.MT88.4 R140, [R233+0x17000] ;  /* 0x01700000e98c783b */ /* 0x000eea0000004200 */
[C---:B------:R-:W-:Y:S06]  /*9510*/  HMMA.16816.F32.BF16 R84, R132.reuse, R152, R84 ;  /* 0x000000988454723c */ /* 0x040fec0000041854 */
        /* <DEDUP_REMOVED lines=13> */
[----:B------:R-:W-:Y:S06]  /*95f0*/  HMMA.16816.F32.BF16 R128, R132, R146, R128 ;  /* 0x000000928480723c */ /* 0x000fec0000041880 */
[C---:B----4-:R-:W-:Y:S01]  /*9600*/  HMMA.16816.F32.BF16 R160, R168.reuse, R156, R4 ;  /* 0x0000009ca8a0723c */ /* 0x050fe20000041804 */
[----:B------:R-:W-:Y:S04]  /*9610*/  LDSM.16.MT88.4 R4, [R232+0x13800] ;  /* 0x01380000e804783b */ /* 0x000fe80000004200 */
[----:B------:R-:W-:Y:S01]  /*9620*/  MOV R134, R187 ;  /* 0x000000bb00867202 */ /* 0x000fe20000000f00 */
[C---:B------:R-:W-:Y:S03]  /*9630*/  HMMA.16816.F32.BF16 R156, R168.reuse, R158, R8 ;  /* 0x0000009ea89c723c */ /* 0x040fe60000041808 */
[----:B------:R-:W-:Y:S02]  /*9640*/  LDSM.16.MT88.4 R8, [R236+0x15800] ;  /* 0x01580000ec08783b */ /* 0x000fe40000004200 */
[----:B------:R-:W-:Y:S01]  /*9650*/  MOV R135, R184 ;  /* 0x000000b800877202 */ /* 0x000fe20000000f00 */
[C---:B------:R-:W-:Y:S05]  /*9660*/  HMMA.16816.F32.BF16 R152, R168.reuse, R148, R12 ;  /* 0x00000094a898723c */ /* 0x040fea000004180c */
[----:B------:R-:W1:Y:S01]  /*9670*/  LDSM.16.MT88.4 R184, [R233+0x13800] ;  /* 0x01380000e9b8783b */ /* 0x000e620000004200 */
[C---:B------:R-:W-:Y:S06]  /*9680*/  HMMA.16816.F32.BF16 R148, R168.reuse, R150, R16 ;  /* 0x00000096a894723c */ /* 0x040fec0000041810 */
[C---:B--2---:R-:W-:Y:S01]  /*9690*/  HMMA.16816.F32.BF16 R144, R168.reuse, R136, R20 ;  /* 0x00000088a890723c */ /* 0x044fe20000041814 */
[----:B------:R-:W2:Y:S05]  /*96a0*/  LDSM.16.MT88.4 R12, [R234+0x15800] ;  /* 0x01580000ea0c783b */ /* 0x000eaa0000004200 */
[C---:B------:R-:W-:Y:S03]  /*96b0*/  HMMA.16816.F32.BF16 R140, R168.reuse, R138, R24 ;  /* 0x0000008aa88c723c */ /* 0x040fe60000041818 */
[----:B------:R-:W3:Y:S03]  /*96c0*/  LDSM.16.MT88.4 R16, [R233+0x15800] ;  /* 0x01580000e910783b */ /* 0x000ee60000004200 */
[C---:B------:R-:W-:Y:S05]  /*96d0*/  HMMA.16816.F32.BF16 R136, R168.reuse, R172, R28 ;  /* 0x000000aca888723c */ /* 0x040fea000004181c */
[----:B------:R-:W4:Y:S02]  /*96e0*/  LDSM.16.MT88.4 R20, [R232+0x15800] ;  /* 0x01580000e814783b */ /* 0x000f240000004200 */
[----:B------:R-:W-:Y:S04]  /*96f0*/  MOV R173, R134 ;  /* 0x0000008600ad7202 */ /* 0x000fe80000000f00 */
[----:B------:R-:W-:Y:S02]  /*9700*/  MOV R172, R135 ;  /* 0x0000008700ac7202 */ /* 0x000fe40000000f00 */
[C---:B------:R-:W-:Y:S01]  /*9710*/  HMMA.16816.F32.BF16 R132, R168.reuse, R174, R32 ;  /* 0x000000aea884723c */ /* 0x040fe20000041820 */
[----:B------:R-:W5:Y:S02]  /*9720*/  LDL.LU R34, [R1+0xc] ;  /* 0x00000c0001227983 */ /* 0x000f640000300800 */
[----:B------:R-:W-:Y:S02]  /*9730*/  ISETP.GT.AND P0, PT, R173, RZ, PT ;  /* 0x000000ffad00720c */ /* 0x000fe40003f04270 */
[----:B------:R-:W5:Y:S01]  /*9740*/  LDL.LU R35, [R1+0x8] ;  /* 0x0000080001237983 */ /* 0x000f620000300800 */
[C---:B------:R-:W-:Y:S03]  /*9750*/  HMMA.16816.F32.BF16 R36, R168.reuse, R176, R36 ;  /* 0x000000b0a824723c */ /* 0x040fe60000041824 */
[----:B------:R-:W4:Y:S03]  /*9760*/  LDSM.16.MT88.4 R24, [R236+0x17800] ;  /* 0x01780000ec18783b */ /* 0x000f260000004200 */
[C---:B------:R-:W-:Y:S05]  /*9770*/  HMMA.16816.F32.BF16 R40, R168.reuse, R178, R40 ;  /* 0x000000b2a828723c */ /* 0x040fea0000041828 */
[----:B------:R-:W4:Y:S01]  /*9780*/  LDSM.16.MT88.4 R28, [R234+0x17800] ;  /* 0x01780000ea1c783b */ /* 0x000f220000004200 */
        /* <DEDUP_REMOVED lines=9> */
[----:B------:R-:W1:Y:S05]  /*9820*/  LDSM.16.MT88.4 R8, [R232+0x17800] ;  /* 0x01780000e808783b */ /* 0x000e6a0000004200 */
[C---:B--2---:R-:W-:Y:S06]  /*9830*/  HMMA.16816.F32.BF16 R76, R168.reuse, R12, R76 ;  /* 0x0000000ca84c723c */ /* 0x044fec000004184c */
[C---:B------:R-:W-:Y:S06]  /*9840*/  HMMA.16816.F32.BF16 R80, R168.reuse, R14, R80 ;  /* 0x0000000ea850723c */ /* 0x040fec0000041850 */
[C---:B---3--:R-:W-:Y:S06]  /*9850*/  HMMA.16816.F32.BF16 R84, R168.reuse, R16, R84 ;  /* 0x00000010a854723c */ /* 0x048fec0000041854 */
[C---:B------:R-:W-:Y:S06]  /*9860*/  HMMA.16816.F32.BF16 R88, R168.reuse, R18, R88 ;  /* 0x00000012a858723c */ /* 0x040fec0000041858 */
[C---:B----4-:R-:W-:Y:S06]  /*9870*/  HMMA.16816.F32.BF16 R92, R168.reuse, R20, R92 ;  /* 0x00000014a85c723c */ /* 0x050fec000004185c */
        /* <DEDUP_REMOVED lines=8> */
[----:B------:R-:W-:Y:S05]  /*9900*/  HMMA.16816.F32.BF16 R128, R168, R10, R128 ;  /* 0x0000000aa880723c */ /* 0x000fea0000041880 */
[----:B-----5:R-:W-:Y:S01]  /*9910*/  FFMA.FTZ R197, R2, R34, R197 ;  /* 0x0000002202c57223 */ /* 0x020fe200000100c5 */
[----:B------:R-:W-:Y:S05]  /*9920*/  FFMA.FTZ R195, R0, R35, R195 ;  /* 0x0000002300c37223 */ /* 0x000fea00000100c3 */
        /* <DEDUP_REMOVED lines=18> */
[----:B------:R-:W-:Y:S02]  /*9a50*/  FADD.FTZ R0, R215, R0 ;  /* 0x00000000d7007221 */ /* 0x000fe40000010000 */
        /* <DEDUP_REMOVED lines=8> */
[----:B------:R-:W-:Y:S01]  /*9ae0*/  FADD.FTZ R5, R198, R5 ;  /* 0x00000005c6057221 */ /* 0x000fe20000010000 */
[----:B------:R-:W-:Y:S01]  /*9af0*/  IADD3 R0, R173, -0x1, RZ ;  /* 0xffffffffad007810 */ /* 0x000fe20007ffe0ff */
[----:B------:R-:W-:Y:S02]  /*9b00*/  FADD.FTZ R166, R166, R199 ;  /* 0x000000c7a6a67221 */ /* 0x000fe40000010000 */
[----:B------:R-:W-:Y:S02]  /*9b10*/  FADD.FTZ R4, R194, R5 ;  /* 0x00000005c2047221 */ /* 0x000fe40000010000 */
[----:B------:R-:W-:Y:S03]  /*9b20*/  FADD.FTZ R2, R165, R166 ;  /* 0x000000a6a5027221 */ /* 0x000fe60000010000 */
[----:B------:R-:W-:Y:S04]  /*9b30*/  STL [R1+0xc], R4 ;  /* 0x00000c0401007387 */ /* 0x000fe80000100800 */
[----:B------:R1:W-:Y:S04]  /*9b40*/  STL [R1+0x4], R0 ;  /* 0x0000040001007387 */ /* 0x0003e80000100800 */
[----:B------:R2:W-:Y:S01]  /*9b50*/  STL [R1+0x8], R2 ;  /* 0x0000080201007387 */ /* 0x0005e20000100800 */
[----:B-1----:R-:W-:Y:S01]  /*9b60*/  MOV R0, R3 ;  /* 0x0000000300007202 */ /* 0x002fe20000000f00 */
[----:B------:R-:W-:Y:S06]  /*9b70*/  @P0 BRA `(.L_x_4035) ;  /* 0xffffffc000ec0947 */ /* 0x000fec000383ffff */
.L_x_4031:
[----:B--2---:R-:W2:Y:S04]  /*9b80*/  LDL.LU R2, [R1+0xc] ;  /* 0x00000c0001027983 */ /* 0x004ea80000300800 */
[----:B-1----:R-:W3:Y:S01]  /*9b90*/  LDL.LU R4, [R1+0x8] ;  /* 0x0000080001047983 */ /* 0x002ee20000300800 */
[----:B------:R-:W-:Y:S01]  /*9ba0*/  MOV R5, 0x3f800000 ;  /* 0x3f80000000057802 */ /* 0x000fe20000000f00 */
[----:B------:R-:W1:Y:S01]  /*9bb0*/  S2UR UR4, SR_CgaCtaId ;  /* 0x00000000000479c3 */ /* 0x000e620000008800 */
[----:B------:R-:W-:Y:S02]  /*9bc0*/  UMOV UR5, 0x400 ;  /* 0x0000040000057882 */ /* 0x000fe40000000000 */
[----:B-1----:R-:W-:Y:S01]  /*9bd0*/  ULEA UR4, UR4, UR5, 0x18 ;  /* 0x0000000504047291 */ /* 0x002fe2000f8ec03f */
[----:B--2---:R-:W1:Y:S04]  /*9be0*/  SHFL.BFLY PT, R9, R2, 0x2, 0x1f ;  /* 0x0c401f0002097f89 */ /* 0x004e6800000e0000 */
[----:B---3--:R-:W2:Y:S01]  /*9bf0*/  SHFL.BFLY PT, R7, R4, 0x2, 0x1f ;  /* 0x0c401f0004077f89 */ /* 0x008ea200000e0000 */
[----:B-1----:R-:W-:Y:S01]  /*9c00*/  FADD.FTZ R9, R9, R2 ;  /* 0x0000000209097221 */ /* 0x002fe20000010000 */
[----:B--2---:R-:W-:-:S04]  /*9c10*/  FADD.FTZ R7, R7, R4 ;  /* 0x0000000407077221 */ /* 0x004fc80000010000 */
[----:B------:R-:W1:Y:S01]  /*9c20*/  SHFL.BFLY PT, R2, R9, 0x1, 0x1f ;  /* 0x0c201f0009027f89 */ /* 0x000e6200000e0000 */
[----:B------:R-:W-:-:S03]  /*9c30*/  MOV R4, 0x3f800000 ;  /* 0x3f80000000047802 */ /* 0x000fc60000000f00 */
        /* <DEDUP_REMOVED lines=318> */
.L_x_4036:
        /* <DEDUP_REMOVED lines=10> */
.L_x_4037:
[----:B------:R-:W2:Y:S01]  /*b0c0*/  S2R R3, SR_CTAID.Y ;  /* 0x0000000000037919 */ /* 0x000ea20000002600 */
[----:B------:R-:W2:Y:S08]  /*b0d0*/  S2UR UR6, SR_CTAID.Z ;  /* 0x00000000000679c3 */ /* 0x000eb00000002700 */
[----:B------:R-:W2:Y:S08]  /*b0e0*/  LDC R2, c[0x0][0x270] ;  /* 0x00009c00ff027b82 */ /* 0x000eb00000000800 */
[----:B------:R-:W3:Y:S01]  /*b0f0*/  LDC R0, c[0x0][0x2c4] ;  /* 0x0000b100ff007b82 */ /* 0x000ee20000000800 */
[----:B--2---:R-:W-:-:S04]  /*b100*/  IMAD R3, R3, R2, UR6 ;  /* 0x0000000603037e24 */ /* 0x004fc8000f8e0202 */
[----:B---3--:R-:W-:-:S07]  /*b110*/  IMAD R5, R3, R0, RZ ;  /* 0x0000000003057224 */ /* 0x008fce00078e02ff */
.L_x_4038:
        /* <DEDUP_REMOVED lines=28> */
.L_x_4040:
[----:B------:R-:W-:Y:S05]  /*b2e0*/  BSYNC B0 ;  /* 0x0000000000007941 */ /* 0x000fea0003800000 */
.L_x_4039:
        /* <DEDUP_REMOVED lines=52> */
.L_x_4042:
[----:B------:R-:W-:Y:S05]  /*b630*/  BSYNC B0 ;  /* 0x0000000000007941 */ /* 0x000fea0003800000 */
.L_x_4041:
        /* <DEDUP_REMOVED lines=21> */
.L_x_4044:
[----:B------:R-:W-:Y:S05]  /*b790*/  BSYNC B0 ;  /* 0x0000000000007941 */ /* 0x000fea0003800000 */
.L_x_4043:
        /* <DEDUP_REMOVED lines=21> */
.L_x_4046:
[----:B------:R-:W-:Y:S05]  /*b8f0*/  BSYNC B0 ;  /* 0x0000000000007941 */ /* 0x000fea0003800000 */
.L_x_4045:
        /* <DEDUP_REMOVED lines=17> */
.L_x_4047:
        /* <DEDUP_REMOVED lines=15> */
.L_x_9055:


//--------------------- .text._ZN5flash24flash_fwd_splitkv_kernelI23Flash_fwd_kernel_traitsILi256ELi64ELi64ELi4ELb0ELb0EN7cutlass10bfloat16_tE19Flash_kernel_traitsILi256ELi64ELi64ELi4ES3_EELb0ELb0ELb1ELb0ELb0ELb0ELb0ELb0EEEvNS_16Flash_fwd_paramsE --------------------------
	.section	.text._ZN5flash24flash_fwd_splitkv_kernelI23Flash_fwd_kernel_traitsILi256ELi64ELi64ELi4ELb0ELb0EN7cutlass10bfloat16_tE19Flash_kernel_traitsILi256ELi64ELi64ELi4ES3_EELb0ELb0ELb1ELb0ELb0ELb0ELb0ELb0EEEvNS_16Flash_fwd_paramsE,"ax",@progbits
	.align	128
        .global         _ZN5flash24flash_fwd_splitkv_kernelI23Flash_fwd_kernel_traitsILi256ELi64ELi64ELi4ELb0ELb0EN7cutlass10bfloat16_tE19Flash_kernel_traitsILi256ELi64ELi64ELi4ES3_EELb0ELb0ELb1ELb0ELb0ELb0ELb0ELb0EEEvNS_16Flash_fwd_paramsE
        .type           _ZN5flash24flash_fwd_splitkv_kernelI23Flash_fwd_kernel_traitsILi256ELi64ELi64ELi4ELb0ELb0EN7cutlass10bfloat16_tE19Flash_kernel_traitsILi256ELi64ELi64ELi4ES3_EELb0ELb0ELb1ELb0ELb0ELb0ELb0ELb0EEEvNS_16Flash_fwd_paramsE,@function
        .size           _ZN5flash24flash_fwd_splitkv_kernelI23Flash_fwd_kernel_traitsILi256ELi64ELi64ELi4ELb0ELb0EN7cutlass10bfloat16_tE19Flash_kernel_traitsILi256ELi64ELi64ELi4ES3_EELb0ELb0ELb1ELb0ELb0ELb0ELb0ELb0EEEvNS_16Flash_fwd_paramsE,(.L_x_9056 - _ZN5flash24flash_fwd_splitkv_kernelI23Flash_fwd_kernel_traitsILi256ELi64ELi64ELi4ELb0ELb0EN7cutlass10bfloat16_tE19Flash_kernel_traitsILi256ELi64ELi64ELi4ES3_EELb0ELb0ELb1ELb0ELb0ELb0ELb0ELb0EEEvNS_16Flash_fwd_paramsE)
        .other          _ZN5flash24flash_fwd_splitkv_kernelI23Flash_fwd_kernel_traitsILi256ELi64ELi64ELi4ELb0ELb0EN7cutlass10bfloat16_tE19Flash_kernel_traitsILi256ELi64ELi64ELi4ES3_EELb0ELb0ELb1ELb0ELb0ELb0ELb0ELb0EEEvNS_16Flash_fwd_paramsE,@"STO_CUDA_ENTRY STV_DEFAULT"
_ZN5flash24flash_fwd_splitkv_kernelI23Flash_fwd_kernel_traitsILi256ELi64ELi64ELi4ELb0ELb0EN7cutlass10bfloat16_tE19Flash_kernel_traitsILi256ELi64ELi64ELi4ES3_EELb0ELb0ELb1ELb0ELb0ELb0ELb0ELb0EEEvNS_16Flash_fwd_paramsE:
.text._ZN5flash24flash_fwd_splitkv_kernelI23Flash_fwd_kernel_traitsILi256ELi64ELi64ELi4ELb0ELb0EN7cutlass10bfloat16_tE19Flash_kernel_traitsILi256ELi64ELi64ELi4ES3_EELb0ELb0ELb1ELb0ELb0ELb0ELb0ELb0EEEvNS_16Flash_fwd_paramsE:
        /* <DEDUP_REMOVED lines=55> */
.L_x_4048:
[----:B------:R-:W-:-:S03]  /*0370*/  ULDC UR6, c[0x0][0x2c8] ;  /* 0x0000b20000067ab9 */ /* 0x000fc60000000800 */
.L_x_4049:
        /* <DEDUP_REMOVED lines=52> */
[C---:B------:R-:W-:Y:S01]  /*06c0*/  IADD3 R6, R10.reuse, 0x10, RZ ;  /* 0x000000100a067810 */ /* 0x040fe20007ffe0ff */
[----:B------:R-:W-:Y:S01]  /*06d0*/  @!UP0 UIMAD.WIDE.U32 UR12, UR23, UR4, URZ ;  /* 0x00000004170c82a5 */ /* 0x000fe2000f8e003f */
[----:B------:R-:W-:Y:S01]  /*06e0*/  ISETP.NE.AND P6, PT, R165, RZ, PT ;  /* 0x000000ffa500720c */ /* 0x000fe20003fc5270 */
[----:B------:R-:W-:Y:S01]  /*06f0*/  UIMAD UR8, UR25, UR7, UR8 ;  /* 0x00000007190872a4 */ /* 0x000fe2000f8e0208 */
[--C-:B------:R-:W-:Y:S01]  /*0700*/  SHF.R.S32.HI R19, RZ, 0x1f, R18.reuse ;  /* 0x0000001fff137819 */ /* 0x100fe20000011412 */
[----:B------:R-:W-:Y:S01]  /*0710*/  @!UP0 UIMAD UR5, UR23, UR5, UR9 ;  /* 0x00000005170582a4 */ /* 0x000fe2000f8e0209 */
[----:B------:R-:W-:Y:S01]  /*0720*/  VIADD R5, R10, 0x20 ;  /* 0x000000200a057836 */ /* 0x000fe20000000000 */
[----:B------:R-:W-:Y:S01]  /*0730*/  @UP0 UIMAD UR15, UR15, UR7, UR11 ;  /* 0x000000070f0f02a4 */ /* 0x000fe2000f8e020b */
[C---:B------:R-:W-:Y:S01]  /*0740*/  VIADD R9, R18.reuse, 0x40 ;  /* 0x0000004012097836 */ /* 0x040fe20000000000 */
[----:B------:R-:W-:Y:S01]  /*0750*/  @!UP0 UMOV UR10, UR12 ;  /* 0x0000000c000a8c82 */ /* 0x000fe20008000000 */
[----:B------:R-:W-:Y:S01]  /*0760*/  IMAD.WIDE.U32 R2, R3, UR25, R18 ;  /* 0x0000001903027c25 */ /* 0x000fe2000f8e0012 */
[----:B------:R-:W-:Y:S01]  /*0770*/  @!UP0 UIADD3 UR15, UR13, UR5, URZ ;  /* 0x000000050d0f8290 */ /* 0x000fe2000fffe03f */
[----:B------:R-:W-:-:S02]  /*0780*/  IADD3 R7, R18, 0xc0, RZ ;  /* 0x000000c012077810 */ /* 0x000fc40007ffe0ff */
        /* <DEDUP_REMOVED lines=17> */
[----:B------:R-:W-:Y:S11]  /*08a0*/  @P1 BRA `(.L_x_4052) ;  /* 0x0000000000441947 */ /* 0x000ff60003800000 */
        /* <DEDUP_REMOVED lines=17> */
.L_x_4052:
[----:B------:R-:W-:Y:S05]  /*09c0*/  BSYNC B0 ;  /* 0x0000000000007941 */ /* 0x000fea0003800000 */
.L_x_4051:
        /* <DEDUP_REMOVED lines=24> */
.L_x_4054:
[----:B------:R-:W-:Y:S05]  /*0b50*/  BSYNC B0 ;  /* 0x0000000000007941 */ /* 0x000fea0003800000 */
.L_x_4053:
        /* <DEDUP_REMOVED lines=23> */
.L_x_4056:
[----:B------:R-:W-:Y:S05]  /*0cd0*/  BSYNC B0 ;  /* 0x0000000000007941 */ /* 0x000fea0003800000 */
.L_x_4055:
        /* <DEDUP_REMOVED lines=22> */
.L_x_4058:
[----:B------:R-:W-:Y:S05]  /*0e40*/  BSYNC B0 ;  /* 0x0000000000007941 */ /* 0x000fea0003800000 */
.L_x_4057:
        /* <DEDUP_REMOVED lines=19> */
.L_x_4050:
        /* <DEDUP_REMOVED lines=12> */
[----:B------:R-:W-:Y:S01]  /*1040*/  UPLOP3.LUT UP1, UPT, UPT, UPT, UPT, 0x40, 0x0 ;  /* 0x000000000000789c */ /* 0x000fe20003f2e870 */
[----:B------:R-:W-:Y:S02]  /*1050*/  CS2R R242, SRZ ;  /* 0x0000000000f27805 */ /* 0x000fe4000001ff00 */
[----:B------:R-:W-:Y:S02]  /*1060*/  ISETP.NE.AND.EX P1, PT, RZ, UR7, PT, P1 ;  /* 0x00000007ff007c0c */ /* 0x000fe4000bf25310 */
        /* <DEDUP_REMOVED lines=10> */
[----:B------:R-:W-:Y:S01]  /*1110*/  USHF.L.U64.HI UR5, UR12, 0x2, UR5 ;  /* 0x000000020c057899 */ /* 0x000fe20008010205 */
[----:B------:R-:W-:-:S03]  /*1120*/  MOV R242, UR6 ;  /* 0x0000000600f27c02 */ /* 0x000fc60008000f00 */
[----:B------:R-:W-:-:S04]  /*1130*/  UIADD3.X UR5, UR5, UR7, URZ, UP0, !UPT ;  /* 0x0000000705057290 */ /* 0x000fc800087fe43f */
[----:B------:R-:W-:Y:S02]  /*1140*/  UISETP.NE.AND.EX UP1, UPT, UR5, URZ, UPT, UP1 ;  /* 0x0000003f0500728c */ /* 0x000fe4000bf25310 */
[----:B------:R-:W-:-:S09]  /*1150*/  MOV R243, UR5 ;  /* 0x0000000500f37c02 */ /* 0x000fd20008000f00 */
.L_x_4059:
[----:B------:R-:W-:-:S13]  /*1160*/  PLOP3.LUT P0, PT, PT, PT, UP1, 0x40, 0x0 ;  /* 0x000000000000781c */ /* 0x000fda0003f0e818 */
[----:B------:R-:W-:Y:S05]  /*1170*/  @P0 BRA `(.L_x_4060) ;  /* 0x00000004005c0947 */ /* 0x000fea0003800000 */
[----:B------:R-:W1:Y:S01]  /*1180*/  LDC R6, c[0x0][0x380] ;  /* 0x0000e000ff067b82 */ /* 0x000e620000000800 */
[----:B------:R-:W-:Y:S01]  /*1190*/  ULEA UR7, UR18, 0xffffffc0, 0x6 ;  /* 0xffffffc012077891 */ /* 0x000fe2000f8e303f */
[----:B------:R-:W-:Y:S01]  /*11a0*/  MOV R8, RZ ;  /* 0x000000ff00087202 */ /* 0x000fe20000000f00 */
        /* <DEDUP_REMOVED lines=29> */
[----:B------:R-:W-:Y:S02]  /*1380*/  IADD3 R7, -R7, RZ, RZ ;  /* 0x000000ff07077210 */ /* 0x000fe40007ffe1ff */
[----:B-1----:R-:W-:Y:S01]  /*1390*/  IABS R5, R0 ;  /* 0x0000000000057213 */ /* 0x002fe20000000000 */
[----:B------:R-:W1:Y:S03]  /*13a0*/  S2R R2, SR_CTAID.Z ;  /* 0x0000000000027919 */ /* 0x000e660000002700 */
[----:B------:R-:W3:Y:S08]  /*13b0*/  I2F.RP R11, R5 ;  /* 0x00000005000b7306 */ /* 0x000ef00000209400 */
[----:B---3--:R-:W3:Y:S01]  /*13c0*/  MUFU.RCP R10, R11 ;  /* 0x0000000b000a7308 */ /* 0x008ee20000001000 */
[----:B-1----:R-:W-:-:S02]  /*13d0*/  IABS R2, R2 ;  /* 0x0000000200027213 */ /* 0x002fc40000000000 */
[----:B---3--:R-:W-:-:S05]  /*13e0*/  IADD3 R10, R10, 0xffffffe, RZ ;  /* 0x0ffffffe0a0a7810 */ /* 0x008fca0007ffe0ff */
[----:B------:R-:W1:Y:S02]  /*13f0*/  F2I.FTZ.U32.TRUNC.NTZ R9, R10 ;  /* 0x0000000a00097305 */ /* 0x000e64000021f000 */
[----:B-1----:R-:W-:-:S04]  /*1400*/  IMAD.MOV R4, RZ, RZ, -R9 ;  /* 0x000000ffff047224 */ /* 0x002fc800078e0a09 */
[----:B------:R-:W-:-:S04]  /*1410*/  IMAD R4, R4, R5, RZ ;  /* 0x0000000504047224 */ /* 0x000fc800078e02ff */
[----:B------:R-:W-:-:S04]  /*1420*/  IMAD.HI.U32 R9, R9, R4, R8 ;  /* 0x0000000409097227 */ /* 0x000fc800078e0008 */
[----:B------:R-:W-:-:S04]  /*1430*/  IMAD.MOV.U32 R8, RZ, RZ, R2 ;  /* 0x000000ffff087224 */ /* 0x000fc800078e0002 */
[----:B------:R-:W-:-:S05]  /*1440*/  IMAD.HI.U32 R2, R9, R8, RZ ;  /* 0x0000000809027227 */ /* 0x000fca00078e00ff */
[----:B------:R-:W-:-:S05]  /*1450*/  IADD3 R4, -R2, RZ, RZ ;  /* 0x000000ff02047210 */ /* 0x000fca0007ffe1ff */
[----:B------:R-:W-:-:S05]  /*1460*/  IMAD R4, R5, R4, R8 ;  /* 0x0000000405047224 */ /* 0x000fca00078e0208 */
[----:B------:R-:W-:-:S13]  /*1470*/  ISETP.GT.U32.AND P1, PT, R5, R4, PT ;  /* 0x000000040500720c */ /* 0x000fda0003f24070 */
[----:B------:R-:W-:Y:S02]  /*1480*/  @!P1 IMAD.IADD R4, R4, 0x1, -R5 ;  /* 0x0000000104049824 */ /* 0x000fe400078e0a05 */
[----:B------:R-:W-:Y:S01]  /*1490*/  @!P1 VIADD R2, R2, 0x1 ;  /* 0x0000000102029836 */ /* 0x000fe20000000000 */
[----:B------:R-:W-:Y:S02]  /*14a0*/  ISETP.NE.AND P1, PT, R0, RZ, PT ;  /* 0x000000ff0000720c */ /* 0x000fe40003f25270 */
[----:B------:R-:W-:-:S13]  /*14b0*/  ISETP.GE.U32.AND P2, PT, R4, R5, PT ;  /* 0x000000050400720c */ /* 0x000fda0003f46070 */
[----:B------:R-:W-:Y:S02]  /*14c0*/  @P2 IADD3 R2, R2, 0x1, RZ ;  /* 0x0000000102022810 */ /* 0x000fe40007ffe0ff */
[----:B--2---:R-:W-:Y:S02]  /*14d0*/  R2UR UR11, R3 ;  /* 0x00000000030b72ca */ /* 0x004fe400000e0000 */
[----:B------:R-:W-:-:S04]  /*14e0*/  LOP3.LUT R3, R0, UR24, RZ, 0x3c, !PT ;  /* 0x0000001800037c12 */ /* 0x000fc8000f8e3cff */
[----:B------:R-:W-:Y:S01]  /*14f0*/  ISETP.GE.AND P0, PT, R3, RZ, PT ;  /* 0x000000ff0300720c */ /* 0x000fe20003f06270 */
[----:B------:R-:W-:-:S05]  /*1500*/  IMAD R3, R6, R7, UR7 ;  /* 0x0000000706037e24 */ /* 0x000fca000f8e0207 */
[----:B------:R-:W-:Y:S01]  /*1510*/  SHF.R.S32.HI R31, RZ, 0x1f, R3 ;  /* 0x0000001fff1f7819 */ /* 0x000fe20000011403 */
[----:B------:R-:W-:Y:S02]  /*1520*/  USHF.R.S32.HI UR10, URZ, 0x1f, UR11 ;  /* 0x0000001f3f0a7899 */ /* 0x000fe4000801140b */
[----:B------:R-:W-:Y:S02]  /*1530*/  UIMAD.WIDE.U32 UR8, UR11, UR4, URZ ;  /* 0x000000040b0872a5 */ /* 0x000fe4000f8e003f */
[----:B------:R-:W-:Y:S02]  /*1540*/  UIMAD UR6, UR10, UR4, URZ ;  /* 0x000000040a0672a4 */ /* 0x000fe4000f8e023f */
[----:B------:R-:W-:Y:S01]  /*1550*/  @!P0 IMAD.MOV R2, RZ, RZ, -R2 ;  /* 0x000000ffff028224 */ /* 0x000fe200078e0a02 */
[----:B------:R-:W-:Y:S01]  /*1560*/  @!P1 LOP3.LUT R2, RZ, R0, RZ, 0x33, !PT ;  /* 0x00000000ff029212 */ /* 0x000fe200078e33ff */
[----:B------:R-:W-:Y:S01]  /*1570*/  UIMAD UR4, UR11, UR5, UR6 ;  /* 0x000000050b0472a4 */ /* 0x000fe2000f8e0206 */
[----:B------:R-:W-:Y:S01]  /*1580*/  IMAD.U32 R7, RZ, RZ, UR9 ;  /* 0x00000009ff077e24 */ /* 0x000fe2000f8e00ff */
[----:B------:R-:W-:Y:S01]  /*1590*/  MOV R6, UR8 ;  /* 0x0000000800067c02 */ /* 0x000fe20008000f00 */
[----:B------:R-:W-:Y:S01]  /*15a0*/  ULDC.64 UR6, c[0x0][0x248] ;  /* 0x0000920000067ab9 */ /* 0x000fe20000000a00 */
[----:B------:R-:W-:Y:S01]  /*15b0*/  UIADD3 UR4, UR9, UR4, URZ ;  /* 0x0000000409047290 */ /* 0x000fe2000fffe03f */
[----:B------:R-:W-:Y:S01]  /*15c0*/  IMAD R4, R31, UR6, RZ ;  /* 0x000000061f047c24 */ /* 0x000fe2000f8e02ff */
[----:B------:R-:W-:Y:S01]  /*15d0*/  SHF.R.S32.HI R5, RZ, 0x1f, R2 ;  /* 0x0000001fff057819 */ /* 0x000fe20000011402 */
[----:B------:R-:W-:Y:S01]  /*15e0*/  ULDC.64 UR8, c[0x0][0x260] ;  /* 0x0000980000087ab9 */ /* 0x000fe20000000a00 */
[----:B------:R-:W-:Y:S01]  /*15f0*/  MOV R18, R2 ;  /* 0x0000000200127202 */ /* 0x000fe20000000f00 */
[----:B------:R-:W-:Y:S01]  /*1600*/  IMAD R0, R3, UR7, R4 ;  /* 0x0000000703007c24 */ /* 0x000fe2000f8e0204 */
[----:B------:R-:W-:Y:S01]  /*1610*/  MOV R7, UR4 ;  /* 0x0000000400077c02 */ /* 0x000fe20008000f00 */
[----:B------:R-:W-:-:S02]  /*1620*/  ULDC.64 UR4, c[0x0][0x238] ;  /* 0x00008e0000047ab9 */ /* 0x000fc40000000a00 */
[----:B------:R-:W-:Y:S01]  /*1630*/  UIMAD UR10, UR10, UR4, URZ ;  /* 0x000000040a0a72a4 */ /* 0x000fe2000f8e023f */
[----:B------:R-:W-:Y:S01]  /*1640*/  IMAD.WIDE.U32 R6, R3, UR6, R6 ;  /* 0x0000000603067c25 */ /* 0x000fe2000f8e0006 */
[----:B------:R-:W-:Y:S02]  /*1650*/  UIMAD.WIDE.U32 UR16, UR11, UR4, URZ ;  /* 0x000000040b1072a5 */ /* 0x000fe4000f8e003f */
[----:B------:R-:W-:Y:S01]  /*1660*/  UIMAD UR5, UR11, UR5, UR10 ;  /* 0x000000050b0572a4 */ /* 0x000fe2000f8e020a */
[----:B------:R-:W-:Y:S01]  /*1670*/  IMAD.IADD R9, R7, 0x1, R0 ;  /* 0x0000000107097824 */ /* 0x000fe200078e0200 */
[----:B------:R-:W-:Y:S01]  /*1680*/  MOV R8, R6 ;  /* 0x0000000600087202 */ /* 0x000fe20000000f00 */
[----:B------:R-:W-:Y:S01]  /*1690*/  IMAD R7, R5, UR8, RZ ;  /* 0x0000000805077c24 */ /* 0x000fe2000f8e02ff */
[----:B------:R-:W-:-:S03]  /*16a0*/  UIADD3 UR12, UR17, UR5, URZ ;  /* 0x00000005110c7290 */ /* 0x000fc6000fffe03f */
[C---:B------:R-:W-:Y:S02]  /*16b0*/  IMAD R7, R2.reuse, UR9, R7 ;  /* 0x0000000902077c24 */ /* 0x040fe4000f8e0207 */
[----:B------:R-:W-:-:S04]  /*16c0*/  IMAD.WIDE.U32 R34, R2, UR8, R8 ;  /* 0x0000000802227c25 */ /* 0x000fc8000f8e0008 */
[----:B------:R-:W-:Y:S01]  /*16d0*/  IMAD.IADD R20, R35, 0x1, R7 ;  /* 0x0000000123147824 */ /* 0x000fe200078e0207 */
[----:B------:R-:W-:Y:S06]  /*16e0*/  BRA `(.L_x_4061) ;  /* 0x0000000400507947 */ /* 0x000fec0003800000 */
.L_x_4060:
        /* <DEDUP_REMOVED lines=48> */
.L_x_4062:
[----:B------:R-:W-:Y:S01]  /*19f0*/  UIMAD UR4, UR13, UR6, URZ ;  /* 0x000000060d0472a4 */ /* 0x000fe2000f8e023f */
[----:B------:R-:W-:Y:S01]  /*1a00*/  @!P2 IADD3 R18, -R18, RZ, RZ ;  /* 0x000000ff1212a210 */ /* 0x000fe20007ffe1ff */
[----:B------:R-:W-:Y:S01]  /*1a10*/  UMOV UR16, UR12 ;  /* 0x0000000c00107c82 */ /* 0x000fe20008000000 */
[----:B------:R-:W-:Y:S01]  /*1a20*/  UMOV UR17, UR5 ;  /* 0x0000000500117c82 */ /* 0x000fe20008000000 */
[----:B------:R-:W-:Y:S01]  /*1a30*/  UIMAD UR4, UR7, UR11, UR4 ;  /* 0x0000000b070472a4 */ /* 0x000fe2000f8e0204 */
[----:B------:R-:W-:Y:S01]  /*1a40*/  @!P1 LOP3.LUT R18, RZ, R0, RZ, 0x33, !PT ;  /* 0x00000000ff129212 */ /* 0x000fe200078e33ff */
[----:B------:R-:W-:Y:S01]  /*1a50*/  UIMAD.WIDE.U32 UR16, UR6, UR11, UR16 ;  /* 0x0000000b061072a5 */ /* 0x000fe2000f8e0010 */
[----:B------:R-:W-:Y:S01]  /*1a60*/  IMAD.U32 R31, RZ, RZ, UR13 ;  /* 0x0000000dff1f7e24 */ /* 0x000fe2000f8e00ff */
[----:B------:R-:W-:Y:S01]  /*1a70*/  @UP0 UIADD3 UR10, UR9, UR10, URZ ;  /* 0x0000000a090a0290 */ /* 0x000fe2000fffe03f */
[----:B------:R-:W-:Y:S01]  /*1a80*/  SHF.R.S32.HI R5, RZ, 0x1f, R18 ;  /* 0x0000001fff057819 */ /* 0x000fe20000011412 */
[----:B------:R-:W-:-:S02]  /*1a90*/  UIADD3 UR4, UR17, UR4, URZ ;  /* 0x0000000411047290 */ /* 0x000fc4000fffe03f */
[----:B------:R-:W-:Y:S01]  /*1aa0*/  IMAD.U32 R7, RZ, RZ, UR17 ;  /* 0x00000011ff077e24 */ /* 0x000fe2000f8e00ff */
[----:B------:R-:W-:Y:S01]  /*1ab0*/  MOV R6, UR16 ;  /* 0x0000001000067c02 */ /* 0x000fe20008000f00 */
[-C--:B-1----:R-:W-:Y:S02]  /*1ac0*/  IMAD R0, R5, R2.reuse, RZ ;  /* 0x0000000205007224 */ /* 0x082fe400078e02ff */
[----:B------:R-:W-:Y:S01]  /*1ad0*/  MOV R7, UR4 ;  /* 0x0000000400077c02 */ /* 0x000fe20008000f00 */
[----:B------:R-:W-:Y:S01]  /*1ae0*/  @UP0 ULDC.64 UR4, c[0x0][0x250] ;  /* 0x0000940000040ab9 */ /* 0x000fe20000000a00 */
[C---:B------:R-:W-:Y:S01]  /*1af0*/  IMAD R0, R18.reuse, R3, R0 ;  /* 0x0000000312007224 */ /* 0x040fe200078e0200 */
[----:B------:R-:W-:Y:S01]  /*1b00*/  @UP0 UIMAD.WIDE.U32 UR16, UR10, UR4, URZ ;  /* 0x000000040a1002a5 */ /* 0x000fe2000f8e003f */
[----:B------:R-:W-:Y:S01]  /*1b10*/  MOV R3, UR11 ;  /* 0x0000000b00037c02 */ /* 0x000fe20008000f00 */
[----:B------:R-:W-:Y:S02]  /*1b20*/  IMAD.WIDE.U32 R34, R18, R2, R6 ;  /* 0x0000000212227225 */ /* 0x000fe400078e0006 */
[----:B------:R-:W-:-:S02]  /*1b30*/  @UP0 UIMAD UR12, UR10, UR5, UR17 ;  /* 0x000000050a0c02a4 */ /* 0x000fc4000f8e0211 */
[----:B------:R-:W-:Y:S01]  /*1b40*/  IMAD.IADD R20, R35, 0x1, R0 ;  /* 0x0000000123147824 */ /* 0x000fe200078e0200 */
        /* <DEDUP_REMOVED lines=13> */
[----:B------:R-:W-:-:S12]  /*1c20*/  UIADD3 UR12, UR17, UR5, URZ ;  /* 0x00000005110c7290 */ /* 0x000fd8000fffe03f */
.L_x_4061:
[----:B------:R-:W-:Y:S01]  /*1c30*/  SHF.R.S32.HI R4, RZ, 0x1f, R165 ;  /* 0x0000001fff047819 */ /* 0x000fe200000114a5 */
[----:B------:R-:W-:Y:S01]  /*1c40*/  UISETP.NE.AND UP0, UPT, UR15, -0x1, UPT ;  /* 0xffffffff0f00788c */ /* 0x000fe2000bf05270 */
[----:B------:R-:W1:Y:S01]  /*1c50*/  S2R R29, SR_CTAID.X ;  /* 0x00000000001d7919 */ /* 0x000e620000002500 */
[----:B------:R-:W-:Y:S01]  /*1c60*/  ULDC.64 UR8, c[0x0][0x268] ;  /* 0x00009a0000087ab9 */ /* 0x000fe20000000a00 */
[CC--:B------:R-:W-:Y:S01]  /*1c70*/  LEA.HI R21, R4.reuse, R165.reuse, RZ, 0x4 ;  /* 0x000000a504157211 */ /* 0x0c0fe200078f20ff */
[----:B------:R-:W-:Y:S01]  /*1c80*/  ULDC.64 UR10, c[0x0][0x258] ;  /* 0x00009600000a7ab9 */ /* 0x000fe20000000a00 */
[----:B------:R-:W-:Y:S01]  /*1c90*/  LEA.HI R2, R4, R165, RZ, 0x3 ;  /* 0x000000a504027211 */ /* 0x000fe200078f18ff */
[----:B------:R-:W-:Y:S01]  /*1ca0*/  IMAD R5, R5, UR8, RZ ;  /* 0x0000000805057c24 */ /* 0x000fe2000f8e02ff */
[----:B------:R-:W-:Y:S01]  /*1cb0*/  LOP3.LUT R0, R21, 0xfffffff0, RZ, 0xc0, !PT ;  /* 0xfffffff015007812 */ /* 0x000fe200078ec0ff */
[----:B------:R-:W-:Y:S01]  /*1cc0*/  IMAD.U32 R24, RZ, RZ, UR10 ;  /* 0x0000000aff187e24 */ /* 0x000fe2000f8e00ff */
[----:B------:R-:W-:Y:S01]  /*1cd0*/  SHF.R.S32.HI R22, RZ, 0x3, R2 ;  /* 0x00000003ff167819 */ /* 0x000fe20000011402 */
[----:B------:R-:W-:Y:S01]  /*1ce0*/  BSSY B0, `(.L_x_4063) ;  /* 0x000006a000007945 */ /* 0x000fe20003800000 */
[----:B------:R-:W-:Y:S01]  /*1cf0*/  LOP3.LUT R2, R2, 0xfffffff8, RZ, 0xc0, !PT ;  /* 0xfffffff802027812 */ /* 0x000fe200078ec0ff */
[C---:B------:R-:W-:Y:S01]  /*1d00*/  IMAD.IADD R0, R165.reuse, 0x1, -R0 ;  /* 0x00000001a5007824 */ /* 0x040fe200078e0a00 */
[----:B------:R-:W-:Y:S01]  /*1d10*/  @UP0 ULDC.64 UR4, c[0x0][0x240] ;  /* 0x0000900000040ab9 */ /* 0x000fe20000000a00 */
[----:B------:R-:W-:Y:S01]  /*1d20*/  IMAD.SHL.U32 R9, R22, 0x40, RZ ;  /* 0x0000004016097824 */ /* 0x000fe200078e00ff */
[----:B------:R-:W-:Y:S01]  /*1d30*/  @UP0 UIMAD.WIDE.U32 UR26, UR15, UR4, URZ ;  /* 0x000000040f1a02a5 */ /* 0x000fe2000f8e003f */
[----:B------:R-:W-:Y:S01]  /*1d40*/  IMAD.IADD R2, R165, 0x1, -R2 ;  /* 0x00000001a5027824 */ /* 0x000fe200078e0a02 */
[----:B------:R-:W-:Y:S01]  /*1d50*/  SHF.R.S32.HI R7, RZ, 0x1f, R0 ;  /* 0x0000001fff077819 */ /* 0x000fe20000011400 */
[----:B------:R-:W-:Y:S01]  /*1d60*/  @!UP0 USHF.R.S32.HI UR17, URZ, 0x1f, UR23 ;  /* 0x0000001f3f118899 */ /* 0x000fe20008011417 */
[----:B------:R-:W-:Y:S01]  /*1d70*/  LOP3.LUT R9, R9, 0x1c0, RZ, 0xc0, !PT ;  /* 0x000001c009097812 */ /* 0x000fe200078ec0ff */
[----:B------:R-:W-:Y:S01]  /*1d80*/  IMAD.SHL.U32 R240, R2, 0x8, RZ ;  /* 0x0000000802f07824 */ /* 0x000fe200078e00ff */
[----:B------:R-:W-:Y:S01]  /*1d90*/  @UP0 UIMAD UR13, UR15, UR5, UR27 ;  /* 0x000000050f0d02a4 */ /* 0x000fe2000f8e021b */
[----:B------:R-:W-:-:S02]  /*1da0*/  LEA.HI R14, R7, R0, RZ, 0x3 ;  /* 0x00000000070e7211 */ /* 0x000fc400078f18ff */
[----:B------:R-:W-:Y:S01]  /*1db0*/  @!UP0 ULDC.64 UR4, c[0x0][0x228] ;  /* 0x00008a0000048ab9 */ /* 0x000fe20000000a00 */
[--C-:B------:R-:W-:Y:S01]  /*1dc0*/  LOP3.LUT R7, R9, 0x38, R240.reuse, 0xf8, !PT ;  /* 0x0000003809077812 */ /* 0x100fe200078ef8f0 */
[----:B------:R-:W-:Y:S01]  /*1dd0*/  @!UP0 UIMAD UR17, UR17, UR4, URZ ;  /* 0x00000004111182a4 */ /* 0x000fe2000f8e023f */
[----:B------:R-:W-:Y:S01]  /*1de0*/  SHF.R.U32.HI R238, RZ, 0x3, R9 ;  /* 0x00000003ffee7819 */ /* 0x000fe20000011609 */
[----:B------:R-:W-:Y:S01]  /*1df0*/  @!UP0 UIMAD.WIDE.U32 UR28, UR23, UR4, URZ ;  /* 0x00000004171c82a5 */ /* 0x000fe2000f8e003f */
[----:B------:R-:W2:Y:S01]  /*1e00*/  S2UR UR4, SR_CgaCtaId ;  /* 0x00000000000479c3 */ /* 0x000ea20000008800 */
[----:B------:R-:W-:Y:S01]  /*1e10*/  @!UP0 UIMAD UR17, UR23, UR5, UR17 ;  /* 0x00000005171182a4 */ /* 0x000fe2000f8e0211 */
[----:B------:R-:W-:Y:S01]  /*1e20*/  LOP3.LUT R238, R7, R238, RZ, 0x3c, !PT ;  /* 0x000000ee07ee7212 */ /* 0x000fe200078e3cff */
[----:B------:R-:W-:Y:S01]  /*1e30*/  USHF.R.S32.HI UR5, URZ, 0x1f, UR24 ;  /* 0x0000001f3f057899 */ /* 0x000fe20008011418 */
[----:B------:R-:W-:Y:S01]  /*1e40*/  LEA.HI R7, R4, R165, RZ, 0x6 ;  /* 0x000000a504077211 */ /* 0x000fe200078f30ff */
[----:B------:R-:W-:Y:S01]  /*1e50*/  @!UP0 UIADD3 UR13, UR29, UR17, URZ ;  /* 0x000000111d0d8290 */ /* 0x000fe2000fffe03f */
[----:B------:R-:W-:Y:S01]  /*1e60*/  SHF.R.S32.HI R15, RZ, 0x1f, R240 ;  /* 0x0000001fff0f7819 */ /* 0x000fe200000114f0 */
[----:B------:R-:W-:Y:S01]  /*1e70*/  @!UP0 UMOV UR26, UR28 ;  /* 0x0000001c001a8c82 */ /* 0x000fe20008000000 */
[C---:B------:R-:W-:Y:S01]  /*1e80*/  IADD3 R8, P1, R240.reuse, UR16, RZ ;  /* 0x00000010f0087c10 */ /* 0x040fe2000ff3e0ff */
[----:B------:R-:W-:Y:S01]  /*1e90*/  IMAD.SHL.U32 R7, R7, 0x8, RZ ;  /* 0x0000000807077824 */ /* 0x000fe200078e00ff */
[----:B------:R-:W-:Y:S01]  /*1ea0*/  IADD3 R6, P0, R240, UR26, RZ ;  /* 0x0000001af0067c10 */ /* 0x000fe2000ff1e0ff */
[----:B------:R-:W-:Y:S01]  /*1eb0*/  UIMAD UR22, UR5, UR10, URZ ;  /* 0x0000000a051672a4 */ /* 0x000fe2000f8e023f */
[C---:B------:R-:W-:Y:S01]  /*1ec0*/  IADD3.X R9, R15.reuse, UR12, RZ, P1, !PT ;  /* 0x0000000c0f097c10 */ /* 0x040fe20008ffe4ff */
[----:B------:R-:W-:Y:S01]  /*1ed0*/  UIADD3 UR12, -UR25, UR14, URZ ;  /* 0x0000000e190c7290 */ /* 0x000fe2000fffe13f */
[----:B------:R-:W-:Y:S01]  /*1ee0*/  LOP3.LUT R238, R238, 0xfffffe00, R7, 0xf8, !PT ;  /* 0xfffffe00eeee7812 */ /* 0x000fe200078ef807 */
[----:B------:R-:W-:Y:S01]  /*1ef0*/  USHF.L.U32 UR17, UR18, 0x6, URZ ;  /* 0x0000000612117899 */ /* 0x000fe2000800063f */
[----:B------:R-:W-:Y:S01]  /*1f00*/  LOP3.LUT R17, R14, 0xfffffff8, RZ, 0xc0, !PT ;  /* 0xfffffff80e117812 */ /* 0x000fe200078ec0ff */
[----:B------:R-:W-:Y:S01]  /*1f10*/  UIMAD UR11, UR24, UR11, UR22 ;  /* 0x0000000b180b72a4 */ /* 0x000fe2000f8e0216 */
[----:B------:R-:W-:Y:S01]  /*1f20*/  IADD3.X R7, R15, UR13, RZ, P0, !PT ;  /* 0x0000000d0f077c10 */ /* 0x000fe200087fe4ff */
[----:B------:R-:W-:Y:S01]  /*1f30*/  UIADD3 UR16, UR17, -0x40, URZ ;  /* 0xffffffc011107890 */ /* 0x000fe2000fffe03f */
[----:B------:R-:W-:Y:S01]  /*1f40*/  ISETP.GE.AND P0, PT, R22, UR12, PT ;  /* 0x0000000c16007c0c */ /* 0x000fe2000bf06270 */
[----:B------:R-:W-:Y:S01]  /*1f50*/  IMAD.IADD R17, R0, 0x1, -R17 ;  /* 0x0000000100117824 */ /* 0x000fe200078e0a11 */
[----:B------:R-:W-:Y:S01]  /*1f60*/  IADD3 R3, P3, R22, R3, RZ ;  /* 0x0000000316037210 */ /* 0x000fe20007f7e0ff */
[----:B------:R-:W-:Y:S01]  /*1f70*/  IMAD R0, R18, UR9, R5 ;  /* 0x0000000912007c24 */ /* 0x000fe2000f8e0205 */
[----:B------:R-:W-:Y:S01]  /*1f80*/  IADD3 R34, P5, R240, R34, RZ ;  /* 0x00000022f0227210 */ /* 0x000fe20007fbe0ff */
[----:B------:R-:W-:Y:S01]  /*1f90*/  IMAD.WIDE.U32 R18, R18, UR8, R8 ;  /* 0x0000000812127c25 */ /* 0x000fe2000f8e0008 */
[----:B------:R-:W-:Y:S01]  /*1fa0*/  UMOV UR8, 0x400 ;  /* 0x0000040000087882 */ /* 0x000fe20000000000 */
[----:B------:R-:W-:Y:S01]  /*1fb0*/  SHF.R.S32.HI R23, RZ, 0x1f, R22 ;  /* 0x0000001fff177819 */ /* 0x000fe20000011416 */
[----:B--2---:R-:W-:Y:S01]  /*1fc0*/  ULEA UR4, UR4, UR8, 0x18 ;  /* 0x0000000804047291 */ /* 0x004fe2000f8ec03f */
[----:B------:R-:W-:Y:S01]  /*1fd0*/  IMAD.WIDE.U32 R24, R24, UR24, R6 ;  /* 0x0000001818187c25 */ /* 0x000fe2000f8e0006 */
[----:B------:R-:W-:Y:S01]  /*1fe0*/  R2P PR, R17, 0x6 ;  /* 0x0000000611007804 */ /* 0x000fe20000000000 */
[----:B------:R-:W-:-:S02]  /*1ff0*/  UIADD3 UR22, -UR16, UR19, URZ ;  /* 0x0000001310167290 */ /* 0x000fc4000fffe13f */
[----:B------:R-:W-:Y:S01]  /*2000*/  IMAD.MOV.U32 R7, RZ, RZ, 0x10 ;  /* 0x00000010ff077424 */ /* 0x000fe200078e00ff */
[----:B------:R-:W-:Y:S01]  /*2010*/  LEA R238, R238, UR4, 0x1 ;  /* 0x00000004eeee7c11 */ /* 0x000fe2000f8e08ff */
[----:B------:R-:W-:Y:S02]  /*2020*/  IMAD.MOV.U32 R5, RZ, RZ, 0x20 ;  /* 0x00000020ff057424 */ /* 0x000fe400078e00ff */
[----:B------:R-:W-:Y:S01]  /*2030*/  VIADD R27, R25, UR11 ;  /* 0x0000000b191b7c36 */ /* 0x000fe20008000000 */
[----:B------:R-:W-:Y:S01]  /*2040*/  SEL R7, R7, 0xfffffff0, !P1 ;  /* 0xfffffff007077807 */ /* 0x000fe20004800000 */
[----:B-1----:R-:W-:Y:S01]  /*2050*/  IMAD.WIDE R28, R29, 0x40, R22 ;  /* 0x000000401d1c7825 */ /* 0x002fe200078e0216 */
[----:B------:R-:W-:-:S03]  /*2060*/  SEL R5, R5, 0xffffffe0, !P2 ;  /* 0xffffffe005057807 */ /* 0x000fc60005000000 */
[----:B------:R-:W-:Y:S02]  /*2070*/  VIADD R6, R22, 0x10 ;  /* 0x0000001016067836 */ /* 0x000fe40000000000 */
        /* <DEDUP_REMOVED lines=48> */
.L_x_4064:
[----:B------:R-:W-:Y:S05]  /*2380*/  BSYNC B0 ;  /* 0x0000000000007941 */ /* 0x000fea0003800000 */
.L_x_4063:
[C---:B------:R-:W-:Y:S01]  /*2390*/  ISETP.GE.AND P0, PT, R6.reuse, UR12, PT ;  /* 0x0000000c06007c0c */ /* 0x040fe2000bf06270 */
[----:B------:R-:W-:Y:S01]  /*23a0*/  IMAD.X R35, R15, 0x1, R20, P5 ;  /* 0x000000010f237824 */ /* 0x000fe200028e0614 */
[C---:B------:R-:W-:Y:S01]  /*23b0*/  ISETP.GE.AND P1, PT, R6.reuse, UR22, PT ;  /* 0x0000001606007c0c */ /* 0x040fe2000bf26270 */
[C---:B-12---:R-:W-:Y:S01]  /*23c0*/  IMAD R9, R23.reuse, UR6, RZ ;  /* 0x0000000617097c24 */ /* 0x046fe2000f8e02ff */
[----:B------:R-:W-:Y:S01]  /*23d0*/  ISETP.GE.AND P4, PT, R6, UR22, PT ;  /* 0x0000001606007c0c */ /* 0x000fe2000bf86270 */
[----:B------:R-:W-:Y:S01]  /*23e0*/  IMAD.X R6, R23, 0x1, R31, P3 ;  /* 0x0000000117067824 */ /* 0x000fe200018e061f */
[----:B------:R-:W-:Y:S01]  /*23f0*/  ULDC.64 UR8, c[0x0][0x250] ;  /* 0x0000940000087ab9 */ /* 0x000fe20000000a00 */
        /* <DEDUP_REMOVED lines=9> */
[----:B------:R-:W-:Y:S01]  /*2490*/  IMAD.MOV.U32 R167, RZ, RZ, R34 ;  /* 0x000000ffffa77224 */ /* 0x000fe200078e0022 */
[----:B------:R-:W-:Y:S01]  /*24a0*/  ISETP.GE.AND P5, PT, R15, UR12, PT ;  /* 0x0000000c0f007c0c */ /* 0x000fe2000bfa6270 */
[----:B------:R-:W-:Y:S01]  /*24b0*/  IMAD R6, R3, UR9, R6 ;  /* 0x0000000903067c24 */ /* 0x000fe2000f8e0206 */
[----:B------:R-:W-:Y:S02]  /*24c0*/  IADD3 R166, R35, R166, RZ ;  /* 0x000000a623a67210 */ /* 0x000fe40007ffe0ff */
[----:B------:R-:W-:Y:S01]  /*24d0*/  SHF.R.S32.HI R16, RZ, 0x4, R21 ;  /* 0x00000004ff107819 */ /* 0x000fe20000011415 */
        /* <DEDUP_REMOVED lines=48> */
.L_x_4066:
[----:B------:R-:W-:Y:S05]  /*27e0*/  BSYNC B0 ;  /* 0x0000000000007941 */ /* 0x000fea0003800000 */
.L_x_4065:
        /* <DEDUP_REMOVED lines=49> */
.L_x_4068:
[----:B------:R-:W-:Y:S05]  /*2b00*/  BSYNC B0 ;  /* 0x0000000000007941 */ /* 0x000fea0003800000 */
.L_x_4067:
        /* <DEDUP_REMOVED lines=49> */
.L_x_4070:
[----:B------:R-:W-:Y:S05]  /*2e20*/  BSYNC B0 ;  /* 0x0000000000007941 */ /* 0x000fea0003800000 */
.L_x_4069:
        /* <DEDUP_REMOVED lines=40> */
.L_x_4072:
[----:B------:R-:W-:Y:S05]  /*30b0*/  BSYNC B0 ;  /* 0x0000000000007941 */ /* 0x000fea0003800000 */
.L_x_4071:
[C---:B------:R-:W-:Y:S01]  /*30c0*/  ISETP.GE.AND P3, PT, R20.reuse, UR22, PT ;  /* 0x0000001614007c0c */ /* 0x040fe2000bf66270 */
[----:B------:R-:W-:Y:S01]  /*30d0*/  USHF.L.U64.HI UR26, UR6, 0x4, UR7 ;  /* 0x00000004061a7899 */ /* 0x000fe20008010207 */
[----:B------:R-:W-:Y:S01]  /*30e0*/  ISETP.GE.AND P6, PT, R20, UR22, PT ;  /* 0x0000001614007c0c */ /* 0x000fe2000bfc6270 */
[----:B------:R-:W-:Y:S01]  /*30f0*/  IMAD.SHL.U32 R20, R2, 0x40, RZ ;  /* 0x0000004002147824 */ /* 0x000fe200078e00ff */
[----:B------:R-:W-:Y:S01]  /*3100*/  LEA.HI R23, R21, R16, RZ, 0x1 ;  /* 0x0000001015177211 */ /* 0x000fe200078f08ff */
[----:B------:R-:W-:Y:S01]  /*3110*/  IMAD.SHL.U32 R21, R22, 0x8, RZ ;  /* 0x0000000816157824 */ /* 0x000fe200078e00ff */
[----:B------:R-:W-:Y:S01]  /*3120*/  USHF.L.U32 UR27, UR6, 0x4, URZ ;  /* 0x00000004061b7899 */ /* 0x000fe2000800063f */
[----:B------:R-:W-:Y:S01]  /*3130*/  BSSY B0, `(.L_x_4073) ;  /* 0x0000030000007945 */ /* 0x000fe20003800000 */
[----:B------:R-:W-:Y:S02]  /*3140*/  LOP3.LUT R20, R20, 0x1c0, RZ, 0xc0, !PT ;  /* 0x000001c014147812 */ /* 0x000fe400078ec0ff */
[----:B------:R-:W-:-:S02]  /*3150*/  ISETP.GE.AND P0, PT, R22, UR22, PT ;  /* 0x0000001616007c0c */ /* 0x000fc4000bf06270 */
[----:B------:R-:W-:Y:S02]  /*3160*/  LOP3.LUT R21, R20, 0x8, R21, 0xf8, !PT ;  /* 0x0000000814157812 */ /* 0x000fe400078ef815 */
[----:B------:R-:W-:Y:S02]  /*3170*/  ISETP.GE.AND P5, PT, R15, UR22, PT ;  /* 0x000000160f007c0c */ /* 0x000fe4000bfa6270 */
[----:B------:R-:W-:Y:S02]  /*3180*/  LOP3.LUT R23, R23, 0xfffffffe, RZ, 0xc0, !PT ;  /* 0xfffffffe17177812 */ /* 0x000fe400078ec0ff */
[----:B------:R-:W-:Y:S01]  /*3190*/  SHF.R.U32.HI R20, RZ, 0x3, R20 ;  /* 0x00000003ff147819 */ /* 0x000fe20000011614 */
[----:B------:R-:W-:Y:S08]  /*31a0*/  @P1 BRA `(.L_x_4074) ;  /* 0x0000000000a01947 */ /* 0x000ff00003800000 */
[----:B------:R-:W-:Y:S01]  /*31b0*/  ULDC UR10, c[0x0][0x2d0] ;  /* 0x0000b400000a7ab9 */ /* 0x000fe20000000800 */
[----:B--23--:R-:W-:Y:S02]  /*31c0*/  IADD3 R11, P1, R167, UR27, RZ ;  /* 0x0000001ba70b7c10 */ /* 0x00cfe4000ff3e0ff */
[----:B------:R-:W-:Y:S02]  /*31d0*/  ISETP.GE.AND P2, PT, R240, UR10, PT ;  /* 0x0000000af0007c0c */ /* 0x000fe4000bf46270 */
[----:B------:R-:W-:-:S11]  /*31e0*/  IADD3.X R10, R166, UR26, RZ, P1, !PT ;  /* 0x0000001aa60a7c10 */ /* 0x000fd60008ffe4ff */
[----:B-1--4-:R-:W1:Y:S01]  /*31f0*/  @!P2 LDC.64 R8, c[0x0][0x218] ;  /* 0x00008600ff08ab82 */ /* 0x012e620000000a00 */
        /* <DEDUP_REMOVED lines=35> */
.L_x_4074:
[----:B------:R-:W-:Y:S05]  /*3430*/  BSYNC B0 ;  /* 0x0000000000007941 */ /* 0x000fea0003800000 */
.L_x_4073:
[----:B------:R-:W-:Y:S04]  /*3440*/  BSSY B0, `(.L_x_4075) ;  /* 0x000002c000007945 */ /* 0x000fe80003800000 */
[----:B------:R-:W-:Y:S05]  /*3450*/  @P3 BRA `(.L_x_4076) ;  /* 0x0000000000a83947 */ /* 0x000fea0003800000 */
[----:B------:R-:W-:Y:S01]  /*3460*/  ULDC UR10, c[0x0][0x2d0] ;  /* 0x0000b400000a7ab9 */ /* 0x000fe20000000800 */
[----:B--23--:R-:W-:Y:S01]  /*3470*/  IMAD.U32 R12, RZ, RZ, UR6 ;  /* 0x00000006ff0c7e24 */ /* 0x00cfe2000f8e00ff */
[----:B------:R-:W-:Y:S01]  /*3480*/  ISETP.GE.AND P1, PT, R240, UR10, PT ;  /* 0x0000000af0007c0c */ /* 0x000fe2000bf26270 */
[----:B------:R-:W-:Y:S01]  /*3490*/  IMAD.U32 R11, RZ, RZ, UR7 ;  /* 0x00000007ff0b7e24 */ /* 0x000fe2000f8e00ff */
[----:B------:R-:W-:Y:S02]  /*34a0*/  ISETP.GE.AND P3, PT, R237, UR10, PT ;  /* 0x0000000aed007c0c */ /* 0x000fe4000bf66270 */
[----:B------:R-:W-:-:S04]  /*34b0*/  LEA R13, P2, R12, R167, 0x5 ;  /* 0x000000a70c0d7211 */ /* 0x000fc800078428ff */
[----:B------:R-:W-:-:S05]  /*34c0*/  LEA.HI.X R12, R12, R166, R11, 0x5, P2 ;  /* 0x000000a60c0c7211 */ /* 0x000fca00010f2c0b */
        /* <DEDUP_REMOVED lines=35> */
.L_x_4076:
[----:B------:R-:W-:Y:S05]  /*3700*/  BSYNC B0 ;  /* 0x0000000000007941 */ /* 0x000fea0003800000 */
.L_x_4075:
[----:B------:R-:W-:Y:S04]  /*3710*/  BSSY B0, `(.L_x_4077) ;  /* 0x000002d000007945 */ /* 0x000fe80003800000 */
[----:B------:R-:W-:Y:S05]  /*3720*/  @P5 BRA `(.L_x_4078) ;  /* 0x0000000000ac5947 */ /* 0x000fea0003800000 */
[----:B------:R-:W-:Y:S01]  /*3730*/  ULDC UR10, c[0x0][0x2d0] ;  /* 0x0000b400000a7ab9 */ /* 0x000fe20000000800 */
[----:B--2---:R-:W-:Y:S01]  /*3740*/  IMAD.U32 R24, RZ, RZ, UR6 ;  /* 0x00000006ff187e24 */ /* 0x004fe2000f8e00ff */
[----:B------:R-:W-:Y:S01]  /*3750*/  ISETP.GE.AND P1, PT, R240, UR10, PT ;  /* 0x0000000af0007c0c */ /* 0x000fe2000bf26270 */
[----:B---3--:R-:W-:Y:S01]  /*3760*/  IMAD.MOV.U32 R10, RZ, RZ, R167 ;  /* 0x000000ffff0a7224 */ /* 0x008fe200078e00a7 */
[----:B------:R-:W-:Y:S01]  /*3770*/  UIMAD UR11, UR7, 0x30, URZ ;  /* 0x00000030070b78a4 */ /* 0x000fe2000f8e023f */
[----:B------:R-:W-:Y:S01]  /*3780*/  IMAD.MOV.U32 R11, RZ, RZ, R166 ;  /* 0x000000ffff0b7224 */ /* 0x000fe200078e00a6 */
[----:B------:R-:W-:Y:S02]  /*3790*/  ISETP.GE.AND P5, PT, R237, UR10, PT ;  /* 0x0000000aed007c0c */ /* 0x000fe4000bfa6270 */
[----:B------:R-:W-:Y:S01]  /*37a0*/  ISETP.GE.AND P3, PT, R236, UR10, PT ;  /* 0x0000000aec007c0c */ /* 0x000fe2000bf66270 */
[----:B------:R-:W-:-:S04]  /*37b0*/  IMAD.WIDE.U32 R24, R24, 0x30, R10 ;  /* 0x0000003018187825 */ /* 0x000fc800078e000a */
[----:B------:R-:W-:Y:S02]  /*37c0*/  VIADD R22, R25, UR11 ;  /* 0x0000000b19167c36 */ /* 0x000fe40008000000 */
[----:B-1--4-:R-:W1:Y:S01]  /*37d0*/  @!P1 LDC.64 R8, c[0x0][0x218] ;  /* 0x00008600ff089b82 */ /* 0x012e620000000a00 */
[----:B------:R2:W-:Y:S07]  /*37e0*/  @P1 STS.128 [R238+0x9800], RZ ;  /* 0x009800ffee001388 */ /* 0x0005ee0000000c00 */
[----:B------:R-:W3:Y:S08]  /*37f0*/  @!P5 LDC.64 R12, c[0x0][0x218] ;  /* 0x00008600ff0cdb82 */ /* 0x000ef00000000a00 */
[----:B------:R-:W4:Y:S01]  /*3800*/  @!P3 LDC.64 R10, c[0x0][0x218] ;  /* 0x00008600ff0abb82 */ /* 0x000f220000000a00 */
        /* <DEDUP_REMOVED lines=9> */
[C---:B------:R-:W-:Y:S02]  /*38a0*/  @!P5 LEA.HI.X R13, R24.reuse, R13, R22, 0x1, P1 ;  /* 0x0000000d180dd211 */ /* 0x040fe400008f0c16 */
[----:B----4-:R-:W-:-:S03]  /*38b0*/  @!P3 LEA R10, P1, R24, R10, 0x1 ;  /* 0x0000000a180ab211 */ /* 0x010fc600078208ff */
[----:B------:R-:W1:Y:S01]  /*38c0*/  @!P2 LDC.64 R8, c[0x0][0x218] ;  /* 0x00008600ff08ab82 */ /* 0x000e620000000a00 */
[C---:B------:R-:W-:Y:S01]  /*38d0*/  @!P3 LEA.HI.X R11, R24.reuse, R11, R22, 0x1, P1 ;  /* 0x0000000b180bb211 */ /* 0x040fe200008f0c16 */
        /* <DEDUP_REMOVED lines=16> */
.L_x_4078:
[----:B------:R-:W-:Y:S05]  /*39e0*/  BSYNC B0 ;  /* 0x0000000000007941 */ /* 0x000fea0003800000 */
.L_x_4077:
[----:B------:R-:W-:Y:S01]  /*39f0*/  USHF.R.S32.HI UR28, URZ, 0x1f, UR23 ;  /* 0x0000001f3f1c7899 */ /* 0x000fe20008011417 */
[----:B------:R-:W0:Y:S01]  /*3a00*/  LDGDEPBAR ;  /* 0x00000000000079af */ /* 0x000e220000000000 */
[----:B------:R-:W-:Y:S01]  /*3a10*/  ULDC.64 UR10, c[0x0][0x3d0] ;  /* 0x0000f400000a7ab9 */ /* 0x000fe20000000a00 */
[----:B------:R-:W-:Y:S01]  /*3a20*/  UMOV UR30, UR24 ;  /* 0x00000018001e7c82 */ /* 0x000fe20008000000 */
[----:B------:R-:W-:Y:S01]  /*3a30*/  UIMAD UR28, UR28, UR10, URZ ;  /* 0x0000000a1c1c72a4 */ /* 0x000fe2000f8e023f */
[----:B------:R-:W-:Y:S01]  /*3a40*/  IMAD.IADD R23, R16, 0x1, -R23 ;  /* 0x0000000110177824 */ /* 0x000fe200078e0a17 */
[----:B------:R-:W-:Y:S01]  /*3a50*/  UMOV UR31, UR5 ;  /* 0x00000005001f7c82 */ /* 0x000fe20008000000 */
[----:B-1234-:R-:W-:Y:S01]  /*3a60*/  IMAD.SHL.U32 R9, R17, 0x40, RZ ;  /* 0x0000004011097824 */ /* 0x01efe200078e00ff */
[----:B------:R-:W-:Y:S01]  /*3a70*/  UIMAD.WIDE.U32 UR30, UR23, UR10, UR30 ;  /* 0x0000000a171e72a5 */ /* 0x000fe2000f8e001e */
[----:B------:R-:W-:Y:S01]  /*3a80*/  IMAD.SHL.U32 R8, R23, 0x8, RZ ;  /* 0x0000000817087824 */ /* 0x000fe200078e00ff */
[----:B------:R-:W-:Y:S01]  /*3a90*/  UIMAD UR28, UR23, UR11, UR28 ;  /* 0x0000000b171c72a4 */ /* 0x000fe2000f8e021c */
[----:B------:R-:W-:Y:S01]  /*3aa0*/  IMAD.IADD R19, R19, 0x1, R0 ;  /* 0x0000000113137824 */ /* 0x000fe200078e0200 */
[----:B------:R-:W-:Y:S01]  /*3ab0*/  LOP3.LUT R9, R9, 0x1c0, RZ, 0xc0, !PT ;  /* 0x000001c009097812 */ /* 0x000fe200078ec0ff */
[----:B------:R-:W-:Y:S01]  /*3ac0*/  ULDC.64 UR10, c[0x0][0x3c8] ;  /* 0x0000f200000a7ab9 */ /* 0x000fe20000000a00 */
[----:B------:R-:W-:Y:S01]  /*3ad0*/  UIADD3 UR28, UR31, UR28, URZ ;  /* 0x0000001c1f1c7290 */ /* 0x000fe2000fffe03f */
[----:B------:R-:W-:Y:S01]  /*3ae0*/  IMAD.SHL.U32 R11, R14, 0x40, RZ ;  /* 0x000000400e0b7824 */ /* 0x000fe200078e00ff */
[----:B------:R-:W-:Y:S01]  /*3af0*/  ULEA UR10, UP0, UR30, UR10, 0x2 ;  /* 0x0000000a1e0a7291 */ /* 0x000fe2000f80103f */
[----:B------:R-:W-:Y:S01]  /*3b00*/  LOP3.LUT R8, R9, 0x8, R8, 0xf8, !PT ;  /* 0x0000000809087812 */ /* 0x000fe200078ef808 */
[----:B------:R-:W-:Y:S01]  /*3b10*/  ULDC UR5, c[0x0][0x2e8] ;  /* 0x0000ba0000057ab9 */ /* 0x000fe20000000800 */
[----:B------:R-:W-:Y:S01]  /*3b20*/  SHF.R.U32.HI R9, RZ, 0x3, R9 ;  /* 0x00000003ff097819 */ /* 0x000fe20000011609 */
[----:B------:R-:W-:Y:S01]  /*3b30*/  ULEA.HI.X UR11, UR30, UR11, UR28, 0x2, UP0 ;  /* 0x0000000b1e0b7291 */ /* 0x000fe200080f141c */
[----:B------:R-:W-:Y:S01]  /*3b40*/  LEA.HI R4, R4, R165, RZ, 0x5 ;  /* 0x000000a504047211 */ /* 0x000fe200078f28ff */
[----:B------:R-:W-:Y:S01]  /*3b50*/  IMAD.U32 R12, RZ, RZ, UR10 ;  /* 0x0000000aff0c7e24 */ /* 0x000fe2000f8e00ff */
[----:B------:R-:W-:Y:S01]  /*3b60*/  LOP3.LUT R0, R8, R9, RZ, 0x3c, !PT ;  /* 0x0000000908007212 */ /* 0x000fe200078e3cff */
[----:B------:R-:W-:Y:S01]  /*3b70*/  IMAD.WIDE.U32 R8, R3, UR8, R18 ;  /* 0x0000000803087c25 */ /* 0x000fe2000f8e0012 */
[----:B------:R-:W-:-:S04]  /*3b80*/  DEPBAR.LE SB0, 0x0 ;  /* 0x000080000000791a */ /* 0x000fc80000000000 */
[----:B------:R-:W-:Y:S01]  /*3b90*/  IMAD.U32 R13, RZ, RZ, UR11 ;  /* 0x0000000bff0d7e24 */ /* 0x000fe2000f8e00ff */
[----:B------:R-:W-:Y:S01]  /*3ba0*/  LOP3.LUT R20, R21, R20, RZ, 0x3c, !PT ;  /* 0x0000001415147212 */ /* 0x000fe200078e3cff */
[----:B------:R-:W-:Y:S01]  /*3bb0*/  ULDC.64 UR10, c[0x0][0x220] ;  /* 0x00008800000a7ab9 */ /* 0x000fe20000000a00 */
[----:B------:R-:W-:Y:S02]  /*3bc0*/  LOP3.LUT R0, R0, 0xfffffe00, R11, 0xf8, !PT ;  /* 0xfffffe0000007812 */ /* 0x000fe400078ef80b */
[----:B------:R1:W5:Y:S01]  /*3bd0*/  LDG.E R3, desc[UR20][R12.64] ;  /* 0x000000140c037981 */ /* 0x000362000c1e1900 */
[----:B------:R-:W-:Y:S01]  /*3be0*/  SHF.R.S32.HI R81, RZ, 0x5, R4 ;  /* 0x00000005ff517819 */ /* 0x000fe20000011404 */
[----:B------:R-:W-:Y:S01]  /*3bf0*/  IMAD R233, R23, 0x200, R20 ;  /* 0x0000020017e97824 */ /* 0x000fe200078e0214 */
[----:B------:R-:W-:Y:S01]  /*3c00*/  BAR.SYNC.DEFER_BLOCKING 0x0 ;  /* 0x0000000000007b1d */ /* 0x000fe20000010000 */
[----:B------:R-:W-:Y:S01]  /*3c10*/  ISETP.GE.AND P5, PT, R15, UR22, PT ;  /* 0x000000160f007c0c */ /* 0x000fe2000bfa6270 */
[----:B------:R-:W-:Y:S01]  /*3c20*/  IMAD.IADD R15, R9, 0x1, R6 ;  /* 0x00000001090f7824 */ /* 0x000fe200078e0206 */
[----:B------:R-:W-:Y:S01]  /*3c30*/  LEA R248, P1, R8, UR10, 0x1 ;  /* 0x0000000a08f87c11 */ /* 0x000fe2000f8208ff */
[----:B------:R-:W-:Y:S01]  /*3c40*/  IMAD R234, R81, 0x400, R0 ;  /* 0x0000040051ea7824 */ /* 0x000fe200078e0200 */
[----:B------:R-:W-:Y:S01]  /*3c50*/  USHF.L.U32 UR23, UR8, 0x4, URZ ;  /* 0x0000000408177899 */ /* 0x000fe2000800063f */
[----:B------:R-:W2:Y:S01]  /*3c60*/  MUFU.RCP R6, UR5 ;  /* 0x0000000500067d08 */ /* 0x000ea20008001000 */
[----:B------:R-:W-:Y:S01]  /*3c70*/  BSSY B0, `(.L_x_4079) ;  /* 0x0000028000007945 */ /* 0x000fe20003800000 */
[----:B------:R1:W-:Y:S04]  /*3c80*/  @P0 STS.128 [R238+0x10000], RZ ;  /* 0x010000ffee000388 */ /* 0x0003e80000000c00 */
[----:B------:R1:W-:Y:S04]  /*3c90*/  @P0 STS.128 [R238+0x12000], RZ ;  /* 0x012000ffee000388 */ /* 0x0003e80000000c00 */
[----:B------:R1:W-:Y:S04]  /*3ca0*/  @P0 STS.128 [R238+0x14000], RZ ;  /* 0x014000ffee000388 */ /* 0x0003e80000000c00 */
[----:B------:R1:W-:Y:S01]  /*3cb0*/  @P0 STS.128 [R238+0x16000], RZ ;  /* 0x016000ffee000388 */ /* 0x0003e20000000c00 */
[----:B------:R-:W-:-:S02]  /*3cc0*/  LEA R233, R233, UR4, 0x1 ;  /* 0x00000004e9e97c11 */ /* 0x000fc4000f8e08ff */
[----:B------:R-:W-:Y:S02]  /*3cd0*/  LEA.HI.X R250, R8, UR11, R15, 0x1, P1 ;  /* 0x0000000b08fa7c11 */ /* 0x000fe400088f0c0f */
[----:B------:R-:W-:Y:S01]  /*3ce0*/  LEA R234, R234, UR4, 0x1 ;  /* 0x00000004eaea7c11 */ /* 0x000fe2000f8e08ff */
[----:B--2---:R-:W-:Y:S06]  /*3cf0*/  @P0 BRA `(.L_x_4080) ;  /* 0x00000000007c0947 */ /* 0x004fec0003800000 */
[----:B------:R-:W-:Y:S02]  /*3d00*/  ULDC UR5, c[0x0][0x2d0] ;  /* 0x0000b40000057ab9 */ /* 0x000fe40000000800 */
[----:B------:R-:W-:Y:S02]  /*3d10*/  ISETP.GE.AND P3, PT, R240, UR5, PT ;  /* 0x00000005f0007c0c */ /* 0x000fe4000bf66270 */
[----:B------:R-:W-:Y:S02]  /*3d20*/  ISETP.GE.AND P2, PT, R237, UR5, PT ;  /* 0x00000005ed007c0c */ /* 0x000fe4000bf46270 */
[----:B------:R-:W-:Y:S02]  /*3d30*/  ISETP.GE.AND P1, PT, R236, UR5, PT ;  /* 0x00000005ec007c0c */ /* 0x000fe4000bf26270 */
[----:B------:R-:W-:-:S07]  /*3d40*/  ISETP.GE.AND P0, PT, R235, UR5, PT ;  /* 0x00000005eb007c0c */ /* 0x000fce000bf06270 */
[----:B------:R-:W-:Y:S01]  /*3d50*/  @!P3 IMAD.MOV.U32 R249, RZ, RZ, R250 ;  /* 0x000000fffff9b224 */ /* 0x000fe200078e00fa */
[----:B------:R2:W-:Y:S01]  /*3d60*/  @P3 STS.128 [R238+0x10000], RZ ;  /* 0x010000ffee003388 */ /* 0x0005e20000000c00 */
[----:B------:R-:W-:Y:S02]  /*3d70*/  @!P2 IMAD.MOV.U32 R10, RZ, RZ, R248 ;  /* 0x000000ffff0aa224 */ /* 0x000fe400078e00f8 */
[--C-:B------:R-:W-:Y:S01]  /*3d80*/  @!P2 IMAD.MOV.U32 R11, RZ, RZ, R250.reuse ;  /* 0x000000ffff0ba224 */ /* 0x100fe200078e00fa */
        /* <DEDUP_REMOVED lines=22> */
.L_x_4080:
[----:B------:R-:W-:Y:S05]  /*3ef0*/  BSYNC B0 ;  /* 0x0000000000007941 */ /* 0x000fea0003800000 */
.L_x_4079:
        /* <DEDUP_REMOVED lines=9> */
[----:B--2---:R-:W-:Y:S01]  /*3f90*/  IMAD.U32 R10, RZ, RZ, UR23 ;  /* 0x00000017ff0a7e24 */ /* 0x004fe2000f8e00ff */
[----:B------:R-:W-:Y:S01]  /*3fa0*/  ISETP.GE.AND P3, PT, R237, UR5, PT ;  /* 0x00000005ed007c0c */ /* 0x000fe2000bf66270 */
[----:B------:R-:W-:Y:S01]  /*3fb0*/  IMAD.U32 R11, RZ, RZ, UR13 ;  /* 0x0000000dff0b7e24 */ /* 0x000fe2000f8e00ff */
[----:B------:R-:W-:Y:S02]  /*3fc0*/  ISETP.GE.AND P2, PT, R236, UR5, PT ;  /* 0x00000005ec007c0c */ /* 0x000fe4000bf46270 */
[----:B------:R-:W-:-:S07]  /*3fd0*/  IADD3 R12, P0, R8, UR23, RZ ;  /* 0x00000017080c7c10 */ /* 0x000fce000ff1e0ff */
[----:B------:R-:W-:Y:S01]  /*3fe0*/  @!P4 LEA R16, P1, R13, R248, 0x1 ;  /* 0x000000f80d10c211 */ /* 0x000fe200078208ff */
        /* <DEDUP_REMOVED lines=30> */
.L_x_4082:
[----:B------:R-:W-:Y:S05]  /*41d0*/  BSYNC B0 ;  /* 0x0000000000007941 */ /* 0x000fea0003800000 */
.L_x_4081:
        /* <DEDUP_REMOVED lines=12> */
[----:B-1----:R-:W-:Y:S01]  /*42a0*/  IMAD.U32 R13, RZ, RZ, UR28 ;  /* 0x0000001cff0d7e24 */ /* 0x002fe2000f8e00ff */
[----:B--2---:R-:W-:Y:S01]  /*42b0*/  IADD3 R10, P0, R8, UR28, RZ ;  /* 0x0000001c080a7c10 */ /* 0x004fe2000ff1e0ff */
[----:B------:R-:W-:-:S06]  /*42c0*/  IMAD.U32 R11, RZ, RZ, UR24 ;  /* 0x00000018ff0b7e24 */ /* 0x000fcc000f8e00ff */
[C---:B------:R-:W-:Y:S01]  /*42d0*/  @!P4 LEA R12, P1, R13.reuse, R248, 0x1 ;  /* 0x000000f80d0cc211 */ /* 0x040fe200078208ff */
[----:B------:R1:W-:Y:S01]  /*42e0*/  @P4 STS.128 [R238+0x11000], RZ ;  /* 0x011000ffee004388 */ /* 0x0003e20000000c00 */
[C---:B------:R-:W-:Y:S02]  /*42f0*/  @!P3 LEA R18, P6, R10.reuse, UR10, 0x1 ;  /* 0x0000000a0a12bc11 */ /* 0x040fe4000f8c08ff */
[----:B------:R-:W-:Y:S02]  /*4300*/  @!P4 LEA.HI.X R13, R13, R250, R11, 0x1, P1 ;  /* 0x000000fa0d0dc211 */ /* 0x000fe400008f0c0b */
[----:B------:R-:W-:Y:S02]  /*4310*/  IADD3.X R11, R15, UR24, RZ, P0, !PT ;  /* 0x000000180f0b7c10 */ /* 0x000fe400087fe4ff */
[----:B------:R-:W-:Y:S01]  /*4320*/  ISETP.GE.AND P0, PT, R235, UR5, PT ;  /* 0x00000005eb007c0c */ /* 0x000fe2000bf06270 */
[----:B------:R-:W-:Y:S01]  /*4330*/  @!PT LDS RZ, [RZ] ;  /* 0x00000000fffff984 */ /* 0x000fe20000000800 */
[----:B------:R-:W-:Y:S01]  /*4340*/  @!PT LDS RZ, [RZ] ;  /* 0x00000000fffff984 */ /* 0x000fe20000000800 */
[----:B------:R-:W-:Y:S01]  /*4350*/  @!PT LDS RZ, [RZ] ;  /* 0x00000000fffff984 */ /* 0x000fe20000000800 */
[----:B------:R1:W-:Y:S01]  /*4360*/  @!P4 LDGSTS.E.BYPASS.LTC128B.128 [R238+0x11000], desc[UR20][R12.64] ;  /* 0x110000000ceecfae */ /* 0x0003e2000b901d54 */
[----:B------:R-:W-:-:S02]  /*4370*/  @!P2 LEA R16, P1, R10, UR10, 0x1 ;  /* 0x0000000a0a10ac11 */ /* 0x000fc4000f8208ff */
[C-C-:B------:R-:W-:Y:S01]  /*4380*/  @!P3 LEA.HI.X R19, R10.reuse, UR11, R11.reuse, 0x1, P6 ;  /* 0x0000000b0a13bc11 */ /* 0x140fe2000b0f0c0b */
        /* <DEDUP_REMOVED lines=19> */
.L_x_4084:
[----:B------:R-:W-:Y:S05]  /*44c0*/  BSYNC B0 ;  /* 0x0000000000007941 */ /* 0x000fea0003800000 */
.L_x_4083:
        /* <DEDUP_REMOVED lines=17> */
[----:B--23--:R-:W-:Y:S01]  /*45e0*/  @!P4 IMAD.MOV.U32 R249, RZ, RZ, R250 ;  /* 0x000000fffff9c224 */ /* 0x00cfe200078e00fa */
[C---:B-1----:R-:W-:Y:S01]  /*45f0*/  @!P3 LEA R12, P5, R14.reuse, UR10, 0x1 ;  /* 0x0000000a0e0cbc11 */ /* 0x042fe2000f8a08ff */
[----:B------:R1:W-:Y:S01]  /*4600*/  @P4 STS.128 [R238+0x11800], RZ ;  /* 0x011800ffee004388 */ /* 0x0003e20000000c00 */
[----:B------:R-:W-:Y:S01]  /*4610*/  @!P2 LEA R10, P1, R14, UR10, 0x1 ;  /* 0x0000000a0e0aac11 */ /* 0x000fe2000f8208ff */
[----:B------:R-:W-:Y:S01]  /*4620*/  @!UP0 UIMAD UR24, UR9, 0x60, URZ ;  /* 0x00000060091888a4 */ /* 0x000fe2000f8e023f */
[----:B------:R-:W-:-:S04]  /*4630*/  @!P4 IMAD.WIDE.U32 R16, R8, 0x60, R248 ;  /* 0x000000600810c825 */ /* 0x000fc800078e00f8 */
[----:B------:R-:W-:Y:S02]  /*4640*/  VIADD R8, R15, UR22 ;  /* 0x000000160f087c36 */ /* 0x000fe40008000000 */
[----:B------:R-:W-:-:S03]  /*4650*/  @!P4 VIADD R17, R17, UR24 ;  /* 0x000000181111cc36 */ /* 0x000fc60008000000 */
[C-C-:B------:R-:W-:Y:S02]  /*4660*/  @!P3 LEA.HI.X R13, R14.reuse, UR11, R8.reuse, 0x1, P5 ;  /* 0x0000000b0e0dbc11 */ /* 0x140fe4000a8f0c08 */
        /* <DEDUP_REMOVED lines=23> */
.L_x_4086:
[----:B------:R-:W-:Y:S05]  /*47e0*/  BSYNC B0 ;  /* 0x0000000000007941 */ /* 0x000fea0003800000 */
.L_x_4085:
[----:B------:R-:W-:Y:S01]  /*47f0*/  LDSM.16.M88.4 R52, [R234] ;  /* 0x00000000ea34783b */ /* 0x000fe20000000200 */
[----:B------:R-:W-:Y:S01]  /*4800*/  R2P PR, R2, 0x6 ;  /* 0x0000000602007804 */ /* 0x000fe20000000000 */
[C---:B------:R-:W-:Y:S01]  /*4810*/  VIADD R2, R233.reuse, 0x8000 ;  /* 0x00008000e9027836 */ /* 0x040fe20000000000 */
[----:B------:R-:W-:Y:S01]  /*4820*/  LOP3.LUT R4, R4, 0xffffffe0, RZ, 0xc0, !PT ;  /* 0xffffffe004047812 */ /* 0x000fe200078ec0ff */
[----:B------:R-:W3:Y:S01]  /*4830*/  LDSM.16.M88.4 R32, [R233+0x8000] ;  /* 0x00800000e920783b */ /* 0x000ee20000000200 */
[----:B------:R-:W-:Y:S02]  /*4840*/  VIADD R231, R233, 0x8020 ;  /* 0x00008020e9e77836 */ /* 0x000fe40000000000 */
[----:B-----5:R-:W-:Y:S01]  /*4850*/  FMUL.FTZ R6, R3, R6 ;  /* 0x0000000603067220 */ /* 0x020fe20000410000 */
[--C-:B------:R-:W-:Y:S01]  /*4860*/  IMAD R232, R7, 0x2, R234.reuse ;  /* 0x0000000207e87824 */ /* 0x100fe200078e02ea */
[----:B------:R-:W4:Y:S01]  /*4870*/  LDSM.16.M88.4 R24, [R233+0x8800] ;  /* 0x00880000e918783b */ /* 0x000f220000000200 */
[C---:B------:R-:W-:Y:S01]  /*4880*/  IMAD R230, R5.reuse, 0x2, R234 ;  /* 0x0000000205e67824 */ /* 0x040fe200078e02ea */
[----:B------:R-:W-:Y:S01]  /*4890*/  UISETP.GE.AND UP0, UPT, UR18, 0x2, UPT ;  /* 0x000000021200788c */ /* 0x000fe2000bf06270 */
[----:B------:R-:W-:Y:S01]  /*48a0*/  IMAD R229, R5, 0x2, R232 ;  /* 0x0000000205e57824 */ /* 0x000fe200078e02e8 */
[----:B-1----:R-:W1:Y:S01]  /*48b0*/  LDSM.16.M88.4 R16, [R233+0x9000] ;  /* 0x00900000e910783b */ /* 0x002e620000000200 */
[----:B------:R-:W-:Y:S01]  /*48c0*/  IMAD.IADD R4, R165, 0x1, -R4 ;  /* 0x00000001a5047824 */ /* 0x000fe200078e0a04 */
[----:B------:R-:W-:Y:S01]  /*48d0*/  R2UR UR5, R6 ;  /* 0x00000000060572ca */ /* 0x000fe200000e0000 */
[----:B------:R-:W-:Y:S01]  /*48e0*/  @P1 VIADD R231, R2, 0xffffffe0 ;  /* 0xffffffe002e71836 */ /* 0x000fe20000000000 */
[----:B------:R-:W1:Y:S01]  /*48f0*/  LDSM.16.M88.4 R48, [R233+0x9800] ;  /* 0x00980000e930783b */ /* 0x000e620000000200 */
[----:B------:R-:W-:-:S02]  /*4900*/  IMAD.MOV.U32 R2, RZ, RZ, 0x40 ;  /* 0x00000040ff027424 */ /* 0x000fc400078e00ff */
[C---:B------:R-:W-:Y:S01]  /*4910*/  VIADD R223, R231.reuse, 0x800 ;  /* 0x00000800e7df7836 */ /* 0x040fe20000000000 */
[----:B------:R-:W-:Y:S01]  /*4920*/  LDSM.16.M88.4 R56, [R232] ;  /* 0x00000000e838783b */ /* 0x000fe20000000200 */
[C---:B------:R-:W-:Y:S01]  /*4930*/  VIADD R222, R231.reuse, 0x1000 ;  /* 0x00001000e7de7836 */ /* 0x040fe20000000000 */
[----:B------:R-:W-:Y:S01]  /*4940*/  SEL R2, R2, 0xffffffc0, !P2 ;  /* 0xffffffc002027807 */ /* 0x000fe20005000000 */
[C---:B------:R-:W-:Y:S01]  /*4950*/  VIADD R221, R231.reuse, 0x1800 ;  /* 0x00001800e7dd7836 */ /* 0x040fe20000000000 */
[----:B------:R-:W1:Y:S01]  /*4960*/  LDSM.16.M88.4 R40, [R231] ;  /* 0x00000000e728783b */ /* 0x000e620000000200 */
[----:B------:R-:W-:Y:S02]  /*4970*/  VIADD R219, R231, 0x2000 ;  /* 0x00002000e7db7836 */ /* 0x000fe40000000000 */
[----:B------:R-:W-:Y:S01]  /*4980*/  IMAD.IADD R227, R233, 0x1, R2 ;  /* 0x00000001e9e37824 */ /* 0x000fe200078e0202 */
[----:B------:R-:W1:Y:S01]  /*4990*/  LDSM.16.M88.4 R44, [R231+0x800] ;  /* 0x00080000e72c783b */ /* 0x000e620000000200 */
[----:B------:R-:W-:-:S02]  /*49a0*/  IMAD.IADD R220, R2, 0x1, R231 ;  /* 0x0000000102dc7824 */ /* 0x000fc400078e02e7 */
[C---:B------:R-:W-:Y:S01]  /*49b0*/  VIADD R218, R231.reuse, 0x2800 ;  /* 0x00002800e7da7836 */ /* 0x040fe20000000000 */
[----:B--2---:R-:W2:Y:S01]  /*49c0*/  LDSM.16.M88.4 R8, [R231+0x1000] ;  /* 0x00100000e708783b */ /* 0x004ea20000000200 */
[C---:B------:R-:W-:Y:S02]  /*49d0*/  VIADD R217, R231.reuse, 0x3000 ;  /* 0x00003000e7d97836 */ /* 0x040fe40000000000 */
[C---:B------:R-:W-:Y:S01]  /*49e0*/  VIADD R216, R231.reuse, 0x3800 ;  /* 0x00003800e7d87836 */ /* 0x040fe20000000000 */
[----:B------:R-:W2:Y:S01]  /*49f0*/  LDSM.16.M88.4 R72, [R231+0x1800] ;  /* 0x00180000e748783b */ /* 0x000ea20000000200 */
[C---:B------:R-:W-:Y:S02]  /*4a00*/  VIADD R215, R231.reuse, 0x4000 ;  /* 0x00004000e7d77836 */ /* 0x040fe40000000000 */
[C---:B------:R-:W-:Y:S01]  /*4a10*/  VIADD R214, R231.reuse, 0x4800 ;  /* 0x00004800e7d67836 */ /* 0x040fe20000000000 */
[----:B------:R-:W-:Y:S01]  /*4a20*/  LDSM.16.M88.4 R60, [R230] ;  /* 0x00000000e63c783b */ /* 0x000fe20000000200 */
[----:B------:R-:W-:-:S02]  /*4a30*/  VIADD R213, R231, 0x5000 ;  /* 0x00005000e7d57836 */ /* 0x000fc40000000000 */
[C---:B------:R-:W-:Y:S01]  /*4a40*/  VIADD R212, R231.reuse, 0x5800 ;  /* 0x00005800e7d47836 */ /* 0x040fe20000000000 */
[C---:B---3--:R-:W-:Y:S01]  /*4a50*/  HMMA.16816.F32.BF16 R36, R52.reuse, R32, RZ ;  /* 0x000000203424723c */ /* 0x048fe200000418ff */
[----:B------:R-:W3:Y:S01]  /*4a60*/  LDSM.16.M88.4 R12, [R227+0x8000] ;  /* 0x00800000e30c783b */ /* 0x000ee20000000200 */
[C---:B------:R-:W-:Y:S02]  /*4a70*/  VIADD R211, R231.reuse, 0x6000 ;  /* 0x00006000e7d37836 */ /* 0x040fe40000000000 */
[C---:B------:R-:W-:Y:S01]  /*4a80*/  VIADD R210, R231.reuse, 0x6800 ;  /* 0x00006800e7d27836 */ /* 0x040fe20000000000 */
[----:B------:R-:W-:Y:S01]  /*4a90*/  LDSM.16.M88.4 R68, [R227+0x9800] ;  /* 0x00980000e344783b */ /* 0x000fe20000000200 */
[----:B------:R-:W-:Y:S01]  /*4aa0*/  HMMA.16816.F32.BF16 R32, R52, R34, RZ ;  /* 0x000000223420723c */ /* 0x000fe200000418ff */
[C---:B------:R-:W-:Y:S02]  /*4ab0*/  VIADD R209, R231.reuse, 0x7000 ;  /* 0x00007000e7d17836 */ /* 0x040fe40000000000 */
[----:B------:R-:W-:Y:S01]  /*4ac0*/  LDSM.16.M88.4 R76, [R233+0xd800] ;  /* 0x00d80000e94c783b */ /* 0x000fe20000000200 */
[----:B------:R-:W-:-:S02]  /*4ad0*/  VIADD R208, R231, 0x7800 ;  /* 0x00007800e7d07836 */ /* 0x000fc40000000000 */
[C---:B----4-:R-:W-:Y:S01]  /*4ae0*/  HMMA.16816.F32.BF16 R28, R52.reuse, R24, RZ ;  /* 0x00000018341c723c */ /* 0x050fe200000418ff */
[----:B------:R-:W0:Y:S05]  /*4af0*/  LDGDEPBAR ;  /* 0x00000000000079af */ /* 0x000e2a0000000000 */
[C---:B-1----:R-:W-:Y:S06]  /*4b00*/  HMMA.16816.F32.BF16 R20, R52.reuse, R16, RZ ;  /* 0x000000103414723c */ /* 0x042fec00000418ff */
[C---:B------:R-:W-:Y:S06]  /*4b10*/  HMMA.16816.F32.BF16 R24, R52.reuse, R26, RZ ;  /* 0x0000001a3418723c */ /* 0x040fec00000418ff */
[C---:B------:R-:W-:Y:S06]  /*4b20*/  HMMA.16816.F32.BF16 R16, R52.reuse, R18, RZ ;  /* 0x000000123410723c */ /* 0x040fec00000418ff */
[C---:B------:R-:W-:Y:S06]  /*4b30*/  HMMA.16816.F32.BF16 R64, R52.reuse, R48, RZ ;  /* 0x000000303440723c */ /* 0x040fec00000418ff */
[----:B------:R-:W-:Y:S01]  /*4b40*/  HMMA.16816.F32.BF16 R52, R52, R50, RZ ;  /* 0x000000323434723c */ /* 0x000fe200000418ff */
[----:B------:R-:W1:Y:S05]  /*4b50*/  LDSM.16.M88.4 R48, [R227+0x8800] ;  /* 0x00880000e330783b */ /* 0x000e6a0000000200 */
[C---:B------:R-:W-:Y:S06]  /*4b60*/  HMMA.16816.F32.BF16 R36, R56.reuse, R40, R36 ;  /* 0x000000283824723c */ /* 0x040fec0000041824 */
[C---:B------:R-:W-:Y:S01]  /*4b70*/  HMMA.16816.F32.BF16 R32, R56.reuse, R42, R32 ;  /* 0x0000002a3820723c */ /* 0x040fe20000041820 */
[----:B------:R-:W4:Y:S05]  /*4b80*/  LDSM.16.M88.4 R40, [R227+0x9000] ;  /* 0x00900000e328783b */ /* 0x000f2a0000000200 */
[C---:B------:R-:W-:Y:S06]  /*4b90*/  HMMA.16816.F32.BF16 R28, R56.reuse, R44, R28 ;  /* 0x0000002c381c723c */ /* 0x040fec000004181c */
[C---:B------:R-:W-:Y:S01]  /*4ba0*/  HMMA.16816.F32.BF16 R24, R56.reuse, R46, R24 ;  /* 0x0000002e3818723c */ /* 0x040fe20000041818 */
[----:B------:R-:W-:Y:S05]  /*4bb0*/  LDSM.16.M88.4 R44, [R229] ;  /* 0x00000000e52c783b */ /* 0x000fea0000000200 */
[C---:B--2---:R-:W-:Y:S06]  /*4bc0*/  HMMA.16816.F32.BF16 R20, R56.reuse, R8, R20 ;  /* 0x000000083814723c */ /* 0x044fec0000041814 */
[C---:B------:R-:W-:Y:S01]  /*4bd0*/  HMMA.16816.F32.BF16 R16, R56.reuse, R10, R16 ;  /* 0x0000000a3810723c */ /* 0x040fe20000041810 */
[----:B------:R-:W2:Y:S05]  /*4be0*/  LDSM.16.M88.4 R8, [R220] ;  /* 0x00000000dc08783b */ /* 0x000eaa0000000200 */
[C---:B------:R-:W-:Y:S06]  /*4bf0*/  HMMA.16816.F32.BF16 R64, R56.reuse, R72, R64 ;  /* 0x000000483840723c */ /* 0x040fec0000041840 */
[----:B------:R-:W-:Y:S01]  /*4c00*/  HMMA.16816.F32.BF16 R52, R56, R74, R52 ;  /* 0x0000004a3834723c */ /* 0x000fe20000041834 */
[----:B------:R-:W2:Y:S04]  /*4c10*/  LDSM.16.M88.4 R56, [R220+0x800] ;  /* 0x00080000dc38783b */ /* 0x000ea80000000200 */
[----:B------:R-:W-:Y:S01]  /*4c20*/  LDSM.16.M88.4 R72, [R220+0x1800] ;  /* 0x00180000dc48783b */ /* 0x000fe20000000200 */
[C---:B---3--:R-:W-:Y:S06]  /*4c30*/  HMMA.16816.F32.BF16 R36, R60.reuse, R12, R36 ;  /* 0x0000000c3c24723c */ /* 0x048fec0000041824 */
[C---:B------:R-:W-:Y:S01]  /*4c40*/  HMMA.16816.F32.BF16 R32, R60.reuse, R14, R32 ;  /* 0x0000000e3c20723c */ /* 0x040fe20000041820 */
[----:B------:R-:W3:Y:S05]  /*4c50*/  LDSM.16.M88.4 R12, [R220+0x1000] ;  /* 0x00100000dc0c783b */ /* 0x000eea0000000200 */
[C---:B-1----:R-:W-:Y:S06]  /*4c60*/  HMMA.16816.F32.BF16 R28, R60.reuse, R48, R28 ;  /* 0x000000303c1c723c */ /* 0x042fec000004181c */
        /* <DEDUP_REMOVED lines=20> */
[----:B------:R-:W3:Y:S04]  /*4db0*/  LDSM.16.M88.4 R44, [R231+0x2800] ;  /* 0x00280000e72c783b */ /* 0x000ee80000000200 */
        /* <DEDUP_REMOVED lines=12> */
[----:B------:R-:W4:Y:S04]  /*4e80*/  LDSM.16.M88.4 R48, [R227+0xa800] ;  /* 0x00a80000e330783b */ /* 0x000f280000000200 */
[----:B------:R-:W4:Y:S01]  /*4e90*/  LDSM.16.M88.4 R68, [R227+0xb000] ;  /* 0x00b00000e344783b */ /* 0x000f220000000200 */
        /* <DEDUP_REMOVED lines=12> */
[----:B------:R-:W-:Y:S01]  /*4f60*/  LDSM.16.M88.4 R72, [R234+0x4000] ;  /* 0x00400000ea48783b */ /* 0x000fe20000000200 */
[C---:B--2---:R-:W-:Y:S06]  /*4f70*/  HMMA.16816.F32.BF16 R36, R8.reuse, R52, R36 ;  /* 0x000000340824723c */ /* 0x044fec0000041824 */
[C---:B------:R-:W-:Y:S01]  /*4f80*/  HMMA.16816.F32.BF16 R32, R8.reuse, R54, R32 ;  /* 0x000000360820723c */ /* 0x040fe20000041820 */
[----:B------:R-:W2:Y:S05]  /*4f90*/  LDSM.16.M88.4 R52, [R220+0x3000] ;  /* 0x00300000dc34783b */ /* 0x000eaa0000000200 */
[C---:B----4-:R-:W-:Y:S06]  /*4fa0*/  HMMA.16816.F32.BF16 R28, R8.reuse, R48, R28 ;  /* 0x00000030081c723c */ /* 0x050fec000004181c */
[C---:B------:R-:W-:Y:S01]  /*4fb0*/  HMMA.16816.F32.BF16 R24, R8.reuse, R50, R24 ;  /* 0x000000320818723c */ /* 0x040fe20000041818 */
[----:B------:R-:W4:Y:S05]  /*4fc0*/  LDSM.16.M88.4 R48, [R220+0x3800] ;  /* 0x00380000dc30783b */ /* 0x000f2a0000000200 */
[C---:B------:R-:W-:Y:S06]  /*4fd0*/  HMMA.16816.F32.BF16 R20, R8.reuse, R68, R20 ;  /* 0x000000440814723c */ /* 0x040fec0000041814 */
[C---:B------:R-:W-:Y:S01]  /*4fe0*/  HMMA.16816.F32.BF16 R16, R8.reuse, R70, R16 ;  /* 0x000000460810723c */ /* 0x040fe20000041810 */
[----:B------:R-:W-:Y:S05]  /*4ff0*/  LDSM.16.M88.4 R68, [R231+0x5800] ;  /* 0x00580000e744783b */ /* 0x000fea0000000200 */
[C---:B---3--:R-:W-:Y:S06]  /*5000*/  HMMA.16816.F32.BF16 R64, R8.reuse, R56, R64 ;  /* 0x000000380840723c */ /* 0x048fec0000041840 */
[----:B------:R-:W-:Y:S01]  /*5010*/  HMMA.16816.F32.BF16 R60, R8, R58, R60 ;  /* 0x0000003a083c723c */ /* 0x000fe2000004183c */
[----:B------:R-:W3:Y:S04]  /*5020*/  LDSM.16.M88.4 R8, [R233+0xc000] ;  /* 0x00c00000e908783b */ /* 0x000ee80000000200 */
        /* <DEDUP_REMOVED lines=32> */
[----:B------:R-:W-:Y:S05]  /*5230*/  LDSM.16.M88.4 R44, [R220+0x4000] ;  /* 0x00400000dc2c783b */ /* 0x000fea0000000200 */
[C---:B---3--:R-:W-:Y:S06]  /*5240*/  HMMA.16816.F32.BF16 R20, R56.reuse, R8, R20 ;  /* 0x000000083814723c */ /* 0x048fec0000041814 */
[C---:B------:R-:W-:Y:S01]  /*5250*/  HMMA.16816.F32.BF16 R16, R56.reuse, R10, R16 ;  /* 0x0000000a3810723c */ /* 0x040fe20000041810 */
[----:B------:R-:W3:Y:S05]  /*5260*/  LDSM.16.M88.4 R8, [R229+0x4000] ;  /* 0x00400000e508783b */ /* 0x000eea0000000200 */
[C---:B------:R-:W-:Y:S06]  /*5270*/  HMMA.16816.F32.BF16 R64, R56.reuse, R68, R64 ;  /* 0x000000443840723c */ /* 0x040fec0000041840 */
        /* <DEDUP_REMOVED lines=11> */
[----:B------:R-:W2:Y:S05]  /*5330*/  LDSM.16.M88.4 R52, [R233+0xe800] ;  /* 0x00e80000e934783b */ /* 0x000eaa0000000200 */
[C---:B------:R-:W-:Y:S06]  /*5340*/  HMMA.16816.F32.BF16 R64, R48.reuse, R76, R64 ;  /* 0x0000004c3040723c */ /* 0x040fec0000041840 */
[----:B------:R-:W-:Y:S01]  /*5350*/  HMMA.16816.F32.BF16 R60, R48, R78, R60 ;  /* 0x0000004e303c723c */ /* 0x000fe2000004183c */
[----:B------:R-:W-:Y:S04]  /*5360*/  LDSM.16.M88.4 R48, [R233+0xf000] ;  /* 0x00f00000e930783b */ /* 0x000fe80000000200 */
[----:B------:R-:W-:Y:S01]  /*5370*/  LDSM.16.M88.4 R76, [R231+0x7000] ;  /* 0x00700000e74c783b */ /* 0x000fe20000000200 */
        /* <DEDUP_REMOVED lines=21> */
[----:B------:R-:W-:Y:S05]  /*54d0*/  LDSM.16.M88.4 R44, [R227+0xf000] ;  /* 0x00f00000e32c783b */ /* 0x000fea0000000200 */
[----:B-1----:R-:W-:Y:S06]  /*54e0*/  HMMA.16816.F32.BF16 R36, R72, R12, R36 ;  /* 0x0000000c4824723c */ /* 0x002fec0000041824 */
[C---:B------:R-:W-:Y:S06]  /*54f0*/  HMMA.16816.F32.BF16 R20, R40.reuse, R48, R20 ;  /* 0x000000302814723c */ /* 0x040fec0000041814 */
[----:B------:R-:W-:Y:S01]  /*5500*/  HMMA.16816.F32.BF16 R16, R40, R50, R16 ;  /* 0x000000322810723c */ /* 0x000fe20000041810 */
[----:B------:R-:W1:Y:S04]  /*5510*/  LDSM.16.M88.4 R48, [R227+0xe800] ;  /* 0x00e80000e330783b */ /* 0x000e680000000200 */
[----:B------:R-:W3:Y:S01]  /*5520*/  LDSM.16.M88.4 R40, [R227+0xf800] ;  /* 0x00f80000e328783b */ /* 0x000ee20000000200 */
[C---:B------:R-:W-:Y:S03]  /*5530*/  HMMA.16816.F32.BF16 R32, R72.reuse, R14, R32 ;  /* 0x0000000e4820723c */ /* 0x040fe60000041820 */
[----:B------:R-:W-:Y:S03]  /*5540*/  LDSM.16.M88.4 R12, [R220+0x6000] ;  /* 0x00600000dc0c783b */ /* 0x000fe60000000200 */
[C---:B------:R-:W-:Y:S06]  /*5550*/  HMMA.16816.F32.BF16 R28, R72.reuse, R8, R28 ;  /* 0x00000008481c723c */ /* 0x040fec000004181c */
[C---:B------:R-:W-:Y:S01]  /*5560*/  HMMA.16816.F32.BF16 R24, R72.reuse, R10, R24 ;  /* 0x0000000a4818723c */ /* 0x040fe20000041818 */
[----:B------:R-:W4:Y:S05]  /*5570*/  LDSM.16.M88.4 R8, [R229+0x6000] ;  /* 0x00600000e508783b */ /* 0x000f2a0000000200 */
[C---:B------:R-:W-:Y:S06]  /*5580*/  HMMA.16816.F32.BF16 R64, R72.reuse, R68, R64 ;  /* 0x000000444840723c */ /* 0x040fec0000041840 */
[----:B------:R-:W-:Y:S01]  /*5590*/  HMMA.16816.F32.BF16 R68, R72, R70, R60 ;  /* 0x000000464844723c */ /* 0x000fe2000004183c */
[----:B------:R-:W4:Y:S05]  /*55a0*/  LDSM.16.M88.4 R60, [R220+0x6800] ;  /* 0x00680000dc3c783b */ /* 0x000f2a0000000200 */
[----:B--2---:R-:W-:Y:S06]  /*55b0*/  HMMA.16816.F32.BF16 R36, R56, R52, R36 ;  /* 0x000000343824723c */ /* 0x004fec0000041824 */
[C---:B------:R-:W-:Y:S06]  /*55c0*/  HMMA.16816.F32.BF16 R20, R72.reuse, R76, R20 ;  /* 0x0000004c4814723c */ /* 0x040fec0000041814 */
[----:B------:R-:W-:Y:S06]  /*55d0*/  HMMA.16816.F32.BF16 R16, R72, R78, R16 ;  /* 0x0000004e4810723c */ /* 0x000fec0000041810 */
[C---:B-1----:R-:W-:Y:S06]  /*55e0*/  HMMA.16816.F32.BF16 R28, R56.reuse, R48, R28 ;  /* 0x00000030381c723c */ /* 0x042fec000004181c */
[C---:B------:R-:W-:Y:S01]  /*55f0*/  HMMA.16816.F32.BF16 R24, R56.reuse, R50, R24 ;  /* 0x000000323818723c */ /* 0x040fe20000041818 */
[----:B------:R-:W1:Y:S05]  /*5600*/  LDSM.16.M88.4 R48, [R220+0x7000] ;  /* 0x00700000dc30783b */ /* 0x000e6a0000000200 */
[C---:B------:R-:W-:Y:S06]  /*5610*/  HMMA.16816.F32.BF16 R32, R56.reuse, R54, R32 ;  /* 0x000000363820723c */ /* 0x040fec0000041820 */
[C---:B---3--:R-:W-:Y:S06]  /*5620*/  HMMA.16816.F32.BF16 R64, R56.reuse, R40, R64 ;  /* 0x000000283840723c */ /* 0x048fec0000041840 */
[----:B------:R-:W-:Y:S06]  /*5630*/  HMMA.16816.F32.BF16 R68, R56, R42, R68 ;  /* 0x0000002a3844723c */ /* 0x000fec0000041844 */
[----:B----4-:R-:W-:Y:S01]  /*5640*/  HMMA.16816.F32.BF16 R40, R8, R12, R36 ;  /* 0x0000000c0828723c */ /* 0x010fe20000041824 */
[----:B------:R-:W2:Y:S01]  /*5650*/  LDSM.16.M88.4 R36, [R220+0x7800] ;  /* 0x00780000dc24783b */ /* 0x000ea20000000200 */
[----:B------:R-:W-:-:S04]  /*5660*/  DEPBAR.LE SB0, 0x0 ;  /* 0x000080000000791a */ /* 0x000fc80000000000 */
[----:B------:R-:W-:Y:S01]  /*5670*/  HMMA.16816.F32.BF16 R20, R56, R44, R20 ;  /* 0x0000002c3814723c */ /* 0x000fe20000041814 */
[----:B------:R-:W-:-:S04]  /*5680*/  SHF.R.S32.HI R13, RZ, 0x1f, R4 ;  /* 0x0000001fff0d7819 */ /* 0x000fc80000011404 */
[----:B------:R-:W-:Y:S01]  /*5690*/  LEA.HI R4, R13, R4, RZ, 0x2 ;  /* 0x000000040d047211 */ /* 0x000fe200078f10ff */
[----:B------:R-:W-:Y:S01]  /*56a0*/  IMAD.SHL.U32 R13, R165, 0x2, RZ ;  /* 0x00000002a50d7824 */ /* 0x000fe200078e00ff */
[----:B------:R-:W-:Y:S02]  /*56b0*/  HMMA.16816.F32.BF16 R16, R56, R46, R16 ;  /* 0x0000002e3810723c */ /* 0x000fe40000041810 */
[----:B------:R-:W-:Y:S01]  /*56c0*/  SHF.R.S32.HI R2, RZ, 0x2, R4 ;  /* 0x00000002ff027819 */ /* 0x000fe20000011404 */
[----:B------:R-:W-:Y:S01]  /*56d0*/  IMAD.U32 R4, RZ, RZ, UR18 ;  /* 0x00000012ff047e24 */ /* 0x000fe2000f8e00ff */
[----:B------:R-:W-:Y:S02]  /*56e0*/  LOP3.LUT R13, R13, 0x6, RZ, 0xc0, !PT ;  /* 0x000000060d0d7812 */ /* 0x000fe400078ec0ff */
[----:B------:R-:W-:Y:S01]  /*56f0*/  HMMA.16816.F32.BF16 R32, R8, R14, R32 ;  /* 0x0000000e0820723c */ /* 0x000fe20000041820 */
[----:B------:R-:W-:Y:S02]  /*5700*/  IMAD R2, R81, 0x10, R2 ;  /* 0x0000001051027824 */ /* 0x000fe400078e0202 */
[----:B------:R-:W-:-:S02]  /*5710*/  IMAD R4, R4, 0x40, R13 ;  /* 0x0000004004047824 */ /* 0x000fc400078e020d */
[----:B------:R-:W-:Y:S01]  /*5720*/  IMAD.U32 R13, RZ, RZ, UR19 ;  /* 0x00000013ff0d7e24 */ /* 0x000fe2000f8e00ff */
[C---:B------:R-:W-:Y:S01]  /*5730*/  HMMA.16816.F32.BF16 R28, R8.reuse, R60, R28 ;  /* 0x0000003c081c723c */ /* 0x040fe2000004181c */
[----:B------:R-:W-:Y:S02]  /*5740*/  VIADD R2, R2, UR25 ;  /* 0x0000001902027c36 */ /* 0x000fe40008000000 */
[C---:B------:R-:W-:Y:S02]  /*5750*/  VIADD R15, R4.reuse, 0xffffffc0 ;  /* 0xffffffc0040f7836 */ /* 0x040fe40000000000 */
[C---:B------:R-:W-:Y:S01]  /*5760*/  VIADD R3, R4.reuse, 0xffffffc8 ;  /* 0xffffffc804037836 */ /* 0x040fe20000000000 */
[----:B------:R-:W-:Y:S01]  /*5770*/  IADD3 R44, R13, -UR14, R2 ;  /* 0x8000000e0d2c7c10 */ /* 0x000fe2000fffe002 */
[C---:B------:R-:W-:Y:S01]  /*5780*/  VIADD R13, R4.reuse, 0xffffffc1 ;  /* 0xffffffc1040d7836 */ /* 0x040fe20000000000 */
[C---:B-1----:R-:W-:Y:S01]  /*5790*/  HMMA.16816.F32.BF16 R20, R8.reuse, R48, R20 ;  /* 0x000000300814723c */ /* 0x042fe20000041814 */
[----:B------:R-:W-:Y:S01]  /*57a0*/  VIADD R47, R4, 0xffffffd0 ;  /* 0xffffffd0042f7836 */ /* 0x000fe20000000000 */
[----:B------:R-:W-:Y:S01]  /*57b0*/  ISETP.GE.AND P2, PT, R15, UR19, PT ;  /* 0x000000130f007c0c */ /* 0x000fe2000bf46270 */
[C---:B------:R-:W-:Y:S01]  /*57c0*/  IMAD.IADD R14, R44.reuse, 0x1, -R15 ;  /* 0x000000012c0e7824 */ /* 0x040fe200078e0a0f */
[----:B------:R-:W-:Y:S01]  /*57d0*/  ISETP.GE.AND P1, PT, R13, UR19, PT ;  /* 0x000000130d007c0c */ /* 0x000fe2000bf26270 */
[C---:B------:R-:W-:Y:S01]  /*57e0*/  IMAD.IADD R12, R44.reuse, 0x1, -R13 ;  /* 0x000000012c0c7824 */ /* 0x040fe200078e0a0d */
[----:B------:R-:W-:Y:S01]  /*57f0*/  HMMA.16816.F32.BF16 R48, R8, R50, R16 ;  /* 0x000000320830723c */ /* 0x000fe20000041810 */
[----:B------:R-:W-:Y:S01]  /*5800*/  IMAD.IADD R45, R44, 0x1, -R3 ;  /* 0x000000012c2d7824 */ /* 0x000fe200078e0a03 */
[----:B------:R-:W-:Y:S01]  /*5810*/  IABS R14, R14 ;  /* 0x0000000e000e7213 */ /* 0x000fe20000000000 */
[----:B------:R-:W-:Y:S01]  /*5820*/  VIADD R53, R4, 0xffffffc9 ;  /* 0xffffffc904357836 */ /* 0x000fe20000000000 */
[----:B------:R-:W-:-:S02]  /*5830*/  IABS R12, R12 ;  /* 0x0000000c000c7213 */ /* 0x000fc40000000000 */
[C---:B------:R-:W-:Y:S01]  /*5840*/  HMMA.16816.F32.BF16 R24, R8.reuse, R62, R24 ;  /* 0x0000003e0818723c */ /* 0x040fe20000041818 */
[----:B------:R-:W-:Y:S02]  /*5850*/  I2FP.F32.S32 R19, R14 ;  /* 0x0000000e00137245 */ /* 0x000fe40000201400 */
[----:B------:R-:W-:Y:S01]  /*5860*/  I2FP.F32.S32 R14, R12 ;  /* 0x0000000c000e7245 */ /* 0x000fe20000201400 */
[----:B------:R-:W-:Y:S01]  /*5870*/  IMAD.IADD R12, R44, 0x1, -R53 ;  /* 0x000000012c0c7824 */ /* 0x000fe200078e0a35 */
[----:B------:R-:W-:Y:S01]  /*5880*/  IABS R6, R45 ;  /* 0x0000002d00067213 */ /* 0x000fe20000000000 */
[----:B------:R-:W-:Y:S01]  /*5890*/  VIADD R45, R4, 0xffffffd1 ;  /* 0xffffffd1042d7836 */ /* 0x000fe20000000000 */
[----:B--2---:R-:W-:Y:S01]  /*58a0*/  HMMA.16816.F32.BF16 R64, R8, R36, R64 ;  /* 0x000000240840723c */ /* 0x004fe20000041840 */
[----:B------:R-:W-:Y:S01]  /*58b0*/  FFMA.FTZ R14, R14, -UR5, R41 ;  /* 0x800000050e0e7c23 */ /* 0x000fe20008010029 */
[----:B------:R-:W-:Y:S01]  /*58c0*/  VIADD R41, R4, 0xffffffd8 ;  /* 0xffffffd804297836 */ /* 0x000fe20000000000 */
[----:B------:R-:W-:Y:S01]  /*58d0*/  I2FP.F32.S32 R17, R6 ;  /* 0x0000000600117245 */ /* 0x000fe20000201400 */
[----:B------:R-:W-:-:S02]  /*58e0*/  IMAD.IADD R18, R44, 0x1, -R45 ;  /* 0x000000012c127824 */ /* 0x000fc400078e0a2d */
[----:B------:R-:W-:Y:S01]  /*58f0*/  FFMA.FTZ R40, R19, -UR5, R40 ;  /* 0x8000000513287c23 */ /* 0x000fe20008010028 */
[----:B------:R-:W-:Y:S01]  /*5900*/  IMAD.IADD R55, R44, 0x1, -R41 ;  /* 0x000000012c377824 */ /* 0x000fe200078e0a29 */
[----:B------:R-:W-:Y:S01]  /*5910*/  ISETP.GE.AND P6, PT, R53, UR19, PT ;  /* 0x0000001335007c0c */ /* 0x000fe2000bfc6270 */
[----:B------:R-:W-:Y:S01]  /*5920*/  VIADD R37, R4, 0xffffffd9 ;  /* 0xffffffd904257836 */ /* 0x000fe20000000000 */
[----:B------:R-:W-:Y:S01]  /*5930*/  IABS R18, R18 ;  /* 0x0000001200127213 */ /* 0x000fe20000000000 */
[----:B------:R-:W-:Y:S01]  /*5940*/  FFMA.FTZ R6, R17, -UR5, R32 ;  /* 0x8000000511067c23 */ /* 0x000fe20008010020 */
[----:B------:R-:W-:Y:S01]  /*5950*/  IABS R55, R55 ;  /* 0x0000003700377213 */ /* 0x000fe20000000000 */
[C---:B------:R-:W-:Y:S01]  /*5960*/  IMAD.IADD R16, R44.reuse, 0x1, -R37 ;  /* 0x000000012c107824 */ /* 0x040fe200078e0a25 */
[----:B------:R-:W-:Y:S01]  /*5970*/  I2FP.F32.S32 R18, R18 ;  /* 0x0000001200127245 */ /* 0x000fe20000201400 */
[C---:B------:R-:W-:Y:S01]  /*5980*/  VIADD R32, R44.reuse, 0x8 ;  /* 0x000000082c207836 */ /* 0x040fe20000000000 */
[----:B------:R-:W-:Y:S01]  /*5990*/  I2FP.F32.S32 R55, R55 ;  /* 0x0000003700377245 */ /* 0x000fe20000201400 */
[----:B------:R-:W-:Y:S01]  /*59a0*/  IMAD.IADD R19, R44, 0x1, -R47 ;  /* 0x000000012c137824 */ /* 0x000fe200078e0a2f */
[----:B------:R-:W-:Y:S01]  /*59b0*/  IABS R16, R16 ;  /* 0x0000001000107213 */ /* 0x000fe20000000000 */
[----:B------:R-:W-:Y:S01]  /*59c0*/  FFMA.FTZ R17, R18, -UR5, R29 ;  /* 0x8000000512117c23 */ /* 0x000fe2000801001d */
[----:B------:R-:W-:-:S02]  /*59d0*/  VIADD R29, R4, 0xffffffe0 ;  /* 0xffffffe0041d7836 */ /* 0x000fc40000000000 */
[----:B------:R-:W-:Y:S01]  /*59e0*/  FFMA.FTZ R18, R55, -UR5, R24 ;  /* 0x8000000537127c23 */ /* 0x000fe20008010018 */
[----:B------:R-:W-:Y:S01]  /*59f0*/  IMAD.IADD R15, R32, 0x1, -R15 ;  /* 0x00000001200f7824 */ /* 0x000fe200078e0a0f */
[----:B------:R-:W-:Y:S01]  /*5a00*/  IABS R19, R19 ;  /* 0x0000001300137213 */ /* 0x000fe20000000000 */
[----:B------:R-:W-:Y:S01]  /*5a10*/  IMAD.IADD R24, R44, 0x1, -R29 ;  /* 0x000000012c187824 */ /* 0x000fe200078e0a1d */
[----:B------:R-:W-:Y:S01]  /*5a20*/  ISETP.GE.AND P0, PT, R3, UR19, PT ;  /* 0x0000001303007c0c */ /* 0x000fe2000bf06270 */
[C---:B------:R-:W-:Y:S01]  /*5a30*/  IMAD.IADD R13, R32.reuse, 0x1, -R13 ;  /* 0x00000001200d7824 */ /* 0x040fe200078e0a0d */
[----:B------:R-:W-:Y:S01]  /*5a40*/  I2FP.F32.S32 R16, R16 ;  /* 0x0000001000107245 */ /* 0x000fe20000201400 */
[C---:B------:R-:W-:Y:S01]  /*5a50*/  IMAD.IADD R53, R32.reuse, 0x1, -R53 ;  /* 0x0000000120357824 */ /* 0x040fe200078e0a35 */
[----:B------:R-:W-:Y:S01]  /*5a60*/  IABS R15, R15 ;  /* 0x0000000f000f7213 */ /* 0x000fe20000000000 */
[----:B------:R-:W-:Y:S01]  /*5a70*/  IMAD.IADD R3, R32, 0x1, -R3 ;  /* 0x0000000120037824 */ /* 0x000fe200078e0a03 */
[----:B------:R-:W-:Y:S01]  /*5a80*/  I2FP.F32.S32 R19, R19 ;  /* 0x0000001300137245 */ /* 0x000fe20000201400 */
[----:B------:R-:W-:Y:S01]  /*5a90*/  FFMA.FTZ R16, R16, -UR5, R25 ;  /* 0x8000000510107c23 */ /* 0x000fe20008010019 */
[----:B------:R-:W-:Y:S01]  /*5aa0*/  IABS R24, R24 ;  /* 0x0000001800187213 */ /* 0x000fe20000000000 */
[----:B------:R-:W-:Y:S01]  /*5ab0*/  IMAD.IADD R36, R32, 0x1, -R37 ;  /* 0x0000000120247824 */ /* 0x000fe200078e0a25 */
[----:B------:R-:W-:Y:S01]  /*5ac0*/  IABS R13, R13 ;  /* 0x0000000d000d7213 */ /* 0x000fe20000000000 */
[----:B------:R-:W-:Y:S01]  /*5ad0*/  FFMA.FTZ R19, R19, -UR5, R28 ;  /* 0x8000000513137c23 */ /* 0x000fe2000801001c */
[----:B------:R-:W-:Y:S01]  /*5ae0*/  IABS R53, R53 ;  /* 0x0000003500357213 */ /* 0x000fe20000000000 */
[----:B------:R-:W-:Y:S01]  /*5af0*/  VIADD R55, R4, 0xffffffe9 ;  /* 0xffffffe904377836 */ /* 0x000fe20000000000 */
[----:B------:R-:W-:Y:S01]  /*5b00*/  I2FP.F32.S32 R15, R15 ;  /* 0x0000000f000f7245 */ /* 0x000fe20000201400 */
[----:B------:R-:W-:Y:S01]  /*5b10*/  HMMA.16816.F32.BF16 R68, R8, R38, R68 ;  /* 0x000000260844723c */ /* 0x000fe20000041844 */
[----:B------:R-:W-:-:S02]  /*5b20*/  IABS R3, R3 ;  /* 0x0000000300037213 */ /* 0x000fc40000000000 */
[----:B------:R-:W-:Y:S01]  /*5b30*/  I2FP.F32.S32 R25, R24 ;  /* 0x0000001800197245 */ /* 0x000fe20000201400 */
[----:B------:R-:W-:Y:S01]  /*5b40*/  FFMA.FTZ R15, R15, -UR5, R42 ;  /* 0x800000050f0f7c23 */ /* 0x000fe2000801002a */
[----:B------:R-:W-:Y:S01]  /*5b50*/  I2FP.F32.S32 R24, R13 ;  /* 0x0000000d00187245 */ /* 0x000fe20000201400 */
[----:B------:R-:W-:Y:S01]  /*5b60*/  IMAD.IADD R13, R32, 0x1, -R41 ;  /* 0x00000001200d7824 */ /* 0x000fe200078e0a29 */
[----:B------:R-:W-:Y:S01]  /*5b70*/  I2FP.F32.S32 R28, R53 ;  /* 0x00000035001c7245 */ /* 0x000fe20000201400 */
[----:B------:R-:W-:Y:S01]  /*5b80*/  FFMA.FTZ R20, R25, -UR5, R20 ;  /* 0x8000000519147c23 */ /* 0x000fe20008010014 */
[----:B------:R-:W-:Y:S01]  /*5b90*/  I2FP.F32.S32 R3, R3 ;  /* 0x0000000300037245 */ /* 0x000fe20000201400 */
[----:B------:R-:W-:Y:S01]  /*5ba0*/  FFMA.FTZ R24, R24, -UR5, R43 ;  /* 0x8000000518187c23 */ /* 0x000fe2000801002b */
[----:B------:R-:W-:Y:S01]  /*5bb0*/  FSEL R25, R14, -INF , !P1 ;  /* 0xff8000000e197808 */ /* 0x000fe20004800000 */
[----:B------:R-:W-:Y:S01]  /*5bc0*/  FFMA.FTZ R35, R28, -UR5, R35 ;  /* 0x800000051c237c23 */ /* 0x000fe20008010023 */
[----:B------:R-:W-:Y:S01]  /*5bd0*/  FSEL R28, R15, -INF , !P2 ;  /* 0xff8000000f1c7808 */ /* 0x000fe20005000000 */
[----:B------:R-:W-:Y:S01]  /*5be0*/  FFMA.FTZ R34, R3, -UR5, R34 ;  /* 0x8000000503227c23 */ /* 0x000fe20008010022 */
[----:B------:R-:W-:Y:S01]  /*5bf0*/  FSEL R3, R40, -INF , !P2 ;  /* 0xff80000028037808 */ /* 0x000fe20005000000 */
[----:B------:R-:W-:Y:S01]  /*5c00*/  IMAD.IADD R15, R32, 0x1, -R47 ;  /* 0x00000001200f7824 */ /* 0x000fe200078e0a2f */
[----:B------:R-:W-:Y:S01]  /*5c10*/  FSEL R24, R24, -INF , !P1 ;  /* 0xff80000018187808 */ /* 0x000fe20004800000 */
[C---:B------:R-:W-:Y:S01]  /*5c20*/  IMAD.IADD R40, R32.reuse, 0x1, -R45 ;  /* 0x0000000120287824 */ /* 0x040fe200078e0a2d */
[----:B------:R-:W-:Y:S01]  /*5c30*/  ISETP.GE.AND P1, PT, R29, UR19, PT ;  /* 0x000000131d007c0c */ /* 0x000fe2000bf26270 */
[----:B------:R-:W-:Y:S01]  /*5c40*/  IMAD.IADD R29, R32, 0x1, -R29 ;  /* 0x00000001201d7824 */ /* 0x000fe200078e0a1d */
[----:B------:R-:W-:Y:S01]  /*5c50*/  IABS R15, R15 ;  /* 0x0000000f000f7213 */ /* 0x000fe20000000000 */
[C---:B------:R-:W-:Y:S01]  /*5c60*/  VIADD R53, R4.reuse, 0xfffffff0 ;  /* 0xfffffff004357836 */ /* 0x040fe20000000000 */
[----:B------:R-:W-:Y:S01]  /*5c70*/  IABS R12, R12 ;  /* 0x0000000c000c7213 */ /* 0x000fe20000000000 */
[----:B------:R-:W-:Y:S01]  /*5c80*/  VIADD R43, R4, 0xfffffff9 ;  /* 0xfffffff9042b7836 */ /* 0x000fe20000000000 */
[----:B------:R-:W-:-:S02]  /*5c90*/  IABS R40, R40 ;  /* 0x0000002800287213 */ /* 0x000fc40000000000 */
[----:B------:R-:W-:Y:S02]  /*5ca0*/  IABS R29, R29 ;  /* 0x0000001d001d7213 */ /* 0x000fe40000000000 */
[----:B------:R-:W-:Y:S02]  /*5cb0*/  I2FP.F32.S32 R15, R15 ;  /* 0x0000000f000f7245 */ /* 0x000fe40000201400 */
[----:B------:R-:W-:Y:S02]  /*5cc0*/  I2FP.F32.S32 R12, R12 ;  /* 0x0000000c000c7245 */ /* 0x000fe40000201400 */
[----:B------:R-:W-:Y:S01]  /*5cd0*/  I2FP.F32.S32 R40, R40 ;  /* 0x0000002800287245 */ /* 0x000fe20000201400 */
[----:B------:R-:W-:Y:S01]  /*5ce0*/  FFMA.FTZ R14, R15, -UR5, R30 ;  /* 0x800000050f0e7c23 */ /* 0x000fe2000801001e */
[----:B------:R-:W-:Y:S01]  /*5cf0*/  I2FP.F32.S32 R29, R29 ;  /* 0x0000001d001d7245 */ /* 0x000fe20000201400 */
[----:B------:R-:W-:Y:S01]  /*5d00*/  FFMA.FTZ R12, R12, -UR5, R33 ;  /* 0x800000050c0c7c23 */ /* 0x000fe20008010021 */
[----:B------:R-:W-:Y:S01]  /*5d10*/  ISETP.GE.AND P2, PT, R37, UR19, PT ;  /* 0x0000001325007c0c */ /* 0x000fe2000bf46270 */
[----:B------:R-:W-:Y:S01]  /*5d20*/  FFMA.FTZ R15, R40, -UR5, R31 ;  /* 0x80000005280f7c23 */ /* 0x000fe2000801001f */
[----:B------:R-:W-:Y:S01]  /*5d30*/  IABS R13, R13 ;  /* 0x0000000d000d7213 */ /* 0x000fe20000000000 */
[C---:B------:R-:W-:Y:S01]  /*5d40*/  VIADD R33, R4.reuse, 0xffffffe1 ;  /* 0xffffffe104217836 */ /* 0x040fe20000000000 */
[----:B------:R-:W-:Y:S01]  /*5d50*/  IABS R36, R36 ;  /* 0x0000002400247213 */ /* 0x000fe20000000000 */
[----:B------:R-:W-:-:S02]  /*5d60*/  VIADD R31, R4, 0xffffffe8 ;  /* 0xffffffe8041f7836 */ /* 0x000fc40000000000 */
[----:B------:R-:W-:Y:S01]  /*5d70*/  FFMA.FTZ R22, R29, -UR5, R22 ;  /* 0x800000051d167c23 */ /* 0x000fe20008010016 */
[C---:B------:R-:W-:Y:S01]  /*5d80*/  IMAD.IADD R37, R44.reuse, 0x1, -R55 ;  /* 0x000000012c257824 */ /* 0x040fe200078e0a37 */
[----:B------:R-:W-:Y:S01]  /*5d90*/  I2FP.F32.S32 R13, R13 ;  /* 0x0000000d000d7245 */ /* 0x000fe20000201400 */
[----:B------:R-:W-:Y:S01]  /*5da0*/  IMAD.IADD R40, R44, 0x1, -R31 ;  /* 0x000000012c287824 */ /* 0x000fe200078e0a1f */
[----:B------:R-:W-:Y:S01]  /*5db0*/  FSEL R29, R6, -INF , !P0 ;  /* 0xff800000061d7808 */ /* 0x000fe20004000000 */
[----:B------:R-:W-:Y:S01]  /*5dc0*/  IMAD.IADD R30, R32, 0x1, -R55 ;  /* 0x00000001201e7824 */ /* 0x000fe200078e0a37 */
[----:B------:R-:W-:Y:S01]  /*5dd0*/  ISETP.GE.AND P3, PT, R41, UR19, PT ;  /* 0x0000001329007c0c */ /* 0x000fe2000bf66270 */
[----:B------:R-:W-:Y:S01]  /*5de0*/  IMAD.IADD R41, R44, 0x1, -R33 ;  /* 0x000000012c297824 */ /* 0x000fe200078e0a21 */
[----:B------:R-:W-:Y:S01]  /*5df0*/  I2FP.F32.S32 R36, R36 ;  /* 0x0000002400247245 */ /* 0x000fe20000201400 */
[----:B------:R-:W-:Y:S01]  /*5e00*/  FFMA.FTZ R13, R13, -UR5, R26 ;  /* 0x800000050d0d7c23 */ /* 0x000fe2000801001a */
[----:B------:R-:W-:-:S02]  /*5e10*/  FSEL R6, R34, -INF , !P0 ;  /* 0xff80000022067808 */ /* 0x000fc40004000000 */
[----:B------:R-:W-:Y:S01]  /*5e20*/  ISETP.GE.AND P0, PT, R33, UR19, PT ;  /* 0x0000001321007c0c */ /* 0x000fe2000bf06270 */
[----:B------:R-:W-:Y:S01]  /*5e30*/  IMAD.IADD R33, R32, 0x1, -R33 ;  /* 0x0000000120217824 */ /* 0x000fe200078e0a21 */
[----:B------:R-:W-:Y:S01]  /*5e40*/  IABS R37, R37 ;  /* 0x0000002500257213 */ /* 0x000fe20000000000 */
[----:B------:R-:W-:Y:S01]  /*5e50*/  FFMA.FTZ R26, R36, -UR5, R27 ;  /* 0x80000005241a7c23 */ /* 0x000fe2000801001b */
[----:B------:R-:W-:Y:S01]  /*5e60*/  IABS R40, R40 ;  /* 0x0000002800287213 */ /* 0x000fe20000000000 */
[----:B------:R-:W-:Y:S01]  /*5e70*/  IMAD.IADD R36, R44, 0x1, -R53 ;  /* 0x000000012c247824 */ /* 0x000fe200078e0a35 */
[----:B------:R-:W-:Y:S02]  /*5e80*/  I2FP.F32.S32 R10, R37 ;  /* 0x00000025000a7245 */ /* 0x000fe40000201400 */
[----:B------:R-:W-:Y:S01]  /*5e90*/  ISETP.GE.AND P5, PT, R47, UR19, PT ;  /* 0x000000132f007c0c */ /* 0x000fe2000bfa6270 */
[C---:B------:R-:W-:Y:S01]  /*5ea0*/  VIADD R47, R4.reuse, 0xfffffff1 ;  /* 0xfffffff1042f7836 */ /* 0x040fe20000000000 */
[----:B------:R-:W-:Y:S01]  /*5eb0*/  ISETP.GE.AND P4, PT, R45, UR19, PT ;  /* 0x000000132d007c0c */ /* 0x000fe2000bf86270 */
[----:B------:R-:W-:Y:S01]  /*5ec0*/  VIADD R45, R4, 0xfffffff8 ;  /* 0xfffffff8042d7836 */ /* 0x000fe20000000000 */
[----:B------:R-:W-:Y:S01]  /*5ed0*/  IABS R41, R41 ;  /* 0x0000002900297213 */ /* 0x000fe20000000000 */
[----:B------:R-:W-:Y:S01]  /*5ee0*/  FFMA.FTZ R49, R10, -UR5, R49 ;  /* 0x800000050a317c23 */ /* 0x000fe20008010031 */
[----:B------:R-:W-:Y:S01]  /*5ef0*/  IABS R33, R33 ;  /* 0x0000002100217213 */ /* 0x000fe20000000000 */
[----:B------:R-:W-:Y:S01]  /*5f00*/  IMAD.IADD R34, R44, 0x1, -R45 ;  /* 0x000000012c227824 */ /* 0x000fe200078e0a2d */
[----:B------:R-:W-:-:S02]  /*5f10*/  I2FP.F32.S32 R9, R40 ;  /* 0x0000002800097245 */ /* 0x000fc40000201400 */
[----:B------:R-:W-:Y:S02]  /*5f20*/  FSEL R27, R12, -INF , !P6 ;  /* 0xff8000000c1b7808 */ /* 0x000fe40007000000 */
[----:B------:R-:W-:Y:S01]  /*5f30*/  FSEL R4, R35, -INF , !P6 ;  /* 0xff80000023047808 */ /* 0x000fe20007000000 */
[----:B------:R-:W-:Y:S01]  /*5f40*/  IMAD.IADD R35, R44, 0x1, -R47 ;  /* 0x000000012c237824 */ /* 0x000fe200078e0a2f */
[----:B------:R-:W-:Y:S01]  /*5f50*/  ISETP.GE.AND P6, PT, R31, UR19, PT ;  /* 0x000000131f007c0c */ /* 0x000fe2000bfc6270 */
[----:B------:R-:W-:Y:S01]  /*5f60*/  IMAD.IADD R31, R32, 0x1, -R31 ;  /* 0x00000001201f7824 */ /* 0x000fe200078e0a1f */
[----:B------:R-:W-:Y:S01]  /*5f70*/  IABS R36, R36 ;  /* 0x0000002400247213 */ /* 0x000fe20000000000 */
[----:B------:R-:W-:Y:S01]  /*5f80*/  FFMA.FTZ R48, R9, -UR5, R48 ;  /* 0x8000000509307c23 */ /* 0x000fe20008010030 */
[----:B------:R-:W-:Y:S01]  /*5f90*/  I2FP.F32.S32 R8, R41 ;  /* 0x0000002900087245 */ /* 0x000fe20000201400 */
[----:B------:R-:W-:Y:S01]  /*5fa0*/  IMAD.IADD R44, R44, 0x1, -R43 ;  /* 0x000000012c2c7824 */ /* 0x000fe200078e0a2b */
[----:B------:R-:W-:-:S02]  /*5fb0*/  I2FP.F32.S32 R10, R33 ;  /* 0x00000021000a7245 */ /* 0x000fc40000201400 */
[----:B------:R-:W-:Y:S01]  /*5fc0*/  FSEL R12, R15, -INF , !P4 ;  /* 0xff8000000f0c7808 */ /* 0x000fe20006000000 */
[----:B------:R-:W-:Y:S01]  /*5fd0*/  FFMA.FTZ R21, R8, -UR5, R21 ;  /* 0x8000000508157c23 */ /* 0x000fe20008010015 */
[----:B------:R-:W-:Y:S01]  /*5fe0*/  FSEL R15, R18, -INF , !P3 ;  /* 0xff800000120f7808 */ /* 0x000fe20005800000 */
[----:B------:R-:W-:Y:S01]  /*5ff0*/  FFMA.FTZ R23, R10, -UR5, R23 ;  /* 0x800000050a177c23 */ /* 0x000fe20008010017 */
[----:B------:R-:W-:Y:S02]  /*6000*/  FSEL R18, R13, -INF , !P3 ;  /* 0xff8000000d127808 */ /* 0x000fe40005800000 */
[----:B------:R-:W-:Y:S02]  /*6010*/  FSEL R13, R16, -INF , !P2 ;  /* 0xff800000100d7808 */ /* 0x000fe40005000000 */
[----:B------:R-:W-:Y:S02]  /*6020*/  I2FP.F32.S32 R9, R36 ;  /* 0x0000002400097245 */ /* 0x000fe40000201400 */
[----:B------:R-:W-:Y:S01]  /*6030*/  FSEL R16, R26, -INF , !P2 ;  /* 0xff8000001a107808 */ /* 0x000fe20005000000 */
[----:B------:R-:W-:Y:S01]  /*6040*/  IMAD.IADD R26, R32, 0x1, -R53 ;  /* 0x00000001201a7824 */ /* 0x000fe200078e0a35 */
[----:B------:R-:W-:Y:S01]  /*6050*/  FSEL R193, R20, -INF , !P1 ;  /* 0xff80000014c17808 */ /* 0x000fe20004800000 */
[----:B------:R-:W-:Y:S01]  /*6060*/  IMAD.IADD R20, R32, 0x1, -R45 ;  /* 0x0000000120147824 */ /* 0x000fe200078e0a2d */
[----:B------:R-:W-:Y:S01]  /*6070*/  FSEL R186, R22, -INF , !P1 ;  /* 0xff80000016ba7808 */ /* 0x000fe20004800000 */
[C---:B------:R-:W-:Y:S01]  /*6080*/  IMAD.IADD R22, R32.reuse, 0x1, -R47 ;  /* 0x0000000120167824 */ /* 0x040fe200078e0a2f */
[----:B------:R-:W-:Y:S01]  /*6090*/  IABS R35, R35 ;  /* 0x0000002300237213 */ /* 0x000fe20000000000 */
[----:B------:R-:W-:Y:S01]  /*60a0*/  IMAD.IADD R32, R32, 0x1, -R43 ;  /* 0x0000000120207824 */ /* 0x000fe200078e0a2b */
[----:B------:R-:W-:Y:S01]  /*60b0*/  IABS R34, R34 ;  /* 0x0000002200227213 */ /* 0x000fe20000000000 */
[----:B------:R-:W-:Y:S01]  /*60c0*/  FFMA.FTZ R64, R9, -UR5, R64 ;  /* 0x8000000509407c23 */ /* 0x000fe20008010040 */
[----:B------:R-:W-:-:S02]  /*60d0*/  IABS R31, R31 ;  /* 0x0000001f001f7213 */ /* 0x000fc40000000000 */
[----:B------:R-:W-:Y:S02]  /*60e0*/  I2FP.F32.S32 R8, R35 ;  /* 0x0000002300087245 */ /* 0x000fe40000201400 */
[----:B------:R-:W-:Y:S02]  /*60f0*/  I2FP.F32.S32 R9, R34 ;  /* 0x0000002200097245 */ /* 0x000fe40000201400 */
[----:B------:R-:W-:Y:S01]  /*6100*/  I2FP.F32.S32 R11, R31 ;  /* 0x0000001f000b7245 */ /* 0x000fe20000201400 */
[----:B------:R-:W-:Y:S01]  /*6110*/  FFMA.FTZ R65, R8, -UR5, R65 ;  /* 0x8000000508417c23 */ /* 0x000fe20008010041 */
[----:B------:R-:W-:Y:S01]  /*6120*/  FSEL R185, R21, -INF , !P0 ;  /* 0xff80000015b97808 */ /* 0x000fe20004000000 */
[----:B------:R-:W-:Y:S01]  /*6130*/  FFMA.FTZ R68, R9, -UR5, R68 ;  /* 0x8000000509447c23 */ /* 0x000fe20008010044 */
[----:B------:R-:W-:Y:S01]  /*6140*/  FSEL R202, R23, -INF , !P0 ;  /* 0xff80000017ca7808 */ /* 0x000fe20004000000 */
[----:B------:R-:W-:Y:S01]  /*6150*/  FFMA.FTZ R50, R11, -UR5, R50 ;  /* 0x800000050b327c23 */ /* 0x000fe20008010032 */
[----:B------:R-:W-:-:S02]  /*6160*/  PLOP3.LUT P0, PT, PT, PT, UP0, 0x80, 0x0 ;  /* 0x000000000000781c */ /* 0x000fc40003f0f008 */
[----:B------:R-:W-:Y:S02]  /*6170*/  IABS R44, R44 ;  /* 0x0000002c002c7213 */ /* 0x000fe40000000000 */
[----:B------:R-:W-:Y:S02]  /*6180*/  IABS R30, R30 ;  /* 0x0000001e001e7213 */ /* 0x000fe40000000000 */
[----:B------:R-:W-:Y:S02]  /*6190*/  IABS R26, R26 ;  /* 0x0000001a001a7213 */ /* 0x000fe40000000000 */
[----:B------:R-:W-:Y:S02]  /*61a0*/  IABS R22, R22 ;  /* 0x0000001600167213 */ /* 0x000fe40000000000 */
[----:B------:R-:W-:Y:S02]  /*61b0*/  IABS R20, R20 ;  /* 0x0000001400147213 */ /* 0x000fe40000000000 */
[----:B------:R-:W-:-:S02]  /*61c0*/  IABS R32, R32 ;  /* 0x0000002000207213 */ /* 0x000fc40000000000 */
[----:B------:R-:W-:Y:S02]  /*61d0*/  I2FP.F32.S32 R44, R44 ;  /* 0x0000002c002c7245 */ /* 0x000fe40000201400 */
[----:B------:R-:W-:Y:S02]  /*61e0*/  I2FP.F32.S32 R8, R30 ;  /* 0x0000001e00087245 */ /* 0x000fe40000201400 */
[----:B------:R-:W-:Y:S01]  /*61f0*/  I2FP.F32.S32 R11, R26 ;  /* 0x0000001a000b7245 */ /* 0x000fe20000201400 */
[----:B------:R-:W-:Y:S01]  /*6200*/  FFMA.FTZ R69, R44, -UR5, R69 ;  /* 0x800000052c457c23 */ /* 0x000fe20008010045 */
[----:B------:R-:W-:Y:S01]  /*6210*/  I2FP.F32.S32 R22, R22 ;  /* 0x0000001600167245 */ /* 0x000fe20000201400 */
[----:B------:R-:W-:Y:S01]  /*6220*/  FFMA.FTZ R51, R8, -UR5, R51 ;  /* 0x8000000508337c23 */ /* 0x000fe20008010033 */
        /* <DEDUP_REMOVED lines=9> */
[----:B------:R-:W-:Y:S01]  /*62c0*/  BAR.SYNC.DEFER_BLOCKING 0x0 ;  /* 0x0000000000007b1d */ /* 0x000fe20000010000 */
[----:B------:R-:W-:-:S02]  /*62d0*/  ISETP.GE.AND P5, PT, R55, UR19, PT ;  /* 0x0000001337007c0c */ /* 0x000fc4000bfa6270 */
[----:B------:R-:W-:Y:S02]  /*62e0*/  ISETP.GE.AND P4, PT, R53, UR19, PT ;  /* 0x0000001335007c0c */ /* 0x000fe4000bf86270 */
[----:B------:R-:W-:Y:S02]  /*62f0*/  ISETP.GE.AND P3, PT, R47, UR19, PT ;  /* 0x000000132f007c0c */ /* 0x000fe4000bf66270 */
[----:B------:R-:W-:Y:S02]  /*6300*/  ISETP.GE.AND P2, PT, R45, UR19, PT ;  /* 0x000000132d007c0c */ /* 0x000fe4000bf46270 */
[----:B------:R-:W-:Y:S02]  /*6310*/  ISETP.GE.AND P1, PT, R43, UR19, PT ;  /* 0x000000132b007c0c */ /* 0x000fe4000bf26270 */
        /* <DEDUP_REMOVED lines=12> */
[----:B------:R-:W-:Y:S06]  /*63e0*/  @!P0 BRA `(.L_x_4087) ;  /* 0x0000000c00d08947 */ /* 0x000fec0003800000 */
[----:B------:R-:W-:-:S13]  /*63f0*/  PLOP3.LUT P1, PT, PT, PT, UP1, 0x40, 0x0 ;  /* 0x000000000000781c */ /* 0x000fda0003f2e818 */
[----:B------:R-:W-:Y:S05]  /*6400*/  @P1 BRA `(.L_x_4088) ;  /* 0x0000000000f41947 */ /* 0x000fea0003800000 */
        /* <DEDUP_REMOVED lines=51> */
[----:B------:R-:W-:Y:S01]  /*6740*/  IMAD.WIDE.U32 R20, R11, UR6, RZ ;  /* 0x000000060b147c25 */ /* 0x000fe2000f8e00ff */
[----:B------:R-:W-:Y:S02]  /*6750*/  ULDC.64 UR6, c[0x0][0x230] ;  /* 0x00008c0000067ab9 */ /* 0x000fe40000000a00 */
        /* <DEDUP_REMOVED lines=8> */
.L_x_4088:
[----:B------:R-:W-:-:S04]  /*67e0*/  ULEA UR6, -UR6, URZ, 0x6 ;  /* 0x0000003f06067291 */ /* 0x000fc8000f8e313f */
[----:B------:R-:W-:Y:S02]  /*67f0*/  USHF.R.S32.HI UR7, URZ, 0x1f, UR6 ;  /* 0x0000001f3f077899 */ /* 0x000fe40008011406 */
[----:B------:R-:W-:-:S04]  /*6800*/  MOV R26, UR6 ;  /* 0x00000006001a7c02 */ /* 0x000fc80008000f00 */
[----:B------:R-:W-:-:S07]  /*6810*/  MOV R31, UR7 ;  /* 0x00000007001f7c02 */ /* 0x000fce0008000f00 */
.L_x_4089:
        /* <DEDUP_REMOVED lines=16> */
[C-C-:B------:R-:W-:Y:S01]  /*6920*/  @!P5 IMAD.X R33, R31.reuse, 0x1, R166.reuse, P1 ;  /* 0x000000011f21d824 */ /* 0x140fe200008e06a6 */
        /* <DEDUP_REMOVED lines=8> */
[C-C-:B------:R-:W-:Y:S01]  /*69b0*/  @!P4 IMAD.X R33, R31.reuse, 0x1, R166.reuse, P1 ;  /* 0x000000011f21c824 */ /* 0x140fe200008e06a6 */
[----:B------:R-:W-:Y:S01]  /*69c0*/  @!P3 IADD3 R32, P1, R26, R167, RZ ;  /* 0x000000a71a20b210 */ /* 0x000fe20007f3e0ff */
[----:B------:R-:W2:Y:S01]  /*69d0*/  @!P5 LDC.64 R10, c[0x0][0x218] ;  /* 0x00008600ff0adb82 */ /* 0x000ea20000000a00 */
[C---:B----4-:R-:W-:Y:S01]  /*69e0*/  @!P4 LEA R38, P2, R30.reuse, R8, 0x1 ;  /* 0x000000081e26c211 */ /* 0x050fe200078408ff */
[----:B------:R4:W-:Y:S03]  /*69f0*/  @P5 STS.128 [R238+0xa000], RZ ;  /* 0x00a000ffee005388 */ /* 0x0009e60000000c00 */
[----:B------:R-:W-:Y:S01]  /*6a00*/  @!P4 LEA.HI.X R39, R30, R9, R33, 0x1, P2 ;  /* 0x000000091e27c211 */ /* 0x000fe200010f0c21 */
[C---:B------:R-:W-:Y:S01]  /*6a10*/  @!P3 IMAD.X R33, R31.reuse, 0x1, R166, P1 ;  /* 0x000000011f21b824 */ /* 0x040fe200008e06a6 */
        /* <DEDUP_REMOVED lines=10> */
[CC--:B------:R-:W-:Y:S01]  /*6ac0*/  @!P6 IADD3 R33, P1, R30.reuse, R167.reuse, RZ ;  /* 0x000000a71e21e210 */ /* 0x0c0fe20007f3e0ff */
[----:B------:R-:W4:Y:S02]  /*6ad0*/  @!P3 LDC.64 R22, c[0x0][0x218] ;  /* 0x00008600ff16bb82 */ /* 0x000f240000000a00 */
[----:B------:R-:W-:Y:S01]  /*6ae0*/  @!PT LDS RZ, [RZ] ;  /* 0x00000000fffff984 */ /* 0x000fe20000000800 */
[----:B------:R-:W-:Y:S01]  /*6af0*/  @!PT LDS RZ, [RZ] ;  /* 0x00000000fffff984 */ /* 0x000fe20000000800 */
[----:B------:R-:W-:Y:S01]  /*6b00*/  @!PT LDS RZ, [RZ] ;  /* 0x00000000fffff984 */ /* 0x000fe20000000800 */
[----:B------:R5:W-:Y:S01]  /*6b10*/  @!P4 LDGSTS.E.BYPASS.LTC128B.128 [R238+0xc000], desc[UR20][R38.64+0x100] ;  /* 0x0c00010026eecfae */ /* 0x000be2000b901d54 */
[----:B-1----:R-:W-:Y:S01]  /*6b20*/  @!P6 LEA R44, P2, R33, R20, 0x1 ;  /* 0x00000014212ce211 */ /* 0x002fe200078408ff */
[----:B------:R-:W-:Y:S01]  /*6b30*/  @!P6 IMAD.X R32, R35, 0x1, R166, P1 ;  /* 0x000000012320e824 */ /* 0x000fe200008e06a6 */
        /* <DEDUP_REMOVED lines=12> */
[----:B---3--:R-:W-:Y:S01]  /*6c00*/  @!P4 LEA R32, P2, R10, R8, 0x1 ;  /* 0x000000080a20c211 */ /* 0x008fe200078408ff */
[C-C-:B------:R-:W-:Y:S01]  /*6c10*/  @!P4 IMAD.X R11, R35.reuse, 0x1, R166.reuse, P1 ;  /* 0x00000001230bc824 */ /* 0x140fe200008e06a6 */
[----:B------:R-:W3:Y:S01]  /*6c20*/  @!P6 LDC.64 R20, c[0x0][0x218] ;  /* 0x00008600ff14eb82 */ /* 0x000ee20000000a00 */
[----:B------:R-:W-:Y:S01]  /*6c30*/  @!P3 IADD3 R34, P1, R30, R167, RZ ;  /* 0x000000a71e22b210 */ /* 0x000fe20007f3e0ff */
[----:B------:R-:W-:Y:S01]  /*6c40*/  @!PT LDS RZ, [RZ] ;  /* 0x00000000fffff984 */ /* 0x000fe20000000800 */
[----:B------:R-:W-:Y:S01]  /*6c50*/  @!PT LDS RZ, [RZ] ;  /* 0x00000000fffff984 */ /* 0x000fe20000000800 */
[----:B------:R-:W-:Y:S01]  /*6c60*/  @!PT LDS RZ, [RZ] ;  /* 0x00000000fffff984 */ /* 0x000fe20000000800 */
[----:B------:R-:W-:Y:S02]  /*6c70*/  @!P6 LDGSTS.E.BYPASS.LTC128B.128 [R238+0x8800], desc[UR20][R44.64] ;  /* 0x088000002ceeefae */ /* 0x000fe4000b901d54 */
[----:B------:R-:W-:Y:S02]  /*6c80*/  @!P4 LEA.HI.X R33, R10, R9, R11, 0x1, P2 ;  /* 0x000000090a21c211 */ /* 0x000fe400010f0c0b */
[----:B------:R-:W-:Y:S01]  /*6c90*/  @!P3 IMAD.X R46, R35, 0x1, R166, P1 ;  /* 0x00000001232eb824 */ /* 0x000fe200008e06a6 */
[----:B----4-:R-:W-:Y:S01]  /*6ca0*/  @!P3 LEA R48, P1, R34, R22, 0x1 ;  /* 0x000000162230b211 */ /* 0x010fe200078208ff */
[----:B------:R-:W5:Y:S01]  /*6cb0*/  @!P5 LDC.64 R10, c[0x0][0x218] ;  /* 0x00008600ff0adb82 */ /* 0x000f620000000a00 */
[----:B------:R-:W-:Y:S01]  /*6cc0*/  IADD3 R30, P2, R30, UR27, RZ ;  /* 0x0000001b1e1e7c10 */ /* 0x000fe2000ff5e0ff */
[----:B------:R1:W-:Y:S01]  /*6cd0*/  @P5 STS.128 [R238+0xa800], RZ ;  /* 0x00a800ffee005388 */ /* 0x0003e20000000c00 */
[----:B------:R-:W-:-:S02]  /*6ce0*/  @!P3 LEA.HI.X R49, R34, R23, R46, 0x1, P1 ;  /* 0x000000172231b211 */ /* 0x000fc400008f0c2e */
[----:B------:R-:W-:Y:S01]  /*6cf0*/  IADD3.X R35, R35, UR26, RZ, P2, !PT ;  /* 0x0000001a23237c10 */ /* 0x000fe200097fe4ff */
[----:B------:R-:W-:Y:S01]  /*6d00*/  @!PT LDS RZ, [RZ] ;  /* 0x00000000fffff984 */ /* 0x000fe20000000800 */
[----:B------:R-:W-:Y:S01]  /*6d10*/  @!PT LDS RZ, [RZ] ;  /* 0x00000000fffff984 */ /* 0x000fe20000000800 */
[----:B------:R-:W-:Y:S01]  /*6d20*/  @!PT LDS RZ, [RZ] ;  /* 0x00000000fffff984 */ /* 0x000fe20000000800 */
[----:B------:R-:W-:Y:S01]  /*6d30*/  @!P5 LDGSTS.E.BYPASS.LTC128B.128 [R238+0xa800], desc[UR20][R42.64+0x80] ;  /* 0x0a8000802aeedfae */ /* 0x000fe2000b901d54 */
[CC--:B------:R-:W-:Y:S01]  /*6d40*/  @!P6 IADD3 R34, P1, R30.reuse, R167.reuse, RZ ;  /* 0x000000a71e22e210 */ /* 0x0c0fe20007f3e0ff */
[----:B------:R-:W4:Y:S01]  /*6d50*/  @!P4 LDC.64 R8, c[0x0][0x218] ;  /* 0x00008600ff08cb82 */ /* 0x000f220000000a00 */
[----:B------:R-:W-:Y:S01]  /*6d60*/  @!P5 IADD3 R46, P2, R30, R167, RZ ;  /* 0x000000a71e2ed210 */ /* 0x000fe20007f5e0ff */
[----:B------:R1:W-:Y:S02]  /*6d70*/  @P4 STS.128 [R238+0xc800], RZ ;  /* 0x00c800ffee004388 */ /* 0x0003e40000000c00 */
[C-C-:B------:R-:W-:Y:S02]  /*6d80*/  @!P6 IMAD.X R47, R35.reuse, 0x1, R166.reuse, P1 ;  /* 0x00000001232fe824 */ /* 0x140fe400008e06a6 */
[----:B------:R-:W-:Y:S01]  /*6d90*/  @!PT LDS RZ, [RZ] ;  /* 0x00000000fffff984 */ /* 0x000fe20000000800 */
[----:B------:R-:W-:Y:S01]  /*6da0*/  @!PT LDS RZ, [RZ] ;  /* 0x00000000fffff984 */ /* 0x000fe20000000800 */
[----:B------:R-:W-:Y:S01]  /*6db0*/  @!PT LDS RZ, [RZ] ;  /* 0x00000000fffff984 */ /* 0x000fe20000000800 */
[----:B------:R1:W-:Y:S02]  /*6dc0*/  @!P4 LDGSTS.E.BYPASS.LTC128B.128 [R238+0xc800], desc[UR20][R32.64+0x100] ;  /* 0x0c80010020eecfae */ /* 0x0003e4000b901d54 */
[----:B------:R-:W1:Y:S01]  /*6dd0*/  @!P3 LDC.64 R22, c[0x0][0x218] ;  /* 0x00008600ff16bb82 */ /* 0x000e620000000a00 */
[C---:B---3--:R-:W-:Y:S01]  /*6de0*/  @!P6 LEA R50, P1, R34.reuse, R20, 0x1 ;  /* 0x000000142232e211 */ /* 0x048fe200078208ff */
[----:B------:R-:W-:Y:S01]  /*6df0*/  @!P5 IMAD.X R20, R35, 0x1, R166, P2 ;  /* 0x000000012314d824 */ /* 0x000fe200010e06a6 */
[----:B------:R3:W-:Y:S02]  /*6e00*/  @P3 STS.128 [R238+0xe800], RZ ;  /* 0x00e800ffee003388 */ /* 0x0007e40000000c00 */
[----:B------:R-:W-:-:S02]  /*6e10*/  @!P6 LEA.HI.X R51, R34, R21, R47, 0x1, P1 ;  /* 0x000000152233e211 */ /* 0x000fc400008f0c2f */
[----:B------:R-:W-:Y:S01]  /*6e20*/  @!P4 IADD3 R34, P1, R30, R167, RZ ;  /* 0x000000a71e22c210 */ /* 0x000fe20007f3e0ff */
[----:B------:R-:W-:Y:S01]  /*6e30*/  @!PT LDS RZ, [RZ] ;  /* 0x00000000fffff984 */ /* 0x000fe20000000800 */
[----:B------:R-:W-:Y:S01]  /*6e40*/  @!PT LDS RZ, [RZ] ;  /* 0x00000000fffff984 */ /* 0x000fe20000000800 */
[----:B------:R-:W-:Y:S01]  /*6e50*/  @!PT LDS RZ, [RZ] ;  /* 0x00000000fffff984 */ /* 0x000fe20000000800 */
[----:B------:R3:W-:Y:S01]  /*6e60*/  @!P3 LDGSTS.E.BYPASS.LTC128B.128 [R238+0xe800], desc[UR20][R48.64+0x180] ;  /* 0x0e80018030eebfae */ /* 0x0007e2000b901d54 */
[----:B-----5:R-:W-:-:S03]  /*6e70*/  @!P5 LEA R40, P2, R46, R10, 0x1 ;  /* 0x0000000a2e28d211 */ /* 0x020fc600078408ff */
[C---:B------:R-:W-:Y:S01]  /*6e80*/  @!P4 IMAD.X R38, R35.reuse, 0x1, R166, P1 ;  /* 0x000000012326c824 */ /* 0x040fe200008e06a6 */
[----:B------:R-:W-:Y:S01]  /*6e90*/  @!P5 LEA.HI.X R41, R46, R11, R20, 0x1, P2 ;  /* 0x0000000b2e29d211 */ /* 0x000fe200010f0c14 */
[----:B------:R3:W-:Y:S01]  /*6ea0*/  @P6 STS.128 [R238+0x9000], RZ ;  /* 0x009000ffee006388 */ /* 0x0007e20000000c00 */
[----:B------:R-:W5:Y:S01]  /*6eb0*/  @!P6 LDC.64 R20, c[0x0][0x218] ;  /* 0x00008600ff14eb82 */ /* 0x000f620000000a00 */
[----:B----4-:R-:W-:Y:S02]  /*6ec0*/  @!P4 LEA R46, P2, R34, R8, 0x1 ;  /* 0x00000008222ec211 */ /* 0x010fe400078408ff */
[----:B--2---:R-:W-:Y:S01]  /*6ed0*/  @!P3 IADD3 R36, P1, R30, R167, RZ ;  /* 0x000000a71e24b210 */ /* 0x004fe20007f3e0ff */
[----:B------:R-:W-:Y:S01]  /*6ee0*/  @!PT LDS RZ, [RZ] ;  /* 0x00000000fffff984 */ /* 0x000fe20000000800 */
[----:B------:R-:W-:Y:S01]  /*6ef0*/  @!PT LDS RZ, [RZ] ;  /* 0x00000000fffff984 */ /* 0x000fe20000000800 */
[----:B------:R-:W-:Y:S01]  /*6f00*/  @!PT LDS RZ, [RZ] ;  /* 0x00000000fffff984 */ /* 0x000fe20000000800 */
[----:B------:R3:W-:Y:S01]  /*6f10*/  @!P6 LDGSTS.E.BYPASS.LTC128B.128 [R238+0x9000], desc[UR20][R50.64] ;  /* 0x0900000032eeefae */ /* 0x0007e2000b901d54 */
[----:B------:R-:W-:Y:S02]  /*6f20*/  @!P4 LEA.HI.X R47, R34, R9, R38, 0x1, P2 ;  /* 0x00000009222fc211 */ /* 0x000fe400010f0c26 */
[----:B------:R-:W-:Y:S01]  /*6f30*/  IADD3 R34, P2, R30, UR27, RZ ;  /* 0x0000001b1e227c10 */ /* 0x000fe2000ff5e0ff */
[----:B------:R-:W2:Y:S01]  /*6f40*/  @!P5 LDC.64 R10, c[0x0][0x218] ;  /* 0x00008600ff0adb82 */ /* 0x000ea20000000a00 */
[C---:B------:R-:W-:Y:S01]  /*6f50*/  @!P3 IMAD.X R30, R35.reuse, 0x1, R166, P1 ;  /* 0x00000001231eb824 */ /* 0x040fe200008e06a6 */
[----:B-1----:R-:W-:Y:S01]  /*6f60*/  @!P3 LEA R38, P1, R36, R22, 0x1 ;  /* 0x000000162426b211 */ /* 0x002fe200078208ff */
[----:B------:R3:W-:Y:S01]  /*6f70*/  @P5 STS.128 [R238+0xb000], RZ ;  /* 0x00b000ffee005388 */ /* 0x0007e20000000c00 */
[----:B------:R-:W-:-:S02]  /*6f80*/  IADD3.X R35, R35, UR26, RZ, P2, !PT ;  /* 0x0000001a23237c10 */ /* 0x000fc400097fe4ff */
[----:B------:R-:W-:Y:S01]  /*6f90*/  @!P3 LEA.HI.X R39, R36, R23, R30, 0x1, P1 ;  /* 0x000000172427b211 */ /* 0x000fe200008f0c1e */
[----:B------:R-:W-:Y:S01]  /*6fa0*/  @!PT LDS RZ, [RZ] ;  /* 0x00000000fffff984 */ /* 0x000fe20000000800 */
[----:B------:R-:W-:Y:S01]  /*6fb0*/  @!PT LDS RZ, [RZ] ;  /* 0x00000000fffff984 */ /* 0x000fe20000000800 */
[----:B------:R-:W-:Y:S01]  /*6fc0*/  @!PT LDS RZ, [RZ] ;  /* 0x00000000fffff984 */ /* 0x000fe20000000800 */
[----:B------:R3:W-:Y:S01]  /*6fd0*/  @!P5 LDGSTS.E.BYPASS.LTC128B.128 [R238+0xb000], desc[UR20][R40.64+0x80] ;  /* 0x0b00008028eedfae */ /* 0x0007e2000b901d54 */
[----:B------:R-:W1:Y:S01]  /*6fe0*/  @!P4 LDC.64 R8, c[0x0][0x218] ;  /* 0x00008600ff08cb82 */ /* 0x000e620000000a00 */
[CC--:B------:R-:W-:Y:S02]  /*6ff0*/  @!P6 IADD3 R22, P1, R34.reuse, R167.reuse, RZ ;  /* 0x000000a72216e210 */ /* 0x0c0fe40007f3e0ff */
[----:B------:R-:W-:Y:S01]  /*7000*/  @!P5 IADD3 R23, P2, R34, R167, RZ ;  /* 0x000000a72217d210 */ /* 0x000fe20007f5e0ff */
[----:B------:R3:W-:Y:S02]  /*7010*/  @P4 STS.128 [R238+0xd000], RZ ;  /* 0x00d000ffee004388 */ /* 0x0007e40000000c00 */
[C---:B------:R-:W-:Y:S01]  /*7020*/  @!P6 IMAD.X R30, R35.reuse, 0x1, R166, P1 ;  /* 0x00000001231ee824 */ /* 0x040fe200008e06a6 */
[C---:B-----5:R-:W-:Y:S01]  /*7030*/  @!P6 LEA R36, P1, R22.reuse, R20, 0x1 ;  /* 0x000000141624e211 */ /* 0x060fe200078208ff */
[----:B------:R-:W-:Y:S01]  /*7040*/  @!PT LDS RZ, [RZ] ;  /* 0x00000000fffff984 */ /* 0x000fe20000000800 */
[----:B------:R-:W-:Y:S01]  /*7050*/  @!PT LDS RZ, [RZ] ;  /* 0x00000000fffff984 */ /* 0x000fe20000000800 */
[----:B------:R-:W-:Y:S01]  /*7060*/  @!PT LDS RZ, [RZ] ;  /* 0x00000000fffff984 */ /* 0x000fe20000000800 */
[----:B------:R3:W-:Y:S03]  /*7070*/  @!P4 LDGSTS.E.BYPASS.LTC128B.128 [R238+0xd000], desc[UR20][R46.64+0x100] ;  /* 0x0d0001002eeecfae */ /* 0x0007e6000b901d54 */
[----:B------:R-:W-:Y:S01]  /*7080*/  @!P6 LEA.HI.X R37, R22, R21, R30, 0x1, P1 ;  /* 0x000000151625e211 */ /* 0x000fe200008f0c1e */
[----:B------:R-:W-:Y:S01]  /*7090*/  @!P5 IMAD.X R22, R35, 0x1, R166, P2 ;  /* 0x000000012316d824 */ /* 0x000fe200010e06a6 */
[----:B------:R-:W-:Y:S01]  /*70a0*/  @!P4 IADD3 R20, P1, R34, R167, RZ ;  /* 0x000000a72214c210 */ /* 0x000fe20007f3e0ff */
[----:B------:R3:W-:Y:S01]  /*70b0*/  @P3 STS.128 [R238+0xf000], RZ ;  /* 0x00f000ffee003388 */ /* 0x0007e20000000c00 */
[----:B--2---:R-:W-:-:S03]  /*70c0*/  @!P5 LEA R32, P2, R23, R10, 0x1 ;  /* 0x0000000a1720d211 */ /* 0x004fc600078408ff */
[----:B------:R-:W-:Y:S01]  /*70d0*/  @!P4 IMAD.X R10, R35, 0x1, R166, P1 ;  /* 0x00000001230ac824 */ /* 0x000fe200008e06a6 */
[----:B------:R-:W-:Y:S01]  /*70e0*/  @!P5 LEA.HI.X R33, R23, R11, R22, 0x1, P2 ;  /* 0x0000000b1721d211 */ /* 0x000fe200010f0c16 */
[----:B------:R-:W-:Y:S01]  /*70f0*/  @!PT LDS RZ, [RZ] ;  /* 0x00000000fffff984 */ /* 0x000fe20000000800 */
[----:B------:R-:W-:Y:S01]  /*7100*/  @!PT LDS RZ, [RZ] ;  /* 0x00000000fffff984 */ /* 0x000fe20000000800 */
[----:B------:R-:W-:Y:S01]  /*7110*/  @!PT LDS RZ, [RZ] ;  /* 0x00000000fffff984 */ /* 0x000fe20000000800 */
[----:B------:R3:W-:Y:S01]  /*7120*/  @!P3 LDGSTS.E.BYPASS.LTC128B.128 [R238+0xf000], desc[UR20][R38.64+0x180] ;  /* 0x0f00018026eebfae */ /* 0x0007e2000b901d54 */
[----:B-1----:R-:W-:-:S03]  /*7130*/  @!P4 LEA R8, P1, R20, R8, 0x1 ;  /* 0x000000081408c211 */ /* 0x002fc600078208ff */
        /* <DEDUP_REMOVED lines=21> */
[----:B---3--:R-:W-:-:S04]  /*7290*/  LEA R8, P1, R34, UR6, 0x1 ;  /* 0x0000000622087c11 */ /* 0x008fc8000f8208ff */
[----:B------:R-:W-:-:S05]  /*72a0*/  LEA.HI.X R9, R34, UR7, R35, 0x1, P1 ;  /* 0x0000000722097c11 */ /* 0x000fca00088f0c23 */
[----:B------:R-:W-:Y:S01]  /*72b0*/  @!PT LDS RZ, [RZ] ;  /* 0x00000000fffff984 */ /* 0x000fe20000000800 */
[----:B------:R-:W-:Y:S01]  /*72c0*/  @!PT LDS RZ, [RZ] ;  /* 0x00000000fffff984 */ /* 0x000fe20000000800 */
[----:B------:R-:W-:Y:S01]  /*72d0*/  @!PT LDS RZ, [RZ] ;  /* 0x00000000fffff984 */ /* 0x000fe20000000800 */
[----:B------:R1:W-:Y:S04]  /*72e0*/  LDGSTS.E.BYPASS.LTC128B.128 [R238+0xf800], desc[UR20][R8.64+0x180] ;  /* 0x0f80018008ee7fae */ /* 0x0003e8000b901d54 */
.L_x_4091:
[----:B------:R-:W-:Y:S05]  /*72f0*/  BSYNC B0 ;  /* 0x0000000000007941 */ /* 0x000fea0003800000 */
.L_x_4090:
[----:B------:R-:W0:Y:S01]  /*7300*/  LDGDEPBAR ;  /* 0x00000000000079af */ /* 0x000e220000000000 */
[----:B------:R-:W-:-:S04]  /*7310*/  IADD3 R167, P1, R26, R167, RZ ;  /* 0x000000a71aa77210 */ /* 0x000fc80007f3e0ff */
[----:B------:R-:W-:-:S09]  /*7320*/  IADD3.X R166, R31, R166, RZ, P1, !PT ;  /* 0x000000a61fa67210 */ /* 0x000fd20000ffe4ff */
.L_x_4087:
[----:B------:R-:W-:Y:S01]  /*7330*/  FMNMX.FTZ R20, R3, R25, !PT ;  /* 0x0000001903147209 */ /* 0x000fe20007810000 */
[----:B------:R-:W-:Y:S01]  /*7340*/  ULDC UR6, c[0x0][0x2ec] ;  /* 0x0000bb0000067ab9 */ /* 0x000fe20000000800 */
[----:B-1-3--:R-:W-:Y:S02]  /*7350*/  FMNMX.FTZ R9, R28, R24, !PT ;  /* 0x000000181c097209 */ /* 0x00afe40007810000 */
        /* <DEDUP_REMOVED lines=49> */
[C---:B------:R-:W-:Y:S01]  /*7670*/  FSETP.NEU.FTZ.AND P1, PT, R164.reuse, -INF , PT ;  /* 0xff800000a400780b */ /* 0x040fe20003f3d000 */
[----:B------:R-:W-:Y:S02]  /*7680*/  FMUL.FTZ R198, R164, UR6 ;  /* 0x00000006a4c67c20 */ /* 0x000fe40008410000 */
[----:B------:R-:W1:Y:S03]  /*7690*/  LDSM.16.MT88.4 R112, [R225+0x14000] ;  /* 0x01400000e170783b */ /* 0x000e660000004200 */
[----:B------:R-:W-:Y:S01]  /*76a0*/  FSEL R198, R198, RZ, P1 ;  /* 0x000000ffc6c67208 */ /* 0x000fe20000800000 */
[----:B------:R-:W1:Y:S04]  /*76b0*/  LDSM.16.MT88.4 R120, [R224+0x14000] ;  /* 0x01400000e078783b */ /* 0x000e680000004200 */
[--C-:B------:R-:W-:Y:S01]  /*76c0*/  FFMA.FTZ R181, R3, UR6, -R198.reuse ;  /* 0x0000000603b57c23 */ /* 0x100fe200080108c6 */
[----:B--2---:R-:W-:Y:S01]  /*76d0*/  FMNMX.FTZ R3, R9, R8, !PT ;  /* 0x0000000809037209 */ /* 0x004fe20007810000 */
[--C-:B------:R-:W-:Y:S01]  /*76e0*/  FFMA.FTZ R178, R25, UR6, -R198.reuse ;  /* 0x0000000619b27c23 */ /* 0x100fe200080108c6 */
[--C-:B------:R-:W-:Y:S01]  /*76f0*/  FFMA.FTZ R177, R29, UR6, -R198.reuse ;  /* 0x000000061db17c23 */ /* 0x100fe200080108c6 */
[--C-:B------:R-:W-:Y:S01]  /*7700*/  FFMA.FTZ R174, R27, UR6, -R198.reuse ;  /* 0x000000061bae7c23 */ /* 0x100fe200080108c6 */
[C---:B------:R-:W-:Y:S01]  /*7710*/  FSETP.NEU.FTZ.AND P1, PT, R3.reuse, -INF , PT ;  /* 0xff8000000300780b */ /* 0x040fe20003f3d000 */
[----:B------:R-:W-:Y:S01]  /*7720*/  FMUL.FTZ R191, R3, UR6 ;  /* 0x0000000603bf7c20 */ /* 0x000fe20008410000 */
[----:B------:R-:W2:Y:S01]  /*7730*/  LDSM.16.MT88.4 R128, [R228+0x16000] ;  /* 0x01600000e480783b */ /* 0x000ea20000004200 */
[----:B------:R-:W-:Y:S01]  /*7740*/  MUFU.EX2 R181, R181 ;  /* 0x000000b500b57308 */ /* 0x000fe20000000800 */
[--C-:B------:R-:W-:Y:S01]  /*7750*/  FFMA.FTZ R171, R15, UR6, -R198.reuse ;  /* 0x000000060fab7c23 */ /* 0x100fe200080108c6 */
[--C-:B------:R-:W-:Y:S01]  /*7760*/  FFMA.FTZ R168, R13, UR6, -R198.reuse ;  /* 0x000000060da87c23 */ /* 0x100fe200080108c6 */
[----:B------:R-:W-:Y:S01]  /*7770*/  FSEL R191, R191, RZ, P1 ;  /* 0x000000ffbfbf7208 */ /* 0x000fe20000800000 */
[----:B------:R-:W2:Y:S01]  /*7780*/  LDSM.16.MT88.4 R136, [R226+0x16000] ;  /* 0x01600000e288783b */ /* 0x000ea20000004200 */
[--C-:B------:R-:W-:Y:S01]  /*7790*/  FFMA.FTZ R175, R19, UR6, -R198.reuse ;  /* 0x0000000613af7c23 */ /* 0x100fe200080108c6 */
[--C-:B------:R-:W-:Y:S01]  /*77a0*/  FFMA.FTZ R172, R17, UR6, -R198.reuse ;  /* 0x0000000611ac7c23 */ /* 0x100fe200080108c6 */
        /* <DEDUP_REMOVED lines=13> */
[----:B------:R-:W2:Y:S01]  /*7880*/  LDSM.16.MT88.4 R12, [R226+0x10800] ;  /* 0x01080000e20c783b */ /* 0x000ea20000004200 */
[----:B------:R-:W-:Y:S01]  /*7890*/  MUFU.EX2 R177, R177 ;  /* 0x000000b100b17308 */ /* 0x000fe20000000800 */
[--C-:B------:R-:W-:Y:S01]  /*78a0*/  FFMA.FTZ R185, R185, UR6, -R198.reuse ;  /* 0x00000006b9b97c23 */ /* 0x100fe200080108c6 */
[--C-:B------:R-:W-:Y:S01]  /*78b0*/  FFMA.FTZ R187, R187, UR6, -R198.reuse ;  /* 0x00000006bbbb7c23 */ /* 0x100fe200080108c6 */
[----:B------:R-:W2:Y:S01]  /*78c0*/  LDSM.16.MT88.4 R8, [R224+0x10800] ;  /* 0x01080000e008783b */ /* 0x000ea20000004200 */
[--C-:B------:R-:W-:Y:S01]  /*78d0*/  FFMA.FTZ R186, R186, UR6, -R191.reuse ;  /* 0x00000006baba7c23 */ /* 0x100fe200080108bf */
[--C-:B------:R-:W-:Y:S01]  /*78e0*/  FFMA.FTZ R189, R202, UR6, -R191.reuse ;  /* 0x00000006cabd7c23 */ /* 0x100fe200080108bf */
[--C-:B------:R-:W-:Y:S01]  /*78f0*/  FFMA.FTZ R188, R188, UR6, -R191.reuse ;  /* 0x00000006bcbc7c23 */ /* 0x100fe200080108bf */
[----:B------:R-:W2:Y:S01]  /*7900*/  LDSM.16.MT88.4 R24, [R228+0x10800] ;  /* 0x01080000e418783b */ /* 0x000ea20000004200 */
[----:B------:R-:W4:Y:S01]  /*7910*/  MUFU.EX2 R174, R174 ;  /* 0x000000ae00ae7308 */ /* 0x000f220000000800 */
[----:B---3--:R-:W-:Y:S01]  /*7920*/  F2FP.BF16.F32.PACK_AB R144, R178, R181 ;  /* 0x000000b5b290723e */ /* 0x008fe200000010ff */
[--C-:B------:R-:W-:Y:S01]  /*7930*/  FFMA.FTZ R193, R200, UR6, -R191.reuse ;  /* 0x00000006c8c17c23 */ /* 0x100fe200080108bf */
[----:B------:R-:W3:Y:S01]  /*7940*/  LDSM.16.MT88.4 R20, [R225+0x10800] ;  /* 0x01080000e114783b */ /* 0x000ee20000004200 */
[--C-:B------:R-:W-:Y:S01]  /*7950*/  FFMA.FTZ R200, R201, UR6, -R198.reuse ;  /* 0x00000006c9c87c23 */ /* 0x100fe200080108c6 */
[--C-:B------:R-:W-:Y:S01]  /*7960*/  FFMA.FTZ R199, R199, UR6, -R198.reuse ;  /* 0x00000006c7c77c23 */ /* 0x100fe200080108c6 */
[--C-:B------:R-:W-:Y:S01]  /*7970*/  FFMA.FTZ R197, R197, UR6, -R198.reuse ;  /* 0x00000006c5c57c23 */ /* 0x100fe200080108c6 */
[----:B------:R-:W-:Y:S01]  /*7980*/  LDSM.16.MT88.4 R16, [R228+0x12800] ;  /* 0x01280000e410783b */ /* 0x000fe20000004200 */
[----:B------:R-:W-:Y:S01]  /*7990*/  MUFU.EX2 R180, R180 ;  /* 0x000000b400b47308 */ /* 0x000fe20000000800 */
[----:B------:R-:W-:Y:S01]  /*79a0*/  FFMA.FTZ R198, R195, UR6, -R198 ;  /* 0x00000006c3c67c23 */ /* 0x000fe200080108c6 */
[--C-:B------:R-:W-:Y:S01]  /*79b0*/  FFMA.FTZ R195, R196, UR6, -R191.reuse ;  /* 0x00000006c4c37c23 */ /* 0x100fe200080108bf */
[----:B------:R-:W-:Y:S01]  /*79c0*/  LDSM.16.MT88.4 R28, [R224+0x12800] ;  /* 0x01280000e01c783b */ /* 0x000fe20000004200 */
[--C-:B------:R-:W-:Y:S01]  /*79d0*/  FFMA.FTZ R194, R194, UR6, -R191.reuse ;  /* 0x00000006c2c27c23 */ /* 0x100fe200080108bf */
[--C-:B------:R-:W-:Y:S01]  /*79e0*/  FFMA.FTZ R192, R192, UR6, -R191.reuse ;  /* 0x00000006c0c07c23 */ /* 0x100fe200080108bf */
[----:B------:R-:W-:Y:S01]  /*79f0*/  FFMA.FTZ R249, R190, UR6, -R191 ;  /* 0x00000006bef97c23 */ /* 0x000fe200080108bf */
[----:B------:R-:W-:Y:S01]  /*7a00*/  LDSM.16.MT88.4 R32, [R226+0x12800] ;  /* 0x01280000e220783b */ /* 0x000fe20000004200 */
[----:B------:R-:W5:Y:S01]  /*7a10*/  MUFU.EX2 R183, R183 ;  /* 0x000000b700b77308 */ /* 0x000f620000000800 */
[----:B----4-:R-:W-:Y:S01]  /*7a20*/  F2FP.BF16.F32.PACK_AB R146, R174, R177 ;  /* 0x000000b1ae92723e */ /* 0x010fe200000010ff */
[----:B------:R-:W-:Y:S01]  /*7a30*/  FADD.FTZ R178, R181, R178 ;  /* 0x000000b2b5b27221 */ /* 0x000fe20000010000 */
[----:B------:R-:W-:-:S02]  /*7a40*/  ULDC.64 UR6, c[0x0][0x218] ;  /* 0x0000860000067ab9 */ /* 0x000fc40000000a00 */
[----:B------:R-:W-:Y:S01]  /*7a50*/  LEA R246, P1, R167, UR6, 0x1 ;  /* 0x00000006a7f67c11 */ /* 0x000fe2000f8208ff */
[----:B------:R-:W-:Y:S02]  /*7a60*/  FADD.FTZ R177, R177, R178 ;  /* 0x000000b2b1b17221 */ /* 0x000fe40000010000 */
[----:B------:R-:W-:Y:S01]  /*7a70*/  MUFU.EX2 R179, R179 ;  /* 0x000000b300b37308 */ /* 0x000fe20000000800 */
[----:B------:R-:W-:Y:S01]  /*7a80*/  LEA.HI.X R247, R167, UR7, R166, 0x1, P1 ;  /* 0x00000007a7f77c11 */ /* 0x000fe200088f0ca6 */
[----:B------:R-:W-:-:S06]  /*7a90*/  FADD.FTZ R174, R174, R177 ;  /* 0x000000b1aeae7221 */ /* 0x000fcc0000010000 */
[----:B------:R-:W4:Y:S01]  /*7aa0*/  MUFU.EX2 R176, R176 ;  /* 0x000000b000b07308 */ /* 0x000f220000000800 */
[----:B-----5:R-:W-:Y:S01]  /*7ab0*/  F2FP.BF16.F32.PACK_AB R145, R183, R180 ;  /* 0x000000b4b791723e */ /* 0x020fe200000010ff */
[----:B------:R-:W-:-:S06]  /*7ac0*/  FADD.FTZ R180, R180, R183 ;  /* 0x000000b7b4b47221 */ /* 0x000fcc0000010000 */
[----:B------:R-:W-:Y:S08]  /*7ad0*/  MUFU.EX2 R175, R175 ;  /* 0x000000af00af7308 */ /* 0x000ff00000000800 */
[----:B------:R-:W5:Y:S01]  /*7ae0*/  MUFU.EX2 R172, R172 ;  /* 0x000000ac00ac7308 */ /* 0x000f620000000800 */
[----:B----4-:R-:W-:Y:S01]  /*7af0*/  F2FP.BF16.F32.PACK_AB R147, R176, R179 ;  /* 0x000000b3b093723e */ /* 0x010fe200000010ff */
        /* <DEDUP_REMOVED lines=21> */
[----:B------:R-:W-:Y:S01]  /*7c50*/  MUFU.EX2 R184, R184 ;  /* 0x000000b800b87308 */ /* 0x000fe20000000800 */
[C---:B-1----:R-:W-:Y:S06]  /*7c60*/  HMMA.16816.F32.BF16 R100, R144.reuse, R104, RZ ;  /* 0x000000689064723c */ /* 0x042fec00000418ff */
[C---:B------:R-:W-:Y:S01]  /*7c70*/  HMMA.16816.F32.BF16 R108, R144.reuse, R112, RZ ;  /* 0x00000070906c723c */ /* 0x040fe200000418ff */
[----:B------:R-:W-:Y:S05]  /*7c80*/  MUFU.EX2 R187, R187 ;  /* 0x000000bb00bb7308 */ /* 0x000fea0000000800 */
[C---:B------:R-:W-:Y:S03]  /*7c90*/  HMMA.16816.F32.BF16 R116, R144.reuse, R120, RZ ;  /* 0x000000789074723c */ /* 0x040fe600000418ff */
[----:B------:R-:W-:Y:S03]  /*7ca0*/  MUFU.EX2 R186, R186 ;  /* 0x000000ba00ba7308 */ /* 0x000fe60000000800 */
[C---:B--2---:R-:W-:Y:S05]  /*7cb0*/  HMMA.16816.F32.BF16 R124, R144.reuse, R128, RZ ;  /* 0x00000080907c723c */ /* 0x044fea00000418ff */
[----:B------:R-:W1:Y:S01]  /*7cc0*/  MUFU.EX2 R189, R189 ;  /* 0x000000bd00bd7308 */ /* 0x000e620000000800 */
[C---:B------:R-:W-:Y:S06]  /*7cd0*/  HMMA.16816.F32.BF16 R132, R144.reuse, R136, RZ ;  /* 0x000000889084723c */ /* 0x040fec00000418ff */
[C---:B------:R-:W-:Y:S01]  /*7ce0*/  HMMA.16816.F32.BF16 R140, R144.reuse, R152, RZ ;  /* 0x00000098908c723c */ /* 0x040fe200000418ff */
[----:B------:R-:W-:Y:S05]  /*7cf0*/  MUFU.EX2 R188, R188 ;  /* 0x000000bc00bc7308 */ /* 0x000fea0000000800 */
[C---:B------:R-:W-:Y:S03]  /*7d00*/  HMMA.16816.F32.BF16 R160, R144.reuse, R162, RZ ;  /* 0x000000a290a0723c */ /* 0x040fe600000418ff */
[----:B------:R-:W2:Y:S03]  /*7d10*/  MUFU.EX2 R193, R193 ;  /* 0x000000c100c17308 */ /* 0x000ea60000000800 */
[C---:B------:R-:W-:Y:S05]  /*7d20*/  HMMA.16816.F32.BF16 R48, R144.reuse, R50, RZ ;  /* 0x000000329030723c */ /* 0x040fea00000418ff */
[----:B------:R-:W-:Y:S01]  /*7d30*/  MUFU.EX2 R200, R200 ;  /* 0x000000c800c87308 */ /* 0x000fe20000000800 */
[C---:B------:R-:W-:Y:S06]  /*7d40*/  HMMA.16816.F32.BF16 R64, R144.reuse, R66, RZ ;  /* 0x000000429040723c */ /* 0x040fec00000418ff */
[C---:B------:R-:W-:Y:S01]  /*7d50*/  HMMA.16816.F32.BF16 R72, R144.reuse, R74, RZ ;  /* 0x0000004a9048723c */ /* 0x040fe200000418ff */
[----:B------:R-:W2:Y:S05]  /*7d60*/  MUFU.EX2 R199, R199 ;  /* 0x000000c700c77308 */ /* 0x000eaa0000000800 */
        /* <DEDUP_REMOVED lines=14> */
[C---:B------:R-:W-:Y:S06]  /*7e50*/  HMMA.16816.F32.BF16 R152, R144.reuse, R154, RZ ;  /* 0x0000009a9098723c */ /* 0x040fec00000418ff */
[C---:B------:R-:W-:Y:S06]  /*7e60*/  HMMA.16816.F32.BF16 R148, R144.reuse, R4, RZ ;  /* 0x000000049094723c */ /* 0x040fec00000418ff */
[----:B------:R-:W-:Y:S01]  /*7e70*/  HMMA.16816.F32.BF16 R144, R144, R6, RZ ;  /* 0x000000069090723c */ /* 0x000fe200000418ff */
[----:B-----5:R-:W-:Y:S01]  /*7e80*/  F2FP.BF16.F32.PACK_AB R4, R172, R175 ;  /* 0x000000afac04723e */ /* 0x020fe200000010ff */
[----:B------:R-:W-:Y:S01]  /*7e90*/  FADD.FTZ R175, R175, R174 ;  /* 0x000000aeafaf7221 */ /* 0x000fe20000010000 */
[----:B----4-:R-:W-:Y:S01]  /*7ea0*/  F2FP.BF16.F32.PACK_AB R5, R170, R173 ;  /* 0x000000adaa05723e */ /* 0x010fe200000010ff */
[----:B------:R-:W-:-:S02]  /*7eb0*/  FADD.FTZ R173, R173, R176 ;  /* 0x000000b0adad7221 */ /* 0x000fc40000010000 */
[----:B------:R-:W-:Y:S01]  /*7ec0*/  FADD.FTZ R172, R172, R175 ;  /* 0x000000afacac7221 */ /* 0x000fe20000010000 */
[----:B------:R-:W-:Y:S01]  /*7ed0*/  F2FP.BF16.F32.PACK_AB R6, R168, R171 ;  /* 0x000000aba806723e */ /* 0x000fe200000010ff */
[----:B------:R-:W-:Y:S01]  /*7ee0*/  FADD.FTZ R170, R170, R173 ;  /* 0x000000adaaaa7221 */ /* 0x000fe20000010000 */
[----:B---3--:R-:W-:Y:S01]  /*7ef0*/  F2FP.BF16.F32.PACK_AB R7, R0, R169 ;  /* 0x000000a90007723e */ /* 0x008fe200000010ff */
[----:B------:R-:W-:Y:S02]  /*7f00*/  FADD.FTZ R171, R171, R172 ;  /* 0x000000acabab7221 */ /* 0x000fe40000010000 */
[----:B------:R-:W-:Y:S02]  /*7f10*/  FADD.FTZ R169, R169, R170 ;  /* 0x000000aaa9a97221 */ /* 0x000fe40000010000 */
[----:B------:R-:W-:Y:S02]  /*7f20*/  FADD.FTZ R171, R168, R171 ;  /* 0x000000aba8ab7221 */ /* 0x000fe40000010000 */
[----:B------:R-:W-:Y:S01]  /*7f30*/  HMMA.16816.F32.BF16 R36, R4, R12, R36 ;  /* 0x0000000c0424723c */ /* 0x000fe20000041824 */
[----:B------:R-:W-:-:S05]  /*7f40*/  FADD.FTZ R169, R0, R169 ;  /* 0x000000a900a97221 */ /* 0x000fca0000010000 */
        /* <DEDUP_REMOVED lines=8> */
[C---:B------:R-:W-:Y:S06]  /*7fd0*/  HMMA.16816.F32.BF16 R44, R4.reuse, R20, R44 ;  /* 0x00000014042c723c */ /* 0x040fec000004182c */
[C---:B------:R-:W-:Y:S01]  /*7fe0*/  HMMA.16816.F32.BF16 R48, R4.reuse, R22, R48 ;  /* 0x000000160430723c */ /* 0x040fe20000041830 */
[----:B------:R-:W-:Y:S05]  /*7ff0*/  LDSM.16.MT88.4 R20, [R225+0x14800] ;  /* 0x01480000e114783b */ /* 0x000fea0000004200 */
        /* <DEDUP_REMOVED lines=8> */
[----:B------:R-:W1:Y:S05]  /*8080*/  LDSM.16.MT88.4 R16, [R224+0x14800] ;  /* 0x01480000e010783b */ /* 0x000e6a0000004200 */
[C---:B------:R-:W-:Y:S06]  /*8090*/  HMMA.16816.F32.BF16 R84, R4.reuse, R28, R84 ;  /* 0x0000001c0454723c */ /* 0x040fec0000041854 */
[C---:B------:R-:W-:Y:S01]  /*80a0*/  HMMA.16816.F32.BF16 R88, R4.reuse, R30, R88 ;  /* 0x0000001e0458723c */ /* 0x040fe20000041858 */
[----:B------:R-:W-:Y:S05]  /*80b0*/  LDSM.16.MT88.4 R28, [R224+0x16800] ;  /* 0x01680000e01c783b */ /* 0x000fea0000004200 */
[C---:B-----5:R-:W-:Y:S06]  /*80c0*/  HMMA.16816.F32.BF16 R92, R4.reuse, R24, R92 ;  /* 0x00000018045c723c */ /* 0x060fec000004185c */
        /* <DEDUP_REMOVED lines=25> */
[----:B------:R-:W-:Y:S01]  /*8260*/  F2FP.BF16.F32.PACK_AB R5, R189, R186 ;  /* 0x000000babd05723e */ /* 0x000fe200000010ff */
[----:B------:R-:W-:Y:S01]  /*8270*/  FADD.FTZ R186, R186, R169 ;  /* 0x000000a9baba7221 */ /* 0x000fe20000010000 */
[----:B------:R-:W-:Y:S01]  /*8280*/  F2FP.BF16.F32.PACK_AB R6, R187, R184 ;  /* 0x000000b8bb06723e */ /* 0x000fe200000010ff */
[----:B------:R-:W-:Y:S01]  /*8290*/  FADD.FTZ R185, R185, R182 ;  /* 0x000000b6b9b97221 */ /* 0x000fe20000010000 */
[----:B--2---:R-:W-:Y:S01]  /*82a0*/  F2FP.BF16.F32.PACK_AB R7, R193, R188 ;  /* 0x000000bcc107723e */ /* 0x004fe200000010ff */
[----:B------:R-:W-:-:S02]  /*82b0*/  FADD.FTZ R189, R189, R186 ;  /* 0x000000babdbd7221 */ /* 0x000fc40000010000 */
[----:B------:R-:W-:Y:S02]  /*82c0*/  FADD.FTZ R184, R184, R185 ;  /* 0x000000b9b8b87221 */ /* 0x000fe40000010000 */
[----:B------:R-:W-:Y:S02]  /*82d0*/  FADD.FTZ R188, R188, R189 ;  /* 0x000000bdbcbc7221 */ /* 0x000fe40000010000 */
[----:B---3--:R-:W-:Y:S01]  /*82e0*/  HMMA.16816.F32.BF16 R36, R4, R12, R36 ;  /* 0x0000000c0424723c */ /* 0x008fe20000041824 */
[----:B------:R-:W-:Y:S01]  /*82f0*/  FADD.FTZ R187, R187, R184 ;  /* 0x000000b8bbbb7221 */ /* 0x000fe20000010000 */
[----:B------:R-:W-:-:S04]  /*8300*/  FADD.FTZ R188, R193, R188 ;  /* 0x000000bcc1bc7221 */ /* 0x000fc80000010000 */
[C---:B------:R-:W-:Y:S01]  /*8310*/  HMMA.16816.F32.BF16 R40, R4.reuse, R14, R40 ;  /* 0x0000000e0428723c */ /* 0x040fe20000041828 */
[----:B------:R-:W2:Y:S05]  /*8320*/  LDSM.16.MT88.4 R12, [R225+0x13000] ;  /* 0x01300000e10c783b */ /* 0x000eaa0000004200 */
[C---:B----4-:R-:W-:Y:S06]  /*8330*/  HMMA.16816.F32.BF16 R52, R4.reuse, R8, R52 ;  /* 0x000000080434723c */ /* 0x050fec0000041834 */
        /* <DEDUP_REMOVED lines=38> */
[C---:B----4-:R-:W-:Y:S06]  /*85a0*/  HMMA.16816.F32.BF16 R140, R4.reuse, R20, R140 ;  /* 0x00000014048c723c */ /* 0x050fec000004188c */
[C---:B------:R-:W-:Y:S01]  /*85b0*/  HMMA.16816.F32.BF16 R152, R4.reuse, R22, R152 ;  /* 0x000000160498723c */ /* 0x040fe20000041898 */
[----:B------:R-:W4:Y:S05]  /*85c0*/  LDSM.16.MT88.4 R20, [R226+0x13800] ;  /* 0x01380000e214783b */ /* 0x000f2a0000004200 */
[C---:B-1----:R-:W-:Y:S06]  /*85d0*/  HMMA.16816.F32.BF16 R148, R4.reuse, R16, R148 ;  /* 0x000000100494723c */ /* 0x042fec0000041894 */
[----:B------:R-:W-:Y:S01]  /*85e0*/  HMMA.16816.F32.BF16 R144, R4, R18, R144 ;  /* 0x000000120490723c */ /* 0x000fe20000041890 */
[----:B------:R-:W1:Y:S06]  /*85f0*/  LDSM.16.MT88.4 R16, [R225+0x13800] ;  /* 0x01380000e110783b */ /* 0x000e6c0000004200 */
        /* <DEDUP_REMOVED lines=41> */
[C---:B------:R-:W-:Y:S06]  /*8890*/  HMMA.16816.F32.BF16 R100, R4.reuse, R28, R100 ;  /* 0x0000001c0464723c */ /* 0x040fec0000041864 */
[C---:B------:R-:W-:Y:S06]  /*88a0*/  HMMA.16816.F32.BF16 R104, R4.reuse, R30, R104 ;  /* 0x0000001e0468723c */ /* 0x040fec0000041868 */
[C---:B-----5:R-:W-:Y:S06]  /*88b0*/  HMMA.16816.F32.BF16 R116, R4.reuse, R24, R116 ;  /* 0x000000180474723c */ /* 0x060fec0000041874 */
        /* <DEDUP_REMOVED lines=11> */
[----:B------:R-:W-:Y:S01]  /*8970*/  LOP3.LUT R165, R165, 0x3, RZ, 0xc0, !PT ;  /* 0x00000003a5a57812 */ /* 0x000fe200078ec0ff */
[----:B------:R-:W-:Y:S01]  /*8980*/  ULEA UR6, -UR8, URZ, 0x6 ;  /* 0x0000003f08067291 */ /* 0x000fe2000f8e313f */
[----:B------:R-:W-:Y:S01]  /*8990*/  IMAD.U32 R245, RZ, RZ, UR19 ;  /* 0x00000013fff57e24 */ /* 0x000fe2000f8e00ff */
[----:B------:R-:W-:Y:S01]  /*89a0*/  MOV R0, R3 ;  /* 0x0000000300007202 */ /* 0x000fe20000000f00 */
[----:B------:R-:W-:Y:S01]  /*89b0*/  UIADD3 UR22, UR18, -0x2, URZ ;  /* 0xfffffffe12167890 */ /* 0x000fe2000fffe03f */
[----:B------:R-:W-:Y:S01]  /*89c0*/  IMAD R2, R165, -0x2, R2 ;  /* 0xfffffffea5027824 */ /* 0x000fe200078e0202 */
[----:B------:R-:W-:Y:S01]  /*89d0*/  USHF.R.S32.HI UR7, URZ, 0x1f, UR6 ;  /* 0x0000001f3f077899 */ /* 0x000fe20008011406 */
[----:B------:R-:W-:Y:S01]  /*89e0*/  IMAD.MOV.U32 R165, RZ, RZ, R164 ;  /* 0x000000ffffa57224 */ /* 0x000fe200078e00a4 */
[----:B------:R-:W-:Y:S01]  /*89f0*/  MOV R244, UR6 ;  /* 0x0000000600f47c02 */ /* 0x000fe20008000f00 */
[----:B------:R-:W-:Y:S01]  /*8a00*/  ULDC UR17, c[0x0][0x2d0] ;  /* 0x0000b40000117ab9 */ /* 0x000fe20000000800 */
[----:B------:R-:W-:Y:S01]  /*8a10*/  IADD3 R245, R245, -UR14, R2 ;  /* 0x8000000ef5f57c10 */ /* 0x000fe2000fffe002 */
[----:B------:R-:W-:Y:S01]  /*8a20*/  ULDC UR4, c[0x0][0x2ec] ;  /* 0x0000bb0000047ab9 */ /* 0x000fe20000000800 */
[----:B------:R-:W-:Y:S01]  /*8a30*/  IMAD.U32 R239, RZ, RZ, UR7 ;  /* 0x00000007ffef7e24 */ /* 0x000fe2000f8e00ff */
[----:B------:R-:W-:Y:S01]  /*8a40*/  ULDC UR16, c[0x0][0x248] ;  /* 0x0000920000107ab9 */ /* 0x000fe20000000800 */
[----:B------:R-:W-:Y:S01]  /*8a50*/  ULDC.64 UR8, c[0x0][0x248] ;  /* 0x0000920000087ab9 */ /* 0x000fe20000000a00 */
[----:B------:R-:W-:Y:S01]  /*8a60*/  ULDC.64 UR10, c[0x0][0x250] ;  /* 0x00009400000a7ab9 */ /* 0x000fe20000000a00 */
[----:B------:R-:W-:-:S05]  /*8a70*/  ULDC.64 UR6, c[0x0][0x250] ;  /* 0x0000940000067ab9 */ /* 0x000fca0000000a00 */
.L_x_4096:
[----:B------:R-:W-:Y:S01]  /*8a80*/  PLOP3.LUT P0, PT, PT, PT, UP1, 0x40, 0x0 ;  /* 0x000000000000781c */ /* 0x000fe20003f0e818 */
[----:B------:R-:W-:Y:S04]  /*8a90*/  DEPBAR.LE SB0, 0x0 ;  /* 0x000080000000791a */ /* 0x000fe80000000000 */
[----:B------:R-:W-:Y:S01]  /*8aa0*/  BAR.SYNC.DEFER_BLOCKING 0x0 ;  /* 0x0000000000007b1d */ /* 0x000fe20000010000 */
[----:B------:R-:W-:Y:S01]  /*8ab0*/  ISETP.GE.AND P6, PT, R240, UR17, PT ;  /* 0x00000011f0007c0c */ /* 0x000fe2000bfc6270 */
[----:B------:R-:W-:Y:S01]  /*8ac0*/  IMAD.MOV.U32 R167, RZ, RZ, R244 ;  /* 0x000000ffffa77224 */ /* 0x000fe200078e00f4 */
[----:B------:R-:W-:Y:S01]  /*8ad0*/  ISETP.GE.AND P5, PT, R237, UR17, PT ;  /* 0x00000011ed007c0c */ /* 0x000fe2000bfa6270 */
[----:B------:R-:W-:Y:S01]  /*8ae0*/  IMAD.MOV.U32 R3, RZ, RZ, R239 ;  /* 0x000000ffff037224 */ /* 0x000fe200078e00ef */
[----:B------:R-:W-:Y:S02]  /*8af0*/  ISETP.GE.AND P4, PT, R236, UR17, PT ;  /* 0x00000011ec007c0c */ /* 0x000fe4000bf86270 */
[----:B------:R-:W-:Y:S01]  /*8b00*/  ISETP.GE.AND P3, PT, R235, UR17, PT ;  /* 0x00000011eb007c0c */ /* 0x000fe2000bf66270 */
[----:B------:R-:W-:Y:S01]  /*8b10*/  UMOV UR19, UR6 ;  /* 0x0000000600137c82 */ /* 0x000fe20008000000 */
[----:B------:R-:W-:Y:S01]  /*8b20*/  UMOV UR18, UR7 ;  /* 0x0000000700127c82 */ /* 0x000fe20008000000 */
[----:B------:R-:W-:Y:S10]  /*8b30*/  @P0 BRA `(.L_x_4093) ;  /* 0x0000000400040947 */ /* 0x000ff40003800000 */
        /* <DEDUP_REMOVED lines=65> */
.L_x_4093:
[C---:B------:R-:W-:Y:S01]  /*8f50*/  IADD3 R252, P1, R167.reuse, UR23, RZ ;  /* 0x00000017a7fc7c10 */ /* 0x040fe2000ff3e0ff */
[----:B------:R-:W-:Y:S01]  /*8f60*/  @P6 STS.128 [R238+0x10000], RZ ;  /* 0x010000ffee006388 */ /* 0x000fe20000000c00 */
[----:B------:R-:W-:Y:S01]  /*8f70*/  LEA R2, P0, R167, R248, 0x1 ;  /* 0x000000f8a7027211 */ /* 0x000fe200078008ff */
[----:B------:R-:W-:Y:S01]  /*8f80*/  UISETP.GE.AND UP0, UPT, UR22, 0x1, UPT ;  /* 0x000000011600788c */ /* 0x000fe2000bf06270 */
[----:B------:R-:W-:Y:S02]  /*8f90*/  IADD3.X R166, R3, UR13, RZ, P1, !PT ;  /* 0x0000000d03a67c10 */ /* 0x000fe40008ffe4ff */
[----:B------:R-:W-:Y:S02]  /*8fa0*/  LEA.HI.X R3, R167, R250, R3, 0x1, P0 ;  /* 0x000000faa7037211 */ /* 0x000fe400000f0c03 */
[CC--:B------:R-:W-:Y:S02]  /*8fb0*/  @!P6 LEA R30, P1, R252.reuse, R248.reuse, 0x1 ;  /* 0x000000f8fc1ee211 */ /* 0x0c0fe400078208ff */
[C---:B------:R-:W-:Y:S01]  /*8fc0*/  @!P5 LEA R22, P0, R252.reuse, R248, 0x1 ;  /* 0x000000f8fc16d211 */ /* 0x040fe200078008ff */
[----:B------:R-:W-:Y:S01]  /*8fd0*/  @!PT LDS RZ, [RZ] ;  /* 0x00000000fffff984 */ /* 0x000fe20000000800 */
[----:B------:R-:W-:Y:S01]  /*8fe0*/  @!PT LDS RZ, [RZ] ;  /* 0x00000000fffff984 */ /* 0x000fe20000000800 */
[----:B------:R-:W-:Y:S01]  /*8ff0*/  @!PT LDS RZ, [RZ] ;  /* 0x00000000fffff984 */ /* 0x000fe20000000800 */
[----:B------:R-:W-:Y:S01]  /*9000*/  @!P6 LDGSTS.E.BYPASS.LTC128B.128 [R238+0x10000], desc[UR20][R2.64] ;  /* 0x1000000002eeefae */ /* 0x000fe2000b901d54 */
[CCC-:B------:R-:W-:Y:S02]  /*9010*/  @!P6 LEA.HI.X R31, R252.reuse, R250.reuse, R166.reuse, 0x1, P1 ;  /* 0x000000fafc1fe211 */ /* 0x1c0fe400008f0ca6 */
[C---:B------:R-:W-:Y:S01]  /*9020*/  IADD3 R164, P2, R252.reuse, UR23, RZ ;  /* 0x00000017fca47c10 */ /* 0x040fe2000ff5e0ff */
[----:B------:R-:W-:Y:S01]  /*9030*/  @P5 STS.128 [R238+0x12000], RZ ;  /* 0x012000ffee005388 */ /* 0x000fe20000000c00 */
[--C-:B------:R-:W-:Y:S02]  /*9040*/  @!P5 LEA.HI.X R23, R252, R250, R166.reuse, 0x1, P0 ;  /* 0x000000fafc17d211 */ /* 0x100fe400000f0ca6 */
[----:B------:R-:W-:Y:S01]  /*9050*/  IADD3.X R167, R166, UR13, RZ, P2, !PT ;  /* 0x0000000da6a77c10 */ /* 0x000fe200097fe4ff */
        /* <DEDUP_REMOVED lines=17> */
[C-C-:B------:R-:W-:Y:S01]  /*9170*/  @!P5 LEA.HI.X R203, R164.reuse, R250, R167.reuse, 0x1, P2 ;  /* 0x000000faa4cbd211 */ /* 0x140fe200010f0ca7 */
        /* <DEDUP_REMOVED lines=8> */
[C---:B------:R-:W-:Y:S01]  /*9200*/  @!P3 LEA.HI.X R35, R164.reuse, R250, R167, 0x1, P0 ;  /* 0x000000faa423b211 */ /* 0x040fe200000f0ca7 */
[----:B------:R-:W-:Y:S01]  /*9210*/  @!PT LDS RZ, [RZ] ;  /* 0x00000000fffff984 */ /* 0x000fe20000000800 */
[----:B------:R-:W-:Y:S01]  /*9220*/  @!PT LDS RZ, [RZ] ;  /* 0x00000000fffff984 */ /* 0x000fe20000000800 */
[----:B------:R-:W-:Y:S01]  /*9230*/  @!PT LDS RZ, [RZ] ;  /* 0x00000000fffff984 */ /* 0x000fe20000000800 */
[----:B------:R-:W-:Y:S01]  /*9240*/  @!P6 LDGSTS.E.BYPASS.LTC128B.128 [R238+0x10800], desc[UR20][R30.64] ;  /* 0x108000001eeeefae */ /* 0x000fe2000b901d54 */
[----:B------:R-:W-:Y:S03]  /*9250*/  IADD3 R166, P2, R164, UR23, RZ ;  /* 0x00000017a4a67c10 */ /* 0x000fe6000ff5e0ff */
[----:B------:R-:W-:Y:S01]  /*9260*/  @P5 STS.128 [R238+0x12800], RZ ;  /* 0x012800ffee005388 */ /* 0x000fe20000000c00 */
[CC--:B------:R-:W-:Y:S02]  /*9270*/  @!P6 LEA R12, P0, R166.reuse, R248.reuse, 0x1 ;  /* 0x000000f8a60ce211 */ /* 0x0c0fe400078008ff */
[----:B------:R-:W-:Y:S01]  /*9280*/  IADD3.X R167, R167, UR13, RZ, P2, !PT ;  /* 0x0000000da7a77c10 */ /* 0x000fe200097fe4ff */
[----:B------:R-:W-:Y:S01]  /*9290*/  @!PT LDS RZ, [RZ] ;  /* 0x00000000fffff984 */ /* 0x000fe20000000800 */
[----:B------:R-:W-:Y:S01]  /*92a0*/  @!PT LDS RZ, [RZ] ;  /* 0x00000000fffff984 */ /* 0x000fe20000000800 */
[----:B------:R-:W-:Y:S01]  /*92b0*/  @!PT LDS RZ, [RZ] ;  /* 0x00000000fffff984 */ /* 0x000fe20000000800 */
[----:B------:R-:W-:Y:S01]  /*92c0*/  @!P5 LDGSTS.E.BYPASS.LTC128B.128 [R238+0x12800], desc[UR20][R22.64+0x80] ;  /* 0x1280008016eedfae */ /* 0x000fe2000b901d54 */
[C---:B------:R-:W-:Y:S02]  /*92d0*/  @!P5 LEA R194, P2, R166.reuse, R248, 0x1 ;  /* 0x000000f8a6c2d211 */ /* 0x040fe400078408ff */
[CCC-:B------:R-:W-:Y:S01]  /*92e0*/  @!P6 LEA.HI.X R13, R166.reuse, R250.reuse, R167.reuse, 0x1, P0 ;  /* 0x000000faa60de211 */ /* 0x1c0fe200000f0ca7 */
[----:B------:R-:W-:Y:S01]  /*92f0*/  @P4 STS.128 [R238+0x14800], RZ ;  /* 0x014800ffee004388 */ /* 0x000fe20000000c00 */
[C-C-:B------:R-:W-:Y:S02]  /*9300*/  @!P5 LEA.HI.X R195, R166.reuse, R250, R167.reuse, 0x1, P2 ;  /* 0x000000faa6c3d211 */ /* 0x140fe400010f0ca7 */
[CC--:B------:R-:W-:Y:S01]  /*9310*/  @!P4 LEA R206, P1, R166.reuse, R248.reuse, 0x1 ;  /* 0x000000f8a6cec211 */ /* 0x0c0fe200078208ff */
[----:B------:R-:W-:Y:S01]  /*9320*/  @!PT LDS RZ, [RZ] ;  /* 0x00000000fffff984 */ /* 0x000fe20000000800 */
[----:B------:R-:W-:Y:S01]  /*9330*/  @!PT LDS RZ, [RZ] ;  /* 0x00000000fffff984 */ /* 0x000fe20000000800 */
[----:B------:R-:W-:Y:S01]  /*9340*/  @!PT LDS RZ, [RZ] ;  /* 0x00000000fffff984 */ /* 0x000fe20000000800 */
[----:B------:R-:W-:Y:S01]  /*9350*/  @!P4 LDGSTS.E.BYPASS.LTC128B.128 [R238+0x14800], desc[UR20][R18.64+0x100] ;  /* 0x1480010012eecfae */ /* 0x000fe2000b901d54 */
[C---:B------:R-:W-:Y:S01]  /*9360*/  @!P3 LEA R16, P0, R166.reuse, R248, 0x1 ;  /* 0x000000f8a610b211 */ /* 0x040fe200078008ff */
[----:B------:R-:W-:Y:S01]  /*9370*/  IMAD.MOV.U32 R248, RZ, RZ, R2 ;  /* 0x000000fffff87224 */ /* 0x000fe200078e0002 */
[CCC-:B------:R-:W-:Y:S01]  /*9380*/  @!P4 LEA.HI.X R207, R166.reuse, R250.reuse, R167.reuse, 0x1, P1 ;  /* 0x000000faa6cfc211 */ /* 0x1c0fe200008f0ca7 */
[----:B------:R-:W-:Y:S01]  /*9390*/  @P3 STS.128 [R238+0x16800], RZ ;  /* 0x016800ffee003388 */ /* 0x000fe20000000c00 */
[----:B------:R-:W-:Y:S01]  /*93a0*/  @!P3 LEA.HI.X R17, R166, R250, R167, 0x1, P0 ;  /* 0x000000faa611b211 */ /* 0x000fe200000f0ca7 */
[----:B------:R-:W-:Y:S01]  /*93b0*/  IMAD.MOV.U32 R250, RZ, RZ, R3 ;  /* 0x000000fffffa7224 */ /* 0x000fe200078e0003 */
[----:B------:R-:W-:Y:S01]  /*93c0*/  PLOP3.LUT P0, PT, PT, PT, UP0, 0x80, 0x0 ;  /* 0x000000000000781c */ /* 0x000fe20003f0f008 */
        /* <DEDUP_REMOVED lines=47> */
[----:B------:R-:W3:Y:S04]  /*96c0*/  LDSM.16.M88.4 R180, [R233+0x9000] ;  /* 0x00900000e9b4783b */ /* 0x000ee80000000200 */
[----:B------:R-:W3:Y:S04]  /*96d0*/  LDSM.16.M88.4 R184, [R233+0x9800] ;  /* 0x00980000e9b8783b */ /* 0x000ee80000000200 */
[----:B------:R-:W0:Y:S04]  /*96e0*/  LDGDEPBAR ;  /* 0x00000000000079af */ /* 0x000e280000000000 */
[----:B------:R-:W-:Y:S04]  /*96f0*/  LDSM.16.M88.4 R188, [R232] ;  /* 0x00000000e8bc783b */ /* 0x000fe80000000200 */
[----:B-1----:R-:W1:Y:S04]  /*9700*/  LDSM.16.M88.4 R192, [R231] ;  /* 0x00000000e7c0783b */ /* 0x002e680000000200 */
[----:B------:R-:W1:Y:S04]  /*9710*/  LDSM.16.M88.4 R196, [R223] ;  /* 0x00000000dfc4783b */ /* 0x000e680000000200 */
[----:B------:R-:W1:Y:S04]  /*9720*/  LDSM.16.M88.4 R200, [R222] ;  /* 0x00000000dec8783b */ /* 0x000e680000000200 */
[----:B--2---:R-:W2:Y:S01]  /*9730*/  LDSM.16.M88.4 R204, [R221] ;  /* 0x00000000ddcc783b */ /* 0x004ea20000000200 */
[C---:B----4-:R-:W-:Y:S06]  /*9740*/  HMMA.16816.F32.BF16 R4, R168.reuse, R172, RZ ;  /* 0x000000aca804723c */ /* 0x050fec00000418ff */
[C---:B------:R-:W-:Y:S01]  /*9750*/  HMMA.16816.F32.BF16 R8, R168.reuse, R174, RZ ;  /* 0x000000aea808723c */ /* 0x040fe200000418ff */
[----:B------:R-:W-:Y:S05]  /*9760*/  LDSM.16.M88.4 R172, [R230] ;  /* 0x00000000e6ac783b */ /* 0x000fea0000000200 */
[C---:B-----5:R-:W-:Y:S06]  /*9770*/  HMMA.16816.F32.BF16 R12, R168.reuse, R176, RZ ;  /* 0x000000b0a80c723c */ /* 0x060fec00000418ff */
[C---:B---3--:R-:W-:Y:S01]  /*9780*/  HMMA.16816.F32.BF16 R16, R168.reuse, R178, RZ ;  /* 0x000000b2a810723c */ /* 0x048fe200000418ff */
[----:B------:R-:W3:Y:S05]  /*9790*/  LDSM.16.M88.4 R176, [R227+0x8000] ;  /* 0x00800000e3b0783b */ /* 0x000eea0000000200 */
[C---:B------:R-:W-:Y:S06]  /*97a0*/  HMMA.16816.F32.BF16 R20, R168.reuse, R180, RZ ;  /* 0x000000b4a814723c */ /* 0x040fec00000418ff */
        /* <DEDUP_REMOVED lines=15> */
[C---:B--2---:R-:W-:Y:S06]  /*98a0*/  HMMA.16816.F32.BF16 R28, R188.reuse, R204, R28 ;  /* 0x000000ccbc1c723c */ /* 0x044fec000004181c */
        /* <DEDUP_REMOVED lines=180> */
[----:B------:R-:W-:Y:S01]  /*a3f0*/  ULEA UR25, -UR16, URZ, 0x6 ;  /* 0x0000003f10197291 */ /* 0x000fe2000f8e313f */
[----:B------:R-:W-:Y:S01]  /*a400*/  PLOP3.LUT P0, PT, PT, PT, UP1, 0x40, 0x0 ;  /* 0x000000000000781c */ /* 0x000fe20003f0e818 */
[----:B------:R-:W-:Y:S04]  /*a410*/  ULDC.64 UR10, c[0x0][0x248] ;  /* 0x00009200000a7ab9 */ /* 0x000fe80000000a00 */
[----:B------:R-:W-:Y:S01]  /*a420*/  IMAD.U32 R166, RZ, RZ, UR25 ;  /* 0x00000019ffa67e24 */ /* 0x000fe2000f8e00ff */
[----:B------:R-:W-:Y:S06]  /*a430*/  USHF.R.S32.HI UR24, URZ, 0x1f, UR25 ;  /* 0x0000001f3f187899 */ /* 0x000fec0008011419 */
[----:B------:R-:W-:Y:S01]  /*a440*/  MOV R2, UR24 ;  /* 0x0000001800027c02 */ /* 0x000fe20008000f00 */
[----:B------:R-:W-:Y:S06]  /*a450*/  @P0 BRA `(.L_x_4095) ;  /* 0x0000000400000947 */ /* 0x000fec0003800000 */
        /* <DEDUP_REMOVED lines=56> */
[----:B------:R-:W-:Y:S04]  /*a7e0*/  IMAD.WIDE.U32 R166, R166, UR8, RZ ;  /* 0x00000008a6a67c25 */ /* 0x000fe8000f8e00ff */
[----:B------:R-:W-:Y:S01]  /*a7f0*/  IMAD.IADD R167, R167, 0x1, R164 ;  /* 0x00000001a7a77824 */ /* 0x000fe200078e02a4 */
[----:B--2---:R-:W-:Y:S04]  /*a800*/  IADD3 R169, -R169, R168, RZ ;  /* 0x000000a8a9a97210 */ /* 0x004fe80007ffe1ff */
[----:B------:R-:W-:Y:S01]  /*a810*/  SHF.R.S32.HI R171, RZ, 0x1f, R169 ;  /* 0x0000001fffab7819 */ /* 0x000fe200000114a9 */
[-C--:B-1----:R-:W-:Y:S04]  /*a820*/  IMAD.WIDE.U32 R166, R169, R2.reuse, R166 ;  /* 0x00000002a9a67225 */ /* 0x082fe800078e00a6 */
[----:B------:R-:W-:Y:S04]  /*a830*/  IMAD R164, R171, R2, RZ ;  /* 0x00000002aba47224 */ /* 0x000fe800078e02ff */
[----:B------:R-:W-:Y:S05]  /*a840*/  IMAD R164, R169, R3, R164 ;  /* 0x00000003a9a47224 */ /* 0x000fea00078e02a4 */
[----:B------:R-:W-:Y:S07]  /*a850*/  IADD3 R2, R167, R164, RZ ;  /* 0x000000a4a7027210 */ /* 0x000fee0007ffe0ff */
.L_x_4095:
        /* <DEDUP_REMOVED lines=15> */
[CC--:B------:R-:W-:Y:S02]  /*a950*/  @!P6 LEA.HI.X R175, R167.reuse, R247.reuse, R164, 0x1, P1 ;  /* 0x000000f7a7afe211 */ /* 0x0c0fe400008f0ca4 */
[CC--:B------:R-:W-:Y:S01]  /*a960*/  @!P3 LEA R166, P1, R167.reuse, R246.reuse, 0x1 ;  /* 0x000000f6a7a6b211 */ /* 0x0c0fe200078208ff */
[----:B------:R-:W-:Y:S01]  /*a970*/  @!PT LDS RZ, [RZ] ;  /* 0x00000000fffff984 */ /* 0x000fe20000000800 */
[----:B------:R-:W-:Y:S01]  /*a980*/  @!PT LDS RZ, [RZ] ;  /* 0x00000000fffff984 */ /* 0x000fe20000000800 */
[----:B------:R-:W-:Y:S01]  /*a990*/  @!PT LDS RZ, [RZ] ;  /* 0x00000000fffff984 */ /* 0x000fe20000000800 */
[----:B------:R1:W-:Y:S01]  /*a9a0*/  @!P5 LDGSTS.E.BYPASS.LTC128B.128 [R238+0xa000], desc[UR20][R176.64+0x80] ;  /* 0x0a000080b0eedfae */ /* 0x0003e2000b901d54 */
[----:B------:R-:W-:Y:S03]  /*a9b0*/  IADD3 R3, P2, R167, UR27, RZ ;  /* 0x0000001ba7037c10 */ /* 0x000fe6000ff5e0ff */
        /* <DEDUP_REMOVED lines=8> */
[-C--:B------:R-:W-:Y:S01]  /*aa40*/  @!P6 LEA.HI.X R173, R3, R247.reuse, R2, 0x1, P0 ;  /* 0x000000f703ade211 */ /* 0x080fe200000f0c02 */
        /* <DEDUP_REMOVED lines=16> */
[CC--:B------:R-:W-:Y:S02]  /*ab50*/  @!P3 LEA R178, P0, R3.reuse, R246.reuse, 0x1 ;  /* 0x000000f603b2b211 */ /* 0x0c0fe400078008ff */
[C---:B------:R-:W-:Y:S01]  /*ab60*/  IADD3 R164, P2, R3.reuse, UR27, RZ ;  /* 0x0000001b03a47c10 */ /* 0x040fe2000ff5e0ff */
[----:B------:R1:W-:Y:S01]  /*ab70*/  @P5 STS.128 [R238+0xa800], RZ ;  /* 0x00a800ffee005388 */ /* 0x0003e20000000c00 */
[-C--:B------:R-:W-:Y:S02]  /*ab80*/  @!P3 LEA.HI.X R179, R3, R247.reuse, R2, 0x1, P0 ;  /* 0x000000f703b3b211 */ /* 0x080fe400000f0c02 */
[CC--:B------:R-:W-:Y:S01]  /*ab90*/  @!P6 LEA R188, P0, R164.reuse, R246.reuse, 0x1 ;  /* 0x000000f6a4bce211 */ /* 0x0c0fe200078008ff */
[----:B------:R-:W-:Y:S01]  /*aba0*/  @!PT LDS RZ, [RZ] ;  /* 0x00000000fffff984 */ /* 0x000fe20000000800 */
[----:B------:R-:W-:Y:S01]  /*abb0*/  @!PT LDS RZ, [RZ] ;  /* 0x00000000fffff984 */ /* 0x000fe20000000800 */
[----:B------:R-:W-:Y:S01]  /*abc0*/  @!PT LDS RZ, [RZ] ;  /* 0x00000000fffff984 */ /* 0x000fe20000000800 */
[----:B------:R1:W-:Y:S01]  /*abd0*/  @!P5 LDGSTS.E.BYPASS.LTC128B.128 [R238+0xa800], desc[UR20][R170.64+0x80] ;  /* 0x0a800080aaeedfae */ /* 0x0003e2000b901d54 */
[-C--:B------:R-:W-:Y:S02]  /*abe0*/  @!P4 LEA R184, P1, R164, R246.reuse, 0x1 ;  /* 0x000000f6a4b8c211 */ /* 0x080fe400078208ff */
[----:B------:R-:W-:Y:S01]  /*abf0*/  IADD3.X R2, R2, UR26, RZ, P2, !PT ;  /* 0x0000001a02027c10 */ /* 0x000fe200097fe4ff */
        /* <DEDUP_REMOVED lines=8> */
[CC--:B------:R-:W-:Y:S01]  /*ac80*/  @!P4 LEA.HI.X R185, R164.reuse, R247.reuse, R2, 0x1, P1 ;  /* 0x000000f7a4b9c211 */ /* 0x0c0fe200008f0c02 */
[----:B------:R1:W-:Y:S01]  /*ac90*/  @P3 STS.128 [R238+0xe800], RZ ;  /* 0x00e800ffee003388 */ /* 0x0003e20000000c00 */
[C---:B------:R-:W-:Y:S01]  /*aca0*/  @!P3 LEA R190, P0, R164.reuse, R246, 0x1 ;  /* 0x000000f6a4beb211 */ /* 0x040fe200078008ff */
[----:B------:R-:W-:Y:S02]  /*acb0*/  IMAD.MOV.U32 R246, RZ, RZ, R176 ;  /* 0x000000fffff67224 */ /* 0x000fe400078e00b0 */
[----:B------:R-:W-:Y:S01]  /*acc0*/  @!PT LDS RZ, [RZ] ;  /* 0x00000000fffff984 */ /* 0x000fe20000000800 */
[----:B------:R-:W-:Y:S01]  /*acd0*/  @!PT LDS RZ, [RZ] ;  /* 0x00000000fffff984 */ /* 0x000fe20000000800 */
[----:B------:R-:W-:Y:S01]  /*ace0*/  @!PT LDS RZ, [RZ] ;  /* 0x00000000fffff984 */ /* 0x000fe20000000800 */
[----:B------:R1:W-:Y:S01]  /*acf0*/  @!P3 LDGSTS.E.BYPASS.LTC128B.128 [R238+0xe800], desc[UR20][R166.64+0x180] ;  /* 0x0e800180a6eebfae */ /* 0x0003e2000b901d54 */
[----:B------:R-:W-:Y:S01]  /*ad00*/  @!P3 LEA.HI.X R191, R164, R247, R2, 0x1, P0 ;  /* 0x000000f7a4bfb211 */ /* 0x000fe200000f0c02 */
[----:B------:R-:W-:Y:S02]  /*ad10*/  IMAD.MOV.U32 R247, RZ, RZ, R177 ;  /* 0x000000fffff77224 */ /* 0x000fe400078e00b1 */
        /* <DEDUP_REMOVED lines=41> */
.L_x_4094:
[----:B-1----:R-:W-:Y:S01]  /*afb0*/  MOV R180, UR22 ;  /* 0x0000001600b47c02 */ /* 0x002fe20008000f00 */
[----:B------:R-:W-:Y:S01]  /*afc0*/  LDSM.16.MT88.4 R184, [R226+0x12800] ;  /* 0x01280000e2b8783b */ /* 0x000fe20000004200 */
[----:B------:R-:W-:Y:S01]  /*afd0*/  UMOV UR10, UR19 ;  /* 0x00000013000a7c82 */ /* 0x000fe20008000000 */
[----:B------:R-:W-:Y:S02]  /*afe0*/  UMOV UR11, UR18 ;  /* 0x00000012000b7c82 */ /* 0x000fe40008000000 */
[----:B------:R-:W-:Y:S04]  /*aff0*/  IMAD R180, R180, -0x40, R245 ;  /* 0xffffffc0b4b47824 */ /* 0x000fe800078e02f5 */
[----:B------:R-:W-:Y:S01]  /*b000*/  LDSM.16.MT88.4 R188, [R225+0x12800] ;  /* 0x01280000e1bc783b */ /* 0x000fe20000004200 */
[C---:B------:R-:W-:Y:S02]  /*b010*/  IADD3 R178, R180.reuse, 0x7, RZ ;  /* 0x00000007b4b27810 */ /* 0x040fe40007ffe0ff */
[C---:B------:R-:W-:Y:S02]  /*b020*/  IADD3 R179, R180.reuse, 0x8, RZ ;  /* 0x00000008b4b37810 */ /* 0x040fe40007ffe0ff */
[----:B------:R-:W-:Y:S02]  /*b030*/  IADD3 R176, R180, -0x1, RZ ;  /* 0xffffffffb4b07810 */ /* 0x000fe40007ffe0ff */
[----:B------:R-:W-:Y:S02]  /*b040*/  ISETP.GE.AND P0, PT, R178, RZ, PT ;  /* 0x000000ffb200720c */ /* 0x000fe40003f06270 */
[----:B------:R-:W-:Y:S02]  /*b050*/  ISETP.GE.AND P1, PT, R179, RZ, PT ;  /* 0x000000ffb300720c */ /* 0x000fe40003f26270 */
[C---:B------:R-:W-:Y:S02]  /*b060*/  IADD3 R175, R180.reuse, -0x9, RZ ;  /* 0xfffffff7b4af7810 */ /* 0x040fe40007ffe0ff */
[C---:B------:R-:W-:Y:S02]  /*b070*/  IADD3 R177, R180.reuse, -0x8, RZ ;  /* 0xfffffff8b4b17810 */ /* 0x040fe40007ffe0ff */
[----:B------:R-:W-:Y:S02]  /*b080*/  IADD3 R174, R180, -0x10, RZ ;  /* 0xfffffff0b4ae7810 */ /* 0x000fe40007ffe0ff */
[----:B------:R-:W-:Y:S02]  /*b090*/  ISETP.GE.AND P6, PT, R176, RZ, PT ;  /* 0x000000ffb000720c */ /* 0x000fe40003fc6270 */
[----:B------:R-:W-:Y:S02]  /*b0a0*/  IADD3 R173, R180, -0x11, RZ ;  /* 0xffffffefb4ad7810 */ /* 0x000fe40007ffe0ff */
[----:B------:R-:W-:Y:S02]  /*b0b0*/  ISETP.GE.AND P4, PT, R175, RZ, PT ;  /* 0x000000ffaf00720c */ /* 0x000fe40003f86270 */
[----:B------:R-:W-:Y:S02]  /*b0c0*/  ISETP.GE.AND P5, PT, R177, RZ, PT ;  /* 0x000000ffb100720c */ /* 0x000fe40003fa6270 */
[----:B------:R-:W-:Y:S02]  /*b0d0*/  ISETP.GE.AND P3, PT, R174, RZ, PT ;  /* 0x000000ffae00720c */ /* 0x000fe40003f66270 */
[----:B------:R-:W-:Y:S02]  /*b0e0*/  ISETP.GE.AND P2, PT, R173, RZ, PT ;  /* 0x000000ffad00720c */ /* 0x000fe40003f46270 */
[C---:B------:R-:W-:Y:S02]  /*b0f0*/  IADD3 R172, R180.reuse, -0x18, RZ ;  /* 0xffffffe8b4ac7810 */ /* 0x040fe40007ffe0ff */
[----:B------:R-:W-:Y:S02]  /*b100*/  IABS R181, R180 ;  /* 0x000000b400b57213 */ /* 0x000fe40000000000 */
[C---:B------:R-:W-:Y:S02]  /*b110*/  IADD3 R171, R180.reuse, -0x19, RZ ;  /* 0xffffffe7b4ab7810 */ /* 0x040fe40007ffe0ff */
[C---:B------:R-:W-:Y:S02]  /*b120*/  @!P0 IADD3 R178, -R180.reuse, -0x7, RZ ;  /* 0xfffffff9b4b28810 */ /* 0x040fe40007ffe1ff */
[----:B------:R-:W-:Y:S02]  /*b130*/  @!P1 IADD3 R179, -R180, -0x8, RZ ;  /* 0xfffffff8b4b39810 */ /* 0x000fe40007ffe1ff */
[----:B------:R-:W-:Y:S02]  /*b140*/  ISETP.GE.AND P1, PT, R172, RZ, PT ;  /* 0x000000ffac00720c */ /* 0x000fe40003f26270 */
[C---:B------:R-:W-:Y:S02]  /*b150*/  @!P6 IADD3 R176, -R180.reuse, 0x1, RZ ;  /* 0x00000001b4b0e810 */ /* 0x040fe40007ffe1ff */
[----:B------:R-:W-:Y:S02]  /*b160*/  I2FP.F32.S32 R181, R181 ;  /* 0x000000b500b57245 */ /* 0x000fe40000201400 */
[----:B------:R-:W-:Y:S02]  /*b170*/  ISETP.GE.AND P0, PT, R171, RZ, PT ;  /* 0x000000ffab00720c */ /* 0x000fe40003f06270 */
[----:B------:R-:W-:Y:S01]  /*b180*/  I2FP.F32.S32 R178, R178 ;  /* 0x000000b200b27245 */ /* 0x000fe20000201400 */
[C---:B------:R-:W-:Y:S01]  /*b190*/  FFMA.FTZ R4, R181.reuse, -UR5, R4 ;  /* 0x80000005b5047c23 */ /* 0x040fe20008010004 */
[C---:B------:R-:W-:Y:S01]  /*b1a0*/  @!P4 IADD3 R175, -R180.reuse, 0x9, RZ ;  /* 0x00000009b4afc810 */ /* 0x040fe20007ffe1ff */
[----:B------:R-:W-:Y:S01]  /*b1b0*/  FFMA.FTZ R10, R181, -UR5, R10 ;  /* 0x80000005b50a7c23 */ /* 0x000fe2000801000a */
[----:B------:R-:W-:Y:S01]  /*b1c0*/  IADD3 R170, R180, -0x20, RZ ;  /* 0xffffffe0b4aa7810 */ /* 0x000fe20007ffe0ff */
[----:B------:R-:W-:Y:S01]  /*b1d0*/  FFMA.FTZ R7, R178, -UR5, R7 ;  /* 0x80000005b2077c23 */ /* 0x000fe20008010007 */
[C---:B------:R-:W-:Y:S02]  /*b1e0*/  @!P5 IADD3 R177, -R180.reuse, 0x8, RZ ;  /* 0x00000008b4b1d810 */ /* 0x040fe40007ffe1ff */
[C---:B------:R-:W-:Y:S02]  /*b1f0*/  @!P3 IADD3 R174, -R180.reuse, 0x10, RZ ;  /* 0x00000010b4aeb810 */ /* 0x040fe40007ffe1ff */
[----:B------:R-:W-:Y:S02]  /*b200*/  I2FP.F32.S32 R176, R176 ;  /* 0x000000b000b07245 */ /* 0x000fe40000201400 */
[----:B------:R-:W-:Y:S02]  /*b210*/  @!P2 IADD3 R173, -R180, 0x11, RZ ;  /* 0x00000011b4ada810 */ /* 0x000fe40007ffe1ff */
[----:B------:R-:W-:Y:S01]  /*b220*/  I2FP.F32.S32 R179, R179 ;  /* 0x000000b300b37245 */ /* 0x000fe20000201400 */
[C---:B------:R-:W-:Y:S01]  /*b230*/  FFMA.FTZ R5, R176.reuse, -UR5, R5 ;  /* 0x80000005b0057c23 */ /* 0x040fe20008010005 */
[----:B------:R-:W-:Y:S01]  /*b240*/  I2FP.F32.S32 R178, R175 ;  /* 0x000000af00b27245 */ /* 0x000fe20000201400 */
[----:B------:R-:W-:Y:S01]  /*b250*/  FFMA.FTZ R11, R176, -UR5, R11 ;  /* 0x80000005b00b7c23 */ /* 0x000fe2000801000b */
[----:B------:R-:W-:Y:S01]  /*b260*/  IADD3 R169, R180, -0x21, RZ ;  /* 0xffffffdfb4a97810 */ /* 0x000fe20007ffe0ff */
[----:B------:R-:W-:Y:S01]  /*b270*/  FFMA.FTZ R6, R179, -UR5, R6 ;  /* 0x80000005b3067c23 */ /* 0x000fe20008010006 */
[----:B------:R-:W-:Y:S01]  /*b280*/  I2FP.F32.S32 R177, R177 ;  /* 0x000000b100b17245 */ /* 0x000fe20000201400 */
[----:B------:R-:W-:Y:S01]  /*b290*/  FFMA.FTZ R9, R178, -UR5, R9 ;  /* 0x80000005b2097c23 */ /* 0x000fe20008010009 */
[----:B------:R-:W-:Y:S01]  /*b2a0*/  ISETP.GE.AND P6, PT, R170, RZ, PT ;  /* 0x000000ffaa00720c */ /* 0x000fe20003fc6270 */
[----:B------:R-:W-:Y:S01]  /*b2b0*/  FFMA.FTZ R15, R178, -UR5, R15 ;  /* 0x80000005b20f7c23 */ /* 0x000fe2000801000f */
[----:B------:R-:W-:Y:S01]  /*b2c0*/  I2FP.F32.S32 R175, R174 ;  /* 0x000000ae00af7245 */ /* 0x000fe20000201400 */
[C---:B------:R-:W-:Y:S01]  /*b2d0*/  FFMA.FTZ R8, R177.reuse, -UR5, R8 ;  /* 0x80000005b1087c23 */ /* 0x040fe20008010008 */
[----:B------:R-:W-:Y:S01]  /*b2e0*/  I2FP.F32.S32 R174, R173 ;  /* 0x000000ad00ae7245 */ /* 0x000fe20000201400 */
[----:B------:R-:W-:Y:S01]  /*b2f0*/  FFMA.FTZ R14, R177, -UR5, R14 ;  /* 0x80000005b10e7c23 */ /* 0x000fe2000801000e */
[----:B------:R-:W-:Y:S01]  /*b300*/  FMNMX.FTZ R176, R4, R165, !PT ;  /* 0x000000a504b07209 */ /* 0x000fe20007810000 */
[C---:B------:R-:W-:Y:S01]  /*b310*/  FFMA.FTZ R12, R175.reuse, -UR5, R12 ;  /* 0x80000005af0c7c23 */ /* 0x040fe2000801000c */
[----:B------:R-:W-:Y:S01]  /*b320*/  @!P1 IADD3 R172, -R180, 0x18, RZ ;  /* 0x00000018b4ac9810 */ /* 0x000fe20007ffe1ff */
[----:B------:R-:W-:Y:S01]  /*b330*/  FFMA.FTZ R18, R175, -UR5, R18 ;  /* 0x80000005af127c23 */ /* 0x000fe20008010012 */
[----:B------:R-:W-:Y:S01]  /*b340*/  ISETP.GE.AND P5, PT, R169, RZ, PT ;  /* 0x000000ffa900720c */ /* 0x000fe20003fa6270 */
[----:B------:R-:W-:Y:S01]  /*b350*/  FFMA.FTZ R13, R174, -UR5, R13 ;  /* 0x80000005ae0d7c23 */ /* 0x000fe2000801000d */
[----:B------:R-:W-:Y:S01]  /*b360*/  @!P0 IADD3 R171, -R180, 0x19, RZ ;  /* 0x00000019b4ab8810 */ /* 0x000fe20007ffe1ff */
[----:B------:R-:W-:Y:S01]  /*b370*/  FFMA.FTZ R19, R174, -UR5, R19 ;  /* 0x80000005ae137c23 */ /* 0x000fe20008010013 */
[----:B------:R-:W-:Y:S02]  /*b380*/  FMNMX.FTZ R175, R5, R176, !PT ;  /* 0x000000b005af7209 */ /* 0x000fe40007810000 */
[----:B------:R-:W-:Y:S02]  /*b390*/  FMNMX.FTZ R174, R6, R0, !PT ;  /* 0x0000000006ae7209 */ /* 0x000fe40007810000 */
[----:B------:R-:W-:Y:S02]  /*b3a0*/  I2FP.F32.S32 R173, R172 ;  /* 0x000000ac00ad7245 */ /* 0x000fe40000201400 */
[----:B------:R-:W-:Y:S02]  /*b3b0*/  FMNMX.FTZ R176, R8, R175, !PT ;  /* 0x000000af08b07209 */ /* 0x000fe40007810000 */
[----:B------:R-:W-:Y:S01]  /*b3c0*/  I2FP.F32.S32 R172, R171 ;  /* 0x000000ab00ac7245 */ /* 0x000fe20000201400 */
[C---:B------:R-:W-:Y:S01]  /*b3d0*/  FFMA.FTZ R16, R173.reuse, -UR5, R16 ;  /* 0x80000005ad107c23 */ /* 0x040fe20008010010 */
[----:B------:R-:W-:Y:S01]  /*b3e0*/  IADD3 R168, R180, -0x28, RZ ;  /* 0xffffffd8b4a87810 */ /* 0x000fe20007ffe0ff */
[----:B------:R-:W-:Y:S01]  /*b3f0*/  FFMA.FTZ R22, R173, -UR5, R22 ;  /* 0x80000005ad167c23 */ /* 0x000fe20008010016 */
[----:B------:R-:W-:Y:S01]  /*b400*/  FMNMX.FTZ R171, R7, R174, !PT ;  /* 0x000000ae07ab7209 */ /* 0x000fe20007810000 */
[----:B------:R-:W-:Y:S01]  /*b410*/  FFMA.FTZ R17, R172, -UR5, R17 ;  /* 0x80000005ac117c23 */ /* 0x000fe20008010011 */
[----:B------:R-:W-:Y:S01]  /*b420*/  @!P6 IADD3 R170, -R180, 0x20, RZ ;  /* 0x00000020b4aae810 */ /* 0x000fe20007ffe1ff */
[----:B------:R-:W-:Y:S01]  /*b430*/  FFMA.FTZ R23, R172, -UR5, R23 ;  /* 0x80000005ac177c23 */ /* 0x000fe20008010017 */
[----:B------:R-:W-:Y:S02]  /*b440*/  FMNMX.FTZ R173, R9, R176, !PT ;  /* 0x000000b009ad7209 */ /* 0x000fe40007810000 */
[----:B------:R-:W-:Y:S01]  /*b450*/  ISETP.GE.AND P4, PT, R168, RZ, PT ;  /* 0x000000ffa800720c */ /* 0x000fe20003f86270 */
[----:B------:R-:W-:Y:S01]  /*b460*/  LDSM.16.MT88.4 R176, [R225+0x10000] ;  /* 0x01000000e1b0783b */ /* 0x000fe20000004200 */
[----:B------:R-:W-:Y:S02]  /*b470*/  FMNMX.FTZ R174, R10, R171, !PT ;  /* 0x000000ab0aae7209 */ /* 0x000fe40007810000 */
[C---:B------:R-:W-:Y:S02]  /*b480*/  IADD3 R167, R180.reuse, -0x29, RZ ;  /* 0xffffffd7b4a77810 */ /* 0x040fe40007ffe0ff */
[C---:B------:R-:W-:Y:S02]  /*b490*/  IADD3 R166, R180.reuse, -0x30, RZ ;  /* 0xffffffd0b4a67810 */ /* 0x040fe40007ffe0ff */
[----:B------:R-:W-:Y:S02]  /*b4a0*/  @!P5 IADD3 R169, -R180, 0x21, RZ ;  /* 0x00000021b4a9d810 */ /* 0x000fe40007ffe1ff */
[----:B------:R-:W-:Y:S02]  /*b4b0*/  I2FP.F32.S32 R171, R170 ;  /* 0x000000aa00ab7245 */ /* 0x000fe40000201400 */
[----:B------:R-:W-:Y:S02]  /*b4c0*/  FMNMX.FTZ R170, R12, R173, !PT ;  /* 0x000000ad0caa7209 */ /* 0x000fe40007810000 */
[----:B------:R-:W-:Y:S01]  /*b4d0*/  FMNMX.FTZ R173, R11, R174, !PT ;  /* 0x000000ae0bad7209 */ /* 0x000fe20007810000 */
[----:B------:R-:W-:Y:S01]  /*b4e0*/  FFMA.FTZ R26, R171, -UR5, R26 ;  /* 0x80000005ab1a7c23 */ /* 0x000fe2000801001a */
[----:B------:R-:W-:Y:S01]  /*b4f0*/  ISETP.GE.AND P3, PT, R167, RZ, PT ;  /* 0x000000ffa700720c */ /* 0x000fe20003f66270 */
[----:B------:R-:W-:Y:S01]  /*b500*/  FFMA.FTZ R20, R171, -UR5, R20 ;  /* 0x80000005ab147c23 */ /* 0x000fe20008010014 */
[----:B------:R-:W-:Y:S02]  /*b510*/  ISETP.GE.AND P2, PT, R166, RZ, PT ;  /* 0x000000ffa600720c */ /* 0x000fe40003f46270 */
[----:B------:R-:W-:Y:S02]  /*b520*/  I2FP.F32.S32 R172, R169 ;  /* 0x000000a900ac7245 */ /* 0x000fe40000201400 */
[----:B------:R-:W-:Y:S02]  /*b530*/  FMNMX.FTZ R169, R13, R170, !PT ;  /* 0x000000aa0da97209 */ /* 0x000fe40007810000 */
[----:B------:R-:W-:Y:S01]  /*b540*/  FMNMX.FTZ R170, R14, R173, !PT ;  /* 0x000000ad0eaa7209 */ /* 0x000fe20007810000 */
[----:B------:R-:W-:Y:S01]  /*b550*/  FFMA.FTZ R27, R172, -UR5, R27 ;  /* 0x80000005ac1b7c23 */ /* 0x000fe2000801001b */
[----:B------:R-:W-:Y:S01]  /*b560*/  IADD3 R164, R180, -0x38, RZ ;  /* 0xffffffc8b4a47810 */ /* 0x000fe20007ffe0ff */
[----:B------:R-:W-:Y:S01]  /*b570*/  FFMA.FTZ R21, R172, -UR5, R21 ;  /* 0x80000005ac157c23 */ /* 0x000fe20008010015 */
[----:B------:R-:W-:Y:S02]  /*b580*/  FMNMX.FTZ R174, R16, R169, !PT ;  /* 0x000000a910ae7209 */ /* 0x000fe40007810000 */
[----:B------:R-:W-:Y:S02]  /*b590*/  FMNMX.FTZ R171, R15, R170, !PT ;  /* 0x000000aa0fab7209 */ /* 0x000fe40007810000 */
[C---:B------:R-:W-:Y:S02]  /*b5a0*/  IADD3 R2, R180.reuse, -0x31, RZ ;  /* 0xffffffcfb4027810 */ /* 0x040fe40007ffe0ff */
[C---:B------:R-:W-:Y:S02]  /*b5b0*/  @!P4 IADD3 R168, -R180.reuse, 0x28, RZ ;  /* 0x00000028b4a8c810 */ /* 0x040fe40007ffe1ff */
[----:B------:R-:W-:Y:S02]  /*b5c0*/  IADD3 R3, R180, -0x39, RZ ;  /* 0xffffffc7b4037810 */ /* 0x000fe40007ffe0ff */
[----:B------:R-:W-:Y:S02]  /*b5d0*/  ISETP.GE.AND P0, PT, R164, RZ, PT ;  /* 0x000000ffa400720c */ /* 0x000fe40003f06270 */
[----:B------:R-:W-:Y:S02]  /*b5e0*/  FMNMX.FTZ R173, R17, R174, !PT ;  /* 0x000000ae11ad7209 */ /* 0x000fe40007810000 */
[----:B------:R-:W-:Y:S02]  /*b5f0*/  FMNMX.FTZ R170, R18, R171, !PT ;  /* 0x000000ab12aa7209 */ /* 0x000fe40007810000 */
[----:B------:R-:W-:Y:S02]  /*b600*/  ISETP.GE.AND P1, PT, R2, RZ, PT ;  /* 0x000000ff0200720c */ /* 0x000fe40003f26270 */
[----:B------:R-:W-:Y:S02]  /*b610*/  I2FP.F32.S32 R169, R168 ;  /* 0x000000a800a97245 */ /* 0x000fe40000201400 */
[C---:B------:R-:W-:Y:S02]  /*b620*/  @!P3 IADD3 R167, -R180.reuse, 0x29, RZ ;  /* 0x00000029b4a7b810 */ /* 0x040fe40007ffe1ff */
[----:B------:R-:W-:Y:S01]  /*b630*/  ISETP.GE.AND P6, PT, R3, RZ, PT ;  /* 0x000000ff0300720c */ /* 0x000fe20003fc6270 */
[C---:B------:R-:W-:Y:S01]  /*b640*/  FFMA.FTZ R24, R169.reuse, -UR5, R24 ;  /* 0x80000005a9187c23 */ /* 0x040fe20008010018 */
[----:B------:R-:W-:Y:S01]  /*b650*/  @!P2 IADD3 R166, -R180, 0x30, RZ ;  /* 0x00000030b4a6a810 */ /* 0x000fe20007ffe1ff */
[----:B------:R-:W-:Y:S01]  /*b660*/  FFMA.FTZ R30, R169, -UR5, R30 ;  /* 0x80000005a91e7c23 */ /* 0x000fe2000801001e */
[----:B------:R-:W-:Y:S02]  /*b670*/  FMNMX.FTZ R172, R20, R173, !PT ;  /* 0x000000ad14ac7209 */ /* 0x000fe40007810000 */
[----:B------:R-:W-:Y:S02]  /*b680*/  FMNMX.FTZ R171, R19, R170, !PT ;  /* 0x000000aa13ab7209 */ /* 0x000fe40007810000 */
[----:B------:R-:W-:Y:S02]  /*b690*/  I2FP.F32.S32 R168, R167 ;  /* 0x000000a700a87245 */ /* 0x000fe40000201400 */
[----:B------:R-:W-:Y:S02]  /*b6a0*/  FMNMX.FTZ R169, R21, R172, !PT ;  /* 0x000000ac15a97209 */ /* 0x000fe40007810000 */
[----:B------:R-:W-:Y:S01]  /*b6b0*/  I2FP.F32.S32 R167, R166 ;  /* 0x000000a600a77245 */ /* 0x000fe20000201400 */
[----:B------:R-:W-:Y:S01]  /*b6c0*/  FFMA.FTZ R25, R168, -UR5, R25 ;  /* 0x80000005a8197c23 */ /* 0x000fe20008010019 */
[----:B------:R-:W-:Y:S01]  /*b6d0*/  FMNMX.FTZ R166, R22, R171, !PT ;  /* 0x000000ab16a67209 */ /* 0x000fe20007810000 */
[----:B------:R-:W-:Y:S01]  /*b6e0*/  FFMA.FTZ R31, R168, -UR5, R31 ;  /* 0x80000005a81f7c23 */ /* 0x000fe2000801001f */
[----:B------:R-:W-:Y:S01]  /*b6f0*/  @!P0 IADD3 R164, -R180, 0x38, RZ ;  /* 0x00000038b4a48810 */ /* 0x000fe20007ffe1ff */
[C---:B------:R-:W-:Y:S01]  /*b700*/  FFMA.FTZ R28, R167.reuse, -UR5, R28 ;  /* 0x80000005a71c7c23 */ /* 0x040fe2000801001c */
[----:B------:R-:W-:Y:S01]  /*b710*/  FMNMX.FTZ R170, R24, R169, !PT ;  /* 0x000000a918aa7209 */ /* 0x000fe20007810000 */
[----:B------:R-:W-:Y:S01]  /*b720*/  FFMA.FTZ R34, R167, -UR5, R34 ;  /* 0x80000005a7227c23 */ /* 0x000fe20008010022 */
[----:B------:R-:W-:Y:S02]  /*b730*/  FMNMX.FTZ R169, R23, R166, !PT ;  /* 0x000000a617a97209 */ /* 0x000fe40007810000 */
[C---:B------:R-:W-:Y:S02]  /*b740*/  @!P1 IADD3 R2, -R180.reuse, 0x31, RZ ;  /* 0x00000031b4029810 */ /* 0x040fe40007ffe1ff */
[----:B------:R-:W-:Y:S02]  /*b750*/  @!P6 IADD3 R3, -R180, 0x39, RZ ;  /* 0x00000039b403e810 */ /* 0x000fe40007ffe1ff */
[----:B------:R-:W-:Y:S01]  /*b760*/  I2FP.F32.S32 R173, R164 ;  /* 0x000000a400ad7245 */ /* 0x000fe20000201400 */
[----:B------:R-:W-:Y:S01]  /*b770*/  LDSM.16.MT88.4 R180, [R228+0x12800] ;  /* 0x01280000e4b4783b */ /* 0x000fe20000004200 */
[----:B------:R-:W-:Y:S02]  /*b780*/  FMNMX.FTZ R164, R26, R169, !PT ;  /* 0x000000a91aa47209 */ /* 0x000fe40007810000 */
[----:B------:R-:W-:Y:S01]  /*b790*/  FMNMX.FTZ R171, R25, R170, !PT ;  /* 0x000000aa19ab7209 */ /* 0x000fe20007810000 */
[----:B------:R-:W-:Y:S01]  /*b7a0*/  FFMA.FTZ R32, R173, -UR5, R32 ;  /* 0x80000005ad207c23 */ /* 0x000fe20008010020 */
[----:B------:R-:W-:Y:S02]  /*b7b0*/  I2FP.F32.S32 R2, R2 ;  /* 0x0000000200027245 */ /* 0x000fe40000201400 */
[----:B------:R-:W-:Y:S01]  /*b7c0*/  I2FP.F32.S32 R170, R3 ;  /* 0x0000000300aa7245 */ /* 0x000fe20000201400 */
[----:B------:R-:W-:Y:S01]  /*b7d0*/  LDSM.16.MT88.4 R172, [R226+0x10000] ;  /* 0x01000000e2ac783b */ /* 0x000fe20000004200 */
[----:B------:R-:W-:Y:S01]  /*b7e0*/  FMNMX.FTZ R3, R27, R164, !PT ;  /* 0x000000a41b037209 */ /* 0x000fe20007810000 */
[----:B------:R-:W-:Y:S01]  /*b7f0*/  FFMA.FTZ R29, R2, -UR5, R29 ;  /* 0x80000005021d7c23 */ /* 0x000fe2000801001d */
[----:B------:R-:W-:Y:S01]  /*b800*/  FMNMX.FTZ R166, R28, R171, !PT ;  /* 0x000000ab1ca67209 */ /* 0x000fe20007810000 */
[----:B------:R-:W-:Y:S01]  /*b810*/  FFMA.FTZ R33, R170, -UR5, R33 ;  /* 0x80000005aa217c23 */ /* 0x000fe20008010021 */
[----:B------:R-:W-:Y:S01]  /*b820*/  FMNMX.FTZ R164, R30, R3, !PT ;  /* 0x000000031ea47209 */ /* 0x000fe20007810000 */
[----:B------:R-:W-:Y:S01]  /*b830*/  FFMA.FTZ R35, R2, -UR5, R35 ;  /* 0x8000000502237c23 */ /* 0x000fe20008010023 */
[----:B------:R-:W-:Y:S02]  /*b840*/  FMNMX.FTZ R169, R29, R166, !PT ;  /* 0x000000a61da97209 */ /* 0x000fe40007810000 */
[----:B------:R-:W-:Y:S02]  /*b850*/  FMNMX.FTZ R3, R31, R164, !PT ;  /* 0x000000a41f037209 */ /* 0x000fe40007810000 */
[----:B------:R-:W-:Y:S02]  /*b860*/  FMNMX.FTZ R166, R32, R169, !PT ;  /* 0x000000a920a67209 */ /* 0x000fe40007810000 */
[----:B------:R-:W-:Y:S02]  /*b870*/  FMNMX.FTZ R2, R34, R3, !PT ;  /* 0x0000000322027209 */ /* 0x000fe40007810000 */
[----:B------:R-:W-:Y:S02]  /*b880*/  FMNMX.FTZ R168, R33, R166, !PT ;  /* 0x000000a621a87209 */ /* 0x000fe40007810000 */
[----:B------:R-:W-:Y:S03]  /*b890*/  FMNMX.FTZ R167, R35, R2, !PT ;  /* 0x0000000223a77209 */ /* 0x000fe60007810000 */
[----:B------:R-:W-:Y:S08]  /*b8a0*/  SHFL.BFLY PT, R3, R168, 0x2, 0x1f ;  /* 0x0c401f00a8037f89 */ /* 0x000ff000000e0000 */
[----:B------:R-:W1:Y:S02]  /*b8b0*/  SHFL.BFLY PT, R2, R167, 0x2, 0x1f ;  /* 0x0c401f00a7027f89 */ /* 0x000e6400000e0000 */
[----:B-1----:R-:W-:Y:S02]  /*b8c0*/  FMNMX.FTZ R166, R167, R2, !PT ;  /* 0x00000002a7a67209 */ /* 0x002fe40007810000 */
[----:B------:R-:W-:Y:S04]  /*b8d0*/  FMNMX.FTZ R169, R168, R3, !PT ;  /* 0x00000003a8a97209 */ /* 0x000fe80007810000 */
[----:B------:R-:W1:Y:S08]  /*b8e0*/  SHFL.BFLY PT, R3, R166, 0x1, 0x1f ;  /* 0x0c201f00a6037f89 */ /* 0x000e7000000e0000 */
[----:B------:R-:W2:Y:S01]  /*b8f0*/  SHFL.BFLY PT, R164, R169, 0x1, 0x1f ;  /* 0x0c201f00a9a47f89 */ /* 0x000ea200000e0000 */
[----:B-1----:R-:W-:Y:S02]  /*b900*/  FMNMX.FTZ R3, R166, R3, !PT ;  /* 0x00000003a6037209 */ /* 0x002fe40007810000 */
[----:B--2---:R-:W-:Y:S03]  /*b910*/  FMNMX.FTZ R164, R169, R164, !PT ;  /* 0x000000a4a9a47209 */ /* 0x004fe60007810000 */
[C---:B------:R-:W-:Y:S02]  /*b920*/  FADD.FTZ R0, -R3.reuse, R0 ;  /* 0x0000000003007221 */ /* 0x040fe40000010100 */
[----:B------:R-:W1:Y:S01]  /*b930*/  LDSM.16.MT88.4 R168, [R228+0x10000] ;  /* 0x01000000e4a8783b */ /* 0x000e620000004200 */
[C---:B------:R-:W-:Y:S01]  /*b940*/  FMUL.FTZ R196, R3.reuse, UR4 ;  /* 0x0000000403c47c20 */ /* 0x040fe20008410000 */
[C---:B------:R-:W-:Y:S01]  /*b950*/  FSETP.NEU.FTZ.AND P0, PT, R164.reuse, -INF , PT ;  /* 0xff800000a400780b */ /* 0x040fe20003f1d000 */
[----:B------:R-:W-:Y:S01]  /*b960*/  FADD.FTZ R2, -R164, R165 ;  /* 0x000000a5a4027221 */ /* 0x000fe20000010100 */
[----:B------:R-:W-:Y:S01]  /*b970*/  FMUL.FTZ R167, R0, UR4 ;  /* 0x0000000400a77c20 */ /* 0x000fe20008410000 */
[----:B------:R-:W-:Y:S02]  /*b980*/  FMUL.FTZ R198, R164, UR4 ;  /* 0x00000004a4c67c20 */ /* 0x000fe40008410000 */
[----:B------:R-:W-:Y:S01]  /*b990*/  FMUL.FTZ R165, R2, UR4 ;  /* 0x0000000402a57c20 */ /* 0x000fe20008410000 */
[----:B------:R2:W3:Y:S02]  /*b9a0*/  MUFU.EX2 R0, R167 ;  /* 0x000000a700007308 */ /* 0x0004e40000000800 */
[----:B------:R-:W-:Y:S02]  /*b9b0*/  FSEL R198, R198, RZ, P0 ;  /* 0x000000ffc6c67208 */ /* 0x000fe40000000000 */
[----:B------:R-:W-:Y:S03]  /*b9c0*/  FSETP.NEU.FTZ.AND P0, PT, R3, -INF , PT ;  /* 0xff8000000300780b */ /* 0x000fe60003f1d000 */
[--C-:B------:R-:W-:Y:S03]  /*b9d0*/  FFMA.FTZ R197, R4, UR4, -R198.reuse ;  /* 0x0000000404c57c23 */ /* 0x100fe600080108c6 */
[----:B------:R4:W5:Y:S01]  /*b9e0*/  MUFU.EX2 R2, R165 ;  /* 0x000000a500027308 */ /* 0x0009620000000800 */
[----:B------:R-:W-:Y:S01]  /*b9f0*/  FSEL R196, R196, RZ, P0 ;  /* 0x000000ffc4c47208 */ /* 0x000fe20000000000 */
[--C-:B------:R-:W-:Y:S01]  /*ba00*/  FFMA.FTZ R194, R5, UR4, -R198.reuse ;  /* 0x0000000405c27c23 */ /* 0x100fe200080108c6 */
[--C-:B------:R-:W-:Y:S01]  /*ba10*/  FFMA.FTZ R193, R8, UR4, -R198.reuse ;  /* 0x0000000408c17c23 */ /* 0x100fe200080108c6 */
[--C-:B------:R-:W-:Y:S01]  /*ba20*/  FFMA.FTZ R192, R9, UR4, -R198.reuse ;  /* 0x0000000409c07c23 */ /* 0x100fe200080108c6 */
[----:B------:R-:W-:Y:S01]  /*ba30*/  FFMA.FTZ R199, R12, UR4, -R198 ;  /* 0x000000040cc77c23 */ /* 0x000fe200080108c6 */
[--C-:B------:R-:W-:Y:S01]  /*ba40*/  FFMA.FTZ R195, R6, UR4, -R196.reuse ;  /* 0x0000000406c37c23 */ /* 0x100fe200080108c4 */
[--C-:B------:R-:W-:Y:S03]  /*ba50*/  FFMA.FTZ R166, R10, UR4, -R196.reuse ;  /* 0x000000040aa67c23 */ /* 0x100fe600080108c4 */
[----:B------:R-:W-:Y:S01]  /*ba60*/  MUFU.EX2 R197, R197 ;  /* 0x000000c500c57308 */ /* 0x000fe20000000800 */
[--C-:B--2---:R-:W-:Y:S01]  /*ba70*/  FFMA.FTZ R167, R7, UR4, -R196.reuse ;  /* 0x0000000407a77c23 */ /* 0x104fe200080108c4 */
[C---:B---3--:R-:W-:Y:S01]  /*ba80*/  FMUL.FTZ R6, R0.reuse, R158 ;  /* 0x0000009e00067220 */ /* 0x048fe20000410000 */
[C---:B------:R-:W-:Y:S01]  /*ba90*/  FMUL.FTZ R7, R0.reuse, R159 ;  /* 0x0000009f00077220 */ /* 0x040fe20000410000 */
[C---:B------:R-:W-:Y:S01]  /*baa0*/  FMUL.FTZ R10, R0.reuse, R162 ;  /* 0x000000a2000a7220 */ /* 0x040fe20000410000 */
[C---:B------:R-:W-:Y:S01]  /*bab0*/  FMUL.FTZ R38, R0.reuse, R38 ;  /* 0x0000002600267220 */ /* 0x040fe20000410000 */
[C---:B------:R-:W-:Y:S01]  /*bac0*/  FMUL.FTZ R39, R0.reuse, R39 ;  /* 0x0000002700277220 */ /* 0x040fe20000410000 */
[----:B------:R-:W-:Y:S03]  /*bad0*/  FMUL.FTZ R42, R0, R42 ;  /* 0x0000002a002a7220 */ /* 0x000fe60000410000 */
[----:B------:R-:W2:Y:S01]  /*bae0*/  MUFU.EX2 R194, R194 ;  /* 0x000000c200c27308 */ /* 0x000ea20000000800 */
[----:B----4-:R-:W-:Y:S01]  /*baf0*/  FFMA.FTZ R165, R11, UR4, -R196 ;  /* 0x000000040ba57c23 */ /* 0x010fe200080108c4 */
[C---:B-----5:R-:W-:Y:S01]  /*bb00*/  FMUL.FTZ R4, R2.reuse, R156 ;  /* 0x0000009c02047220 */ /* 0x060fe20000410000 */
[C---:B------:R-:W-:Y:S01]  /*bb10*/  FMUL.FTZ R5, R2.reuse, R157 ;  /* 0x0000009d02057220 */ /* 0x040fe20000410000 */
[C---:B------:R-:W-:Y:S01]  /*bb20*/  FMUL.FTZ R8, R2.reuse, R160 ;  /* 0x000000a002087220 */ /* 0x040fe20000410000 */
[----:B------:R-:W-:Y:S01]  /*bb30*/  FMUL.FTZ R9, R2, R161 ;  /* 0x000000a102097220 */ /* 0x000fe20000410000 */
[----:B------:R-:W-:Y:S01]  /*bb40*/  FMUL.FTZ R11, R0, R163 ;  /* 0x000000a3000b7220 */ /* 0x000fe20000410000 */
[C---:B------:R-:W-:Y:S03]  /*bb50*/  FMUL.FTZ R36, R2.reuse, R36 ;  /* 0x0000002402247220 */ /* 0x040fe60000410000 */
[----:B------:R-:W-:Y:S01]  /*bb60*/  MUFU.EX2 R193, R193 ;  /* 0x000000c100c17308 */ /* 0x000fe20000000800 */
[----:B------:R-:W3:Y:S01]  /*bb70*/  LDSM.16.MT88.4 R160, [R224+0x10000] ;  /* 0x01000000e0a0783b */ /* 0x000ee20000004200 */
[C---:B------:R-:W-:Y:S01]  /*bb80*/  FMUL.FTZ R37, R2.reuse, R37 ;  /* 0x0000002502257220 */ /* 0x040fe20000410000 */
[C---:B------:R-:W-:Y:S01]  /*bb90*/  FMUL.FTZ R40, R2.reuse, R40 ;  /* 0x0000002802287220 */ /* 0x040fe20000410000 */
[----:B------:R-:W-:Y:S01]  /*bba0*/  FMUL.FTZ R41, R2, R41 ;  /* 0x0000002902297220 */ /* 0x000fe20000410000 */
        /* <DEDUP_REMOVED lines=20> */
[----:B----4-:R-:W-:Y:S01]  /*bcf0*/  F2FP.BF16.F32.PACK_AB R158, R192, R193 ;  /* 0x000000c1c09e723e */ /* 0x010fe200000010ff */
        /* <DEDUP_REMOVED lines=11> */
[C---:B------:R-:W-:Y:S01]  /*bdb0*/  FMUL.FTZ R68, R2.reuse, R68 ;  /* 0x0000004402447220 */ /* 0x040fe20000410000 */
[----:B------:R-:W-:Y:S01]  /*bdc0*/  FMUL.FTZ R69, R2, R69 ;  /* 0x0000004502457220 */ /* 0x000fe20000410000 */
[C---:B------:R-:W-:Y:S03]  /*bdd0*/  FMUL.FTZ R70, R0.reuse, R70 ;  /* 0x0000004600467220 */ /* 0x040fe60000410000 */
        /* <DEDUP_REMOVED lines=40> */
[----:B------:R-:W-:Y:S04]  /*c060*/  LDSM.16.MT88.4 R176, [R224+0x10800] ;  /* 0x01080000e0b0783b */ /* 0x000fe80000004200 */
[----:B------:R-:W-:Y:S01]  /*c070*/  FMUL.FTZ R97, R2, R97 ;  /* 0x0000006102617220 */ /* 0x000fe20000410000 */
[C---:B---3--:R-:W-:Y:S05]  /*c080*/  HMMA.16816.F32.BF16 R52, R156.reuse, R160, R52 ;  /* 0x000000a09c34723c */ /* 0x048fea0000041834 */
        /* <DEDUP_REMOVED lines=68> */
[----:B------:R-:W-:Y:S03]  /*c4d0*/  FFMA.FTZ R200, R13, UR4, -R198 ;  /* 0x000000040dc87c23 */ /* 0x000fe600080108c6 */
[----:B------:R-:W-:Y:S01]  /*c4e0*/  FMUL.FTZ R13, R2, R153 ;  /* 0x00000099020d7220 */ /* 0x000fe20000410000 */
[--C-:B------:R-:W-:Y:S01]  /*c4f0*/  FFMA.FTZ R203, R14, UR4, -R196.reuse ;  /* 0x000000040ecb7c23 */ /* 0x100fe200080108c4 */
[----:B------:R-:W-:Y:S01]  /*c500*/  FMUL.FTZ R14, R0, R154 ;  /* 0x0000009a000e7220 */ /* 0x000fe20000410000 */
[C---:B------:R-:W-:Y:S01]  /*c510*/  FMUL.FTZ R140, R2.reuse, R140 ;  /* 0x0000008c028c7220 */ /* 0x040fe20000410000 */
[----:B------:R-:W-:Y:S01]  /*c520*/  FMUL.FTZ R141, R2, R141 ;  /* 0x0000008d028d7220 */ /* 0x000fe20000410000 */
[C---:B------:R-:W-:Y:S01]  /*c530*/  FMUL.FTZ R142, R0.reuse, R142 ;  /* 0x0000008e008e7220 */ /* 0x040fe20000410000 */
[C---:B---3--:R-:W-:Y:S01]  /*c540*/  HMMA.16816.F32.BF16 R124, R156.reuse, R160, R124 ;  /* 0x000000a09c7c723c */ /* 0x048fe2000004187c */
[----:B------:R-:W3:Y:S02]  /*c550*/  MUFU.EX2 R200, R200 ;  /* 0x000000c800c87308 */ /* 0x000ee40000000800 */
[C---:B------:R-:W-:Y:S01]  /*c560*/  FMUL.FTZ R143, R0.reuse, R143 ;  /* 0x0000008f008f7220 */ /* 0x040fe20000410000 */
[----:B------:R-:W-:Y:S01]  /*c570*/  FFMA.FTZ R204, R15, UR4, -R196 ;  /* 0x000000040fcc7c23 */ /* 0x000fe200080108c4 */
[----:B------:R-:W-:Y:S01]  /*c580*/  FMUL.FTZ R15, R0, R155 ;  /* 0x0000009b000f7220 */ /* 0x000fe20000410000 */
[C---:B------:R-:W-:Y:S01]  /*c590*/  HMMA.16816.F32.BF16 R128, R156.reuse, R162, R128 ;  /* 0x000000a29c80723c */ /* 0x040fe20000041880 */
[----:B------:R-:W4:Y:S04]  /*c5a0*/  LDSM.16.MT88.4 R160, [R224+0x16000] ;  /* 0x01600000e0a0783b */ /* 0x000f280000004200 */
[----:B------:R-:W-:Y:S01]  /*c5b0*/  MUFU.EX2 R203, R203 ;  /* 0x000000cb00cb7308 */ /* 0x000fe20000000800 */
[--C-:B------:R-:W-:Y:S01]  /*c5c0*/  FFMA.FTZ R202, R16, UR4, -R198.reuse ;  /* 0x0000000410ca7c23 */ /* 0x100fe200080108c6 */
[C---:B-1----:R-:W-:Y:S02]  /*c5d0*/  HMMA.16816.F32.BF16 R132, R156.reuse, R168, R132 ;  /* 0x000000a89c84723c */ /* 0x042fe40000041884 */
[----:B------:R-:W-:Y:S02]  /*c5e0*/  LDSM.16.MT88.4 R152, [R226+0x10800] ;  /* 0x01080000e298783b */ /* 0x000fe40000004200 */
[----:B------:R-:W-:Y:S02]  /*c5f0*/  FFMA.FTZ R201, R17, UR4, -R198 ;  /* 0x0000000411c97c23 */ /* 0x000fe400080108c6 */
[C---:B------:R-:W-:Y:S02]  /*c600*/  HMMA.16816.F32.BF16 R136, R156.reuse, R170, R136 ;  /* 0x000000aa9c88723c */ /* 0x040fe40000041888 */
[----:B------:R-:W-:Y:S02]  /*c610*/  MUFU.EX2 R202, R202 ;  /* 0x000000ca00ca7308 */ /* 0x000fe40000000800 */
[----:B------:R-:W1:Y:S02]  /*c620*/  LDSM.16.MT88.4 R168, [R228+0x10800] ;  /* 0x01080000e4a8783b */ /* 0x000e640000004200 */
[C---:B--2---:R-:W-:Y:S06]  /*c630*/  HMMA.16816.F32.BF16 R140, R156.reuse, R172, R140 ;  /* 0x000000ac9c8c723c */ /* 0x044fec000004188c */
[----:B------:R-:W2:Y:S01]  /*c640*/  MUFU.EX2 R201, R201 ;  /* 0x000000c900c97308 */ /* 0x000ea20000000800 */
[--C-:B------:R-:W-:Y:S01]  /*c650*/  FFMA.FTZ R205, R18, UR4, -R196.reuse ;  /* 0x0000000412cd7c23 */ /* 0x100fe200080108c4 */
[C---:B------:R-:W-:Y:S01]  /*c660*/  HMMA.16816.F32.BF16 R12, R156.reuse, R174, R12 ;  /* 0x000000ae9c0c723c */ /* 0x040fe2000004180c */
[----:B------:R-:W5:Y:S02]  /*c670*/  LDSM.16.MT88.4 R172, [R225+0x10800] ;  /* 0x01080000e1ac783b */ /* 0x000f640000004200 */
[----:B------:R-:W-:Y:S05]  /*c680*/  FFMA.FTZ R206, R19, UR4, -R196 ;  /* 0x0000000413ce7c23 */ /* 0x000fea00080108c4 */
[----:B------:R-:W1:Y:S03]  /*c690*/  MUFU.EX2 R204, R204 ;  /* 0x000000cc00cc7308 */ /* 0x000e660000000800 */
        /* <DEDUP_REMOVED lines=9> */
[----:B---3--:R-:W-:Y:S01]  /*c730*/  F2FP.BF16.F32.PACK_AB R148, R200, R199 ;  /* 0x000000c7c894723e */ /* 0x008fe200000010ff */
[C---:B----4-:R-:W-:Y:S05]  /*c740*/  HMMA.16816.F32.BF16 R16, R156.reuse, R160, R16 ;  /* 0x000000a09c10723c */ /* 0x050fea0000041810 */
[----:B------:R-:W3:Y:S01]  /*c750*/  MUFU.EX2 R206, R206 ;  /* 0x000000ce00ce7308 */ /* 0x000ee20000000800 */
[----:B--2---:R-:W-:Y:S01]  /*c760*/  F2FP.BF16.F32.PACK_AB R150, R201, R202 ;  /* 0x000000cac996723e */ /* 0x004fe200000010ff */
[----:B------:R-:W-:Y:S01]  /*c770*/  FFMA.FTZ R197, R2, R251, R197 ;  /* 0x000000fb02c57223 */ /* 0x000fe200000100c5 */
[----:B------:R-:W-:Y:S01]  /*c780*/  HMMA.16816.F32.BF16 R144, R156, R162, R144 ;  /* 0x000000a29c90723c */ /* 0x000fe20000041890 */
[----:B------:R-:W2:Y:S02]  /*c790*/  LDSM.16.MT88.4 R156, [R224+0x12800] ;  /* 0x01280000e09c783b */ /* 0x000ea40000004200 */
[----:B-1----:R-:W-:Y:S01]  /*c7a0*/  F2FP.BF16.F32.PACK_AB R149, R204, R203 ;  /* 0x000000cbcc95723e */ /* 0x002fe200000010ff */
[----:B------:R-:W-:Y:S01]  /*c7b0*/  FFMA.FTZ R195, R0, R249, R195 ;  /* 0x000000f900c37223 */ /* 0x000fe200000100c3 */
[----:B------:R-:W-:Y:S01]  /*c7c0*/  MOV R0, R3 ;  /* 0x0000000300007202 */ /* 0x000fe20000000f00 */
[----:B------:R-:W-:Y:S03]  /*c7d0*/  FADD.FTZ R194, R194, R197 ;  /* 0x000000c5c2c27221 */ /* 0x000fe60000010000 */
[----:B------:R-:W1:Y:S02]  /*c7e0*/  LDSM.16.MT88.4 R160, [R228+0x14800] ;  /* 0x01480000e4a0783b */ /* 0x000e640000004200 */
[----:B------:R-:W-:Y:S01]  /*c7f0*/  FADD.FTZ R195, R167, R195 ;  /* 0x000000c3a7c37221 */ /* 0x000fe20000010000 */
[----:B------:R-:W-:Y:S01]  /*c800*/  FADD.FTZ R193, R193, R194 ;  /* 0x000000c2c1c17221 */ /* 0x000fe20000010000 */
[----:B---3--:R-:W-:Y:S02]  /*c810*/  F2FP.BF16.F32.PACK_AB R151, R206, R205 ;  /* 0x000000cdce97723e */ /* 0x008fe400000010ff */
[----:B------:R-:W-:Y:S01]  /*c820*/  FADD.FTZ R166, R166, R195 ;  /* 0x000000c3a6a67221 */ /* 0x000fe20000010000 */
[----:B------:R-:W-:Y:S03]  /*c830*/  FADD.FTZ R192, R192, R193 ;  /* 0x000000c1c0c07221 */ /* 0x000fe60000010000 */
[----:B------:R-:W-:Y:S01]  /*c840*/  FADD.FTZ R166, R165, R166 ;  /* 0x000000a6a5a67221 */ /* 0x000fe20000010000 */
[----:B------:R-:W-:Y:S01]  /*c850*/  MOV R165, R164 ;  /* 0x000000a400a57202 */ /* 0x000fe20000000f00 */
        /* <DEDUP_REMOVED lines=30> */
[----:B------:R-:W-:Y:S01]  /*ca40*/  FFMA.FTZ R187, R25, UR4, -R198 ;  /* 0x0000000419bb7c23 */ /* 0x000fe200080108c6 */
[C---:B--2---:R-:W-:Y:S05]  /*ca50*/  HMMA.16816.F32.BF16 R84, R148.reuse, R156, R84 ;  /* 0x0000009c9454723c */ /* 0x044fea0000041854 */
[----:B------:R-:W-:Y:S01]  /*ca60*/  MUFU.EX2 R186, R186 ;  /* 0x000000ba00ba7308 */ /* 0x000fe20000000800 */
[--C-:B------:R-:W-:Y:S01]  /*ca70*/  FFMA.FTZ R190, R26, UR4, -R196.reuse ;  /* 0x000000041abe7c23 */ /* 0x100fe200080108c4 */
[C---:B------:R-:W-:Y:S01]  /*ca80*/  HMMA.16816.F32.BF16 R88, R148.reuse, R158, R88 ;  /* 0x0000009e9458723c */ /* 0x040fe20000041858 */
[----:B------:R-:W2:Y:S03]  /*ca90*/  LDSM.16.MT88.4 R156, [R226+0x16800] ;  /* 0x01680000e29c783b */ /* 0x000ea60000004200 */
[----:B------:R-:W-:Y:S02]  /*caa0*/  FFMA.FTZ R191, R27, UR4, -R196 ;  /* 0x000000041bbf7c23 */ /* 0x000fe400080108c4 */
[C---:B-1----:R-:W-:Y:S02]  /*cab0*/  HMMA.16816.F32.BF16 R92, R148.reuse, R160, R92 ;  /* 0x000000a0945c723c */ /* 0x042fe4000004185c */
[----:B------:R-:W1:Y:S01]  /*cac0*/  MUFU.EX2 R187, R187 ;  /* 0x000000bb00bb7308 */ /* 0x000e620000000800 */
[----:B------:R-:W-:Y:S02]  /*cad0*/  LDSM.16.MT88.4 R24, [R224+0x11000] ;  /* 0x01100000e018783b */ /* 0x000fe40000004200 */
[----:B------:R-:W-:Y:S01]  /*cae0*/  FFMA.FTZ R185, R21, UR4, -R198 ;  /* 0x0000000415b97c23 */ /* 0x000fe200080108c6 */
[C---:B------:R-:W-:Y:S06]  /*caf0*/  HMMA.16816.F32.BF16 R96, R148.reuse, R162, R96 ;  /* 0x000000a29460723c */ /* 0x040fec0000041860 */
[----:B------:R-:W-:Y:S01]  /*cb00*/  MUFU.EX2 R190, R190 ;  /* 0x000000be00be7308 */ /* 0x000fe20000000800 */
[----:B------:R-:W-:Y:S01]  /*cb10*/  LDSM.16.MT88.4 R160, [R224+0x16800] ;  /* 0x01680000e0a0783b */ /* 0x000fe20000004200 */
[C---:B---3--:R-:W-:Y:S03]  /*cb20*/  HMMA.16816.F32.BF16 R100, R148.reuse, R168, R100 ;  /* 0x000000a89464723c */ /* 0x048fe60000041864 */
[--C-:B------:R-:W-:Y:S03]  /*cb30*/  FFMA.FTZ R188, R22, UR4, -R196.reuse ;  /* 0x0000000416bc7c23 */ /* 0x100fe600080108c4 */
[C---:B------:R-:W-:Y:S01]  /*cb40*/  HMMA.16816.F32.BF16 R104, R148.reuse, R170, R104 ;  /* 0x000000aa9468723c */ /* 0x040fe20000041868 */
[----:B------:R-:W-:Y:S01]  /*cb50*/  LDSM.16.MT88.4 R168, [R228+0x11000] ;  /* 0x01100000e4a8783b */ /* 0x000fe20000004200 */
[----:B------:R-:W3:Y:S03]  /*cb60*/  MUFU.EX2 R185, R185 ;  /* 0x000000b900b97308 */ /* 0x000ee60000000800 */
[----:B-1----:R-:W-:Y:S01]  /*cb70*/  F2FP.BF16.F32.PACK_AB R22, R187, R186 ;  /* 0x000000babb16723e */ /* 0x002fe200000010ff */
[C---:B----4-:R-:W-:Y:S06]  /*cb80*/  HMMA.16816.F32.BF16 R108, R148.reuse, R152, R108 ;  /* 0x00000098946c723c */ /* 0x050fec000004186c */
[----:B------:R-:W-:Y:S01]  /*cb90*/  MUFU.EX2 R188, R188 ;  /* 0x000000bc00bc7308 */ /* 0x000fe20000000800 */
[----:B------:R-:W-:Y:S01]  /*cba0*/  FFMA.FTZ R189, R23, UR4, -R196 ;  /* 0x0000000417bd7c23 */ /* 0x000fe200080108c4 */
[C---:B------:R-:W-:Y:S01]  /*cbb0*/  HMMA.16816.F32.BF16 R112, R148.reuse, R154, R112 ;  /* 0x0000009a9470723c */ /* 0x040fe20000041870 */
[----:B------:R-:W1:Y:S05]  /*cbc0*/  LDSM.16.MT88.4 R152, [R225+0x16800] ;  /* 0x01680000e198783b */ /* 0x000e6a0000004200 */
[C---:B-----5:R-:W-:Y:S02]  /*cbd0*/  HMMA.16816.F32.BF16 R116, R148.reuse, R172, R116 ;  /* 0x000000ac9474723c */ /* 0x060fe40000041874 */
[----:B------:R-:W4:Y:S03]  /*cbe0*/  MUFU.EX2 R189, R189 ;  /* 0x000000bd00bd7308 */ /* 0x000f260000000800 */
[C---:B---3--:R-:W-:Y:S01]  /*cbf0*/  F2FP.BF16.F32.PACK_AB R20, R185.reuse, R184 ;  /* 0x000000b8b914723e */ /* 0x048fe200000010ff */
[C---:B------:R-:W-:Y:S01]  /*cc00*/  HMMA.16816.F32.BF16 R120, R148.reuse, R174, R120 ;  /* 0x000000ae9478723c */ /* 0x040fe20000041878 */
[----:B------:R-:W-:Y:S05]  /*cc10*/  LDSM.16.MT88.4 R172, [R225+0x11000] ;  /* 0x01100000e1ac783b */ /* 0x000fea0000004200 */
[----:B------:R-:W3:Y:S01]  /*cc20*/  MUFU.EX2 R191, R191 ;  /* 0x000000bf00bf7308 */ /* 0x000ee20000000800 */
[----:B------:R-:W-:Y:S01]  /*cc30*/  FADD.FTZ R184, R184, R201 ;  /* 0x000000c9b8b87221 */ /* 0x000fe20000010000 */
[C---:B------:R-:W-:Y:S03]  /*cc40*/  HMMA.16816.F32.BF16 R124, R148.reuse, R176, R124 ;  /* 0x000000b0947c723c */ /* 0x040fe6000004187c */
[----:B------:R-:W-:Y:S03]  /*cc50*/  FADD.FTZ R185, R185, R184 ;  /* 0x000000b8b9b97221 */ /* 0x000fe60000010000 */
[C---:B------:R-:W-:Y:S01]  /*cc60*/  HMMA.16816.F32.BF16 R128, R148.reuse, R178, R128 ;  /* 0x000000b29480723c */ /* 0x040fe20000041880 */
[----:B------:R-:W-:Y:S04]  /*cc70*/  LDSM.16.MT88.4 R176, [R224+0x13000] ;  /* 0x01300000e0b0783b */ /* 0x000fe80000004200 */
[----:B----4-:R-:W-:Y:S01]  /*cc80*/  F2FP.BF16.F32.PACK_AB R21, R189, R188 ;  /* 0x000000bcbd15723e */ /* 0x010fe200000010ff */
[C---:B--2---:R-:W-:Y:S05]  /*cc90*/  HMMA.16816.F32.BF16 R132, R148.reuse, R156, R132 ;  /* 0x0000009c9484723c */ /* 0x044fea0000041884 */
[----:B---3--:R-:W-:Y:S01]  /*cca0*/  F2FP.BF16.F32.PACK_AB R23, R191, R190 ;  /* 0x000000bebf17723e */ /* 0x008fe200000010ff */
[C---:B------:R-:W-:Y:S01]  /*ccb0*/  HMMA.16816.F32.BF16 R136, R148.reuse, R158, R136 ;  /* 0x0000009e9488723c */ /* 0x040fe20000041888 */
[----:B------:R-:W2:Y:S04]  /*ccc0*/  LDSM.16.MT88.4 R156, [R226+0x11000] ;  /* 0x01100000e29c783b */ /* 0x000ea80000004200 */
        /* <DEDUP_REMOVED lines=16> */
[C---:B--2---:R-:W-:Y:S06]  /*cdd0*/  HMMA.16816.F32.BF16 R36, R20.reuse, R156, R36 ;  /* 0x0000009c1424723c */ /* 0x044fec0000041824 */
        /* <DEDUP_REMOVED lines=8> */
[----:B------:R-:W2:Y:S01]  /*ce60*/  LDSM.16.MT88.4 R24, [R225+0x15000] ;  /* 0x01500000e118783b */ /* 0x000ea20000004200 */
[----:B------:R-:W-:Y:S03]  /*ce70*/  MUFU.EX2 R172, R172 ;  /* 0x000000ac00ac7308 */ /* 0x000fe60000000800 */
[--C-:B------:R-:W-:Y:S01]  /*ce80*/  FFMA.FTZ R174, R32, UR4, -R198.reuse ;  /* 0x0000000420ae7c23 */ /* 0x100fe200080108c6 */
[C---:B-1----:R-:W-:Y:S06]  /*ce90*/  HMMA.16816.F32.BF16 R60, R20.reuse, R152, R60 ;  /* 0x00000098143c723c */ /* 0x042fec000004183c */
[----:B------:R-:W1:Y:S01]  /*cea0*/  MUFU.EX2 R173, R173 ;  /* 0x000000ad00ad7308 */ /* 0x000e620000000800 */
[----:B------:R-:W-:Y:S01]  /*ceb0*/  FFMA.FTZ R198, R33, UR4, -R198 ;  /* 0x0000000421c67c23 */ /* 0x000fe200080108c6 */
[C---:B------:R-:W-:Y:S01]  /*cec0*/  HMMA.16816.F32.BF16 R64, R20.reuse, R154, R64 ;  /* 0x0000009a1440723c */ /* 0x040fe20000041840 */
[----:B------:R-:W1:Y:S05]  /*ced0*/  LDSM.16.MT88.4 R152, [R224+0x15000] ;  /* 0x01500000e098783b */ /* 0x000e6a0000004200 */
[C---:B---3--:R-:W-:Y:S02]  /*cee0*/  HMMA.16816.F32.BF16 R68, R20.reuse, R148, R68 ;  /* 0x000000941444723c */ /* 0x048fe40000041844 */
[----:B------:R-:W-:Y:S04]  /*cef0*/  MUFU.EX2 R174, R174 ;  /* 0x000000ae00ae7308 */ /* 0x000fe80000000800 */
[C---:B------:R-:W-:Y:S01]  /*cf00*/  HMMA.16816.F32.BF16 R72, R20.reuse, R150, R72 ;  /* 0x000000961448723c */ /* 0x040fe20000041848 */
[----:B------:R-:W3:Y:S05]  /*cf10*/  LDSM.16.MT88.4 R148, [R228+0x17000] ;  /* 0x01700000e494783b */ /* 0x000eea0000004200 */
[----:B------:R-:W3:Y:S01]  /*cf20*/  MUFU.EX2 R175, R198 ;  /* 0x000000c600af7308 */ /* 0x000ee20000000800 */
[C---:B----4-:R-:W-:Y:S06]  /*cf30*/  HMMA.16816.F32.BF16 R76, R20.reuse, R160, R76 ;  /* 0x000000a0144c723c */ /* 0x050fec000004184c */
        /* <DEDUP_REMOVED lines=8> */
[----:B------:R-:W-:Y:S01]  /*cfc0*/  LDSM.16.MT88.4 R28, [R228+0x11800] ;  /* 0x01180000e41c783b */ /* 0x000fe20000004200 */
[----:B------:R-:W-:Y:S03]  /*cfd0*/  MUFU.EX2 R176, R176 ;  /* 0x000000b000b07308 */ /* 0x000fe60000000800 */
[--C-:B------:R-:W-:Y:S01]  /*cfe0*/  FFMA.FTZ R178, R34, UR4, -R196.reuse ;  /* 0x0000000422b27c23 */ /* 0x100fe200080108c4 */
[C---:B-----5:R-:W-:Y:S06]  /*cff0*/  HMMA.16816.F32.BF16 R100, R20.reuse, R168, R100 ;  /* 0x000000a81464723c */ /* 0x060fec0000041864 */
[----:B------:R-:W4:Y:S01]  /*d000*/  MUFU.EX2 R177, R177 ;  /* 0x000000b100b17308 */ /* 0x000f220000000800 */
[----:B------:R-:W-:Y:S01]  /*d010*/  FFMA.FTZ R196, R35, UR4, -R196 ;  /* 0x0000000423c47c23 */ /* 0x000fe200080108c4 */
[C---:B------:R-:W-:Y:S01]  /*d020*/  HMMA.16816.F32.BF16 R104, R20.reuse, R170, R104 ;  /* 0x000000aa1468723c */ /* 0x040fe20000041868 */
[----:B------:R-:W-:Y:S05]  /*d030*/  LDSM.16.MT88.4 R32, [R225+0x11800] ;  /* 0x01180000e120783b */ /* 0x000fea0000004200 */
[C---:B--2---:R-:W-:Y:S02]  /*d040*/  HMMA.16816.F32.BF16 R108, R20.reuse, R24, R108 ;  /* 0x00000018146c723c */ /* 0x044fe4000004186c */
[----:B------:R-:W-:Y:S01]  /*d050*/  MUFU.EX2 R178, R178 ;  /* 0x000000b200b27308 */ /* 0x000fe20000000800 */
[----:B------:R-:W-:Y:S03]  /*d060*/  LDSM.16.MT88.4 R168, [R228+0x13800] ;  /* 0x01380000e4a8783b */ /* 0x000fe60000004200 */
[C---:B------:R-:W-:Y:S06]  /*d070*/  HMMA.16816.F32.BF16 R112, R20.reuse, R26, R112 ;  /* 0x0000001a1470723c */ /* 0x040fec0000041870 */
[----:B------:R-:W2:Y:S01]  /*d080*/  MUFU.EX2 R179, R196 ;  /* 0x000000c400b37308 */ /* 0x000ea20000000800 */
[----:B------:R-:W5:Y:S01]  /*d090*/  LDSM.16.MT88.4 R24, [R225+0x17000] ;  /* 0x01700000e118783b */ /* 0x000f620000004200 */
[C---:B-1----:R-:W-:Y:S06]  /*d0a0*/  HMMA.16816.F32.BF16 R116, R20.reuse, R152, R116 ;  /* 0x000000981474723c */ /* 0x042fec0000041874 */
[C---:B------:R-:W-:Y:S01]  /*d0b0*/  HMMA.16816.F32.BF16 R120, R20.reuse, R154, R120 ;  /* 0x0000009a1478723c */ /* 0x040fe20000041878 */
[----:B------:R-:W-:Y:S05]  /*d0c0*/  LDSM.16.MT88.4 R152, [R224+0x11800] ;  /* 0x01180000e098783b */ /* 0x000fea0000004200 */
[C---:B---3--:R-:W-:Y:S06]  /*d0d0*/  HMMA.16816.F32.BF16 R124, R20.reuse, R148, R124 ;  /* 0x00000094147c723c */ /* 0x048fec000004187c */
[C---:B------:R-:W-:Y:S01]  /*d0e0*/  HMMA.16816.F32.BF16 R128, R20.reuse, R150, R128 ;  /* 0x000000961480723c */ /* 0x040fe20000041880 */
[----:B------:R-:W1:Y:S05]  /*d0f0*/  LDSM.16.MT88.4 R148, [R226+0x11800] ;  /* 0x01180000e294783b */ /* 0x000e6a0000004200 */
[C---:B------:R-:W-:Y:S06]  /*d100*/  HMMA.16816.F32.BF16 R132, R20.reuse, R156, R132 ;  /* 0x0000009c1484723c */ /* 0x040fec0000041884 */
[C---:B------:R-:W-:Y:S06]  /*d110*/  HMMA.16816.F32.BF16 R136, R20.reuse, R158, R136 ;  /* 0x0000009e1488723c */ /* 0x040fec0000041888 */
[C---:B-----5:R-:W-:Y:S06]  /*d120*/  HMMA.16816.F32.BF16 R140, R20.reuse, R24, R140 ;  /* 0x00000018148c723c */ /* 0x060fec000004188c */
[C---:B------:R-:W-:Y:S05]  /*d130*/  HMMA.16816.F32.BF16 R12, R20.reuse, R26, R12 ;  /* 0x0000001a140c723c */ /* 0x040fea000004180c */
[----:B------:R-:W-:Y:S01]  /*d140*/  F2FP.BF16.F32.PACK_AB R24, R173, R172 ;  /* 0x000000acad18723e */ /* 0x000fe200000010ff */
[C---:B------:R-:W-:Y:S05]  /*d150*/  HMMA.16816.F32.BF16 R16, R20.reuse, R160, R16 ;  /* 0x000000a01410723c */ /* 0x040fea0000041810 */
[----:B------:R-:W-:Y:S01]  /*d160*/  F2FP.BF16.F32.PACK_AB R26, R175, R174 ;  /* 0x000000aeaf1a723e */ /* 0x000fe200000010ff */
[----:B------:R-:W-:Y:S01]  /*d170*/  HMMA.16816.F32.BF16 R144, R20, R162, R144 ;  /* 0x000000a21490723c */ /* 0x000fe20000041890 */
[----:B------:R-:W-:Y:S04]  /*d180*/  LDSM.16.MT88.4 R20, [R224+0x13800] ;  /* 0x01380000e014783b */ /* 0x000fe80000004200 */
[----:B----4-:R-:W-:Y:S01]  /*d190*/  F2FP.BF16.F32.PACK_AB R25, R177, R176 ;  /* 0x000000b0b119723e */ /* 0x010fe200000010ff */
[----:B------:R-:W-:Y:S01]  /*d1a0*/  FADD.FTZ R172, R172, R187 ;  /* 0x000000bbacac7221 */ /* 0x000fe20000010000 */
[----:B--2---:R-:W-:Y:S01]  /*d1b0*/  F2FP.BF16.F32.PACK_AB R27, R179, R178 ;  /* 0x000000b2b31b723e */ /* 0x004fe200000010ff */
[----:B------:R-:W-:Y:S03]  /*d1c0*/  FADD.FTZ R176, R176, R191 ;  /* 0x000000bfb0b07221 */ /* 0x000fe60000010000 */
[----:B------:R-:W-:Y:S01]  /*d1d0*/  FADD.FTZ R173, R173, R172 ;  /* 0x000000acadad7221 */ /* 0x000fe20000010000 */
[----:B------:R-:W-:Y:S02]  /*d1e0*/  FADD.FTZ R177, R177, R176 ;  /* 0x000000b0b1b17221 */ /* 0x000fe40000010000 */
[C---:B------:R-:W-:Y:S01]  /*d1f0*/  HMMA.16816.F32.BF16 R156, R24.reuse, R28, R4 ;  /* 0x0000001c189c723c */ /* 0x040fe20000041804 */
[----:B------:R-:W2:Y:S04]  /*d200*/  LDSM.16.MT88.4 R4, [R226+0x13800] ;  /* 0x01380000e204783b */ /* 0x000ea80000004200 */
[----:B------:R-:W-:Y:S01]  /*d210*/  FADD.FTZ R174, R174, R173 ;  /* 0x000000adaeae7221 */ /* 0x000fe20000010000 */
[C---:B------:R-:W-:Y:S03]  /*d220*/  HMMA.16816.F32.BF16 R160, R24.reuse, R30, R8 ;  /* 0x0000001e18a0723c */ /* 0x040fe60000041808 */
[----:B------:R-:W3:Y:S02]  /*d230*/  LDSM.16.MT88.4 R8, [R225+0x13800] ;  /* 0x01380000e108783b */ /* 0x000ee40000004200 */
[----:B------:R-:W-:Y:S01]  /*d240*/  FADD.FTZ R178, R178, R177 ;  /* 0x000000b1b2b27221 */ /* 0x000fe20000010000 */
[C---:B-1----:R-:W-:Y:S05]  /*d250*/  HMMA.16816.F32.BF16 R36, R24.reuse, R148, R36 ;  /* 0x000000941824723c */ /* 0x042fea0000041824 */
[----:B------:R-:W1:Y:S01]  /*d260*/  LDSM.16.MT88.4 R28, [R228+0x15800] ;  /* 0x01580000e41c783b */ /* 0x000e620000004200 */
[C---:B------:R-:W-:Y:S05]  /*d270*/  HMMA.16816.F32.BF16 R40, R24.reuse, R150, R40 ;  /* 0x000000961828723c */ /* 0x040fea0000041828 */
[----:B------:R-:W-:Y:S01]  /*d280*/  FADD.FTZ R251, R175, R174 ;  /* 0x000000aeaffb7221 */ /* 0x000fe20000010000 */
[C---:B------:R-:W-:Y:S01]  /*d290*/  HMMA.16816.F32.BF16 R44, R24.reuse, R32, R44 ;  /* 0x00000020182c723c */ /* 0x040fe2000004182c */
[----:B------:R-:W-:Y:S04]  /*d2a0*/  LDSM.16.MT88.4 R148, [R225+0x15800] ;  /* 0x01580000e194783b */ /* 0x000fe80000004200 */
[----:B------:R-:W-:Y:S01]  /*d2b0*/  FADD.FTZ R249, R179, R178 ;  /* 0x000000b2b3f97221 */ /* 0x000fe20000010000 */
[C---:B------:R-:W-:Y:S03]  /*d2c0*/  HMMA.16816.F32.BF16 R48, R24.reuse, R34, R48 ;  /* 0x000000221830723c */ /* 0x040fe60000041830 */
[----:B------:R-:W4:Y:S03]  /*d2d0*/  LDSM.16.MT88.4 R32, [R226+0x15800] ;  /* 0x01580000e220783b */ /* 0x000f260000004200 */
[C---:B------:R-:W-:Y:S06]  /*d2e0*/  HMMA.16816.F32.BF16 R52, R24.reuse, R152, R52 ;  /* 0x000000981834723c */ /* 0x040fec0000041834 */
[C---:B------:R-:W-:Y:S01]  /*d2f0*/  HMMA.16816.F32.BF16 R56, R24.reuse, R154, R56 ;  /* 0x0000009a1838723c */ /* 0x040fe20000041838 */
[----:B------:R-:W-:Y:S05]  /*d300*/  LDSM.16.MT88.4 R152, [R225+0x17800] ;  /* 0x01780000e198783b */ /* 0x000fea0000004200 */
[C---:B------:R-:W-:Y:S06]  /*d310*/  HMMA.16816.F32.BF16 R60, R24.reuse, R168, R60 ;  /* 0x000000a8183c723c */ /* 0x040fec000004183c */
[C---:B------:R-:W-:Y:S06]  /*d320*/  HMMA.16816.F32.BF16 R64, R24.reuse, R170, R64 ;  /* 0x000000aa1840723c */ /* 0x040fec0000041840 */
        /* <DEDUP_REMOVED lines=9> */
[C---:B-1----:R-:W-:Y:S06]  /*d3c0*/  HMMA.16816.F32.BF16 R92, R24.reuse, R28, R92 ;  /* 0x0000001c185c723c */ /* 0x042fec000004185c */
[C---:B------:R-:W-:Y:S01]  /*d3d0*/  HMMA.16816.F32.BF16 R96, R24.reuse, R30, R96 ;  /* 0x0000001e1860723c */ /* 0x040fe20000041860 */
[----:B------:R-:W1:Y:S05]  /*d3e0*/  LDSM.16.MT88.4 R28, [R224+0x17800] ;  /* 0x01780000e01c783b */ /* 0x000e6a0000004200 */
[C---:B----4-:R-:W-:Y:S06]  /*d3f0*/  HMMA.16816.F32.BF16 R100, R24.reuse, R32, R100 ;  /* 0x000000201864723c */ /* 0x050fec0000041864 */
[C---:B------:R-:W-:Y:S06]  /*d400*/  HMMA.16816.F32.BF16 R104, R24.reuse, R34, R104 ;  /* 0x000000221868723c */ /* 0x040fec0000041868 */
[C---:B------:R-:W-:Y:S06]  /*d410*/  HMMA.16816.F32.BF16 R108, R24.reuse, R148, R108 ;  /* 0x00000094186c723c */ /* 0x040fec000004186c */
[C---:B------:R-:W-:Y:S06]  /*d420*/  HMMA.16816.F32.BF16 R112, R24.reuse, R150, R112 ;  /* 0x000000961870723c */ /* 0x040fec0000041870 */
[C---:B--2---:R-:W-:Y:S06]  /*d430*/  HMMA.16816.F32.BF16 R116, R24.reuse, R4, R116 ;  /* 0x000000041874723c */ /* 0x044fec0000041874 */
[C---:B------:R-:W-:Y:S06]  /*d440*/  HMMA.16816.F32.BF16 R120, R24.reuse, R6, R120 ;  /* 0x000000061878723c */ /* 0x040fec0000041878 */
[C---:B---3--:R-:W-:Y:S06]  /*d450*/  HMMA.16816.F32.BF16 R124, R24.reuse, R8, R124 ;  /* 0x00000008187c723c */ /* 0x048fec000004187c */
[C---:B------:R-:W-:Y:S06]  /*d460*/  HMMA.16816.F32.BF16 R128, R24.reuse, R10, R128 ;  /* 0x0000000a1880723c */ /* 0x040fec0000041880 */
[C---:B-----5:R-:W-:Y:S06]  /*d470*/  HMMA.16816.F32.BF16 R132, R24.reuse, R20, R132 ;  /* 0x000000141884723c */ /* 0x060fec0000041884 */
[C---:B------:R-:W-:Y:S06]  /*d480*/  HMMA.16816.F32.BF16 R136, R24.reuse, R22, R136 ;  /* 0x000000161888723c */ /* 0x040fec0000041888 */
[C---:B------:R-:W-:Y:S06]  /*d490*/  HMMA.16816.F32.BF16 R140, R24.reuse, R152, R140 ;  /* 0x00000098188c723c */ /* 0x040fec000004188c */
[C---:B------:R-:W-:Y:S06]  /*d4a0*/  HMMA.16816.F32.BF16 R152, R24.reuse, R154, R12 ;  /* 0x0000009a1898723c */ /* 0x040fec000004180c */
[C---:B-1----:R-:W-:Y:S06]  /*d4b0*/  HMMA.16816.F32.BF16 R148, R24.reuse, R28, R16 ;  /* 0x0000001c1894723c */ /* 0x042fec0000041810 */
[----:B------:R-:W-:Y:S01]  /*d4c0*/  HMMA.16816.F32.BF16 R144, R24, R30, R144 ;  /* 0x0000001e1890723c */ /* 0x000fe20000041890 */
[----:B------:R-:W-:Y:S11]  /*d4d0*/  @!UPT UIADD3 URZ, URZ, URZ, URZ ;  /* 0x0000003f3f3ff290 */ /* 0x000ff6000fffe03f */
[----:B------:R-:W-:Y:S01]  /*d4e0*/  @!UPT UIADD3 URZ, URZ, URZ, URZ ;  /* 0x0000003f3f3ff290 */ /* 0x000fe2000fffe03f */
[----:B------:R-:W-:Y:S11]  /*d4f0*/  @P0 BRA `(.L_x_4096) ;  /* 0xffffffb400600947 */ /* 0x000ff6000383ffff */
.L_x_4092:
        /* <DEDUP_REMOVED lines=15> */
[----:B------:R-:W1:Y:S01]  /*d5f0*/  @P4 MUFU.RCP R4, R2 ;  /* 0x0000000200044308 */ /* 0x000e620000001000 */
[----:B------:R-:W2:Y:S07]  /*d600*/  @P4 LDC R25, c[0x0][0x2e8] ;  /* 0x0000ba00ff194b82 */ /* 0x000eae0000000800 */
[----:B------:R-:W3:Y:S08]  /*d610*/  @P3 MUFU.RCP R5, R0 ;  /* 0x0000000000053308 */ /* 0x000ef00000001000 */
[----:B------:R-:W4:Y:S01]  /*d620*/  @P4 MUFU.LG2 R2, R2 ;  /* 0x0000000200024308 */ /* 0x000f220000000c00 */
        /* <DEDUP_REMOVED lines=173> */
[----:B------:R-:W3:Y:S01]  /*e100*/  @P3 LDC R8, c[0x0][0x2e8] ;  /* 0x0000ba00ff083b82 */ /* 0x000ee20000000800 */
        /* <DEDUP_REMOVED lines=89> */
[----:B------:R-:W-:Y:S02]  /*e6a0*/  ISETP.NE.AND P0, PT, RZ, UR4, PT ;  /* 0x00000004ff007c0c */ /* 0x000fe4000bf05270 */
[----:B------:R-:W-:Y:S01]  /*e6b0*/  MOV R10, 0x7f800000 ;  /* 0x7f800000000a7802 */ /* 0x000fe20000000f00 */
        /* <DEDUP_REMOVED lines=17> */
[----:B------:R2:W-:Y:S04]  /*e7d0*/  STS [R13+0x6000], R132 ;  /* 0x006000840d007388 */ /* 0x0005e80000000800 */
[----:B------:R3:W-:Y:S04]  /*e7e0*/  STS [R13+0x6400], R134 ;  /* 0x006400860d007388 */ /* 0x0007e80000000800 */
[----:B------:R3:W-:Y:S04]  /*e7f0*/  STS [R15+0x6000], R136 ;  /* 0x006000880f007388 */ /* 0x0007e80000000800 */
[----:B------:R3:W-:Y:S01]  /*e800*/  STS [R15+0x6400], R138 ;  /* 0x0064008a0f007388 */ /* 0x0007e20000000800 */
[----:B-----5:R-:W-:-:S03]  /*e810*/  MOV R9, 0x7f800000 ;  /* 0x7f80000000097802 */ /* 0x020fc60000000f00 */
[----:B------:R3:W-:Y:S04]  /*e820*/  STS [R17+0x6000], R140 ;  /* 0x0060008c11007388 */ /* 0x0007e80000000800 */
[----:B------:R3:W-:Y:S01]  /*e830*/  STS [R17+0x6400], R142 ;  /* 0x0064008e11007388 */ /* 0x0007e20000000800 */
[----:B----4-:R-:W-:Y:S01]  /*e840*/  @P4 FMUL.FTZ R11, R2, 0.69314718246459960938 ;  /* 0x3f317218020b4820 */ /* 0x010fe20000410000 */
[----:B-1----:R-:W-:Y:S02]  /*e850*/  @P3 FMUL.FTZ R2, R0, 0.69314718246459960938 ;  /* 0x3f31721800023820 */ /* 0x002fe40000410000 */
[----:B------:R1:W-:Y:S01]  /*e860*/  STS [R19+0x6000], R152 ;  /* 0x0060009813007388 */ /* 0x0003e20000000800 */
[----:B--2---:R-:W-:Y:S01]  /*e870*/  @P4 FFMA.FTZ R9, R164, R25, R11 ;  /* 0x00000019a4094223 */ /* 0x004fe2000001000b */
[----:B---3--:R-:W-:-:S02]  /*e880*/  @P3 FFMA.FTZ R10, R3, R8, R2 ;  /* 0x00000008030a3223 */ /* 0x008fc40000010002 */
[----:B------:R1:W-:Y:S04]  /*e890*/  STS [R19+0x6400], R154 ;  /* 0x0064009a13007388 */ /* 0x0003e80000000800 */
[----:B------:R1:W-:Y:S04]  /*e8a0*/  STS [R21+0x6000], R148 ;  /* 0x0060009415007388 */ /* 0x0003e80000000800 */
[----:B------:R1:W-:Y:S04]  /*e8b0*/  STS [R21+0x6400], R150 ;  /* 0x0064009615007388 */ /* 0x0003e80000000800 */
[----:B------:R1:W-:Y:S04]  /*e8c0*/  STS [R23+0x6000], R144 ;  /* 0x0060009017007388 */ /* 0x0003e80000000800 */
[----:B------:R1:W-:Y:S01]  /*e8d0*/  STS [R23+0x6400], R146 ;  /* 0x0064009217007388 */ /* 0x0003e20000000800 */
[----:B------:R-:W-:Y:S05]  /*e8e0*/  @!P0 BRA `(.L_x_4097) ;  /* 0x0000000000248947 */ /* 0x000fea0003800000 */
[----:B------:R-:W2:Y:S01]  /*e8f0*/  S2UR UR11, SR_CTAID.Y ;  /* 0x00000000000b79c3 */ /* 0x000ea20000002600 */
[----:B------:R-:W-:Y:S01]  /*e900*/  ULDC UR4, c[0x0][0x2c4] ;  /* 0x0000b10000047ab9 */ /* 0x000fe20000000800 */
[----:B------:R-:W-:Y:S01]  /*e910*/  UISETP.NE.AND UP0, UPT, UR15, -0x1, UPT ;  /* 0xffffffff0f00788c */ /* 0x000fe2000bf05270 */
[----:B------:R-:W-:-:S05]  /*e920*/  ULDC UR9, c[0x0][0x2e4] ;  /* 0x0000b90000097ab9 */ /* 0x000fca0000000800 */
[----:B------:R-:W3:Y:S01]  /*e930*/  S2UR UR8, SR_CTAID.Z ;  /* 0x00000000000879c3 */ /* 0x000ee20000002700 */
[----:B--2---:R-:W-:-:S04]  /*e940*/  UIMAD UR4, UR11, UR4, URZ ;  /* 0x000000040b0472a4 */ /* 0x004fc8000f8e023f */
[----:B------:R-:W-:-:S04]  /*e950*/  USEL UR4, UR4, UR15, !UP0 ;  /* 0x0000000f04047287 */ /* 0x000fc8000c000000 */
[----:B---3--:R-:W-:Y:S01]  /*e960*/  UIMAD UR9, UR8, UR9, UR4 ;  /* 0x00000009080972a4 */ /* 0x008fe2000f8e0204 */
[----:B------:R-:W-:Y:S11]  /*e970*/  BRA `(.L_x_4098) ;  /* 0x0000000000187947 */ /* 0x000ff60003800000 */
.L_x_4097:
[----:B------:R-:W-:Y:S01]  /*e980*/  S2UR UR8, SR_CTAID.Z ;  /* 0x00000000000879c3 */ /* 0x000fe20000002700 */
[----:B------:R-:W-:Y:S01]  /*e990*/  ULDC UR4, c[0x0][0x270] ;  /* 0x00009c0000047ab9 */ /* 0x000fe20000000800 */
[----:B------:R-:W-:-:S06]  /*e9a0*/  ULDC UR9, c[0x0][0x2c4] ;  /* 0x0000b10000097ab9 */ /* 0x000fcc0000000800 */
[----:B------:R-:W2:Y:S02]  /*e9b0*/  S2UR UR11, SR_CTAID.Y ;  /* 0x00000000000b79c3 */ /* 0x000ea40000002600 */
[----:B--2---:R-:W-:-:S04]  /*e9c0*/  UIMAD UR4, UR11, UR4, UR8 ;  /* 0x000000040b0472a4 */ /* 0x004fc8000f8e0208 */
[----:B------:R-:W-:-:S12]  /*e9d0*/  UIMAD UR9, UR4, UR9, URZ ;  /* 0x00000009040972a4 */ /* 0x000fd8000f8e023f */
.L_x_4098:
[----:B------:R-:W2:Y:S01]  /*e9e0*/  S2R R3, SR_TID.X ;  /* 0x0000000000037919 */ /* 0x000ea20000002100 */
[----:B------:R-:W-:Y:S01]  /*e9f0*/  LOP3.LUT R5, R5, 0xffffffe0, RZ, 0xc0, !PT ;  /* 0xffffffe005057812 */ /* 0x000fe200078ec0ff */
[----:B------:R-:W-:Y:S01]  /*ea00*/  USHF.R.S32.HI UR10, URZ, 0x1f, UR11 ;  /* 0x0000001f3f0a7899 */ /* 0x000fe2000801140b */
[----:B------:R-:W-:Y:S01]  /*ea10*/  SHF.R.S32.HI R11, RZ, 0x1f, R6 ;  /* 0x0000001fff0b7819 */ /* 0x000fe20000011406 */
[----:B------:R-:W-:Y:S01]  /*ea20*/  UISETP.NE.AND UP0, UPT, UR15, -0x1, UPT ;  /* 0xffffffff0f00788c */ /* 0x000fe2000bf05270 */
[----:B------:R-:W-:Y:S01]  /*ea30*/  BAR.SYNC.DEFER_BLOCKING 0x0 ;  /* 0x0000000000007b1d */ /* 0x000fe20000010000 */
[----:B------:R-:W-:Y:S01]  /*ea40*/  IMAD.IADD R5, R4, 0x1, -R5 ;  /* 0x0000000104057824 */ /* 0x000fe200078e0a05 */
[----:B------:R-:W-:-:S04]  /*ea50*/  LEA.HI R11, R11, R6, RZ, 0x2 ;  /* 0x000000060b0b7211 */ /* 0x000fc800078f10ff */
[----:B------:R-:W-:Y:S01]  /*ea60*/  LOP3.LUT P0, RZ, R5, 0x3, RZ, 0xc0, !PT ;  /* 0x0000000305ff7812 */ /* 0x000fe2000780c0ff */
[----:B------:R-:W-:Y:S01]  /*ea70*/  ULDC.64 UR4, c[0x0][0x290] ;  /* 0x0000a40000047ab9 */ /* 0x000fe20000000a00 */
[----:B------:R-:W-:Y:S01]  /*ea80*/  ULDC.64 UR6, c[0x0][0x298] ;  /* 0x0000a60000067ab9 */ /* 0x000fe20000000a00 */
[----:B------:R-:W-:Y:S01]  /*ea90*/  UIMAD UR10, UR10, UR4, URZ ;  /* 0x000000040a0a72a4 */ /* 0x000fe2000f8e023f */
[----:B------:R-:W-:Y:S01]  /*eaa0*/  LOP3.LUT R11, R11, 0xffffffc, RZ, 0xc0, !PT ;  /* 0x0ffffffc0b0b7812 */ /* 0x000fe200078ec0ff */
[----:B------:R-:W-:Y:S01]  /*eab0*/  UIMAD.WIDE.U32 UR16, UR15, UR6, URZ ;  /* 0x000000060f1072a5 */ /* 0x000fe2000f8e003f */
[----:B------:R-:W-:Y:S01]  /*eac0*/  BSSY B0, `(.L_x_4099) ;  /* 0x000001d000007945 */ /* 0x000fe20003800000 */
[----:B------:R-:W-:Y:S02]  /*ead0*/  UIMAD.WIDE.U32 UR18, UR11, UR4, URZ ;  /* 0x000000040b1272a5 */ /* 0x000fe4000f8e003f */
[----:B------:R-:W-:Y:S01]  /*eae0*/  UIMAD UR5, UR11, UR5, UR10 ;  /* 0x000000050b0572a4 */ /* 0x000fe2000f8e020a */
[----:B------:R-:W-:Y:S01]  /*eaf0*/  IMAD.IADD R6, R6, 0x1, -R11 ;  /* 0x0000000106067824 */ /* 0x000fe200078e0a0b */
[----:B------:R-:W-:-:S02]  /*eb00*/  UIMAD UR15, UR15, UR7, UR17 ;  /* 0x000000070f0f72a4 */ /* 0x000fc4000f8e0211 */
[----:B------:R-:W-:Y:S02]  /*eb10*/  USEL UR16, UR18, UR16, !UP0 ;  /* 0x0000001012107287 */ /* 0x000fe4000c000000 */
[----:B------:R-:W-:Y:S01]  /*eb20*/  @!UP0 UIADD3 UR15, UR19, UR5, URZ ;  /* 0x00000005130f8290 */ /* 0x000fe2000fffe03f */
[----:B--2---:R-:W-:-:S04]  /*eb30*/  SHF.R.S32.HI R0, RZ, 0x1f, R3 ;  /* 0x0000001fff007819 */ /* 0x004fc80000011403 */
        /* <DEDUP_REMOVED lines=8> */
[----:B------:R-:W2:Y:S01]  /*ebc0*/  S2UR UR4, SR_CTAID.X ;  /* 0x00000000000479c3 */ /* 0x000ea20000002500 */
[C---:B------:R-:W-:Y:S01]  /*ebd0*/  VIADD R5, R6.reuse, 0x8 ;  /* 0x0000000806057836 */ /* 0x040fe20000000000 */
[----:B------:R-:W-:-:S04]  /*ebe0*/  ISETP.GE.AND P2, PT, R6, UR12, PT ;  /* 0x0000000c06007c0c */ /* 0x000fc8000bf46270 */
[----:B------:R-:W-:Y:S01]  /*ebf0*/  ISETP.GE.AND P1, PT, R5, UR12, PT ;  /* 0x0000000c05007c0c */ /* 0x000fe2000bf26270 */
[----:B--2---:R-:W-:-:S04]  /*ec00*/  ULEA UR4, UR4, UR9, 0x6 ;  /* 0x0000000904047291 */ /* 0x004fc8000f8e303f */
        /* <DEDUP_REMOVED lines=8> */
.L_x_4100:
[----:B------:R-:W-:Y:S05]  /*ec90*/  BSYNC B0 ;  /* 0x0000000000007941 */ /* 0x000fea0003800000 */
.L_x_4099:
[----:B------:R-:W3:Y:S01]  /*eca0*/  S2UR UR9, SR_CTAID.X ;  /* 0x00000000000979c3 */ /* 0x000ee20000002500 */
[----:B------:R-:W-:Y:S01]  /*ecb0*/  LEA.HI R2, R7, R4, RZ, 0x3 ;  /* 0x0000000407027211 */ /* 0x000fe200078f18ff */
[----:B------:R-:W-:Y:S01]  /*ecc0*/  IMAD.U32 R7, RZ, RZ, UR6 ;  /* 0x00000006ff077e24 */ /* 0x000fe2000f8e00ff */
[----:B------:R-:W-:Y:S01]  /*ecd0*/  SHF.R.S32.HI R241, RZ, 0x1f, R240 ;  /* 0x0000001ffff17819 */ /* 0x000fe200000114f0 */
[----:B------:R-:W-:Y:S01]  /*ece0*/  USHF.R.S32.HI UR5, URZ, 0x1f, UR8 ;  /* 0x0000001f3f057899 */ /* 0x000fe20008011408 */
[----:B------:R-:W-:Y:S01]  /*ecf0*/  SHF.R.S32.HI R2, RZ, 0x3, R2 ;  /* 0x00000003ff027819 */ /* 0x000fe20000011402 */
[----:B-1----:R1:W4:Y:S01]  /*ed00*/  LDS.128 R16, [R238+0x1800] ;  /* 0x00180000ee107984 */ /* 0x0023220000000c00 */
[----:B------:R-:W-:Y:S01]  /*ed10*/  LEA.HI R0, R0, R3, RZ, 0x3 ;  /* 0x0000000300007211 */ /* 0x000fe200078f18ff */
[----:B------:R-:W5:Y:S01]  /*ed20*/  LDC.64 R26, c[0x0][0x2a0] ;  /* 0x0000a800ff1a7b82 */ /* 0x000f620000000a00 */
[----:B------:R-:W-:Y:S01]  /*ed30*/  BSSY B0, `(.L_x_4101) ;  /* 0x000002d000007945 */ /* 0x000fe20003800000 */
[C---:B------:R-:W-:Y:S01]  /*ed40*/  VIADD R4, R2.reuse, 0x10 ;  /* 0x0000001002047836 */ /* 0x040fe20000000000 */
[----:B------:R1:W1:Y:S01]  /*ed50*/  LDS.128 R20, [R238] ;  /* 0x00000000ee147984 */ /* 0x0002620000000c00 */
[----:B------:R-:W-:Y:S01]  /*ed60*/  VIADD R5, R2, 0x20 ;  /* 0x0000002002057836 */ /* 0x000fe20000000000 */
[----:B------:R-:W-:-:S02]  /*ed70*/  SHF.R.S32.HI R0, RZ, 0x3, R0 ;  /* 0x00000003ff007819 */ /* 0x000fc40000011400 */
[----:B------:R-:W-:Y:S01]  /*ed80*/  ISETP.GE.AND P2, PT, R4, UR12, PT ;  /* 0x0000000c04007c0c */ /* 0x000fe2000bf46270 */
[----:B------:R-:W-:Y:S01]  /*ed90*/  VIADD R4, R2, 0x30 ;  /* 0x0000003002047836 */ /* 0x000fe20000000000 */
[----:B------:R-:W-:Y:S01]  /*eda0*/  ISETP.GE.AND P1, PT, R5, UR12, PT ;  /* 0x0000000c05007c0c */ /* 0x000fe2000bf26270 */
[----:B--2---:R2:W1:Y:S01]  /*edb0*/  LDS.128 R12, [R238+0x2000] ;  /* 0x00200000ee0c7984 */ /* 0x0044620000000c00 */
[----:B------:R-:W-:-:S03]  /*edc0*/  SHF.R.S32.HI R0, RZ, 0x1f, R0 ;  /* 0x0000001fff007819 */ /* 0x000fc60000011400 */
[----:B------:R2:W1:Y:S01]  /*edd0*/  LDS.128 R8, [R238+0x4000] ;  /* 0x00400000ee087984 */ /* 0x0004620000000c00 */
[----:B---3--:R-:W-:-:S04]  /*ede0*/  USHF.L.U32 UR9, UR9, 0x6, URZ ;  /* 0x0000000609097899 */ /* 0x008fc8000800063f */
[----:B------:R-:W-:Y:S02]  /*edf0*/  USHF.R.S32.HI UR4, URZ, 0x1f, UR9 ;  /* 0x0000001f3f047899 */ /* 0x000fe40008011409 */
[----:B------:R-:W-:Y:S02]  /*ee00*/  IMAD.WIDE.U32 R6, R7, UR9, R240 ;  /* 0x0000000907067c25 */ /* 0x000fe4000f8e00f0 */
[----:B------:R-:W-:Y:S01]  /*ee10*/  UIMAD UR4, UR4, UR6, URZ ;  /* 0x00000006040472a4 */ /* 0x000fe2000f8e023f */
[----:B------:R-:W-:-:S03]  /*ee20*/  IADD3 R24, P0, R6, UR16, RZ ;  /* 0x0000001006187c10 */ /* 0x000fc6000ff1e0ff */
[----:B------:R-:W-:Y:S01]  /*ee30*/  UIMAD UR4, UR9, UR7, UR4 ;  /* 0x00000007090472a4 */ /* 0x000fe2000f8e0204 */
[----:B-----5:R-:W-:Y:S01]  /*ee40*/  IMAD R6, R26, UR5, RZ ;  /* 0x000000051a067c24 */ /* 0x020fe2000f8e02ff */
[----:B------:R-:W-:-:S03]  /*ee50*/  UIADD3 UR9, -UR9, UR14, URZ ;  /* 0x0000000e09097290 */ /* 0x000fc6000fffe13f */
[----:B------:R-:W-:Y:S02]  /*ee60*/  IMAD R27, R27, UR8, R6 ;  /* 0x000000081b1b7c24 */ /* 0x000fe4000f8e0206 */
[----:B------:R-:W-:Y:S01]  /*ee70*/  IMAD.U32 R3, RZ, RZ, UR4 ;  /* 0x00000004ff037e24 */ /* 0x000fe2000f8e00ff */
[----:B------:R-:W-:-:S04]  /*ee80*/  ISETP.GE.AND P3, PT, R2, UR9, PT ;  /* 0x0000000902007c0c */ /* 0x000fc8000bf66270 */
[----:B------:R-:W-:Y:S02]  /*ee90*/  IADD3.X R25, R7, UR15, R3, P0, !PT ;  /* 0x0000000f07197c10 */ /* 0x000fe400087fe403 */
[----:B------:R-:W-:Y:S02]  /*eea0*/  ISETP.GE.AND P0, PT, R4, UR12, PT ;  /* 0x0000000c04007c0c */ /* 0x000fe4000bf06270 */
[----:B------:R2:W3:Y:S01]  /*eeb0*/  LDS.128 R4, [R238+0x6000] ;  /* 0x00600000ee047984 */ /* 0x0004e20000000c00 */
[----:B------:R-:W-:-:S04]  /*eec0*/  IMAD.WIDE.U32 R24, R26, UR8, R24 ;  /* 0x000000081a187c25 */ /* 0x000fc8000f8e0018 */
[----:B------:R-:W-:Y:S01]  /*eed0*/  IMAD.IADD R27, R27, 0x1, R25 ;  /* 0x000000011b1b7824 */ /* 0x000fe200078e0219 */
[----:B-1--4-:R-:W-:Y:S06]  /*eee0*/  @P3 BRA `(.L_x_4102) ;  /* 0x0000000000443947 */ /* 0x012fec0003800000 */
[----:B------:R-:W-:Y:S01]  /*eef0*/  IMAD R3, R0, UR6, RZ ;  /* 0x0000000600037c24 */ /* 0x000fe2000f8e02ff */
[----:B------:R-:W-:Y:S01]  /*ef00*/  ULDC.64 UR4, c[0x0][0x280] ;  /* 0x0000a00000047ab9 */ /* 0x000fe20000000a00 */
[----:B------:R-:W-:Y:S01]  /*ef10*/  IMAD.MOV.U32 R26, RZ, RZ, R24 ;  /* 0x000000ffff1a7224 */ /* 0x000fe200078e0018 */
[----:B------:R-:W-:Y:S01]  /*ef20*/  ULDC UR8, c[0x0][0x2d0] ;  /* 0x0000b40000087ab9 */ /* 0x000fe20000000800 */
[----:B------:R-:W-:Y:S01]  /*ef30*/  IMAD R3, R2, UR7, R3 ;  /* 0x0000000702037c24 */ /* 0x000fe2000f8e0203 */
[----:B------:R-:W-:Y:S01]  /*ef40*/  ISETP.GE.AND P6, PT, R240, UR8, PT ;  /* 0x00000008f0007c0c */ /* 0x000fe2000bfc6270 */
[----:B------:R-:W-:Y:S01]  /*ef50*/  IMAD.WIDE.U32 R28, R2, UR6, R26 ;  /* 0x00000006021c7c25 */ /* 0x000fe2000f8e001a */
        /* <DEDUP_REMOVED lines=9> */
[----:B---3--:R1:W-:Y:S02]  /*eff0*/  @!P3 STG.E.128 desc[UR20][R30.64+0x180], R4 ;  /* 0x000180041e00b986 */ /* 0x0083e4000c101d14 */
.L_x_4102:
[----:B------:R-:W-:Y:S05]  /*f000*/  BSYNC B0 ;  /* 0x0000000000007941 */ /* 0x000fea0003800000 */
.L_x_4101:
[----:B-1----:R1:W4:Y:S01]  /*f010*/  LDS.128 R20, [R238+0x800] ;  /* 0x00080000ee147984 */ /* 0x0023220000000c00 */
[----:B------:R-:W-:Y:S03]  /*f020*/  BSSY B0, `(.L_x_4103) ;  /* 0x0000019000007945 */ /* 0x000fe60003800000 */
[----:B------:R1:W1:Y:S04]  /*f030*/  LDS.128 R12, [R238+0x2800] ;  /* 0x00280000ee0c7984 */ /* 0x0002680000000c00 */
[----:B------:R1:W1:Y:S04]  /*f040*/  LDS.128 R8, [R238+0x4800] ;  /* 0x00480000ee087984 */ /* 0x0002680000000c00 */
[----:B---3--:R3:W1:Y:S01]  /*f050*/  LDS.128 R4, [R238+0x6800] ;  /* 0x00680000ee047984 */ /* 0x0086620000000c00 */
        /* <DEDUP_REMOVED lines=17> */
[----:B----4-:R4:W-:Y:S04]  /*f170*/  @!P5 STG.E.128 desc[UR20][R28.64], R20 ;  /* 0x000000141c00d986 */ /* 0x0109e8000c101d14 */
[----:B-1----:R4:W-:Y:S04]  /*f180*/  @!P4 STG.E.128 desc[UR20][R28.64+0x80], R12 ;  /* 0x0000800c1c00c986 */ /* 0x0029e8000c101d14 */
[----:B------:R4:W-:Y:S04]  /*f190*/  @!P3 STG.E.128 desc[UR20][R28.64+0x100], R8 ;  /* 0x000100081c00b986 */ /* 0x0009e8000c101d14 */
[----:B------:R4:W-:Y:S02]  /*f1a0*/  @!P2 STG.E.128 desc[UR20][R28.64+0x180], R4 ;  /* 0x000180041c00a986 */ /* 0x0009e4000c101d14 */
.L_x_4104:
[----:B------:R-:W-:Y:S05]  /*f1b0*/  BSYNC B0 ;  /* 0x0000000000007941 */ /* 0x000fea0003800000 */
.L_x_4103:
[----:B----4-:R4:W2:Y:S01]  /*f1c0*/  LDS.128 R20, [R238+0x1000] ;  /* 0x00100000ee147984 */ /* 0x0108a20000000c00 */
        /* <DEDUP_REMOVED lines=21> */
[----:B--2---:R2:W-:Y:S04]  /*f320*/  @!P4 STG.E.128 desc[UR20][R28.64], R20 ;  /* 0x000000141c00c986 */ /* 0x0045e8000c101d14 */
[----:B-1----:R2:W-:Y:S04]  /*f330*/  @!P3 STG.E.128 desc[UR20][R28.64+0x80], R12 ;  /* 0x0000800c1c00b986 */ /* 0x0025e8000c101d14 */
[----:B------:R2:W-:Y:S04]  /*f340*/  @!P2 STG.E.128 desc[UR20][R28.64+0x100], R8 ;  /* 0x000100081c00a986 */ /* 0x0005e8000c101d14 */
[----:B------:R2:W-:Y:S02]  /*f350*/  @!P1 STG.E.128 desc[UR20][R28.64+0x180], R4 ;  /* 0x000180041c009986 */ /* 0x0005e4000c101d14 */
.L_x_4106:
[----:B------:R-:W-:Y:S05]  /*f360*/  BSYNC B0 ;  /* 0x0000000000007941 */ /* 0x000fea0003800000 */
.L_x_4105:
[----:B-12---:R1:W2:Y:S04]  /*f370*/  LDS.128 R8, [R238+0x3800] ;  /* 0x00380000ee087984 */ /* 0x0062a80000000c00 */
[----:B------:R1:W1:Y:S04]  /*f380*/  LDS.128 R4, [R238+0x5800] ;  /* 0x00580000ee047984 */ /* 0x0002680000000c00 */
[----:B------:R1:W1:Y:S01]  /*f390*/  LDS.128 R12, [R238+0x7800] ;  /* 0x00780000ee0c7984 */ /* 0x0002620000000c00 */
[----:B------:R-:W-:Y:S05]  /*f3a0*/  @P0 EXIT ;  /* 0x000000000000094d */ /* 0x000fea0003800000 */
[----:B------:R-:W-:Y:S01]  /*f3b0*/  IADD3 R2, P0, R2, 0x30, RZ ;  /* 0x0000003002027810 */ /* 0x000fe20007f1e0ff */
[----:B------:R-:W-:Y:S01]  /*f3c0*/  IMAD.MOV.U32 R20, RZ, RZ, R24 ;  /* 0x000000ffff147224 */ /* 0x000fe200078e0018 */
[----:B------:R-:W-:Y:S01]  /*f3d0*/  ULDC.64 UR4, c[0x0][0x280] ;  /* 0x0000a00000047ab9 */ /* 0x000fe20000000a00 */
[----:B------:R-:W-:Y:S01]  /*f3e0*/  IMAD.MOV.U32 R21, RZ, RZ, R27 ;  /* 0x000000ffff157224 */ /* 0x000fe200078e001b */
[----:B------:R-:W-:Y:S01]  /*f3f0*/  ULDC UR8, c[0x0][0x2d0] ;  /* 0x0000b40000087ab9 */ /* 0x000fe20000000800 */
[----:B------:R-:W-:Y:S01]  /*f400*/  IMAD.X R3, RZ, RZ, R0, P0 ;  /* 0x000000ffff037224 */ /* 0x000fe200000e0600 */
[----:B------:R-:W-:Y:S01]  /*f410*/  ISETP.GE.AND P3, PT, R240, UR8, PT ;  /* 0x00000008f0007c0c */ /* 0x000fe2000bf66270 */
[----:B------:R-:W-:Y:S01]  /*f420*/  IMAD.WIDE.U32 R20, R2, UR6, R20 ;  /* 0x0000000602147c25 */ /* 0x000fe2000f8e0014 */
[----:B------:R-:W-:Y:S02]  /*f430*/  ISETP.GE.AND P2, PT, R237, UR8, PT ;  /* 0x00000008ed007c0c */ /* 0x000fe4000bf46270 */
[----:B------:R-:W-:Y:S01]  /*f440*/  ISETP.GE.AND P1, PT, R236, UR8, PT ;  /* 0x00000008ec007c0c */ /* 0x000fe2000bf26270 */
[----:B------:R-:W-:-:S04]  /*f450*/  IMAD R3, R3, UR6, RZ ;  /* 0x0000000603037c24 */ /* 0x000fc8000f8e02ff */
[----:B------:R-:W-:Y:S01]  /*f460*/  IMAD R3, R2, UR7, R3 ;  /* 0x0000000702037c24 */ /* 0x000fe2000f8e0203 */
[----:B------:R-:W-:-:S03]  /*f470*/  LEA R2, P0, R20, UR4, 0x1 ;  /* 0x0000000414027c11 */ /* 0x000fc6000f8008ff */
        /* <DEDUP_REMOVED lines=9> */
.L_x_4107:
        /* <DEDUP_REMOVED lines=15> */
.L_x_9056:


//--------------------- .text._ZN5flash24flash_fwd_splitkv_kernelI23Flash_fwd_kernel_traitsILi256ELi64ELi64ELi4ELb0ELb0EN7cutlass10bfloat16_tE19Flash_kernel_traitsILi256ELi64ELi64ELi4ES3_EELb0ELb0ELb1ELb0ELb0ELb1ELb0ELb0EEEvNS_16Flash_fwd_paramsE --------------------------
	.section	.text._ZN5flash24flash_fwd_splitkv_kernelI23Flash_fwd_kernel_traitsILi256ELi64ELi64ELi4ELb0ELb0EN7cutlass10bfloat16_tE19Flash_kernel_traitsILi256ELi64ELi64ELi4ES3_EELb0ELb0ELb1ELb0ELb0ELb1ELb0ELb0EEEvNS_16Flash_fwd_paramsE,"ax",@progbits
	.align	128
        .global         _ZN5flash24flash_fwd_splitkv_kernelI23Flash_fwd_kernel_traitsILi256ELi64ELi64ELi4ELb0ELb0EN7cutlass10bfloat16_tE19Flash_kernel_traitsILi256ELi64ELi64ELi4ES3_EELb0ELb0ELb1ELb0ELb0ELb1ELb0ELb0EEEvNS_16Flash_fwd_paramsE
        .type           _ZN5flash24flash_fwd_splitkv_kernelI23Flash_fwd_kernel_traitsILi256ELi64ELi64ELi4ELb0ELb0EN7cutlass10bfloat16_tE19Flash_kernel_traitsILi256ELi64ELi64ELi4ES3_EELb0ELb0ELb1ELb0ELb0ELb1ELb0ELb0EEEvNS_16Flash_fwd_paramsE,@function
        .size           _ZN5flash24flash_fwd_splitkv_kernelI23Flash_fwd_kernel_traitsILi256ELi64ELi64ELi4ELb0ELb0EN7cutlass10bfloat16_tE19Flash_kernel_traitsILi256ELi64ELi64ELi4ES3_EELb0ELb0ELb1ELb0ELb0ELb1ELb0ELb0EEEvNS_16Flash_fwd_paramsE,(.L_x_9057 - _ZN5flash24flash_fwd_splitkv_kernelI23Flash_fwd_kernel_traitsILi256ELi64ELi64ELi4ELb0ELb0EN7cutlass10bfloat16_tE19Flash_kernel_traitsILi256ELi64ELi64ELi4ES3_EELb0ELb0ELb1ELb0ELb0ELb1ELb0ELb0EEEvNS_16Flash_fwd_paramsE)
        .other          _ZN5flash24flash_fwd_splitkv_kernelI23Flash_fwd_kernel_traitsILi256ELi64ELi64ELi4ELb0ELb0EN7cutlass10bfloat16_tE19Flash_kernel_traitsILi256ELi64ELi64ELi4ES3_EELb0ELb0ELb1ELb0ELb0ELb1ELb0ELb0EEEvNS_16Flash_fwd_paramsE,@"STO_CUDA_ENTRY STV_DEFAULT"
_ZN5flash24flash_fwd_splitkv_kernelI23Flash_fwd_kernel_traitsILi256ELi64ELi64ELi4ELb0ELb0EN7cutlass10bfloat16_tE19Flash_kernel_traitsILi256ELi64ELi64ELi4ES3_EELb0ELb0ELb1ELb0ELb0ELb1ELb0ELb0EEEvNS_16Flash_fwd_paramsE:
.text._ZN5flash24flash_fwd_splitkv_kernelI23Flash_fwd_kernel_traitsILi256ELi64ELi64ELi4ELb0ELb0EN7cutlass10bfloat16_tE19Flash_kernel_traitsILi256ELi64ELi64ELi4ES3_EELb0ELb0ELb1ELb0ELb0ELb1ELb0ELb0EEEvNS_16Flash_fwd_paramsE:
        /* <DEDUP_REMOVED lines=18> */
[----:B-1----:R-:W-:-:S06]  /*0120*/  UIMAD.WIDE UR8, UR24, 0x4, UR8 ;  /* 0x00000004180878a5 */ /* 0x002fcc000f8e0208 */
        /* <DEDUP_REMOVED lines=17> */
[----:B------:R-:W1:Y:S01]  /*0240*/  S2R R165, SR_TID.X ;  /* 0x0000000000a57919 */ /* 0x000e620000002100 */
        /* <DEDUP_REMOVED lines=18> */
.L_x_4108:
[----:B------:R-:W-:Y:S01]  /*0370*/  ULDC UR6, c[0x0][0x2c8] ;  /* 0x0000b20000067ab9 */ /* 0x000fe20000000800 */
.L_x_4109:
        /* <DEDUP_REMOVED lines=100> */
.L_x_4112:
[----:B------:R-:W-:Y:S05]  /*09c0*/  BSYNC B0 ;  /* 0x0000000000007941 */ /* 0x000fea0003800000 */
.L_x_4111:
        /* <DEDUP_REMOVED lines=24> */
.L_x_4114:
[----:B------:R-:W-:Y:S05]  /*0b50*/  BSYNC B0 ;  /* 0x0000000000007941 */ /* 0x000fea0003800000 */
.L_x_4113:
        /* <DEDUP_REMOVED lines=23> */
.L_x_4116:
[----:B------:R-:W-:Y:S05]  /*0cd0*/  BSYNC B0 ;  /* 0x0000000000007941 */ /* 0x000fea0003800000 */
.L_x_4115:
        /* <DEDUP_REMOVED lines=22> */
.L_x_4118:
[----:B------:R-:W-:Y:S05]  /*0e40*/  BSYNC B0 ;  /* 0x0000000000007941 */ /* 0x000fea0003800000 */
.L_x_4117:
        /* <DEDUP_REMOVED lines=19> */
.L_x_4110:
        /* <DEDUP_REMOVED lines=30> */
.L_x_4119:
[----:B------:R-:W-:Y:S02]  /*1160*/  PLOP3.LUT P0, PT, PT, PT, UP1, 0x40, 0x0 ;  /* 0x000000000000781c */ /* 0x000fe40003f0e818 */
[----:B------:R-:W-:-:S04]  /*1170*/  LOP3.LUT R243, R243, R242, RZ, 0x3c, !PT ;  /* 0x000000f2f3f37212 */ /* 0x000fc800078e3cff */
[----:B------:R-:W-:-:S04]  /*1180*/  LOP3.LUT R242, R243, R242, RZ, 0x3c, !PT ;  /* 0x000000f2f3f27212 */ /* 0x000fc800078e3cff */
[----:B------:R-:W-:-:S03]  /*1190*/  LOP3.LUT R243, R243, R242, RZ, 0x3c, !PT ;  /* 0x000000f2f3f37212 */ /* 0x000fc600078e3cff */
[----:B------:R-:W-:Y:S05]  /*11a0*/  @P0 BRA `(.L_x_4120) ;  /* 0x00000004005c0947 */ /* 0x000fea0003800000 */
[----:B------:R-:W1:Y:S01]  /*11b0*/  LDC R13, c[0x0][0x380] ;  /* 0x0000e000ff0d7b82 */ /* 0x000e620000000800 */
[----:B------:R-:W-:Y:S01]  /*11c0*/  ULEA UR7, UR18, 0xffffffc0, 0x6 ;  /* 0xffffffc012077891 */ /* 0x000fe2000f8e303f */
[----:B------:R-:W-:-:S05]  /*11d0*/  ULDC.64 UR4, c[0x0][0x230] ;  /* 0x00008c0000047ab9 */ /* 0x000fca0000000a00 */
        /* <DEDUP_REMOVED lines=18> */
[C---:B------:R-:W-:Y:S02]  /*1300*/  ISETP.NE.AND P1, PT, R13.reuse, RZ, PT ;  /* 0x000000ff0d00720c */ /* 0x040fe40003f25270 */
[----:B------:R-:W-:Y:S02]  /*1310*/  ISETP.GE.U32.AND P2, PT, R0, R3, PT ;  /* 0x000000030000720c */ /* 0x000fe40003f46070 */
[----:B------:R-:W-:-:S04]  /*1320*/  LOP3.LUT R0, R13, UR7, RZ, 0x3c, !PT ;  /* 0x000000070d007c12 */ /* 0x000fc8000f8e3cff */
[----:B------:R-:W-:Y:S02]  /*1330*/  ISETP.GE.AND P0, PT, R0, RZ, PT ;  /* 0x000000ff0000720c */ /* 0x000fe40003f06270 */
[----:B------:R-:W1:Y:S05]  /*1340*/  LDC R0, c[0x0][0x278] ;  /* 0x00009e00ff007b82 */ /* 0x000e6a0000000800 */
[----:B------:R-:W-:-:S06]  /*1350*/  @P2 IADD3 R6, R6, 0x1, RZ ;  /* 0x0000000106062810 */ /* 0x000fcc0007ffe0ff */
[----:B------:R-:W-:Y:S01]  /*1360*/  @!P0 IMAD.MOV R6, RZ, RZ, -R6 ;  /* 0x000000ffff068224 */ /* 0x000fe200078e0a06 */
[----:B------:R-:W-:-:S05]  /*1370*/  @!P1 LOP3.LUT R6, RZ, R13, RZ, 0x33, !PT ;  /* 0x0000000dff069212 */ /* 0x000fca00078e33ff */
[----:B------:R-:W-:-:S06]  /*1380*/  IMAD.WIDE R2, R6, 0x4, R242 ;  /* 0x0000000406027825 */ /* 0x000fcc00078e02f2 */
[----:B------:R2:W3:Y:S01]  /*1390*/  LDG.E R3, desc[UR20][R2.64] ;  /* 0x0000001402037981 */ /* 0x0004e2000c1e1900 */
[----:B-1----:R-:W-:Y:S02]  /*13a0*/  IABS R5, R0 ;  /* 0x0000000000057213 */ /* 0x002fe40000000000 */
[----:B------:R-:W-:Y:S02]  /*13b0*/  IADD3 R6, -R6, RZ, RZ ;  /* 0x000000ff06067210 */ /* 0x000fe40007ffe1ff */
[----:B------:R-:W1:Y:S03]  /*13c0*/  I2F.RP R8, R5 ;  /* 0x0000000500087306 */ /* 0x000e660000209400 */
[----:B------:R-:W-:-:S05]  /*13d0*/  IMAD R13, R13, R6, UR7 ;  /* 0x000000070d0d7e24 */ /* 0x000fca000f8e0206 */
[----:B------:R-:W-:Y:S01]  /*13e0*/  SHF.R.S32.HI R21, RZ, 0x1f, R13 ;  /* 0x0000001fff157819 */ /* 0x000fe2000001140d */
[----:B-1----:R-:W1:Y:S01]  /*13f0*/  MUFU.RCP R8, R8 ;  /* 0x0000000800087308 */ /* 0x002e620000001000 */
[----:B--2---:R-:W2:Y:S01]  /*1400*/  S2R R2, SR_CTAID.Z ;  /* 0x0000000000027919 */ /* 0x004ea20000002700 */
[----:B-1----:R-:W-:-:S06]  /*1410*/  IADD3 R8, R8, 0xffffffe, RZ ;  /* 0x0ffffffe08087810 */ /* 0x002fcc0007ffe0ff */
[----:B------:R-:W1:Y:S02]  /*1420*/  F2I.FTZ.U32.TRUNC.NTZ R9, R8 ;  /* 0x0000000800097305 */ /* 0x000e64000021f000 */
[----:B-1----:R-:W-:Y:S01]  /*1430*/  IMAD.MOV R4, RZ, RZ, -R9 ;  /* 0x000000ffff047224 */ /* 0x002fe200078e0a09 */
[----:B------:R-:W-:Y:S02]  /*1440*/  MOV R8, RZ ;  /* 0x000000ff00087202 */ /* 0x000fe40000000f00 */
[----:B--2---:R-:W-:Y:S01]  /*1450*/  IABS R2, R2 ;  /* 0x0000000200027213 */ /* 0x004fe20000000000 */
        /* <DEDUP_REMOVED lines=12> */
[----:B---3--:R-:W-:Y:S02]  /*1520*/  R2UR UR11, R3 ;  /* 0x00000000030b72ca */ /* 0x008fe400000e0000 */
[----:B------:R-:W-:-:S04]  /*1530*/  LOP3.LUT R3, R0, UR26, RZ, 0x3c, !PT ;  /* 0x0000001a00037c12 */ /* 0x000fc8000f8e3cff */
[----:B------:R-:W-:-:S07]  /*1540*/  ISETP.GE.AND P0, PT, R3, RZ, PT ;  /* 0x000000ff0300720c */ /* 0x000fce0003f06270 */
        /* <DEDUP_REMOVED lines=21> */
[----:B------:R-:W-:Y:S02]  /*16a0*/  IMAD.IADD R5, R5, 0x1, R0 ;  /* 0x0000000105057824 */ /* 0x000fe400078e0200 */
[----:B------:R-:W-:Y:S01]  /*16b0*/  IMAD R0, R12, UR8, RZ ;  /* 0x000000080c007c24 */ /* 0x000fe2000f8e02ff */
[----:B------:R-:W-:Y:S01]  /*16c0*/  UIADD3 UR12, UR17, UR5, URZ ;  /* 0x00000005110c7290 */ /* 0x000fe2000fffe03f */
[----:B------:R-:W-:-:S04]  /*16d0*/  IMAD.WIDE.U32 R4, R2, UR8, R4 ;  /* 0x0000000802047c25 */ /* 0x000fc8000f8e0004 */
[----:B------:R-:W-:Y:S02]  /*16e0*/  IMAD R0, R2, UR9, R0 ;  /* 0x0000000902007c24 */ /* 0x000fe4000f8e0200 */
[----:B------:R-:W-:-:S03]  /*16f0*/  IMAD.MOV.U32 R32, RZ, RZ, R4 ;  /* 0x000000ffff207224 */ /* 0x000fc600078e0004 */
[----:B------:R-:W-:Y:S01]  /*1700*/  IADD3 R30, R5, R0, RZ ;  /* 0x00000000051e7210 */ /* 0x000fe20007ffe0ff */
[----:B------:R-:W-:Y:S06]  /*1710*/  BRA `(.L_x_4121) ;  /* 0x0000000400547947 */ /* 0x000fec0003800000 */
.L_x_4120:
        /* <DEDUP_REMOVED lines=48> */
.L_x_4122:
        /* <DEDUP_REMOVED lines=11> */
[----:B------:R-:W-:Y:S01]  /*1ad0*/  MOV R21, UR13 ;  /* 0x0000000d00157c02 */ /* 0x000fe20008000f00 */
[----:B------:R-:W-:Y:S01]  /*1ae0*/  IMAD.U32 R4, RZ, RZ, UR16 ;  /* 0x00000010ff047e24 */ /* 0x000fe2000f8e00ff */
[----:B------:R-:W-:Y:S01]  /*1af0*/  MOV R5, UR17 ;  /* 0x0000001100057c02 */ /* 0x000fe20008000f00 */
[----:B-1----:R-:W-:-:S02]  /*1b00*/  IMAD R0, R12, R2, RZ ;  /* 0x000000020c007224 */ /* 0x002fc400078e02ff */
[----:B------:R-:W-:Y:S01]  /*1b10*/  IMAD.U32 R5, RZ, RZ, UR4 ;  /* 0x00000004ff057e24 */ /* 0x000fe2000f8e00ff */
[----:B------:R-:W-:Y:S01]  /*1b20*/  @UP0 ULDC.64 UR4, c[0x0][0x250] ;  /* 0x0000940000040ab9 */ /* 0x000fe20000000a00 */
[C---:B------:R-:W-:Y:S01]  /*1b30*/  IMAD R0, R18.reuse, R3, R0 ;  /* 0x0000000312007224 */ /* 0x040fe200078e0200 */
[----:B------:R-:W-:Y:S01]  /*1b40*/  @UP0 UIMAD.WIDE.U32 UR16, UR10, UR4, URZ ;  /* 0x000000040a1002a5 */ /* 0x000fe2000f8e003f */
[----:B------:R-:W-:-:S03]  /*1b50*/  IMAD.WIDE.U32 R4, R18, R2, R4 ;  /* 0x0000000212047225 */ /* 0x000fc600078e0004 */
[----:B------:R-:W-:Y:S01]  /*1b60*/  @UP0 UIMAD UR12, UR10, UR5, UR17 ;  /* 0x000000050a0c02a4 */ /* 0x000fe2000f8e0211 */
[----:B------:R-:W-:Y:S01]  /*1b70*/  IMAD.IADD R30, R5, 0x1, R0 ;  /* 0x00000001051e7824 */ /* 0x000fe200078e0200 */
[----:B------:R-:W-:Y:S01]  /*1b80*/  MOV R32, R4 ;  /* 0x0000000400207202 */ /* 0x000fe20000000f00 */
        /* <DEDUP_REMOVED lines=14> */
.L_x_4121:
[----:B------:R-:W-:Y:S01]  /*1c70*/  UISETP.NE.AND UP0, UPT, UR15, -0x1, UPT ;  /* 0xffffffff0f00788c */ /* 0x000fe2000bf05270 */
[----:B------:R-:W-:Y:S01]  /*1c80*/  SHF.R.S32.HI R11, RZ, 0x1f, R165 ;  /* 0x0000001fff0b7819 */ /* 0x000fe200000114a5 */
[----:B------:R-:W1:Y:S01]  /*1c90*/  S2R R28, SR_CTAID.X ;  /* 0x00000000001c7919 */ /* 0x000e620000002500 */
[----:B------:R-:W-:Y:S01]  /*1ca0*/  ULDC.64 UR8, c[0x0][0x268] ;  /* 0x00009a0000087ab9 */ /* 0x000fe20000000a00 */
[----:B------:R-:W-:Y:S01]  /*1cb0*/  ULDC.64 UR10, c[0x0][0x258] ;  /* 0x00009600000a7ab9 */ /* 0x000fe20000000a00 */
[CC--:B------:R-:W-:Y:S01]  /*1cc0*/  LEA.HI R3, R11.reuse, R165.reuse, RZ, 0x3 ;  /* 0x000000a50b037211 */ /* 0x0c0fe200078f18ff */
[----:B------:R-:W-:Y:S01]  /*1cd0*/  IMAD R12, R12, UR8, RZ ;  /* 0x000000080c0c7c24 */ /* 0x000fe2000f8e02ff */
[----:B------:R-:W-:Y:S01]  /*1ce0*/  LEA.HI R20, R11, R165, RZ, 0x4 ;  /* 0x000000a50b147211 */ /* 0x000fe200078f20ff */
[----:B------:R-:W-:Y:S01]  /*1cf0*/  IMAD.U32 R24, RZ, RZ, UR10 ;  /* 0x0000000aff187e24 */ /* 0x000fe2000f8e00ff */
[----:B------:R-:W-:Y:S01]  /*1d00*/  SHF.R.S32.HI R22, RZ, 0x3, R3 ;  /* 0x00000003ff167819 */ /* 0x000fe20000011403 */
[----:B------:R-:W-:Y:S01]  /*1d10*/  IMAD R12, R18, UR9, R12 ;  /* 0x00000009120c7c24 */ /* 0x000fe2000f8e020c */
[----:B------:R-:W-:Y:S01]  /*1d20*/  @UP0 ULDC.64 UR4, c[0x0][0x240] ;  /* 0x0000900000040ab9 */ /* 0x000fe20000000a00 */
[----:B------:R-:W-:Y:S01]  /*1d30*/  LOP3.LUT R0, R20, 0xfffffff0, RZ, 0xc0, !PT ;  /* 0xfffffff014007812 */ /* 0x000fe200078ec0ff */
[----:B------:R-:W-:Y:S01]  /*1d40*/  @UP0 UIMAD.WIDE.U32 UR28, UR15, UR4, URZ ;  /* 0x000000040f1c02a5 */ /* 0x000fe2000f8e003f */
[----:B------:R-:W-:Y:S01]  /*1d50*/  LOP3.LUT R3, R3, 0xfffffff8, RZ, 0xc0, !PT ;  /* 0xfffffff803037812 */ /* 0x000fe200078ec0ff */
[----:B------:R-:W-:Y:S01]  /*1d60*/  @!UP0 USHF.R.S32.HI UR17, URZ, 0x1f, UR24 ;  /* 0x0000001f3f118899 */ /* 0x000fe20008011418 */
[C---:B------:R-:W-:Y:S01]  /*1d70*/  IMAD.SHL.U32 R238, R22.reuse, 0x40, RZ ;  /* 0x0000004016ee7824 */ /* 0x040fe200078e00ff */
[----:B------:R-:W-:Y:S01]  /*1d80*/  @UP0 UIMAD UR13, UR15, UR5, UR29 ;  /* 0x000000050f0d02a4 */ /* 0x000fe2000f8e021d */
[C---:B------:R-:W-:Y:S01]  /*1d90*/  IMAD.IADD R0, R165.reuse, 0x1, -R0 ;  /* 0x00000001a5007824 */ /* 0x040fe200078e0a00 */
[----:B------:R-:W-:Y:S01]  /*1da0*/  IADD3 R13, P3, R22, R13, RZ ;  /* 0x0000000d160d7210 */ /* 0x000fe20007f7e0ff */
[----:B------:R-:W-:Y:S01]  /*1db0*/  IMAD.IADD R3, R165, 0x1, -R3 ;  /* 0x00000001a5037824 */ /* 0x000fe200078e0a03 */
[----:B------:R-:W-:Y:S01]  /*1dc0*/  @!UP0 ULDC.64 UR4, c[0x0][0x228] ;  /* 0x00008a0000048ab9 */ /* 0x000fe20000000a00 */
[----:B------:R-:W-:Y:S01]  /*1dd0*/  LOP3.LUT R238, R238, 0x1c0, RZ, 0xc0, !PT ;  /* 0x000001c0eeee7812 */ /* 0x000fe200078ec0ff */
[----:B------:R-:W-:Y:S01]  /*1de0*/  @!UP0 UIMAD UR17, UR17, UR4, URZ ;  /* 0x00000004111182a4 */ /* 0x000fe2000f8e023f */
[----:B------:R-:W-:Y:S01]  /*1df0*/  IMAD.SHL.U32 R240, R3, 0x8, RZ ;  /* 0x0000000803f07824 */ /* 0x000fe200078e00ff */
[----:B------:R-:W-:Y:S01]  /*1e00*/  @!UP0 UIMAD.WIDE.U32 UR30, UR24, UR4, URZ ;  /* 0x00000004181e82a5 */ /* 0x000fe2000f8e003f */
[----:B------:R-:W-:Y:S01]  /*1e10*/  SHF.R.S32.HI R14, RZ, 0x1f, R0 ;  /* 0x0000001fff0e7819 */ /* 0x000fe20000011400 */
[----:B------:R-:W2:Y:S01]  /*1e20*/  S2UR UR4, SR_CgaCtaId ;  /* 0x00000000000479c3 */ /* 0x000ea20000008800 */
[----:B------:R-:W-:Y:S01]  /*1e30*/  @!UP0 UIMAD UR17, UR24, UR5, UR17 ;  /* 0x00000005181182a4 */ /* 0x000fe2000f8e0211 */
[--C-:B------:R-:W-:Y:S01]  /*1e40*/  SHF.R.S32.HI R15, RZ, 0x1f, R240.reuse ;  /* 0x0000001fff0f7819 */ /* 0x100fe200000114f0 */
[----:B------:R-:W-:Y:S01]  /*1e50*/  USHF.R.S32.HI UR5, URZ, 0x1f, UR26 ;  /* 0x0000001f3f057899 */ /* 0x000fe2000801141a */
[----:B------:R-:W-:Y:S01]  /*1e60*/  LEA.HI R14, R14, R0, RZ, 0x3 ;  /* 0x000000000e0e7211 */ /* 0x000fe200078f18ff */
[----:B------:R-:W-:Y:S01]  /*1e70*/  @!UP0 UMOV UR28, UR30 ;  /* 0x0000001e001c8c82 */ /* 0x000fe20008000000 */
[----:B------:R-:W-:Y:S01]  /*1e80*/  IADD3 R6, P1, R240, UR16, RZ ;  /* 0x00000010f0067c10 */ /* 0x000fe2000ff3e0ff */
[----:B------:R-:W-:Y:S01]  /*1e90*/  @!UP0 UIADD3 UR13, UR31, UR17, URZ ;  /* 0x000000111f0d8290 */ /* 0x000fe2000fffe03f */
[----:B------:R-:W-:Y:S01]  /*1ea0*/  LOP3.LUT R17, R14, 0xfffffff8, RZ, 0xc0, !PT ;  /* 0xfffffff80e117812 */ /* 0x000fe200078ec0ff */
[----:B------:R-:W-:Y:S01]  /*1eb0*/  UIMAD UR23, UR5, UR10, URZ ;  /* 0x0000000a051772a4 */ /* 0x000fe2000f8e023f */
[----:B------:R-:W-:Y:S01]  /*1ec0*/  IADD3.X R7, R15, UR12, RZ, P1, !PT ;  /* 0x0000000c0f077c10 */ /* 0x000fe20008ffe4ff */
[----:B------:R-:W-:Y:S01]  /*1ed0*/  UIADD3 UR12, -UR19, UR14, URZ ;  /* 0x0000000e130c7290 */ /* 0x000fe2000fffe13f */
[----:B------:R-:W-:Y:S01]  /*1ee0*/  IADD3 R4, P0, R240, UR28, RZ ;  /* 0x0000001cf0047c10 */ /* 0x000fe2000ff1e0ff */
[----:B------:R-:W-:Y:S01]  /*1ef0*/  IMAD.IADD R17, R0, 0x1, -R17 ;  /* 0x0000000100117824 */ /* 0x000fe200078e0a11 */
[----:B------:R-:W-:Y:S01]  /*1f00*/  LEA.HI R0, R11, R165, RZ, 0x6 ;  /* 0x000000a50b007211 */ /* 0x000fe200078f30ff */
[----:B------:R-:W-:Y:S01]  /*1f10*/  USHF.L.U32 UR17, UR18, 0x6, URZ ;  /* 0x0000000612117899 */ /* 0x000fe2000800063f */
[----:B------:R-:W-:Y:S01]  /*1f20*/  IADD3.X R5, R15, UR13, RZ, P0, !PT ;  /* 0x0000000d0f057c10 */ /* 0x000fe200087fe4ff */
[----:B------:R-:W-:Y:S01]  /*1f30*/  UIMAD UR11, UR26, UR11, UR23 ;  /* 0x0000000b1a0b72a4 */ /* 0x000fe2000f8e0217 */
[----:B------:R-:W-:Y:S01]  /*1f40*/  LOP3.LUT R2, R238, 0x38, R240, 0xf8, !PT ;  /* 0x00000038ee027812 */ /* 0x000fe200078ef8f0 */
[----:B------:R-:W-:Y:S01]  /*1f50*/  IMAD.SHL.U32 R0, R0, 0x8, RZ ;  /* 0x0000000800007824 */ /* 0x000fe200078e00ff */
[----:B------:R-:W-:Y:S01]  /*1f60*/  ISETP.GE.AND P0, PT, R22, UR12, PT ;  /* 0x0000000c16007c0c */ /* 0x000fe2000bf06270 */
[----:B------:R-:W-:Y:S01]  /*1f70*/  IMAD.WIDE.U32 R18, R18, UR8, R6 ;  /* 0x0000000812127c25 */ /* 0x000fe2000f8e0006 */
[----:B------:R-:W-:Y:S01]  /*1f80*/  SHF.R.U32.HI R238, RZ, 0x3, R238 ;  /* 0x00000003ffee7819 */ /* 0x000fe200000116ee */
[----:B------:R-:W-:Y:S01]  /*1f90*/  UMOV UR8, 0x400 ;  /* 0x0000040000087882 */ /* 0x000fe20000000000 */
[----:B------:R-:W-:Y:S01]  /*1fa0*/  IADD3 R32, P5, R240, R32, RZ ;  /* 0x00000020f0207210 */ /* 0x000fe20007fbe0ff */
[----:B------:R-:W-:Y:S01]  /*1fb0*/  IMAD.WIDE.U32 R24, R24, UR26, R4 ;  /* 0x0000001a18187c25 */ /* 0x000fe2000f8e0004 */
[----:B------:R-:W-:Y:S01]  /*1fc0*/  LOP3.LUT R238, R2, R238, RZ, 0x3c, !PT ;  /* 0x000000ee02ee7212 */ /* 0x000fe200078e3cff */
[----:B------:R-:W-:Y:S01]  /*1fd0*/  UIADD3 UR16, UR17, -0x40, URZ ;  /* 0xffffffc011107890 */ /* 0x000fe2000fffe03f */
[----:B------:R-:W-:Y:S01]  /*1fe0*/  SHF.R.S32.HI R23, RZ, 0x1f, R22 ;  /* 0x0000001fff177819 */ /* 0x000fe20000011416 */
[----:B--2---:R-:W-:Y:S01]  /*1ff0*/  ULEA UR4, UR4, UR8, 0x18 ;  /* 0x0000000804047291 */ /* 0x004fe2000f8ec03f */
[----:B------:R-:W-:Y:S01]  /*2000*/  LOP3.LUT R238, R238, 0xfffffe00, R0, 0xf8, !PT ;  /* 0xfffffe00eeee7812 */ /* 0x000fe200078ef800 */
[----:B------:R-:W-:Y:S01]  /*2010*/  IMAD.MOV.U32 R2, RZ, RZ, 0x10 ;  /* 0x00000010ff027424 */ /* 0x000fe200078e00ff */
[----:B------:R-:W-:Y:S01]  /*2020*/  R2P PR, R17, 0x6 ;  /* 0x0000000611007804 */ /* 0x000fe20000000000 */
[----:B------:R-:W-:Y:S01]  /*2030*/  IMAD.MOV.U32 R0, RZ, RZ, 0x20 ;  /* 0x00000020ff007424 */ /* 0x000fe200078e00ff */
[----:B------:R-:W-:Y:S01]  /*2040*/  UIADD3 UR23, -UR16, UR22, URZ ;  /* 0x0000001610177290 */ /* 0x000fe2000fffe13f */
[----:B------:R-:W-:Y:S01]  /*2050*/  VIADD R27, R25, UR11 ;  /* 0x0000000b191b7c36 */ /* 0x000fe20008000000 */
[----:B------:R-:W-:Y:S01]  /*2060*/  BSSY B0, `(.L_x_4123) ;  /* 0x0000036000007945 */ /* 0x000fe20003800000 */
[----:B-1----:R-:W-:Y:S01]  /*2070*/  IMAD.WIDE R28, R28, 0x40, R22 ;  /* 0x000000401c1c7825 */ /* 0x002fe200078e0216 */
[----:B------:R-:W-:-:S02]  /*2080*/  LEA R238, R238, UR4, 0x1 ;  /* 0x00000004eeee7c11 */ /* 0x000fc4000f8e08ff */
[----:B------:R-:W-:Y:S01]  /*2090*/  SEL R2, R2, 0xfffffff0, !P1 ;  /* 0xfffffff002027807 */ /* 0x000fe20004800000 */
[----:B------:R-:W-:Y:S01]  /*20a0*/  VIADD R10, R22, 0x10 ;  /* 0x00000010160a7836 */ /* 0x000fe20000000000 */
        /* <DEDUP_REMOVED lines=49> */
.L_x_4124:
[----:B------:R-:W-:Y:S05]  /*23c0*/  BSYNC B0 ;  /* 0x0000000000007941 */ /* 0x000fea0003800000 */
.L_x_4123:
[C---:B------:R-:W-:Y:S01]  /*23d0*/  ISETP.GE.AND P0, PT, R10.reuse, UR12, PT ;  /* 0x0000000c0a007c0c */ /* 0x040fe2000bf06270 */
[----:B------:R-:W-:Y:S01]  /*23e0*/  IMAD.X R33, R15, 0x1, R30, P5 ;  /* 0x000000010f217824 */ /* 0x000fe200028e061e */
[C---:B------:R-:W-:Y:S01]  /*23f0*/  ISETP.GE.AND P1, PT, R10.reuse, UR23, PT ;  /* 0x000000170a007c0c */ /* 0x040fe2000bf26270 */
[C---:B------:R-:W-:Y:S01]  /*2400*/  IMAD R166, R23.reuse, UR6, RZ ;  /* 0x0000000617a67c24 */ /* 0x040fe2000f8e02ff */
        /* <DEDUP_REMOVED lines=65> */
.L_x_4126:
[----:B------:R-:W-:Y:S05]  /*2820*/  BSYNC B0 ;  /* 0x0000000000007941 */ /* 0x000fea0003800000 */
.L_x_4125:
        /* <DEDUP_REMOVED lines=49> */
.L_x_4128:
[----:B------:R-:W-:Y:S05]  /*2b40*/  BSYNC B0 ;  /* 0x0000000000007941 */ /* 0x000fea0003800000 */
.L_x_4127:
        /* <DEDUP_REMOVED lines=49> */
.L_x_4130:
[----:B------:R-:W-:Y:S05]  /*2e60*/  BSYNC B0 ;  /* 0x0000000000007941 */ /* 0x000fea0003800000 */
.L_x_4129:
        /* <DEDUP_REMOVED lines=40> */
.L_x_4132:
[----:B------:R-:W-:Y:S05]  /*30f0*/  BSYNC B0 ;  /* 0x0000000000007941 */ /* 0x000fea0003800000 */
.L_x_4131:
[----:B-1234-:R-:W-:Y:S01]  /*3100*/  LEA.HI R4, R20, R16, RZ, 0x1 ;  /* 0x0000001014047211 */ /* 0x01efe200078f08ff */
[----:B------:R-:W-:Y:S01]  /*3110*/  IMAD.SHL.U32 R20, R3, 0x40, RZ ;  /* 0x0000004003147824 */ /* 0x000fe200078e00ff */
[C---:B------:R-:W-:Y:S01]  /*3120*/  ISETP.GE.AND P3, PT, R21.reuse, UR23, PT ;  /* 0x0000001715007c0c */ /* 0x040fe2000bf66270 */
[----:B------:R-:W-:Y:S01]  /*3130*/  USHF.L.U64.HI UR25, UR6, 0x4, UR7 ;  /* 0x0000000406197899 */ /* 0x000fe20008010207 */
[----:B------:R-:W-:Y:S01]  /*3140*/  ISETP.GE.AND P6, PT, R21, UR23, PT ;  /* 0x0000001715007c0c */ /* 0x000fe2000bfc6270 */
[----:B------:R-:W-:Y:S01]  /*3150*/  IMAD.SHL.U32 R21, R22, 0x8, RZ ;  /* 0x0000000816157824 */ /* 0x000fe200078e00ff */
[----:B------:R-:W-:Y:S01]  /*3160*/  LOP3.LUT R20, R20, 0x1c0, RZ, 0xc0, !PT ;  /* 0x000001c014147812 */ /* 0x000fe200078ec0ff */
[----:B------:R-:W-:Y:S01]  /*3170*/  USHF.L.U32 UR27, UR6, 0x4, URZ ;  /* 0x00000004061b7899 */ /* 0x000fe2000800063f */
[----:B------:R-:W-:Y:S01]  /*3180*/  BSSY B0, `(.L_x_4133) ;  /* 0x000002f000007945 */ /* 0x000fe20003800000 */
[----:B------:R-:W-:Y:S02]  /*3190*/  ISETP.GE.AND P0, PT, R22, UR23, PT ;  /* 0x0000001716007c0c */ /* 0x000fe4000bf06270 */
[----:B------:R-:W-:-:S02]  /*31a0*/  LOP3.LUT R21, R20, 0x8, R21, 0xf8, !PT ;  /* 0x0000000814157812 */ /* 0x000fc400078ef815 */
[----:B------:R-:W-:Y:S02]  /*31b0*/  ISETP.GE.AND P5, PT, R15, UR23, PT ;  /* 0x000000170f007c0c */ /* 0x000fe4000bfa6270 */
[----:B------:R-:W-:Y:S02]  /*31c0*/  LOP3.LUT R22, R4, 0xfffffffe, RZ, 0xc0, !PT ;  /* 0xfffffffe04167812 */ /* 0x000fe400078ec0ff */
[----:B------:R-:W-:Y:S01]  /*31d0*/  SHF.R.U32.HI R20, RZ, 0x3, R20 ;  /* 0x00000003ff147819 */ /* 0x000fe20000011614 */
[----:B------:R-:W-:Y:S08]  /*31e0*/  @P1 BRA `(.L_x_4134) ;  /* 0x0000000000a01947 */ /* 0x000ff00003800000 */
[----:B------:R-:W-:Y:S01]  /*31f0*/  ULDC UR10, c[0x0][0x2d0] ;  /* 0x0000b400000a7ab9 */ /* 0x000fe20000000800 */
[----:B------:R-:W-:Y:S02]  /*3200*/  IADD3 R7, P1, R168, UR27, RZ ;  /* 0x0000001ba8077c10 */ /* 0x000fe4000ff3e0ff */
[----:B------:R-:W-:Y:S02]  /*3210*/  ISETP.GE.AND P2, PT, R240, UR10, PT ;  /* 0x0000000af0007c0c */ /* 0x000fe4000bf46270 */
[----:B------:R-:W-:-:S11]  /*3220*/  IADD3.X R6, R166, UR25, RZ, P1, !PT ;  /* 0x00000019a6067c10 */ /* 0x000fd60008ffe4ff */
        /* <DEDUP_REMOVED lines=36> */
.L_x_4134:
[----:B------:R-:W-:Y:S05]  /*3470*/  BSYNC B0 ;  /* 0x0000000000007941 */ /* 0x000fea0003800000 */
.L_x_4133:
[----:B------:R-:W-:Y:S04]  /*3480*/  BSSY B0, `(.L_x_4135) ;  /* 0x000002c000007945 */ /* 0x000fe80003800000 */
[----:B------:R-:W-:Y:S05]  /*3490*/  @P3 BRA `(.L_x_4136) ;  /* 0x0000000000a83947 */ /* 0x000fea0003800000 */
[----:B------:R-:W-:Y:S01]  /*34a0*/  ULDC UR10, c[0x0][0x2d0] ;  /* 0x0000b400000a7ab9 */ /* 0x000fe20000000800 */
[----:B------:R-:W-:Y:S01]  /*34b0*/  IMAD.U32 R6, RZ, RZ, UR6 ;  /* 0x00000006ff067e24 */ /* 0x000fe2000f8e00ff */
[----:B------:R-:W-:Y:S01]  /*34c0*/  ISETP.GE.AND P1, PT, R240, UR10, PT ;  /* 0x0000000af0007c0c */ /* 0x000fe2000bf26270 */
[----:B--2---:R-:W-:Y:S01]  /*34d0*/  IMAD.U32 R8, RZ, RZ, UR7 ;  /* 0x00000007ff087e24 */ /* 0x004fe2000f8e00ff */
[----:B------:R-:W-:Y:S02]  /*34e0*/  ISETP.GE.AND P3, PT, R237, UR10, PT ;  /* 0x0000000aed007c0c */ /* 0x000fe4000bf66270 */
[----:B------:R-:W-:-:S04]  /*34f0*/  LEA R9, P2, R6, R168, 0x5 ;  /* 0x000000a806097211 */ /* 0x000fc800078428ff */
[----:B------:R-:W-:-:S05]  /*3500*/  LEA.HI.X R8, R6, R166, R8, 0x5, P2 ;  /* 0x000000a606087211 */ /* 0x000fca00010f2c08 */
[----:B-1----:R-:W1:Y:S01]  /*3510*/  @!P1 LDC.64 R4, c[0x0][0x218] ;  /* 0x00008600ff049b82 */ /* 0x002e620000000a00 */
[----:B------:R3:W-:Y:S07]  /*3520*/  @P1 STS.128 [R238+0x9000], RZ ;  /* 0x009000ffee001388 */ /* 0x0007ee0000000c00 */
        /* <DEDUP_REMOVED lines=33> */
.L_x_4136:
[----:B------:R-:W-:Y:S05]  /*3740*/  BSYNC B0 ;  /* 0x0000000000007941 */ /* 0x000fea0003800000 */
.L_x_4135:
[----:B------:R-:W-:Y:S04]  /*3750*/  BSSY B0, `(.L_x_4137) ;  /* 0x000002d000007945 */ /* 0x000fe80003800000 */
[----:B------:R-:W-:Y:S05]  /*3760*/  @P5 BRA `(.L_x_4138) ;  /* 0x0000000000ac5947 */ /* 0x000fea0003800000 */
[----:B------:R-:W-:Y:S01]  /*3770*/  ULDC UR10, c[0x0][0x2d0] ;  /* 0x0000b400000a7ab9 */ /* 0x000fe20000000800 */
[----:B---3--:R-:W-:Y:S01]  /*3780*/  IMAD.U32 R24, RZ, RZ, UR6 ;  /* 0x00000006ff187e24 */ /* 0x008fe2000f8e00ff */
[----:B------:R-:W-:Y:S01]  /*3790*/  ISETP.GE.AND P1, PT, R240, UR10, PT ;  /* 0x0000000af0007c0c */ /* 0x000fe2000bf26270 */
[----:B------:R-:W-:Y:S01]  /*37a0*/  IMAD.MOV.U32 R6, RZ, RZ, R168 ;  /* 0x000000ffff067224 */ /* 0x000fe200078e00a8 */
[----:B------:R-:W-:Y:S01]  /*37b0*/  UIMAD UR11, UR7, 0x30, URZ ;  /* 0x00000030070b78a4 */ /* 0x000fe2000f8e023f */
[----:B------:R-:W-:Y:S01]  /*37c0*/  IMAD.MOV.U32 R7, RZ, RZ, R166 ;  /* 0x000000ffff077224 */ /* 0x000fe200078e00a6 */
[----:B------:R-:W-:Y:S02]  /*37d0*/  ISETP.GE.AND P5, PT, R237, UR10, PT ;  /* 0x0000000aed007c0c */ /* 0x000fe4000bfa6270 */
[----:B------:R-:W-:Y:S01]  /*37e0*/  ISETP.GE.AND P3, PT, R236, UR10, PT ;  /* 0x0000000aec007c0c */ /* 0x000fe2000bf66270 */
[----:B------:R-:W-:-:S04]  /*37f0*/  IMAD.WIDE.U32 R24, R24, 0x30, R6 ;  /* 0x0000003018187825 */ /* 0x000fc800078e0006 */
[----:B------:R-:W-:Y:S02]  /*3800*/  VIADD R23, R25, UR11 ;  /* 0x0000000b19177c36 */ /* 0x000fe40008000000 */
[----:B-12-4-:R-:W1:Y:S01]  /*3810*/  @!P1 LDC.64 R4, c[0x0][0x218] ;  /* 0x00008600ff049b82 */ /* 0x016e620000000a00 */
        /* <DEDUP_REMOVED lines=32> */
.L_x_4138:
[----:B------:R-:W-:Y:S05]  /*3a20*/  BSYNC B0 ;  /* 0x0000000000007941 */ /* 0x000fea0003800000 */
.L_x_4137:
        /* <DEDUP_REMOVED lines=11> */
[----:B------:R-:W-:Y:S01]  /*3ae0*/  IMAD.SHL.U32 R14, R14, 0x40, RZ ;  /* 0x000000400e0e7824 */ /* 0x000fe200078e00ff */
[----:B------:R-:W-:Y:S01]  /*3af0*/  LOP3.LUT R5, R5, 0x1c0, RZ, 0xc0, !PT ;  /* 0x000001c005057812 */ /* 0x000fe200078ec0ff */
[----:B------:R-:W-:Y:S01]  /*3b00*/  ULDC.64 UR10, c[0x0][0x3c8] ;  /* 0x0000f200000a7ab9 */ /* 0x000fe20000000a00 */
[----:B------:R-:W-:Y:S01]  /*3b10*/  UIADD3 UR28, UR31, UR28, URZ ;  /* 0x0000001c1f1c7290 */ /* 0x000fe2000fffe03f */
[----:B------:R-:W-:Y:S01]  /*3b20*/  LEA.HI R7, R11, R165, RZ, 0x5 ;  /* 0x000000a50b077211 */ /* 0x000fe200078f28ff */
[----:B------:R-:W-:Y:S01]  /*3b30*/  ULEA UR10, UP0, UR30, UR10, 0x2 ;  /* 0x0000000a1e0a7291 */ /* 0x000fe2000f80103f */
[----:B------:R-:W-:Y:S01]  /*3b40*/  LOP3.LUT R4, R5, 0x8, R4, 0xf8, !PT ;  /* 0x0000000805047812 */ /* 0x000fe200078ef804 */
[----:B------:R-:W-:Y:S01]  /*3b50*/  IMAD.IADD R9, R19, 0x1, R12 ;  /* 0x0000000113097824 */ /* 0x000fe200078e020c */
[----:B------:R-:W-:Y:S01]  /*3b60*/  SHF.R.U32.HI R5, RZ, 0x3, R5 ;  /* 0x00000003ff057819 */ /* 0x000fe20000011605 */
[----:B------:R-:W-:Y:S01]  /*3b70*/  ULEA.HI.X UR11, UR30, UR11, UR28, 0x2, UP0 ;  /* 0x0000000b1e0b7291 */ /* 0x000fe200080f141c */
[----:B------:R-:W-:Y:S01]  /*3b80*/  IMAD.MOV.U32 R8, RZ, RZ, R18 ;  /* 0x000000ffff087224 */ /* 0x000fe200078e0012 */
[----:B------:R-:W-:Y:S01]  /*3b90*/  LOP3.LUT R20, R21, R20, RZ, 0x3c, !PT ;  /* 0x0000001415147212 */ /* 0x000fe200078e3cff */
[----:B------:R-:W-:Y:S01]  /*3ba0*/  IMAD.U32 R16, RZ, RZ, UR10 ;  /* 0x0000000aff107e24 */ /* 0x000fe2000f8e00ff */
[----:B------:R-:W-:Y:S01]  /*3bb0*/  LOP3.LUT R4, R4, R5, RZ, 0x3c, !PT ;  /* 0x0000000504047212 */ /* 0x000fe200078e3cff */
[----:B------:R-:W-:-:S04]  /*3bc0*/  DEPBAR.LE SB0, 0x0 ;  /* 0x000080000000791a */ /* 0x000fc80000000000 */
[----:B------:R-:W-:Y:S01]  /*3bd0*/  IMAD.U32 R17, RZ, RZ, UR11 ;  /* 0x0000000bff117e24 */ /* 0x000fe2000f8e00ff */
[----:B------:R-:W-:Y:S01]  /*3be0*/  LOP3.LUT R4, R4, 0xfffffe00, R14, 0xf8, !PT ;  /* 0xfffffe0004047812 */ /* 0x000fe200078ef80e */
[----:B------:R-:W-:Y:S01]  /*3bf0*/  IMAD.WIDE.U32 R8, R13, UR8, R8 ;  /* 0x000000080d087c25 */ /* 0x000fe2000f8e0008 */
[----:B------:R-:W-:Y:S01]  /*3c00*/  SHF.R.S32.HI R6, RZ, 0x5, R7 ;  /* 0x00000005ff067819 */ /* 0x000fe20000011407 */
[----:B------:R-:W-:Y:S01]  /*3c10*/  ULDC.64 UR10, c[0x0][0x220] ;  /* 0x00008800000a7ab9 */ /* 0x000fe20000000a00 */
[----:B------:R1:W5:Y:S01]  /*3c20*/  LDG.E R5, desc[UR20][R16.64] ;  /* 0x0000001410057981 */ /* 0x000362000c1e1900 */
[----:B------:R-:W-:Y:S01]  /*3c30*/  BAR.SYNC.DEFER_BLOCKING 0x0 ;  /* 0x0000000000007b1d */ /* 0x000fe20000010000 */
[----:B------:R-:W-:Y:S01]  /*3c40*/  ISETP.GE.AND P5, PT, R15, UR23, PT ;  /* 0x000000170f007c0c */ /* 0x000fe2000bfa6270 */
[----:B------:R-:W-:Y:S01]  /*3c50*/  IMAD R233, R22, 0x200, R20 ;  /* 0x0000020016e97824 */ /* 0x000fe200078e0214 */
[----:B------:R-:W-:Y:S01]  /*3c60*/  LEA R167, P1, R8, UR10, 0x1 ;  /* 0x0000000a08a77c11 */ /* 0x000fe2000f8208ff */
[----:B------:R-:W-:-:S02]  /*3c70*/  IMAD.IADD R15, R9, 0x1, R10 ;  /* 0x00000001090f7824 */ /* 0x000fc400078e020a */
[----:B------:R-:W-:Y:S01]  /*3c80*/  IMAD R234, R6, 0x400, R4 ;  /* 0x0000040006ea7824 */ /* 0x000fe200078e0204 */
[----:B------:R-:W-:Y:S01]  /*3c90*/  ULDC UR5, c[0x0][0x2e8] ;  /* 0x0000ba0000057ab9 */ /* 0x000fe20000000800 */
[----:B------:R1:W-:Y:S04]  /*3ca0*/  @P0 STS.128 [R238+0x10000], RZ ;  /* 0x010000ffee000388 */ /* 0x0003e80000000c00 */
[----:B------:R1:W-:Y:S04]  /*3cb0*/  @P0 STS.128 [R238+0x12000], RZ ;  /* 0x012000ffee000388 */ /* 0x0003e80000000c00 */
[----:B------:R1:W-:Y:S04]  /*3cc0*/  @P0 STS.128 [R238+0x14000], RZ ;  /* 0x014000ffee000388 */ /* 0x0003e80000000c00 */
[----:B------:R1:W-:Y:S01]  /*3cd0*/  @P0 STS.128 [R238+0x16000], RZ ;  /* 0x016000ffee000388 */ /* 0x0003e20000000c00 */
[----:B------:R-:W-:Y:S01]  /*3ce0*/  USHF.L.U32 UR24, UR8, 0x4, URZ ;  /* 0x0000000408187899 */ /* 0x000fe2000800063f */
[----:B------:R-:W2:Y:S01]  /*3cf0*/  MUFU.RCP R84, UR5 ;  /* 0x0000000500547d08 */ /* 0x000ea20008001000 */
[----:B------:R-:W-:Y:S01]  /*3d00*/  BSSY B0, `(.L_x_4139) ;  /* 0x0000027000007945 */ /* 0x000fe20003800000 */
[----:B------:R-:W-:-:S02]  /*3d10*/  LEA R233, R233, UR4, 0x1 ;  /* 0x00000004e9e97c11 */ /* 0x000fc4000f8e08ff */
[----:B------:R-:W-:Y:S02]  /*3d20*/  LEA.HI.X R180, R8, UR11, R15, 0x1, P1 ;  /* 0x0000000b08b47c11 */ /* 0x000fe400088f0c0f */
[----:B------:R-:W-:Y:S01]  /*3d30*/  LEA R234, R234, UR4, 0x1 ;  /* 0x00000004eaea7c11 */ /* 0x000fe2000f8e08ff */
[----:B------:R-:W-:Y:S06]  /*3d40*/  @P0 BRA `(.L_x_4140) ;  /* 0x0000000000880947 */ /* 0x000fec0003800000 */
        /* <DEDUP_REMOVED lines=20> */
[----:B----4-:R-:W-:Y:S01]  /*3e90*/  @!P1 IMAD.MOV.U32 R10, RZ, RZ, R167 ;  /* 0x000000ffff0a9224 */ /* 0x010fe200078e00a7 */
[----:B------:R-:W-:-:S05]  /*3ea0*/  @!P1 MOV R11, R180 ;  /* 0x000000b4000b9202 */ /* 0x000fca0000000f00 */
[----:B------:R-:W-:Y:S01]  /*3eb0*/  @!PT LDS RZ, [RZ] ;  /* 0x00000000fffff984 */ /* 0x000fe20000000800 */
[----:B------:R-:W-:Y:S01]  /*3ec0*/  @!PT LDS RZ, [RZ] ;  /* 0x00000000fffff984 */ /* 0x000fe20000000800 */
[----:B------:R-:W-:Y:S01]  /*3ed0*/  @!PT LDS RZ, [RZ] ;  /* 0x00000000fffff984 */ /* 0x000fe20000000800 */
[----:B------:R3:W-:Y:S04]  /*3ee0*/  @!P1 LDGSTS.E.BYPASS.LTC128B.128 [R238+0x14000], desc[UR20][R10.64+0x100] ;  /* 0x140001000aee9fae */ /* 0x0007e8000b901d54 */
[----:B------:R3:W-:Y:S01]  /*3ef0*/  @P0 STS.128 [R238+0x16000], RZ ;  /* 0x016000ffee000388 */ /* 0x0007e20000000c00 */
[----:B------:R-:W-:Y:S05]  /*3f00*/  @P0 BRA `(.L_x_4140) ;  /* 0x0000000000180947 */ /* 0x000fea0003800000 */
[----:B---3--:R-:W-:Y:S02]  /*3f10*/  MOV R10, R167 ;  /* 0x000000a7000a7202 */ /* 0x008fe40000000f00 */
[----:B------:R-:W-:-:S05]  /*3f20*/  MOV R11, R180 ;  /* 0x000000b4000b7202 */ /* 0x000fca0000000f00 */
[----:B------:R-:W-:Y:S01]  /*3f30*/  @!PT LDS RZ, [RZ] ;  /* 0x00000000fffff984 */ /* 0x000fe20000000800 */
[----:B------:R-:W-:Y:S01]  /*3f40*/  @!PT LDS RZ, [RZ] ;  /* 0x00000000fffff984 */ /* 0x000fe20000000800 */
[----:B------:R-:W-:Y:S01]  /*3f50*/  @!PT LDS RZ, [RZ] ;  /* 0x00000000fffff984 */ /* 0x000fe20000000800 */
[----:B------:R4:W-:Y:S02]  /*3f60*/  LDGSTS.E.BYPASS.LTC128B.128 [R238+0x16000], desc[UR20][R10.64+0x180] ;  /* 0x160001800aee7fae */ /* 0x0009e4000b901d54 */
.L_x_4140:
[----:B------:R-:W-:Y:S05]  /*3f70*/  BSYNC B0 ;  /* 0x0000000000007941 */ /* 0x000fea0003800000 */
.L_x_4139:
[----:B------:R1:W-:Y:S01]  /*3f80*/  @P4 STS.128 [R238+0x10800], RZ ;  /* 0x010800ffee004388 */ /* 0x0003e20000000c00 */
[----:B------:R-:W-:Y:S03]  /*3f90*/  BSSY B0, `(.L_x_4141) ;  /* 0x000002c000007945 */ /* 0x000fe60003800000 */
[----:B------:R1:W-:Y:S04]  /*3fa0*/  @P4 STS.128 [R238+0x12800], RZ ;  /* 0x012800ffee004388 */ /* 0x0003e80000000c00 */
[----:B------:R1:W-:Y:S04]  /*3fb0*/  @P4 STS.128 [R238+0x14800], RZ ;  /* 0x014800ffee004388 */ /* 0x0003e80000000c00 */
[----:B------:R1:W-:Y:S01]  /*3fc0*/  @P4 STS.128 [R238+0x16800], RZ ;  /* 0x016800ffee004388 */ /* 0x0003e20000000c00 */
[----:B------:R-:W-:Y:S05]  /*3fd0*/  @P4 BRA `(.L_x_4142) ;  /* 0x00000000009c4947 */ /* 0x000fea0003800000 */
[----:B------:R-:W-:Y:S01]  /*3fe0*/  ULDC UR5, c[0x0][0x2d0] ;  /* 0x0000b40000057ab9 */ /* 0x000fe20000000800 */
[----:B---3--:R-:W-:Y:S01]  /*3ff0*/  IMAD.U32 R12, RZ, RZ, UR24 ;  /* 0x00000018ff0c7e24 */ /* 0x008fe2000f8e00ff */
[----:B------:R-:W-:Y:S01]  /*4000*/  ISETP.GE.AND P4, PT, R240, UR5, PT ;  /* 0x00000005f0007c0c */ /* 0x000fe2000bf86270 */
[----:B----4-:R-:W-:Y:S01]  /*4010*/  IMAD.U32 R11, RZ, RZ, UR24 ;  /* 0x00000018ff0b7e24 */ /* 0x010fe2000f8e00ff */
[----:B------:R-:W-:Y:S01]  /*4020*/  ISETP.GE.AND P3, PT, R237, UR5, PT ;  /* 0x00000005ed007c0c */ /* 0x000fe2000bf66270 */
[----:B------:R-:W-:Y:S01]  /*4030*/  IMAD.U32 R10, RZ, RZ, UR13 ;  /* 0x0000000dff0a7e24 */ /* 0x000fe2000f8e00ff */
[----:B------:R-:W-:-:S09]  /*4040*/  ISETP.GE.AND P2, PT, R236, UR5, PT ;  /* 0x00000005ec007c0c */ /* 0x000fd2000bf46270 */
[----:B-1----:R-:W-:Y:S01]  /*4050*/  @!P4 LEA R16, P1, R12, R167, 0x1 ;  /* 0x000000a70c10c211 */ /* 0x002fe200078208ff */
[----:B------:R1:W-:Y:S01]  /*4060*/  @P4 STS.128 [R238+0x10800], RZ ;  /* 0x010800ffee004388 */ /* 0x0003e20000000c00 */
[----:B------:R-:W-:Y:S02]  /*4070*/  IADD3 R12, P0, R8, UR24, RZ ;  /* 0x00000018080c7c10 */ /* 0x000fe4000ff1e0ff */
        /* <DEDUP_REMOVED lines=29> */
.L_x_4142:
[----:B------:R-:W-:Y:S05]  /*4250*/  BSYNC B0 ;  /* 0x0000000000007941 */ /* 0x000fea0003800000 */
.L_x_4141:
        /* <DEDUP_REMOVED lines=12> */
[----:B---34-:R-:W-:Y:S01]  /*4320*/  IMAD.U32 R11, RZ, RZ, UR28 ;  /* 0x0000001cff0b7e24 */ /* 0x018fe2000f8e00ff */
[----:B------:R-:W-:Y:S01]  /*4330*/  IADD3 R12, P0, R8, UR28, RZ ;  /* 0x0000001c080c7c10 */ /* 0x000fe2000ff1e0ff */
[----:B------:R-:W-:-:S06]  /*4340*/  IMAD.U32 R10, RZ, RZ, UR26 ;  /* 0x0000001aff0a7e24 */ /* 0x000fcc000f8e00ff */
[C---:B-1----:R-:W-:Y:S01]  /*4350*/  @!P4 LEA R16, P1, R11.reuse, R167, 0x1 ;  /* 0x000000a70b10c211 */ /* 0x042fe200078208ff */
        /* <DEDUP_REMOVED lines=30> */
.L_x_4144:
[----:B------:R-:W-:Y:S05]  /*4540*/  BSYNC B0 ;  /* 0x0000000000007941 */ /* 0x000fea0003800000 */
.L_x_4143:
        /* <DEDUP_REMOVED lines=11> */
[----:B------:R-:W-:Y:S01]  /*4600*/  IMAD.U32 R8, RZ, RZ, UR8 ;  /* 0x00000008ff087e24 */ /* 0x000fe2000f8e00ff */
[----:B------:R-:W-:Y:S01]  /*4610*/  ISETP.GE.AND P2, PT, R236, UR5, PT ;  /* 0x00000005ec007c0c */ /* 0x000fe2000bf46270 */
[----:B------:R-:W-:Y:S01]  /*4620*/  UIMAD UR23, UR9, 0x30, URZ ;  /* 0x00000030091778a4 */ /* 0x000fe2000f8e023f */
[----:B------:R-:W-:Y:S01]  /*4630*/  IMAD.WIDE.U32 R14, R9, 0x30, R14 ;  /* 0x00000030090e7825 */ /* 0x000fe200078e000e */
[----:B------:R-:W-:-:S06]  /*4640*/  ISETP.GE.AND P0, PT, R235, UR5, PT ;  /* 0x00000005eb007c0c */ /* 0x000fcc000bf06270 */
[----:B------:R-:W-:Y:S01]  /*4650*/  VOTEU.ALL UP0, P4 ;  /* 0x00000000003f7886 */ /* 0x000fe20002000000 */
[----:B---34-:R-:W-:Y:S01]  /*4660*/  @!P4 MOV R10, R167 ;  /* 0x000000a7000ac202 */ /* 0x018fe20000000f00 */
[----:B------:R-:W-:Y:S01]  /*4670*/  @!P4 IMAD.MOV.U32 R11, RZ, RZ, R180 ;  /* 0x000000ffff0bc224 */ /* 0x000fe200078e00b4 */
[----:B------:R-:W-:Y:S01]  /*4680*/  @!P3 LEA R12, P5, R14, UR10, 0x1 ;  /* 0x0000000a0e0cbc11 */ /* 0x000fe2000f8a08ff */
[----:B------:R3:W-:Y:S01]  /*4690*/  @P4 STS.128 [R238+0x11800], RZ ;  /* 0x011800ffee004388 */ /* 0x0007e20000000c00 */
[----:B------:R-:W-:Y:S01]  /*46a0*/  @!UP0 UIMAD UR26, UR9, 0x60, URZ ;  /* 0x00000060091a88a4 */ /* 0x000fe2000f8e023f */
[----:B-1----:R-:W-:Y:S01]  /*46b0*/  @!P4 IMAD.WIDE.U32 R16, R8, 0x60, R10 ;  /* 0x000000600810c825 */ /* 0x002fe200078e000a */
[----:B------:R-:W-:-:S03]  /*46c0*/  @!P2 LEA R10, P1, R14, UR10, 0x1 ;  /* 0x0000000a0e0aac11 */ /* 0x000fc6000f8208ff */
[----:B------:R-:W-:Y:S01]  /*46d0*/  VIADD R8, R15, UR23 ;  /* 0x000000170f087c36 */ /* 0x000fe20008000000 */
[----:B------:R-:W-:-:S04]  /*46e0*/  @!P4 IADD3 R17, R17, UR26, RZ ;  /* 0x0000001a1111cc10 */ /* 0x000fc8000fffe0ff */
[C-C-:B------:R-:W-:Y:S01]  /*46f0*/  @!P3 LEA.HI.X R13, R14.reuse, UR11, R8.reuse, 0x1, P5 ;  /* 0x0000000b0e0dbc11 */ /* 0x140fe2000a8f0c08 */
        /* <DEDUP_REMOVED lines=17> */
[----:B---3--:R-:W-:-:S04]  /*4810*/  LEA R10, P0, R14, UR10, 0x1 ;  /* 0x0000000a0e0a7c11 */ /* 0x008fc8000f8008ff */
[----:B------:R-:W-:-:S05]  /*4820*/  LEA.HI.X R11, R14, UR11, R8, 0x1, P0 ;  /* 0x0000000b0e0b7c11 */ /* 0x000fca00080f0c08 */
[----:B------:R-:W-:Y:S01]  /*4830*/  @!PT LDS RZ, [RZ] ;  /* 0x00000000fffff984 */ /* 0x000fe20000000800 */
[----:B------:R-:W-:Y:S01]  /*4840*/  @!PT LDS RZ, [RZ] ;  /* 0x00000000fffff984 */ /* 0x000fe20000000800 */
[----:B------:R-:W-:Y:S01]  /*4850*/  @!PT LDS RZ, [RZ] ;  /* 0x00000000fffff984 */ /* 0x000fe20000000800 */
[----:B------:R1:W-:Y:S04]  /*4860*/  LDGSTS.E.BYPASS.LTC128B.128 [R238+0x17800], desc[UR20][R10.64+0x180] ;  /* 0x178001800aee7fae */ /* 0x0003e8000b901d54 */
.L_x_4146:
[----:B------:R-:W-:Y:S05]  /*4870*/  BSYNC B0 ;  /* 0x0000000000007941 */ /* 0x000fea0003800000 */
.L_x_4145:
[----:B------:R-:W-:Y:S01]  /*4880*/  LDSM.16.M88.4 R44, [R234] ;  /* 0x00000000ea2c783b */ /* 0x000fe20000000200 */
[----:B------:R-:W-:Y:S01]  /*4890*/  R2P PR, R3, 0x6 ;  /* 0x0000000603007804 */ /* 0x000fe20000000000 */
[C---:B------:R-:W-:Y:S01]  /*48a0*/  VIADD R3, R233.reuse, 0x8000 ;  /* 0x00008000e9037836 */ /* 0x040fe20000000000 */
[----:B------:R-:W-:Y:S01]  /*48b0*/  LEA R230, R0, R234, 0x1 ;  /* 0x000000ea00e67211 */ /* 0x000fe200078e08ff */
[----:B------:R-:W4:Y:S01]  /*48c0*/  LDSM.16.M88.4 R36, [R233+0x8000] ;  /* 0x00800000e924783b */ /* 0x000f220000000200 */
[----:B------:R-:W-:Y:S01]  /*48d0*/  VIADD R231, R233, 0x8020 ;  /* 0x00008020e9e77836 */ /* 0x000fe20000000000 */
[----:B------:R-:W-:Y:S01]  /*48e0*/  LOP3.LUT R7, R7, 0xffffffe0, RZ, 0xc0, !PT ;  /* 0xffffffe007077812 */ /* 0x000fe200078ec0ff */
[----:B------:R-:W-:Y:S01]  /*48f0*/  IMAD R232, R2, 0x2, R234 ;  /* 0x0000000202e87824 */ /* 0x000fe200078e02ea */
[----:B------:R-:W4:Y:S01]  /*4900*/  LDSM.16.M88.4 R28, [R233+0x8800] ;  /* 0x00880000e91c783b */ /* 0x000f220000000200 */
[----:B--2--5:R-:W-:Y:S01]  /*4910*/  FMUL.FTZ R84, R5, R84 ;  /* 0x0000005405547220 */ /* 0x024fe20000410000 */
[----:B------:R-:W-:Y:S01]  /*4920*/  MOV R5, UR18 ;  /* 0x0000001200057c02 */ /* 0x000fe20008000f00 */
[----:B------:R-:W-:Y:S01]  /*4930*/  IMAD R229, R0, 0x2, R232 ;  /* 0x0000000200e57824 */ /* 0x000fe200078e02e8 */
[----:B-1----:R-:W1:Y:S01]  /*4940*/  LDSM.16.M88.4 R20, [R233+0x9000] ;  /* 0x00900000e914783b */ /* 0x002e620000000200 */
[----:B------:R-:W-:Y:S01]  /*4950*/  IMAD.IADD R7, R165, 0x1, -R7 ;  /* 0x00000001a5077824 */ /* 0x000fe200078e0a07 */
[----:B------:R-:W-:Y:S01]  /*4960*/  ULDC UR9, c[0x0][0x39c] ;  /* 0x0000e70000097ab9 */ /* 0x000fe20000000800 */
[----:B------:R-:W-:Y:S01]  /*4970*/  @P1 VIADD R231, R3, 0xffffffe0 ;  /* 0xffffffe003e71836 */ /* 0x000fe20000000000 */
[----:B------:R-:W2:Y:S01]  /*4980*/  LDSM.16.M88.4 R52, [R233+0x9800] ;  /* 0x00980000e934783b */ /* 0x000ea20000000200 */
[----:B------:R-:W-:Y:S01]  /*4990*/  IMAD.MOV.U32 R3, RZ, RZ, 0x40 ;  /* 0x00000040ff037424 */ /* 0x000fe200078e00ff */
[----:B------:R-:W-:Y:S01]  /*49a0*/  R2UR UR5, R84 ;  /* 0x00000000540572ca */ /* 0x000fe200000e0000 */
[----:B------:R-:W-:Y:S01]  /*49b0*/  UISETP.GE.AND UP0, UPT, UR18, 0x2, UPT ;  /* 0x000000021200788c */ /* 0x000fe2000bf06270 */
[----:B---3--:R-:W-:Y:S01]  /*49c0*/  LDSM.16.M88.4 R16, [R232] ;  /* 0x00000000e810783b */ /* 0x008fe20000000200 */
[----:B------:R-:W-:Y:S01]  /*49d0*/  VIADD R223, R231, 0x800 ;  /* 0x00000800e7df7836 */ /* 0x000fe20000000000 */
[----:B------:R-:W-:Y:S01]  /*49e0*/  SEL R3, R3, 0xffffffc0, !P2 ;  /* 0xffffffc003037807 */ /* 0x000fe20005000000 */
[C---:B------:R-:W-:Y:S01]  /*49f0*/  VIADD R221, R231.reuse, 0x1800 ;  /* 0x00001800e7dd7836 */ /* 0x040fe20000000000 */
[----:B------:R-:W3:Y:S01]  /*4a00*/  LDSM.16.M88.4 R12, [R231] ;  /* 0x00000000e70c783b */ /* 0x000ee20000000200 */
[C---:B------:R-:W-:Y:S01]  /*4a10*/  IADD3 R222, R231.reuse, 0x1000, RZ ;  /* 0x00001000e7de7810 */ /* 0x040fe20007ffe0ff */
[C---:B------:R-:W-:Y:S01]  /*4a20*/  VIADD R219, R231.reuse, 0x2000 ;  /* 0x00002000e7db7836 */ /* 0x040fe20000000000 */
[----:B------:R-:W-:Y:S01]  /*4a30*/  IADD3 R216, R231, 0x3800, RZ ;  /* 0x00003800e7d87810 */ /* 0x000fe20007ffe0ff */
[----:B------:R-:W3:Y:S01]  /*4a40*/  LDSM.16.M88.4 R48, [R231+0x800] ;  /* 0x00080000e730783b */ /* 0x000ee20000000200 */
[----:B------:R-:W-:Y:S01]  /*4a50*/  IMAD.IADD R227, R233, 0x1, R3 ;  /* 0x00000001e9e37824 */ /* 0x000fe200078e0203 */
[----:B------:R-:W-:Y:S01]  /*4a60*/  IADD3 R211, R231, 0x6000, RZ ;  /* 0x00006000e7d37810 */ /* 0x000fe20007ffe0ff */
[----:B------:R-:W-:Y:S01]  /*4a70*/  IMAD.IADD R220, R3, 0x1, R231 ;  /* 0x0000000103dc7824 */ /* 0x000fe200078e02e7 */
[----:B----4-:R-:W4:Y:S01]  /*4a80*/  LDSM.16.M88.4 R8, [R231+0x1000] ;  /* 0x00100000e708783b */ /* 0x010f220000000200 */
[----:B------:R-:W-:Y:S01]  /*4a90*/  SHF.R.S32.HI R3, RZ, 0x1f, R7 ;  /* 0x0000001fff037819 */ /* 0x000fe20000011407 */
[----:B------:R-:W-:-:S02]  /*4aa0*/  VIADD R218, R231, 0x2800 ;  /* 0x00002800e7da7836 */ /* 0x000fc40000000000 */
[----:B------:R-:W4:Y:S01]  /*4ab0*/  LDSM.16.M88.4 R72, [R231+0x1800] ;  /* 0x00180000e748783b */ /* 0x000f220000000200 */
[----:B------:R-:W-:Y:S01]  /*4ac0*/  LEA.HI R7, R3, R7, RZ, 0x2 ;  /* 0x0000000703077211 */ /* 0x000fe200078f10ff */
[----:B------:R-:W-:Y:S02]  /*4ad0*/  IMAD.SHL.U32 R3, R165, 0x2, RZ ;  /* 0x00000002a5037824 */ /* 0x000fe400078e00ff */
[----:B------:R-:W-:Y:S01]  /*4ae0*/  LDSM.16.M88.4 R64, [R230] ;  /* 0x00000000e640783b */ /* 0x000fe20000000200 */
[----:B------:R-:W-:Y:S01]  /*4af0*/  SHF.R.S32.HI R7, RZ, 0x2, R7 ;  /* 0x00000002ff077819 */ /* 0x000fe20000011407 */
[----:B------:R-:W-:Y:S01]  /*4b00*/  VIADD R217, R231, 0x3000 ;  /* 0x00003000e7d97836 */ /* 0x000fe20000000000 */
[----:B------:R-:W-:Y:S01]  /*4b10*/  LOP3.LUT R3, R3, 0x6, RZ, 0xc0, !PT ;  /* 0x0000000603037812 */ /* 0x000fe200078ec0ff */
[----:B------:R-:W-:Y:S01]  /*4b20*/  HMMA.16816.F32.BF16 R40, R44, R36, RZ ;  /* 0x000000242c28723c */ /* 0x000fe200000418ff */
[----:B------:R-:W4:Y:S01]  /*4b30*/  LDSM.16.M88.4 R56, [R227+0x8000] ;  /* 0x00800000e338783b */ /* 0x000f220000000200 */
[----:B------:R-:W-:-:S02]  /*4b40*/  IMAD R169, R6, 0x10, R7 ;  /* 0x0000001006a97824 */ /* 0x000fc400078e0207 */
[----:B------:R-:W-:Y:S01]  /*4b50*/  IMAD R5, R5, 0x40, R3 ;  /* 0x0000004005057824 */ /* 0x000fe200078e0203 */
[----:B------:R-:W-:Y:S01]  /*4b60*/  LDSM.16.M88.4 R76, [R227+0x9800] ;  /* 0x00980000e34c783b */ /* 0x000fe20000000200 */
[C---:B------:R-:W-:Y:S01]  /*4b70*/  HMMA.16816.F32.BF16 R36, R44.reuse, R38, RZ ;  /* 0x000000262c24723c */ /* 0x040fe200000418ff */
[----:B------:R-:W-:Y:S02]  /*4b80*/  VIADD R169, R169, UR19 ;  /* 0x00000013a9a97c36 */ /* 0x000fe40008000000 */
[----:B------:R-:W-:Y:S01]  /*4b90*/  LDSM.16.M88.4 R60, [R220] ;  /* 0x00000000dc3c783b */ /* 0x000fe20000000200 */
[C---:B------:R-:W-:Y:S02]  /*4ba0*/  VIADD R215, R231.reuse, 0x4000 ;  /* 0x00004000e7d77836 */ /* 0x040fe40000000000 */
[----:B------:R-:W-:Y:S01]  /*4bb0*/  HMMA.16816.F32.BF16 R32, R44, R28, RZ ;  /* 0x0000001c2c20723c */ /* 0x000fe200000418ff */
[----:B------:R-:W-:Y:S01]  /*4bc0*/  LDSM.16.M88.4 R80, [R231+0x5800] ;  /* 0x00580000e750783b */ /* 0x000fe20000000200 */
[----:B------:R-:W-:-:S02]  /*4bd0*/  VIADD R214, R231, 0x4800 ;  /* 0x00004800e7d67836 */ /* 0x000fc40000000000 */
[C---:B------:R-:W-:Y:S01]  /*4be0*/  VIADD R213, R231.reuse, 0x5000 ;  /* 0x00005000e7d57836 */ /* 0x040fe20000000000 */
[----:B------:R-:W0:Y:S01]  /*4bf0*/  LDGDEPBAR ;  /* 0x00000000000079af */ /* 0x000e220000000000 */
[C---:B-1----:R-:W-:Y:S01]  /*4c00*/  HMMA.16816.F32.BF16 R24, R44.reuse, R20, RZ ;  /* 0x000000142c18723c */ /* 0x042fe200000418ff */
[C---:B------:R-:W-:Y:S02]  /*4c10*/  VIADD R212, R231.reuse, 0x5800 ;  /* 0x00005800e7d47836 */ /* 0x040fe40000000000 */
[C---:B------:R-:W-:Y:S02]  /*4c20*/  VIADD R210, R231.reuse, 0x6800 ;  /* 0x00006800e7d27836 */ /* 0x040fe40000000000 */
[C---:B------:R-:W-:Y:S01]  /*4c30*/  VIADD R209, R231.reuse, 0x7000 ;  /* 0x00007000e7d17836 */ /* 0x040fe20000000000 */
[----:B------:R-:W-:Y:S01]  /*4c40*/  HMMA.16816.F32.BF16 R28, R44, R30, RZ ;  /* 0x0000001e2c1c723c */ /* 0x000fe200000418ff */
[----:B------:R-:W-:-:S05]  /*4c50*/  VIADD R208, R231, 0x7800 ;  /* 0x00007800e7d07836 */ /* 0x000fca0000000000 */
[C---:B------:R-:W-:Y:S06]  /*4c60*/  HMMA.16816.F32.BF16 R20, R44.reuse, R22, RZ ;  /* 0x000000162c14723c */ /* 0x040fec00000418ff */
[C---:B--2---:R-:W-:Y:S06]  /*4c70*/  HMMA.16816.F32.BF16 R68, R44.reuse, R52, RZ ;  /* 0x000000342c44723c */ /* 0x044fec00000418ff */
[----:B------:R-:W-:Y:S01]  /*4c80*/  HMMA.16816.F32.BF16 R44, R44, R54, RZ ;  /* 0x000000362c2c723c */ /* 0x000fe200000418ff */
[----:B------:R-:W1:Y:S05]  /*4c90*/  LDSM.16.M88.4 R52, [R227+0x8800] ;  /* 0x00880000e334783b */ /* 0x000e6a0000000200 */
[C---:B---3--:R-:W-:Y:S06]  /*4ca0*/  HMMA.16816.F32.BF16 R40, R16.reuse, R12, R40 ;  /* 0x0000000c1028723c */ /* 0x048fec0000041828 */
[C---:B------:R-:W-:Y:S01]  /*4cb0*/  HMMA.16816.F32.BF16 R36, R16.reuse, R14, R36 ;  /* 0x0000000e1024723c */ /* 0x040fe20000041824 */
[----:B------:R-:W2:Y:S05]  /*4cc0*/  LDSM.16.M88.4 R12, [R227+0x9000] ;  /* 0x00900000e30c783b */ /* 0x000eaa0000000200 */
[C---:B------:R-:W-:Y:S06]  /*4cd0*/  HMMA.16816.F32.BF16 R32, R16.reuse, R48, R32 ;  /* 0x000000301020723c */ /* 0x040fec0000041820 */
[C---:B------:R-:W-:Y:S01]  /*4ce0*/  HMMA.16816.F32.BF16 R28, R16.reuse, R50, R28 ;  /* 0x00000032101c723c */ /* 0x040fe2000004181c */
[----:B------:R-:W-:Y:S05]  /*4cf0*/  LDSM.16.M88.4 R48, [R220+0x800] ;  /* 0x00080000dc30783b */ /* 0x000fea0000000200 */
[C---:B----4-:R-:W-:Y:S06]  /*4d00*/  HMMA.16816.F32.BF16 R24, R16.reuse, R8, R24 ;  /* 0x000000081018723c */ /* 0x050fec0000041818 */
        /* <DEDUP_REMOVED lines=56> */
[----:B------:R-:W-:Y:S04]  /*5090*/  LDSM.16.M88.4 R72, [R220+0x3800] ;  /* 0x00380000dc48783b */ /* 0x000fe80000000200 */
[----:B------:R-:W-:Y:S01]  /*50a0*/  LDSM.16.M88.4 R60, [R233+0xc000] ;  /* 0x00c00000e93c783b */ /* 0x000fe20000000200 */
[C---:B-1----:R-:W-:Y:S06]  /*50b0*/  HMMA.16816.F32.BF16 R40, R52.reuse, R12, R40 ;  /* 0x0000000c3428723c */ /* 0x042fec0000041828 */
[C---:B------:R-:W-:Y:S01]  /*50c0*/  HMMA.16816.F32.BF16 R36, R52.reuse, R14, R36 ;  /* 0x0000000e3424723c */ /* 0x040fe20000041824 */
[----:B------:R-:W1:Y:S05]  /*50d0*/  LDSM.16.M88.4 R12, [R220+0x3000] ;  /* 0x00300000dc0c783b */ /* 0x000e6a0000000200 */
[C---:B--2---:R-:W-:Y:S06]  /*50e0*/  HMMA.16816.F32.BF16 R28, R52.reuse, R46, R28 ;  /* 0x0000002e341c723c */ /* 0x044fec000004181c */
[C---:B------:R-:W-:Y:S06]  /*50f0*/  HMMA.16816.F32.BF16 R24, R52.reuse, R56, R24 ;  /* 0x000000383418723c */ /* 0x040fec0000041818 */
[C---:B------:R-:W-:Y:S01]  /*5100*/  HMMA.16816.F32.BF16 R32, R52.reuse, R44, R32 ;  /* 0x0000002c3420723c */ /* 0x040fe20000041820 */
[----:B------:R-:W-:Y:S05]  /*5110*/  LDSM.16.M88.4 R44, [R234+0x4000] ;  /* 0x00400000ea2c783b */ /* 0x000fea0000000200 */
        /* <DEDUP_REMOVED lines=9> */
[C---:B----4-:R-:W-:Y:S06]  /*51b0*/  HMMA.16816.F32.BF16 R28, R8.reuse, R18, R28 ;  /* 0x00000012081c723c */ /* 0x050fec000004181c */
[C---:B-1----:R-:W-:Y:S06]  /*51c0*/  HMMA.16816.F32.BF16 R24, R8.reuse, R12, R24 ;  /* 0x0000000c0818723c */ /* 0x042fec0000041818 */
[C---:B------:R-:W-:Y:S01]  /*51d0*/  HMMA.16816.F32.BF16 R32, R8.reuse, R16, R32 ;  /* 0x000000100820723c */ /* 0x040fe20000041820 */
[----:B------:R-:W-:Y:S05]  /*51e0*/  LDSM.16.M88.4 R16, [R231+0x4000] ;  /* 0x00400000e710783b */ /* 0x000fea0000000200 */
[C---:B------:R-:W-:Y:S01]  /*51f0*/  HMMA.16816.F32.BF16 R20, R8.reuse, R14, R20 ;  /* 0x0000000e0814723c */ /* 0x040fe20000041814 */
[----:B------:R-:W1:Y:S05]  /*5200*/  LDSM.16.M88.4 R12, [R231+0x4800] ;  /* 0x00480000e70c783b */ /* 0x000e6a0000000200 */
[C---:B------:R-:W-:Y:S06]  /*5210*/  HMMA.16816.F32.BF16 R68, R8.reuse, R72, R68 ;  /* 0x000000480844723c */ /* 0x040fec0000041844 */
[----:B------:R-:W-:Y:S01]  /*5220*/  HMMA.16816.F32.BF16 R64, R8, R74, R64 ;  /* 0x0000004a0840723c */ /* 0x000fe20000041840 */
[----:B------:R-:W4:Y:S04]  /*5230*/  LDSM.16.M88.4 R8, [R231+0x5000] ;  /* 0x00500000e708783b */ /* 0x000f280000000200 */
[----:B------:R-:W-:Y:S01]  /*5240*/  LDSM.16.M88.4 R72, [R229+0x4000] ;  /* 0x00400000e548783b */ /* 0x000fe20000000200 */
[C---:B--2---:R-:W-:Y:S06]  /*5250*/  HMMA.16816.F32.BF16 R28, R44.reuse, R58, R28 ;  /* 0x0000003a2c1c723c */ /* 0x044fec000004181c */
[C---:B------:R-:W-:Y:S06]  /*5260*/  HMMA.16816.F32.BF16 R36, R44.reuse, R62, R36 ;  /* 0x0000003e2c24723c */ /* 0x040fec0000041824 */
[C---:B------:R-:W-:Y:S01]  /*5270*/  HMMA.16816.F32.BF16 R40, R44.reuse, R60, R40 ;  /* 0x0000003c2c28723c */ /* 0x040fe20000041828 */
[----:B------:R-:W-:Y:S05]  /*5280*/  LDSM.16.M88.4 R60, [R227+0xc000] ;  /* 0x00c00000e33c783b */ /* 0x000fea0000000200 */
[C---:B---3--:R-:W-:Y:S06]  /*5290*/  HMMA.16816.F32.BF16 R24, R44.reuse, R48, R24 ;  /* 0x000000302c18723c */ /* 0x048fec0000041818 */
[C---:B------:R-:W-:Y:S01]  /*52a0*/  HMMA.16816.F32.BF16 R32, R44.reuse, R56, R32 ;  /* 0x000000382c20723c */ /* 0x040fe20000041820 */
[----:B------:R-:W-:Y:S05]  /*52b0*/  LDSM.16.M88.4 R56, [R227+0xc800] ;  /* 0x00c80000e338783b */ /* 0x000fea0000000200 */
[C---:B------:R-:W-:Y:S01]  /*52c0*/  HMMA.16816.F32.BF16 R20, R44.reuse, R50, R20 ;  /* 0x000000322c14723c */ /* 0x040fe20000041814 */
[----:B------:R-:W2:Y:S05]  /*52d0*/  LDSM.16.M88.4 R48, [R230+0x4000] ;  /* 0x00400000e630783b */ /* 0x000eaa0000000200 */
[C---:B------:R-:W-:Y:S06]  /*52e0*/  HMMA.16816.F32.BF16 R68, R44.reuse, R52, R68 ;  /* 0x000000342c44723c */ /* 0x040fec0000041844 */
[----:B------:R-:W-:Y:S01]  /*52f0*/  HMMA.16816.F32.BF16 R64, R44, R54, R64 ;  /* 0x000000362c40723c */ /* 0x000fe20000041840 */
[----:B------:R-:W3:Y:S04]  /*5300*/  LDSM.16.M88.4 R44, [R227+0xd000] ;  /* 0x00d00000e32c783b */ /* 0x000ee80000000200 */
[----:B------:R-:W3:Y:S01]  /*5310*/  LDSM.16.M88.4 R52, [R227+0xd800] ;  /* 0x00d80000e334783b */ /* 0x000ee20000000200 */
[C---:B-1----:R-:W-:Y:S06]  /*5320*/  HMMA.16816.F32.BF16 R28, R76.reuse, R14, R28 ;  /* 0x0000000e4c1c723c */ /* 0x042fec000004181c */
[C---:B------:R-:W-:Y:S06]  /*5330*/  HMMA.16816.F32.BF16 R36, R76.reuse, R18, R36 ;  /* 0x000000124c24723c */ /* 0x040fec0000041824 */
[C---:B------:R-:W-:Y:S01]  /*5340*/  HMMA.16816.F32.BF16 R40, R76.reuse, R16, R40 ;  /* 0x000000104c28723c */ /* 0x040fe20000041828 */
[----:B------:R-:W-:Y:S05]  /*5350*/  LDSM.16.M88.4 R16, [R220+0x4000] ;  /* 0x00400000dc10783b */ /* 0x000fea0000000200 */
[C---:B----4-:R-:W-:Y:S06]  /*5360*/  HMMA.16816.F32.BF16 R24, R76.reuse, R8, R24 ;  /* 0x000000084c18723c */ /* 0x050fec0000041818 */
[C---:B------:R-:W-:Y:S01]  /*5370*/  HMMA.16816.F32.BF16 R32, R76.reuse, R12, R32 ;  /* 0x0000000c4c20723c */ /* 0x040fe20000041820 */
[----:B------:R-:W1:Y:S05]  /*5380*/  LDSM.16.M88.4 R12, [R220+0x4800] ;  /* 0x00480000dc0c783b */ /* 0x000e6a0000000200 */
[C---:B------:R-:W-:Y:S01]  /*5390*/  HMMA.16816.F32.BF16 R20, R76.reuse, R10, R20 ;  /* 0x0000000a4c14723c */ /* 0x040fe20000041814 */
[----:B------:R-:W4:Y:S05]  /*53a0*/  LDSM.16.M88.4 R8, [R220+0x5000] ;  /* 0x00500000dc08783b */ /* 0x000f2a0000000200 */
        /* <DEDUP_REMOVED lines=28> */
[----:B------:R-:W4:Y:S05]  /*5570*/  LDSM.16.M88.4 R72, [R231+0x7800] ;  /* 0x00780000e748783b */ /* 0x000f2a0000000200 */
[C---:B--2---:R-:W-:Y:S06]  /*5580*/  HMMA.16816.F32.BF16 R28, R44.reuse, R58, R28 ;  /* 0x0000003a2c1c723c */ /* 0x044fec000004181c */
[C---:B------:R-:W-:Y:S06]  /*5590*/  HMMA.16816.F32.BF16 R36, R44.reuse, R62, R36 ;  /* 0x0000003e2c24723c */ /* 0x040fec0000041824 */
[C---:B------:R-:W-:Y:S01]  /*55a0*/  HMMA.16816.F32.BF16 R40, R44.reuse, R60, R40 ;  /* 0x0000003c2c28723c */ /* 0x040fe20000041828 */
[----:B------:R-:W-:Y:S05]  /*55b0*/  LDSM.16.M88.4 R60, [R230+0x6000] ;  /* 0x00600000e63c783b */ /* 0x000fea0000000200 */
[C---:B---3--:R-:W-:Y:S06]  /*55c0*/  HMMA.16816.F32.BF16 R24, R44.reuse, R52, R24 ;  /* 0x000000342c18723c */ /* 0x048fec0000041818 */
[C---:B------:R-:W-:Y:S01]  /*55d0*/  HMMA.16816.F32.BF16 R20, R44.reuse, R54, R20 ;  /* 0x000000362c14723c */ /* 0x040fe20000041814 */
[----:B------:R-:W2:Y:S05]  /*55e0*/  LDSM.16.M88.4 R52, [R227+0xe800] ;  /* 0x00e80000e334783b */ /* 0x000eaa0000000200 */
[C---:B------:R-:W-:Y:S01]  /*55f0*/  HMMA.16816.F32.BF16 R32, R44.reuse, R56, R32 ;  /* 0x000000382c20723c */ /* 0x040fe20000041820 */
[----:B------:R-:W3:Y:S05]  /*5600*/  LDSM.16.M88.4 R56, [R227+0xe000] ;  /* 0x00e00000e338783b */ /* 0x000eea0000000200 */
[C---:B------:R-:W-:Y:S06]  /*5610*/  HMMA.16816.F32.BF16 R68, R44.reuse, R48, R68 ;  /* 0x000000302c44723c */ /* 0x040fec0000041844 */
[----:B------:R-:W-:Y:S01]  /*5620*/  HMMA.16816.F32.BF16 R64, R44, R50, R64 ;  /* 0x000000322c40723c */ /* 0x000fe20000041840 */
[----:B------:R-:W3:Y:S04]  /*5630*/  LDSM.16.M88.4 R48, [R227+0xf000] ;  /* 0x00f00000e330783b */ /* 0x000ee80000000200 */
[----:B------:R-:W-:Y:S01]  /*5640*/  LDSM.16.M88.4 R44, [R227+0xf800] ;  /* 0x00f80000e32c783b */ /* 0x000fe20000000200 */
        /* <DEDUP_REMOVED lines=13> */
[C---:B---3--:R-:W-:Y:S06]  /*5720*/  HMMA.16816.F32.BF16 R36, R60.reuse, R58, R36 ;  /* 0x0000003a3c24723c */ /* 0x048fec0000041824 */
[C---:B------:R-:W-:Y:S06]  /*5730*/  HMMA.16816.F32.BF16 R40, R60.reuse, R56, R40 ;  /* 0x000000383c28723c */ /* 0x040fec0000041828 */
[C---:B------:R-:W-:Y:S06]  /*5740*/  HMMA.16816.F32.BF16 R24, R60.reuse, R48, R24 ;  /* 0x000000303c18723c */ /* 0x040fec0000041818 */
[----:B------:R-:W-:Y:S01]  /*5750*/  HMMA.16816.F32.BF16 R32, R60, R52, R32 ;  /* 0x000000343c20723c */ /* 0x000fe20000041820 */
[----:B------:R-:W2:Y:S01]  /*5760*/  LDSM.16.M88.4 R52, [R220+0x7800] ;  /* 0x00780000dc34783b */ /* 0x000ea20000000200 */
[----:B------:R-:W-:-:S04]  /*5770*/  DEPBAR.LE SB0, 0x0 ;  /* 0x000080000000791a */ /* 0x000fc80000000000 */
[C---:B-1----:R-:W-:Y:S06]  /*5780*/  HMMA.16816.F32.BF16 R28, R16.reuse, R10, R28 ;  /* 0x0000000a101c723c */ /* 0x042fec000004181c */
[----:B----4-:R-:W-:Y:S01]  /*5790*/  HMMA.16816.F32.BF16 R36, R16, R14, R36 ;  /* 0x0000000e1024723c */ /* 0x010fe20000041824 */
[----:B------:R-:W-:-:S05]  /*57a0*/  VIADD R10, R5, 0xffffffc9 ;  /* 0xffffffc9050a7836 */ /* 0x000fca0000000000 */
[----:B------:R-:W-:Y:S01]  /*57b0*/  HMMA.16816.F32.BF16 R40, R16, R12, R40 ;  /* 0x0000000c1028723c */ /* 0x000fe20000041828 */
[----:B------:R-:W-:Y:S01]  /*57c0*/  VIADD R15, R5, 0xffffffd9 ;  /* 0xffffffd9050f7836 */ /* 0x000fe20000000000 */
[----:B------:R-:W-:-:S04]  /*57d0*/  ISETP.GE.AND P6, PT, R10, UR22, PT ;  /* 0x000000160a007c0c */ /* 0x000fc8000bfc6270 */
[----:B------:R-:W-:Y:S06]  /*57e0*/  HMMA.16816.F32.BF16 R24, R16, R64, R24 ;  /* 0x000000401018723c */ /* 0x000fec0000041818 */
[C---:B------:R-:W-:Y:S01]  /*57f0*/  HMMA.16816.F32.BF16 R20, R60.reuse, R50, R20 ;  /* 0x000000323c14723c */ /* 0x040fe20000041814 */
[----:B------:R-:W-:Y:S01]  /*5800*/  FMUL.FTZ R7, R28, UR9 ;  /* 0x000000091c077c20 */ /* 0x000fe20008410000 */
[----:B------:R-:W-:Y:S02]  /*5810*/  IMAD.U32 R28, RZ, RZ, UR22 ;  /* 0x00000016ff1c7e24 */ /* 0x000fe4000f8e00ff */
[----:B------:R-:W-:Y:S01]  /*5820*/  FMUL.FTZ R29, R29, UR9 ;  /* 0x000000091d1d7c20 */ /* 0x000fe20008410000 */
[----:B------:R-:W-:Y:S01]  /*5830*/  FMUL.FTZ R31, R31, UR9 ;  /* 0x000000091f1f7c20 */ /* 0x000fe20008410000 */
[----:B------:R-:W-:Y:S01]  /*5840*/  MUFU.TANH R12, R7 ;  /* 0x00000007000c7308 */ /* 0x000fe20000002400 */
[C---:B------:R-:W-:Y:S01]  /*5850*/  HMMA.16816.F32.BF16 R68, R60.reuse, R44, R68 ;  /* 0x0000002c3c44723c */ /* 0x040fe20000041844 */
[----:B------:R-:W-:Y:S01]  /*5860*/  FMUL.FTZ R37, R37, UR9 ;  /* 0x0000000925257c20 */ /* 0x000fe20008410000 */
[----:B------:R-:W-:Y:S01]  /*5870*/  IADD3 R28, R28, -UR14, R169 ;  /* 0x8000000e1c1c7c10 */ /* 0x000fe2000fffe0a9 */
[----:B------:R-:W-:Y:S01]  /*5880*/  FMUL.FTZ R38, R38, UR9 ;  /* 0x0000000926267c20 */ /* 0x000fe20008410000 */
[----:B------:R-:W-:Y:S01]  /*5890*/  FMUL.FTZ R36, R36, UR9 ;  /* 0x0000000924247c20 */ /* 0x000fe20008410000 */
[----:B------:R-:W-:Y:S01]  /*58a0*/  FMUL.FTZ R39, R39, UR9 ;  /* 0x0000000927277c20 */ /* 0x000fe20008410000 */
[----:B------:R-:W-:Y:S01]  /*58b0*/  HMMA.16816.F32.BF16 R72, R60, R46, R72 ;  /* 0x0000002e3c48723c */ /* 0x000fe20000041848 */
[----:B------:R-:W-:Y:S01]  /*58c0*/  FMUL.FTZ R6, R41, UR9 ;  /* 0x0000000929067c20 */ /* 0x000fe20008410000 */
[----:B------:R-:W-:Y:S01]  /*58d0*/  FMUL.FTZ R3, R40, UR9 ;  /* 0x0000000928037c20 */ /* 0x000fe20008410000 */
[----:B------:R-:W-:Y:S01]  /*58e0*/  MUFU.TANH R29, R29 ;  /* 0x0000001d001d7308 */ /* 0x000fe20000002400 */
[----:B------:R-:W-:Y:S01]  /*58f0*/  FMUL.FTZ R42, R42, UR9 ;  /* 0x000000092a2a7c20 */ /* 0x000fe20008410000 */
[----:B------:R-:W-:Y:S01]  /*5900*/  FMUL.FTZ R43, R43, UR9 ;  /* 0x000000092b2b7c20 */ /* 0x000fe20008410000 */
[----:B------:R-:W-:Y:S01]  /*5910*/  HMMA.16816.F32.BF16 R32, R16, R8, R32 ;  /* 0x000000081020723c */ /* 0x000fe20000041820 */
[----:B------:R-:W-:Y:S01]  /*5920*/  FMUL.FTZ R186, R25, UR9 ;  /* 0x0000000919ba7c20 */ /* 0x000fe20008410000 */
[----:B------:R-:W-:Y:S01]  /*5930*/  FMUL.FTZ R24, R24, UR9 ;  /* 0x0000000918187c20 */ /* 0x000fe20008410000 */
[----:B------:R-:W-:-:S02]  /*5940*/  FMUL.FTZ R30, R30, UR9 ;  /* 0x000000091e1e7c20 */ /* 0x000fc40008410000 */
[----:B------:R-:W1:Y:S01]  /*5950*/  MUFU.TANH R25, R37 ;  /* 0x0000002500197308 */ /* 0x000e620000002400 */
[----:B------:R-:W-:Y:S01]  /*5960*/  HMMA.16816.F32.BF16 R20, R16, R66, R20 ;  /* 0x000000421014723c */ /* 0x000fe20000041814 */
[----:B------:R-:W-:Y:S01]  /*5970*/  IADD3 R9, R28, -R10, RZ ;  /* 0x8000000a1c097210 */ /* 0x000fe20007ffe0ff */
[----:B------:R-:W-:-:S03]  /*5980*/  FMUL.FTZ R8, R26, UR9 ;  /* 0x000000091a087c20 */ /* 0x000fc60008410000 */
[----:B------:R-:W-:Y:S01]  /*5990*/  IABS R9, R9 ;  /* 0x0000000900097213 */ /* 0x000fe20000000000 */
[----:B--2---:R-:W-:Y:S01]  /*59a0*/  HMMA.16816.F32.BF16 R68, R16, R52, R68 ;  /* 0x000000341044723c */ /* 0x004fe20000041844 */
[----:B------:R-:W2:Y:S02]  /*59b0*/  MUFU.TANH R6, R6 ;  /* 0x0000000600067308 */ /* 0x000ea40000002400 */
[----:B------:R-:W-:-:S03]  /*59c0*/  I2FP.F32.S32 R9, R9 ;  /* 0x0000000900097245 */ /* 0x000fc60000201400 */
[----:B------:R-:W-:Y:S03]  /*59d0*/  HMMA.16816.F32.BF16 R72, R16, R54, R72 ;  /* 0x000000361048723c */ /* 0x000fe60000041848 */
[----:B------:R-:W3:Y:S01]  /*59e0*/  MUFU.TANH R3, R3 ;  /* 0x0000000300037308 */ /* 0x000ee20000002400 */
[----:B-1----:R-:W-:Y:S01]  /*59f0*/  FFMA.FTZ R25, R9, -UR5, R25 ;  /* 0x8000000509197c23 */ /* 0x002fe20008010019 */
[C---:B------:R-:W-:Y:S02]  /*5a00*/  VIADD R9, R5.reuse, 0xffffffd8 ;  /* 0xffffffd805097836 */ /* 0x040fe40000000000 */
[----:B------:R-:W-:Y:S01]  /*5a10*/  FMUL.FTZ R32, R32, UR9 ;  /* 0x0000000920207c20 */ /* 0x000fe20008410000 */
[----:B------:R-:W-:Y:S01]  /*5a20*/  IADD3 R17, R5, -0x3f, RZ ;  /* 0xffffffc105117810 */ /* 0x000fe20007ffe0ff */
[----:B------:R-:W-:Y:S01]  /*5a30*/  FMUL.FTZ R18, R27, UR9 ;  /* 0x000000091b127c20 */ /* 0x000fe20008410000 */
[----:B------:R-:W-:-:S02]  /*5a40*/  VIADD R19, R5, 0xffffffc0 ;  /* 0xffffffc005137836 */ /* 0x000fc40000000000 */
[----:B------:R-:W-:Y:S01]  /*5a50*/  FMUL.FTZ R34, R34, UR9 ;  /* 0x0000000922227c20 */ /* 0x000fe20008410000 */
[----:B------:R-:W1:Y:S01]  /*5a60*/  MUFU.TANH R11, R32 ;  /* 0x00000020000b7308 */ /* 0x000e620000002400 */
[----:B------:R-:W-:Y:S02]  /*5a70*/  IMAD.IADD R27, R28, 0x1, -R17 ;  /* 0x000000011c1b7824 */ /* 0x000fe400078e0a11 */
[----:B------:R-:W-:Y:S01]  /*5a80*/  FMUL.FTZ R187, R20, UR9 ;  /* 0x0000000914bb7c20 */ /* 0x000fe20008410000 */
[C---:B------:R-:W-:Y:S02]  /*5a90*/  IMAD.IADD R14, R28.reuse, 0x1, -R19 ;  /* 0x000000011c0e7824 */ /* 0x040fe400078e0a13 */
[----:B------:R-:W-:Y:S01]  /*5aa0*/  FMUL.FTZ R188, R21, UR9 ;  /* 0x0000000915bc7c20 */ /* 0x000fe20008410000 */
[C---:B------:R-:W-:Y:S01]  /*5ab0*/  VIADD R20, R5.reuse, 0xffffffd0 ;  /* 0xffffffd005147836 */ /* 0x040fe20000000000 */
[----:B------:R-:W-:Y:S01]  /*5ac0*/  IABS R27, R27 ;  /* 0x0000001b001b7213 */ /* 0x000fe20000000000 */
[----:B------:R-:W-:Y:S01]  /*5ad0*/  IMAD.IADD R21, R28, 0x1, -R15 ;  /* 0x000000011c157824 */ /* 0x000fe200078e0a0f */
[----:B------:R-:W-:Y:S01]  /*5ae0*/  IABS R14, R14 ;  /* 0x0000000e000e7213 */ /* 0x000fe20000000000 */
[----:B------:R-:W-:Y:S01]  /*5af0*/  FMUL.FTZ R191, R22, UR9 ;  /* 0x0000000916bf7c20 */ /* 0x000fe20008410000 */
[----:B------:R-:W-:Y:S01]  /*5b00*/  I2FP.F32.S32 R27, R27 ;  /* 0x0000001b001b7245 */ /* 0x000fe20000201400 */
[----:B------:R-:W4:Y:S01]  /*5b10*/  MUFU.TANH R24, R24 ;  /* 0x0000001800187308 */ /* 0x000f220000002400 */
[----:B------:R-:W-:Y:S01]  /*5b20*/  I2FP.F32.S32 R14, R14 ;  /* 0x0000000e000e7245 */ /* 0x000fe20000201400 */
[----:B------:R-:W-:Y:S01]  /*5b30*/  VIADD R16, R5, 0xffffffc8 ;  /* 0xffffffc805107836 */ /* 0x000fe20000000000 */
[C---:B------:R-:W-:Y:S01]  /*5b40*/  IADD3 R22, R28.reuse, -R20, RZ ;  /* 0x800000141c167210 */ /* 0x040fe20007ffe0ff */
[----:B--2---:R-:W-:Y:S01]  /*5b50*/  FFMA.FTZ R27, R27, -UR5, R6 ;  /* 0x800000051b1b7c23 */ /* 0x004fe20008010006 */
[----:B------:R-:W-:Y:S01]  /*5b60*/  IMAD.IADD R6, R28, 0x1, -R9 ;  /* 0x000000011c067824 */ /* 0x000fe200078e0a09 */
[----:B------:R-:W-:Y:S01]  /*5b70*/  IABS R21, R21 ;  /* 0x0000001500157213 */ /* 0x000fe20000000000 */
[----:B---3--:R-:W-:Y:S01]  /*5b80*/  FFMA.FTZ R3, R14, -UR5, R3 ;  /* 0x800000050e037c23 */ /* 0x008fe20008010003 */
[----:B------:R-:W-:Y:S01]  /*5b90*/  IABS R22, R22 ;  /* 0x0000001600167213 */ /* 0x000fe20000000000 */
[----:B------:R-:W-:Y:S01]  /*5ba0*/  VIADD R14, R5, 0xffffffe0 ;  /* 0xffffffe0050e7836 */ /* 0x000fe20000000000 */
[----:B------:R-:W-:Y:S01]  /*5bb0*/  IABS R6, R6 ;  /* 0x0000000600067213 */ /* 0x000fe20000000000 */
[----:B------:R-:W2:Y:S01]  /*5bc0*/  MUFU.TANH R42, R42 ;  /* 0x0000002a002a7308 */ /* 0x000ea20000002400 */
[----:B------:R-:W-:Y:S01]  /*5bd0*/  I2FP.F32.S32 R21, R21 ;  /* 0x0000001500157245 */ /* 0x000fe20000201400 */
[C---:B------:R-:W-:Y:S01]  /*5be0*/  IMAD.IADD R185, R28.reuse, 0x1, -R14 ;  /* 0x000000011cb97824 */ /* 0x040fe200078e0a0e */
[----:B------:R-:W-:Y:S01]  /*5bf0*/  I2FP.F32.S32 R6, R6 ;  /* 0x0000000600067245 */ /* 0x000fe20000201400 */
[----:B------:R-:W-:Y:S01]  /*5c00*/  IMAD.IADD R13, R28, 0x1, -R16 ;  /* 0x000000011c0d7824 */ /* 0x000fe200078e0a10 */
[----:B------:R-:W-:Y:S01]  /*5c10*/  I2FP.F32.S32 R22, R22 ;  /* 0x0000001600167245 */ /* 0x000fe20000201400 */
[----:B------:R-:W-:Y:S01]  /*5c20*/  FFMA.FTZ R29, R21, -UR5, R29 ;  /* 0x80000005151d7c23 */ /* 0x000fe2000801001d */
[C---:B------:R-:W-:Y:S01]  /*5c30*/  ISETP.GE.AND P2, PT, R19.reuse, UR22, PT ;  /* 0x0000001613007c0c */ /* 0x040fe2000bf46270 */
[----:B------:R-:W-:Y:S01]  /*5c40*/  FFMA.FTZ R6, R6, -UR5, R12 ;  /* 0x8000000506067c23 */ /* 0x000fe2000801000c */
[----:B------:R-:W-:Y:S01]  /*5c50*/  VIADD R12, R28, 0x8 ;  /* 0x000000081c0c7836 */ /* 0x000fe20000000000 */
[----:B------:R-:W3:Y:S01]  /*5c60*/  MUFU.TANH R43, R43 ;  /* 0x0000002b002b7308 */ /* 0x000ee20000002400 */
[----:B-1----:R-:W-:Y:S01]  /*5c70*/  FFMA.FTZ R11, R22, -UR5, R11 ;  /* 0x80000005160b7c23 */ /* 0x002fe2000801000b */
[----:B------:R-:W-:Y:S01]  /*5c80*/  IABS R185, R185 ;  /* 0x000000b900b97213 */ /* 0x000fe20000000000 */
[C---:B------:R-:W-:Y:S01]  /*5c90*/  IMAD.IADD R21, R12.reuse, 0x1, -R17 ;  /* 0x000000010c157824 */ /* 0x040fe200078e0a11 */
[----:B------:R-:W-:Y:S01]  /*5ca0*/  IADD3 R19, -R19, R12, RZ ;  /* 0x0000000c13137210 */ /* 0x000fe20007ffe1ff */
[----:B------:R-:W-:Y:S01]  /*5cb0*/  IMAD.IADD R10, R12, 0x1, -R10 ;  /* 0x000000010c0a7824 */ /* 0x000fe200078e0a0a */
[----:B------:R-:W-:Y:S01]  /*5cc0*/  ISETP.GE.AND P0, PT, R16, UR22, PT ;  /* 0x0000001610007c0c */ /* 0x000fe2000bf06270 */
[----:B------:R-:W-:Y:S01]  /*5cd0*/  IMAD.IADD R16, R12, 0x1, -R16 ;  /* 0x000000010c107824 */ /* 0x000fe200078e0a10 */
[----:B------:R-:W1:Y:S01]  /*5ce0*/  MUFU.TANH R22, R38 ;  /* 0x0000002600167308 */ /* 0x000e620000002400 */
[----:B------:R-:W-:Y:S01]  /*5cf0*/  IABS R19, R19 ;  /* 0x0000001300137213 */ /* 0x000fe20000000000 */
[----:B------:R-:W-:Y:S01]  /*5d00*/  FMUL.FTZ R194, R23, UR9 ;  /* 0x0000000917c27c20 */ /* 0x000fe20008410000 */
[----:B------:R-:W-:Y:S01]  /*5d10*/  IABS R21, R21 ;  /* 0x0000001500157213 */ /* 0x000fe20000000000 */
[----:B------:R-:W-:Y:S01]  /*5d20*/  FMUL.FTZ R33, R33, UR9 ;  /* 0x0000000921217c20 */ /* 0x000fe20008410000 */
[----:B------:R-:W-:Y:S01]  /*5d30*/  I2FP.F32.S32 R185, R185 ;  /* 0x000000b900b97245 */ /* 0x000fe20000201400 */
[----:B------:R-:W-:Y:S01]  /*5d40*/  FMUL.FTZ R69, R69, UR9 ;  /* 0x0000000945457c20 */ /* 0x000fe20008410000 */
[----:B------:R-:W-:Y:S01]  /*5d50*/  I2FP.F32.S32 R19, R19 ;  /* 0x0000001300137245 */ /* 0x000fe20000201400 */
[----:B------:R-:W1:Y:S01]  /*5d60*/  MUFU.TANH R26, R36 ;  /* 0x00000024001a7308 */ /* 0x000e620000002400 */
[----:B------:R-:W-:Y:S01]  /*5d70*/  IABS R23, R10 ;  /* 0x0000000a00177213 */ /* 0x000fe20000000000 */
[----:B----4-:R-:W-:Y:S01]  /*5d80*/  FFMA.FTZ R185, R185, -UR5, R24 ;  /* 0x80000005b9b97c23 */ /* 0x010fe20008010018 */
[----:B------:R-:W-:Y:S01]  /*5d90*/  I2FP.F32.S32 R21, R21 ;  /* 0x0000001500157245 */ /* 0x000fe20000201400 */
[----:B--2---:R-:W-:Y:S01]  /*5da0*/  FFMA.FTZ R24, R19, -UR5, R42 ;  /* 0x8000000513187c23 */ /* 0x004fe2000801002a */
[----:B------:R-:W-:Y:S01]  /*5db0*/  ISETP.GE.AND P1, PT, R17, UR22, PT ;  /* 0x0000001611007c0c */ /* 0x000fe2000bf26270 */
[----:B------:R-:W-:Y:S01]  /*5dc0*/  FMUL.FTZ R35, R35, UR9 ;  /* 0x0000000923237c20 */ /* 0x000fe20008410000 */
[----:B------:R-:W-:Y:S01]  /*5dd0*/  IABS R16, R16 ;  /* 0x0000001000107213 */ /* 0x000fe20000000000 */
[----:B------:R-:W2:Y:S01]  /*5de0*/  MUFU.TANH R17, R39 ;  /* 0x0000002700117308 */ /* 0x000ea20000002400 */
[----:B------:R-:W-:Y:S01]  /*5df0*/  I2FP.F32.S32 R19, R23 ;  /* 0x0000001700137245 */ /* 0x000fe20000201400 */
[----:B---3--:R-:W-:Y:S01]  /*5e00*/  FFMA.FTZ R23, R21, -UR5, R43 ;  /* 0x8000000515177c23 */ /* 0x008fe2000801002b */
[----:B------:R-:W-:Y:S01]  /*5e10*/  IABS R13, R13 ;  /* 0x0000000d000d7213 */ /* 0x000fe20000000000 */
[----:B------:R-:W-:Y:S01]  /*5e20*/  VIADD R21, R5, 0xffffffe9 ;  /* 0xffffffe905157836 */ /* 0x000fe20000000000 */
[----:B------:R-:W-:Y:S01]  /*5e30*/  I2FP.F32.S32 R16, R16 ;  /* 0x0000001000107245 */ /* 0x000fe20000201400 */
[----:B------:R-:W-:Y:S01]  /*5e40*/  FMUL.FTZ R71, R71, UR9 ;  /* 0x0000000947477c20 */ /* 0x000fe20008410000 */
[----:B------:R-:W-:Y:S01]  /*5e50*/  I2FP.F32.S32 R13, R13 ;  /* 0x0000000d000d7245 */ /* 0x000fe20000201400 */
[----:B------:R-:W-:Y:S01]  /*5e60*/  MUFU.TANH R10, R34 ;  /* 0x00000022000a7308 */ /* 0x000fe20000002400 */
[----:B------:R-:W-:Y:S01]  /*5e70*/  FSEL R27, R27, -INF , !P1 ;  /* 0xff8000001b1b7808 */ /* 0x000fe20004800000 */
[----:B-1----:R-:W-:Y:S01]  /*5e80*/  FFMA.FTZ R22, R16, -UR5, R22 ;  /* 0x8000000510167c23 */ /* 0x002fe20008010016 */
[----:B------:R-:W-:Y:S01]  /*5e90*/  FSEL R23, R23, -INF , !P1 ;  /* 0xff80000017177808 */ /* 0x000fe20004800000 */
[----:B------:R-:W-:Y:S01]  /*5ea0*/  FFMA.FTZ R26, R13, -UR5, R26 ;  /* 0x800000050d1a7c23 */ /* 0x000fe2000801001a */
[----:B------:R-:W-:Y:S01]  /*5eb0*/  ISETP.GE.AND P1, PT, R14, UR22, PT ;  /* 0x000000160e007c0c */ /* 0x000fe2000bf26270 */
[----:B------:R-:W-:Y:S01]  /*5ec0*/  IMAD.IADD R14, R12, 0x1, -R14 ;  /* 0x000000010c0e7824 */ /* 0x000fe200078e0a0e */
[----:B------:R-:W-:Y:S01]  /*5ed0*/  ISETP.GE.AND P3, PT, R9, UR22, PT ;  /* 0x0000001609007c0c */ /* 0x000fe2000bf66270 */
[----:B------:R-:W1:Y:S01]  /*5ee0*/  MUFU.TANH R16, R31 ;  /* 0x0000001f00107308 */ /* 0x000e620000002400 */
[----:B------:R-:W-:Y:S01]  /*5ef0*/  FSEL R3, R3, -INF , !P2 ;  /* 0xff80000003037808 */ /* 0x000fe20005000000 */
[----:B------:R-:W-:Y:S01]  /*5f00*/  VIADD R13, R5, 0xffffffd1 ;  /* 0xffffffd1050d7836 */ /* 0x000fe20000000000 */
[----:B------:R-:W-:Y:S01]  /*5f10*/  FSEL R24, R24, -INF , !P2 ;  /* 0xff80000018187808 */ /* 0x000fe20005000000 */
[----:B--2---:R-:W-:Y:S01]  /*5f20*/  FFMA.FTZ R17, R19, -UR5, R17 ;  /* 0x8000000513117c23 */ /* 0x004fe20008010011 */
[----:B------:R-:W-:Y:S01]  /*5f30*/  ISETP.GE.AND P2, PT, R15, UR22, PT ;  /* 0x000000160f007c0c */ /* 0x000fe2000bf46270 */
[----:B------:R-:W-:Y:S01]  /*5f40*/  IMAD.IADD R15, R12, 0x1, -R15 ;  /* 0x000000010c0f7824 */ /* 0x000fe200078e0a0f */
[----:B------:R-:W-:Y:S01]  /*5f50*/  IADD3 R9, -R9, R12, RZ ;  /* 0x0000000c09097210 */ /* 0x000fe20007ffe1ff */
[----:B------:R-:W-:Y:S01]  /*5f60*/  MUFU.TANH R30, R30 ;  /* 0x0000001e001e7308 */ /* 0x000fe20000002400 */
[----:B------:R-:W-:Y:S01]  /*5f70*/  ISETP.GE.AND P5, PT, R20, UR22, PT ;  /* 0x0000001614007c0c */ /* 0x000fe2000bfa6270 */
[----:B------:R-:W-:Y:S01]  /*5f80*/  IMAD.IADD R20, R12, 0x1, -R20 ;  /* 0x000000010c147824 */ /* 0x000fe200078e0a14 */
[----:B------:R-:W-:Y:S01]  /*5f90*/  IABS R9, R9 ;  /* 0x0000000900097213 */ /* 0x000fe20000000000 */
[--C-:B------:R-:W-:Y:S01]  /*5fa0*/  IMAD.IADD R7, R28, 0x1, -R13.reuse ;  /* 0x000000011c077824 */ /* 0x100fe200078e0a0d */
[----:B------:R-:W-:Y:S01]  /*5fb0*/  IABS R14, R14 ;  /* 0x0000000e000e7213 */ /* 0x000fe20000000000 */
[----:B------:R-:W-:Y:S01]  /*5fc0*/  IMAD.IADD R19, R12, 0x1, -R13 ;  /* 0x000000010c137824 */ /* 0x000fe200078e0a0d */
[----:B------:R-:W-:Y:S01]  /*5fd0*/  IABS R15, R15 ;  /* 0x0000000f000f7213 */ /* 0x000fe20000000000 */
[----:B------:R-:W2:Y:S01]  /*5fe0*/  MUFU.TANH R33, R33 ;  /* 0x0000002100217308 */ /* 0x000ea20000002400 */
[----:B------:R-:W-:Y:S01]  /*5ff0*/  ISETP.GE.AND P4, PT, R13, UR22, PT ;  /* 0x000000160d007c0c */ /* 0x000fe2000bf86270 */
[----:B------:R-:W-:Y:S01]  /*6000*/  IMAD.MOV.U32 R189, RZ, RZ, R14 ;  /* 0x000000ffffbd7224 */ /* 0x000fe200078e000e */
[----:B------:R-:W-:Y:S01]  /*6010*/  IABS R20, R20 ;  /* 0x0000001400147213 */ /* 0x000fe20000000000 */
[----:B------:R-:W-:Y:S01]  /*6020*/  IMAD.IADD R32, R28, 0x1, -R21 ;  /* 0x000000011c207824 */ /* 0x000fe200078e0a15 */
[----:B------:R-:W-:Y:S01]  /*6030*/  I2FP.F32.S32 R14, R15 ;  /* 0x0000000f000e7245 */ /* 0x000fe20000201400 */
[----:B------:R-:W-:Y:S01]  /*6040*/  FMUL.FTZ R72, R72, UR9 ;  /* 0x0000000948487c20 */ /* 0x000fe20008410000 */
[----:B------:R-:W-:Y:S01]  /*6050*/  I2FP.F32.S32 R20, R20 ;  /* 0x0000001400147245 */ /* 0x000fe20000201400 */
[----:B------:R3:W-:Y:S01]  /*6060*/  MUFU.TANH R13, R8 ;  /* 0x00000008000d7308 */ /* 0x0007e20000002400 */
[----:B------:R-:W-:Y:S01]  /*6070*/  IABS R7, R7 ;  /* 0x0000000700077213 */ /* 0x000fe20000000000 */
[----:B-1----:R-:W-:Y:S01]  /*6080*/  FFMA.FTZ R16, R14, -UR5, R16 ;  /* 0x800000050e107c23 */ /* 0x002fe20008010010 */
[----:B------:R-:W-:-:S02]  /*6090*/  VIADD R14, R5, 0xfffffff1 ;  /* 0xfffffff1050e7836 */ /* 0x000fc40000000000 */
[----:B------:R-:W-:Y:S01]  /*60a0*/  FFMA.FTZ R10, R20, -UR5, R10 ;  /* 0x80000005140a7c23 */ /* 0x000fe2000801000a */
[----:B------:R-:W-:Y:S01]  /*60b0*/  IABS R19, R19 ;  /* 0x0000001300137213 */ /* 0x000fe20000000000 */
[----:B------:R-:W-:Y:S01]  /*60c0*/  FMUL.FTZ R73, R73, UR9 ;  /* 0x0000000949497c20 */ /* 0x000fe20008410000 */
[----:B------:R-:W-:Y:S01]  /*60d0*/  IADD3 R20, R5, -0x1f, RZ ;  /* 0xffffffe105147810 */ /* 0x000fe20007ffe0ff */
[----:B------:R-:W-:Y:S01]  /*60e0*/  MUFU.TANH R201, R69 ;  /* 0x0000004500c97308 */ /* 0x000fe20000002400 */
[----:B------:R-:W-:Y:S01]  /*60f0*/  I2FP.F32.S32 R7, R7 ;  /* 0x0000000700077245 */ /* 0x000fe20000201400 */
[----:B------:R-:W-:Y:S01]  /*6100*/  FMUL.FTZ R74, R74, UR9 ;  /* 0x000000094a4a7c20 */ /* 0x000fe20008410000 */
[----:B------:R-:W-:Y:S01]  /*6110*/  FSEL R26, R26, -INF , !P0 ;  /* 0xff8000001a1a7808 */ /* 0x000fe20004000000 */
[--C-:B------:R-:W-:Y:S01]  /*6120*/  IMAD.IADD R34, R28, 0x1, -R20.reuse ;  /* 0x000000011c227824 */ /* 0x100fe200078e0a14 */
[----:B------:R-:W-:Y:S01]  /*6130*/  FSEL R22, R22, -INF , !P0 ;  /* 0xff80000016167808 */ /* 0x000fe20004000000 */
[----:B--2---:R-:W-:Y:S01]  /*6140*/  FFMA.FTZ R7, R7, -UR5, R33 ;  /* 0x8000000507077c23 */ /* 0x004fe20008010021 */
[----:B------:R-:W-:Y:S01]  /*6150*/  ISETP.GE.AND P0, PT, R20, UR22, PT ;  /* 0x0000001614007c0c */ /* 0x000fe2000bf06270 */
[----:B------:R-:W1:Y:S01]  /*6160*/  MUFU.TANH R35, R35 ;  /* 0x0000002300237308 */ /* 0x000e620000002400 */
[----:B---3--:R-:W-:Y:S01]  /*6170*/  IMAD.MOV.U32 R8, RZ, RZ, R9 ;  /* 0x000000ffff087224 */ /* 0x008fe200078e0009 */
[----:B------:R-:W-:Y:S01]  /*6180*/  I2FP.F32.S32 R9, R19 ;  /* 0x0000001300097245 */ /* 0x000fe20000201400 */
[----:B------:R-:W-:Y:S01]  /*6190*/  VIADD R19, R5, 0xffffffe8 ;  /* 0xffffffe805137836 */ /* 0x000fe20000000000 */
[----:B------:R-:W-:Y:S01]  /*61a0*/  FSEL R25, R25, -INF , !P6 ;  /* 0xff80000019197808 */ /* 0x000fe20007000000 */
[----:B------:R-:W-:Y:S01]  /*61b0*/  IMAD.IADD R20, R12, 0x1, -R20 ;  /* 0x000000010c147824 */ /* 0x000fe200078e0a14 */
[----:B------:R-:W-:Y:S01]  /*61c0*/  I2FP.F32.S32 R8, R8 ;  /* 0x0000000800087245 */ /* 0x000fe20000201400 */
[----:B------:R-:W-:Y:S01]  /*61d0*/  IMAD.IADD R33, R28, 0x1, -R19 ;  /* 0x000000011c217824 */ /* 0x000fe200078e0a13 */
[----:B------:R-:W-:Y:S01]  /*61e0*/  FSEL R17, R17, -INF , !P6 ;  /* 0xff80000011117808 */ /* 0x000fe20007000000 */
[----:B------:R-:W2:Y:S01]  /*61f0*/  MUFU.TANH R186, R186 ;  /* 0x000000ba00ba7308 */ /* 0x000ea20000002400 */
[----:B------:R-:W-:Y:S01]  /*6200*/  FSEL R11, R11, -INF , !P5 ;  /* 0xff8000000b0b7808 */ /* 0x000fe20006800000 */
[----:B------:R-:W-:Y:S01]  /*6210*/  FFMA.FTZ R8, R8, -UR5, R30 ;  /* 0x8000000508087c23 */ /* 0x000fe2000801001e */
[----:B------:R-:W-:Y:S01]  /*6220*/  IMAD.IADD R30, R28, 0x1, -R14 ;  /* 0x000000011c1e7824 */ /* 0x000fe200078e0a0e */
[----:B------:R-:W-:Y:S01]  /*6230*/  FSEL R10, R10, -INF , !P5 ;  /* 0xff8000000a0a7808 */ /* 0x000fe20006800000 */
[----:B------:R-:W-:Y:S01]  /*6240*/  FMUL.FTZ R75, R75, UR9 ;  /* 0x000000094b4b7c20 */ /* 0x000fe20008410000 */
[----:B------:R-:W-:Y:S01]  /*6250*/  ISETP.GE.AND P6, PT, R19, UR22, PT ;  /* 0x0000001613007c0c */ /* 0x000fe2000bfc6270 */
[----:B------:R-:W-:Y:S01]  /*6260*/  FMUL.FTZ R68, R68, UR9 ;  /* 0x0000000944447c20 */ /* 0x000fe20008410000 */
[----:B------:R-:W-:Y:S01]  /*6270*/  IABS R30, R30 ;  /* 0x0000001e001e7213 */ /* 0x000fe20000000000 */
[----:B------:R-:W3:Y:S01]  /*6280*/  MUFU.TANH R18, R18 ;  /* 0x0000001200127308 */ /* 0x000ee20000002400 */
[----:B------:R-:W-:Y:S01]  /*6290*/  ISETP.GE.AND P5, PT, R21, UR22, PT ;  /* 0x0000001615007c0c */ /* 0x000fe2000bfa6270 */
[----:B------:R-:W-:Y:S01]  /*62a0*/  IMAD.IADD R21, R12, 0x1, -R21 ;  /* 0x000000010c157824 */ /* 0x000fe200078e0a15 */
[----:B------:R-:W-:Y:S01]  /*62b0*/  IADD3 R19, -R19, R12, RZ ;  /* 0x0000000c13137210 */ /* 0x000fe20007ffe1ff */
[----:B-1----:R-:W-:Y:S01]  /*62c0*/  FFMA.FTZ R9, R9, -UR5, R35 ;  /* 0x8000000509097c23 */ /* 0x002fe20008010023 */
[----:B------:R-:W-:Y:S01]  /*62d0*/  I2FP.F32.S32 R30, R30 ;  /* 0x0000001e001e7245 */ /* 0x000fe20000201400 */
[----:B------:R-:W-:Y:S01]  /*62e0*/  FMUL.FTZ R70, R70, UR9 ;  /* 0x0000000946467c20 */ /* 0x000fe20008410000 */
[----:B------:R-:W-:Y:S01]  /*62f0*/  IABS R20, R20 ;  /* 0x0000001400147213 */ /* 0x000fe20000000000 */
[----:B------:R-:W-:Y:S01]  /*6300*/  VIADD R15, R5, 0xfffffff0 ;  /* 0xfffffff0050f7836 */ /* 0x000fe20000000000 */
[----:B------:R-:W-:Y:S01]  /*6310*/  IABS R19, R19 ;  /* 0x0000001300137213 */ /* 0x000fe20000000000 */
[----:B------:R-:W-:Y:S01]  /*6320*/  FFMA.FTZ R201, R30, -UR5, R201 ;  /* 0x800000051ec97c23 */ /* 0x000fe200080100c9 */
[----:B------:R-:W-:Y:S01]  /*6330*/  IABS R21, R21 ;  /* 0x0000001500157213 */ /* 0x000fe20000000000 */
[----:B------:R-:W-:Y:S01]  /*6340*/  IMAD.MOV.U32 R30, RZ, RZ, R20 ;  /* 0x000000ffff1e7224 */ /* 0x000fe200078e0014 */
[----:B------:R-:W-:Y:S01]  /*6350*/  I2FP.F32.S32 R189, R189 ;  /* 0x000000bd00bd7245 */ /* 0x000fe20000201400 */
[----:B------:R-:W-:Y:S01]  /*6360*/  IMAD.MOV.U32 R20, RZ, RZ, R19 ;  /* 0x000000ffff147224 */ /* 0x000fe200078e0013 */
[----:B------:R-:W-:Y:S01]  /*6370*/  IABS R34, R34 ;  /* 0x0000002200227213 */ /* 0x000fe20000000000 */
[----:B------:R-:W-:Y:S01]  /*6380*/  IMAD.MOV.U32 R19, RZ, RZ, R21 ;  /* 0x000000ffff137224 */ /* 0x000fe200078e0015 */
[----:B------:R-:W-:Y:S01]  /*6390*/  I2FP.F32.S32 R21, R30 ;  /* 0x0000001e00157245 */ /* 0x000fe20000201400 */
[----:B------:R-:W-:Y:S01]  /*63a0*/  FFMA.FTZ R189, R189, -UR5, R13 ;  /* 0x80000005bdbd7c23 */ /* 0x000fe2000801000d */
[----:B------:R-:W-:Y:S01]  /*63b0*/  I2FP.F32.S32 R34, R34 ;  /* 0x0000002200227245 */ /* 0x000fe20000201400 */
[C---:B------:R-:W-:Y:S01]  /*63c0*/  VIADD R35, R5.reuse, 0xfffffff9 ;  /* 0xfffffff905237836 */ /* 0x040fe20000000000 */
[----:B------:R-:W-:Y:S01]  /*63d0*/  IADD3 R13, R5, -0x8, RZ ;  /* 0xfffffff8050d7810 */ /* 0x000fe20007ffe0ff */
[----:B------:R-:W1:Y:S01]  /*63e0*/  MUFU.TANH R187, R187 ;  /* 0x000000bb00bb7308 */ /* 0x000e620000002400 */
[----:B------:R-:W-:Y:S01]  /*63f0*/  FSEL R7, R7, -INF , !P4 ;  /* 0xff80000007077808 */ /* 0x000fe20006000000 */
[----:B--2---:R-:W-:Y:S01]  /*6400*/  FFMA.FTZ R186, R34, -UR5, R186 ;  /* 0x8000000522ba7c23 */ /* 0x004fe200080100ba */
[----:B------:R-:W-:Y:S01]  /*6410*/  FSEL R9, R9, -INF , !P4 ;  /* 0xff80000009097808 */ /* 0x000fe20006000000 */
[----:B---3--:R-:W-:Y:S01]  /*6420*/  FFMA.FTZ R18, R21, -UR5, R18 ;  /* 0x8000000515127c23 */ /* 0x008fe20008010012 */
[----:B------:R-:W-:-:S02]  /*6430*/  FSEL R6, R6, -INF , !P3 ;  /* 0xff80000006067808 */ /* 0x000fc40005800000 */
[----:B------:R-:W-:Y:S01]  /*6440*/  FSEL R8, R8, -INF , !P3 ;  /* 0xff80000008087808 */ /* 0x000fe20005800000 */
[----:B------:R-:W2:Y:S01]  /*6450*/  MUFU.TANH R188, R188 ;  /* 0x000000bc00bc7308 */ /* 0x000ea20000002400 */
[----:B------:R-:W-:Y:S01]  /*6460*/  FSEL R5, R29, -INF , !P2 ;  /* 0xff8000001d057808 */ /* 0x000fe20005000000 */
[----:B------:R-:W-:Y:S01]  /*6470*/  IMAD.IADD R29, R28, 0x1, -R13 ;  /* 0x000000011c1d7824 */ /* 0x000fe200078e0a0d */
[----:B------:R-:W-:Y:S02]  /*6480*/  FSEL R16, R16, -INF , !P2 ;  /* 0xff80000010107808 */ /* 0x000fe40005000000 */
[----:B------:R-:W-:Y:S02]  /*6490*/  ISETP.GE.AND P4, PT, R15, UR22, PT ;  /* 0x000000160f007c0c */ /* 0x000fe4000bf86270 */
[----:B------:R-:W-:Y:S01]  /*64a0*/  ISETP.GE.AND P3, PT, R14, UR22, PT ;  /* 0x000000160e007c0c */ /* 0x000fe2000bf66270 */
[----:B------:R-:W-:Y:S01]  /*64b0*/  MUFU.TANH R191, R191 ;  /* 0x000000bf00bf7308 */ /* 0x000fe20000002400 */
[----:B------:R-:W-:Y:S01]  /*64c0*/  ISETP.GE.AND P2, PT, R13, UR22, PT ;  /* 0x000000160d007c0c */ /* 0x000fe2000bf46270 */
[----:B------:R-:W-:Y:S01]  /*64d0*/  IMAD.IADD R14, R12, 0x1, -R14 ;  /* 0x000000010c0e7824 */ /* 0x000fe200078e0a0e */
[C---:B------:R-:W-:Y:S01]  /*64e0*/  IADD3 R31, R28.reuse, -R15, RZ ;  /* 0x8000000f1c1f7210 */ /* 0x040fe20007ffe0ff */
[----:B------:R-:W-:Y:S01]  /*64f0*/  IMAD.IADD R28, R28, 0x1, -R35 ;  /* 0x000000011c1c7824 */ /* 0x000fe200078e0a23 */
[----:B------:R-:W-:Y:S01]  /*6500*/  FSEL R186, R186, -INF , !P0 ;  /* 0xff800000baba7808 */ /* 0x000fe20004000000 */
[----:B------:R-:W-:Y:S01]  /*6510*/  IMAD.IADD R15, R12, 0x1, -R15 ;  /* 0x000000010c0f7824 */ /* 0x000fe200078e0a0f */
[----:B------:R-:W-:Y:S01]  /*6520*/  FSEL R190, R18, -INF , !P0 ;  /* 0xff80000012be7808 */ /* 0x000fe20004000000 */
[----:B------:R-:W-:Y:S01]  /*6530*/  MUFU.TANH R194, R194 ;  /* 0x000000c200c27308 */ /* 0x000fe20000002400 */
[----:B------:R-:W-:Y:S01]  /*6540*/  IMAD.IADD R13, R12, 0x1, -R13 ;  /* 0x000000010c0d7824 */ /* 0x000fe200078e0a0d */
[----:B------:R-:W-:-:S02]  /*6550*/  IADD3 R12, -R35, R12, RZ ;  /* 0x0000000c230c7210 */ /* 0x000fc40007ffe1ff */
[----:B------:R-:W-:Y:S02]  /*6560*/  PLOP3.LUT P0, PT, PT, PT, UP0, 0x80, 0x0 ;  /* 0x000000000000781c */ /* 0x000fe40003f0f008 */
[----:B------:R-:W-:Y:S02]  /*6570*/  IABS R33, R33 ;  /* 0x0000002100217213 */ /* 0x000fe40000000000 */
[----:B------:R-:W3:Y:S01]  /*6580*/  MUFU.TANH R202, R68 ;  /* 0x0000004400ca7308 */ /* 0x000ee20000002400 */
[----:B------:R-:W-:Y:S02]  /*6590*/  IABS R32, R32 ;  /* 0x0000002000207213 */ /* 0x000fe40000000000 */
[----:B------:R-:W-:Y:S02]  /*65a0*/  IABS R31, R31 ;  /* 0x0000001f001f7213 */ /* 0x000fe40000000000 */
[----:B------:R-:W-:Y:S02]  /*65b0*/  IABS R29, R29 ;  /* 0x0000001d001d7213 */ /* 0x000fe40000000000 */
[----:B------:R-:W-:Y:S01]  /*65c0*/  IABS R28, R28 ;  /* 0x0000001c001c7213 */ /* 0x000fe20000000000 */
[----:B------:R-:W-:Y:S01]  /*65d0*/  MUFU.TANH R197, R70 ;  /* 0x0000004600c57308 */ /* 0x000fe20000002400 */
[----:B------:R-:W-:-:S02]  /*65e0*/  IABS R15, R15 ;  /* 0x0000000f000f7213 */ /* 0x000fc40000000000 */
[----:B------:R-:W-:Y:S02]  /*65f0*/  IABS R14, R14 ;  /* 0x0000000e000e7213 */ /* 0x000fe40000000000 */
[----:B------:R-:W-:Y:S02]  /*6600*/  IABS R13, R13 ;  /* 0x0000000d000d7213 */ /* 0x000fe40000000000 */
[----:B------:R-:W-:Y:S01]  /*6610*/  IABS R12, R12 ;  /* 0x0000000c000c7213 */ /* 0x000fe20000000000 */
[----:B------:R-:W4:Y:S01]  /*6620*/  MUFU.TANH R72, R72 ;  /* 0x0000004800487308 */ /* 0x000f220000002400 */
[----:B------:R-:W-:Y:S02]  /*6630*/  I2FP.F32.S32 R33, R33 ;  /* 0x0000002100217245 */ /* 0x000fe40000201400 */
[----:B------:R-:W-:Y:S02]  /*6640*/  I2FP.F32.S32 R32, R32 ;  /* 0x0000002000207245 */ /* 0x000fe40000201400 */
[----:B------:R-:W-:Y:S01]  /*6650*/  I2FP.F32.S32 R31, R31 ;  /* 0x0000001f001f7245 */ /* 0x000fe20000201400 */
[----:B-1----:R-:W-:Y:S01]  /*6660*/  FFMA.FTZ R187, R33, -UR5, R187 ;  /* 0x8000000521bb7c23 */ /* 0x002fe200080100bb */
[----:B------:R-:W-:Y:S01]  /*6670*/  I2FP.F32.S32 R29, R29 ;  /* 0x0000001d001d7245 */ /* 0x000fe20000201400 */
[----:B------:R-:W1:Y:S01]  /*6680*/  MUFU.TANH R73, R73 ;  /* 0x0000004900497308 */ /* 0x000e620000002400 */
[----:B------:R-:W-:Y:S01]  /*6690*/  I2FP.F32.S32 R28, R28 ;  /* 0x0000001c001c7245 */ /* 0x000fe20000201400 */
[----:B--2---:R-:W-:Y:S01]  /*66a0*/  FFMA.FTZ R188, R32, -UR5, R188 ;  /* 0x8000000520bc7c23 */ /* 0x004fe200080100bc */
[----:B------:R-:W-:Y:S01]  /*66b0*/  I2FP.F32.S32 R20, R20 ;  /* 0x0000001400147245 */ /* 0x000fe20000201400 */
[----:B---3--:R-:W-:Y:S01]  /*66c0*/  FFMA.FTZ R202, R31, -UR5, R202 ;  /* 0x800000051fca7c23 */ /* 0x008fe200080100ca */
[----:B------:R-:W-:-:S02]  /*66d0*/  I2FP.F32.S32 R19, R19 ;  /* 0x0000001300137245 */ /* 0x000fc40000201400 */
[----:B------:R-:W-:Y:S01]  /*66e0*/  I2FP.F32.S32 R15, R15 ;  /* 0x0000000f000f7245 */ /* 0x000fe20000201400 */
[----:B------:R-:W2:Y:S01]  /*66f0*/  MUFU.TANH R71, R71 ;  /* 0x0000004700477308 */ /* 0x000ea20000002400 */
[----:B------:R-:W-:Y:S01]  /*6700*/  I2FP.F32.S32 R14, R14 ;  /* 0x0000000e000e7245 */ /* 0x000fe20000201400 */
[----:B----4-:R-:W-:Y:S01]  /*6710*/  FFMA.FTZ R200, R29, -UR5, R72 ;  /* 0x800000051dc87c23 */ /* 0x010fe20008010048 */
[----:B------:R-:W-:Y:S01]  /*6720*/  I2FP.F32.S32 R13, R13 ;  /* 0x0000000d000d7245 */ /* 0x000fe20000201400 */
[----:B------:R-:W-:Y:S01]  /*6730*/  FFMA.FTZ R191, R20, -UR5, R191 ;  /* 0x8000000514bf7c23 */ /* 0x000fe200080100bf */
[----:B------:R-:W-:Y:S01]  /*6740*/  I2FP.F32.S32 R12, R12 ;  /* 0x0000000c000c7245 */ /* 0x000fe20000201400 */
[----:B------:R-:W-:Y:S01]  /*6750*/  FFMA.FTZ R194, R19, -UR5, R194 ;  /* 0x8000000513c27c23 */ /* 0x000fe200080100c2 */
[----:B------:R-:W-:Y:S01]  /*6760*/  FSEL R185, R185, -INF , !P1 ;  /* 0xff800000b9b97808 */ /* 0x000fe20004800000 */
[----:B------:R-:W3:Y:S01]  /*6770*/  MUFU.TANH R74, R74 ;  /* 0x0000004a004a7308 */ /* 0x000ee20000002400 */
[----:B------:R-:W-:Y:S01]  /*6780*/  FSEL R189, R189, -INF , !P1 ;  /* 0xff800000bdbd7808 */ /* 0x000fe20004800000 */
[----:B-1----:R-:W-:Y:S01]  /*6790*/  FFMA.FTZ R198, R28, -UR5, R73 ;  /* 0x800000051cc67c23 */ /* 0x002fe20008010049 */
[----:B------:R-:W-:Y:S01]  /*67a0*/  FFMA.FTZ R197, R15, -UR5, R197 ;  /* 0x800000050fc57c23 */ /* 0x000fe200080100c5 */
[----:B------:R-:W-:-:S02]  /*67b0*/  ISETP.GE.AND P1, PT, R35, UR22, PT ;  /* 0x0000001623007c0c */ /* 0x000fc4000bf26270 */
[----:B------:R-:W-:Y:S02]  /*67c0*/  FSEL R187, R187, -INF , !P6 ;  /* 0xff800000bbbb7808 */ /* 0x000fe40007000000 */
[----:B------:R-:W1:Y:S01]  /*67d0*/  MUFU.TANH R75, R75 ;  /* 0x0000004b004b7308 */ /* 0x000e620000002400 */
[----:B--2---:R-:W-:Y:S01]  /*67e0*/  FFMA.FTZ R196, R14, -UR5, R71 ;  /* 0x800000050ec47c23 */ /* 0x004fe20008010047 */
[----:B------:R-:W-:Y:S02]  /*67f0*/  FSEL R191, R191, -INF , !P6 ;  /* 0xff800000bfbf7808 */ /* 0x000fe40007000000 */
[----:B------:R-:W-:Y:S02]  /*6800*/  FSEL R188, R188, -INF , !P5 ;  /* 0xff800000bcbc7808 */ /* 0x000fe40006800000 */
[----:B------:R-:W-:Y:S02]  /*6810*/  FSEL R194, R194, -INF , !P5 ;  /* 0xff800000c2c27808 */ /* 0x000fe40006800000 */
[----:B------:R-:W-:Y:S01]  /*6820*/  FSEL R202, R202, -INF , !P4 ;  /* 0xff800000caca7808 */ /* 0x000fe20006000000 */
[----:B---3--:R-:W-:Y:S01]  /*6830*/  FFMA.FTZ R195, R13, -UR5, R74 ;  /* 0x800000050dc37c23 */ /* 0x008fe2000801004a */
[----:B------:R-:W-:-:S02]  /*6840*/  FSEL R197, R197, -INF , !P4 ;  /* 0xff800000c5c57808 */ /* 0x000fc40006000000 */
[----:B------:R-:W-:Y:S02]  /*6850*/  FSEL R201, R201, -INF , !P3 ;  /* 0xff800000c9c97808 */ /* 0x000fe40005800000 */
[----:B------:R-:W-:Y:S02]  /*6860*/  FSEL R196, R196, -INF , !P3 ;  /* 0xff800000c4c47808 */ /* 0x000fe40005800000 */
[----:B------:R-:W-:Y:S01]  /*6870*/  FSEL R200, R200, -INF , !P2 ;  /* 0xff800000c8c87808 */ /* 0x000fe20005000000 */
[----:B-1----:R-:W-:Y:S01]  /*6880*/  FFMA.FTZ R192, R12, -UR5, R75 ;  /* 0x800000050cc07c23 */ /* 0x002fe2000801004b */
[----:B------:R-:W-:Y:S02]  /*6890*/  FSEL R195, R195, -INF , !P2 ;  /* 0xff800000c3c37808 */ /* 0x000fe40005000000 */
[----:B------:R-:W-:Y:S02]  /*68a0*/  FSEL R198, R198, -INF , !P1 ;  /* 0xff800000c6c67808 */ /* 0x000fe40004800000 */
[----:B------:R-:W-:Y:S01]  /*68b0*/  FSEL R192, R192, -INF , !P1 ;  /* 0xff800000c0c07808 */ /* 0x000fe20004800000 */
[----:B------:R-:W-:Y:S06]  /*68c0*/  BAR.SYNC.DEFER_BLOCKING 0x0 ;  /* 0x0000000000007b1d */ /* 0x000fec0000010000 */
[----:B------:R-:W-:Y:S05]  /*68d0*/  @!P0 BRA `(.L_x_4147) ;  /* 0x0000000c00d48947 */ /* 0x000fea0003800000 */
[----:B------:R-:W-:-:S13]  /*68e0*/  PLOP3.LUT P1, PT, PT, PT, UP1, 0x40, 0x0 ;  /* 0x000000000000781c */ /* 0x000fda0003f2e818 */
[----:B------:R-:W-:Y:S05]  /*68f0*/  @P1 BRA `(.L_x_4148) ;  /* 0x0000000000f81947 */ /* 0x000fea0003800000 */
[----:B------:R-:W1:Y:S01]  /*6900*/  LDC R13, c[0x0][0x380] ;  /* 0x0000e000ff0d7b82 */ /* 0x000e620000000800 */
[----:B------:R-:W-:Y:S01]  /*6910*/  UIADD3 UR17, UR17, -0x80, URZ ;  /* 0xffffff8011117890 */ /* 0x000fe2000fffe03f */
[----:B------:R-:W-:-:S05]  /*6920*/  IMAD.U32 R19, RZ, RZ, UR16 ;  /* 0x00000010ff137e24 */ /* 0x000fca000f8e00ff */
[----:B------:R-:W-:Y:S02]  /*6930*/  IABS R19, R19 ;  /* 0x0000001300137213 */ /* 0x000fe40000000000 */
[----:B------:R-:W-:-:S04]  /*6940*/  MOV R15, UR17 ;  /* 0x00000011000f7c02 */ /* 0x000fc80008000f00 */
        /* <DEDUP_REMOVED lines=15> */
[----:B------:R-:W-:-:S03]  /*6a40*/  IMAD R14, R12, R14, R15 ;  /* 0x0000000e0c0e7224 */ /* 0x000fc600078e020f */
[C---:B------:R-:W-:Y:S02]  /*6a50*/  ISETP.GT.U32.AND P4, PT, R12.reuse, R18, PT ;  /* 0x000000120c00720c */ /* 0x040fe40003f84070 */
[----:B------:R-:W-:-:S11]  /*6a60*/  ISETP.GT.U32.AND P2, PT, R12, R14, PT ;  /* 0x0000000e0c00720c */ /* 0x000fd60003f44070 */
[-C--:B------:R-:W-:Y:S02]  /*6a70*/  @!P4 IADD3 R18, R18, -R12.reuse, RZ ;  /* 0x8000000c1212c210 */ /* 0x080fe40007ffe0ff */
[----:B------:R-:W-:Y:S01]  /*6a80*/  @!P2 IMAD.IADD R14, R14, 0x1, -R12 ;  /* 0x000000010e0ea824 */ /* 0x000fe200078e0a0c */
[----:B------:R-:W-:Y:S01]  /*6a90*/  @!P4 IADD3 R21, R21, 0x1, RZ ;  /* 0x000000011515c810 */ /* 0x000fe20007ffe0ff */
[----:B------:R-:W-:Y:S01]  /*6aa0*/  @!P2 VIADD R20, R20, 0x1 ;  /* 0x000000011414a836 */ /* 0x000fe20000000000 */
[-C--:B------:R-:W-:Y:S02]  /*6ab0*/  ISETP.GE.U32.AND P6, PT, R18, R12.reuse, PT ;  /* 0x0000000c1200720c */ /* 0x080fe40003fc6070 */
[----:B------:R-:W-:Y:S02]  /*6ac0*/  ISETP.GE.U32.AND P5, PT, R14, R12, PT ;  /* 0x0000000c0e00720c */ /* 0x000fe40003fa6070 */
[C---:B------:R-:W-:Y:S02]  /*6ad0*/  LOP3.LUT R14, R13.reuse, UR16, RZ, 0x3c, !PT ;  /* 0x000000100d0e7c12 */ /* 0x040fe4000f8e3cff */
[----:B------:R-:W-:-:S02]  /*6ae0*/  LOP3.LUT R12, R13, UR17, RZ, 0x3c, !PT ;  /* 0x000000110d0c7c12 */ /* 0x000fc4000f8e3cff */
[----:B------:R-:W-:Y:S02]  /*6af0*/  ISETP.GE.AND P3, PT, R14, RZ, PT ;  /* 0x000000ff0e00720c */ /* 0x000fe40003f66270 */
[----:B------:R-:W-:Y:S02]  /*6b00*/  ISETP.GE.AND P1, PT, R12, RZ, PT ;  /* 0x000000ff0c00720c */ /* 0x000fe40003f26270 */
[----:B------:R-:W-:Y:S02]  /*6b10*/  ISETP.NE.AND P2, PT, R13, RZ, PT ;  /* 0x000000ff0d00720c */ /* 0x000fe40003f45270 */
[----:B------:R-:W-:Y:S01]  /*6b20*/  @P6 IADD3 R21, R21, 0x1, RZ ;  /* 0x0000000115156810 */ /* 0x000fe20007ffe0ff */
[----:B------:R-:W-:Y:S01]  /*6b30*/  @P5 VIADD R20, R20, 0x1 ;  /* 0x0000000114145836 */ /* 0x000fe20000000000 */
[----:B------:R-:W-:Y:S02]  /*6b40*/  LOP3.LUT R14, RZ, R13, RZ, 0x33, !PT ;  /* 0x0000000dff0e7212 */ /* 0x000fe400078e33ff */
[----:B------:R-:W-:-:S05]  /*6b50*/  MOV R12, R21 ;  /* 0x00000015000c7202 */ /* 0x000fca0000000f00 */
[----:B------:R-:W-:Y:S01]  /*6b60*/  @!P3 IMAD.MOV R12, RZ, RZ, -R12 ;  /* 0x000000ffff0cb224 */ /* 0x000fe200078e0a0c */
[----:B------:R-:W-:-:S04]  /*6b70*/  @!P1 IADD3 R20, -R20, RZ, RZ ;  /* 0x000000ff14149210 */ /* 0x000fc80007ffe1ff */
[C---:B------:R-:W-:Y:S02]  /*6b80*/  SEL R12, R14.reuse, R12, !P2 ;  /* 0x0000000c0e0c7207 */ /* 0x040fe40005000000 */
[----:B------:R-:W-:-:S03]  /*6b90*/  SEL R14, R14, R20, !P2 ;  /* 0x000000140e0e7207 */ /* 0x000fc60005000000 */
[----:B------:R-:W-:-:S04]  /*6ba0*/  IMAD.WIDE R18, R12, 0x4, R242 ;  /* 0x000000040c127825 */ /* 0x000fc800078e02f2 */
[----:B------:R-:W-:Y:S02]  /*6bb0*/  IMAD.WIDE R20, R14, 0x4, R242 ;  /* 0x000000040e147825 */ /* 0x000fe400078e02f2 */
        /* <DEDUP_REMOVED lines=18> */
.L_x_4148:
[----:B------:R-:W-:-:S04]  /*6ce0*/  ULEA UR6, -UR6, URZ, 0x6 ;  /* 0x0000003f06067291 */ /* 0x000fc8000f8e313f */
[----:B------:R-:W-:Y:S02]  /*6cf0*/  USHF.R.S32.HI UR7, URZ, 0x1f, UR6 ;  /* 0x0000001f3f077899 */ /* 0x000fe40008011406 */
[----:B------:R-:W-:-:S04]  /*6d00*/  MOV R29, UR6 ;  /* 0x00000006001d7c02 */ /* 0x000fc80008000f00 */
[----:B------:R-:W-:-:S07]  /*6d10*/  MOV R28, UR7 ;  /* 0x00000007001c7c02 */ /* 0x000fce0008000f00 */
.L_x_4149:
        /* <DEDUP_REMOVED lines=16> */
[----:B------:R-:W-:Y:S01]  /*6e20*/  @!P5 IMAD.X R32, R28, 0x1, R166, P1 ;  /* 0x000000011c20d824 */ /* 0x000fe200008e06a6 */
[C---:B------:R-:W-:Y:S01]  /*6e30*/  @!P4 IADD3 R31, P1, R29.reuse, R168, RZ ;  /* 0x000000a81d1fc210 */ /* 0x040fe20007f3e0ff */
[----:B------:R-:W1:Y:S01]  /*6e40*/  @!P6 LDC.64 R18, c[0x0][0x218] ;  /* 0x00008600ff12eb82 */ /* 0x000e620000000a00 */
[C---:B---3--:R-:W-:Y:S01]  /*6e50*/  @!P5 LEA R38, P2, R30.reuse, R14, 0x1 ;  /* 0x0000000e1e26d211 */ /* 0x048fe200078408ff */
[----:B------:R-:W-:Y:S01]  /*6e60*/  @!PT LDS RZ, [RZ] ;  /* 0x00000000fffff984 */ /* 0x000fe20000000800 */
[----:B------:R-:W-:Y:S01]  /*6e70*/  @!PT LDS RZ, [RZ] ;  /* 0x00000000fffff984 */ /* 0x000fe20000000800 */
[----:B------:R-:W-:Y:S01]  /*6e80*/  @!PT LDS RZ, [RZ] ;  /* 0x00000000fffff984 */ /* 0x000fe20000000800 */
[----:B------:R3:W-:Y:S03]  /*6e90*/  @!P6 LDGSTS.E.BYPASS.LTC128B.128 [R238+0x8000], desc[UR20][R40.64] ;  /* 0x0800000028eeefae */ /* 0x0007e6000b901d54 */
[----:B------:R-:W-:Y:S01]  /*6ea0*/  @!P5 LEA.HI.X R39, R30, R15, R32, 0x1, P2 ;  /* 0x0000000f1e27d211 */ /* 0x000fe200010f0c20 */
[C---:B------:R-:W-:Y:S01]  /*6eb0*/  @!P4 IMAD.X R32, R28.reuse, 0x1, R166, P1 ;  /* 0x000000011c20c824 */ /* 0x040fe200008e06a6 */
        /* <DEDUP_REMOVED lines=37> */
[C-C-:B------:R-:W-:Y:S01]  /*7110*/  @!P4 IMAD.X R15, R33.reuse, 0x1, R166.reuse, P1 ;  /* 0x00000001210fc824 */ /* 0x140fe200008e06a6 */
        /* <DEDUP_REMOVED lines=109> */
.L_x_4151:
[----:B------:R-:W-:Y:S05]  /*77f0*/  BSYNC B0 ;  /* 0x0000000000007941 */ /* 0x000fea0003800000 */
.L_x_4150:
[----:B------:R-:W0:Y:S01]  /*7800*/  LDGDEPBAR ;  /* 0x00000000000079af */ /* 0x000e220000000000 */
[----:B------:R-:W-:-:S04]  /*7810*/  IADD3 R168, P1, R29, R168, RZ ;  /* 0x000000a81da87210 */ /* 0x000fc80007f3e0ff */
[----:B------:R-:W-:-:S09]  /*7820*/  IADD3.X R166, R28, R166, RZ, P1, !PT ;  /* 0x000000a61ca67210 */ /* 0x000fd20000ffe4ff */
.L_x_4147:
[----:B------:R-:W-:Y:S01]  /*7830*/  FMNMX.FTZ R15, R3, R27, !PT ;  /* 0x0000001b030f7209 */ /* 0x000fe20007810000 */
[----:B------:R-:W-:Y:S01]  /*7840*/  ULDC UR6, c[0x0][0x2ec] ;  /* 0x0000bb0000067ab9 */ /* 0x000fe20000000800 */
[----:B-12---:R-:W-:Y:S02]  /*7850*/  FMNMX.FTZ R12, R24, R23, !PT ;  /* 0x00000017180c7209 */ /* 0x006fe40007810000 */
        /* <DEDUP_REMOVED lines=62> */
[--C-:B------:R-:W-:Y:S01]  /*7c40*/  FFMA.FTZ R173, R7, UR6, -R199.reuse ;  /* 0x0000000607ad7c23 */ /* 0x100fe200080108c7 */
[--C-:B------:R-:W-:Y:S01]  /*7c50*/  FFMA.FTZ R172, R6, UR6, -R199.reuse ;  /* 0x0000000606ac7c23 */ /* 0x100fe200080108c7 */
[--C-:B------:R-:W-:Y:S01]  /*7c60*/  FFMA.FTZ R2, R5, UR6, -R199.reuse ;  /* 0x0000000605027c23 */ /* 0x100fe200080108c7 */
[----:B------:R-:W-:Y:S01]  /*7c70*/  FSEL R193, R193, RZ, P1 ;  /* 0x000000ffc1c17208 */ /* 0x000fe20000800000 */
[----:B------:R-:W2:Y:S01]  /*7c80*/  LDSM.16.MT88.4 R112, [R226+0x16000] ;  /* 0x01600000e270783b */ /* 0x000ea20000004200 */
[----:B------:R-:W-:Y:S01]  /*7c90*/  MUFU.EX2 R182, R182 ;  /* 0x000000b600b67308 */ /* 0x000fe20000000800 */
[--C-:B------:R-:W-:Y:S01]  /*7ca0*/  FFMA.FTZ R175, R11, UR6, -R199.reuse ;  /* 0x000000060baf7c23 */ /* 0x100fe200080108c7 */
[----:B------:R-:W-:Y:S01]  /*7cb0*/  FFMA.FTZ R185, R185, UR6, -R199 ;  /* 0x00000006b9b97c23 */ /* 0x000fe200080108c7 */
        /* <DEDUP_REMOVED lines=10> */
[----:B------:R-:W-:Y:S01]  /*7d60*/  FFMA.FTZ R0, R16, UR6, -R193 ;  /* 0x0000000610007c23 */ /* 0x000fe200080108c1 */
[--C-:B------:R-:W-:Y:S01]  /*7d70*/  FFMA.FTZ R186, R186, UR6, -R199.reuse ;  /* 0x00000006baba7c23 */ /* 0x100fe200080108c7 */
[----:B------:R-:W2:Y:S01]  /*7d80*/  LDSM.16.MT88.4 R12, [R226+0x10800] ;  /* 0x01080000e20c783b */ /* 0x000ea20000004200 */
[----:B------:R-:W-:Y:S01]  /*7d90*/  MUFU.EX2 R178, R178 ;  /* 0x000000b200b27308 */ /* 0x000fe20000000800 */
[--C-:B------:R-:W-:Y:S01]  /*7da0*/  FFMA.FTZ R187, R187, UR6, -R199.reuse ;  /* 0x00000006bbbb7c23 */ /* 0x100fe200080108c7 */
[----:B------:R-:W-:Y:S01]  /*7db0*/  FFMA.FTZ R188, R188, UR6, -R199 ;  /* 0x00000006bcbc7c23 */ /* 0x000fe200080108c7 */
[----:B------:R-:W2:Y:S01]  /*7dc0*/  LDSM.16.MT88.4 R8, [R224+0x10800] ;  /* 0x01080000e008783b */ /* 0x000ea20000004200 */
[--C-:B------:R-:W-:Y:S01]  /*7dd0*/  FFMA.FTZ R189, R189, UR6, -R193.reuse ;  /* 0x00000006bdbd7c23 */ /* 0x100fe200080108c1 */
[--C-:B------:R-:W-:Y:S01]  /*7de0*/  FFMA.FTZ R190, R190, UR6, -R193.reuse ;  /* 0x00000006bebe7c23 */ /* 0x100fe200080108c1 */
[--C-:B------:R-:W-:Y:S01]  /*7df0*/  FFMA.FTZ R191, R191, UR6, -R193.reuse ;  /* 0x00000006bfbf7c23 */ /* 0x100fe200080108c1 */
[----:B------:R-:W2:Y:S01]  /*7e00*/  LDSM.16.MT88.4 R24, [R228+0x10800] ;  /* 0x01080000e418783b */ /* 0x000ea20000004200 */
[----:B------:R-:W4:Y:S01]  /*7e10*/  MUFU.EX2 R176, R176 ;  /* 0x000000b000b07308 */ /* 0x000f220000000800 */
[----:B---3--:R-:W-:Y:S01]  /*7e20*/  F2FP.BF16.F32.PACK_AB R128, R181, R182 ;  /* 0x000000b6b580723e */ /* 0x008fe200000010ff */
[----:B------:R-:W-:Y:S01]  /*7e30*/  FFMA.FTZ R194, R194, UR6, -R193 ;  /* 0x00000006c2c27c23 */ /* 0x000fe200080108c1 */
        /* <DEDUP_REMOVED lines=19> */
[----:B------:R-:W4:Y:S01]  /*7f70*/  MUFU.EX2 R179, R179 ;  /* 0x000000b300b37308 */ /* 0x000f220000000800 */
[----:B------:R-:W-:Y:S01]  /*7f80*/  LEA.HI.X R166, R168, UR7, R166, 0x1, P1 ;  /* 0x00000007a8a67c11 */ /* 0x000fe200088f0ca6 */
[----:B------:R-:W-:-:S06]  /*7f90*/  FADD.FTZ R181, R176, R181 ;  /* 0x000000b5b0b57221 */ /* 0x000fcc0000010000 */
[----:B------:R-:W1:Y:S01]  /*7fa0*/  MUFU.EX2 R177, R177 ;  /* 0x000000b100b17308 */ /* 0x000e620000000800 */
[----:B-----5:R-:W-:Y:S01]  /*7fb0*/  F2FP.BF16.F32.PACK_AB R129, R184, R183 ;  /* 0x000000b7b881723e */ /* 0x020fe200000010ff */
[----:B------:R-:W-:-:S06]  /*7fc0*/  FADD.FTZ R183, R183, R184 ;  /* 0x000000b8b7b77221 */ /* 0x000fcc0000010000 */
[----:B------:R-:W5:Y:S01]  /*7fd0*/  MUFU.EX2 R175, R175 ;  /* 0x000000af00af7308 */ /* 0x000f620000000800 */
[----:B----4-:R-:W-:-:S07]  /*7fe0*/  FADD.FTZ R183, R179, R183 ;  /* 0x000000b7b3b77221 */ /* 0x010fce0000010000 */
[----:B------:R-:W4:Y:S01]  /*7ff0*/  MUFU.EX2 R173, R173 ;  /* 0x000000ad00ad7308 */ /* 0x000f220000000800 */
[C---:B-1----:R-:W-:Y:S01]  /*8000*/  F2FP.BF16.F32.PACK_AB R131, R177.reuse, R179 ;  /* 0x000000b3b183723e */ /* 0x042fe200000010ff */
[----:B------:R-:W-:-:S06]  /*8010*/  FADD.FTZ R183, R177, R183 ;  /* 0x000000b7b1b77221 */ /* 0x000fcc0000010000 */
[----:B------:R-:W-:Y:S01]  /*8020*/  HMMA.16816.F32.BF16 R148, R128, R152, RZ ;  /* 0x000000988094723c */ /* 0x000fe200000418ff */
[----:B------:R-:W-:Y:S01]  /*8030*/  MUFU.EX2 R172, R172 ;  /* 0x000000ac00ac7308 */ /* 0x000fe20000000800 */
[----:B-----5:R-:W-:-:S04]  /*8040*/  FADD.FTZ R181, R175, R181 ;  /* 0x000000b5afb57221 */ /* 0x020fc80000010000 */
        /* <DEDUP_REMOVED lines=26> */
[C---:B--2---:R-:W-:Y:S05]  /*81f0*/  HMMA.16816.F32.BF16 R100, R128.reuse, R104, RZ ;  /* 0x000000688064723c */ /* 0x044fea00000418ff */
[----:B------:R-:W2:Y:S01]  /*8200*/  MUFU.EX2 R190, R190 ;  /* 0x000000be00be7308 */ /* 0x000ea20000000800 */
        /* <DEDUP_REMOVED lines=20> */
[----:B------:R-:W5:Y:S01]  /*8350*/  MUFU.EX2 R195, R195 ;  /* 0x000000c300c37308 */ /* 0x000f620000000800 */
[C---:B------:R-:W-:Y:S06]  /*8360*/  HMMA.16816.F32.BF16 R104, R128.reuse, R106, RZ ;  /* 0x0000006a8068723c */ /* 0x040fec00000418ff */
[C---:B------:R-:W-:Y:S01]  /*8370*/  HMMA.16816.F32.BF16 R112, R128.reuse, R114, RZ ;  /* 0x000000728070723c */ /* 0x040fe200000418ff */
[----:B------:R-:W5:Y:S05]  /*8380*/  MUFU.EX2 R248, R248 ;  /* 0x000000f800f87308 */ /* 0x000f6a0000000800 */
[C---:B------:R-:W-:Y:S06]  /*8390*/  HMMA.16816.F32.BF16 R120, R128.reuse, R122, RZ ;  /* 0x0000007a8078723c */ /* 0x040fec00000418ff */
        /* <DEDUP_REMOVED lines=13> */
[C---:B------:R-:W-:Y:S06]  /*8470*/  HMMA.16816.F32.BF16 R132, R4.reuse, R8, R132 ;  /* 0x000000080484723c */ /* 0x040fec0000041884 */
[C---:B------:R-:W-:Y:S01]  /*8480*/  HMMA.16816.F32.BF16 R136, R4.reuse, R10, R136 ;  /* 0x0000000a0488723c */ /* 0x040fe20000041888 */
[----:B------:R-:W4:Y:S05]  /*8490*/  LDSM.16.MT88.4 R8, [R226+0x14800] ;  /* 0x01480000e208783b */ /* 0x000f2a0000004200 */
[C---:B------:R-:W-:Y:S06]  /*84a0*/  HMMA.16816.F32.BF16 R156, R4.reuse, R24, R156 ;  /* 0x00000018049c723c */ /* 0x040fec000004189c */
[C---:B------:R-:W-:Y:S01]  /*84b0*/  HMMA.16816.F32.BF16 R160, R4.reuse, R26, R160 ;  /* 0x0000001a04a0723c */ /* 0x040fe200000418a0 */
[----:B------:R-:W2:Y:S05]  /*84c0*/  LDSM.16.MT88.4 R24, [R228+0x14800] ;  /* 0x01480000e418783b */ /* 0x000eaa0000004200 */
        /* <DEDUP_REMOVED lines=27> */
[C---:B------:R-:W-:Y:S06]  /*8680*/  HMMA.16816.F32.BF16 R84, R4.reuse, R20, R84 ;  /* 0x000000140454723c */ /* 0x040fec0000041854 */
[C---:B------:R-:W-:Y:S01]  /*8690*/  HMMA.16816.F32.BF16 R88, R4.reuse, R22, R88 ;  /* 0x000000160458723c */ /* 0x040fe20000041858 */
[----:B------:R-:W3:Y:S05]  /*86a0*/  LDSM.16.MT88.4 R20, [R228+0x11000] ;  /* 0x01100000e414783b */ /* 0x000eea0000004200 */
[C---:B----4-:R-:W-:Y:S06]  /*86b0*/  HMMA.16816.F32.BF16 R92, R4.reuse, R16, R92 ;  /* 0x00000010045c723c */ /* 0x050fec000004185c */
[C---:B------:R-:W-:Y:S01]  /*86c0*/  HMMA.16816.F32.BF16 R96, R4.reuse, R18, R96 ;  /* 0x000000120460723c */ /* 0x040fe20000041860 */
[----:B------:R-:W4:Y:S05]  /*86d0*/  LDSM.16.MT88.4 R16, [R225+0x11000] ;  /* 0x01100000e110783b */ /* 0x000f2a0000004200 */
[C---:B--2---:R-:W-:Y:S06]  /*86e0*/  HMMA.16816.F32.BF16 R116, R4.reuse, R24, R116 ;  /* 0x000000180474723c */ /* 0x044fec0000041874 */
        /* <DEDUP_REMOVED lines=11> */
[----:B-----5:R-:W-:Y:S01]  /*87a0*/  F2FP.BF16.F32.PACK_AB R7, R194, R191 ;  /* 0x000000bfc207723e */ /* 0x020fe200000010ff */
        /* <DEDUP_REMOVED lines=53> */
[C---:B---3--:R-:W-:Y:S06]  /*8b00*/  HMMA.16816.F32.BF16 R116, R4.reuse, R20, R116 ;  /* 0x000000140474723c */ /* 0x048fec0000041874 */
[C---:B------:R-:W-:Y:S01]  /*8b10*/  HMMA.16816.F32.BF16 R120, R4.reuse, R22, R120 ;  /* 0x000000160478723c */ /* 0x040fe20000041878 */
[----:B------:R-:W3:Y:S05]  /*8b20*/  LDSM.16.MT88.4 R20, [R226+0x13800] ;  /* 0x01380000e214783b */ /* 0x000eea0000004200 */
[C---:B----4-:R-:W-:Y:S06]  /*8b30*/  HMMA.16816.F32.BF16 R124, R4.reuse, R16, R124 ;  /* 0x00000010047c723c */ /* 0x050fec000004187c */
[----:B------:R-:W-:Y:S01]  /*8b40*/  HMMA.16816.F32.BF16 R128, R4, R18, R128 ;  /* 0x000000120480723c */ /* 0x000fe20000041880 */
[----:B------:R-:W4:Y:S06]  /*8b50*/  LDSM.16.MT88.4 R16, [R225+0x13800] ;  /* 0x01380000e110783b */ /* 0x000f2c0000004200 */
[----:B------:R-:W-:-:S02]  /*8b60*/  F2FP.BF16.F32.PACK_AB R4, R201, R202 ;  /* 0x000000cac904723e */ /* 0x000fc400000010ff */
[----:B------:R-:W-:Y:S02]  /*8b70*/  F2FP.BF16.F32.PACK_AB R5, R196, R197 ;  /* 0x000000c5c405723e */ /* 0x000fe400000010ff */
[C---:B------:R-:W-:Y:S01]  /*8b80*/  F2FP.BF16.F32.PACK_AB R6, R249.reuse, R200 ;  /* 0x000000c8f906723e */ /* 0x040fe200000010ff */
[----:B------:R-:W-:Y:S01]  /*8b90*/  FADD.FTZ R249, R249, R187 ;  /* 0x000000bbf9f97221 */ /* 0x000fe20000010000 */
        /* <DEDUP_REMOVED lines=33> */
[C---:B-----5:R-:W-:Y:S06]  /*8db0*/  HMMA.16816.F32.BF16 R92, R4.reuse, R24, R92 ;  /* 0x00000018045c723c */ /* 0x060fec000004185c */
[C---:B------:R-:W-:Y:S06]  /*8dc0*/  HMMA.16816.F32.BF16 R96, R4.reuse, R26, R96 ;  /* 0x0000001a0460723c */ /* 0x040fec0000041860 */
[C---:B---3--:R-:W-:Y:S06]  /*8dd0*/  HMMA.16816.F32.BF16 R100, R4.reuse, R20, R100 ;  /* 0x000000140464723c */ /* 0x048fec0000041864 */
[C---:B------:R-:W-:Y:S06]  /*8de0*/  HMMA.16816.F32.BF16 R104, R4.reuse, R22, R104 ;  /* 0x000000160468723c */ /* 0x040fec0000041868 */
[C---:B----4-:R-:W-:Y:S06]  /*8df0*/  HMMA.16816.F32.BF16 R108, R4.reuse, R16, R108 ;  /* 0x00000010046c723c */ /* 0x050fec000004186c */
[C---:B------:R-:W-:Y:S06]  /*8e00*/  HMMA.16816.F32.BF16 R112, R4.reuse, R18, R112 ;  /* 0x000000120470723c */ /* 0x040fec0000041870 */
[C---:B-1----:R-:W-:Y:S06]  /*8e10*/  HMMA.16816.F32.BF16 R116, R4.reuse, R12, R116 ;  /* 0x0000000c0474723c */ /* 0x042fec0000041874 */
[C---:B------:R-:W-:Y:S06]  /*8e20*/  HMMA.16816.F32.BF16 R120, R4.reuse, R14, R120 ;  /* 0x0000000e0478723c */ /* 0x040fec0000041878 */
[C---:B--2---:R-:W-:Y:S06]  /*8e30*/  HMMA.16816.F32.BF16 R124, R4.reuse, R8, R124 ;  /* 0x00000008047c723c */ /* 0x044fec000004187c */
[----:B------:R-:W-:Y:S01]  /*8e40*/  HMMA.16816.F32.BF16 R128, R4, R10, R128 ;  /* 0x0000000a0480723c */ /* 0x000fe20000041880 */
[----:B------:R-:W-:-:S08]  /*8e50*/  NOP ;  /* 0x0000000000007918 */ /* 0x000fd00000000000 */
[----:B------:R-:W-:-:S15]  /*8e60*/  @!P0 BRA `(.L_x_4152) ;  /* 0x0000004c00e48947 */ /* 0x000fde0003800000 */
[----:B------:R-:W-:Y:S01]  /*8e70*/  LOP3.LUT R165, R165, 0x3, RZ, 0xc0, !PT ;  /* 0x00000003a5a57812 */ /* 0x000fe200078ec0ff */
[----:B------:R-:W-:Y:S01]  /*8e80*/  ULEA UR6, -UR8, URZ, 0x6 ;  /* 0x0000003f08067291 */ /* 0x000fe2000f8e313f */
[----:B------:R-:W-:Y:S01]  /*8e90*/  IMAD.U32 R245, RZ, RZ, UR22 ;  /* 0x00000016fff57e24 */ /* 0x000fe2000f8e00ff */
[----:B------:R-:W-:Y:S01]  /*8ea0*/  MOV R2, R3 ;  /* 0x0000000300027202 */ /* 0x000fe20000000f00 */
[----:B------:R-:W-:Y:S01]  /*8eb0*/  IMAD.MOV.U32 R246, RZ, RZ, R166 ;  /* 0x000000fffff67224 */ /* 0x000fe200078e00a6 */
[----:B------:R-:W-:Y:S01]  /*8ec0*/  USHF.R.S32.HI UR7, URZ, 0x1f, UR6 ;  /* 0x0000001f3f077899 */ /* 0x000fe20008011406 */
[----:B------:R-:W-:Y:S01]  /*8ed0*/  IMAD R169, R165, -0x2, R169 ;  /* 0xfffffffea5a97824 */ /* 0x000fe200078e02a9 */
[----:B------:R-:W-:Y:S01]  /*8ee0*/  UIADD3 UR23, UR18, -0x2, URZ ;  /* 0xfffffffe12177890 */ /* 0x000fe2000fffe03f */
[----:B------:R-:W-:Y:S01]  /*8ef0*/  IMAD.MOV.U32 R0, RZ, RZ, R164 ;  /* 0x000000ffff007224 */ /* 0x000fe200078e00a4 */
[----:B------:R-:W-:Y:S01]  /*8f00*/  MOV R244, UR6 ;  /* 0x0000000600f47c02 */ /* 0x000fe20008000f00 */
[----:B------:R-:W-:Y:S01]  /*8f10*/  ULDC UR18, c[0x0][0x2d0] ;  /* 0x0000b40000127ab9 */ /* 0x000fe20000000800 */
[----:B------:R-:W-:Y:S01]  /*8f20*/  IADD3 R245, R245, -UR14, R169 ;  /* 0x8000000ef5f57c10 */ /* 0x000fe2000fffe0a9 */
[----:B------:R-:W-:Y:S01]  /*8f30*/  ULDC UR17, c[0x0][0x39c] ;  /* 0x0000e70000117ab9 */ /* 0x000fe20000000800 */
[----:B------:R-:W-:Y:S01]  /*8f40*/  MOV R239, UR7 ;  /* 0x0000000700ef7c02 */ /* 0x000fe20008000f00 */
[----:B------:R-:W-:Y:S01]  /*8f50*/  ULDC UR4, c[0x0][0x2ec] ;  /* 0x0000bb0000047ab9 */ /* 0x000fe20000000800 */
[----:B------:R-:W-:Y:S01]  /*8f60*/  ULDC UR16, c[0x0][0x248] ;  /* 0x0000920000107ab9 */ /* 0x000fe20000000800 */
[----:B------:R-:W-:Y:S01]  /*8f70*/  ULDC.64 UR8, c[0x0][0x248] ;  /* 0x0000920000087ab9 */ /* 0x000fe20000000a00 */
[----:B------:R-:W-:Y:S01]  /*8f80*/  ULDC.64 UR10, c[0x0][0x250] ;  /* 0x00009400000a7ab9 */ /* 0x000fe20000000a00 */
[----:B------:R-:W-:-:S05]  /*8f90*/  ULDC.64 UR6, c[0x0][0x250] ;  /* 0x0000940000067ab9 */ /* 0x000fca0000000a00 */
.L_x_4156:
        /* <DEDUP_REMOVED lines=42> */
[-C--:B------:R-:W-:Y:S04]  /*9240*/  @!P1 IADD3 R8, R8, -R4.reuse, RZ ;  /* 0x8000000408089210 */ /* 0x080fe80007ffe0ff */
[----:B------:R-:W-:Y:S02]  /*9250*/  ISETP.GE.U32.AND P0, PT, R8, R4, PT ;  /* 0x000000040800720c */ /* 0x000fe40003f06070 */
[----:B------:R-:W-:Y:S01]  /*9260*/  LOP3.LUT R4, R7, UR19, RZ, 0x3c, !PT ;  /* 0x0000001307047c12 */ /* 0x000fe2000f8e3cff */
[----:B------:R-:W-:Y:S03]  /*9270*/  UMOV UR19, UR11 ;  /* 0x0000000b00137c82 */ /* 0x000fe60008000000 */
[----:B------:R-:W-:Y:S02]  /*9280*/  ISETP.GE.AND P1, PT, R4, RZ, PT ;  /* 0x000000ff0400720c */ /* 0x000fe40003f26270 */
[----:B------:R-:W-:Y:S02]  /*9290*/  @P2 IADD3 R9, R9, 0x1, RZ ;  /* 0x0000000109092810 */ /* 0x000fe40007ffe0ff */
[----:B------:R-:W-:Y:S02]  /*92a0*/  ISETP.GE.AND P2, PT, R5, RZ, PT ;  /* 0x000000ff0500720c */ /* 0x000fe40003f46270 */
[----:B------:R-:W-:Y:S01]  /*92b0*/  LOP3.LUT R5, RZ, R7, RZ, 0x33, !PT ;  /* 0x00000007ff057212 */ /* 0x000fe200078e33ff */
[----:B------:R-:W-:Y:S01]  /*92c0*/  @P0 VIADD R3, R3, 0x1 ;  /* 0x0000000103030836 */ /* 0x000fe20000000000 */
[----:B------:R-:W-:Y:S05]  /*92d0*/  ISETP.NE.AND P0, PT, R7, RZ, PT ;  /* 0x000000ff0700720c */ /* 0x000fea0003f05270 */
[----:B------:R-:W-:Y:S04]  /*92e0*/  @!P1 IMAD.MOV R9, RZ, RZ, -R9 ;  /* 0x000000ffff099224 */ /* 0x000fe800078e0a09 */
[----:B------:R-:W-:Y:S02]  /*92f0*/  @!P2 IADD3 R3, -R3, RZ, RZ ;  /* 0x000000ff0303a210 */ /* 0x000fe40007ffe1ff */
[C---:B------:R-:W-:Y:S02]  /*9300*/  SEL R4, R5.reuse, R9, !P0 ;  /* 0x0000000905047207 */ /* 0x040fe40004000000 */
[----:B------:R-:W-:Y:S02]  /*9310*/  SEL R3, R5, R3, !P0 ;  /* 0x0000000305037207 */ /* 0x000fe40004000000 */
[CC--:B------:R-:W-:Y:S02]  /*9320*/  LEA R8, P1, R4.reuse, R242.reuse, 0x2 ;  /* 0x000000f204087211 */ /* 0x0c0fe400078210ff */
[C---:B------:R-:W-:Y:S02]  /*9330*/  LEA R10, P0, R3.reuse, R242, 0x2 ;  /* 0x000000f2030a7211 */ /* 0x040fe400078010ff */
[-C--:B------:R-:W-:Y:S02]  /*9340*/  LEA.HI.X.SX32 R9, R4, R243.reuse, 0x2, P1 ;  /* 0x000000f304097211 */ /* 0x080fe400008f16ff */
[C---:B------:R-:W-:Y:S01]  /*9350*/  LEA.HI.X.SX32 R11, R3.reuse, R243, 0x2, P0 ;  /* 0x000000f3030b7211 */ /* 0x040fe200000f16ff */
[----:B------:R-:W-:Y:S02]  /*9360*/  IMAD.IADD R3, R3, 0x1, -R4 ;  /* 0x0000000103037824 */ /* 0x000fe400078e0a04 */
[----:B------:R-:W2:Y:S01]  /*9370*/  LDG.E R8, desc[UR20][R8.64] ;  /* 0x0000001408087981 */ /* 0x000ea2000c1e1900 */
[----:B------:R-:W1:Y:S01]  /*9380*/  LDC.64 R4, c[0x0][0x238] ;  /* 0x00008e00ff047b82 */ /* 0x000e620000000a00 */
[----:B------:R-:W-:Y:S04]  /*9390*/  IMAD R7, R3, R7, -0x40 ;  /* 0xffffffc003077424 */ /* 0x000fe800078e0207 */
[C---:B------:R-:W-:Y:S01]  /*93a0*/  IMAD R3, R7.reuse, UR11, RZ ;  /* 0x0000000b07037c24 */ /* 0x040fe2000f8e02ff */
[----:B------:R-:W-:Y:S05]  /*93b0*/  SHF.R.S32.HI R6, RZ, 0x1f, R7 ;  /* 0x0000001fff067819 */ /* 0x000fea0000011407 */
[----:B------:R-:W-:Y:S01]  /*93c0*/  IMAD R3, R6, UR10, R3 ;  /* 0x0000000a06037c24 */ /* 0x000fe2000f8e0203 */
[----:B------:R3:W2:Y:S02]  /*93d0*/  LDG.E R9, desc[UR20][R10.64] ;  /* 0x000000140a097981 */ /* 0x0006a4000c1e1900 */
[----:B---3--:R-:W-:Y:S05]  /*93e0*/  IMAD.WIDE.U32 R10, R7, UR10, RZ ;  /* 0x0000000a070a7c25 */ /* 0x008fea000f8e00ff */
[----:B------:R-:W-:Y:S01]  /*93f0*/  IADD3 R11, R11, R3, RZ ;  /* 0x000000030b0b7210 */ /* 0x000fe20007ffe0ff */
[----:B--2---:R-:W-:Y:S04]  /*9400*/  IMAD.IADD R8, R8, 0x1, -R9 ;  /* 0x0000000108087824 */ /* 0x004fe800078e0a09 */
[-C--:B-1----:R-:W-:Y:S01]  /*9410*/  IMAD.WIDE.U32 R10, R8, R4.reuse, R10 ;  /* 0x00000004080a7225 */ /* 0x082fe200078e000a */
[----:B------:R-:W-:Y:S03]  /*9420*/  SHF.R.S32.HI R6, RZ, 0x1f, R8 ;  /* 0x0000001fff067819 */ /* 0x000fe60000011408 */
[----:B------:R-:W-:Y:S02]  /*9430*/  IMAD.MOV.U32 R7, RZ, RZ, R10 ;  /* 0x000000ffff077224 */ /* 0x000fe400078e000a */
[----:B------:R-:W-:Y:S04]  /*9440*/  IMAD R6, R6, R4, RZ ;  /* 0x0000000406067224 */ /* 0x000fe800078e02ff */
[----:B------:R-:W-:Y:S05]  /*9450*/  IMAD R6, R8, R5, R6 ;  /* 0x0000000508067224 */ /* 0x000fea00078e0206 */
[----:B------:R-:W-:Y:S07]  /*9460*/  IADD3 R3, R11, R6, RZ ;  /* 0x000000060b037210 */ /* 0x000fee0007ffe0ff */
.L_x_4153:
[CC--:B------:R-:W-:Y:S01]  /*9470*/  LEA R250, P0, R7.reuse, R167.reuse, 0x1 ;  /* 0x000000a707fa7211 */ /* 0x0c0fe200078008ff */
[----:B------:R-:W-:Y:S01]  /*9480*/  @P6 STS.128 [R238+0x10000], RZ ;  /* 0x010000ffee006388 */ /* 0x000fe20000000c00 */
[C---:B------:R-:W-:Y:S01]  /*9490*/  IADD3 R6, P1, R7.reuse, UR24, RZ ;  /* 0x0000001807067c10 */ /* 0x040fe2000ff3e0ff */
[----:B------:R-:W-:Y:S01]  /*94a0*/  UISETP.GE.AND UP0, UPT, UR23, 0x1, UPT ;  /* 0x000000011700788c */ /* 0x000fe2000bf06270 */
        /* <DEDUP_REMOVED lines=306> */
[C---:B------:R-:W-:Y:S05]  /*a7d0*/  HMMA.16816.F32.BF16 R24, R192.reuse, R182, R24 ;  /* 0x000000b6c018723c */ /* 0x040fea0000041818 */
[----:B------:R-:W-:Y:S01]  /*a7e0*/  MOV R180, R251 ;  /* 0x000000fb00b47202 */ /* 0x000fe20000000f00 */
        /* <DEDUP_REMOVED lines=15> */
[----:B------:R-:W-:Y:S04]  /*a8e0*/  IMAD.MOV.U32 R167, RZ, RZ, R250 ;  /* 0x000000ffffa77224 */ /* 0x000fe800078e00fa */
        /* <DEDUP_REMOVED lines=8> */
[----:B------:R-:W-:Y:S01]  /*a970*/  FMUL.FTZ R18, R18, UR17 ;  /* 0x0000001112127c20 */ /* 0x000fe20008410000 */
[----:B------:R-:W-:Y:S08]  /*a980*/  FMUL.FTZ R19, R19, UR17 ;  /* 0x0000001113137c20 */ /* 0x000ff00008410000 */
        /* <DEDUP_REMOVED lines=11> */
[C---:B---3--:R-:W-:Y:S08]  /*aa40*/  HMMA.16816.F32.BF16 R20, R188.reuse, R4, R20 ;  /* 0x00000004bc14723c */ /* 0x048ff00000041814 */
[----:B------:R3:W1:Y:S01]  /*aa50*/  MUFU.TANH R171, R14 ;  /* 0x0000000e00ab7308 */ /* 0x0006620000002400 */
[C---:B------:R-:W-:Y:S09]  /*aa60*/  HMMA.16816.F32.BF16 R24, R188.reuse, R6, R24 ;  /* 0x00000006bc18723c */ /* 0x040ff20000041818 */
[----:B------:R3:W1:Y:S10]  /*aa70*/  MUFU.TANH R170, R15 ;  /* 0x0000000f00aa7308 */ /* 0x0006740000002400 */
[----:B------:R3:W1:Y:S01]  /*aa80*/  MUFU.TANH R173, R16 ;  /* 0x0000001000ad7308 */ /* 0x0006620000002400 */
[----:B--2---:R-:W-:Y:S01]  /*aa90*/  FMUL.FTZ R12, R20, UR17 ;  /* 0x00000011140c7c20 */ /* 0x004fe20008410000 */
[----:B------:R-:W-:Y:S01]  /*aaa0*/  FMUL.FTZ R21, R21, UR17 ;  /* 0x0000001115157c20 */ /* 0x000fe20008410000 */
[----:B------:R-:W-:Y:S01]  /*aab0*/  FMUL.FTZ R22, R22, UR17 ;  /* 0x0000001116167c20 */ /* 0x000fe20008410000 */
[----:B------:R-:W-:Y:S06]  /*aac0*/  FMUL.FTZ R23, R23, UR17 ;  /* 0x0000001117177c20 */ /* 0x000fec0008410000 */
[----:B------:R3:W2:Y:S01]  /*aad0*/  MUFU.TANH R172, R17 ;  /* 0x0000001100ac7308 */ /* 0x0006a20000002400 */
[C---:B-----5:R-:W-:Y:S03]  /*aae0*/  HMMA.16816.F32.BF16 R28, R188.reuse, R8, R28 ;  /* 0x00000008bc1c723c */ /* 0x060fe6000004181c */
[----:B------:R-:W-:Y:S01]  /*aaf0*/  FMUL.FTZ R24, R24, UR17 ;  /* 0x0000001118187c20 */ /* 0x000fe20008410000 */
[----:B------:R-:W-:Y:S01]  /*ab00*/  FMUL.FTZ R25, R25, UR17 ;  /* 0x0000001119197c20 */ /* 0x000fe20008410000 */
[----:B------:R-:W-:Y:S01]  /*ab10*/  FMUL.FTZ R26, R26, UR17 ;  /* 0x000000111a1a7c20 */ /* 0x000fe20008410000 */
[----:B------:R-:W-:Y:S03]  /*ab20*/  HMMA.16816.F32.BF16 R32, R188, R10, R32 ;  /* 0x0000000abc20723c */ /* 0x000fe60000041820 */
[----:B------:R3:W1:Y:S02]  /*ab30*/  MUFU.TANH R169, R18 ;  /* 0x0000001200a97308 */ /* 0x0006640000002400 */
[----:B------:R-:W-:Y:S08]  /*ab40*/  FMUL.FTZ R27, R27, UR17 ;  /* 0x000000111b1b7c20 */ /* 0x000ff00008410000 */
[----:B------:R3:W1:Y:S10]  /*ab50*/  MUFU.TANH R168, R19 ;  /* 0x0000001300a87308 */ /* 0x0006740000002400 */
        /* <DEDUP_REMOVED lines=25> */
[----:B------:R-:W-:Y:S01]  /*acf0*/  ULEA UR28, -UR16, URZ, 0x6 ;  /* 0x0000003f101c7291 */ /* 0x000fe2000f8e313f */
[----:B------:R-:W-:Y:S01]  /*ad00*/  PLOP3.LUT P0, PT, PT, PT, UP1, 0x40, 0x0 ;  /* 0x000000000000781c */ /* 0x000fe20003f0e818 */
[----:B------:R-:W-:Y:S04]  /*ad10*/  ULDC.64 UR10, c[0x0][0x248] ;  /* 0x00009200000a7ab9 */ /* 0x000fe80000000a00 */
[----:B------:R-:W-:Y:S01]  /*ad20*/  IMAD.U32 R8, RZ, RZ, UR28 ;  /* 0x0000001cff087e24 */ /* 0x000fe2000f8e00ff */
[----:B------:R-:W-:Y:S06]  /*ad30*/  USHF.R.S32.HI UR26, URZ, 0x1f, UR28 ;  /* 0x0000001f3f1a7899 */ /* 0x000fec000801141c */
[----:B------:R-:W-:Y:S01]  /*ad40*/  MOV R4, UR26 ;  /* 0x0000001a00047c02 */ /* 0x000fe20008000f00 */
[----:B------:R-:W-:Y:S06]  /*ad50*/  @P0 BRA `(.L_x_4155) ;  /* 0x0000000400000947 */ /* 0x000fec0003800000 */
        /* <DEDUP_REMOVED lines=44> */
[-C--:B---3--:R-:W-:Y:S02]  /*b020*/  LEA R14, P1, R6, R242.reuse, 0x2 ;  /* 0x000000f2060e7211 */ /* 0x088fe400078210ff */
[----:B------:R-:W-:Y:S02]  /*b030*/  LEA R10, P0, R4, R242, 0x2 ;  /* 0x000000f2040a7211 */ /* 0x000fe400078010ff */
[-C--:B------:R-:W-:Y:S01]  /*b040*/  LEA.HI.X.SX32 R15, R6, R243.reuse, 0x2, P1 ;  /* 0x000000f3060f7211 */ /* 0x080fe200008f16ff */
[C---:B------:R-:W-:Y:S01]  /*b050*/  IMAD.IADD R6, R4.reuse, 0x1, -R6 ;  /* 0x0000000104067824 */ /* 0x040fe200078e0a06 */
[----:B------:R-:W-:Y:S02]  /*b060*/  LEA.HI.X.SX32 R11, R4, R243, 0x2, P0 ;  /* 0x000000f3040b7211 */ /* 0x000fe400000f16ff */
[----:B------:R-:W2:Y:S01]  /*b070*/  LDC.64 R4, c[0x0][0x230] ;  /* 0x00008c00ff047b82 */ /* 0x000ea20000000a00 */
[----:B------:R-:W-:Y:S01]  /*b080*/  IMAD R8, R6, R8, -0x40 ;  /* 0xffffffc006087424 */ /* 0x000fe200078e0208 */
[----:B------:R-:W3:Y:S03]  /*b090*/  LDG.E R9, desc[UR20][R14.64] ;  /* 0x000000140e097981 */ /* 0x000ee6000c1e1900 */
[----:B------:R-:W-:Y:S01]  /*b0a0*/  IMAD R6, R8, UR9, RZ ;  /* 0x0000000908067c24 */ /* 0x000fe2000f8e02ff */
[----:B------:R-:W3:Y:S01]  /*b0b0*/  LDG.E R10, desc[UR20][R10.64] ;  /* 0x000000140a0a7981 */ /* 0x000ee2000c1e1900 */
[----:B------:R-:W-:Y:S05]  /*b0c0*/  SHF.R.S32.HI R7, RZ, 0x1f, R8 ;  /* 0x0000001fff077819 */ /* 0x000fea0000011408 */
[----:B------:R-:W-:Y:S01]  /*b0d0*/  IMAD R6, R7, UR8, R6 ;  /* 0x0000000807067c24 */ /* 0x000fe2000f8e0206 */
[----:B---3--:R-:W-:Y:S01]  /*b0e0*/  IADD3 R10, -R10, R9, RZ ;  /* 0x000000090a0a7210 */ /* 0x008fe20007ffe1ff */
[----:B------:R-:W-:Y:S03]  /*b0f0*/  IMAD.WIDE.U32 R8, R8, UR8, RZ ;  /* 0x0000000808087c25 */ /* 0x000fe6000f8e00ff */
[----:B------:R-:W-:Y:S01]  /*b100*/  SHF.R.S32.HI R7, RZ, 0x1f, R10 ;  /* 0x0000001fff077819 */ /* 0x000fe2000001140a */
[----:B------:R-:W-:Y:S04]  /*b110*/  IMAD.IADD R9, R9, 0x1, R6 ;  /* 0x0000000109097824 */ /* 0x000fe800078e0206 */
[-C--:B--2---:R-:W-:Y:S02]  /*b120*/  IMAD R7, R7, R4.reuse, RZ ;  /* 0x0000000407077224 */ /* 0x084fe400078e02ff */
[C---:B------:R-:W-:Y:S04]  /*b130*/  IMAD.WIDE.U32 R8, R10.reuse, R4, R8 ;  /* 0x000000040a087225 */ /* 0x040fe800078e0008 */
[----:B------:R-:W-:Y:S05]  /*b140*/  IMAD R7, R10, R5, R7 ;  /* 0x000000050a077224 */ /* 0x000fea00078e0207 */
[----:B------:R-:W-:Y:S07]  /*b150*/  IADD3 R4, R9, R7, RZ ;  /* 0x0000000709047210 */ /* 0x000fee0007ffe0ff */
.L_x_4155:
[----:B------:R2:W-:Y:S01]  /*b160*/  @P6 STS.128 [R238+0x8000], RZ ;  /* 0x008000ffee006388 */ /* 0x0005e20000000c00 */
[CC--:B------:R-:W-:Y:S01]  /*b170*/  LEA R20, P0, R8.reuse, R247.reuse, 0x1 ;  /* 0x000000f708147211 */ /* 0x0c0fe200078008ff */
[----:B------:R-:W-:Y:S01]  /*b180*/  UMOV UR8, UR10 ;  /* 0x0000000a00087c82 */ /* 0x000fe20008000000 */
[C---:B------:R-:W-:Y:S01]  /*b190*/  IADD3 R7, P1, R8.reuse, UR27, RZ ;  /* 0x0000001b08077c10 */ /* 0x040fe2000ff3e0ff */
[----:B------:R-:W-:Y:S01]  /*b1a0*/  UMOV UR9, UR11 ;  /* 0x0000000b00097c82 */ /* 0x000fe20008000000 */
[-C--:B---3--:R-:W-:Y:S02]  /*b1b0*/  LEA.HI.X R21, R8, R246.reuse, R4, 0x1, P0 ;  /* 0x000000f608157211 */ /* 0x088fe400000f0c04 */
        /* <DEDUP_REMOVED lines=111> */
.L_x_4154:
[----:B--2---:R-:W-:Y:S01]  /*b8b0*/  MOV R8, UR23 ;  /* 0x0000001700087c02 */ /* 0x004fe20008000f00 */
[----:B---3--:R-:W-:Y:S01]  /*b8c0*/  LDSM.16.MT88.4 R28, [R225+0x10000] ;  /* 0x01000000e11c783b */ /* 0x008fe20000004200 */
[----:B------:R-:W-:Y:S01]  /*b8d0*/  UMOV UR10, UR22 ;  /* 0x00000016000a7c82 */ /* 0x000fe20008000000 */
[----:B------:R-:W-:Y:S02]  /*b8e0*/  UMOV UR11, UR19 ;  /* 0x00000013000b7c82 */ /* 0x000fe40008000000 */
[----:B------:R-:W-:Y:S05]  /*b8f0*/  IMAD R8, R8, -0x40, R245 ;  /* 0xffffffc008087824 */ /* 0x000fea00078e02f5 */
[C---:B------:R-:W-:Y:S02]  /*b900*/  IADD3 R23, R8.reuse, -0x1, RZ ;  /* 0xffffffff08177810 */ /* 0x040fe40007ffe0ff */
[C---:B------:R-:W-:Y:S02]  /*b910*/  IADD3 R22, R8.reuse, 0x8, RZ ;  /* 0x0000000808167810 */ /* 0x040fe40007ffe0ff */
[----:B------:R-:W-:Y:S02]  /*b920*/  IADD3 R7, R8, 0x7, RZ ;  /* 0x0000000708077810 */ /* 0x000fe40007ffe0ff */
[----:B------:R-:W-:Y:S02]  /*b930*/  ISETP.GE.AND P6, PT, R23, RZ, PT ;  /* 0x000000ff1700720c */ /* 0x000fe40003fc6270 */
[----:B------:R-:W-:Y:S02]  /*b940*/  ISETP.GE.AND P1, PT, R22, RZ, PT ;  /* 0x000000ff1600720c */ /* 0x000fe40003f26270 */
[----:B------:R-:W-:Y:S02]  /*b950*/  ISETP.GE.AND P0, PT, R7, RZ, PT ;  /* 0x000000ff0700720c */ /* 0x000fe40003f06270 */
[C---:B------:R-:W-:Y:S02]  /*b960*/  IADD3 R21, R8.reuse, -0x8, RZ ;  /* 0xfffffff808157810 */ /* 0x040fe40007ffe0ff */
[C---:B------:R-:W-:Y:S02]  /*b970*/  IADD3 R6, R8.reuse, -0x9, RZ ;  /* 0xfffffff708067810 */ /* 0x040fe40007ffe0ff */
[C---:B------:R-:W-:Y:S02]  /*b980*/  IADD3 R20, R8.reuse, -0x10, RZ ;  /* 0xfffffff008147810 */ /* 0x040fe40007ffe0ff */
[C---:B------:R-:W-:Y:S02]  /*b990*/  IADD3 R19, R8.reuse, -0x11, RZ ;  /* 0xffffffef08137810 */ /* 0x040fe40007ffe0ff */
[C---:B------:R-:W-:Y:S02]  /*b9a0*/  IADD3 R18, R8.reuse, -0x18, RZ ;  /* 0xffffffe808127810 */ /* 0x040fe40007ffe0ff */
[C---:B------:R-:W-:Y:S02]  /*b9b0*/  IADD3 R17, R8.reuse, -0x19, RZ ;  /* 0xffffffe708117810 */ /* 0x040fe40007ffe0ff */
[C---:B------:R-:W-:Y:S02]  /*b9c0*/  IADD3 R16, R8.reuse, -0x20, RZ ;  /* 0xffffffe008107810 */ /* 0x040fe40007ffe0ff */
[C---:B------:R-:W-:Y:S02]  /*b9d0*/  @!P6 IADD3 R23, -R8.reuse, 0x1, RZ ;  /* 0x000000010817e810 */ /* 0x040fe40007ffe1ff */
[C---:B------:R-:W-:Y:S02]  /*b9e0*/  @!P1 IADD3 R22, -R8.reuse, -0x8, RZ ;  /* 0xfffffff808169810 */ /* 0x040fe40007ffe1ff */
[----:B------:R-:W-:Y:S02]  /*b9f0*/  @!P0 IADD3 R7, -R8, -0x7, RZ ;  /* 0xfffffff908078810 */ /* 0x000fe40007ffe1ff */
[----:B------:R-:W-:Y:S02]  /*ba00*/  ISETP.GE.AND P5, PT, R21, RZ, PT ;  /* 0x000000ff1500720c */ /* 0x000fe40003fa6270 */
[----:B------:R-:W-:Y:S02]  /*ba10*/  ISETP.GE.AND P4, PT, R6, RZ, PT ;  /* 0x000000ff0600720c */ /* 0x000fe40003f86270 */
[----:B------:R-:W-:Y:S02]  /*ba20*/  ISETP.GE.AND P3, PT, R20, RZ, PT ;  /* 0x000000ff1400720c */ /* 0x000fe40003f66270 */
[----:B------:R-:W-:Y:S02]  /*ba30*/  ISETP.GE.AND P2, PT, R19, RZ, PT ;  /* 0x000000ff1300720c */ /* 0x000fe40003f46270 */
[----:B------:R-:W-:Y:S02]  /*ba40*/  ISETP.GE.AND P1, PT, R18, RZ, PT ;  /* 0x000000ff1200720c */ /* 0x000fe40003f26270 */
[----:B------:R-:W-:Y:S02]  /*ba50*/  ISETP.GE.AND P0, PT, R17, RZ, PT ;  /* 0x000000ff1100720c */ /* 0x000fe40003f06270 */
[----:B------:R-:W-:Y:S02]  /*ba60*/  ISETP.GE.AND P6, PT, R16, RZ, PT ;  /* 0x000000ff1000720c */ /* 0x000fe40003fc6270 */
[C---:B------:R-:W-:Y:S02]  /*ba70*/  IADD3 R15, R8.reuse, -0x21, RZ ;  /* 0xffffffdf080f7810 */ /* 0x040fe40007ffe0ff */
[C---:B------:R-:W-:Y:S02]  /*ba80*/  IADD3 R14, R8.reuse, -0x28, RZ ;  /* 0xffffffd8080e7810 */ /* 0x040fe40007ffe0ff */
[C---:B-1----:R-:W-:Y:S02]  /*ba90*/  IADD3 R13, R8.reuse, -0x29, RZ ;  /* 0xffffffd7080d7810 */ /* 0x042fe40007ffe0ff */
[C---:B------:R-:W-:Y:S02]  /*baa0*/  IADD3 R11, R8.reuse, -0x30, RZ ;  /* 0xffffffd0080b7810 */ /* 0x040fe40007ffe0ff */
[C---:B------:R-:W-:Y:S02]  /*bab0*/  IADD3 R4, R8.reuse, -0x31, RZ ;  /* 0xffffffcf08047810 */ /* 0x040fe40007ffe0ff */
[C---:B------:R-:W-:Y:S02]  /*bac0*/  IADD3 R10, R8.reuse, -0x38, RZ ;  /* 0xffffffc8080a7810 */ /* 0x040fe40007ffe0ff */
[C---:B------:R-:W-:Y:S02]  /*bad0*/  IADD3 R9, R8.reuse, -0x39, RZ ;  /* 0xffffffc708097810 */ /* 0x040fe40007ffe0ff */
[C---:B------:R-:W-:Y:S02]  /*bae0*/  @!P5 IADD3 R21, -R8.reuse, 0x8, RZ ;  /* 0x000000080815d810 */ /* 0x040fe40007ffe1ff */
[C---:B------:R-:W-:Y:S02]  /*baf0*/  @!P4 IADD3 R6, -R8.reuse, 0x9, RZ ;  /* 0x000000090806c810 */ /* 0x040fe40007ffe1ff */
[C---:B------:R-:W-:Y:S02]  /*bb00*/  @!P3 IADD3 R20, -R8.reuse, 0x10, RZ ;  /* 0x000000100814b810 */ /* 0x040fe40007ffe1ff */
[C---:B------:R-:W-:Y:S02]  /*bb10*/  @!P2 IADD3 R19, -R8.reuse, 0x11, RZ ;  /* 0x000000110813a810 */ /* 0x040fe40007ffe1ff */
[C---:B------:R-:W-:Y:S02]  /*bb20*/  @!P1 IADD3 R18, -R8.reuse, 0x18, RZ ;  /* 0x0000001808129810 */ /* 0x040fe40007ffe1ff */
[C---:B------:R-:W-:Y:S02]  /*bb30*/  @!P0 IADD3 R17, -R8.reuse, 0x19, RZ ;  /* 0x0000001908118810 */ /* 0x040fe40007ffe1ff */
[----:B------:R-:W-:Y:S02]  /*bb40*/  @!P6 IADD3 R16, -R8, 0x20, RZ ;  /* 0x000000200810e810 */ /* 0x000fe40007ffe1ff */
[----:B------:R-:W-:Y:S02]  /*bb50*/  ISETP.GE.AND P5, PT, R15, RZ, PT ;  /* 0x000000ff0f00720c */ /* 0x000fe40003fa6270 */
[----:B------:R-:W-:Y:S02]  /*bb60*/  ISETP.GE.AND P4, PT, R14, RZ, PT ;  /* 0x000000ff0e00720c */ /* 0x000fe40003f86270 */
[----:B------:R-:W-:Y:S02]  /*bb70*/  ISETP.GE.AND P3, PT, R13, RZ, PT ;  /* 0x000000ff0d00720c */ /* 0x000fe40003f66270 */
[----:B------:R-:W-:Y:S02]  /*bb80*/  ISETP.GE.AND P2, PT, R11, RZ, PT ;  /* 0x000000ff0b00720c */ /* 0x000fe40003f46270 */
[----:B------:R-:W-:Y:S02]  /*bb90*/  ISETP.GE.AND P1, PT, R4, RZ, PT ;  /* 0x000000ff0400720c */ /* 0x000fe40003f26270 */
[----:B------:R-:W-:Y:S02]  /*bba0*/  ISETP.GE.AND P0, PT, R10, RZ, PT ;  /* 0x000000ff0a00720c */ /* 0x000fe40003f06270 */
[----:B------:R-:W-:Y:S02]  /*bbb0*/  ISETP.GE.AND P6, PT, R9, RZ, PT ;  /* 0x000000ff0900720c */ /* 0x000fe40003fc6270 */
[----:B------:R-:W-:Y:S02]  /*bbc0*/  IABS R5, R8 ;  /* 0x0000000800057213 */ /* 0x000fe40000000000 */
[----:B------:R-:W-:Y:S02]  /*bbd0*/  I2FP.F32.S32 R22, R22 ;  /* 0x0000001600167245 */ /* 0x000fe40000201400 */
[----:B------:R-:W-:Y:S02]  /*bbe0*/  I2FP.F32.S32 R5, R5 ;  /* 0x0000000500057245 */ /* 0x000fe40000201400 */
[----:B------:R-:W-:Y:S01]  /*bbf0*/  @!P5 IADD3 R15, -R8, 0x21, RZ ;  /* 0x00000021080fd810 */ /* 0x000fe20007ffe1ff */
[----:B------:R-:W-:Y:S01]  /*bc00*/  FFMA.FTZ R181, R22, -UR5, R181 ;  /* 0x8000000516b57c23 */ /* 0x000fe200080100b5 */
[C---:B------:R-:W-:Y:S02]  /*bc10*/  @!P4 IADD3 R14, -R8.reuse, 0x28, RZ ;  /* 0x00000028080ec810 */ /* 0x040fe40007ffe1ff */
[C---:B------:R-:W-:Y:S02]  /*bc20*/  @!P3 IADD3 R13, -R8.reuse, 0x29, RZ ;  /* 0x00000029080db810 */ /* 0x040fe40007ffe1ff */
[C---:B------:R-:W-:Y:S02]  /*bc30*/  @!P2 IADD3 R11, -R8.reuse, 0x30, RZ ;  /* 0x00000030080ba810 */ /* 0x040fe40007ffe1ff */
[C---:B------:R-:W-:Y:S02]  /*bc40*/  @!P1 IADD3 R4, -R8.reuse, 0x31, RZ ;  /* 0x0000003108049810 */ /* 0x040fe40007ffe1ff */
[C---:B------:R-:W-:Y:S02]  /*bc50*/  @!P0 IADD3 R10, -R8.reuse, 0x38, RZ ;  /* 0x00000038080a8810 */ /* 0x040fe40007ffe1ff */
[----:B------:R-:W-:Y:S01]  /*bc60*/  @!P6 IADD3 R9, -R8, 0x39, RZ ;  /* 0x000000390809e810 */ /* 0x000fe20007ffe1ff */
[C---:B------:R-:W-:Y:S01]  /*bc70*/  FFMA.FTZ R8, R5.reuse, -UR5, R3 ;  /* 0x8000000505087c23 */ /* 0x040fe20008010003 */
[----:B------:R-:W-:Y:S01]  /*bc80*/  I2FP.F32.S32 R3, R23 ;  /* 0x0000001700037245 */ /* 0x000fe20000201400 */
[----:B------:R-:W-:Y:S01]  /*bc90*/  FFMA.FTZ R5, R5, -UR5, R184 ;  /* 0x8000000505057c23 */ /* 0x000fe200080100b8 */
[----:B------:R-:W-:Y:S02]  /*bca0*/  I2FP.F32.S32 R22, R21 ;  /* 0x0000001500167245 */ /* 0x000fe40000201400 */
[----:B------:R-:W-:Y:S01]  /*bcb0*/  I2FP.F32.S32 R21, R6 ;  /* 0x0000000600157245 */ /* 0x000fe20000201400 */
[C---:B------:R-:W-:Y:S01]  /*bcc0*/  FFMA.FTZ R176, R3.reuse, -UR5, R176 ;  /* 0x8000000503b07c23 */ /* 0x040fe200080100b0 */
[----:B------:R-:W-:Y:S01]  /*bcd0*/  FFMA.FTZ R6, R3, -UR5, R185 ;  /* 0x8000000503067c23 */ /* 0x000fe200080100b9 */
[----:B------:R-:W-:Y:S01]  /*bce0*/  FMNMX.FTZ R3, R8, R0, !PT ;  /* 0x0000000008037209 */ /* 0x000fe20007810000 */
[----:B------:R-:W-:Y:S01]  /*bcf0*/  FFMA.FTZ R183, R22, -UR5, R183 ;  /* 0x8000000516b77c23 */ /* 0x000fe200080100b7 */
[----:B------:R-:W-:Y:S01]  /*bd00*/  I2FP.F32.S32 R19, R19 ;  /* 0x0000001300137245 */ /* 0x000fe20000201400 */
[----:B------:R-:W-:Y:S01]  /*bd10*/  FFMA.FTZ R182, R21, -UR5, R182 ;  /* 0x8000000515b67c23 */ /* 0x000fe200080100b6 */
[----:B------:R-:W-:Y:S01]  /*bd20*/  FMNMX.FTZ R3, R176, R3, !PT ;  /* 0x00000003b0037209 */ /* 0x000fe20007810000 */
[----:B------:R-:W-:Y:S01]  /*bd30*/  FFMA.FTZ R171, R22, -UR5, R171 ;  /* 0x8000000516ab7c23 */ /* 0x000fe200080100ab */
[----:B------:R-:W-:Y:S01]  /*bd40*/  I2FP.F32.S32 R7, R7 ;  /* 0x0000000700077245 */ /* 0x000fe20000201400 */
[C---:B------:R-:W-:Y:S01]  /*bd50*/  FFMA.FTZ R174, R19.reuse, -UR5, R174 ;  /* 0x8000000513ae7c23 */ /* 0x040fe200080100ae */
[----:B------:R-:W-:Y:S01]  /*bd60*/  I2FP.F32.S32 R20, R20 ;  /* 0x0000001400147245 */ /* 0x000fe20000201400 */
[----:B------:R-:W-:Y:S01]  /*bd70*/  FFMA.FTZ R168, R19, -UR5, R168 ;  /* 0x8000000513a87c23 */ /* 0x000fe200080100a8 */
[----:B------:R-:W-:Y:S01]  /*bd80*/  FMNMX.FTZ R3, R183, R3, !PT ;  /* 0x00000003b7037209 */ /* 0x000fe20007810000 */
[----:B------:R-:W-:Y:S01]  /*bd90*/  FFMA.FTZ R7, R7, -UR5, R164 ;  /* 0x8000000507077c23 */ /* 0x000fe200080100a4 */
[----:B------:R-:W-:Y:S01]  /*bda0*/  FMNMX.FTZ R19, R181, R2, !PT ;  /* 0x00000002b5137209 */ /* 0x000fe20007810000 */
[----:B------:R-:W-:Y:S01]  /*bdb0*/  FFMA.FTZ R175, R20, -UR5, R175 ;  /* 0x8000000514af7c23 */ /* 0x000fe200080100af */
[----:B------:R-:W-:Y:S01]  /*bdc0*/  FMNMX.FTZ R3, R182, R3, !PT ;  /* 0x00000003b6037209 */ /* 0x000fe20007810000 */
[----:B------:R-:W-:Y:S01]  /*bdd0*/  FFMA.FTZ R170, R21, -UR5, R170 ;  /* 0x8000000515aa7c23 */ /* 0x000fe200080100aa */
[----:B------:R-:W-:Y:S01]  /*bde0*/  I2FP.F32.S32 R18, R18 ;  /* 0x0000001200127245 */ /* 0x000fe20000201400 */
[----:B------:R-:W-:Y:S01]  /*bdf0*/  FFMA.FTZ R169, R20, -UR5, R169 ;  /* 0x8000000514a97c23 */ /* 0x000fe200080100a9 */
[----:B------:R-:W-:Y:S01]  /*be00*/  FMNMX.FTZ R19, R7, R19, !PT ;  /* 0x0000001307137209 */ /* 0x000fe20007810000 */
[----:B------:R-:W-:Y:S01]  /*be10*/  LDSM.16.MT88.4 R20, [R226+0x10000] ;  /* 0x01000000e214783b */ /* 0x000fe20000004200 */
[----:B------:R-:W-:Y:S01]  /*be20*/  FMNMX.FTZ R3, R175, R3, !PT ;  /* 0x00000003af037209 */ /* 0x000fe20007810000 */
[C---:B------:R-:W-:Y:S01]  /*be30*/  FFMA.FTZ R173, R18.reuse, -UR5, R173 ;  /* 0x8000000512ad7c23 */ /* 0x040fe200080100ad */
[----:B------:R-:W-:Y:S01]  /*be40*/  I2FP.F32.S32 R17, R17 ;  /* 0x0000001100117245 */ /* 0x000fe20000201400 */
[----:B------:R-:W-:Y:S01]  /*be50*/  FFMA.FTZ R204, R18, -UR5, R204 ;  /* 0x8000000512cc7c23 */ /* 0x000fe200080100cc */
[----:B------:R-:W-:Y:S02]  /*be60*/  FMNMX.FTZ R19, R5, R19, !PT ;  /* 0x0000001305137209 */ /* 0x000fe40007810000 */
        /* <DEDUP_REMOVED lines=37> */
[----:B------:R-:W-:Y:S01]  /*c0c0*/  FFMA.FTZ R190, R10, -UR5, R190 ;  /* 0x800000050abe7c23 */ /* 0x000fe200080100be */
[----:B------:R-:W-:Y:S02]  /*c0d0*/  I2FP.F32.S32 R9, R9 ;  /* 0x0000000900097245 */ /* 0x000fe40000201400 */
[----:B------:R-:W-:Y:S02]  /*c0e0*/  FMNMX.FTZ R19, R202, R19, !PT ;  /* 0x00000013ca137209 */ /* 0x000fe40007810000 */
[----:B------:R-:W-:Y:S01]  /*c0f0*/  FMNMX.FTZ R3, R191, R3, !PT ;  /* 0x00000003bf037209 */ /* 0x000fe20007810000 */
[----:B------:R-:W-:Y:S01]  /*c100*/  FFMA.FTZ R179, R9, -UR5, R179 ;  /* 0x8000000509b37c23 */ /* 0x000fe200080100b3 */
[----:B------:R-:W-:Y:S02]  /*c110*/  FMNMX.FTZ R19, R201, R19, !PT ;  /* 0x00000013c9137209 */ /* 0x000fe40007810000 */
[----:B------:R-:W-:Y:S02]  /*c120*/  FMNMX.FTZ R9, R190, R3, !PT ;  /* 0x00000003be097209 */ /* 0x000fe40007810000 */
[----:B------:R-:W-:Y:S02]  /*c130*/  FMNMX.FTZ R19, R178, R19, !PT ;  /* 0x00000013b2137209 */ /* 0x000fe40007810000 */
[----:B------:R-:W-:Y:S02]  /*c140*/  FMNMX.FTZ R9, R179, R9, !PT ;  /* 0x00000009b3097209 */ /* 0x000fe40007810000 */
[----:B------:R-:W-:Y:S03]  /*c150*/  FMNMX.FTZ R3, R177, R19, !PT ;  /* 0x00000013b1037209 */ /* 0x000fe60007810000 */
[----:B------:R-:W-:Y:S01]  /*c160*/  SHFL.BFLY PT, R10, R9, 0x2, 0x1f ;  /* 0x0c401f00090a7f89 */ /* 0x000fe200000e0000 */
[----:B------:R-:W-:Y:S04]  /*c170*/  FMNMX.FTZ R3, R166, R3, !PT ;  /* 0x00000003a6037209 */ /* 0x000fe80007810000 */
[----:B------:R-:W-:Y:S05]  /*c180*/  FMNMX.FTZ R3, R165, R3, !PT ;  /* 0x00000003a5037209 */ /* 0x000fea0007810000 */
[----:B------:R-:W1:Y:S02]  /*c190*/  SHFL.BFLY PT, R4, R3, 0x2, 0x1f ;  /* 0x0c401f0003047f89 */ /* 0x000e6400000e0000 */
[----:B-1----:R-:W-:Y:S02]  /*c1a0*/  FMNMX.FTZ R4, R3, R4, !PT ;  /* 0x0000000403047209 */ /* 0x002fe40007810000 */
[----:B------:R-:W-:Y:S04]  /*c1b0*/  FMNMX.FTZ R9, R9, R10, !PT ;  /* 0x0000000a09097209 */ /* 0x000fe80007810000 */
[----:B------:R-:W1:Y:S08]  /*c1c0*/  SHFL.BFLY PT, R3, R4, 0x1, 0x1f ;  /* 0x0c201f0004037f89 */ /* 0x000e7000000e0000 */
[----:B------:R-:W2:Y:S01]  /*c1d0*/  SHFL.BFLY PT, R164, R9, 0x1, 0x1f ;  /* 0x0c201f0009a47f89 */ /* 0x000ea200000e0000 */
[----:B-1----:R-:W-:Y:S02]  /*c1e0*/  FMNMX.FTZ R3, R4, R3, !PT ;  /* 0x0000000304037209 */ /* 0x002fe40007810000 */
[----:B--2---:R-:W-:Y:S04]  /*c1f0*/  FMNMX.FTZ R164, R9, R164, !PT ;  /* 0x000000a409a47209 */ /* 0x004fe80007810000 */
[C---:B------:R-:W-:Y:S01]  /*c200*/  FSETP.NEU.FTZ.AND P0, PT, R164.reuse, -INF , PT ;  /* 0xff800000a400780b */ /* 0x040fe20003f1d000 */
[C---:B------:R-:W-:Y:S01]  /*c210*/  FMUL.FTZ R189, R164.reuse, UR4 ;  /* 0x00000004a4bd7c20 */ /* 0x040fe20008410000 */
[----:B------:R-:W-:Y:S04]  /*c220*/  FADD.FTZ R0, -R164, R0 ;  /* 0x00000000a4007221 */ /* 0x000fe80000010100 */
[----:B------:R-:W-:Y:S01]  /*c230*/  FSEL R189, R189, RZ, P0 ;  /* 0x000000ffbdbd7208 */ /* 0x000fe20000000000 */
[----:B------:R-:W-:Y:S01]  /*c240*/  FMUL.FTZ R4, R0, UR4 ;  /* 0x0000000400047c20 */ /* 0x000fe20008410000 */
[C---:B------:R-:W-:Y:S01]  /*c250*/  FSETP.NEU.FTZ.AND P0, PT, R3.reuse, -INF , PT ;  /* 0xff8000000300780b */ /* 0x040fe20003f1d000 */
[C---:B------:R-:W-:Y:S02]  /*c260*/  FADD.FTZ R0, -R3.reuse, R2 ;  /* 0x0000000203007221 */ /* 0x040fe40000010100 */
[--C-:B------:R-:W-:Y:S01]  /*c270*/  FFMA.FTZ R187, R176, UR4, -R189.reuse ;  /* 0x00000004b0bb7c23 */ /* 0x100fe200080108bd */
[----:B------:R-:W-:Y:S01]  /*c280*/  FMUL.FTZ R176, R3, UR4 ;  /* 0x0000000403b07c20 */ /* 0x000fe20008410000 */
[--C-:B------:R-:W-:Y:S01]  /*c290*/  FFMA.FTZ R185, R183, UR4, -R189.reuse ;  /* 0x00000004b7b97c23 */ /* 0x100fe200080108bd */
[--C-:B------:R-:W-:Y:S01]  /*c2a0*/  FFMA.FTZ R184, R182, UR4, -R189.reuse ;  /* 0x00000004b6b87c23 */ /* 0x100fe200080108bd */
[----:B------:R-:W-:Y:S01]  /*c2b0*/  FMUL.FTZ R0, R0, UR4 ;  /* 0x0000000400007c20 */ /* 0x000fe20008410000 */
[--C-:B------:R-:W-:Y:S01]  /*c2c0*/  FFMA.FTZ R188, R8, UR4, -R189.reuse ;  /* 0x0000000408bc7c23 */ /* 0x100fe200080108bd */
[----:B------:R-:W-:Y:S01]  /*c2d0*/  FSEL R176, R176, RZ, P0 ;  /* 0x000000ffb0b07208 */ /* 0x000fe20000000000 */
[----:B------:R-:W1:Y:S01]  /*c2e0*/  MUFU.EX2 R2, R4 ;  /* 0x0000000400027308 */ /* 0x000e620000000800 */
        /* <DEDUP_REMOVED lines=8> */
[--C-:B------:R-:W-:Y:S01]  /*c370*/  FFMA.FTZ R195, R172, UR4, -R189.reuse ;  /* 0x00000004acc37c23 */ /* 0x100fe200080108bd */
[--C-:B------:R-:W-:Y:S01]  /*c380*/  FFMA.FTZ R197, R171, UR4, -R176.reuse ;  /* 0x00000004abc57c23 */ /* 0x100fe200080108b0 */
[----:B------:R-:W-:Y:S01]  /*c390*/  LDSM.16.MT88.4 R172, [R225+0x12800] ;  /* 0x01280000e1ac783b */ /* 0x000fe20000004200 */
[--C-:B------:R-:W-:Y:S01]  /*c3a0*/  FFMA.FTZ R198, R170, UR4, -R176.reuse ;  /* 0x00000004aac67c23 */ /* 0x100fe200080108b0 */
[--C-:B------:R-:W-:Y:S01]  /*c3b0*/  FFMA.FTZ R199, R169, UR4, -R176.reuse ;  /* 0x00000004a9c77c23 */ /* 0x100fe200080108b0 */
[--C-:B------:R-:W-:Y:S01]  /*c3c0*/  FFMA.FTZ R200, R168, UR4, -R176.reuse ;  /* 0x00000004a8c87c23 */ /* 0x100fe200080108b0 */
[--C-:B------:R-:W-:Y:S03]  /*c3d0*/  FFMA.FTZ R251, R178, UR4, -R176.reuse ;  /* 0x00000004b2fb7c23 */ /* 0x100fe600080108b0 */
[----:B------:R-:W-:Y:S01]  /*c3e0*/  MUFU.EX2 R188, R188 ;  /* 0x000000bc00bc7308 */ /* 0x000fe20000000800 */
[C---:B-1----:R-:W-:Y:S01]  /*c3f0*/  FMUL.FTZ R4, R2.reuse, R156 ;  /* 0x0000009c02047220 */ /* 0x042fe20000410000 */
        /* <DEDUP_REMOVED lines=12> */
[----:B------:R-:W-:Y:S01]  /*c4c0*/  FMUL.FTZ R19, R0, R155 ;  /* 0x0000009b00137220 */ /* 0x000fe20000410000 */
[----:B------:R-:W2:Y:S03]  /*c4d0*/  LDSM.16.MT88.4 R160, [R224+0x10000] ;  /* 0x01000000e0a0783b */ /* 0x000ea60000004200 */
        /* <DEDUP_REMOVED lines=19> */
[----:B------:R-:W-:Y:S01]  /*c610*/  LDSM.16.MT88.4 R136, [R224+0x12000] ;  /* 0x01200000e088783b */ /* 0x000fe20000004200 */
[--C-:B------:R-:W-:Y:S01]  /*c620*/  FFMA.FTZ R252, R177, UR4, -R176.reuse ;  /* 0x00000004b1fc7c23 */ /* 0x100fe200080108b0 */
[C---:B------:R-:W-:Y:S01]  /*c630*/  FMUL.FTZ R44, R2.reuse, R44 ;  /* 0x0000002c022c7220 */ /* 0x040fe20000410000 */
[----:B------:R-:W-:Y:S01]  /*c640*/  FMUL.FTZ R45, R2, R45 ;  /* 0x0000002d022d7220 */ /* 0x000fe20000410000 */
[----:B------:R-:W-:Y:S03]  /*c650*/  FMUL.FTZ R46, R0, R46 ;  /* 0x0000002e002e7220 */ /* 0x000fe60000410000 */
[----:B------:R-:W1:Y:S01]  /*c660*/  MUFU.EX2 R183, R183 ;  /* 0x000000b700b77308 */ /* 0x000e620000000800 */
[----:B---3--:R-:W-:Y:S01]  /*c670*/  F2FP.BF16.F32.PACK_AB R158, R184, R185 ;  /* 0x000000b9b89e723e */ /* 0x008fe200000010ff */
[----:B------:R-:W-:Y:S01]  /*c680*/  FMUL.FTZ R47, R0, R47 ;  /* 0x0000002f002f7220 */ /* 0x000fe20000410000 */
[----:B------:R-:W-:Y:S01]  /*c690*/  LDSM.16.MT88.4 R144, [R228+0x10800] ;  /* 0x01080000e490783b */ /* 0x000fe20000004200 */
        /* <DEDUP_REMOVED lines=8> */
[C---:B------:R-:W-:Y:S01]  /*c720*/  FMUL.FTZ R54, R0.reuse, R54 ;  /* 0x0000003600367220 */ /* 0x040fe20000410000 */
[----:B------:R-:W-:Y:S01]  /*c730*/  FMUL.FTZ R55, R0, R55 ;  /* 0x0000003700377220 */ /* 0x000fe20000410000 */
[C---:B------:R-:W-:Y:S01]  /*c740*/  FMUL.FTZ R56, R2.reuse, R56 ;  /* 0x0000003802387220 */ /* 0x040fe20000410000 */
[----:B------:R-:W-:Y:S03]  /*c750*/  FMUL.FTZ R57, R2, R57 ;  /* 0x0000003902397220 */ /* 0x000fe60000410000 */
[----:B------:R-:W3:Y:S01]  /*c760*/  MUFU.EX2 R181, R181 ;  /* 0x000000b500b57308 */ /* 0x000ee20000000800 */
[----:B-1----:R-:W-:Y:S01]  /*c770*/  F2FP.BF16.F32.PACK_AB R157, R183, R186 ;  /* 0x000000bab79d723e */ /* 0x002fe200000010ff */
[C---:B------:R-:W-:Y:S01]  /*c780*/  FMUL.FTZ R58, R0.reuse, R58 ;  /* 0x0000003a003a7220 */ /* 0x040fe20000410000 */
[----:B------:R-:W-:Y:S01]  /*c790*/  LDSM.16.MT88.4 R168, [R226+0x12800] ;  /* 0x01280000e2a8783b */ /* 0x000fe20000004200 */
        /* <DEDUP_REMOVED lines=40> */
[C---:B------:R-:W-:Y:S01]  /*ca20*/  FMUL.FTZ R85, R2.reuse, R85 ;  /* 0x0000005502557220 */ /* 0x040fe20000410000 */
[C---:B------:R-:W-:Y:S05]  /*ca30*/  HMMA.16816.F32.BF16 R16, R156.reuse, R22, R16 ;  /* 0x000000169c10723c */ /* 0x040fea0000041810 */
[----:B------:R-:W4:Y:S01]  /*ca40*/  MUFU.EX2 R195, R195 ;  /* 0x000000c300c37308 */ /* 0x000f220000000800 */
        /* <DEDUP_REMOVED lines=15> */
[----:B------:R-:W4:Y:S01]  /*cb40*/  MUFU.EX2 R198, R198 ;  /* 0x000000c600c67308 */ /* 0x000f220000000800 */
[C---:B------:R-:W-:Y:S01]  /*cb50*/  FMUL.FTZ R28, R2.reuse, R132 ;  /* 0x00000084021c7220 */ /* 0x040fe20000410000 */
[----:B------:R-:W-:Y:S01]  /*cb60*/  FMUL.FTZ R29, R2, R133 ;  /* 0x00000085021d7220 */ /* 0x000fe20000410000 */
[C---:B------:R-:W-:Y:S03]  /*cb70*/  FMUL.FTZ R30, R0.reuse, R134 ;  /* 0x00000086001e7220 */ /* 0x040fe60000410000 */
[----:B------:R-:W-:Y:S02]  /*cb80*/  FMUL.FTZ R31, R0, R135 ;  /* 0x00000087001f7220 */ /* 0x000fe40000410000 */
[----:B------:R-:W1:Y:S01]  /*cb90*/  LDSM.16.MT88.4 R132, [R225+0x12000] ;  /* 0x01200000e184783b */ /* 0x000e620000004200 */
[----:B------:R-:W-:Y:S01]  /*cba0*/  FMUL.FTZ R93, R2, R93 ;  /* 0x0000005d025d7220 */ /* 0x000fe20000410000 */
[C---:B------:R-:W-:Y:S01]  /*cbb0*/  FMUL.FTZ R94, R0.reuse, R94 ;  /* 0x0000005e005e7220 */ /* 0x040fe20000410000 */
[----:B------:R-:W-:Y:S01]  /*cbc0*/  FMUL.FTZ R95, R0, R95 ;  /* 0x0000005f005f7220 */ /* 0x000fe20000410000 */
[C---:B------:R-:W-:Y:S01]  /*cbd0*/  FMUL.FTZ R96, R2.reuse, R96 ;  /* 0x0000006002607220 */ /* 0x040fe20000410000 */
[C---:B--2---:R-:W-:Y:S01]  /*cbe0*/  HMMA.16816.F32.BF16 R28, R156.reuse, R160, R28 ;  /* 0x000000a09c1c723c */ /* 0x044fe2000004181c */
[----:B------:R-:W-:Y:S02]  /*cbf0*/  MUFU.EX2 R199, R199 ;  /* 0x000000c700c77308 */ /* 0x000fe40000000800 */
[----:B------:R-:W-:Y:S01]  /*cc00*/  FMUL.FTZ R97, R2, R97 ;  /* 0x0000006102617220 */ /* 0x000fe20000410000 */
[C---:B------:R-:W-:Y:S01]  /*cc10*/  FMUL.FTZ R98, R0.reuse, R98 ;  /* 0x0000006200627220 */ /* 0x040fe20000410000 */
[----:B------:R-:W-:Y:S01]  /*cc20*/  FMUL.FTZ R99, R0, R99 ;  /* 0x0000006300637220 */ /* 0x000fe20000410000 */
[C---:B------:R-:W-:Y:S01]  /*cc30*/  HMMA.16816.F32.BF16 R32, R156.reuse, R162, R32 ;  /* 0x000000a29c20723c */ /* 0x040fe20000041820 */
[----:B------:R-:W-:Y:S04]  /*cc40*/  LDSM.16.MT88.4 R160, [R228+0x12800] ;  /* 0x01280000e4a0783b */ /* 0x000fe80000004200 */
[----:B------:R-:W2:Y:S01]  /*cc50*/  MUFU.EX2 R200, R200 ;  /* 0x000000c800c87308 */ /* 0x000ea20000000800 */
[C---:B------:R-:W-:Y:S01]  /*cc60*/  FMUL.FTZ R100, R2.reuse, R100 ;  /* 0x0000006402647220 */ /* 0x040fe20000410000 */
[C---:B---3--:R-:W-:Y:S04]  /*cc70*/  HMMA.16816.F32.BF16 R36, R156.reuse, R148, R36 ;  /* 0x000000949c24723c */ /* 0x048fe80000041824 */
[----:B------:R-:W-:Y:S02]  /*cc80*/  FMUL.FTZ R101, R2, R101 ;  /* 0x0000006502657220 */ /* 0x000fe40000410000 */
[C---:B------:R-:W-:Y:S01]  /*cc90*/  HMMA.16816.F32.BF16 R40, R156.reuse, R150, R40 ;  /* 0x000000969c28723c */ /* 0x040fe20000041828 */
[----:B------:R-:W-:Y:S01]  /*cca0*/  LDSM.16.MT88.4 R148, [R226+0x10800] ;  /* 0x01080000e294783b */ /* 0x000fe20000004200 */
[----:B------:R-:W-:Y:S03]  /*ccb0*/  MUFU.EX2 R251, R251 ;  /* 0x000000fb00fb7308 */ /* 0x000fe60000000800 */
[C---:B------:R-:W-:Y:S01]  /*ccc0*/  FMUL.FTZ R102, R0.reuse, R102 ;  /* 0x0000006600667220 */ /* 0x040fe20000410000 */
[C---:B-----5:R-:W-:Y:S06]  /*ccd0*/  HMMA.16816.F32.BF16 R44, R156.reuse, R140, R44 ;  /* 0x0000008c9c2c723c */ /* 0x060fec000004182c */
[----:B------:R-:W-:Y:S01]  /*cce0*/  MUFU.EX2 R252, R252 ;  /* 0x000000fc00fc7308 */ /* 0x000fe20000000800 */
[----:B------:R-:W-:Y:S01]  /*ccf0*/  FMUL.FTZ R103, R0, R103 ;  /* 0x0000006700677220 */ /* 0x000fe20000410000 */
[C---:B------:R-:W-:Y:S01]  /*cd00*/  HMMA.16816.F32.BF16 R48, R156.reuse, R142, R48 ;  /* 0x0000008e9c30723c */ /* 0x040fe20000041830 */
[----:B------:R-:W3:Y:S02]  /*cd10*/  LDSM.16.MT88.4 R140, [R228+0x14000] ;  /* 0x01400000e48c783b */ /* 0x000ee40000004200 */
[C---:B------:R-:W-:Y:S03]  /*cd20*/  FMUL.FTZ R104, R2.reuse, R104 ;  /* 0x0000006802687220 */ /* 0x040fe60000410000 */
        /* <DEDUP_REMOVED lines=8> */
[----:B------:R-:W5:Y:S04]  /*cdb0*/  LDSM.16.MT88.4 R136, [R225+0x14000] ;  /* 0x01400000e188783b */ /* 0x000f680000004200 */
        /* <DEDUP_REMOVED lines=22> */
[C---:B-----5:R-:W-:Y:S05]  /*cf20*/  HMMA.16816.F32.BF16 R84, R156.reuse, R136, R84 ;  /* 0x000000889c54723c */ /* 0x060fea0000041854 */
        /* <DEDUP_REMOVED lines=13> */
[C---:B---3--:R-:W-:Y:S03]  /*d000*/  HMMA.16816.F32.BF16 R92, R156.reuse, R140, R92 ;  /* 0x0000008c9c5c723c */ /* 0x048fe6000004185c */
[--C-:B------:R-:W-:Y:S01]  /*d010*/  FFMA.FTZ R205, R205, UR4, -R189.reuse ;  /* 0x00000004cdcd7c23 */ /* 0x100fe200080108bd */
[--C-:B------:R-:W-:Y:S01]  /*d020*/  FFMA.FTZ R204, R204, UR4, -R176.reuse ;  /* 0x00000004cccc7c23 */ /* 0x100fe200080108b0 */
[--C-:B------:R-:W-:Y:S01]  /*d030*/  FFMA.FTZ R203, R203, UR4, -R176.reuse ;  /* 0x00000004cbcb7c23 */ /* 0x100fe200080108b0 */
[C---:B------:R-:W-:Y:S01]  /*d040*/  HMMA.16816.F32.BF16 R96, R156.reuse, R142, R96 ;  /* 0x0000008e9c60723c */ /* 0x040fe20000041860 */
[----:B------:R-:W3:Y:S01]  /*d050*/  LDSM.16.MT88.4 R140, [R225+0x16000] ;  /* 0x01600000e18c783b */ /* 0x000ee20000004200 */
[----:B------:R-:W3:Y:S03]  /*d060*/  MUFU.EX2 R250, R250 ;  /* 0x000000fa00fa7308 */ /* 0x000ee60000000800 */
[--C-:B------:R-:W-:Y:S01]  /*d070*/  FFMA.FTZ R202, R202, UR4, -R176.reuse ;  /* 0x00000004caca7c23 */ /* 0x100fe200080108b0 */
[C---:B-1----:R-:W-:Y:S06]  /*d080*/  HMMA.16816.F32.BF16 R100, R156.reuse, R132, R100 ;  /* 0x000000849c64723c */ /* 0x042fec0000041864 */
[----:B------:R-:W-:Y:S01]  /*d090*/  MUFU.EX2 R207, R207 ;  /* 0x000000cf00cf7308 */ /* 0x000fe20000000800 */
[--C-:B------:R-:W-:Y:S01]  /*d0a0*/  FFMA.FTZ R201, R201, UR4, -R176.reuse ;  /* 0x00000004c9c97c23 */ /* 0x100fe200080108b0 */
[C---:B------:R-:W-:Y:S01]  /*d0b0*/  HMMA.16816.F32.BF16 R104, R156.reuse, R134, R104 ;  /* 0x000000869c68723c */ /* 0x040fe20000041868 */
[----:B------:R-:W1:Y:S02]  /*d0c0*/  LDSM.16.MT88.4 R132, [R224+0x16000] ;  /* 0x01600000e084783b */ /* 0x000e640000004200 */
[--C-:B------:R-:W-:Y:S03]  /*d0d0*/  FFMA.FTZ R192, R192, UR4, -R189.reuse ;  /* 0x00000004c0c07c23 */ /* 0x100fe600080108bd */
[C---:B-----5:R-:W-:Y:S02]  /*d0e0*/  HMMA.16816.F32.BF16 R108, R156.reuse, R136, R108 ;  /* 0x000000889c6c723c */ /* 0x060fe4000004186c */
[----:B------:R-:W-:Y:S03]  /*d0f0*/  MUFU.EX2 R206, R206 ;  /* 0x000000ce00ce7308 */ /* 0x000fe60000000800 */
[--C-:B------:R-:W-:Y:S01]  /*d100*/  FFMA.FTZ R191, R191, UR4, -R189.reuse ;  /* 0x00000004bfbf7c23 */ /* 0x100fe200080108bd */
[C---:B------:R-:W-:Y:S06]  /*d110*/  HMMA.16816.F32.BF16 R112, R156.reuse, R138, R112 ;  /* 0x0000008a9c70723c */ /* 0x040fec0000041870 */
[----:B------:R-:W-:Y:S01]  /*d120*/  MUFU.EX2 R205, R205 ;  /* 0x000000cd00cd7308 */ /* 0x000fe20000000800 */
[----:B------:R-:W-:Y:S01]  /*d130*/  F2FP.BF16.F32.PACK_AB R136, R194, R193 ;  /* 0x000000c1c288723e */ /* 0x000fe200000010ff */
[--C-:B------:R-:W-:Y:S03]  /*d140*/  FFMA.FTZ R190, R190, UR4, -R189.reuse ;  /* 0x00000004bebe7c23 */ /* 0x100fe600080108bd */
[----:B----4-:R-:W-:Y:S01]  /*d150*/  F2FP.BF16.F32.PACK_AB R138, R195, R196 ;  /* 0x000000c4c38a723e */ /* 0x010fe200000010ff */
[----:B------:R-:W-:Y:S01]  /*d160*/  FFMA.FTZ R189, R179, UR4, -R189 ;  /* 0x00000004b3bd7c23 */ /* 0x000fe200080108bd */
[----:B------:R-:W-:Y:S01]  /*d170*/  F2FP.BF16.F32.PACK_AB R137, R198, R197 ;  /* 0x000000c5c689723e */ /* 0x000fe200000010ff */
[--C-:B------:R-:W-:Y:S01]  /*d180*/  FFMA.FTZ R166, R166, UR4, -R176.reuse ;  /* 0x00000004a6a67c23 */ /* 0x100fe200080108b0 */
[----:B--2---:R-:W-:Y:S01]  /*d190*/  F2FP.BF16.F32.PACK_AB R139, R200, R199 ;  /* 0x000000c7c88b723e */ /* 0x004fe200000010ff */
[----:B------:R-:W-:Y:S01]  /*d1a0*/  FFMA.FTZ R176, R165, UR4, -R176 ;  /* 0x00000004a5b07c23 */ /* 0x000fe200080108b0 */
[----:B------:R-:W2:Y:S01]  /*d1b0*/  MUFU.EX2 R204, R204 ;  /* 0x000000cc00cc7308 */ /* 0x000ea20000000800 */
[----:B------:R-:W-:Y:S01]  /*d1c0*/  FFMA.FTZ R188, R2, R249, R188 ;  /* 0x000000f902bc7223 */ /* 0x000fe200000100bc */
[C---:B---3--:R-:W-:Y:S03]  /*d1d0*/  HMMA.16816.F32.BF16 R116, R156.reuse, R140, R116 ;  /* 0x0000008c9c74723c */ /* 0x048fe60000041874 */
[----:B------:R-:W-:Y:S01]  /*d1e0*/  MOV R2, R3 ;  /* 0x0000000300027202 */ /* 0x000fe20000000f00 */
[----:B------:R-:W-:Y:S01]  /*d1f0*/  FFMA.FTZ R186, R0, R248, R186 ;  /* 0x000000f800ba7223 */ /* 0x000fe200000100ba */
[----:B------:R-:W-:Y:S01]  /*d200*/  FADD.FTZ R188, R187, R188 ;  /* 0x000000bcbbbc7221 */ /* 0x000fe20000010000 */
[C---:B------:R-:W-:Y:S01]  /*d210*/  HMMA.16816.F32.BF16 R120, R156.reuse, R142, R120 ;  /* 0x0000008e9c78723c */ /* 0x040fe20000041878 */
[----:B------:R-:W3:Y:S01]  /*d220*/  LDSM.16.MT88.4 R140, [R225+0x10800] ;  /* 0x01080000e18c783b */ /* 0x000ee20000004200 */
[----:B------:R4:W-:Y:S03]  /*d230*/  MUFU.EX2 R165, R176 ;  /* 0x000000b000a57308 */ /* 0x0009e60000000800 */
[----:B------:R-:W-:Y:S01]  /*d240*/  FADD.FTZ R186, R183, R186 ;  /* 0x000000bab7ba7221 */ /* 0x000fe20000010000 */
[C---:B-1----:R-:W-:Y:S06]  /*d250*/  HMMA.16816.F32.BF16 R124, R156.reuse, R132, R124 ;  /* 0x000000849c7c723c */ /* 0x042fec000004187c */
[----:B------:R-:W1:Y:S01]  /*d260*/  MUFU.EX2 R203, R203 ;  /* 0x000000cb00cb7308 */ /* 0x000e620000000800 */
[----:B------:R-:W-:Y:S01]  /*d270*/  FADD.FTZ R188, R185, R188 ;  /* 0x000000bcb9bc7221 */ /* 0x000fe20000010000 */
[----:B------:R-:W-:Y:S01]  /*d280*/  HMMA.16816.F32.BF16 R128, R156, R134, R128 ;  /* 0x000000869c80723c */ /* 0x000fe20000041880 */
[----:B------:R-:W5:Y:S02]  /*d290*/  LDSM.16.MT88.4 R132, [R224+0x12800] ;  /* 0x01280000e084783b */ /* 0x000f640000004200 */
[----:B------:R-:W-:Y:S03]  /*d2a0*/  FADD.FTZ R186, R182, R186 ;  /* 0x000000bab6ba7221 */ /* 0x000fe60000010000 */
[C---:B------:R-:W-:Y:S02]  /*d2b0*/  HMMA.16816.F32.BF16 R4, R136.reuse, R144, R4 ;  /* 0x000000908804723c */ /* 0x040fe40000041804 */
[----:B------:R-:W1:Y:S01]  /*d2c0*/  MUFU.EX2 R202, R202 ;  /* 0x000000ca00ca7308 */ /* 0x000e620000000800 */
[----:B------:R-:W1:Y:S02]  /*d2d0*/  LDSM.16.MT88.4 R156, [R228+0x14800] ;  /* 0x01480000e49c783b */ /* 0x000e640000004200 */
[----:B------:R-:W-:Y:S01]  /*d2e0*/  FADD.FTZ R188, R184, R188 ;  /* 0x000000bcb8bc7221 */ /* 0x000fe20000010000 */
[C---:B------:R-:W-:Y:S06]  /*d2f0*/  HMMA.16816.F32.BF16 R8, R136.reuse, R146, R8 ;  /* 0x000000928808723c */ /* 0x040fec0000041808 */
[----:B------:R-:W1:Y:S01]  /*d300*/  MUFU.EX2 R201, R201 ;  /* 0x000000c900c97308 */ /* 0x000e620000000800 */
[----:B------:R-:W1:Y:S01]  /*d310*/  LDSM.16.MT88.4 R144, [R226+0x14800] ;  /* 0x01480000e290783b */ /* 0x000e620000004200 */
[C---:B------:R-:W-:Y:S08]  /*d320*/  HMMA.16816.F32.BF16 R12, R136.reuse, R148, R12 ;  /* 0x00000094880c723c */ /* 0x040ff0000004180c */
[----:B------:R-:W1:Y:S01]  /*d330*/  MUFU.EX2 R192, R192 ;  /* 0x000000c000c07308 */ /* 0x000e620000000800 */
[C---:B------:R-:W-:Y:S01]  /*d340*/  HMMA.16816.F32.BF16 R16, R136.reuse, R150, R16 ;  /* 0x000000968810723c */ /* 0x040fe20000041810 */
[----:B------:R-:W1:Y:S02]  /*d350*/  LDSM.16.MT88.4 R148, [R225+0x14800] ;  /* 0x01480000e194783b */ /* 0x000e640000004200 */
[----:B------:R-:W-:Y:S03]  /*d360*/  FADD.FTZ R186, R181, R186 ;  /* 0x000000bab5ba7221 */ /* 0x000fe60000010000 */
[C---:B---3--:R-:W-:Y:S03]  /*d370*/  HMMA.16816.F32.BF16 R20, R136.reuse, R140, R20 ;  /* 0x0000008c8814723c */ /* 0x048fe60000041814 */
[----:B------:R-:W3:Y:S01]  /*d380*/  MUFU.EX2 R191, R191 ;  /* 0x000000bf00bf7308 */ /* 0x000ee20000000800 */
[----:B----4-:R-:W-:Y:S01]  /*d390*/  LDSM.16.MT88.4 R176, [R228+0x13800] ;  /* 0x01380000e4b0783b */ /* 0x010fe20000004200 */
[----:B------:R-:W-:Y:S01]  /*d3a0*/  FADD.FTZ R188, R193, R188 ;  /* 0x000000bcc1bc7221 */ /* 0x000fe20000010000 */
[C---:B------:R-:W-:Y:S07]  /*d3b0*/  HMMA.16816.F32.BF16 R24, R136.reuse, R142, R24 ;  /* 0x0000008e8818723c */ /* 0x040fee0000041818 */
[----:B------:R-:W4:Y:S01]  /*d3c0*/  MUFU.EX2 R190, R190 ;  /* 0x000000be00be7308 */ /* 0x000f220000000800 */
[----:B------:R-:W3:Y:S01]  /*d3d0*/  LDSM.16.MT88.4 R140, [R224+0x14800] ;  /* 0x01480000e08c783b */ /* 0x000ee20000004200 */
[C---:B------:R-:W-:Y:S08]  /*d3e0*/  HMMA.16816.F32.BF16 R28, R136.reuse, R152, R28 ;  /* 0x00000098881c723c */ /* 0x040ff0000004181c */
[----:B------:R-:W-:Y:S01]  /*d3f0*/  MUFU.EX2 R189, R189 ;  /* 0x000000bd00bd7308 */ /* 0x000fe20000000800 */
[C---:B------:R-:W-:Y:S01]  /*d400*/  HMMA.16816.F32.BF16 R32, R136.reuse, R154, R32 ;  /* 0x0000009a8820723c */ /* 0x040fe20000041820 */
[----:B------:R-:W4:Y:S02]  /*d410*/  LDSM.16.MT88.4 R152, [R228+0x16800] ;  /* 0x01680000e498783b */ /* 0x000f240000004200 */
[----:B------:R-:W-:Y:S03]  /*d420*/  FADD.FTZ R186, R197, R186 ;  /* 0x000000bac5ba7221 */ /* 0x000fe60000010000 */
[C---:B------:R-:W-:Y:S03]  /*d430*/  HMMA.16816.F32.BF16 R36, R136.reuse, R160, R36 ;  /* 0x000000a08824723c */ /* 0x040fe60000041824 */
[----:B------:R-:W4:Y:S02]  /*d440*/  MUFU.EX2 R166, R166 ;  /* 0x000000a600a67308 */ /* 0x000f240000000800 */
        /* <DEDUP_REMOVED lines=18> */
[----:B--2---:R-:W-:Y:S01]  /*d570*/  FADD.FTZ R186, R204, R186 ;  /* 0x000000baccba7221 */ /* 0x004fe20000010000 */
[C---:B-1----:R-:W-:Y:S05]  /*d580*/  HMMA.16816.F32.BF16 R68, R136.reuse, R156, R68 ;  /* 0x0000009c8844723c */ /* 0x042fea0000041844 */
[----:B------:R-:W-:Y:S01]  /*d590*/  FADD.FTZ R188, R207, R188 ;  /* 0x000000bccfbc7221 */ /* 0x000fe20000010000 */
        /* <DEDUP_REMOVED lines=16> */
[----:B------:R-:W2:Y:S04]  /*d6a0*/  LDSM.16.MT88.4 R140, [R224+0x16800] ;  /* 0x01680000e08c783b */ /* 0x000ea80000004200 */
[----:B------:R-:W-:Y:S01]  /*d6b0*/  FADD.FTZ R186, R251, R186 ;  /* 0x000000bafbba7221 */ /* 0x000fe20000010000 */
[C---:B----4-:R-:W-:Y:S05]  /*d6c0*/  HMMA.16816.F32.BF16 R100, R136.reuse, R152, R100 ;  /* 0x000000988864723c */ /* 0x050fea0000041864 */
[----:B------:R-:W-:Y:S01]  /*d6d0*/  FADD.FTZ R188, R191, R188 ;  /* 0x000000bcbfbc7221 */ /* 0x000fe20000010000 */
[C---:B------:R-:W-:Y:S01]  /*d6e0*/  HMMA.16816.F32.BF16 R104, R136.reuse, R154, R104 ;  /* 0x0000009a8868723c */ /* 0x040fe20000041868 */
[----:B------:R-:W3:Y:S04]  /*d6f0*/  LDSM.16.MT88.4 R152, [R226+0x11000] ;  /* 0x01100000e298783b */ /* 0x000ee80000004200 */
[----:B------:R-:W-:Y:S01]  /*d700*/  FADD.FTZ R186, R252, R186 ;  /* 0x000000bafcba7221 */ /* 0x000fe20000010000 */
[C---:B-----5:R-:W-:Y:S05]  /*d710*/  HMMA.16816.F32.BF16 R108, R136.reuse, R132, R108 ;  /* 0x00000084886c723c */ /* 0x060fea000004186c */
[----:B------:R-:W-:Y:S01]  /*d720*/  FADD.FTZ R188, R190, R188 ;  /* 0x000000bcbebc7221 */ /* 0x000fe20000010000 */
        /* <DEDUP_REMOVED lines=11> */
[----:B------:R-:W-:Y:S01]  /*d7e0*/  MOV R0, R164 ;  /* 0x000000a400007202 */ /* 0x000fe20000000f00 */
[C---:B------:R-:W-:Y:S03]  /*d7f0*/  HMMA.16816.F32.BF16 R4, R132.reuse, R148, R4 ;  /* 0x000000948404723c */ /* 0x040fe60000041804 */
[----:B------:R-:W4:Y:S02]  /*d800*/  LDSM.16.MT88.4 R140, [R225+0x13000] ;  /* 0x01300000e18c783b */ /* 0x000f240000004200 */
[----:B------:R-:W-:Y:S01]  /*d810*/  FADD.FTZ R186, R166, R186 ;  /* 0x000000baa6ba7221 */ /* 0x000fe20000010000 */
[C---:B------:R-:W-:Y:S05]  /*d820*/  HMMA.16816.F32.BF16 R8, R132.reuse, R150, R8 ;  /* 0x000000968408723c */ /* 0x040fea0000041808 */
[----:B------:R-:W5:Y:S01]  /*d830*/  LDSM.16.MT88.4 R148, [R226+0x15000] ;  /* 0x01500000e294783b */ /* 0x000f620000004200 */
[C---:B---3--:R-:W-:Y:S05]  /*d840*/  HMMA.16816.F32.BF16 R12, R132.reuse, R152, R12 ;  /* 0x00000098840c723c */ /* 0x048fea000004180c */
[----:B------:R-:W-:Y:S01]  /*d850*/  FADD.FTZ R249, R189, R188 ;  /* 0x000000bcbdf97221 */ /* 0x000fe20000010000 */
[C---:B------:R-:W-:Y:S01]  /*d860*/  HMMA.16816.F32.BF16 R16, R132.reuse, R154, R16 ;  /* 0x0000009a8410723c */ /* 0x040fe20000041810 */
[----:B------:R-:W3:Y:S04]  /*d870*/  LDSM.16.MT88.4 R152, [R225+0x15000] ;  /* 0x01500000e198783b */ /* 0x000ee80000004200 */
[----:B------:R-:W-:Y:S01]  /*d880*/  FADD.FTZ R248, R165, R186 ;  /* 0x000000baa5f87221 */ /* 0x000fe20000010000 */
[C---:B------:R-:W-:Y:S06]  /*d890*/  HMMA.16816.F32.BF16 R20, R132.reuse, R156, R20 ;  /* 0x0000009c8414723c */ /* 0x040fec0000041814 */
[C---:B------:R-:W-:Y:S06]  /*d8a0*/  HMMA.16816.F32.BF16 R24, R132.reuse, R158, R24 ;  /* 0x0000009e8418723c */ /* 0x040fec0000041818 */
        /* <DEDUP_REMOVED lines=23> */
[----:B------:R-:W5:Y:S05]  /*da20*/  LDSM.16.MT88.4 R148, [R225+0x17000] ;  /* 0x01700000e194783b */ /* 0x000f6a0000004200 */
        /* <DEDUP_REMOVED lines=10> */
[C---:B------:R-:W-:Y:S06]  /*dad0*/  HMMA.16816.F32.BF16 R112, R132.reuse, R142, R112 ;  /* 0x0000008e8470723c */ /* 0x040fec0000041870 */
[C---:B-----5:R-:W-:Y:S06]  /*dae0*/  HMMA.16816.F32.BF16 R116, R132.reuse, R148, R116 ;  /* 0x000000948474723c */ /* 0x060fec0000041874 */
[C---:B------:R-:W-:Y:S06]  /*daf0*/  HMMA.16816.F32.BF16 R120, R132.reuse, R150, R120 ;  /* 0x000000968478723c */ /* 0x040fec0000041878 */
[C---:B---3--:R-:W-:Y:S06]  /*db00*/  HMMA.16816.F32.BF16 R124, R132.reuse, R152, R124 ;  /* 0x00000098847c723c */ /* 0x048fec000004187c */
[----:B------:R-:W-:Y:S06]  /*db10*/  HMMA.16816.F32.BF16 R128, R132, R154, R128 ;  /* 0x0000009a8480723c */ /* 0x000fec0000041880 */
[C---:B------:R-:W-:Y:S01]  /*db20*/  HMMA.16816.F32.BF16 R156, R168.reuse, R160, R4 ;  /* 0x000000a0a89c723c */ /* 0x040fe20000041804 */
[----:B------:R-:W2:Y:S05]  /*db30*/  LDSM.16.MT88.4 R4, [R226+0x13800] ;  /* 0x01380000e204783b */ /* 0x000eaa0000004200 */
[C---:B------:R-:W-:Y:S03]  /*db40*/  HMMA.16816.F32.BF16 R160, R168.reuse, R162, R8 ;  /* 0x000000a2a8a0723c */ /* 0x040fe60000041808 */
[----:B------:R-:W3:Y:S03]  /*db50*/  LDSM.16.MT88.4 R8, [R225+0x13800] ;  /* 0x01380000e108783b */ /* 0x000ee60000004200 */
[C---:B-1----:R-:W-:Y:S05]  /*db60*/  HMMA.16816.F32.BF16 R148, R168.reuse, R136, R12 ;  /* 0x00000088a894723c */ /* 0x042fea000004180c */
[----:B------:R-:W1:Y:S01]  /*db70*/  LDSM.16.MT88.4 R12, [R224+0x13800] ;  /* 0x01380000e00c783b */ /* 0x000e620000004200 */
[C---:B------:R-:W-:Y:S06]  /*db80*/  HMMA.16816.F32.BF16 R152, R168.reuse, R138, R16 ;  /* 0x0000008aa898723c */ /* 0x040fec0000041810 */
[C---:B------:R-:W-:Y:S01]  /*db90*/  HMMA.16816.F32.BF16 R140, R168.reuse, R144, R20 ;  /* 0x00000090a88c723c */ /* 0x040fe20000041814 */
[----:B------:R-:W4:Y:S05]  /*dba0*/  LDSM.16.MT88.4 R16, [R228+0x15800] ;  /* 0x01580000e410783b */ /* 0x000f2a0000004200 */
        /* <DEDUP_REMOVED lines=22> */
[C---:B------:R-:W-:Y:S06]  /*dd10*/  HMMA.16816.F32.BF16 R84, R168.reuse, R24, R84 ;  /* 0x00000018a854723c */ /* 0x040fec0000041854 */
[C---:B------:R-:W-:Y:S06]  /*dd20*/  HMMA.16816.F32.BF16 R88, R168.reuse, R26, R88 ;  /* 0x0000001aa858723c */ /* 0x040fec0000041858 */
[C---:B--2---:R-:W-:Y:S06]  /*dd30*/  HMMA.16816.F32.BF16 R92, R168.reuse, R4, R92 ;  /* 0x00000004a85c723c */ /* 0x044fec000004185c */
[C---:B------:R-:W-:Y:S06]  /*dd40*/  HMMA.16816.F32.BF16 R96, R168.reuse, R6, R96 ;  /* 0x00000006a860723c */ /* 0x040fec0000041860 */
[C---:B---3--:R-:W-:Y:S06]  /*dd50*/  HMMA.16816.F32.BF16 R100, R168.reuse, R8, R100 ;  /* 0x00000008a864723c */ /* 0x048fec0000041864 */
[C---:B------:R-:W-:Y:S06]  /*dd60*/  HMMA.16816.F32.BF16 R104, R168.reuse, R10, R104 ;  /* 0x0000000aa868723c */ /* 0x040fec0000041868 */
[C---:B-1----:R-:W-:Y:S06]  /*dd70*/  HMMA.16816.F32.BF16 R108, R168.reuse, R12, R108 ;  /* 0x0000000ca86c723c */ /* 0x042fec000004186c */
[C---:B------:R-:W-:Y:S06]  /*dd80*/  HMMA.16816.F32.BF16 R112, R168.reuse, R14, R112 ;  /* 0x0000000ea870723c */ /* 0x040fec0000041870 */
[C---:B----4-:R-:W-:Y:S06]  /*dd90*/  HMMA.16816.F32.BF16 R116, R168.reuse, R16, R116 ;  /* 0x00000010a874723c */ /* 0x050fec0000041874 */
[C---:B------:R-:W-:Y:S06]  /*dda0*/  HMMA.16816.F32.BF16 R120, R168.reuse, R18, R120 ;  /* 0x00000012a878723c */ /* 0x040fec0000041878 */
[C---:B-----5:R-:W-:Y:S06]  /*ddb0*/  HMMA.16816.F32.BF16 R124, R168.reuse, R20, R124 ;  /* 0x00000014a87c723c */ /* 0x060fec000004187c */
[----:B------:R-:W-:Y:S01]  /*ddc0*/  HMMA.16816.F32.BF16 R128, R168, R22, R128 ;  /* 0x00000016a880723c */ /* 0x000fe20000041880 */
[----:B------:R-:W-:Y:S11]  /*ddd0*/  @!UPT UIADD3 URZ, URZ, URZ, URZ ;  /* 0x0000003f3f3ff290 */ /* 0x000ff6000fffe03f */
[----:B------:R-:W-:Y:S01]  /*dde0*/  @!UPT UIADD3 URZ, URZ, URZ, URZ ;  /* 0x0000003f3f3ff290 */ /* 0x000fe2000fffe03f */
[----:B------:R-:W-:Y:S11]  /*ddf0*/  @P0 BRA `(.L_x_4156) ;  /* 0xffffffb000680947 */ /* 0x000ff6000383ffff */
.L_x_4152:
[----:B------:R-:W1:Y:S01]  /*de00*/  SHFL.BFLY PT, R2, R249, 0x2, 0x1f ;  /* 0x0c401f00f9027f89 */ /* 0x000e6200000e0000 */
[----:B------:R-:W2:Y:S01]  /*de10*/  S2UR UR4, SR_CgaCtaId ;  /* 0x00000000000479c3 */ /* 0x000ea20000008800 */
[----:B------:R-:W-:Y:S01]  /*de20*/  MOV R4, 0x3f800000 ;  /* 0x3f80000000047802 */ /* 0x000fe20000000f00 */
[----:B------:R-:W-:Y:S01]  /*de30*/  UMOV UR5, 0x400 ;  /* 0x0000040000057882 */ /* 0x000fe20000000000 */
[----:B------:R-:W3:Y:S01]  /*de40*/  SHFL.BFLY PT, R0, R248, 0x2, 0x1f ;  /* 0x0c401f00f8007f89 */ /* 0x000ee200000e0000 */
[----:B------:R-:W-:Y:S01]  /*de50*/  MOV R5, 0x3f800000 ;  /* 0x3f80000000057802 */ /* 0x000fe20000000f00 */
[----:B------:R-:W4:Y:S01]  /*de60*/  S2R R6, SR_TID.X ;  /* 0x0000000000067919 */ /* 0x000f220000002100 */
[----:B-1----:R-:W-:Y:S01]  /*de70*/  FADD.FTZ R249, R2, R249 ;  /* 0x000000f902f97221 */ /* 0x002fe20000010000 */
[----:B--2---:R-:W-:Y:S01]  /*de80*/  ULEA UR4, UR4, UR5, 0x18 ;  /* 0x0000000504047291 */ /* 0x004fe2000f8ec03f */
[----:B---3--:R-:W-:-:S03]  /*de90*/  FADD.FTZ R248, R0, R248 ;  /* 0x000000f800f87221 */ /* 0x008fc60000010000 */
[----:B------:R-:W1:Y:S04]  /*dea0*/  SHFL.BFLY PT, R2, R249, 0x1, 0x1f ;  /* 0x0c201f00f9027f89 */ /* 0x000e6800000e0000 */
[----:B------:R-:W2:Y:S01]  /*deb0*/  SHFL.BFLY PT, R0, R248, 0x1, 0x1f ;  /* 0x0c201f00f8007f89 */ /* 0x000ea200000e0000 */
        /* <DEDUP_REMOVED lines=232> */
[----:B------:R-:W1:Y:S01]  /*ed40*/  @P3 MUFU.LG2 R0, R0 ;  /* 0x0000000000003308 */ /* 0x000e620000000c00 */
[----:B------:R-:W-:Y:S01]  /*ed50*/  F2FP.BF16.F32.PACK_AB R96, R97, R96 ;  /* 0x000000606160723e */ /* 0x000fe200000010ff */
[----:B------:R-:W-:Y:S01]  /*ed60*/  STS [R12+0x4400], R74 ;  /* 0x0044004a0c007388 */ /* 0x000fe20000000800 */
[----:B------:R-:W-:Y:S01]  /*ed70*/  F2FP.BF16.F32.PACK_AB R98, R99, R98 ;  /* 0x000000626362723e */ /* 0x000fe200000010ff */
[----:B------:R-:W-:Y:S01]  /*ed80*/  ULDC.U8 UR4, c[0x0][0x3d8] ;  /* 0x0000f60000047ab9 */ /* 0x000fe20000000000 */
[----:B------:R-:W-:Y:S01]  /*ed90*/  F2FP.BF16.F32.PACK_AB R100, R101, R100 ;  /* 0x000000646564723e */ /* 0x000fe200000010ff */
[----:B------:R-:W-:Y:S01]  /*eda0*/  STS [R14+0x4000], R76 ;  /* 0x0040004c0e007388 */ /* 0x000fe20000000800 */
[----:B------:R-:W-:Y:S01]  /*edb0*/  F2FP.BF16.F32.PACK_AB R102, R103, R102 ;  /* 0x000000666766723e */ /* 0x000fe200000010ff */
[C---:B------:R-:W-:Y:S01]  /*edc0*/  FMUL.FTZ R116, R4.reuse, R116 ;  /* 0x0000007404747220 */ /* 0x040fe20000410000 */
[----:B------:R-:W-:Y:S01]  /*edd0*/  F2FP.BF16.F32.PACK_AB R104, R105, R104 ;  /* 0x000000686968723e */ /* 0x000fe200000010ff */
[----:B------:R-:W-:Y:S01]  /*ede0*/  STS [R14+0x4400], R78 ;  /* 0x0044004e0e007388 */ /* 0x000fe20000000800 */
[----:B------:R-:W-:Y:S01]  /*edf0*/  F2FP.BF16.F32.PACK_AB R106, R107, R106 ;  /* 0x0000006a6b6a723e */ /* 0x000fe200000010ff */
[C---:B------:R-:W-:Y:S01]  /*ee00*/  FMUL.FTZ R117, R4.reuse, R117 ;  /* 0x0000007504757220 */ /* 0x040fe20000410000 */
[----:B------:R-:W-:Y:S01]  /*ee10*/  F2FP.BF16.F32.PACK_AB R108, R109, R108 ;  /* 0x0000006c6d6c723e */ /* 0x000fe200000010ff */
[----:B------:R-:W-:Y:S01]  /*ee20*/  STS [R9+0x4000], R80 ;  /* 0x0040005009007388 */ /* 0x000fe20000000800 */
[----:B------:R-:W-:Y:S01]  /*ee30*/  F2FP.BF16.F32.PACK_AB R110, R111, R110 ;  /* 0x0000006e6f6e723e */ /* 0x000fe200000010ff */
[----:B------:R-:W-:Y:S01]  /*ee40*/  FMUL.FTZ R119, R5, R119 ;  /* 0x0000007705777220 */ /* 0x000fe20000410000 */
[----:B------:R-:W-:Y:S01]  /*ee50*/  F2FP.BF16.F32.PACK_AB R112, R113, R112 ;  /* 0x000000707170723e */ /* 0x000fe200000010ff */
[----:B------:R-:W-:Y:S01]  /*ee60*/  STS [R9+0x4400], R82 ;  /* 0x0044005209007388 */ /* 0x000fe20000000800 */
[----:B------:R-:W-:Y:S01]  /*ee70*/  F2FP.BF16.F32.PACK_AB R114, R115, R114 ;  /* 0x000000727372723e */ /* 0x000fe200000010ff */
[C---:B------:R-:W-:Y:S01]  /*ee80*/  FMUL.FTZ R118, R5.reuse, R118 ;  /* 0x0000007605767220 */ /* 0x040fe20000410000 */
[----:B------:R-:W-:Y:S01]  /*ee90*/  ISETP.NE.AND P0, PT, RZ, UR4, PT ;  /* 0x00000004ff007c0c */ /* 0x000fe2000bf05270 */
[----:B------:R-:W-:Y:S01]  /*eea0*/  STS [R15+0x4000], R84 ;  /* 0x004000540f007388 */ /* 0x000fe20000000800 */
[C---:B------:R-:W-:Y:S01]  /*eeb0*/  FMUL.FTZ R120, R4.reuse, R120 ;  /* 0x0000007804787220 */ /* 0x040fe20000410000 */
[C---:B------:R-:W-:Y:S01]  /*eec0*/  FMUL.FTZ R121, R4.reuse, R121 ;  /* 0x0000007904797220 */ /* 0x040fe20000410000 */
[C---:B------:R-:W-:Y:S01]  /*eed0*/  FMUL.FTZ R123, R5.reuse, R123 ;  /* 0x0000007b057b7220 */ /* 0x040fe20000410000 */
        /* <DEDUP_REMOVED lines=10> */
[----:B------:R-:W-:Y:S01]  /*ef80*/  FMUL.FTZ R4, R4, R129 ;  /* 0x0000008104047220 */ /* 0x000fe20000410000 */
[----:B------:R-:W-:Y:S01]  /*ef90*/  FMUL.FTZ R5, R5, R130 ;  /* 0x0000008205057220 */ /* 0x000fe20000410000 */
[----:B------:R-:W-:Y:S01]  /*efa0*/  STS [R17+0x4000], R92 ;  /* 0x0040005c11007388 */ /* 0x000fe20000000800 */
[----:B------:R-:W-:Y:S01]  /*efb0*/  F2FP.BF16.F32.PACK_AB R116, R117, R116 ;  /* 0x000000747574723e */ /* 0x000fe200000010ff */
[----:B---3--:R-:W-:Y:S01]  /*efc0*/  @P4 FMUL.FTZ R2, R2, 0.69314718246459960938 ;  /* 0x3f31721802024820 */ /* 0x008fe20000410000 */
[----:B------:R-:W-:Y:S01]  /*efd0*/  F2FP.BF16.F32.PACK_AB R118, R119, R118 ;  /* 0x000000767776723e */ /* 0x000fe200000010ff */
[----:B------:R-:W-:Y:S01]  /*efe0*/  STS [R17+0x4400], R94 ;  /* 0x0044005e11007388 */ /* 0x000fe20000000800 */
[----:B------:R-:W-:Y:S01]  /*eff0*/  F2FP.BF16.F32.PACK_AB R120, R121, R120 ;  /* 0x000000787978723e */ /* 0x000fe200000010ff */
[----:B-1----:R-:W-:Y:S01]  /*f000*/  @P3 FMUL.FTZ R0, R0, 0.69314718246459960938 ;  /* 0x3f31721800003820 */ /* 0x002fe20000410000 */
[----:B------:R-:W-:Y:S01]  /*f010*/  F2FP.BF16.F32.PACK_AB R122, R123, R122 ;  /* 0x0000007a7b7a723e */ /* 0x000fe200000010ff */
[----:B------:R-:W-:Y:S01]  /*f020*/  STS [R13+0x4000], R96 ;  /* 0x004000600d007388 */ /* 0x000fe20000000800 */
[----:B------:R-:W-:-:S02]  /*f030*/  F2FP.BF16.F32.PACK_AB R124, R125, R124 ;  /* 0x0000007c7d7c723e */ /* 0x000fc400000010ff */
[----:B------:R-:W-:Y:S01]  /*f040*/  F2FP.BF16.F32.PACK_AB R126, R127, R126 ;  /* 0x0000007e7f7e723e */ /* 0x000fe200000010ff */
[----:B------:R-:W-:Y:S01]  /*f050*/  STS [R13+0x4400], R98 ;  /* 0x004400620d007388 */ /* 0x000fe20000000800 */
[----:B------:R-:W-:Y:S02]  /*f060*/  F2FP.BF16.F32.PACK_AB R4, R4, R128 ;  /* 0x000000800404723e */ /* 0x000fe400000010ff */
[----:B------:R-:W-:Y:S01]  /*f070*/  F2FP.BF16.F32.PACK_AB R5, R131, R5 ;  /* 0x000000058305723e */ /* 0x000fe200000010ff */
        /* <DEDUP_REMOVED lines=8> */
[----:B-1----:R-:W1:Y:S03]  /*f100*/  @P3 LDC R8, c[0x0][0x2e8] ;  /* 0x0000ba00ff083b82 */ /* 0x002e660000000800 */
[----:B------:R-:W-:Y:S04]  /*f110*/  STS [R15+0x6000], R116 ;  /* 0x006000740f007388 */ /* 0x000fe80000000800 */
[----:B------:R-:W-:Y:S04]  /*f120*/  STS [R15+0x6400], R118 ;  /* 0x006400760f007388 */ /* 0x000fe80000000800 */
[----:B------:R-:W-:Y:S04]  /*f130*/  STS [R16+0x6000], R120 ;  /* 0x0060007810007388 */ /* 0x000fe80000000800 */
[----:B------:R-:W-:Y:S04]  /*f140*/  STS [R16+0x6400], R122 ;  /* 0x0064007a10007388 */ /* 0x000fe80000000800 */
[----:B------:R-:W-:Y:S04]  /*f150*/  STS [R17+0x6000], R124 ;  /* 0x0060007c11007388 */ /* 0x000fe80000000800 */
[----:B------:R-:W-:Y:S01]  /*f160*/  STS [R17+0x6400], R126 ;  /* 0x0064007e11007388 */ /* 0x000fe20000000800 */
[----:B--2---:R-:W2:Y:S03]  /*f170*/  @P4 LDC R9, c[0x0][0x2e8] ;  /* 0x0000ba00ff094b82 */ /* 0x004ea60000000800 */
[----:B------:R3:W-:Y:S04]  /*f180*/  STS [R13+0x6000], R4 ;  /* 0x006000040d007388 */ /* 0x0007e80000000800 */
[----:B------:R4:W-:Y:S01]  /*f190*/  STS [R13+0x6400], R5 ;  /* 0x006400050d007388 */ /* 0x0009e20000000800 */
[----:B---3--:R-:W-:Y:S01]  /*f1a0*/  MOV R4, 0x7f800000 ;  /* 0x7f80000000047802 */ /* 0x008fe20000000f00 */
[----:B--2---:R-:W-:Y:S01]  /*f1b0*/  @P4 FFMA.FTZ R4, R164, R9, R2 ;  /* 0x00000009a4044223 */ /* 0x004fe20000010002 */
[----:B----4-:R-:W-:Y:S01]  /*f1c0*/  MOV R5, 0x7f800000 ;  /* 0x7f80000000057802 */ /* 0x010fe20000000f00 */
[----:B-1----:R-:W-:Y:S01]  /*f1d0*/  @P3 FFMA.FTZ R5, R3, R8, R0 ;  /* 0x0000000803053223 */ /* 0x002fe20000010000 */
[----:B------:R-:W-:Y:S06]  /*f1e0*/  @!P0 BRA `(.L_x_4157) ;  /* 0x0000000000248947 */ /* 0x000fec0003800000 */
[----:B------:R-:W1:Y:S01]  /*f1f0*/  S2UR UR11, SR_CTAID.Y ;  /* 0x00000000000b79c3 */ /* 0x000e620000002600 */
[----:B------:R-:W-:Y:S01]  /*f200*/  ULDC UR4, c[0x0][0x2c4] ;  /* 0x0000b10000047ab9 */ /* 0x000fe20000000800 */
[----:B------:R-:W-:Y:S01]  /*f210*/  UISETP.NE.AND UP0, UPT, UR15, -0x1, UPT ;  /* 0xffffffff0f00788c */ /* 0x000fe2000bf05270 */
[----:B------:R-:W-:-:S05]  /*f220*/  ULDC UR9, c[0x0][0x2e4] ;  /* 0x0000b90000097ab9 */ /* 0x000fca0000000800 */
[----:B------:R-:W2:Y:S01]  /*f230*/  S2UR UR8, SR_CTAID.Z ;  /* 0x00000000000879c3 */ /* 0x000ea20000002700 */
[----:B-1----:R-:W-:-:S04]  /*f240*/  UIMAD UR4, UR11, UR4, URZ ;  /* 0x000000040b0472a4 */ /* 0x002fc8000f8e023f */
[----:B------:R-:W-:-:S04]  /*f250*/  USEL UR4, UR4, UR15, !UP0 ;  /* 0x0000000f04047287 */ /* 0x000fc8000c000000 */
[----:B--2---:R-:W-:Y:S01]  /*f260*/  UIMAD UR9, UR8, UR9, UR4 ;  /* 0x00000009080972a4 */ /* 0x004fe2000f8e0204 */
[----:B------:R-:W-:Y:S11]  /*f270*/  BRA `(.L_x_4158) ;  /* 0x0000000000187947 */ /* 0x000ff60003800000 */
.L_x_4157:
[----:B------:R-:W-:Y:S01]  /*f280*/  S2UR UR8, SR_CTAID.Z ;  /* 0x00000000000879c3 */ /* 0x000fe20000002700 */
[----:B------:R-:W-:Y:S01]  /*f290*/  ULDC UR4, c[0x0][0x270] ;  /* 0x00009c0000047ab9 */ /* 0x000fe20000000800 */
[----:B------:R-:W-:-:S06]  /*f2a0*/  ULDC UR9, c[0x0][0x2c4] ;  /* 0x0000b10000097ab9 */ /* 0x000fcc0000000800 */
[----:B------:R-:W1:Y:S02]  /*f2b0*/  S2UR UR11, SR_CTAID.Y ;  /* 0x00000000000b79c3 */ /* 0x000e640000002600 */
[----:B-1----:R-:W-:-:S04]  /*f2c0*/  UIMAD UR4, UR11, UR4, UR8 ;  /* 0x000000040b0472a4 */ /* 0x002fc8000f8e0208 */
[----:B------:R-:W-:-:S12]  /*f2d0*/  UIMAD UR9, UR4, UR9, URZ ;  /* 0x00000009040972a4 */ /* 0x000fd8000f8e023f */
.L_x_4158:
[----:B------:R-:W1:Y:S01]  /*f2e0*/  S2R R3, SR_TID.X ;  /* 0x0000000000037919 */ /* 0x000e620000002100 */
        /* <DEDUP_REMOVED lines=42> */
.L_x_4160:
[----:B------:R-:W-:Y:S05]  /*f590*/  BSYNC B0 ;  /* 0x0000000000007941 */ /* 0x000fea0003800000 */
.L_x_4159:
[----:B------:R-:W2:Y:S01]  /*f5a0*/  S2UR UR9, SR_CTAID.X ;  /* 0x00000000000979c3 */ /* 0x000ea20000002500 */
[----:B------:R-:W-:Y:S01]  /*f5b0*/  LEA.HI R2, R7, R6, RZ, 0x3 ;  /* 0x0000000607027211 */ /* 0x000fe200078f18ff */
[----:B------:R-:W-:Y:S01]  /*f5c0*/  IMAD.U32 R6, RZ, RZ, UR6 ;  /* 0x00000006ff067e24 */ /* 0x000fe2000f8e00ff */
[----:B------:R-:W-:Y:S01]  /*f5d0*/  SHF.R.S32.HI R241, RZ, 0x1f, R240 ;  /* 0x0000001ffff17819 */ /* 0x000fe200000114f0 */
[----:B------:R-:W-:Y:S01]  /*f5e0*/  USHF.R.S32.HI UR5, URZ, 0x1f, UR8 ;  /* 0x0000001f3f057899 */ /* 0x000fe20008011408 */
[----:B------:R-:W-:Y:S01]  /*f5f0*/  SHF.R.S32.HI R2, RZ, 0x3, R2 ;  /* 0x00000003ff027819 */ /* 0x000fe20000011402 */
[----:B------:R3:W4:Y:S01]  /*f600*/  LDS.128 R16, [R238+0x1800] ;  /* 0x00180000ee107984 */ /* 0x0007220000000c00 */
[----:B------:R-:W-:Y:S01]  /*f610*/  LEA.HI R0, R0, R3, RZ, 0x3 ;  /* 0x0000000300007211 */ /* 0x000fe200078f18ff */
[----:B------:R-:W5:Y:S01]  /*f620*/  LDC.64 R24, c[0x0][0x2a0] ;  /* 0x0000a800ff187b82 */ /* 0x000f620000000a00 */
[----:B------:R-:W-:Y:S01]  /*f630*/  BSSY B0, `(.L_x_4161) ;  /* 0x000002d000007945 */ /* 0x000fe20003800000 */
[C---:B-1----:R-:W-:Y:S01]  /*f640*/  VIADD R4, R2.reuse, 0x10 ;  /* 0x0000001002047836 */ /* 0x042fe20000000000 */
[----:B------:R3:W1:Y:S01]  /*f650*/  LDS.128 R20, [R238] ;  /* 0x00000000ee147984 */ /* 0x0006620000000c00 */
[----:B------:R-:W-:Y:S01]  /*f660*/  VIADD R5, R2, 0x20 ;  /* 0x0000002002057836 */ /* 0x000fe20000000000 */
[----:B------:R-:W-:-:S02]  /*f670*/  SHF.R.S32.HI R0, RZ, 0x3, R0 ;  /* 0x00000003ff007819 */ /* 0x000fc40000011400 */
[----:B------:R-:W-:Y:S01]  /*f680*/  ISETP.GE.AND P2, PT, R4, UR12, PT ;  /* 0x0000000c04007c0c */ /* 0x000fe2000bf46270 */
[----:B------:R-:W-:Y:S01]  /*f690*/  VIADD R4, R2, 0x30 ;  /* 0x0000003002047836 */ /* 0x000fe20000000000 */
[----:B------:R-:W-:Y:S01]  /*f6a0*/  ISETP.GE.AND P1, PT, R5, UR12, PT ;  /* 0x0000000c05007c0c */ /* 0x000fe2000bf26270 */
[----:B------:R3:W1:Y:S01]  /*f6b0*/  LDS.128 R12, [R238+0x2000] ;  /* 0x00200000ee0c7984 */ /* 0x0006620000000c00 */
[----:B------:R-:W-:-:S03]  /*f6c0*/  SHF.R.S32.HI R0, RZ, 0x1f, R0 ;  /* 0x0000001fff007819 */ /* 0x000fc60000011400 */
[----:B------:R3:W1:Y:S01]  /*f6d0*/  LDS.128 R8, [R238+0x4000] ;  /* 0x00400000ee087984 */ /* 0x0006620000000c00 */
[----:B--2---:R-:W-:-:S04]  /*f6e0*/  USHF.L.U32 UR9, UR9, 0x6, URZ ;  /* 0x0000000609097899 */ /* 0x004fc8000800063f */
[----:B------:R-:W-:Y:S02]  /*f6f0*/  USHF.R.S32.HI UR4, URZ, 0x1f, UR9 ;  /* 0x0000001f3f047899 */ /* 0x000fe40008011409 */
[----:B------:R-:W-:Y:S02]  /*f700*/  IMAD.WIDE.U32 R6, R6, UR9, R240 ;  /* 0x0000000906067c25 */ /* 0x000fe4000f8e00f0 */
[----:B------:R-:W-:Y:S02]  /*f710*/  UIMAD UR4, UR4, UR6, URZ ;  /* 0x00000006040472a4 */ /* 0x000fe4000f8e023f */
[----:B-----5:R-:W-:Y:S01]  /*f720*/  IMAD R26, R24, UR5, RZ ;  /* 0x00000005181a7c24 */ /* 0x020fe2000f8e02ff */
[----:B------:R-:W-:Y:S01]  /*f730*/  IADD3 R6, P0, R6, UR16, RZ ;  /* 0x0000001006067c10 */ /* 0x000fe2000ff1e0ff */
[----:B------:R-:W-:Y:S02]  /*f740*/  UIMAD UR4, UR9, UR7, UR4 ;  /* 0x00000007090472a4 */ /* 0x000fe4000f8e0204 */
[----:B------:R-:W-:Y:S01]  /*f750*/  IMAD R26, R25, UR8, R26 ;  /* 0x00000008191a7c24 */ /* 0x000fe2000f8e021a */
[----:B------:R-:W-:-:S03]  /*f760*/  UIADD3 UR9, -UR9, UR14, URZ ;  /* 0x0000000e09097290 */ /* 0x000fc6000fffe13f */
[----:B------:R-:W-:-:S03]  /*f770*/  IMAD.U32 R3, RZ, RZ, UR4 ;  /* 0x00000004ff037e24 */ /* 0x000fc6000f8e00ff */
[----:B------:R-:W-:Y:S02]  /*f780*/  ISETP.GE.AND P3, PT, R2, UR9, PT ;  /* 0x0000000902007c0c */ /* 0x000fe4000bf66270 */
[----:B------:R-:W-:Y:S02]  /*f790*/  IADD3.X R7, R7, UR15, R3, P0, !PT ;  /* 0x0000000f07077c10 */ /* 0x000fe400087fe403 */
[----:B------:R-:W-:Y:S01]  /*f7a0*/  ISETP.GE.AND P0, PT, R4, UR12, PT ;  /* 0x0000000c04007c0c */ /* 0x000fe2000bf06270 */
[----:B------:R-:W-:-:S03]  /*f7b0*/  IMAD.WIDE.U32 R24, R24, UR8, R6 ;  /* 0x0000000818187c25 */ /* 0x000fc6000f8e0006 */
[----:B------:R3:W2:Y:S01]  /*f7c0*/  LDS.128 R4, [R238+0x6000] ;  /* 0x00600000ee047984 */ /* 0x0006a20000000c00 */
[----:B------:R-:W-:-:S04]  /*f7d0*/  IMAD.IADD R27, R26, 0x1, R25 ;  /* 0x000000011a1b7824 */ /* 0x000fc800078e0219 */
[----:B-1--4-:R-:W-:Y:S05]  /*f7e0*/  @P3 BRA `(.L_x_4162) ;  /* 0x0000000000443947 */ /* 0x012fea0003800000 */
        /* <DEDUP_REMOVED lines=16> */
[----:B--2---:R1:W-:Y:S02]  /*f8f0*/  @!P3 STG.E.128 desc[UR20][R30.64+0x180], R4 ;  /* 0x000180041e00b986 */ /* 0x0043e4000c101d14 */
.L_x_4162:
[----:B------:R-:W-:Y:S05]  /*f900*/  BSYNC B0 ;  /* 0x0000000000007941 */ /* 0x000fea0003800000 */
.L_x_4161:
[----:B-1----:R1:W4:Y:S01]  /*f910*/  LDS.128 R20, [R238+0x800] ;  /* 0x00080000ee147984 */ /* 0x0023220000000c00 */
[----:B------:R-:W-:Y:S03]  /*f920*/  BSSY B0, `(.L_x_4163) ;  /* 0x0000019000007945 */ /* 0x000fe60003800000 */
[----:B------:R1:W1:Y:S04]  /*f930*/  LDS.128 R12, [R238+0x2800] ;  /* 0x00280000ee0c7984 */ /* 0x0002680000000c00 */
[----:B------:R1:W1:Y:S04]  /*f940*/  LDS.128 R8, [R238+0x4800] ;  /* 0x00480000ee087984 */ /* 0x0002680000000c00 */
[----:B--2---:R2:W1:Y:S01]  /*f950*/  LDS.128 R4, [R238+0x6800] ;  /* 0x00680000ee047984 */ /* 0x0044620000000c00 */
        /* <DEDUP_REMOVED lines=21> */
.L_x_4164:
[----:B------:R-:W-:Y:S05]  /*fab0*/  BSYNC B0 ;  /* 0x0000000000007941 */ /* 0x000fea0003800000 */
.L_x_4163:
        /* <DEDUP_REMOVED lines=26> */
.L_x_4166:
[----:B------:R-:W-:Y:S05]  /*fc60*/  BSYNC B0 ;  /* 0x0000000000007941 */ /* 0x000fea0003800000 */
.L_x_4165:
        /* <DEDUP_REMOVED lines=26> */
.L_x_4167:
        /* <DEDUP_REMOVED lines=15> */
.L_x_9057:


//--------------------- .text._ZN5flash24flash_fwd_splitkv_kernelI23Flash_fwd_kernel_traitsILi256ELi64ELi64ELi4ELb0ELb0EN7cutlass10bfloat16_tE19Flash_kernel_traitsILi256ELi64ELi64ELi4ES3_EELb0ELb0ELb0ELb0ELb1ELb0ELb0ELb1EEEvNS_16Flash_fwd_paramsE --------------------------
	.section	.text._ZN5flash24flash_fwd_splitkv_kernelI23Flash_fwd_kernel_traitsILi256ELi64ELi64ELi4ELb0ELb0EN7cutlass10bfloat16_tE19Flash_kernel_traitsILi256ELi64ELi64ELi4ES3_EELb0ELb0ELb0ELb0ELb1ELb0ELb0ELb1EEEvNS_16Flash_fwd_paramsE,"ax",@progbits
	.align	128
        .global         _ZN5flash24flash_fwd_splitkv_kernelI23Flash_fwd_kernel_traitsILi256ELi64ELi64ELi4ELb0ELb0EN7cutlass10bfloat16_tE19Flash_kernel_traitsILi256ELi64ELi64ELi4ES3_EELb0ELb0ELb0ELb0ELb1ELb0ELb0ELb1EEEvNS_16Flash_fwd_paramsE
        .type           _ZN5flash24flash_fwd_splitkv_kernelI23Flash_fwd_kernel_traitsILi256ELi64ELi64ELi4ELb0ELb0EN7cutlass10bfloat16_tE19Flash_kernel_traitsILi256ELi64ELi64ELi4ES3_EELb0ELb0ELb0ELb0ELb1ELb0ELb0ELb1EEEvNS_16Flash_fwd_paramsE,@function
        .size           _ZN5flash24flash_fwd_splitkv_kernelI23Flash_fwd_kernel_traitsILi256ELi64ELi64ELi4ELb0ELb0EN7cutlass10bfloat16_tE19Flash_kernel_traitsILi256ELi64ELi64ELi4ES3_EELb0ELb0ELb0ELb0ELb1ELb0ELb0ELb1EEEvNS_16Flash_fwd_paramsE,(.L_x_9008 - _ZN5flash24flash_fwd_splitkv_kernelI23Flash_fwd_kernel_traitsILi256ELi64ELi64ELi4ELb0ELb0EN7cutlass10bfloat16_tE19Flash_kernel_traitsILi256ELi64ELi64ELi4ES3_EELb0ELb0ELb0ELb0ELb1ELb0ELb0ELb1EEEvNS_16Flash_fwd_paramsE)
        .other          _ZN5flash24flash_fwd_splitkv_kernelI23Flash_fwd_kernel_traitsILi256ELi64ELi64ELi4ELb0ELb0EN7cutlass10bfloat16_tE19Flash_kernel_traitsILi256ELi64ELi64ELi4ES3_EELb0ELb0ELb0ELb0ELb1ELb0ELb0ELb1EEEvNS_16Flash_fwd_paramsE,@"STO_CUDA_ENTRY STV_DEFAULT"
_ZN5flash24flash_fwd_splitkv_kernelI23Flash_fwd_kernel_traitsILi256ELi64ELi64ELi4ELb0ELb0EN7cutlass10bfloat16_tE19Flash_kernel_traitsILi256ELi64ELi64ELi4ES3_EELb0ELb0ELb0ELb0ELb1ELb0ELb0ELb1EEEvNS_16Flash_fwd_paramsE:
.text._ZN5flash24flash_fwd_splitkv_kernelI23Flash_fwd_kernel_traitsILi256ELi64ELi64ELi4ELb0ELb0EN7cutlass10bfloat16_tE19Flash_kernel_traitsILi256ELi64ELi64ELi4ES3_EELb0ELb0ELb0ELb0ELb1ELb0ELb0ELb1EEEvNS_16Flash_fwd_paramsE:
[----:B------:R-:W-:Y:S01]  /*0000*/  LDC R1, c[0x0][0x28] ;  /* 0x00000a00ff017b82 */ /* 0x000fe20000000800 */
[----:B------:R-:W1:Y:S07]  /*0010*/  S2R R237, SR_CTAID.X ;  /* 0x0000000000ed7919 */ /* 0x000e6e0000002500 */
[----:B------:R-:W2:Y:S01]  /*0020*/  LDC.64 R26, c[0x0][0x198] ;  /* 0x00006600ff1a7b82 */ /* 0x000ea20000000a00 */
[----:B------:R-:W-:Y:S01]  /*0030*/  BSSY B3, `(.L_x_4168) ;  /* 0x0000005000037945 */ /* 0x000fe20003800000 */
[----:B------:R-:W-:Y:S01]  /*0040*/  MOV R234, 0x80 ;  /* 0x0000008000ea7802 */ /* 0x000fe20000000f00 */
[----:B------:R-:W3:Y:S01]  /*0050*/  S2R R236, SR_CTAID.Y ;  /* 0x0000000000ec7919 */ /* 0x000ee20000002600 */
[----:B------:R-:W4:Y:S05]  /*0060*/  S2R R235, SR_CTAID.Z ;  /* 0x0000000000eb7919 */ /* 0x000f2a0000002700 */
[----:B-1234-:R-:W-:Y:S05]  /*0070*/  CALL.REL.NOINC `($_ZN5flash24flash_fwd_splitkv_kernelI23Flash_fwd_kernel_traitsILi256ELi64ELi64ELi4ELb0ELb0EN7cutlass10bfloat16_tE19Flash_kernel_traitsILi256ELi64ELi64ELi4ES3_EELb0ELb0ELb0ELb0ELb1ELb0ELb0ELb1EEEvNS_16Flash_fwd_paramsE$_ZN5flash30compute_attn_1rowblock_splitkvI23Flash_fwd_kernel_traitsILi256ELi64ELi64ELi4ELb0ELb0EN7cutlass10bfloat16_tE19Flash_kernel_traitsILi256ELi64ELi64ELi4ES3_EELb0ELb0ELb0ELb0ELb1ELb0ELb0ELb1ENS_16Flash_fwd_paramsEEEvRKT8_iiiii) ;  /* 0x0000000000087944 */ /* 0x01efea0003c00000 */
[----:B------:R-:W-:Y:S05]  /*0080*/  BSYNC B3 ;  /* 0x0000000000037941 */ /* 0x000fea0003800000 */
.L_x_4168:
[----:B------:R-:W-:Y:S05]  /*0090*/  EXIT ;  /* 0x000000000000794d */ /* 0x000fea0003800000 */
        .type           $_ZN5flash24flash_fwd_splitkv_kernelI23Flash_fwd_kernel_traitsILi256ELi64ELi64ELi4ELb0ELb0EN7cutlass10bfloat16_tE19Flash_kernel_traitsILi256ELi64ELi64ELi4ES3_EELb0ELb0ELb0ELb0ELb1ELb0ELb0ELb1EEEvNS_16Flash_fwd_paramsE$_ZN5flash30compute_attn_1rowblock_splitkvI23Flash_fwd_kernel_traitsILi256ELi64ELi64ELi4ELb0ELb0EN7cutlass10bfloat16_tE19Flash_kernel_traitsILi256ELi64ELi64ELi4ES3_EELb0ELb0ELb0ELb0ELb1ELb0ELb0ELb1ENS_16Flash_fwd_paramsEEEvRKT8_iiiii,@function
        .size           $_ZN5flash24flash_fwd_splitkv_kernelI23Flash_fwd_kernel_traitsILi256ELi64ELi64ELi4ELb0ELb0EN7cutlass10bfloat16_tE19Flash_kernel_traitsILi256ELi64ELi64ELi4ES3_EELb0ELb0ELb0ELb0ELb1ELb0ELb0ELb1EEEvNS_16Flash_fwd_paramsE$_ZN5flash30compute_attn_1rowblock_splitkvI23Flash_fwd_kernel_traitsILi256ELi64ELi64ELi4ELb0ELb0EN7cutlass10bfloat16_tE19Flash_kernel_traitsILi256ELi64ELi64ELi4ES3_EELb0ELb0ELb0ELb0ELb1ELb0ELb0ELb1ENS_16Flash_fwd_paramsEEEvRKT8_iiiii,(.L_x_9008 - $_ZN5flash24flash_fwd_splitkv_kernelI23Flash_fwd_kernel_traitsILi256ELi64ELi64ELi4ELb0ELb0EN7cutlass10bfloat16_tE19Flash_kernel_traitsILi256ELi64ELi64ELi4ES3_EELb0ELb0ELb0ELb0ELb1ELb0ELb0ELb1EEEvNS_16Flash_fwd_paramsE$_ZN5flash30compute_attn_1rowblock_splitkvI23Flash_fwd_kernel_traitsILi256ELi64ELi64ELi4ELb0ELb0EN7cutlass10bfloat16_tE19Flash_kernel_traitsILi256ELi64ELi64ELi4ES3_EELb0ELb0ELb0ELb0ELb1ELb0ELb0ELb1ENS_16Flash_fwd_paramsEEEvRKT8_iiiii)
$_ZN5flash24flash_fwd_splitkv_kernelI23Flash_fwd_kernel_traitsILi256ELi64ELi64ELi4ELb0ELb0EN7cutlass10bfloat16_tE19Flash_kernel_traitsILi256ELi64ELi64ELi4ES3_EELb0ELb0ELb0ELb0ELb1ELb0ELb0ELb1EEEvNS_16Flash_fwd_paramsE$_ZN5flash30compute_attn_1rowblock_splitkvI23Flash_fwd_kernel_traitsILi256ELi64ELi64ELi4ELb0ELb0EN7cutlass10bfloat16_tE19Flash_kernel_traitsILi256ELi64ELi64ELi4ES3_EELb0ELb0ELb0ELb0ELb1ELb0ELb0ELb1ENS_16Flash_fwd_paramsEEEvRKT8_iiiii:
        /* <DEDUP_REMOVED lines=28> */
.L_x_4170:
[----:B------:R-:W-:Y:S05]  /*0260*/  BSYNC B0 ;  /* 0x0000000000007941 */ /* 0x000fea0003800000 */
.L_x_4169:
        /* <DEDUP_REMOVED lines=8> */
.L_x_4172:
[----:B------:R3:W5:Y:S02]  /*02f0*/  LD.E R66, desc[UR6][R26.64+0xb8] ;  /* 0x0000b8061a427980 */ /* 0x000764000c101900 */
.L_x_4173:
[----:B------:R-:W-:Y:S05]  /*0300*/  BSYNC B0 ;  /* 0x0000000000007941 */ /* 0x000fea0003800000 */
.L_x_4171:
        /* <DEDUP_REMOVED lines=10> */
.L_x_4175:
[----:B------:R-:W2:Y:S01]  /*03b0*/  LD.E.64 R2, desc[UR6][R26.64+0x108] ;  /* 0x000108061a027980 */ /* 0x000ea2000c101b00 */
[----:B------:R-:W-:Y:S01]  /*03c0*/  BSSY B0, `(.L_x_4177) ;  /* 0x0000006000007945 */ /* 0x000fe20003800000 */
[----:B--2---:R-:W-:-:S04]  /*03d0*/  ISETP.NE.U32.AND P1, PT, R2, RZ, PT ;  /* 0x000000ff0200720c */ /* 0x004fc80003f25070 */
[----:B------:R-:W-:Y:S01]  /*03e0*/  ISETP.NE.AND.EX P1, PT, R3, RZ, PT, P1 ;  /* 0x000000ff0300720c */ /* 0x000fe20003f25310 */
[----:B------:R-:W-:-:S12]  /*03f0*/  IMAD.MOV.U32 R3, RZ, RZ, RZ ;  /* 0x000000ffff037224 */ /* 0x000fd800078e00ff */
[----:B------:R-:W-:Y:S05]  /*0400*/  @!P1 BRA `(.L_x_4178) ;  /* 0x0000000000049947 */ /* 0x000fea0003800000 */
[----:B------:R2:W5:Y:S02]  /*0410*/  LD.E R3, desc[UR6][R26.64+0xbc] ;  /* 0x0000bc061a037980 */ /* 0x000564000c101900 */
.L_x_4178:
[----:B------:R-:W-:Y:S05]  /*0420*/  BSYNC B0 ;  /* 0x0000000000007941 */ /* 0x000fea0003800000 */
.L_x_4177:
[----:B-----5:R-:W-:Y:S02]  /*0430*/  IADD3 R54, R66, R3, RZ ;  /* 0x0000000342367210 */ /* 0x020fe40007ffe0ff */
.L_x_4176:
[----:B------:R-:W-:Y:S05]  /*0440*/  BSYNC B1 ;  /* 0x0000000000017941 */ /* 0x000fea0003800000 */
.L_x_4174:
[----:B------:R-:W-:Y:S01]  /*0450*/  IMAD.SHL.U32 R71, R237, 0x40, RZ ;  /* 0x00000040ed477824 */ /* 0x000fe200078e00ff */
[----:B------:R-:W-:Y:S01]  /*0460*/  MOV R2, R234 ;  /* 0x000000ea00027202 */ /* 0x000fe20000000f00 */
[----:B------:R-:W-:-:S03]  /*0470*/  IMAD.MOV.U32 R3, RZ, RZ, 0x0 ;  /* 0x00000000ff037424 */ /* 0x000fc600078e00ff */
[----:B------:R-:W-:-:S13]  /*0480*/  ISETP.GT.AND P1, PT, R238, R71, PT ;  /* 0x00000047ee00720c */ /* 0x000fda0003f24270 */
[----:B-1234-:R-:W-:Y:S05]  /*0490*/  @!P1 RET.REL.NODEC R2 `(_ZN5flash24flash_fwd_splitkv_kernelI23Flash_fwd_kernel_traitsILi256ELi64ELi64ELi4ELb0ELb0EN7cutlass10bfloat16_tE19Flash_kernel_traitsILi256ELi64ELi64ELi4ES3_EELb0ELb0ELb0ELb0ELb1ELb0ELb0ELb1EEEvNS_16Flash_fwd_paramsE) ;  /* 0xfffffff802d89950 */ /* 0x01efea0003c3ffff */
        /* <DEDUP_REMOVED lines=14> */
[----:B------:R-:W3:Y:S04]  /*0580*/  LD.E R2, desc[UR6][R26.64+0x60] ;  /* 0x000060061a027980 */ /* 0x000ee8000c101900 */
[----:B------:R-:W4:Y:S04]  /*0590*/  LD.E R0, desc[UR6][R26.64+0xb4] ;  /* 0x0000b4061a007980 */ /* 0x000f28000c101900 */
[----:B------:R-:W3:Y:S04]  /*05a0*/  @!P0 LD.E.64 R12, desc[UR6][R26.64+0x80] ;  /* 0x000080061a0c8980 */ /* 0x000ee8000c101b00 */
[----:B------:R-:W4:Y:S04]  /*05b0*/  LD.E.64 R10, desc[UR6][R26.64+0xa0] ;  /* 0x0000a0061a0a7980 */ /* 0x000f28000c101b00 */
[----:B------:R-:W4:Y:S04]  /*05c0*/  LD.E.64 R6, desc[UR6][R26.64+0x90] ;  /* 0x000090061a067980 */ /* 0x000f28000c101b00 */
[----:B------:R1:W5:Y:S01]  /*05d0*/  LD.E.64 R16, desc[UR6][R26.64+0x70] ;  /* 0x000070061a107980 */ /* 0x000362000c101b00 */
[----:B------:R-:W-:-:S04]  /*05e0*/  SHF.R.S32.HI R5, RZ, 0x1f, R52 ;  /* 0x0000001fff057819 */ /* 0x000fc80000011434 */
[----:B------:R-:W-:-:S04]  /*05f0*/  LEA.HI R5, R5, R52, RZ, 0x3 ;  /* 0x0000003405057211 */ /* 0x000fc800078f18ff */
[----:B------:R-:W-:Y:S02]  /*0600*/  LOP3.LUT R9, R5, 0x1ffffff8, RZ, 0xc0, !PT ;  /* 0x1ffffff805097812 */ /* 0x000fe400078ec0ff */
[----:B------:R-:W-:-:S03]  /*0610*/  LOP3.LUT P3, RZ, R52, 0x7, RZ, 0xc0, !PT ;  /* 0x0000000734ff7812 */ /* 0x000fc6000786c0ff */
[----:B------:R-:W-:Y:S01]  /*0620*/  IMAD.IADD R52, R52, 0x1, -R9 ;  /* 0x0000000134347824 */ /* 0x000fe200078e0a09 */
[----:B------:R-:W-:-:S03]  /*0630*/  @!P0 SHF.R.S32.HI R4, RZ, 0x1f, R236 ;  /* 0x0000001fff048819 */ /* 0x000fc600000114ec */
[----:B------:R-:W-:Y:S01]  /*0640*/  IMAD.SHL.U32 R52, R52, 0x8, RZ ;  /* 0x0000000834347824 */ /* 0x000fe200078e00ff */
[----:B------:R-:W-:-:S04]  /*0650*/  SHF.R.S32.HI R5, RZ, 0x3, R5 ;  /* 0x00000003ff057819 */ /* 0x000fc80000011405 */
[----:B------:R-:W-:Y:S02]  /*0660*/  SHF.R.S32.HI R53, RZ, 0x1f, R52 ;  /* 0x0000001fff357819 */ /* 0x000fe40000011434 */
[--C-:B------:R-:W-:Y:S01]  /*0670*/  SHF.R.S32.HI R9, RZ, 0x1f, R71.reuse ;  /* 0x0000001fff097819 */ /* 0x100fe20000011447 */
[----:B------:R-:W-:Y:S02]  /*0680*/  IMAD.IADD R238, R238, 0x1, -R71 ;  /* 0x00000001eeee7824 */ /* 0x000fe400078e0a47 */
[C---:B------:R-:W-:Y:S01]  /*0690*/  VIADD R21, R5.reuse, 0x20 ;  /* 0x0000002005157836 */ /* 0x040fe20000000000 */
[----:B------:R-:W-:Y:S02]  /*06a0*/  BSSY B0, `(.L_x_4180) ;  /* 0x000002e000007945 */ /* 0x000fe40003800000 */
[-C--:B------:R-:W-:Y:S02]  /*06b0*/  ISETP.GE.OR P6, PT, R5, R238.reuse, P3 ;  /* 0x000000ee0500720c */ /* 0x080fe40001fc6670 */
[----:B------:R-:W-:-:S02]  /*06c0*/  ISETP.GE.AND P2, PT, R21, R238, PT ;  /* 0x000000ee1500720c */ /* 0x000fc40003f46270 */
[----:B------:R-:W-:Y:S01]  /*06d0*/  ISETP.GE.OR P4, PT, R21, R238, P3 ;  /* 0x000000ee1500720c */ /* 0x000fe20001f86670 */
[-C--:B--2---:R-:W-:Y:S02]  /*06e0*/  @P0 IMAD R8, R15, R240.reuse, RZ ;  /* 0x000000f00f080224 */ /* 0x084fe400078e02ff */
[----:B------:R-:W-:-:S04]  /*06f0*/  @P0 IMAD.WIDE.U32 R18, R14, R240, RZ ;  /* 0x000000f00e120225 */ /* 0x000fc800078e00ff */
[----:B---3--:R-:W-:-:S04]  /*0700*/  @!P0 IMAD R3, R13, R236, RZ ;  /* 0x000000ec0d038224 */ /* 0x008fc800078e02ff */
[C---:B------:R-:W-:Y:S02]  /*0710*/  @!P0 IMAD R3, R12.reuse, R4, R3 ;  /* 0x000000040c038224 */ /* 0x040fe400078e0203 */
[----:B------:R-:W-:-:S04]  /*0720*/  @!P0 IMAD.WIDE.U32 R12, R12, R236, RZ ;  /* 0x000000ec0c0c8225 */ /* 0x000fc800078e00ff */
[----:B------:R-:W-:Y:S02]  /*0730*/  IMAD R4, R15, R71, RZ ;  /* 0x000000470f047224 */ /* 0x000fe400078e02ff */
[----:B------:R-:W-:-:S04]  /*0740*/  IMAD.WIDE.U32 R52, R71, R14, R52 ;  /* 0x0000000e47347225 */ /* 0x000fc800078e0034 */
[----:B------:R-:W-:Y:S02]  /*0750*/  @!P0 IMAD.MOV.U32 R18, RZ, RZ, R12 ;  /* 0x000000ffff128224 */ /* 0x000fe400078e000c */
[----:B------:R-:W-:Y:S02]  /*0760*/  IMAD R2, R236, R2, R235 ;  /* 0x00000002ec027224 */ /* 0x000fe400078e02eb */
[----:B------:R-:W-:Y:S02]  /*0770*/  @P0 IMAD.IADD R8, R19, 0x1, R8 ;  /* 0x0000000113080824 */ /* 0x000fe400078e0208 */
[----:B------:R-:W-:Y:S01]  /*0780*/  VIADD R19, R5, 0x10 ;  /* 0x0000001005137836 */ /* 0x000fe20000000000 */
[----:B------:R-:W-:Y:S01]  /*0790*/  IADD3 R18, P1, R18, R52, RZ ;  /* 0x0000003412127210 */ /* 0x000fe20007f3e0ff */
[----:B------:R-:W-:Y:S02]  /*07a0*/  IMAD R9, R14, R9, R4 ;  /* 0x000000090e097224 */ /* 0x000fe400078e0204 */
[----:B------:R-:W-:-:S02]  /*07b0*/  @!P0 IMAD.IADD R8, R13, 0x1, R3 ;  /* 0x000000010d088824 */ /* 0x000fc400078e0203 */
[----:B----4-:R-:W-:Y:S01]  /*07c0*/  IMAD R0, R0, R2, R71 ;  /* 0x0000000200007224 */ /* 0x010fe200078e0247 */
[CC--:B------:R-:W-:Y:S02]  /*07d0*/  ISETP.GE.AND P0, PT, R19.reuse, R238.reuse, PT ;  /* 0x000000ee1300720c */ /* 0x0c0fe40003f06270 */
[----:B------:R-:W-:Y:S02]  /*07e0*/  ISETP.GE.OR P5, PT, R19, R238, P3 ;  /* 0x000000ee1300720c */ /* 0x000fe40001fa6670 */
[----:B------:R-:W-:Y:S02]  /*07f0*/  IADD3.X R19, R8, R53, R9, P1, !PT ;  /* 0x0000003508137210 */ /* 0x000fe40000ffe409 */
[----:B------:R-:W-:Y:S02]  /*0800*/  SHF.R.S32.HI R13, RZ, 0x1f, R5 ;  /* 0x0000001fff0d7819 */ /* 0x000fe40000011405 */
[----:B------:R-:W-:-:S04]  /*0810*/  IADD3 R9, P1, R0, R5, RZ ;  /* 0x0000000500097210 */ /* 0x000fc80007f3e0ff */
[----:B------:R-:W-:Y:S02]  /*0820*/  LEA.HI.X.SX32 R0, R0, R13, 0x1, P1 ;  /* 0x0000000d00007211 */ /* 0x000fe400008f0eff */
[----:B------:R-:W-:-:S04]  /*0830*/  LEA R8, P1, R9, R10, 0x2 ;  /* 0x0000000a09087211 */ /* 0x000fc800078210ff */
[----:B------:R-:W-:Y:S02]  /*0840*/  LEA.HI.X R9, R9, R11, R0, 0x2, P1 ;  /* 0x0000000b09097211 */ /* 0x000fe400008f1400 */
[----:B------:R-:W-:Y:S01]  /*0850*/  ISETP.GE.AND P1, PT, R5, R238, PT ;  /* 0x000000ee0500720c */ /* 0x000fe20003f26270 */
[----:B------:R-:W-:Y:S01]  /*0860*/  IMAD R3, R7, R235, RZ ;  /* 0x000000eb07037224 */ /* 0x000fe200078e02ff */
[----:B------:R-:W-:Y:S01]  /*0870*/  SHF.R.S32.HI R2, RZ, 0x1f, R235 ;  /* 0x0000001fff027819 */ /* 0x000fe200000114eb */
[----:B------:R-:W-:-:S04]  /*0880*/  IMAD.WIDE.U32 R22, R235, R6, R18 ;  /* 0x00000006eb167225 */ /* 0x000fc800078e0012 */
[----:B------:R-:W-:Y:S02]  /*0890*/  IMAD R2, R6, R2, R3 ;  /* 0x0000000206027224 */ /* 0x000fe400078e0203 */
[----:B------:R-:W-:Y:S02]  /*08a0*/  VIADD R3, R5, 0x30 ;  /* 0x0000003005037836 */ /* 0x000fe40000000000 */
[----:B------:R-:W-:Y:S02]  /*08b0*/  IMAD.IADD R25, R23, 0x1, R2 ;  /* 0x0000000117197824 */ /* 0x000fe400078e0202 */
[----:B-1----:R-:W-:Y:S05]  /*08c0*/  @P1 BRA `(.L_x_4181) ;  /* 0x00000000002c1947 */ /* 0x002fea0003800000 */
[----:B------:R-:W-:Y:S01]  /*08d0*/  MOV R24, R22 ;  /* 0x0000001600187202 */ /* 0x000fe20000000f00 */
[----:B------:R-:W-:-:S04]  /*08e0*/  IMAD R0, R15, R5, RZ ;  /* 0x000000050f007224 */ /* 0x000fc800078e02ff */
[----:B------:R-:W-:-:S04]  /*08f0*/  IMAD.WIDE.U32 R6, R14, R5, R24 ;  /* 0x000000050e067225 */ /* 0x000fc800078e0018 */
[----:B------:R-:W-:Y:S01]  /*0900*/  IMAD R0, R14, R13, R0 ;  /* 0x0000000d0e007224 */ /* 0x000fe200078e0200 */
[----:B-----5:R-:W-:-:S04]  /*0910*/  LEA R10, P1, R6, R16, 0x1 ;  /* 0x00000010060a7211 */ /* 0x020fc800078208ff */
[----:B------:R-:W-:-:S04]  /*0920*/  IADD3 R7, R7, R0, RZ ;  /* 0x0000000007077210 */ /* 0x000fc80007ffe0ff */
[----:B------:R-:W-:-:S05]  /*0930*/  LEA.HI.X R11, R6, R17, R7, 0x1, P1 ;  /* 0x00000011060b7211 */ /* 0x000fca00008f0c07 */
[----:B------:R1:W-:Y:S04]  /*0940*/  ST.E.128 desc[UR6][R10.64], RZ ;  /* 0x000000ff0a007985 */ /* 0x0003e8000c101d06 */
[----:B------:R1:W-:Y:S04]  /*0950*/  ST.E.128 desc[UR6][R10.64+0x80], RZ ;  /* 0x000080ff0a007985 */ /* 0x0003e8000c101d06 */
[----:B------:R1:W-:Y:S04]  /*0960*/  ST.E.128 desc[UR6][R10.64+0x100], RZ ;  /* 0x000100ff0a007985 */ /* 0x0003e8000c101d06 */
[----:B------:R1:W-:Y:S02]  /*0970*/  ST.E.128 desc[UR6][R10.64+0x180], RZ ;  /* 0x000180ff0a007985 */ /* 0x0003e4000c101d06 */
.L_x_4181:
[----:B------:R-:W-:Y:S05]  /*0980*/  BSYNC B0 ;  /* 0x0000000000007941 */ /* 0x000fea0003800000 */
.L_x_4180:
[----:B------:R-:W-:Y:S01]  /*0990*/  BSSY B0, `(.L_x_4182) ;  /* 0x0000015000007945 */ /* 0x000fe20003800000 */
[CC--:B------:R-:W-:Y:S01]  /*09a0*/  ISETP.GE.AND P1, PT, R3.reuse, R238.reuse, PT ;  /* 0x000000ee0300720c */ /* 0x0c0fe20003f26270 */
[----:B-1----:R-:W-:Y:S01]  /*09b0*/  @!P6 IMAD.MOV.U32 R11, RZ, RZ, 0x7f800000 ;  /* 0x7f800000ff0be424 */ /* 0x002fe200078e00ff */
[----:B------:R-:W-:Y:S01]  /*09c0*/  ISETP.GE.OR P3, PT, R3, R238, P3 ;  /* 0x000000ee0300720c */ /* 0x000fe20001f66670 */
[----:B------:R-:W-:Y:S01]  /*09d0*/  @!P4 IMAD.MOV.U32 R3, RZ, RZ, 0x7f800000 ;  /* 0x7f800000ff03c424 */ /* 0x000fe200078e00ff */
[----:B------:R-:W-:Y:S01]  /*09e0*/  @!P5 MOV R7, 0x7f800000 ;  /* 0x7f8000000007d802 */ /* 0x000fe20000000f00 */
[----:B------:R-:W-:Y:S05]  /*09f0*/  @P0 BRA `(.L_x_4183) ;  /* 0x0000000000380947 */ /* 0x000fea0003800000 */
[----:B------:R-:W-:Y:S01]  /*0a00*/  IADD3 R21, P0, R5, 0x10, RZ ;  /* 0x0000001005157810 */ /* 0x000fe20007f1e0ff */
[----:B------:R-:W-:Y:S01]  /*0a10*/  IMAD.MOV.U32 R26, RZ, RZ, R22 ;  /* 0x000000ffff1a7224 */ /* 0x000fe200078e0016 */
[----:B------:R-:W-:-:S03]  /*0a20*/  MOV R27, R25 ;  /* 0x00000019001b7202 */ /* 0x000fc60000000f00 */
[----:B------:R-:W-:Y:S02]  /*0a30*/  IMAD.X R19, RZ, RZ, R13, P0 ;  /* 0x000000ffff137224 */ /* 0x000fe400000e060d */
[----:B------:R-:W-:-:S04]  /*0a40*/  IMAD.WIDE.U32 R26, R14, R21, R26 ;  /* 0x000000150e1a7225 */ /* 0x000fc800078e001a */
[----:B------:R-:W-:Y:S01]  /*0a50*/  IMAD R19, R19, R14, RZ ;  /* 0x0000000e13137224 */ /* 0x000fe200078e02ff */
[----:B-----5:R-:W-:-:S03]  /*0a60*/  LEA R18, P0, R26, R16, 0x1 ;  /* 0x000000101a127211 */ /* 0x020fc600078008ff */
[----:B------:R-:W-:-:S05]  /*0a70*/  IMAD R19, R15, R21, R19 ;  /* 0x000000150f137224 */ /* 0x000fca00078e0213 */
[----:B------:R-:W-:-:S04]  /*0a80*/  IADD3 R19, R27, R19, RZ ;  /* 0x000000131b137210 */ /* 0x000fc80007ffe0ff */
[----:B------:R-:W-:-:S05]  /*0a90*/  LEA.HI.X R19, R26, R17, R19, 0x1, P0 ;  /* 0x000000111a137211 */ /* 0x000fca00000f0c13 */
[----:B------:R1:W-:Y:S04]  /*0aa0*/  ST.E.128 desc[UR6][R18.64], RZ ;  /* 0x000000ff12007985 */ /* 0x0003e8000c101d06 */
[----:B------:R1:W-:Y:S04]  /*0ab0*/  ST.E.128 desc[UR6][R18.64+0x80], RZ ;  /* 0x000080ff12007985 */ /* 0x0003e8000c101d06 */
[----:B------:R1:W-:Y:S04]  /*0ac0*/  ST.E.128 desc[UR6][R18.64+0x100], RZ ;  /* 0x000100ff12007985 */ /* 0x0003e8000c101d06 */
[----:B------:R1:W-:Y:S02]  /*0ad0*/  ST.E.128 desc[UR6][R18.64+0x180], RZ ;  /* 0x000180ff12007985 */ /* 0x0003e4000c101d06 */
.L_x_4183:
[----:B------:R-:W-:Y:S05]  /*0ae0*/  BSYNC B0 ;  /* 0x0000000000007941 */ /* 0x000fea0003800000 */
.L_x_4182:
[----:B------:R-:W-:Y:S04]  /*0af0*/  BSSY B0, `(.L_x_4184) ;  /* 0x0000010000007945 */ /* 0x000fe80003800000 */
[----:B------:R-:W-:Y:S05]  /*0b00*/  @P2 BRA `(.L_x_4185) ;  /* 0x0000000000382947 */ /* 0x000fea0003800000 */
[----:B------:R-:W-:Y:S01]  /*0b10*/  IADD3 R21, P0, R5, 0x20, RZ ;  /* 0x0000002005157810 */ /* 0x000fe20007f1e0ff */
[----:B------:R-:W-:Y:S01]  /*0b20*/  IMAD.MOV.U32 R26, RZ, RZ, R22 ;  /* 0x000000ffff1a7224 */ /* 0x000fe200078e0016 */
[----:B------:R-:W-:-:S03]  /*0b30*/  MOV R27, R25 ;  /* 0x00000019001b7202 */ /* 0x000fc60000000f00 */
[----:B-1----:R-:W-:Y:S02]  /*0b40*/  IMAD.X R19, RZ, RZ, R13, P0 ;  /* 0x000000ffff137224 */ /* 0x002fe400000e060d */
        /* <DEDUP_REMOVED lines=10> */
.L_x_4185:
[----:B------:R-:W-:Y:S05]  /*0bf0*/  BSYNC B0 ;  /* 0x0000000000007941 */ /* 0x000fea0003800000 */
.L_x_4184:
[----:B------:R-:W-:Y:S04]  /*0c00*/  BSSY B0, `(.L_x_4186) ;  /* 0x0000010000007945 */ /* 0x000fe80003800000 */
[----:B------:R-:W-:Y:S05]  /*0c10*/  @P1 BRA `(.L_x_4187) ;  /* 0x0000000000381947 */ /* 0x000fea0003800000 */
[----:B------:R-:W-:Y:S01]  /*0c20*/  IADD3 R5, P0, R5, 0x30, RZ ;  /* 0x0000003005057810 */ /* 0x000fe20007f1e0ff */
[----:B------:R-:W-:-:S04]  /*0c30*/  IMAD.MOV.U32 R12, RZ, RZ, R22 ;  /* 0x000000ffff0c7224 */ /* 0x000fc800078e0016 */
[----:B------:R-:W-:-:S04]  /*0c40*/  IMAD.X R13, RZ, RZ, R13, P0 ;  /* 0x000000ffff0d7224 */ /* 0x000fc800000e060d */
[----:B------:R-:W-:Y:S01]  /*0c50*/  IMAD R0, R13, R14, RZ ;  /* 0x0000000e0d007224 */ /* 0x000fe200078e02ff */
[----:B------:R-:W-:-:S03]  /*0c60*/  MOV R13, R25 ;  /* 0x00000019000d7202 */ /* 0x000fc60000000f00 */
[-C--:B------:R-:W-:Y:S02]  /*0c70*/  IMAD R0, R15, R5.reuse, R0 ;  /* 0x000000050f007224 */ /* 0x080fe400078e0200 */
[----:B------:R-:W-:-:S03]  /*0c80*/  IMAD.WIDE.U32 R12, R14, R5, R12 ;  /* 0x000000050e0c7225 */ /* 0x000fc600078e000c */
[----:B-----5:R-:W-:Y:S02]  /*0c90*/  LEA R4, P0, R12, R16, 0x1 ;  /* 0x000000100c047211 */ /* 0x020fe400078008ff */
[----:B------:R-:W-:-:S04]  /*0ca0*/  IADD3 R5, R13, R0, RZ ;  /* 0x000000000d057210 */ /* 0x000fc80007ffe0ff */
[----:B------:R-:W-:-:S05]  /*0cb0*/  LEA.HI.X R5, R12, R17, R5, 0x1, P0 ;  /* 0x000000110c057211 */ /* 0x000fca00000f0c05 */
[----:B------:R3:W-:Y:S04]  /*0cc0*/  ST.E.128 desc[UR6][R4.64], RZ ;  /* 0x000000ff04007985 */ /* 0x0007e8000c101d06 */
[----:B------:R3:W-:Y:S04]  /*0cd0*/  ST.E.128 desc[UR6][R4.64+0x80], RZ ;  /* 0x000080ff04007985 */ /* 0x0007e8000c101d06 */
[----:B------:R3:W-:Y:S04]  /*0ce0*/  ST.E.128 desc[UR6][R4.64+0x100], RZ ;  /* 0x000100ff04007985 */ /* 0x0007e8000c101d06 */
[----:B------:R3:W-:Y:S02]  /*0cf0*/  ST.E.128 desc[UR6][R4.64+0x180], RZ ;  /* 0x000180ff04007985 */ /* 0x0007e4000c101d06 */
.L_x_4187:
[----:B------:R-:W-:Y:S05]  /*0d00*/  BSYNC B0 ;  /* 0x0000000000007941 */ /* 0x000fea0003800000 */
.L_x_4186:
[----:B------:R-:W-:Y:S01]  /*0d10*/  MOV R235, 0x0 ;  /* 0x0000000000eb7802 */ /* 0x000fe20000000f00 */
[----:B------:R-:W-:Y:S04]  /*0d20*/  @!P6 ST.E desc[UR6][R8.64], R11 ;  /* 0x0000000b0800e985 */ /* 0x000fe8000c101906 */
[----:B------:R-:W-:Y:S04]  /*0d30*/  @!P5 ST.E desc[UR6][R8.64+0x40], R7 ;  /* 0x000040070800d985 */ /* 0x000fe8000c101906 */
[----:B------:R1:W-:Y:S02]  /*0d40*/  @!P4 ST.E desc[UR6][R8.64+0x80], R3 ;  /* 0x000080030800c985 */ /* 0x0003e4000c101906 */
[----:B-123-5:R-:W-:Y:S05]  /*0d50*/  @P3 RET.REL.NODEC R234 `(_ZN5flash24flash_fwd_splitkv_kernelI23Flash_fwd_kernel_traitsILi256ELi64ELi64ELi4ELb0ELb0EN7cutlass10bfloat16_tE19Flash_kernel_traitsILi256ELi64ELi64ELi4ES3_EELb0ELb0ELb0ELb0ELb1ELb0ELb0ELb1EEEvNS_16Flash_fwd_paramsE) ;  /* 0xfffffff0eaa83950 */ /* 0x02efea0003c3ffff */
[----:B------:R-:W-:Y:S02]  /*0d60*/  MOV R3, 0x7f800000 ;  /* 0x7f80000000037802 */ /* 0x000fe40000000f00 */
[----:B------:R-:W-:-:S03]  /*0d70*/  MOV R235, 0x0 ;  /* 0x0000000000eb7802 */ /* 0x000fc60000000f00 */
[----:B------:R1:W-:Y:S02]  /*0d80*/  ST.E desc[UR6][R8.64+0xc0], R3 ;  /* 0x0000c00308007985 */ /* 0x0003e4000c101906 */
[----:B-1----:R-:W-:Y:S05]  /*0d90*/  RET.REL.NODEC R234 `(_ZN5flash24flash_fwd_splitkv_kernelI23Flash_fwd_kernel_traitsILi256ELi64ELi64ELi4ELb0ELb0EN7cutlass10bfloat16_tE19Flash_kernel_traitsILi256ELi64ELi64ELi4ES3_EELb0ELb0ELb0ELb0ELb1ELb0ELb0ELb1EEEvNS_16Flash_fwd_paramsE) ;  /* 0xfffffff0ea987950 */ /* 0x002fea0003c3ffff */
.L_x_4179:
        /* <DEDUP_REMOVED lines=22> */
[----:B-----5:R-:W2:Y:S04]  /*0f00*/  LD.E R9, desc[UR6][R26.64+0x170] ;  /* 0x000170061a097980 */ /* 0x020ea8000c101900 */
[----:B------:R-:W3:Y:S01]  /*0f10*/  LD.E R2, desc[UR6][R26.64+0x68] ;  /* 0x000068061a027980 */ /* 0x000ee2000c101900 */
[----:B------:R-:W-:-:S03]  /*0f20*/  LEA R10, R165, 0xffffffc0, 0x6 ;  /* 0xffffffc0a50a7811 */ /* 0x000fc600078e30ff */
[----:B------:R-:W4:Y:S04]  /*0f30*/  LD.E.64 R16, desc[UR6][R26.64+0x20] ;  /* 0x000020061a107980 */ /* 0x000f28000c101b00 */
        /* <DEDUP_REMOVED lines=8> */
[----:B------:R-:W1:Y:S01]  /*0fc0*/  F2I.FTZ.U32.TRUNC.NTZ R13, R12 ;  /* 0x0000000c000d7305 */ /* 0x000e62000021f000 */
[----:B------:R-:W-:Y:S01]  /*0fd0*/  IABS R0, R9 ;  /* 0x0000000900007213 */ /* 0x000fe20000000000 */
        /* <DEDUP_REMOVED lines=20> */
[----:B------:R1:W4:Y:S01]  /*1120*/  LD.E R0, desc[UR6][R4.64] ;  /* 0x0000000604007980 */ /* 0x000322000c101900 */
        /* <DEDUP_REMOVED lines=19> */
[----:B------:R-:W-:Y:S01]  /*1260*/  @!P2 IADD3 R3, R3, 0x1, RZ ;  /* 0x000000010303a810 */ /* 0x000fe20007ffe0ff */
[----:B------:R-:W-:Y:S01]  /*1270*/  IMAD R10, R9, R6, R10 ;  /* 0x00000006090a7224 */ /* 0x000fe200078e020a */
[----:B------:R-:W-:Y:S02]  /*1280*/  ISETP.GE.AND P1, PT, R5, RZ, PT ;  /* 0x000000ff0500720c */ /* 0x000fe40003f26270 */
[----:B------:R-:W-:-:S05]  /*1290*/  ISETP.NE.AND P2, PT, R2, RZ, PT ;  /* 0x000000ff0200720c */ /* 0x000fca0003f45270 */
[----:B------:R-:W-:Y:S01]  /*12a0*/  @P3 VIADD R3, R3, 0x1 ;  /* 0x0000000103033836 */ /* 0x000fe20000000000 */
[----:B----4-:R-:W-:Y:S01]  /*12b0*/  SHF.R.S32.HI R7, RZ, 0x1f, R0 ;  /* 0x0000001fff077819 */ /* 0x010fe20000011400 */
[-C--:B------:R-:W-:Y:S02]  /*12c0*/  IMAD R4, R17, R0.reuse, RZ ;  /* 0x0000000011047224 */ /* 0x080fe400078e02ff */
        /* <DEDUP_REMOVED lines=13> */
[-C--:B--2---:R-:W-:Y:S02]  /*13a0*/  IMAD R2, R13, R0.reuse, RZ ;  /* 0x000000000d027224 */ /* 0x084fe400078e02ff */
        /* <DEDUP_REMOVED lines=9> */
.L_x_4189:
        /* <DEDUP_REMOVED lines=8> */
[----:B------:R-:W-:-:S02]  /*14c0*/  IMAD.MOV.U32 R22, RZ, RZ, RZ ;  /* 0x000000ffff167224 */ /* 0x000fc400078e00ff */
[----:B------:R-:W-:Y:S01]  /*14d0*/  @P4 IMAD.IADD R8, R11, 0x1, R12 ;  /* 0x000000010b084824 */ /* 0x000fe200078e020c */
[----:B------:R-:W-:Y:S02]  /*14e0*/  LEA R10, R165, 0xffffffc0, 0x6 ;  /* 0xffffffc0a50a7811 */ /* 0x000fe400078e30ff */
        /* <DEDUP_REMOVED lines=17> */
[----:B------:R-:W-:Y:S01]  /*1600*/  @!P4 IMAD R5, R6, R166, R5 ;  /* 0x000000a60605c224 */ /* 0x000fe200078e0205 */
[----:B-----5:R-:W-:-:S05]  /*1610*/  @!P4 SHF.R.S32.HI R6, RZ, 0x1f, R9 ;  /* 0x0000001fff06c819 */ /* 0x020fca0000011409 */
[----:B------:R-:W-:Y:S02]  /*1620*/  @!P1 IADD3 R0, R0, -R3, RZ ;  /* 0x8000000300009210 */ /* 0x000fe40007ffe0ff */
[----:B------:R-:W-:Y:S01]  /*1630*/  @!P4 IADD3 R23, R23, R5, RZ ;  /* 0x000000051717c210 */ /* 0x000fe20007ffe0ff */
[----:B----4-:R-:W-:Y:S01]  /*1640*/  @!P4 IMAD R5, R17, R9, RZ ;  /* 0x000000091105c224 */ /* 0x010fe200078e02ff */
[----:B------:R-:W-:Y:S01]  /*1650*/  ISETP.GE.U32.AND P3, PT, R0, R3, PT ;  /* 0x000000030000720c */ /* 0x000fe20003f66070 */
[----:B------:R-:W-:Y:S01]  /*1660*/  @P4 IMAD R7, R167, R8, RZ ;  /* 0x00000008a7074224 */ /* 0x000fe200078e02ff */
[----:B------:R-:W-:Y:S01]  /*1670*/  LOP3.LUT R0, R235, R4, RZ, 0x3c, !PT ;  /* 0x00000004eb007212 */ /* 0x000fe200078e3cff */
[----:B------:R-:W-:Y:S01]  /*1680*/  @P4 IMAD.WIDE.U32 R24, R166, R8, RZ ;  /* 0x00000008a6184225 */ /* 0x000fe200078e00ff */
[----:B------:R-:W-:-:S03]  /*1690*/  @!P1 IADD3 R2, R2, 0x1, RZ ;  /* 0x0000000102029810 */ /* 0x000fc60007ffe0ff */
[C---:B------:R-:W-:Y:S02]  /*16a0*/  @!P4 IMAD R5, R16.reuse, R6, R5 ;  /* 0x000000061005c224 */ /* 0x040fe400078e0205 */
[----:B------:R-:W-:Y:S01]  /*16b0*/  @!P4 IMAD.WIDE.U32 R16, R16, R9, R22 ;  /* 0x000000091010c225 */ /* 0x000fe200078e0016 */
[----:B------:R-:W-:Y:S02]  /*16c0*/  ISETP.GE.AND P2, PT, R0, RZ, PT ;  /* 0x000000ff0000720c */ /* 0x000fe40003f46270 */
[----:B------:R-:W-:Y:S01]  /*16d0*/  ISETP.NE.AND P1, PT, R4, RZ, PT ;  /* 0x000000ff0400720c */ /* 0x000fe20003f25270 */
[----:B------:R-:W-:Y:S01]  /*16e0*/  @P4 IMAD.IADD R7, R25, 0x1, R7 ;  /* 0x0000000119074824 */ /* 0x000fe200078e0207 */
[----:B------:R-:W-:Y:S01]  /*16f0*/  @!P4 SHF.R.S32.HI R3, RZ, 0x1f, R11 ;  /* 0x0000001fff03c819 */ /* 0x000fe2000001140b */
[----:B------:R-:W-:Y:S02]  /*1700*/  @!P4 IMAD.IADD R7, R17, 0x1, R5 ;  /* 0x000000011107c824 */ /* 0x000fe400078e0205 */
[----:B------:R-:W-:Y:S01]  /*1710*/  @!P4 IMAD R5, R169, R11, RZ ;  /* 0x0000000ba905c224 */ /* 0x000fe200078e02ff */
[----:B------:R-:W-:-:S02]  /*1720*/  @P4 MOV R8, R24 ;  /* 0x0000001800084202 */ /* 0x000fc40000000f00 */
[----:B------:R-:W-:Y:S01]  /*1730*/  @P3 IADD3 R2, R2, 0x1, RZ ;  /* 0x0000000102023810 */ /* 0x000fe20007ffe0ff */
[----:B------:R-:W-:Y:S01]  /*1740*/  @!P4 IMAD R3, R3, R168, R5 ;  /* 0x000000a80303c224 */ /* 0x000fe200078e0205 */
[----:B------:R-:W-:Y:S01]  /*1750*/  @!P4 MOV R8, R16 ;  /* 0x000000100008c202 */ /* 0x000fe20000000f00 */
[----:B------:R-:W-:Y:S01]  /*1760*/  @!P4 IMAD.WIDE.U32 R24, R168, R11, RZ ;  /* 0x0000000ba818c225 */ /* 0x000fe200078e00ff */
[----:B------:R-:W-:-:S03]  /*1770*/  SHF.R.S32.HI R17, RZ, 0x1f, R10 ;  /* 0x0000001fff117819 */ /* 0x000fc6000001140a */
[----:B------:R-:W-:Y:S01]  /*1780*/  IMAD.MOV.U32 R23, RZ, RZ, R7 ;  /* 0x000000ffff177224 */ /* 0x000fe200078e0007 */
[----:B------:R-:W-:Y:S01]  /*1790*/  MOV R7, R2 ;  /* 0x0000000200077202 */ /* 0x000fe20000000f00 */
[----:B------:R-:W-:Y:S01]  /*17a0*/  IMAD R6, R167, R10, RZ ;  /* 0x0000000aa7067224 */ /* 0x000fe200078e02ff */
[----:B------:R-:W-:Y:S02]  /*17b0*/  MOV R22, R8 ;  /* 0x0000000800167202 */ /* 0x000fe40000000f00 */
[----:B------:R-:W-:Y:S01]  /*17c0*/  @!P4 IADD3 R25, R25, R3, RZ ;  /* 0x000000031919c210 */ /* 0x000fe20007ffe0ff */
[----:B------:R-:W-:Y:S01]  /*17d0*/  @!P4 IMAD R0, R19, R9, RZ ;  /* 0x000000091300c224 */ /* 0x000fe200078e02ff */
[----:B------:R-:W-:Y:S02]  /*17e0*/  @!P2 IADD3 R7, -R7, RZ, RZ ;  /* 0x000000ff0707a210 */ /* 0x000fe40007ffe1ff */
[----:B------:R-:W-:Y:S01]  /*17f0*/  @!P4 SHF.R.S32.HI R3, RZ, 0x1f, R9 ;  /* 0x0000001fff03c819 */ /* 0x000fe20000011409 */
[----:B------:R-:W-:Y:S01]  /*1800*/  IMAD R6, R17, R166, R6 ;  /* 0x000000a611067224 */ /* 0x000fe200078e0206 */
[----:B------:R-:W-:Y:S01]  /*1810*/  @!P1 LOP3.LUT R7, RZ, R4, RZ, 0x33, !PT ;  /* 0x00000004ff079212 */ /* 0x000fe200078e33ff */
[----:B------:R-:W-:-:S03]  /*1820*/  IMAD.WIDE.U32 R22, R166, R10, R22 ;  /* 0x0000000aa6167225 */ /* 0x000fc600078e0016 */
[----:B------:R-:W-:Y:S01]  /*1830*/  SHF.R.S32.HI R5, RZ, 0x1f, R7 ;  /* 0x0000001fff057819 */ /* 0x000fe20000011407 */
[----:B------:R-:W-:Y:S02]  /*1840*/  @P4 IMAD.IADD R11, R11, 0x1, R12 ;  /* 0x000000010b0b4824 */ /* 0x000fe400078e020c */
        /* <DEDUP_REMOVED lines=15> */
.L_x_4190:
[----:B------:R-:W-:Y:S05]  /*1940*/  BSYNC B0 ;  /* 0x0000000000007941 */ /* 0x000fea0003800000 */
.L_x_4188:
[----:B------:R-:W-:Y:S01]  /*1950*/  ISETP.NE.AND P1, PT, R240, -0x1, PT ;  /* 0xfffffffff000780c */ /* 0x000fe20003f25270 */
[----:B------:R-:W2:Y:S04]  /*1960*/  LD.E.64 R150, desc[UR6][R26.64+0x30] ;  /* 0x000030061a967980 */ /* 0x000ea8000c101b00 */
[----:B------:R-:W3:Y:S04]  /*1970*/  LD.E.64 R18, desc[UR6][R26.64+0x48] ;  /* 0x000048061a127980 */ /* 0x000ee8000c101b00 */
[----:B------:R-:W4:Y:S04]  /*1980*/  LD.E.64 R8, desc[UR6][R26.64+0x8] ;  /* 0x000008061a087980 */ /* 0x000f28000c101b00 */
[----:B------:R-:W3:Y:S04]  /*1990*/  @!P1 LD.E.64 R22, desc[UR6][R26.64+0x18] ;  /* 0x000018061a169980 */ /* 0x000ee8000c101b00 */
[----:B------:R-:W4:Y:S04]  /*19a0*/  LD.E.64 R6, desc[UR6][R26.64+0x10] ;  /* 0x000010061a067980 */ /* 0x000f28000c101b00 */
[----:B------:R2:W5:Y:S04]  /*19b0*/  @P0 LD.E R12, desc[UR6][R28.64] ;  /* 0x000000061c0c0980 */ /* 0x000568000c101900 */
[----:B------:R1:W5:Y:S01]  /*19c0*/  LD.E.64 R152, desc[UR6][R26.64] ;  /* 0x000000061a987980 */ /* 0x000362000c101b00 */
[----:B------:R-:W-:-:S04]  /*19d0*/  SHF.R.S32.HI R11, RZ, 0x1f, R52 ;  /* 0x0000001fff0b7819 */ /* 0x000fc80000011434 */
[----:B------:R-:W-:-:S04]  /*19e0*/  LEA.HI R148, R11, R52, RZ, 0x3 ;  /* 0x000000340b947211 */ /* 0x000fc800078f18ff */
[----:B------:R-:W-:-:S05]  /*19f0*/  LOP3.LUT R15, R148, 0xfffffff8, RZ, 0xc0, !PT ;  /* 0xfffffff8940f7812 */ /* 0x000fca00078ec0ff */
[----:B------:R-:W-:Y:S01]  /*1a00*/  IMAD.IADD R60, R52, 0x1, -R15 ;  /* 0x00000001343c7824 */ /* 0x000fe200078e0a0f */
[----:B------:R-:W-:-:S03]  /*1a10*/  SHF.R.S32.HI R148, RZ, 0x3, R148 ;  /* 0x00000003ff947819 */ /* 0x000fc60000011494 */
[----:B------:R-:W-:Y:S02]  /*1a20*/  IMAD.SHL.U32 R24, R60, 0x8, RZ ;  /* 0x000000083c187824 */ /* 0x000fe400078e00ff */
[----:B------:R-:W-:-:S03]  /*1a30*/  IMAD.SHL.U32 R15, R148, 0x40, RZ ;  /* 0x00000040940f7824 */ /* 0x000fc600078e00ff */
[----:B------:R-:W-:Y:S02]  /*1a40*/  IADD3 R16, P2, R24, R2, RZ ;  /* 0x0000000218107210 */ /* 0x000fe40007f5e0ff */
[----:B------:R-:W-:Y:S01]  /*1a50*/  SHF.R.S32.HI R25, RZ, 0x1f, R24 ;  /* 0x0000001fff197819 */ /* 0x000fe20000011418 */
[----:B-----5:R-:W-:Y:S01]  /*1a60*/  IMAD R2, R17, R168, RZ ;  /* 0x000000a811027224 */ /* 0x020fe200078e02ff */
[----:B------:R-:W-:Y:S02]  /*1a70*/  LOP3.LUT R15, R15, 0x1c0, RZ, 0xc0, !PT ;  /* 0x000001c00f0f7812 */ /* 0x000fe400078ec0ff */
[----:B------:R-:W-:Y:S01]  /*1a80*/  IADD3.X R17, R25, R13, RZ, P2, !PT ;  /* 0x0000000d19117210 */ /* 0x000fe200017fe4ff */
[C---:B------:R-:W-:Y:S01]  /*1a90*/  IMAD R2, R10.reuse, R169, R2 ;  /* 0x000000a90a027224 */ /* 0x040fe200078e0202 */
[----:B------:R-:W-:Y:S02]  /*1aa0*/  LOP3.LUT R140, R15, 0x38, R24, 0xf8, !PT ;  /* 0x000000380f8c7812 */ /* 0x000fe400078ef818 */
[----:B------:R-:W-:Y:S01]  /*1ab0*/  LEA.HI R70, R11, R52, RZ, 0x4 ;  /* 0x000000340b467211 */ /* 0x000fe200078f20ff */
[----:B------:R-:W-:Y:S01]  /*1ac0*/  IMAD.WIDE.U32 R16, R10, R168, R16 ;  /* 0x000000a80a107225 */ /* 0x000fe200078e0010 */
[----:B------:R-:W-:-:S02]  /*1ad0*/  SHF.R.U32.HI R15, RZ, 0x3, R15 ;  /* 0x00000003ff0f7819 */ /* 0x000fc4000001160f */
[----:B------:R-:W-:Y:S02]  /*1ae0*/  SHF.R.S32.HI R61, RZ, 0x1f, R236 ;  /* 0x0000001fff3d7819 */ /* 0x000fe400000114ec */
[----:B------:R-:W-:Y:S01]  /*1af0*/  LOP3.LUT R140, R140, R15, RZ, 0x3c, !PT ;  /* 0x0000000f8c8c7212 */ /* 0x000fe200078e3cff */
[----:B------:R-:W-:Y:S01]  /*1b00*/  IMAD R231, R167, R148, RZ ;  /* 0x00000094a7e77224 */ /* 0x000fe200078e02ff */
[----:B------:R-:W-:-:S05]  /*1b10*/  SHF.R.S32.HI R149, RZ, 0x1f, R148 ;  /* 0x0000001fff957819 */ /* 0x000fca0000011494 */
[----:B------:R-:W-:Y:S02]  /*1b20*/  IMAD R231, R149, R166, R231 ;  /* 0x000000a695e77224 */ /* 0x000fe400078e02e7 */
[----:B------:R-:W-:Y:S02]  /*1b30*/  IMAD.MOV.U32 R55, RZ, RZ, 0x10 ;  /* 0x00000010ff377424 */ /* 0x000fe400078e00ff */
[----:B------:R-:W-:Y:S01]  /*1b40*/  IMAD.MOV.U32 R53, RZ, RZ, 0x20 ;  /* 0x00000020ff357424 */ /* 0x000fe200078e00ff */
[----:B------:R-:W-:Y:S01]  /*1b50*/  SHF.L.U64.HI R65, R166, 0x4, R167 ;  /* 0x00000004a6417819 */ /* 0x000fe200000102a7 */
[----:B------:R-:W-:Y:S01]  /*1b60*/  IMAD.SHL.U32 R63, R168, 0x10, RZ ;  /* 0x00000010a83f7824 */ /* 0x000fe200078e00ff */
[----:B------:R-:W-:Y:S02]  /*1b70*/  SHF.L.U32 R64, R166, 0x4, RZ ;  /* 0x00000004a6407819 */ /* 0x000fe400000006ff */
[----:B------:R-:W-:Y:S02]  /*1b80*/  SHF.L.U64.HI R62, R168, 0x4, R169 ;  /* 0x00000004a83e7819 */ /* 0x000fe400000102a9 */
[----:B------:R-:W-:Y:S01]  /*1b90*/  SHF.L.U32 R67, R60, 0x2, RZ ;  /* 0x000000023c437819 */ /* 0x000fe200000006ff */
[----:B--2---:R-:W-:-:S04]  /*1ba0*/  @P1 IMAD.WIDE.U32 R28, R150, R240, RZ ;  /* 0x000000f0961c1225 */ /* 0x004fc800078e00ff */
[----:B------:R-:W-:Y:S02]  /*1bb0*/  @P1 IMAD R15, R151, R240, RZ ;  /* 0x000000f0970f1224 */ /* 0x000fe400078e02ff */
[----:B------:R-:W-:Y:S02]  /*1bc0*/  @P1 IMAD.MOV.U32 R13, RZ, RZ, R28 ;  /* 0x000000ffff0d1224 */ /* 0x000fe400078e001c */
[-C--:B---3--:R-:W-:Y:S02]  /*1bd0*/  @!P1 IMAD R10, R23, R236.reuse, RZ ;  /* 0x000000ec170a9224 */ /* 0x088fe400078e02ff */
[----:B------:R-:W-:Y:S01]  /*1be0*/  IMAD.IADD R23, R17, 0x1, R2 ;  /* 0x0000000111177824 */ /* 0x000fe200078e0202 */
[----:B------:R-:W-:Y:S01]  /*1bf0*/  LOP3.LUT R17, R70, 0xfffffff0, RZ, 0xc0, !PT ;  /* 0xfffffff046117812 */ /* 0x000fe200078ec0ff */
[----:B------:R-:W-:-:S04]  /*1c00*/  @!P1 IMAD.WIDE.U32 R30, R22, R236, RZ ;  /* 0x000000ec161e9225 */ /* 0x000fc800078e00ff */
[----:B------:R-:W-:Y:S02]  /*1c10*/  @!P1 IMAD R2, R22, R61, R10 ;  /* 0x0000003d16029224 */ /* 0x000fe400078e020a */
[----:B------:R-:W-:Y:S02]  /*1c20*/  @!P1 IMAD.MOV.U32 R13, RZ, RZ, R30 ;  /* 0x000000ffff0d9224 */ /* 0x000fe400078e001e */
[----:B------:R-:W-:Y:S01]  /*1c30*/  IMAD.IADD R68, R52, 0x1, -R17 ;  /* 0x0000000134447824 */ /* 0x000fe200078e0a11 */
[----:B------:R-:W-:Y:S02]  /*1c40*/  @P1 IADD3 R15, R29, R15, RZ ;  /* 0x0000000f1d0f1210 */ /* 0x000fe40007ffe0ff */
[----:B------:R-:W-:Y:S02]  /*1c50*/  @!P1 IADD3 R15, R31, R2, RZ ;  /* 0x000000021f0f9210 */ /* 0x000fe40007ffe0ff */
[----:B------:R-:W-:Y:S02]  /*1c60*/  IADD3 R14, P2, R24, R13, RZ ;  /* 0x0000000d180e7210 */ /* 0x000fe40007f5e0ff */
[----:B------:R-:W-:Y:S01]  /*1c70*/  SHF.R.S32.HI R69, RZ, 0x1f, R68 ;  /* 0x0000001fff457819 */ /* 0x000fe20000011444 */
[----:B------:R-:W-:Y:S01]  /*1c80*/  IMAD R13, R19, R235, RZ ;  /* 0x000000eb130d7224 */ /* 0x000fe200078e02ff */
[----:B------:R-:W-:Y:S01]  /*1c90*/  SHF.R.S32.HI R2, RZ, 0x1f, R235 ;  /* 0x0000001fff027819 */ /* 0x000fe200000114eb */
[----:B------:R-:W-:Y:S01]  /*1ca0*/  IMAD.X R15, R25, 0x1, R15, P2 ;  /* 0x00000001190f7824 */ /* 0x000fe200010e060f */
[----:B------:R-:W-:Y:S01]  /*1cb0*/  LEA.HI R69, R69, R68, RZ, 0x3 ;  /* 0x0000004445457211 */ /* 0x000fe200078f18ff */
[----:B------:R-:W-:-:S02]  /*1cc0*/  IMAD R10, R21, R4, RZ ;  /* 0x00000004150a7224 */ /* 0x000fc400078e02ff */
[----:B------:R-:W-:Y:S02]  /*1cd0*/  IMAD.MOV.U32 R22, RZ, RZ, R16 ;  /* 0x000000ffff167224 */ /* 0x000fe400078e0010 */
[----:B------:R-:W-:Y:S01]  /*1ce0*/  IMAD R2, R18, R2, R13 ;  /* 0x0000000212027224 */ /* 0x000fe200078e020d */
[----:B------:R-:W-:Y:S01]  /*1cf0*/  LEA.HI R13, R11, R52, RZ, 0x6 ;  /* 0x000000340b0d7211 */ /* 0x000fe200078f30ff */
[----:B------:R-:W-:Y:S01]  /*1d00*/  IMAD.WIDE.U32 R144, R235, R18, R14 ;  /* 0x00000012eb907225 */ /* 0x000fe200078e000e */
[----:B------:R-:W-:Y:S02]  /*1d10*/  LOP3.LUT R11, R69, 0xfffffff8, RZ, 0xc0, !PT ;  /* 0xfffffff8450b7812 */ /* 0x000fe400078ec0ff */
[----:B------:R-:W-:Y:S01]  /*1d20*/  IADD3 R14, P1, R24, R0, RZ ;  /* 0x00000000180e7210 */ /* 0x000fe20007f3e0ff */
[-C--:B------:R-:W-:Y:S02]  /*1d30*/  IMAD R10, R5, R20.reuse, R10 ;  /* 0x00000014050a7224 */ /* 0x080fe400078e020a */
[----:B------:R-:W-:Y:S01]  /*1d40*/  IMAD.WIDE.U32 R20, R4, R20, R22 ;  /* 0x0000001404147225 */ /* 0x000fe200078e0016 */
[----:B------:R-:W-:-:S02]  /*1d50*/  IADD3 R68, R68, -R11, RZ ;  /* 0x8000000b44447210 */ /* 0x000fc40007ffe0ff */
[----:B------:R-:W-:Y:S01]  /*1d60*/  SHF.R.S32.HI R11, RZ, 0x1f, R66 ;  /* 0x0000001fff0b7819 */ /* 0x000fe20000011442 */
[----:B------:R-:W-:Y:S02]  /*1d70*/  IMAD.X R15, R25, 0x1, R3, P1 ;  /* 0x00000001190f7824 */ /* 0x000fe400008e0603 */
[----:B------:R-:W-:Y:S02]  /*1d80*/  IMAD.IADD R21, R21, 0x1, R10 ;  /* 0x0000000115157824 */ /* 0x000fe400078e020a */
[----:B------:R-:W-:Y:S02]  /*1d90*/  IMAD R3, R169, R148, RZ ;  /* 0x00000094a9037224 */ /* 0x000fe400078e02ff */
[----:B------:R-:W-:Y:S01]  /*1da0*/  IMAD.IADD R145, R145, 0x1, R2 ;  /* 0x0000000191917824 */ /* 0x000fe200078e0202 */
[----:B------:R-:W-:Y:S01]  /*1db0*/  LEA.HI R2, R11, R66, RZ, 0x6 ;  /* 0x000000420b027211 */ /* 0x000fe200078f30ff */
[----:B------:R-:W-:-:S04]  /*1dc0*/  IMAD.WIDE.U32 R14, R148, R166, R14 ;  /* 0x000000a6940e7225 */ /* 0x000fc800078e000e */
[-C--:B------:R-:W-:Y:S02]  /*1dd0*/  IMAD R0, R149, R168.reuse, R3 ;  /* 0x000000a895007224 */ /* 0x080fe400078e0203 */
[----:B------:R-:W-:Y:S01]  /*1de0*/  IMAD.WIDE.U32 R20, R148, R168, R20 ;  /* 0x000000a894147225 */ /* 0x000fe200078e0014 */
[----:B------:R-:W-:Y:S02]  /*1df0*/  SHF.R.S32.HI R2, RZ, 0x6, R2 ;  /* 0x00000006ff027819 */ /* 0x000fe40000011402 */
[----:B----4-:R-:W-:Y:S01]  /*1e00*/  LEA R232, P2, R14, R8, 0x1 ;  /* 0x000000080ee87211 */ /* 0x010fe200078408ff */
[----:B------:R-:W-:Y:S01]  /*1e10*/  IMAD.IADD R231, R15, 0x1, R231 ;  /* 0x000000010fe77824 */ /* 0x000fe200078e02e7 */
[----:B------:R-:W-:Y:S02]  /*1e20*/  IADD3 R0, R21, R0, RZ ;  /* 0x0000000015007210 */ /* 0x000fe40007ffe0ff */
[----:B------:R-:W-:Y:S02]  /*1e30*/  LEA R244, P1, R20, R6, 0x1 ;  /* 0x0000000614f47211 */ /* 0x000fe400078208ff */
[----:B------:R-:W-:-:S02]  /*1e40*/  VIMNMX R80, RZ, R2, !PT ;  /* 0x00000002ff507248 */ /* 0x000fc40007fe0100 */
[----:B------:R-:W-:Y:S02]  /*1e50*/  LEA.HI.X R231, R14, R9, R231, 0x1, P2 ;  /* 0x000000090ee77211 */ /* 0x000fe400010f0ce7 */
[----:B------:R-:W-:Y:S02]  /*1e60*/  LEA.HI.X R245, R20, R7, R0, 0x1, P1 ;  /* 0x0000000714f57211 */ /* 0x000fe400008f0c00 */
[----:B------:R-:W-:Y:S02]  /*1e70*/  R2P PR, R68, 0x6 ;  /* 0x0000000644007804 */ /* 0x000fe40000000000 */
[----:B------:R-:W-:Y:S01]  /*1e80*/  ISETP.GT.AND P3, PT, R165, R80, PT ;  /* 0x00000050a500720c */ /* 0x000fe20003f64270 */
[----:B------:R-:W-:-:S04]  /*1e90*/  IMAD.WIDE R16, R237, 0x40, R148 ;  /* 0x00000040ed107825 */ /* 0x000fc800078e0294 */
[-C--:B------:R-:W-:Y:S01]  /*1ea0*/  IMAD R147, R17, R150.reuse, RZ ;  /* 0x0000009611937224 */ /* 0x080fe200078e02ff */
[----:B------:R-:W-:Y:S01]  /*1eb0*/  SHF.L.U32 R13, R13, 0x3, RZ ;  /* 0x000000030d0d7819 */ /* 0x000fe200000006ff */
[----:B------:R-:W-:-:S04]  /*1ec0*/  IMAD.WIDE.U32 R144, R16, R150, R144 ;  /* 0x0000009610907225 */ /* 0x000fc800078e0090 */
[----:B------:R-:W-:Y:S01]  /*1ed0*/  IMAD R147, R16, R151, R147 ;  /* 0x0000009710937224 */ /* 0x000fe200078e0293 */
[----:B------:R-:W-:Y:S01]  /*1ee0*/  LOP3.LUT R140, R140, 0xfffffe00, R13, 0xf8, !PT ;  /* 0xfffffe008c8c7812 */ /* 0x000fe200078ef80d */
[----:B------:R-:W-:Y:S01]  /*1ef0*/  @!P0 IMAD.MOV.U32 R12, RZ, RZ, RZ ;  /* 0x000000ffff0c8224 */ /* 0x000fe200078e00ff */
[----:B------:R-:W-:Y:S01]  /*1f00*/  SEL R55, R55, 0xfffffff0, !P1 ;  /* 0xfffffff037377807 */ /* 0x000fe20004800000 */
[----:B------:R-:W-:Y:S01]  /*1f10*/  IMAD.IADD R147, R145, 0x1, R147 ;  /* 0x0000000191937824 */ /* 0x000fe200078e0293 */
[----:B------:R-:W-:Y:S01]  /*1f20*/  SEL R53, R53, 0xffffffe0, !P2 ;  /* 0xffffffe035357807 */ /* 0x000fe20005000000 */
[----:B-1----:R-:W-:Y:S06]  /*1f30*/  @!P3 BRA `(.L_x_4191) ;  /* 0x000000a000ecb947 */ /* 0x002fec0003800000 */
        /* <DEDUP_REMOVED lines=11> */
[----:B------:R-:W-:-:S04]  /*1ff0*/  LEA R13, R165, 0xffffffc0, 0x6 ;  /* 0xffffffc0a50d7811 */ /* 0x000fc800078e30ff */
[----:B------:R-:W-:Y:S01]  /*2000*/  IADD3 R12, R13, R12, RZ ;  /* 0x0000000c0d0c7210 */ /* 0x000fe20007ffe0ff */
[C---:B------:R-:W-:Y:S01]  /*2010*/  IMAD.SHL.U32 R76, R168.reuse, 0x20, RZ ;  /* 0x00000020a84c7824 */ /* 0x040fe200078e00ff */
[C---:B------:R-:W-:Y:S01]  /*2020*/  SHF.L.U64.HI R77, R168.reuse, 0x5, R169 ;  /* 0x00000005a84d7819 */ /* 0x040fe200000102a9 */
[----:B------:R-:W-:Y:S02]  /*2030*/  IMAD R75, R169, 0x60, RZ ;  /* 0x00000060a94b7824 */ /* 0x000fe400078e02ff */
[----:B------:R-:W-:Y:S01]  /*2040*/  IMAD.WIDE.U32 R154, R168, 0x60, RZ ;  /* 0x00000060a89a7825 */ /* 0x000fe200078e00ff */
[----:B------:R-:W-:Y:S02]  /*2050*/  SHF.L.U64.HI R77, R76, 0x1, R77 ;  /* 0x000000014c4d7819 */ /* 0x000fe4000001024d */
[C---:B------:R-:W-:Y:S01]  /*2060*/  IADD3 R73, R148.reuse, 0x20, RZ ;  /* 0x0000002094497810 */ /* 0x040fe20007ffe0ff */
[----:B------:R-:W-:Y:S01]  /*2070*/  VIADD R74, R148, 0x10 ;  /* 0x00000010944a7836 */ /* 0x000fe20000000000 */
[----:B------:R-:W-:Y:S01]  /*2080*/  SHF.L.U64.HI R79, R166, 0x5, R167 ;  /* 0x00000005a64f7819 */ /* 0x000fe200000102a7 */
[----:B------:R-:W-:Y:S01]  /*2090*/  VIADD R72, R148, 0x30 ;  /* 0x0000003094487836 */ /* 0x000fe20000000000 */
[----:B------:R-:W-:Y:S01]  /*20a0*/  MOV R116, R245 ;  /* 0x000000f500747202 */ /* 0x000fe20000000f00 */
[----:B------:R-:W-:Y:S01]  /*20b0*/  IMAD.SHL.U32 R78, R166, 0x20, RZ ;  /* 0x00000020a64e7824 */ /* 0x000fe200078e00ff */
[----:B------:R-:W-:Y:S01]  /*20c0*/  MOV R158, R232 ;  /* 0x000000e8009e7202 */ /* 0x000fe20000000f00 */
[----:B------:R-:W-:-:S02]  /*20d0*/  IMAD.MOV.U32 R117, RZ, RZ, R244 ;  /* 0x000000ffff757224 */ /* 0x000fc400078e00f4 */
[----:B------:R-:W-:Y:S02]  /*20e0*/  IMAD.SHL.U32 R76, R76, 0x2, RZ ;  /* 0x000000024c4c7824 */ /* 0x000fe400078e00ff */
[----:B------:R-:W-:Y:S02]  /*20f0*/  IMAD.IADD R75, R155, 0x1, R75 ;  /* 0x000000019b4b7824 */ /* 0x000fe400078e024b */
[----:B------:R-:W-:Y:S02]  /*2100*/  IMAD.MOV.U32 R159, RZ, RZ, R231 ;  /* 0x000000ffff9f7224 */ /* 0x000fe400078e00e7 */
[-C--:B--2---:R-:W-:Y:S02]  /*2110*/  IMAD R0, R29, R236.reuse, RZ ;  /* 0x000000ec1d007224 */ /* 0x084fe400078e02ff */
[----:B---3--:R-:W-:Y:S02]  /*2120*/  IMAD R2, R31, R236, RZ ;  /* 0x000000ec1f027224 */ /* 0x008fe400078e02ff */
[----:B------:R-:W-:-:S02]  /*2130*/  IMAD R0, R28, R61, R0 ;  /* 0x0000003d1c007224 */ /* 0x000fc400078e0200 */
[----:B------:R-:W-:-:S04]  /*2140*/  IMAD.WIDE.U32 R28, R236, R28, R24 ;  /* 0x0000001cec1c7225 */ /* 0x000fc800078e0018 */
[----:B------:R-:W-:-:S04]  /*2150*/  IMAD.WIDE.U32 R22, R236, R30, R24 ;  /* 0x0000001eec167225 */ /* 0x000fc800078e0018 */
[----:B------:R-:W-:Y:S02]  /*2160*/  IMAD R2, R30, R61, R2 ;  /* 0x0000003d1e027224 */ /* 0x000fe400078e0202 */
[----:B------:R-:W-:Y:S01]  /*2170*/  IMAD.IADD R29, R29, 0x1, R0 ;  /* 0x000000011d1d7824 */ /* 0x000fe200078e0200 */
[----:B------:R-:W-:Y:S01]  /*2180*/  SHF.R.S32.HI R0, RZ, 0x1f, R13 ;  /* 0x0000001fff007819 */ /* 0x000fe2000001140d */
[----:B------:R-:W-:Y:S02]  /*2190*/  IMAD.IADD R23, R23, 0x1, R2 ;  /* 0x0000000117177824 */ /* 0x000fe400078e0202 */
[-C--:B----4-:R-:W-:Y:S02]  /*21a0*/  IMAD R3, R161, R13.reuse, RZ ;  /* 0x0000000da1037224 */ /* 0x090fe400078e02ff */
[----:B-----5:R-:W-:Y:S02]  /*21b0*/  IMAD R11, R157, R13, RZ ;  /* 0x0000000d9d0b7224 */ /* 0x020fe400078e02ff */
[----:B------:R-:W-:-:S02]  /*21c0*/  IMAD R3, R160, R0, R3 ;  /* 0x00000000a0037224 */ /* 0x000fc400078e0203 */
[----:B------:R-:W-:-:S04]  /*21d0*/  IMAD.WIDE.U32 R22, R160, R13, R22 ;  /* 0x0000000da0167225 */ /* 0x000fc800078e0016 */
[----:B------:R-:W-:Y:S02]  /*21e0*/  IMAD R11, R156, R0, R11 ;  /* 0x000000009c0b7224 */ /* 0x000fe400078e020b */
[----:B------:R-:W-:Y:S01]  /*21f0*/  IMAD.WIDE.U32 R28, R13, R156, R28 ;  /* 0x0000009c0d1c7225 */ /* 0x000fe200078e001c */
[----:B------:R-:W-:Y:S02]  /*2200*/  IADD3 R23, R23, R3, RZ ;  /* 0x0000000317177210 */ /* 0x000fe40007ffe0ff */
[----:B------:R-:W-:Y:S01]  /*2210*/  IADD3 R3, P0, -R66, R148, RZ ;  /* 0x0000009442037210 */ /* 0x000fe20007f1e1ff */
[----:B------:R-:W-:Y:S01]  /*2220*/  IMAD.IADD R29, R29, 0x1, R11 ;  /* 0x000000011d1d7824 */ /* 0x000fe200078e020b */
[----:B------:R-:W-:Y:S01]  /*2230*/  SHF.R.S32.HI R11, RZ, 0x1f, R66 ;  /* 0x0000001fff0b7819 */ /* 0x000fe20000011442 */
[----:B------:R-:W-:Y:S01]  /*2240*/  IMAD R2, R21, R4, RZ ;  /* 0x0000000415027224 */ /* 0x000fe200078e02ff */
[----:B------:R-:W-:Y:S01]  /*2250*/  LEA.HI R139, R10, R10, RZ, 0x1 ;  /* 0x0000000a0a8b7211 */ /* 0x000fe200078f08ff */
[----:B------:R-:W-:-:S02]  /*2260*/  IMAD R0, R19, R4, RZ ;  /* 0x0000000413007224 */ /* 0x000fc400078e02ff */
[-C--:B------:R-:W-:Y:S01]  /*2270*/  IMAD R2, R20, R5.reuse, R2 ;  /* 0x0000000514027224 */ /* 0x080fe200078e0202 */
[----:B------:R-:W-:Y:S01]  /*2280*/  SHF.R.S32.HI R139, RZ, 0x1, R139 ;  /* 0x00000001ff8b7819 */ /* 0x000fe2000001148b */
[----:B------:R-:W-:Y:S02]  /*2290*/  IMAD R0, R18, R5, R0 ;  /* 0x0000000512007224 */ /* 0x000fe400078e0200 */
[----:B------:R-:W-:-:S04]  /*22a0*/  IMAD.WIDE.U32 R20, R20, R4, R28 ;  /* 0x0000000414147225 */ /* 0x000fc800078e001c */
[----:B------:R-:W-:-:S04]  /*22b0*/  IMAD.WIDE.U32 R18, R18, R4, R22 ;  /* 0x0000000412127225 */ /* 0x000fc800078e0016 */
[----:B------:R-:W-:Y:S02]  /*22c0*/  IMAD.X R11, R149, 0x1, ~R11, P0 ;  /* 0x00000001950b7824 */ /* 0x000fe400000e0e0b */
[----:B------:R-:W-:Y:S02]  /*22d0*/  IMAD.IADD R21, R21, 0x1, R2 ;  /* 0x0000000115157824 */ /* 0x000fe400078e0202 */
[----:B------:R-:W-:Y:S02]  /*22e0*/  IMAD.IADD R19, R19, 0x1, R0 ;  /* 0x0000000113137824 */ /* 0x000fe400078e0200 */
[C---:B------:R-:W-:Y:S02]  /*22f0*/  IMAD R109, R11.reuse, R156, RZ ;  /* 0x0000009c0b6d7224 */ /* 0x040fe400078e02ff */
[----:B------:R-:W-:Y:S02]  /*2300*/  IMAD R111, R11, R160, RZ ;  /* 0x000000a00b6f7224 */ /* 0x000fe400078e02ff */
[----:B------:R-:W-:-:S02]  /*2310*/  IMAD R4, R148, R139, R67 ;  /* 0x0000008b94047224 */ /* 0x000fc400078e0243 */
[----:B------:R-:W-:Y:S02]  /*2320*/  IMAD R115, R139, R12, RZ ;  /* 0x0000000c8b737224 */ /* 0x000fe400078e02ff */
[-C--:B------:R-:W-:Y:S02]  /*2330*/  IMAD R109, R157, R3.reuse, R109 ;  /* 0x000000039d6d7224 */ /* 0x080fe400078e026d */
[----:B------:R-:W-:-:S04]  /*2340*/  IMAD.WIDE.U32 R10, R156, R3, R20 ;  /* 0x000000039c0a7225 */ /* 0x000fc800078e0014 */
[-C--:B------:R-:W-:Y:S02]  /*2350*/  IMAD R111, R161, R3.reuse, R111 ;  /* 0x00000003a16f7224 */ /* 0x080fe400078e026f */
[----:B------:R-:W-:-:S04]  /*2360*/  IMAD.WIDE.U32 R12, R160, R3, R18 ;  /* 0x00000003a00c7225 */ /* 0x000fc800078e0012 */
[----:B------:R-:W-:Y:S01]  /*2370*/  IMAD.IADD R3, R67, 0x1, R4 ;  /* 0x0000000143037824 */ /* 0x000fe200078e0204 */
[----:B------:R-:W-:Y:S02]  /*2380*/  SHF.R.S32.HI R2, RZ, 0x1f, R115 ;  /* 0x0000001fff027819 */ /* 0x000fe40000011473 */
[----:B------:R-:W-:Y:S01]  /*2390*/  IADD3 R0, P3, R115, R4, RZ ;  /* 0x0000000473007210 */ /* 0x000fe20007f7e0ff */
[----:B------:R-:W-:Y:S01]  /*23a0*/  IMAD.IADD R109, R11, 0x1, R109 ;  /* 0x000000010b6d7824 */ /* 0x000fe200078e026d */
[----:B------:R-:W-:Y:S01]  /*23b0*/  IADD3 R115, P2, R115, R3, RZ ;  /* 0x0000000373737210 */ /* 0x000fe20007f5e0ff */
[----:B------:R-:W-:Y:S01]  /*23c0*/  IMAD.IADD R111, R13, 0x1, R111 ;  /* 0x000000010d6f7824 */ /* 0x000fe200078e026f */
[----:B------:R-:W-:Y:S02]  /*23d0*/  LEA R108, P1, R10, R16, 0x1 ;  /* 0x000000100a6c7211 */ /* 0x000fe400078208ff */
[----:B------:R-:W-:Y:S02]  /*23e0*/  LEA R110, P0, R12, R14, 0x1 ;  /* 0x0000000e0c6e7211 */ /* 0x000fe400078008ff */
[----:B------:R-:W-:-:S02]  /*23f0*/  LEA.HI.X.SX32 R5, R4, R2, 0x1, P3 ;  /* 0x0000000204057211 */ /* 0x000fc400018f0eff */
[----:B------:R-:W-:Y:S01]  /*2400*/  SHF.L.U32 R28, R0, 0x1, RZ ;  /* 0x00000001001c7819 */ /* 0x000fe200000006ff */
[----:B------:R-:W-:Y:S01]  /*2410*/  IMAD.SHL.U32 R114, R115, 0x2, RZ ;  /* 0x0000000273727824 */ /* 0x000fe200078e00ff */
[----:B------:R-:W-:Y:S02]  /*2420*/  LEA.HI.X R109, R10, R17, R109, 0x1, P1 ;  /* 0x000000110a6d7211 */ /* 0x000fe400008f0c6d */
[----:B------:R-:W-:Y:S01]  /*2430*/  LEA.HI.X.SX32 R2, R3, R2, 0x1, P2 ;  /* 0x0000000203027211 */ /* 0x000fe200010f0eff */
[----:B------:R-:W-:Y:S01]  /*2440*/  IMAD.SHL.U32 R82, R160, 0x10, RZ ;  /* 0x00000010a0527824 */ /* 0x000fe200078e00ff */
[----:B------:R-:W-:Y:S02]  /*2450*/  LEA.HI.X R111, R12, R15, R111, 0x1, P0 ;  /* 0x0000000f0c6f7211 */ /* 0x000fe400000f0c6f */
[----:B------:R-:W-:Y:S02]  /*2460*/  SHF.L.U64.HI R0, R0, 0x1, R5 ;  /* 0x0000000100007819 */ /* 0x000fe40000010205 */
[----:B------:R-:W-:-:S02]  /*2470*/  IADD3 R56, P1, R8, R28, RZ ;  /* 0x0000001c08387210 */ /* 0x000fc40007f3e0ff */
[----:B------:R-:W-:Y:S02]  /*2480*/  IADD3 R28, P0, R6, R28, RZ ;  /* 0x0000001c061c7210 */ /* 0x000fe40007f1e0ff */
[----:B------:R-:W-:Y:S02]  /*2490*/  SHF.L.U64.HI R115, R115, 0x1, R2 ;  /* 0x0000000173737819 */ /* 0x000fe40000010202 */
[-C--:B------:R-:W-:Y:S01]  /*24a0*/  IADD3 R112, P3, R8, R114.reuse, RZ ;  /* 0x0000007208707210 */ /* 0x080fe20007f7e0ff */
[----:B------:R-:W-:Y:S01]  /*24b0*/  IMAD.X R57, R9, 0x1, R0, P1 ;  /* 0x0000000109397824 */ /* 0x000fe200008e0600 */
[----:B------:R-:W-:Y:S02]  /*24c0*/  IADD3 R114, P2, R6, R114, RZ ;  /* 0x0000007206727210 */ /* 0x000fe40007f5e0ff */
[----:B------:R-:W-:Y:S02]  /*24d0*/  IADD3.X R29, R7, R0, RZ, P0, !PT ;  /* 0x00000000071d7210 */ /* 0x000fe400007fe4ff */
[----:B------:R-:W-:-:S02]  /*24e0*/  SHF.L.U64.HI R81, R160, 0x4, R161 ;  /* 0x00000004a0517819 */ /* 0x000fc400000102a1 */
[----:B------:R-:W-:Y:S02]  /*24f0*/  SHF.L.U32 R84, R160, 0x5, RZ ;  /* 0x00000005a0547819 */ /* 0x000fe400000006ff */
[----:B------:R-:W-:Y:S01]  /*2500*/  IADD3 R91, P1, P0, R82, R82, R82 ;  /* 0x00000052525b7210 */ /* 0x000fe2000783e052 */
[----:B------:R-:W-:Y:S01]  /*2510*/  IMAD.X R113, R9, 0x1, R115, P3 ;  /* 0x0000000109717824 */ /* 0x000fe200018e0673 */
[----:B------:R-:W-:Y:S01]  /*2520*/  SHF.L.U64.HI R83, R160, 0x5, R161 ;  /* 0x00000005a0537819 */ /* 0x000fe200000102a1 */
[----:B------:R-:W-:Y:S01]  /*2530*/  IMAD.X R115, R7, 0x1, R115, P2 ;  /* 0x0000000107737824 */ /* 0x000fe200010e0673 */
[----:B------:R-:W-:Y:S02]  /*2540*/  IADD3.X R92, R81, R81, R81, P1, P0 ;  /* 0x00000051515c7210 */ /* 0x000fe40000fe0451 */
[C-C-:B------:R-:W-:Y:S02]  /*2550*/  IADD3 R85, P5, P4, -R84.reuse, 0x40, R91.reuse ;  /* 0x0000004054557810 */ /* 0x140fe40007cbe15b */
[----:B------:R-:W-:-:S02]  /*2560*/  IADD3 R87, P3, P2, -R84, 0x80, R91 ;  /* 0x0000008054577810 */ /* 0x000fc40007a7e15b */
[----:B------:R-:W-:Y:S01]  /*2570*/  IADD3 R91, P1, P0, -R84, 0xc0, R91 ;  /* 0x000000c0545b7810 */ /* 0x000fe2000783e15b */
[----:B------:R-:W-:Y:S01]  /*2580*/  IMAD.SHL.U32 R143, R139, 0x10, RZ ;  /* 0x000000108b8f7824 */ /* 0x000fe200078e00ff */
[C-C-:B------:R-:W-:Y:S02]  /*2590*/  IADD3.X R86, ~R83.reuse, RZ, R92.reuse, P5, P4 ;  /* 0x000000ff53567210 */ /* 0x140fe40002fe855c */
[C-C-:B------:R-:W-:Y:S02]  /*25a0*/  IADD3.X R88, ~R83.reuse, RZ, R92.reuse, P3, P2 ;  /* 0x000000ff53587210 */ /* 0x140fe40001fe455c */
[----:B------:R-:W-:Y:S02]  /*25b0*/  IADD3.X R92, ~R83, RZ, R92, P1, P0 ;  /* 0x000000ff535c7210 */ /* 0x000fe40000fe055c */
[-C--:B------:R-:W-:Y:S02]  /*25c0*/  IADD3 R93, P1, R87, R82.reuse, RZ ;  /* 0x00000052575d7210 */ /* 0x080fe40007f3e0ff */
[-C--:B------:R-:W-:Y:S01]  /*25d0*/  IADD3 R95, P0, R91, R82.reuse, RZ ;  /* 0x000000525b5f7210 */ /* 0x080fe20007f1e0ff */
[----:B------:R-:W-:Y:S01]  /*25e0*/  VIADD R135, R143, 0xc0 ;  /* 0x000000c08f877836 */ /* 0x000fe20000000000 */
[-C--:B------:R-:W-:Y:S01]  /*25f0*/  IADD3 R89, P2, R85, R82.reuse, RZ ;  /* 0x0000005255597210 */ /* 0x080fe20007f5e0ff */
[C---:B------:R-:W-:Y:S01]  /*2600*/  VIADD R137, R143.reuse, 0x80 ;  /* 0x000000808f897836 */ /* 0x040fe20000000000 */
[----:B------:R-:W-:Y:S01]  /*2610*/  IADD3 R138, R143, 0x40, RZ ;  /* 0x000000408f8a7810 */ /* 0x000fe20007ffe0ff */
[--C-:B------:R-:W-:Y:S01]  /*2620*/  IMAD.X R94, R88, 0x1, R81.reuse, P1 ;  /* 0x00000001585e7824 */ /* 0x100fe200008e0651 */
[----:B------:R-:W-:Y:S01]  /*2630*/  IADD3.X R90, R86, R81, RZ, P2, !PT ;  /* 0x00000051565a7210 */ /* 0x000fe200017fe4ff */
[----:B------:R-:W-:Y:S01]  /*2640*/  IMAD.X R96, R92, 0x1, R81, P0 ;  /* 0x000000015c607824 */ /* 0x000fe200000e0651 */
[----:B------:R-:W-:-:S02]  /*2650*/  IADD3 R103, P2, R89, R82, RZ ;  /* 0x0000005259677210 */ /* 0x000fc40007f5e0ff */
[-C--:B------:R-:W-:Y:S02]  /*2660*/  IADD3 R105, P1, R93, R82.reuse, RZ ;  /* 0x000000525d697210 */ /* 0x080fe40007f3e0ff */
[----:B------:R-:W-:Y:S01]  /*2670*/  IADD3 R107, P0, R95, R82, RZ ;  /* 0x000000525f6b7210 */ /* 0x000fe20007f1e0ff */
[C---:B------:R-:W-:Y:S01]  /*2680*/  IMAD.IADD R134, R143.reuse, 0x1, R137 ;  /* 0x000000018f867824 */ /* 0x040fe200078e0289 */
[C---:B------:R-:W-:Y:S02]  /*2690*/  IADD3 R132, R143.reuse, R135, RZ ;  /* 0x000000878f847210 */ /* 0x040fe40007ffe0ff */
[----:B------:R-:W-:Y:S01]  /*26a0*/  IADD3 R136, R143, R138, RZ ;  /* 0x0000008a8f887210 */ /* 0x000fe20007ffe0ff */
[C---:B------:R-:W-:Y:S01]  /*26b0*/  IMAD.SHL.U32 R100, R156.reuse, 0x20, RZ ;  /* 0x000000209c647824 */ /* 0x040fe200078e00ff */
[C-C-:B------:R-:W-:Y:S01]  /*26c0*/  SHF.L.U64.HI R97, R156.reuse, 0x4, R157.reuse ;  /* 0x000000049c617819 */ /* 0x140fe2000001029d */
[----:B------:R-:W-:Y:S01]  /*26d0*/  IMAD R101, R157, 0x60, RZ ;  /* 0x000000609d657824 */ /* 0x000fe200078e02ff */
[C---:B------:R-:W-:Y:S01]  /*26e0*/  SHF.L.U32 R98, R156.reuse, 0x4, RZ ;  /* 0x000000049c627819 */ /* 0x040fe200000006ff */
[----:B------:R-:W-:Y:S01]  /*26f0*/  IMAD.SHL.U32 R141, R139, 0x20, RZ ;  /* 0x000000208b8d7824 */ /* 0x000fe200078e00ff */
[----:B------:R-:W-:Y:S01]  /*2700*/  SHF.L.U64.HI R99, R156, 0x5, R157 ;  /* 0x000000059c637819 */ /* 0x000fe2000001029d */
[----:B------:R-:W-:-:S02]  /*2710*/  IMAD.X R102, R90, 0x1, R81, P2 ;  /* 0x000000015a667824 */ /* 0x000fc400010e0651 */
[--C-:B------:R-:W-:Y:S02]  /*2720*/  IMAD.X R104, R94, 0x1, R81.reuse, P1 ;  /* 0x000000015e687824 */ /* 0x100fe400008e0651 */
[----:B------:R-:W-:Y:S01]  /*2730*/  IMAD.X R106, R96, 0x1, R81, P0 ;  /* 0x00000001606a7824 */ /* 0x000fe200000e0651 */
[----:B------:R-:W-:Y:S01]  /*2740*/  IADD3 R133, R143, R136, RZ ;  /* 0x000000888f857210 */ /* 0x000fe20007ffe0ff */
[----:B------:R-:W-:-:S04]  /*2750*/  IMAD.WIDE.U32 R156, R156, 0x60, RZ ;  /* 0x000000609c9c7825 */ /* 0x000fc800078e00ff */
[----:B------:R-:W-:Y:S02]  /*2760*/  IMAD R139, R139, 0x30, RZ ;  /* 0x000000308b8b7824 */ /* 0x000fe400078e02ff */
[C---:B------:R-:W-:Y:S02]  /*2770*/  IMAD.IADD R131, R143.reuse, 0x1, R134 ;  /* 0x000000018f837824 */ /* 0x040fe400078e0286 */
[----:B------:R-:W-:Y:S01]  /*2780*/  IMAD.IADD R130, R143, 0x1, R132 ;  /* 0x000000018f827824 */ /* 0x000fe200078e0284 */
[----:B------:R-:W-:Y:S01]  /*2790*/  SHF.L.U64.HI R97, R98, 0x1, R97 ;  /* 0x0000000162617819 */ /* 0x000fe20000010261 */
[----:B------:R-:W-:Y:S01]  /*27a0*/  VIADD R20, R24, 0x40 ;  /* 0x0000004018147836 */ /* 0x000fe20000000000 */
[----:B------:R-:W-:Y:S01]  /*27b0*/  SHF.L.U64.HI R99, R100, 0x1, R99 ;  /* 0x0000000164637819 */ /* 0x000fe20000010263 */
[----:B------:R-:W-:Y:S01]  /*27c0*/  VIADD R18, R24, 0xc0 ;  /* 0x000000c018127836 */ /* 0x000fe20000000000 */
[----:B------:R-:W-:Y:S01]  /*27d0*/  SHF.L.U64.HI R102, R103, 0x1, R102 ;  /* 0x0000000167667819 */ /* 0x000fe20000010266 */
[----:B------:R-:W-:Y:S01]  /*27e0*/  IMAD.MOV.U32 R17, RZ, RZ, R165 ;  /* 0x000000ffff117224 */ /* 0x000fe200078e00a5 */
[----:B------:R-:W-:Y:S01]  /*27f0*/  SHF.L.U64.HI R104, R105, 0x1, R104 ;  /* 0x0000000169687819 */ /* 0x000fe20000010268 */
[----:B------:R-:W-:Y:S01]  /*2800*/  IMAD.SHL.U32 R98, R98, 0x2, RZ ;  /* 0x0000000262627824 */ /* 0x000fe200078e00ff */
[----:B------:R-:W-:Y:S01]  /*2810*/  SHF.L.U64.HI R106, R107, 0x1, R106 ;  /* 0x000000016b6a7819 */ /* 0x000fe2000001026a */
[----:B------:R-:W-:Y:S01]  /*2820*/  IMAD.SHL.U32 R100, R100, 0x2, RZ ;  /* 0x0000000264647824 */ /* 0x000fe200078e00ff */
[----:B------:R-:W-:Y:S01]  /*2830*/  IADD3 R19, R24, 0x80, RZ ;  /* 0x0000008018137810 */ /* 0x000fe20007ffe0ff */
[----:B------:R-:W-:Y:S01]  /*2840*/  IMAD.SHL.U32 R105, R105, 0x2, RZ ;  /* 0x0000000269697824 */ /* 0x000fe200078e00ff */
[----:B------:R-:W-:Y:S01]  /*2850*/  IADD3 R101, R157, R101, RZ ;  /* 0x000000659d657210 */ /* 0x000fe20007ffe0ff */
[----:B------:R-:W-:Y:S01]  /*2860*/  IMAD.SHL.U32 R107, R107, 0x2, RZ ;  /* 0x000000026b6b7824 */ /* 0x000fe200078e00ff */
[----:B------:R-:W-:-:S02]  /*2870*/  SHF.R.S32.HI R129, RZ, 0x1f, R143 ;  /* 0x0000001fff817819 */ /* 0x000fc4000001148f */
[----:B------:R-:W-:Y:S02]  /*2880*/  SHF.R.S32.HI R128, RZ, 0x1f, R141 ;  /* 0x0000001fff807819 */ /* 0x000fe4000001148d */
[----:B------:R-:W-:Y:S02]  /*2890*/  SHF.R.S32.HI R126, RZ, 0x1f, R139 ;  /* 0x0000001fff7e7819 */ /* 0x000fe4000001148b */
[----:B------:R-:W-:Y:S02]  /*28a0*/  SHF.R.S32.HI R127, RZ, 0x1f, R138 ;  /* 0x0000001fff7f7819 */ /* 0x000fe4000001148a */
[----:B------:R-:W-:Y:S02]  /*28b0*/  SHF.R.S32.HI R125, RZ, 0x1f, R137 ;  /* 0x0000001fff7d7819 */ /* 0x000fe40000011489 */
[----:B------:R-:W-:Y:S02]  /*28c0*/  SHF.R.S32.HI R123, RZ, 0x1f, R135 ;  /* 0x0000001fff7b7819 */ /* 0x000fe40000011487 */
[----:B------:R-:W-:-:S02]  /*28d0*/  SHF.L.U32 R103, R103, 0x1, RZ ;  /* 0x0000000167677819 */ /* 0x000fc400000006ff */
[----:B------:R-:W-:Y:S02]  /*28e0*/  SHF.R.S32.HI R124, RZ, 0x1f, R136 ;  /* 0x0000001fff7c7819 */ /* 0x000fe40000011488 */
[----:B------:R-:W-:Y:S02]  /*28f0*/  SHF.R.S32.HI R122, RZ, 0x1f, R134 ;  /* 0x0000001fff7a7819 */ /* 0x000fe40000011486 */
[----:B------:R-:W-:Y:S02]  /*2900*/  SHF.R.S32.HI R120, RZ, 0x1f, R132 ;  /* 0x0000001fff787819 */ /* 0x000fe40000011484 */
[----:B------:R-:W-:Y:S02]  /*2910*/  SHF.R.S32.HI R121, RZ, 0x1f, R133 ;  /* 0x0000001fff797819 */ /* 0x000fe40000011485 */
[----:B------:R-:W-:Y:S02]  /*2920*/  SHF.R.S32.HI R119, RZ, 0x1f, R131 ;  /* 0x0000001fff777819 */ /* 0x000fe40000011483 */
[----:B------:R-:W-:-:S07]  /*2930*/  SHF.R.S32.HI R118, RZ, 0x1f, R130 ;  /* 0x0000001fff767819 */ /* 0x000fce0000011482 */
.L_x_4247:
[----:B------:R-:W-:Y:S01]  /*2940*/  IMAD.SHL.U32 R22, R17, 0x40, RZ ;  /* 0x0000004011167824 */ /* 0x000fe200078e00ff */
[----:B------:R-:W-:Y:S03]  /*2950*/  BSSY B2, `(.L_x_4192) ;  /* 0x0000932000027945 */ /* 0x000fe60003800000 */
[----:B------:R-:W-:Y:S04]  /*2960*/  VIADD R21, R22, 0xffffffc0 ;  /* 0xffffffc016157836 */ /* 0x000fe80000000000 */
[--C-:B---3--:R-:W-:Y:S02]  /*2970*/  IMAD.IADD R163, R54, 0x1, -R21.reuse ;  /* 0x0000000136a37824 */ /* 0x108fe400078e0a15 */
[----:B------:R-:W-:Y:S03]  /*2980*/  IMAD.IADD R59, R66, 0x1, -R21 ;  /* 0x00000001423b7824 */ /* 0x000fe600078e0a15 */
[-C--:B------:R-:W-:Y:S02]  /*2990*/  ISETP.GE.AND P0, PT, R148, R163.reuse, PT ;  /* 0x000000a39400720c */ /* 0x080fe40003f06270 */
[----:B------:R-:W-:Y:S02]  /*29a0*/  ISETP.GE.AND P4, PT, R74, R163, PT ;  /* 0x000000a34a00720c */ /* 0x000fe40003f86270 */
[-C--:B------:R-:W-:Y:S02]  /*29b0*/  ISETP.GE.AND P0, PT, R148, R59.reuse, !P0 ;  /* 0x0000003b9400720c */ /* 0x080fe40004706270 */
[----:B------:R-:W-:Y:S02]  /*29c0*/  ISETP.GE.AND P4, PT, R74, R59, !P4 ;  /* 0x0000003b4a00720c */ /* 0x000fe40006786270 */
[C---:B------:R-:W-:Y:S04]  /*29d0*/  ISETP.GE.AND P2, PT, R73.reuse, R163, PT ;  /* 0x000000a34900720c */ /* 0x040fe80003f46270 */
[----:B------:R-:W-:Y:S05]  /*29e0*/  ISETP.GE.AND P2, PT, R73, R59, !P2 ;  /* 0x0000003b4900720c */ /* 0x000fea0005746270 */
[----:B------:R-:W2:Y:S01]  /*29f0*/  @P0 LD.E.128 R12, desc[UR6][R108.64] ;  /* 0x000000066c0c0980 */ /* 0x000ea2000c101d00 */
[----:B------:R-:W-:Y:S01]  /*2a00*/  @P0 IMAD.MOV.U32 R2, RZ, RZ, R117 ;  /* 0x000000ffff020224 */ /* 0x000fe200078e0075 */
[C---:B------:R-:W-:Y:S01]  /*2a10*/  @P4 IADD3 R30, P1, R108.reuse, R98, RZ ;  /* 0x000000626c1e4210 */ /* 0x040fe20007f3e0ff */
[----:B------:R-:W-:Y:S04]  /*2a20*/  @P0 IMAD.MOV.U32 R3, RZ, RZ, R116 ;  /* 0x000000ffff030224 */ /* 0x000fe800078e0074 */
[----:B------:R-:W-:Y:S01]  /*2a30*/  @P4 IMAD.X R31, R109, 0x1, R97, P1 ;  /* 0x000000016d1f4824 */ /* 0x000fe200008e0661 */
[C---:B------:R-:W-:Y:S04]  /*2a40*/  @P4 LEA R40, P1, R63.reuse, R117, 0x1 ;  /* 0x000000753f284211 */ /* 0x040fe800078208ff */
[----:B------:R-:W-:Y:S01]  /*2a50*/  @P4 LEA.HI.X R41, R63, R116, R62, 0x1, P1 ;  /* 0x000000743f294211 */ /* 0x000fe200008f0c3e */
[----:B--2---:R1:W-:Y:S04]  /*2a60*/  @P0 ST.E.128 desc[UR6][R2.64], R12 ;  /* 0x0000000c02000985 */ /* 0x0043e8000c101d06 */
[----:B------:R-:W2:Y:S04]  /*2a70*/  @P0 LD.E.128 R8, desc[UR6][R108.64+0x80] ;  /* 0x000080066c080980 */ /* 0x000ea8000c101d00 */
[----:B--2---:R-:W-:Y:S04]  /*2a80*/  @P0 ST.E.128 desc[UR6][R2.64+0x80], R8 ;  /* 0x0000800802000985 */ /* 0x004fe8000c101d06 */
[----:B------:R-:W2:Y:S04]  /*2a90*/  @P0 LD.E.128 R4, desc[UR6][R108.64+0x100] ;  /* 0x000100066c040980 */ /* 0x000ea8000c101d00 */
[----:B--2---:R-:W-:Y:S04]  /*2aa0*/  @P0 ST.E.128 desc[UR6][R2.64+0x100], R4 ;  /* 0x0001000402000985 */ /* 0x004fe8000c101d06 */
[----:B------:R-:W2:Y:S04]  /*2ab0*/  @P0 LD.E.128 R36, desc[UR6][R108.64+0x180] ;  /* 0x000180066c240980 */ /* 0x000ea8000c101d00 */
[----:B--2---:R2:W-:Y:S04]  /*2ac0*/  @P0 ST.E.128 desc[UR6][R2.64+0x180], R36 ;  /* 0x0001802402000985 */ /* 0x0045e8000c101d06 */
[----:B-1----:R-:W3:Y:S01]  /*2ad0*/  @P4 LD.E.128 R12, desc[UR6][R30.64] ;  /* 0x000000061e0c4980 */ /* 0x002ee2000c101d00 */
[----:B--2---:R-:W-:Y:S05]  /*2ae0*/  @P2 IADD3 R2, P1, R108, R100, RZ ;  /* 0x000000646c022210 */ /* 0x004fea0007f3e0ff */
[----:B------:R-:W-:Y:S01]  /*2af0*/  @P2 IMAD.X R3, R109, 0x1, R99, P1 ;  /* 0x000000016d032824 */ /* 0x000fe200008e0663 */
[----:B------:R-:W-:Y:S05]  /*2b00*/  @P2 IADD3 R42, P1, R117, R76, RZ ;  /* 0x0000004c752a2210 */ /* 0x000fea0007f3e0ff */
[----:B------:R-:W-:Y:S01]  /*2b10*/  @P2 IMAD.X R43, R116, 0x1, R77, P1 ;  /* 0x00000001742b2824 */ /* 0x000fe200008e064d */
[C---:B------:R-:W-:Y:S04]  /*2b20*/  ISETP.GE.AND P1, PT, R72.reuse, R163, PT ;  /* 0x000000a34800720c */ /* 0x040fe80003f26270 */
[----:B------:R-:W-:Y:S01]  /*2b30*/  ISETP.GE.AND P1, PT, R72, R59, !P1 ;  /* 0x0000003b4800720c */ /* 0x000fe20004f26270 */
[----:B---3--:R1:W-:Y:S04]  /*2b40*/  @P4 ST.E.128 desc[UR6][R40.64], R12 ;  /* 0x0000000c28004985 */ /* 0x0083e8000c101d06 */
[----:B------:R-:W2:Y:S04]  /*2b50*/  @P4 LD.E.128 R8, desc[UR6][R30.64+0x80] ;  /* 0x000080061e084980 */ /* 0x000ea8000c101d00 */
[----:B--2---:R2:W-:Y:S04]  /*2b60*/  @P4 ST.E.128 desc[UR6][R40.64+0x80], R8 ;  /* 0x0000800828004985 */ /* 0x0045e8000c101d06 */
[----:B------:R-:W3:Y:S04]  /*2b70*/  @P4 LD.E.128 R4, desc[UR6][R30.64+0x100] ;  /* 0x000100061e044980 */ /* 0x000ee8000c101d00 */
[----:B---3--:R3:W-:Y:S04]  /*2b80*/  @P4 ST.E.128 desc[UR6][R40.64+0x100], R4 ;  /* 0x0001000428004985 */ /* 0x0087e8000c101d06 */
[----:B------:R4:W5:Y:S02]  /*2b90*/  @P4 LD.E.128 R32, desc[UR6][R30.64+0x180] ;  /* 0x000180061e204980 */ /* 0x000964000c101d00 */
[----:B----4-:R-:W-:Y:S05]  /*2ba0*/  @P1 IADD3 R30, P3, R108, R156, RZ ;  /* 0x0000009c6c1e1210 */ /* 0x010fea0007f7e0ff */
[----:B------:R-:W-:Y:S01]  /*2bb0*/  @P1 IMAD.X R31, R109, 0x1, R101, P3 ;  /* 0x000000016d1f1824 */ /* 0x000fe200018e0665 */
[----:B-----5:R4:W-:Y:S04]  /*2bc0*/  @P4 ST.E.128 desc[UR6][R40.64+0x180], R32 ;  /* 0x0001802028004985 */ /* 0x0209e8000c101d06 */
[----:B-1----:R-:W5:Y:S04]  /*2bd0*/  @P2 LD.E.128 R12, desc[UR6][R2.64] ;  /* 0x00000006020c2980 */ /* 0x002f68000c101d00 */
[----:B-----5:R1:W-:Y:S04]  /*2be0*/  @P2 ST.E.128 desc[UR6][R42.64], R12 ;  /* 0x0000000c2a002985 */ /* 0x0203e8000c101d06 */
[----:B--2---:R-:W2:Y:S04]  /*2bf0*/  @P2 LD.E.128 R8, desc[UR6][R2.64+0x80] ;  /* 0x0000800602082980 */ /* 0x004ea8000c101d00 */
[----:B--2---:R2:W-:Y:S04]  /*2c00*/  @P2 ST.E.128 desc[UR6][R42.64+0x80], R8 ;  /* 0x000080082a002985 */ /* 0x0045e8000c101d06 */
[----:B---3--:R-:W3:Y:S04]  /*2c10*/  @P2 LD.E.128 R4, desc[UR6][R2.64+0x100] ;  /* 0x0001000602042980 */ /* 0x008ee8000c101d00 */
[----:B---3--:R3:W-:Y:S04]  /*2c20*/  @P2 ST.E.128 desc[UR6][R42.64+0x100], R4 ;  /* 0x000100042a002985 */ /* 0x0087e8000c101d06 */
[----:B------:R-:W5:Y:S04]  /*2c30*/  @P2 LD.E.128 R36, desc[UR6][R2.64+0x180] ;  /* 0x0001800602242980 */ /* 0x000f68000c101d00 */
[----:B-----5:R1:W-:Y:S01]  /*2c40*/  @P2 ST.E.128 desc[UR6][R42.64+0x180], R36 ;  /* 0x000180242a002985 */ /* 0x0203e2000c101d06 */
[----:B----4-:R-:W-:Y:S03]  /*2c50*/  @P1 IADD3 R40, P2, R117, R154, RZ ;  /* 0x0000009a75281210 */ /* 0x010fe60007f5e0ff */
[----:B------:R-:W4:Y:S02]  /*2c60*/  @P1 LD.E.128 R32, desc[UR6][R30.64] ;  /* 0x000000061e201980 */ /* 0x000f24000c101d00 */
[----:B------:R-:W-:Y:S05]  /*2c70*/  @P1 IMAD.X R41, R116, 0x1, R75, P2 ;  /* 0x0000000174291824 */ /* 0x000fea00010e064b */
[----:B----4-:R4:W-:Y:S04]  /*2c80*/  @P1 ST.E.128 desc[UR6][R40.64], R32 ;  /* 0x0000002028001985 */ /* 0x0109e8000c101d06 */
[----:B-1----:R-:W5:Y:S04]  /*2c90*/  @P1 LD.E.128 R12, desc[UR6][R30.64+0x80] ;  /* 0x000080061e0c1980 */ /* 0x002f68000c101d00 */
[----:B-----5:R4:W-:Y:S04]  /*2ca0*/  @P1 ST.E.128 desc[UR6][R40.64+0x80], R12 ;  /* 0x0000800c28001985 */ /* 0x0209e8000c101d06 */
[----:B--2---:R-:W2:Y:S04]  /*2cb0*/  @P1 LD.E.128 R8, desc[UR6][R30.64+0x100] ;  /* 0x000100061e081980 */ /* 0x004ea8000c101d00 */
[----:B--2---:R4:W-:Y:S04]  /*2cc0*/  @P1 ST.E.128 desc[UR6][R40.64+0x100], R8 ;  /* 0x0001000828001985 */ /* 0x0049e8000c101d06 */
[----:B---3--:R-:W2:Y:S04]  /*2cd0*/  @P1 LD.E.128 R4, desc[UR6][R30.64+0x180] ;  /* 0x000180061e041980 */ /* 0x008ea8000c101d00 */
[----:B--2---:R4:W-:Y:S04]  /*2ce0*/  @P1 ST.E.128 desc[UR6][R40.64+0x180], R4 ;  /* 0x0001800428001985 */ /* 0x0049e8000c101d06 */
[----:B------:R-:W2:Y:S04]  /*2cf0*/  LD.E R23, desc[UR6][R26.64+0xd0] ;  /* 0x0000d0061a177980 */ /* 0x000ea8000c101900 */
[----:B------:R-:W3:Y:S01]  /*2d00*/  LD.E R3, desc[UR6][R26.64+0x130] ;  /* 0x000130061a037980 */ /* 0x000ee2000c101900 */
[----:B--2---:R-:W-:Y:S01]  /*2d10*/  ISETP.NE.AND P2, PT, R23, RZ, PT ;  /* 0x000000ff1700720c */ /* 0x004fe20003f45270 */
[----:B---3--:R-:W-:Y:S05]  /*2d20*/  IMAD.U32 R3, R3, -0x40, RZ ;  /* 0xffffffc003037824 */ /* 0x008fea00078e00ff */
[C---:B------:R-:W-:Y:S04]  /*2d30*/  LEA R108, P1, R3.reuse, R108, 0x1 ;  /* 0x0000006c036c7211 */ /* 0x040fe800078208ff */
[----:B------:R-:W-:Y:S03]  /*2d40*/  LEA.HI.X.SX32 R109, R3, R109, 0x1, P1 ;  /* 0x0000006d036d7211 */ /* 0x000fe600008f0eff */
[----:B----4-:R-:W-:Y:S06]  /*2d50*/  @!P2 BRA `(.L_x_4193) ;  /* 0x0000008800f4a947 */ /* 0x010fec0003800000 */
[----:B------:R-:W2:Y:S02]  /*2d60*/  LD.E.U8 R0, desc[UR6][R26.64+0x1b3] ;  /* 0x0001b3061a007980 */ /* 0x000ea4000c101100 */
[----:B--2---:R-:W-:Y:S11]  /*2d70*/  ISETP.NE.AND P1, PT, R0, RZ, PT ;  /* 0x000000ff0000720c */ /* 0x004ff60003f25270 */
[----:B------:R-:W-:Y:S02]  /*2d80*/  @!UPT UIADD3 URZ, URZ, URZ, URZ ;  /* 0x0000003f3f3ff290 */ /* 0x000fe4000fffe03f */
[----:B------:R-:W-:Y:S05]  /*2d90*/  @!P1 BRA `(.L_x_4194) ;  /* 0x0000003000209947 */ /* 0x000fea0003800000 */
[CC--:B------:R-:W-:Y:S01]  /*2da0*/  ISETP.GE.AND P3, PT, R73.reuse, R163.reuse, PT ;  /* 0x000000a34900720c */ /* 0x0c0fe20003f66270 */
[----:B------:R-:W-:Y:S01]  /*2db0*/  BSSY B0, `(.L_x_4195) ;  /* 0x00000ba000007945 */ /* 0x000fe20003800000 */
[C---:B------:R-:W-:Y:S02]  /*2dc0*/  ISETP.GE.AND P2, PT, R72.reuse, R163, PT ;  /* 0x000000a34800720c */ /* 0x040fe40003f46270 */
[-C--:B------:R-:W-:Y:S02]  /*2dd0*/  ISETP.GE.AND P3, PT, R73, R59.reuse, !P3 ;  /* 0x0000003b4900720c */ /* 0x080fe40005f66270 */
[----:B------:R-:W-:Y:S01]  /*2de0*/  ISETP.GE.AND P2, PT, R72, R59, !P2 ;  /* 0x0000003b4800720c */ /* 0x000fe20005746270 */
[----:B------:R-:W-:Y:S01]  /*2df0*/  @!UPT UIADD3 URZ, URZ, URZ, URZ ;  /* 0x0000003f3f3ff290 */ /* 0x000fe2000fffe03f */
[----:B------:R-:W-:Y:S11]  /*2e00*/  @!P0 BRA `(.L_x_4196) ;  /* 0x0000000800d08947 */ /* 0x000ff60003800000 */
[-C--:B------:R-:W-:Y:S01]  /*2e10*/  ISETP.GE.AND P0, PT, R24, R23.reuse, PT ;  /* 0x000000171800720c */ /* 0x080fe20003f06270 */
[----:B------:R-:W2:Y:S01]  /*2e20*/  LD.E.128 R36, desc[UR6][R110.64] ;  /* 0x000000066e247980 */ /* 0x000ea2000c101d00 */
[----:B------:R-:W-:Y:S11]  /*2e30*/  ISETP.GE.AND P1, PT, R20, R23, PT ;  /* 0x000000171400720c */ /* 0x000ff60003f26270 */
[----:B------:R-:W3:Y:S06]  /*2e40*/  @!P0 LD.E.64 R48, desc[UR6][R56.64] ;  /* 0x0000000638308980 */ /* 0x000eec000c101b00 */
[----:B------:R-:W4:Y:S01]  /*2e50*/  @!P0 LD.E.64 R30, desc[UR6][R28.64] ;  /* 0x000000061c1e8980 */ /* 0x000f22000c101b00 */
[C---:B--2---:R-:W-:Y:S02]  /*2e60*/  @!P0 LOP3.LUT R34, R36.reuse, 0xffff0000, RZ, 0xc0, !PT ;  /* 0xffff000024228812 */ /* 0x044fe400078ec0ff */
[----:B------:R-:W-:Y:S02]  /*2e70*/  @!P0 SHF.L.U32 R44, R36, 0x10, RZ ;  /* 0x00000010242c8819 */ /* 0x000fe400000006ff */
[----:B------:R-:W-:Y:S02]  /*2e80*/  @!P0 LOP3.LUT R35, R37, 0xffff0000, RZ, 0xc0, !PT ;  /* 0xffff000025238812 */ /* 0x000fe400078ec0ff */
[----:B------:R-:W-:Y:S02]  /*2e90*/  @!P0 SHF.L.U32 R47, R38, 0x10, RZ ;  /* 0x00000010262f8819 */ /* 0x000fe400000006ff */
[C---:B---3--:R-:W-:Y:S01]  /*2ea0*/  @!P0 SHF.L.U32 R43, R48.reuse, 0x10, RZ ;  /* 0x00000010302b8819 */ /* 0x048fe200000006ff */
[C---:B------:R-:W-:Y:S01]  /*2eb0*/  @!P0 IMAD.U32 R46, R49.reuse, 0x10000, RZ ;  /* 0x00010000312e8824 */ /* 0x040fe200078e00ff */
[----:B------:R-:W-:Y:S02]  /*2ec0*/  @!P0 LOP3.LUT R45, R48, 0xffff0000, RZ, 0xc0, !PT ;  /* 0xffff0000302d8812 */ /* 0x000fe400078ec0ff */
[----:B------:R-:W-:Y:S01]  /*2ed0*/  @!P0 LOP3.LUT R49, R49, 0xffff0000, RZ, 0xc0, !PT ;  /* 0xffff000031318812 */ /* 0x000fe200078ec0ff */
[----:B------:R-:W-:Y:S01]  /*2ee0*/  @!P0 FMUL.FTZ R51, R34, R43 ;  /* 0x0000002b22338220 */ /* 0x000fe20000410000 */
[C---:B----4-:R-:W-:Y:S01]  /*2ef0*/  @!P0 SHF.L.U32 R33, R30.reuse, 0x10, RZ ;  /* 0x000000101e218819 */ /* 0x050fe200000006ff */
[----:B------:R-:W-:Y:S01]  /*2f00*/  @!P0 FMUL.FTZ R59, R35, R45 ;  /* 0x0000002d233b8220 */ /* 0x000fe20000410000 */
        /* <DEDUP_REMOVED lines=8> */
[----:B------:R-:W-:Y:S01]  /*2f90*/  @!P0 FMUL.FTZ R2, R35, R32 ;  /* 0x0000002023028220 */ /* 0x000fe20000410000 */
[----:B------:R-:W-:Y:S02]  /*2fa0*/  @!P0 IMAD.U32 R43, R37, 0x10000, RZ ;  /* 0x00010000252b8824 */ /* 0x000fe400078e00ff */
[----:B------:R-:W-:Y:S01]  /*2fb0*/  @!P0 FMUL.FTZ R163, R34, R49 ;  /* 0x0000003122a38220 */ /* 0x000fe20000410000 */
[----:B------:R-:W-:Y:S01]  /*2fc0*/  @!P0 FMUL.FTZ R3, R33, R30 ;  /* 0x0000001e21038220 */ /* 0x000fe20000410000 */
[----:B------:R-:W-:Y:S01]  /*2fd0*/  @!P0 F2FP.BF16.F32.PACK_AB R51, R0, R51 ;  /* 0x000000330033823e */ /* 0x000fe200000010ff */
[----:B------:R-:W-:Y:S01]  /*2fe0*/  @!P0 FMUL.FTZ R4, R34, R31 ;  /* 0x0000001f22048220 */ /* 0x000fe20000410000 */
[----:B------:R-:W-:Y:S02]  /*2ff0*/  @!P0 IMAD.U32 R44, R39, 0x10000, RZ ;  /* 0x00010000272c8824 */ /* 0x000fe400078e00ff */
[----:B------:R-:W-:Y:S01]  /*3000*/  @!P0 FMUL.FTZ R50, R33, R46 ;  /* 0x0000002e21328220 */ /* 0x000fe20000410000 */
[----:B------:R-:W-:Y:S01]  /*3010*/  @!P0 MOV R36, R51 ;  /* 0x0000003300248202 */ /* 0x000fe20000000f00 */
[----:B------:R-:W-:Y:S01]  /*3020*/  @!P0 FFMA.FTZ R2, R45, R43, R2 ;  /* 0x0000002b2d028223 */ /* 0x000fe20000010002 */
[----:B------:R-:W-:Y:S01]  /*3030*/  @!P0 FFMA.FTZ R3, R46, R47, R3 ;  /* 0x0000002f2e038223 */ /* 0x000fe20000010003 */
[----:B------:R-:W-:Y:S01]  /*3040*/  @!P0 FFMA.FTZ R59, R43, R32, -R59 ;  /* 0x000000202b3b8223 */ /* 0x000fe2000001083b */
[----:B------:R-:W-:Y:S01]  /*3050*/  @!P0 FFMA.FTZ R163, R44, R31, -R163 ;  /* 0x0000001f2ca38223 */ /* 0x000fe200000108a3 */
[----:B------:R-:W-:Y:S01]  /*3060*/  @!P0 FFMA.FTZ R4, R49, R44, R4 ;  /* 0x0000002c31048223 */ /* 0x000fe20000010004 */
[----:B------:R-:W-:Y:S02]  /*3070*/  @!P0 FFMA.FTZ R50, R47, R30, -R50 ;  /* 0x0000001e2f328223 */ /* 0x000fe40000010832 */
[----:B------:R-:W-:Y:S02]  /*3080*/  @!P0 F2FP.BF16.F32.PACK_AB R58, R2, R59 ;  /* 0x0000003b023a823e */ /* 0x000fe400000010ff */
[----:B------:R-:W-:Y:S02]  /*3090*/  @!P0 F2FP.BF16.F32.PACK_AB R163, R4, R163 ;  /* 0x000000a304a3823e */ /* 0x000fe400000010ff */
[----:B------:R-:W-:Y:S01]  /*30a0*/  @!P0 F2FP.BF16.F32.PACK_AB R50, R3, R50 ;  /* 0x000000320332823e */ /* 0x000fe200000010ff */
[----:B------:R-:W-:Y:S02]  /*30b0*/  @!P0 IMAD.MOV.U32 R37, RZ, RZ, R58 ;  /* 0x000000ffff258224 */ /* 0x000fe400078e003a */
[----:B------:R-:W-:Y:S01]  /*30c0*/  @!P0 IMAD.MOV.U32 R39, RZ, RZ, R163 ;  /* 0x000000ffff278224 */ /* 0x000fe200078e00a3 */
[----:B------:R-:W-:Y:S02]  /*30d0*/  @!P0 MOV R38, R50 ;  /* 0x0000003200268202 */ /* 0x000fe40000000f00 */
[----:B------:R-:W-:Y:S03]  /*30e0*/  ISETP.GE.AND P0, PT, R19, R23, PT ;  /* 0x000000171300720c */ /* 0x000fe60003f06270 */
[----:B------:R1:W-:Y:S08]  /*30f0*/  ST.E.128 desc[UR6][R158.64], R36 ;  /* 0x000000249e007985 */ /* 0x0003f0000c101d06 */
[----:B------:R-:W2:Y:S06]  /*3100*/  @!P1 LD.E.64 R30, desc[UR6][R28.64+0x40] ;  /* 0x000040061c1e9980 */ /* 0x000eac000c101b00 */
[----:B------:R-:W3:Y:S08]  /*3110*/  LD.E.128 R32, desc[UR6][R110.64+0x80] ;  /* 0x000080066e207980 */ /* 0x000ef0000c101d00 */
[----:B------:R-:W4:Y:S01]  /*3120*/  @!P1 LD.E.64 R48, desc[UR6][R56.64+0x40] ;  /* 0x0000400638309980 */ /* 0x000f22000c101b00 */
[C---:B--2---:R-:W-:Y:S02]  /*3130*/  @!P1 SHF.L.U32 R41, R30.reuse, 0x10, RZ ;  /* 0x000000101e299819 */ /* 0x044fe400000006ff */
[----:B------:R-:W-:Y:S01]  /*3140*/  @!P1 LOP3.LUT R40, R30, 0xffff0000, RZ, 0xc0, !PT ;  /* 0xffff00001e289812 */ /* 0x000fe200078ec0ff */
[C---:B------:R-:W-:Y:S01]  /*3150*/  @!P1 IMAD.U32 R30, R31.reuse, 0x10000, RZ ;  /* 0x000100001f1e9824 */ /* 0x040fe200078e00ff */
[----:B------:R-:W-:Y:S02]  /*3160*/  @!P1 LOP3.LUT R31, R31, 0xffff0000, RZ, 0xc0, !PT ;  /* 0xffff00001f1f9812 */ /* 0x000fe400078ec0ff */
[----:B---3--:R-:W-:Y:S01]  /*3170*/  @!P1 LOP3.LUT R42, R32, 0xffff0000, RZ, 0xc0, !PT ;  /* 0xffff0000202a9812 */ /* 0x008fe200078ec0ff */
[----:B------:R-:W-:Y:S01]  /*3180*/  @!P1 IMAD.U32 R47, R34, 0x10000, RZ ;  /* 0x00010000222f9824 */ /* 0x000fe200078e00ff */
[----:B------:R-:W-:Y:S02]  /*3190*/  @!P1 SHF.L.U32 R46, R32, 0x10, RZ ;  /* 0x00000010202e9819 */ /* 0x000fe400000006ff */
[----:B-1----:R-:W-:Y:S01]  /*31a0*/  @!P1 LOP3.LUT R37, R33, 0xffff0000, RZ, 0xc0, !PT ;  /* 0xffff000021259812 */ /* 0x002fe200078ec0ff */
[----:B------:R-:W-:Y:S01]  /*31b0*/  @!P1 FMUL.FTZ R5, R42, R41 ;  /* 0x000000292a059220 */ /* 0x000fe20000410000 */
[----:B------:R-:W-:Y:S02]  /*31c0*/  @!P1 LOP3.LUT R39, R34, 0xffff0000, RZ, 0xc0, !PT ;  /* 0xffff000022279812 */ /* 0x000fe400078ec0ff */
[C---:B----4-:R-:W-:Y:S01]  /*31d0*/  @!P1 SHF.L.U32 R44, R48.reuse, 0x10, RZ ;  /* 0x00000010302c9819 */ /* 0x050fe200000006ff */
[----:B------:R-:W-:Y:S01]  /*31e0*/  @!P1 FMUL.FTZ R6, R37, R40 ;  /* 0x0000002825069220 */ /* 0x000fe20000410000 */
[----:B------:R-:W-:Y:S01]  /*31f0*/  @!P1 LOP3.LUT R43, R48, 0xffff0000, RZ, 0xc0, !PT ;  /* 0xffff0000302b9812 */ /* 0x000fe200078ec0ff */
[C---:B------:R-:W-:Y:S01]  /*3200*/  @!P1 IMAD.U32 R48, R49.reuse, 0x10000, RZ ;  /* 0x0001000031309824 */ /* 0x040fe200078e00ff */
[----:B------:R-:W-:Y:S01]  /*3210*/  @!P1 LOP3.LUT R49, R49, 0xffff0000, RZ, 0xc0, !PT ;  /* 0xffff000031319812 */ /* 0x000fe200078ec0ff */
[----:B------:R-:W-:Y:S01]  /*3220*/  @!P1 FMUL.FTZ R7, R39, R30 ;  /* 0x0000001e27079220 */ /* 0x000fe20000410000 */
[----:B------:R-:W-:Y:S01]  /*3230*/  @!P1 LOP3.LUT R36, R35, 0xffff0000, RZ, 0xc0, !PT ;  /* 0xffff000023249812 */ /* 0x000fe200078ec0ff */
[----:B------:R-:W-:Y:S01]  /*3240*/  @!P1 FMUL.FTZ R51, R37, R43 ;  /* 0x0000002b25339220 */ /* 0x000fe20000410000 */
[----:B------:R-:W-:Y:S01]  /*3250*/  @!P1 SHF.L.U32 R45, R33, 0x10, RZ ;  /* 0x00000010212d9819 */ /* 0x000fe200000006ff */
[----:B------:R-:W-:Y:S01]  /*3260*/  @!P1 FMUL.FTZ R50, R42, R44 ;  /* 0x0000002c2a329220 */ /* 0x000fe20000410000 */
[----:B------:R-:W-:Y:S01]  /*3270*/  @!P1 FFMA.FTZ R5, R44, R46, R5 ;  /* 0x0000002e2c059223 */ /* 0x000fe20000010005 */
[----:B------:R-:W-:Y:S01]  /*3280*/  @!P1 SHF.L.U32 R44, R35, 0x10, RZ ;  /* 0x00000010232c9819 */ /* 0x000fe200000006ff */
        /* <DEDUP_REMOVED lines=9> */
[----:B------:R-:W-:Y:S01]  /*3320*/  @!P1 FFMA.FTZ R50, R46, R41, -R50 ;  /* 0x000000292e329223 */ /* 0x000fe20000010832 */
[----:B------:R-:W-:Y:S02]  /*3330*/  @!P1 F2FP.BF16.F32.PACK_AB R51, R6, R51 ;  /* 0x000000330633923e */ /* 0x000fe400000010ff */
[----:B------:R-:W-:Y:S02]  /*3340*/  @!P1 F2FP.BF16.F32.PACK_AB R58, R7, R58 ;  /* 0x0000003a073a923e */ /* 0x000fe400000010ff */
[----:B------:R-:W-:Y:S01]  /*3350*/  @!P1 F2FP.BF16.F32.PACK_AB R50, R5, R50 ;  /* 0x000000320532923e */ /* 0x000fe200000010ff */
[----:B------:R-:W-:Y:S01]  /*3360*/  @!P1 IMAD.MOV.U32 R33, RZ, RZ, R51 ;  /* 0x000000ffff219224 */ /* 0x000fe200078e0033 */
[----:B------:R-:W-:Y:S02]  /*3370*/  @!P1 F2FP.BF16.F32.PACK_AB R59, R8, R59 ;  /* 0x0000003b083b923e */ /* 0x000fe400000010ff */
[----:B------:R-:W-:Y:S02]  /*3380*/  @!P1 MOV R32, R50 ;  /* 0x0000003200209202 */ /* 0x000fe40000000f00 */
[----:B------:R-:W-:Y:S02]  /*3390*/  @!P1 MOV R34, R58 ;  /* 0x0000003a00229202 */ /* 0x000fe40000000f00 */
[----:B------:R-:W-:Y:S02]  /*33a0*/  @!P1 MOV R35, R59 ;  /* 0x0000003b00239202 */ /* 0x000fe40000000f00 */
[----:B------:R-:W-:Y:S03]  /*33b0*/  ISETP.GE.AND P1, PT, R18, R23, PT ;  /* 0x000000171200720c */ /* 0x000fe60003f26270 */
[----:B------:R1:W-:Y:S08]  /*33c0*/  ST.E.128 desc[UR6][R158.64+0x80], R32 ;  /* 0x000080209e007985 */ /* 0x0003f0000c101d06 */
[----:B------:R-:W2:Y:S08]  /*33d0*/  LD.E.128 R36, desc[UR6][R110.64+0x100] ;  /* 0x000100066e247980 */ /* 0x000eb0000c101d00 */
[----:B------:R-:W3:Y:S06]  /*33e0*/  @!P0 LD.E.64 R30, desc[UR6][R28.64+0x80] ;  /* 0x000080061c1e8980 */ /* 0x000eec000c101b00 */
[----:B------:R-:W4:Y:S01]  /*33f0*/  @!P0 LD.E.64 R48, desc[UR6][R56.64+0x80] ;  /* 0x0000800638308980 */ /* 0x000f22000c101b00 */
[----:B--2---:R-:W-:Y:S01]  /*3400*/  @!P0 LOP3.LUT R42, R36, 0xffff0000, RZ, 0xc0, !PT ;  /* 0xffff0000242a8812 */ /* 0x004fe200078ec0ff */
[----:B------:R-:W-:Y:S01]  /*3410*/  @!P0 IMAD.U32 R47, R38, 0x10000, RZ ;  /* 0x00010000262f8824 */ /* 0x000fe200078e00ff */
[----:B------:R-:W-:Y:S02]  /*3420*/  @!P0 SHF.L.U32 R46, R36, 0x10, RZ ;  /* 0x00000010242e8819 */ /* 0x000fe400000006ff */
[----:B-1----:R-:W-:Y:S02]  /*3430*/  @!P0 LOP3.LUT R33, R37, 0xffff0000, RZ, 0xc0, !PT ;  /* 0xffff000025218812 */ /* 0x002fe400078ec0ff */
[----:B------:R-:W-:Y:S02]  /*3440*/  @!P0 LOP3.LUT R35, R38, 0xffff0000, RZ, 0xc0, !PT ;  /* 0xffff000026238812 */ /* 0x000fe400078ec0ff */
[C---:B---3--:R-:W-:Y:S01]  /*3450*/  @!P0 LOP3.LUT R40, R30.reuse, 0xffff0000, RZ, 0xc0, !PT ;  /* 0xffff00001e288812 */ /* 0x048fe200078ec0ff */
[----:B------:R-:W-:Y:S01]  /*3460*/  @!P0 IMAD.U32 R41, R30, 0x10000, RZ ;  /* 0x000100001e298824 */ /* 0x000fe200078e00ff */
[C---:B------:R-:W-:Y:S02]  /*3470*/  @!P0 SHF.L.U32 R30, R31.reuse, 0x10, RZ ;  /* 0x000000101f1e8819 */ /* 0x040fe400000006ff */
[----:B------:R-:W-:Y:S01]  /*3480*/  @!P0 LOP3.LUT R31, R31, 0xffff0000, RZ, 0xc0, !PT ;  /* 0xffff00001f1f8812 */ /* 0x000fe200078ec0ff */
[----:B------:R-:W-:Y:S01]  /*3490*/  @!P0 FMUL.FTZ R10, R33, R40 ;  /* 0x00000028210a8220 */ /* 0x000fe20000410000 */
[C---:B----4-:R-:W-:Y:S01]  /*34a0*/  @!P0 SHF.L.U32 R44, R48.reuse, 0x10, RZ ;  /* 0x00000010302c8819 */ /* 0x050fe200000006ff */
[----:B------:R-:W-:Y:S01]  /*34b0*/  @!P0 FMUL.FTZ R11, R35, R30 ;  /* 0x0000001e230b8220 */ /* 0x000fe20000410000 */
[----:B------:R-:W-:Y:S01]  /*34c0*/  @!P0 LOP3.LUT R43, R48, 0xffff0000, RZ, 0xc0, !PT ;  /* 0xffff0000302b8812 */ /* 0x000fe200078ec0ff */
[C---:B------:R-:W-:Y:S01]  /*34d0*/  @!P0 IMAD.U32 R48, R49.reuse, 0x10000, RZ ;  /* 0x0001000031308824 */ /* 0x040fe200078e00ff */
[----:B------:R-:W-:Y:S01]  /*34e0*/  @!P0 LOP3.LUT R49, R49, 0xffff0000, RZ, 0xc0, !PT ;  /* 0xffff000031318812 */ /* 0x000fe200078ec0ff */
[C---:B------:R-:W-:Y:S01]  /*34f0*/  @!P0 FMUL.FTZ R9, R42.reuse, R41 ;  /* 0x000000292a098220 */ /* 0x040fe20000410000 */
        /* <DEDUP_REMOVED lines=23> */
[----:B------:R-:W-:Y:S05]  /*3670*/  @!P0 MOV R39, R59 ;  /* 0x0000003b00278202 */ /* 0x000fea0000000f00 */
        /* <DEDUP_REMOVED lines=13> */
[-C--:B------:R-:W-:Y:S01]  /*3750*/  @!P1 FMUL.FTZ R13, R42, R41.reuse ;  /* 0x000000292a0d9220 */ /* 0x080fe20000410000 */
[C---:B----4-:R-:W-:Y:S01]  /*3760*/  @!P1 SHF.L.U32 R44, R48.reuse, 0x10, RZ ;  /* 0x00000010302c9819 */ /* 0x050fe200000006ff */
[----:B------:R-:W-:Y:S01]  /*3770*/  @!P1 FMUL.FTZ R14, R37, R40 ;  /* 0x00000028250e9220 */ /* 0x000fe20000410000 */
[----:B------:R-:W-:Y:S01]  /*3780*/  @!P1 LOP3.LUT R43, R48, 0xffff0000, RZ, 0xc0, !PT ;  /* 0xffff0000302b9812 */ /* 0x000fe200078ec0ff */
[C---:B------:R-:W-:Y:S01]  /*3790*/  @!P1 IMAD.U32 R48, R49.reuse, 0x10000, RZ ;  /* 0x0001000031309824 */ /* 0x040fe200078e00ff */
[----:B------:R-:W-:Y:S01]  /*37a0*/  @!P1 LOP3.LUT R49, R49, 0xffff0000, RZ, 0xc0, !PT ;  /* 0xffff000031319812 */ /* 0x000fe200078ec0ff */
[----:B------:R-:W-:Y:S01]  /*37b0*/  @!P1 FMUL.FTZ R50, R42, R44 ;  /* 0x0000002c2a329220 */ /* 0x000fe20000410000 */
[----:B------:R-:W-:Y:S01]  /*37c0*/  @!P1 LOP3.LUT R36, R35, 0xffff0000, RZ, 0xc0, !PT ;  /* 0xffff000023249812 */ /* 0x000fe200078ec0ff */
[----:B------:R-:W-:Y:S01]  /*37d0*/  @!P1 FFMA.FTZ R13, R44, R46, R13 ;  /* 0x0000002e2c0d9223 */ /* 0x000fe2000001000d */
[----:B------:R-:W-:Y:S01]  /*37e0*/  @!P1 SHF.L.U32 R45, R33, 0x10, RZ ;  /* 0x00000010212d9819 */ /* 0x000fe200000006ff */
[----:B------:R-:W-:Y:S01]  /*37f0*/  @!P1 FFMA.FTZ R50, R46, R41, -R50 ;  /* 0x000000292e329223 */ /* 0x000fe20000010832 */
[----:B------:R-:W-:Y:S01]  /*3800*/  @!P1 SHF.L.U32 R44, R35, 0x10, RZ ;  /* 0x00000010232c9819 */ /* 0x000fe200000006ff */
        /* <DEDUP_REMOVED lines=20> */
.L_x_4196:
[----:B------:R-:W-:Y:S05]  /*3950*/  BSYNC B0 ;  /* 0x0000000000007941 */ /* 0x000fea0003800000 */
.L_x_4195:
[----:B------:R-:W-:Y:S04]  /*3960*/  BSSY B0, `(.L_x_4197) ;  /* 0x00000c0000007945 */ /* 0x000fe80003800000 */
[----:B------:R-:W-:Y:S05]  /*3970*/  @!P4 BRA `(.L_x_4198) ;  /* 0x0000000800f8c947 */ /* 0x000fea0003800000 */
[----:B------:R-:W-:Y:S02]  /*3980*/  LEA R170, P1, R82, R110, 0x1 ;  /* 0x0000006e52aa7211 */ /* 0x000fe400078208ff */
[C---:B------:R-:W-:Y:S02]  /*3990*/  SHF.L.U32 R173, R143.reuse, 0x1, RZ ;  /* 0x000000018fad7819 */ /* 0x040fe400000006ff */
[----:B------:R-:W-:Y:S02]  /*39a0*/  ISETP.GE.AND P0, PT, R24, R23, PT ;  /* 0x000000171800720c */ /* 0x000fe40003f06270 */
[----:B------:R-:W-:Y:S02]  /*39b0*/  LEA.HI.X R171, R82, R111, R81, 0x1, P1 ;  /* 0x0000006f52ab7211 */ /* 0x000fe400008f0c51 */
[----:B------:R-:W-:Y:S02]  /*39c0*/  SHF.L.U64.HI R163, R143, 0x1, R129 ;  /* 0x000000018fa37819 */ /* 0x000fe40000010281 */
[-C--:B------:R-:W-:Y:S01]  /*39d0*/  IADD3 R58, P1, R56, R173.reuse, RZ ;  /* 0x000000ad383a7210 */ /* 0x080fe20007f3e0ff */
[----:B------:R-:W1:Y:S01]  /*39e0*/  LD.E.128 R36, desc[UR6][R170.64] ;  /* 0x00000006aa247980 */ /* 0x000e62000c101d00 */
[----:B------:R-:W-:Y:S02]  /*39f0*/  IADD3 R40, P4, R28, R173, RZ ;  /* 0x000000ad1c287210 */ /* 0x000fe40007f9e0ff */
[----:B------:R-:W-:Y:S02]  /*3a00*/  IADD3.X R59, R57, R163, RZ, P1, !PT ;  /* 0x000000a3393b7210 */ /* 0x000fe40000ffe4ff */
[----:B------:R-:W-:Y:S01]  /*3a10*/  ISETP.GE.AND P1, PT, R20, R23, PT ;  /* 0x000000171400720c */ /* 0x000fe20003f26270 */
[----:B------:R-:W-:Y:S01]  /*3a20*/  IMAD.X R41, R29, 0x1, R163, P4 ;  /* 0x000000011d297824 */ /* 0x000fe200020e06a3 */
[----:B------:R-:W-:Y:S01]  /*3a30*/  LEA R162, P4, R64, R158, 0x1 ;  /* 0x0000009e40a27211 */ /* 0x000fe200078808ff */
[----:B------:R-:W2:Y:S06]  /*3a40*/  @!P0 LD.E.64 R50, desc[UR6][R58.64] ;  /* 0x000000063a328980 */ /* 0x000eac000c101b00 */
[----:B------:R-:W3:Y:S01]  /*3a50*/  @!P0 LD.E.64 R30, desc[UR6][R40.64] ;  /* 0x00000006281e8980 */ /* 0x000ee2000c101b00 */
[----:B-1----:R-:W-:Y:S01]  /*3a60*/  @!P0 LOP3.LUT R34, R36, 0xffff0000, RZ, 0xc0, !PT ;  /* 0xffff000024228812 */ /* 0x002fe200078ec0ff */
[----:B------:R-:W-:Y:S01]  /*3a70*/  @!P0 IMAD.U32 R49, R38, 0x10000, RZ ;  /* 0x0001000026318824 */ /* 0x000fe200078e00ff */
[----:B------:R-:W-:Y:S02]  /*3a80*/  @!P0 SHF.L.U32 R46, R36, 0x10, RZ ;  /* 0x00000010242e8819 */ /* 0x000fe400000006ff */
[----:B------:R-:W-:Y:S02]  /*3a90*/  @!P0 LOP3.LUT R35, R37, 0xffff0000, RZ, 0xc0, !PT ;  /* 0xffff000025238812 */ /* 0x000fe400078ec0ff */
[C---:B--2---:R-:W-:Y:S01]  /*3aa0*/  @!P0 LOP3.LUT R47, R50.reuse, 0xffff0000, RZ, 0xc0, !PT ;  /* 0xffff0000322f8812 */ /* 0x044fe200078ec0ff */
[----:B------:R-:W-:Y:S02]  /*3ab0*/  @!P0 IMAD.U32 R45, R50, 0x10000, RZ ;  /* 0x00010000322d8824 */ /* 0x000fe400078e00ff */
[C---:B------:R-:W-:Y:S01]  /*3ac0*/  @!P0 IMAD.U32 R48, R51.reuse, 0x10000, RZ ;  /* 0x0001000033308824 */ /* 0x040fe200078e00ff */
[----:B------:R-:W-:Y:S01]  /*3ad0*/  @!P0 LOP3.LUT R51, R51, 0xffff0000, RZ, 0xc0, !PT ;  /* 0xffff000033338812 */ /* 0x000fe200078ec0ff */
[----:B------:R-:W-:Y:S01]  /*3ae0*/  @!P0 FMUL.FTZ R163, R34, R45 ;  /* 0x0000002d22a38220 */ /* 0x000fe20000410000 */
[C---:B---3--:R-:W-:Y:S01]  /*3af0*/  @!P0 LOP3.LUT R32, R30.reuse, 0xffff0000, RZ, 0xc0, !PT ;  /* 0xffff00001e208812 */ /* 0x048fe200078ec0ff */
[----:B------:R-:W-:Y:S01]  /*3b00*/  @!P0 IMAD.U32 R33, R30, 0x10000, RZ ;  /* 0x000100001e218824 */ /* 0x000fe200078e00ff */
[----:B------:R-:W-:Y:S01]  /*3b10*/  @!P0 SHF.L.U32 R30, R31, 0x10, RZ ;  /* 0x000000101f1e8819 */ /* 0x000fe200000006ff */
[----:B------:R-:W-:Y:S01]  /*3b20*/  @!P0 FMUL.FTZ R173, R35, R47 ;  /* 0x0000002f23ad8220 */ /* 0x000fe20000410000 */
[----:B------:R-:W-:Y:S01]  /*3b30*/  @!P0 LOP3.LUT R31, R31, 0xffff0000, RZ, 0xc0, !PT ;  /* 0xffff00001f1f8812 */ /* 0x000fe200078ec0ff */
[-C--:B------:R-:W-:Y:S01]  /*3b40*/  @!P0 FMUL.FTZ R0, R34, R33.reuse ;  /* 0x0000002122008220 */ /* 0x080fe20000410000 */
[----:B------:R-:W-:Y:S01]  /*3b50*/  @!P0 LOP3.LUT R34, R39, 0xffff0000, RZ, 0xc0, !PT ;  /* 0xffff000027228812 */ /* 0x000fe200078ec0ff */
[----:B------:R-:W-:Y:S01]  /*3b60*/  @!P0 FFMA.FTZ R163, R46, R33, -R163 ;  /* 0x000000212ea38223 */ /* 0x000fe200000108a3 */
[----:B------:R-:W-:Y:S01]  /*3b70*/  @!P0 LOP3.LUT R33, R38, 0xffff0000, RZ, 0xc0, !PT ;  /* 0xffff000026218812 */ /* 0x000fe200078ec0ff */
[----:B------:R-:W-:Y:S01]  /*3b80*/  @!P0 FFMA.FTZ R0, R45, R46, R0 ;  /* 0x0000002e2d008223 */ /* 0x000fe20000010000 */
[----:B------:R-:W-:Y:S01]  /*3b90*/  @!P0 SHF.L.U32 R45, R37, 0x10, RZ ;  /* 0x00000010252d8819 */ /* 0x000fe200000006ff */
[----:B------:R-:W-:Y:S01]  /*3ba0*/  @!P0 FMUL.FTZ R2, R35, R32 ;  /* 0x0000002023028220 */ /* 0x000fe20000410000 */
[----:B------:R-:W-:Y:S01]  /*3bb0*/  @!P0 SHF.L.U32 R46, R39, 0x10, RZ ;  /* 0x00000010272e8819 */ /* 0x000fe200000006ff */
[C---:B------:R-:W-:Y:S01]  /*3bc0*/  @!P0 FMUL.FTZ R142, R33.reuse, R48 ;  /* 0x00000030218e8220 */ /* 0x040fe20000410000 */
[----:B------:R-:W-:Y:S01]  /*3bd0*/  @!P0 F2FP.BF16.F32.PACK_AB R164, R0, R163 ;  /* 0x000000a300a4823e */ /* 0x000fe200000010ff */
[-C--:B------:R-:W-:Y:S01]  /*3be0*/  @!P0 FMUL.FTZ R3, R33, R30.reuse ;  /* 0x0000001e21038220 */ /* 0x080fe20000410000 */
[----:B------:R-:W-:Y:S01]  /*3bf0*/  LEA.HI.X R163, R64, R159, R65, 0x1, P4 ;  /* 0x0000009f40a37211 */ /* 0x000fe200020f0c41 */
[C---:B------:R-:W-:Y:S01]  /*3c00*/  @!P0 FMUL.FTZ R175, R34.reuse, R51 ;  /* 0x0000003322af8220 */ /* 0x040fe20000410000 */
[----:B------:R-:W-:Y:S01]  /*3c10*/  @!P0 FMUL.FTZ R4, R34, R31 ;  /* 0x0000001f22048220 */ /* 0x000fe20000410000 */
[----:B------:R-:W-:Y:S01]  /*3c20*/  @!P0 FFMA.FTZ R2, R47, R45, R2 ;  /* 0x0000002d2f028223 */ /* 0x000fe20000010002 */
[----:B------:R-:W-:Y:S01]  /*3c30*/  @!P0 FFMA.FTZ R142, R49, R30, -R142 ;  /* 0x0000001e318e8223 */ /* 0x000fe2000001088e */
[----:B------:R-:W-:Y:S01]  /*3c40*/  @!P0 FFMA.FTZ R3, R48, R49, R3 ;  /* 0x0000003130038223 */ /* 0x000fe20000010003 */
[----:B------:R-:W-:Y:S01]  /*3c50*/  @!P0 FFMA.FTZ R173, R45, R32, -R173 ;  /* 0x000000202dad8223 */ /* 0x000fe200000108ad */
[----:B------:R-:W-:Y:S01]  /*3c60*/  @!P0 FFMA.FTZ R175, R46, R31, -R175 ;  /* 0x0000001f2eaf8223 */ /* 0x000fe200000108af */
[----:B------:R-:W-:Y:S01]  /*3c70*/  @!P0 FFMA.FTZ R4, R51, R46, R4 ;  /* 0x0000002e33048223 */ /* 0x000fe20000010004 */
[----:B------:R-:W-:Y:S01]  /*3c80*/  @!P0 IMAD.MOV.U32 R36, RZ, RZ, R164 ;  /* 0x000000ffff248224 */ /* 0x000fe200078e00a4 */
[----:B------:R-:W-:Y:S02]  /*3c90*/  @!P0 F2FP.BF16.F32.PACK_AB R142, R3, R142 ;  /* 0x0000008e038e823e */ /* 0x000fe400000010ff */
[----:B------:R-:W-:Y:S02]  /*3ca0*/  @!P0 F2FP.BF16.F32.PACK_AB R173, R2, R173 ;  /* 0x000000ad02ad823e */ /* 0x000fe400000010ff */
[----:B------:R-:W-:Y:S01]  /*3cb0*/  @!P0 F2FP.BF16.F32.PACK_AB R175, R4, R175 ;  /* 0x000000af04af823e */ /* 0x000fe200000010ff */
[----:B------:R-:W-:Y:S01]  /*3cc0*/  @!P0 IMAD.MOV.U32 R38, RZ, RZ, R142 ;  /* 0x000000ffff268224 */ /* 0x000fe200078e008e */
[----:B------:R-:W-:Y:S02]  /*3cd0*/  @!P0 MOV R37, R173 ;  /* 0x000000ad00258202 */ /* 0x000fe40000000f00 */
[----:B------:R-:W-:Y:S02]  /*3ce0*/  @!P0 MOV R39, R175 ;  /* 0x000000af00278202 */ /* 0x000fe40000000f00 */
[----:B------:R-:W-:Y:S03]  /*3cf0*/  ISETP.GE.AND P0, PT, R19, R23, PT ;  /* 0x000000171300720c */ /* 0x000fe60003f06270 */
[----:B------:R1:W-:Y:S08]  /*3d00*/  ST.E.128 desc[UR6][R162.64], R36 ;  /* 0x00000024a2007985 */ /* 0x0003f0000c101d06 */
[----:B------:R-:W2:Y:S08]  /*3d10*/  LD.E.128 R32, desc[UR6][R170.64+0x80] ;  /* 0x00008006aa207980 */ /* 0x000eb0000c101d00 */
[----:B------:R-:W3:Y:S06]  /*3d20*/  @!P1 LD.E.64 R30, desc[UR6][R40.64+0x40] ;  /* 0x00004006281e9980 */ /* 0x000eec000c101b00 */
[----:B------:R-:W4:Y:S01]  /*3d30*/  @!P1 LD.E.64 R50, desc[UR6][R58.64+0x40] ;  /* 0x000040063a329980 */ /* 0x000f22000c101b00 */
[C---:B--2---:R-:W-:Y:S01]  /*3d40*/  @!P1 LOP3.LUT R44, R32.reuse, 0xffff0000, RZ, 0xc0, !PT ;  /* 0xffff0000202c9812 */ /* 0x044fe200078ec0ff */
[----:B------:R-:W-:Y:S01]  /*3d50*/  @!P1 IMAD.U32 R48, R32, 0x10000, RZ ;  /* 0x0001000020309824 */ /* 0x000fe200078e00ff */
[----:B-1----:R-:W-:Y:S01]  /*3d60*/  @!P1 LOP3.LUT R37, R33, 0xffff0000, RZ, 0xc0, !PT ;  /* 0xffff000021259812 */ /* 0x002fe200078ec0ff */
[C---:B------:R-:W-:Y:S01]  /*3d70*/  @!P1 IMAD.U32 R49, R34.reuse, 0x10000, RZ ;  /* 0x0001000022319824 */ /* 0x040fe200078e00ff */
[----:B------:R-:W-:Y:S02]  /*3d80*/  @!P1 LOP3.LUT R39, R34, 0xffff0000, RZ, 0xc0, !PT ;  /* 0xffff000022279812 */ /* 0x000fe400078ec0ff */
[----:B------:R-:W-:Y:S02]  /*3d90*/  @!P1 LOP3.LUT R36, R35, 0xffff0000, RZ, 0xc0, !PT ;  /* 0xffff000023249812 */ /* 0x000fe400078ec0ff */
[C---:B---3--:R-:W-:Y:S01]  /*3da0*/  @!P1 LOP3.LUT R42, R30.reuse, 0xffff0000, RZ, 0xc0, !PT ;  /* 0xffff00001e2a9812 */ /* 0x048fe200078ec0ff */
[----:B------:R-:W-:Y:S01]  /*3db0*/  @!P1 IMAD.U32 R43, R30, 0x10000, RZ ;  /* 0x000100001e2b9824 */ /* 0x000fe200078e00ff */
[C---:B------:R-:W-:Y:S02]  /*3dc0*/  @!P1 SHF.L.U32 R30, R31.reuse, 0x10, RZ ;  /* 0x000000101f1e9819 */ /* 0x040fe400000006ff */
[----:B------:R-:W-:Y:S01]  /*3dd0*/  @!P1 LOP3.LUT R31, R31, 0xffff0000, RZ, 0xc0, !PT ;  /* 0xffff00001f1f9812 */ /* 0x000fe200078ec0ff */
[----:B------:R-:W-:Y:S01]  /*3de0*/  @!P1 FMUL.FTZ R6, R37, R42 ;  /* 0x0000002a25069220 */ /* 0x000fe20000410000 */
[C---:B----4-:R-:W-:Y:S01]  /*3df0*/  @!P1 LOP3.LUT R45, R50.reuse, 0xffff0000, RZ, 0xc0, !PT ;  /* 0xffff0000322d9812 */ /* 0x050fe200078ec0ff */
[----:B------:R-:W-:Y:S01]  /*3e00*/  @!P1 IMAD.U32 R46, R50, 0x10000, RZ ;  /* 0x00010000322e9824 */ /* 0x000fe200078e00ff */
[C---:B------:R-:W-:Y:S01]  /*3e10*/  @!P1 SHF.L.U32 R50, R51.reuse, 0x10, RZ ;  /* 0x0000001033329819 */ /* 0x040fe200000006ff */
        /* <DEDUP_REMOVED lines=8> */
[----:B------:R-:W-:Y:S01]  /*3ea0*/  @!P1 FMUL.FTZ R173, R37, R45 ;  /* 0x0000002d25ad9220 */ /* 0x000fe20000410000 */
        /* <DEDUP_REMOVED lines=58> */
[----:B------:R-:W-:Y:S01]  /*4250*/  @!P0 F2FP.BF16.F32.PACK_AB R175, R12, R175 ;  /* 0x000000af0caf823e */ /* 0x000fe200000010ff */
[----:B------:R-:W-:Y:S01]  /*4260*/  @!P0 IMAD.MOV.U32 R38, RZ, RZ, R164 ;  /* 0x000000ffff268224 */ /* 0x000fe200078e00a4 */
        /* <DEDUP_REMOVED lines=17> */
[----:B------:R-:W-:Y:S01]  /*4380*/  @!P1 IMAD.U32 R50, R59, 0x10000, RZ ;  /* 0x000100003b329824 */ /* 0x000fe200078e00ff */
[----:B------:R-:W-:Y:S01]  /*4390*/  @!P1 LOP3.LUT R45, R58, 0xffff0000, RZ, 0xc0, !PT ;  /* 0xffff00003a2d9812 */ /* 0x000fe200078ec0ff */
[----:B------:R-:W-:Y:S01]  /*43a0*/  @!P1 FMUL.FTZ R14, R37, R42 ;  /* 0x0000002a250e9220 */ /* 0x000fe20000410000 */
        /* <DEDUP_REMOVED lines=27> */
.L_x_4198:
[----:B------:R-:W-:Y:S05]  /*4560*/  BSYNC B0 ;  /* 0x0000000000007941 */ /* 0x000fea0003800000 */
.L_x_4197:
[----:B------:R-:W-:Y:S04]  /*4570*/  BSSY B0, `(.L_x_4199) ;  /* 0x00000c0000007945 */ /* 0x000fe80003800000 */
[----:B------:R-:W-:Y:S05]  /*4580*/  @!P3 BRA `(.L_x_4200) ;  /* 0x0000000800f8b947 */ /* 0x000fea0003800000 */
[----:B------:R-:W-:Y:S02]  /*4590*/  LEA R170, P1, R84, R110, 0x1 ;  /* 0x0000006e54aa7211 */ /* 0x000fe400078208ff */
[C---:B------:R-:W-:Y:S02]  /*45a0*/  SHF.L.U32 R173, R141.reuse, 0x1, RZ ;  /* 0x000000018dad7819 */ /* 0x040fe400000006ff */
[----:B------:R-:W-:Y:S02]  /*45b0*/  ISETP.GE.AND P0, PT, R24, R23, PT ;  /* 0x000000171800720c */ /* 0x000fe40003f06270 */
[----:B------:R-:W-:Y:S02]  /*45c0*/  LEA.HI.X R171, R84, R111, R83, 0x1, P1 ;  /* 0x0000006f54ab7211 */ /* 0x000fe400008f0c53 */
[----:B--2---:R-:W-:Y:S02]  /*45d0*/  SHF.L.U64.HI R163, R141, 0x1, R128 ;  /* 0x000000018da37819 */ /* 0x004fe40000010280 */
        /* <DEDUP_REMOVED lines=185> */
.L_x_4200:
[----:B------:R-:W-:Y:S05]  /*5170*/  BSYNC B0 ;  /* 0x0000000000007941 */ /* 0x000fea0003800000 */
.L_x_4199:
[----:B------:R-:W-:Y:S04]  /*5180*/  BSSY B0, `(.L_x_4201) ;  /* 0x00000c2000007945 */ /* 0x000fe80003800000 */
[----:B------:R-:W-:Y:S05]  /*5190*/  @!P2 BRA `(.L_x_4202) ;  /* 0x0000000c0000a947 */ /* 0x000fea0003800000 */
[C---:B------:R-:W-:Y:S01]  /*51a0*/  SHF.L.U32 R175, R139.reuse, 0x1, RZ ;  /* 0x000000018baf7819 */ /* 0x040fe200000006ff */
[----:B------:R-:W-:Y:S01]  /*51b0*/  IMAD.WIDE.U32 R170, R160, 0x60, R110 ;  /* 0x00000060a0aa7825 */ /* 0x000fe200078e006e */
[----:B------:R-:W-:Y:S02]  /*51c0*/  ISETP.GE.AND P0, PT, R24, R23, PT ;  /* 0x000000171800720c */ /* 0x000fe40003f06270 */
[----:B--23--:R-:W-:Y:S01]  /*51d0*/  SHF.L.U64.HI R163, R139, 0x1, R126 ;  /* 0x000000018ba37819 */ /* 0x00cfe2000001027e */
[----:B------:R-:W-:Y:S01]  /*51e0*/  IMAD R173, R161, 0x60, RZ ;  /* 0x00000060a1ad7824 */ /* 0x000fe200078e02ff */
[-C--:B------:R-:W-:Y:S01]  /*51f0*/  IADD3 R58, P1, R56, R175.reuse, RZ ;  /* 0x000000af383a7210 */ /* 0x080fe20007f3e0ff */
[----:B------:R-:W-:Y:S01]  /*5200*/  IMAD R179, R167, 0x60, RZ ;  /* 0x00000060a7b37824 */ /* 0x000fe200078e02ff */
[----:B------:R-:W-:Y:S02]  /*5210*/  IADD3 R40, P2, R28, R175, RZ ;  /* 0x000000af1c287210 */ /* 0x000fe40007f5e0ff */
[----:B------:R-:W-:Y:S01]  /*5220*/  IADD3 R171, R171, R173, RZ ;  /* 0x000000adabab7210 */ /* 0x000fe20007ffe0ff */
[--C-:B------:R-:W-:Y:S01]  /*5230*/  IMAD.X R59, R57, 0x1, R163.reuse, P1 ;  /* 0x00000001393b7824 */ /* 0x100fe200008e06a3 */
[----:B------:R-:W-:Y:S01]  /*5240*/  ISETP.GE.AND P1, PT, R20, R23, PT ;  /* 0x000000171400720c */ /* 0x000fe20003f26270 */
[----:B------:R-:W-:Y:S02]  /*5250*/  IMAD.X R41, R29, 0x1, R163, P2 ;  /* 0x000000011d297824 */ /* 0x000fe400010e06a3 */
[----:B-1----:R-:W2:Y:S01]  /*5260*/  LD.E.128 R32, desc[UR6][R170.64] ;  /* 0x00000006aa207980 */ /* 0x002ea2000c101d00 */
[----:B------:R-:W-:Y:S05]  /*5270*/  IMAD.WIDE.U32 R162, R166, 0x60, R158 ;  /* 0x00000060a6a27825 */ /* 0x000fea00078e009e */
[----:B------:R-:W-:Y:S02]  /*5280*/  IADD3 R163, R163, R179, RZ ;  /* 0x000000b3a3a37210 */ /* 0x000fe40007ffe0ff */
        /* <DEDUP_REMOVED lines=24> */
[C---:B------:R-:W-:Y:S01]  /*5410*/  @!P0 FMUL.FTZ R142, R37.reuse, R48 ;  /* 0x00000030258e8220 */ /* 0x040fe20000410000 */
[----:B------:R-:W-:Y:S01]  /*5420*/  @!P0 F2FP.BF16.F32.PACK_AB R173, R0, R173 ;  /* 0x000000ad00ad823e */ /* 0x000fe200000010ff */
[-C--:B------:R-:W-:Y:S01]  /*5430*/  @!P0 FMUL.FTZ R3, R37, R30.reuse ;  /* 0x0000001e25038220 */ /* 0x080fe20000410000 */
[----:B------:R-:W-:Y:S01]  /*5440*/  @!P0 FMUL.FTZ R4, R38, R31 ;  /* 0x0000001f26048220 */ /* 0x000fe20000410000 */
[----:B------:R-:W-:Y:S02]  /*5450*/  @!P0 IMAD.U32 R46, R35, 0x10000, RZ ;  /* 0x00010000232e8824 */ /* 0x000fe400078e00ff */
        /* <DEDUP_REMOVED lines=37> */
[----:B------:R-:W-:Y:S01]  /*56b0*/  @!P1 FFMA.FTZ R5, R46, R48, R5 ;  /* 0x000000302e059223 */ /* 0x000fe20000010005 */
[----:B------:R-:W-:Y:S01]  /*56c0*/  @!P1 FMUL.FTZ R142, R44, R46 ;  /* 0x0000002e2c8e9220 */ /* 0x000fe20000410000 */
        /* <DEDUP_REMOVED lines=9> */
[----:B------:R-:W-:Y:S01]  /*5760*/  @!P1 FFMA.FTZ R175, R46, R31, -R175 ;  /* 0x0000001f2eaf9223 */ /* 0x000fe200000108af */
[----:B------:R-:W-:Y:S01]  /*5770*/  @!P1 FFMA.FTZ R8, R51, R46, R8 ;  /* 0x0000002e33089223 */ /* 0x000fe20000010008 */
        /* <DEDUP_REMOVED lines=17> */
[C---:B---3--:R-:W-:Y:S02]  /*5890*/  @!P0 LOP3.LUT R43, R32.reuse, 0xffff0000, RZ, 0xc0, !PT ;  /* 0xffff0000202b8812 */ /* 0x048fe400078ec0ff */
[----:B------:R-:W-:Y:S02]  /*58a0*/  @!P0 SHF.L.U32 R45, R32, 0x10, RZ ;  /* 0x00000010202d8819 */ /* 0x000fe400000006ff */
[----:B-1----:R-:W-:Y:S01]  /*58b0*/  @!P0 LOP3.LUT R37, R33, 0xffff0000, RZ, 0xc0, !PT ;  /* 0xffff000021258812 */ /* 0x002fe200078ec0ff */
[----:B------:R-:W-:Y:S01]  /*58c0*/  @!P0 FMUL.FTZ R142, R43, R46 ;  /* 0x0000002e2b8e8220 */ /* 0x000fe20000410000 */
[----:B------:R-:W-:Y:S02]  /*58d0*/  @!P0 LOP3.LUT R38, R34, 0xffff0000, RZ, 0xc0, !PT ;  /* 0xffff000022268812 */ /* 0x000fe400078ec0ff */
[----:B----4-:R-:W-:Y:S01]  /*58e0*/  @!P0 SHF.L.U32 R23, R31, 0x10, RZ ;  /* 0x000000101f178819 */ /* 0x010fe200000006ff */
[C---:B------:R-:W-:Y:S01]  /*58f0*/  @!P0 IMAD.U32 R42, R30.reuse, 0x10000, RZ ;  /* 0x000100001e2a8824 */ /* 0x040fe200078e00ff */
[----:B------:R-:W-:Y:S01]  /*5900*/  @!P0 LOP3.LUT R30, R30, 0xffff0000, RZ, 0xc0, !PT ;  /* 0xffff00001e1e8812 */ /* 0x000fe200078ec0ff */
[----:B------:R-:W-:Y:S01]  /*5910*/  @!P0 FMUL.FTZ R173, R37, R47 ;  /* 0x0000002f25ad8220 */ /* 0x000fe20000410000 */
[----:B------:R-:W-:Y:S01]  /*5920*/  @!P0 LOP3.LUT R31, R31, 0xffff0000, RZ, 0xc0, !PT ;  /* 0xffff00001f1f8812 */ /* 0x000fe200078ec0ff */
[-C--:B------:R-:W-:Y:S01]  /*5930*/  @!P0 FMUL.FTZ R9, R43, R42.reuse ;  /* 0x0000002a2b098220 */ /* 0x080fe20000410000 */
[----:B------:R-:W-:Y:S01]  /*5940*/  @!P0 LOP3.LUT R36, R35, 0xffff0000, RZ, 0xc0, !PT ;  /* 0xffff000023248812 */ /* 0x000fe200078ec0ff */
[----:B------:R-:W-:Y:S01]  /*5950*/  @!P0 FFMA.FTZ R142, R45, R42, -R142 ;  /* 0x0000002a2d8e8223 */ /* 0x000fe2000001088e */
[----:B------:R-:W-:Y:S01]  /*5960*/  @!P0 SHF.L.U32 R50, R35, 0x10, RZ ;  /* 0x0000001023328819 */ /* 0x000fe200000006ff */
[----:B------:R-:W-:Y:S01]  /*5970*/  @!P0 FFMA.FTZ R9, R46, R45, R9 ;  /* 0x0000002d2e098223 */ /* 0x000fe20000010009 */
[----:B------:R-:W-:Y:S01]  /*5980*/  @!P0 SHF.L.U32 R45, R33, 0x10, RZ ;  /* 0x00000010212d8819 */ /* 0x000fe200000006ff */
[----:B------:R-:W-:Y:S01]  /*5990*/  @!P0 FMUL.FTZ R10, R37, R30 ;  /* 0x0000001e250a8220 */ /* 0x000fe20000410000 */
[----:B------:R-:W-:Y:S01]  /*59a0*/  @!P0 FMUL.FTZ R11, R38, R23 ;  /* 0x00000017260b8220 */ /* 0x000fe20000410000 */
[----:B------:R-:W-:Y:S01]  /*59b0*/  @!P0 IMAD.U32 R46, R34, 0x10000, RZ ;  /* 0x00010000222e8824 */ /* 0x000fe200078e00ff */
        /* <DEDUP_REMOVED lines=11> */
[----:B------:R-:W-:Y:S03]  /*5a70*/  @!P0 F2FP.BF16.F32.PACK_AB R173, R10, R173 ;  /* 0x000000ad0aad823e */ /* 0x000fe600000010ff */
[----:B------:R-:W-:Y:S02]  /*5a80*/  @!P0 F2FP.BF16.F32.PACK_AB R164, R11, R164 ;  /* 0x000000a40ba4823e */ /* 0x000fe400000010ff */
[----:B------:R-:W-:Y:S01]  /*5a90*/  @!P0 F2FP.BF16.F32.PACK_AB R175, R12, R175 ;  /* 0x000000af0caf823e */ /* 0x000fe200000010ff */
[----:B------:R-:W-:Y:S01]  /*5aa0*/  @!P0 IMAD.MOV.U32 R33, RZ, RZ, R173 ;  /* 0x000000ffff218224 */ /* 0x000fe200078e00ad */
[----:B------:R-:W-:Y:S02]  /*5ab0*/  @!P0 MOV R34, R164 ;  /* 0x000000a400228202 */ /* 0x000fe40000000f00 */
[----:B------:R-:W-:Y:S05]  /*5ac0*/  @!P0 MOV R35, R175 ;  /* 0x000000af00238202 */ /* 0x000fea0000000f00 */
[----:B------:R1:W-:Y:S08]  /*5ad0*/  ST.E.128 desc[UR6][R162.64+0x100], R32 ;  /* 0x00010020a2007985 */ /* 0x0003f0000c101d06 */
[----:B------:R-:W2:Y:S06]  /*5ae0*/  @!P1 LD.E.64 R58, desc[UR6][R58.64+0xc0] ;  /* 0x0000c0063a3a9980 */ /* 0x000eac000c101b00 */
[----:B------:R-:W3:Y:S08]  /*5af0*/  LD.E.128 R36, desc[UR6][R170.64+0x180] ;  /* 0x00018006aa247980 */ /* 0x000ef0000c101d00 */
[----:B------:R-:W4:Y:S01]  /*5b00*/  @!P1 LD.E.64 R30, desc[UR6][R40.64+0xc0] ;  /* 0x0000c006281e9980 */ /* 0x000f22000c101b00 */
[C---:B--2---:R-:W-:Y:S01]  /*5b10*/  @!P1 SHF.L.U32 R46, R58.reuse, 0x10, RZ ;  /* 0x000000103a2e9819 */ /* 0x044fe200000006ff */
[C---:B------:R-:W-:Y:S01]  /*5b20*/  @!P1 IMAD.U32 R48, R59.reuse, 0x10000, RZ ;  /* 0x000100003b309824 */ /* 0x040fe200078e00ff */
[----:B------:R-:W-:Y:S02]  /*5b30*/  @!P1 LOP3.LUT R47, R58, 0xffff0000, RZ, 0xc0, !PT ;  /* 0xffff00003a2f9812 */ /* 0x000fe400078ec0ff */
        /* <DEDUP_REMOVED lines=18> */
[----:B------:R-:W-:Y:S02]  /*5c60*/  @!P1 IMAD.U32 R46, R38, 0x10000, RZ ;  /* 0x00010000262e9824 */ /* 0x000fe400078e00ff */
[C---:B------:R-:W-:Y:S01]  /*5c70*/  @!P1 FMUL.FTZ R15, R34.reuse, R23 ;  /* 0x00000017220f9220 */ /* 0x040fe20000410000 */
        /* <DEDUP_REMOVED lines=18> */
.L_x_4202:
[----:B------:R-:W-:Y:S05]  /*5da0*/  BSYNC B0 ;  /* 0x0000000000007941 */ /* 0x000fea0003800000 */
.L_x_4201:
[----:B------:R-:W5:Y:S02]  /*5db0*/  LD.E R3, desc[UR6][R26.64+0xd0] ;  /* 0x0000d0061a037980 */ /* 0x000f64000c101900 */
[----:B-----5:R-:W-:Y:S05]  /*5dc0*/  IMAD.U32 R3, R3, -0x20, RZ ;  /* 0xffffffe003037824 */ /* 0x020fea00078e00ff */
[C---:B------:R-:W-:Y:S02]  /*5dd0*/  LEA R28, P1, R3.reuse, R28, 0x1 ;  /* 0x0000001c031c7211 */ /* 0x040fe400078208ff */
[C---:B------:R-:W-:Y:S02]  /*5de0*/  LEA R56, P0, R3.reuse, R56, 0x1 ;  /* 0x0000003803387211 */ /* 0x040fe400078008ff */
[C---:B------:R-:W-:Y:S02]  /*5df0*/  LEA.HI.X.SX32 R29, R3.reuse, R29, 0x1, P1 ;  /* 0x0000001d031d7211 */ /* 0x040fe400008f0eff */
[----:B------:R-:W-:Y:S01]  /*5e00*/  LEA.HI.X.SX32 R57, R3, R57, 0x1, P0 ;  /* 0x0000003903397211 */ /* 0x000fe200000f0eff */
[----:B------:R-:W-:Y:S05]  /*5e10*/  BRA `(.L_x_4203) ;  /* 0x0000005c00947947 */ /* 0x000fea0003800000 */
.L_x_4194:
[----:B------:R-:W-:Y:S04]  /*5e20*/  BSSY B1, `(.L_x_4204) ;  /* 0x0000154000017945 */ /* 0x000fe80003800000 */
[----:B------:R-:W-:Y:S05]  /*5e30*/  @!P0 BRA `(.L_x_4205) ;  /* 0x0000001400488947 */ /* 0x000fea0003800000 */
[-C--:B------:R-:W-:Y:S01]  /*5e40*/  ISETP.GE.AND P0, PT, R24, R23.reuse, PT ;  /* 0x000000171800720c */ /* 0x080fe20003f06270 */
[----:B------:R1:W5:Y:S01]  /*5e50*/  LD.E.128 R40, desc[UR6][R110.64] ;  /* 0x000000066e287980 */ /* 0x000362000c101d00 */
[-C--:B------:R-:W-:Y:S01]  /*5e60*/  ISETP.GE.AND P2, PT, R20, R23.reuse, PT ;  /* 0x000000171400720c */ /* 0x080fe20003f46270 */
[----:B------:R-:W-:Y:S01]  /*5e70*/  BSSY B0, `(.L_x_4206) ;  /* 0x0000051000007945 */ /* 0x000fe20003800000 */
[----:B------:R-:W-:Y:S09]  /*5e80*/  ISETP.GE.AND P1, PT, R19, R23, PT ;  /* 0x000000171300720c */ /* 0x000ff20003f26270 */
[----:B------:R-:W-:Y:S05]  /*5e90*/  @P0 BRA `(.L_x_4207) ;  /* 0x0000000400380947 */ /* 0x000fea0003800000 */
[----:B------:R-:W-:Y:S01]  /*5ea0*/  LEA.HI R5, R23, R23, RZ, 0x1 ;  /* 0x0000001717057211 */ /* 0x000fe200078f08ff */
[----:B-----5:R-:W-:Y:S01]  /*5eb0*/  IMAD.U32 R33, R40, 0x10000, RZ ;  /* 0x0001000028217824 */ /* 0x020fe200078e00ff */
[----:B------:R-:W-:Y:S01]  /*5ec0*/  MOV R3, RZ ;  /* 0x000000ff00037202 */ /* 0x000fe20000000f00 */
[----:B------:R-:W-:Y:S01]  /*5ed0*/  IMAD.U32 R34, R42, 0x10000, RZ ;  /* 0x000100002a227824 */ /* 0x000fe200078e00ff */
[----:B------:R-:W-:Y:S02]  /*5ee0*/  SHF.R.S32.HI R5, RZ, 0x1, R5 ;  /* 0x00000001ff057819 */ /* 0x000fe40000011405 */
[----:B------:R-:W-:Y:S02]  /*5ef0*/  LOP3.LUT R35, R40, 0xffff0000, RZ, 0xc0, !PT ;  /* 0xffff000028237812 */ /* 0x000fe400078ec0ff */
[----:B------:R-:W-:Y:S01]  /*5f00*/  ISETP.GE.AND P3, PT, R24, R5, PT ;  /* 0x000000051800720c */ /* 0x000fe20003f66270 */
[--C-:B------:R-:W-:Y:S01]  /*5f10*/  IMAD.MOV.U32 R7, RZ, RZ, R5.reuse ;  /* 0x000000ffff077224 */ /* 0x100fe200078e0005 */
[C---:B------:R-:W-:Y:S02]  /*5f20*/  SHF.L.U32 R30, R41.reuse, 0x10, RZ ;  /* 0x00000010291e7819 */ /* 0x040fe400000006ff */
        /* <DEDUP_REMOVED lines=8> */
[C---:B------:R-:W-:Y:S03]  /*5fb0*/  LEA R48, P0, R3.reuse, R112, 0x1 ;  /* 0x0000007003307211 */ /* 0x040fe600078008ff */
[----:B------:R-:W2:Y:S01]  /*5fc0*/  LD.E.128 R12, desc[UR6][R10.64] ;  /* 0x000000060a0c7980 */ /* 0x000ea2000c101d00 */
[----:B------:R-:W-:Y:S01]  /*5fd0*/  LEA.HI.X.SX32 R49, R3, R113, 0x1, P0 ;  /* 0x0000007103317211 */ /* 0x000fe200000f0eff */
[----:B------:R-:W-:Y:S01]  /*5fe0*/  IMAD.MOV.U32 R3, RZ, RZ, RZ ;  /* 0x000000ffff037224 */ /* 0x000fe200078e00ff */
[----:B------:R-:W-:Y:S04]  /*5ff0*/  @P3 IADD3 R3, -R5, RZ, RZ ;  /* 0x000000ff05033210 */ /* 0x000fe80007ffe1ff */
[C---:B------:R-:W-:Y:S01]  /*6000*/  LEA R44, P0, R3.reuse, R114, 0x1 ;  /* 0x00000072032c7211 */ /* 0x040fe200078008ff */
[----:B------:R-:W3:Y:S03]  /*6010*/  LD.E.128 R48, desc[UR6][R48.64] ;  /* 0x0000000630307980 */ /* 0x000ee6000c101d00 */
[----:B------:R-:W-:Y:S06]  /*6020*/  LEA.HI.X.SX32 R45, R3, R115, 0x1, P0 ;  /* 0x00000073032d7211 */ /* 0x000fec00000f0eff */
[----:B------:R-:W4:Y:S01]  /*6030*/  LD.E.128 R44, desc[UR6][R44.64] ;  /* 0x000000062c2c7980 */ /* 0x000f22000c101d00 */
[C---:B--2---:R-:W-:Y:S01]  /*6040*/  SHF.L.U32 R7, R15.reuse, 0x10, RZ ;  /* 0x000000100f077819 */ /* 0x044fe200000006ff */
[----:B------:R-:W-:Y:S01]  /*6050*/  IMAD.U32 R5, R14, 0x10000, RZ ;  /* 0x000100000e057824 */ /* 0x000fe200078e00ff */
[----:B------:R-:W-:Y:S01]  /*6060*/  LOP3.LUT R9, R15, 0xffff0000, RZ, 0xc0, !PT ;  /* 0xffff00000f097812 */ /* 0x000fe200078ec0ff */
[----:B------:R-:W-:Y:S01]  /*6070*/  IMAD.U32 R0, R12, 0x10000, RZ ;  /* 0x000100000c007824 */ /* 0x000fe200078e00ff */
[----:B------:R-:W-:Y:S02]  /*6080*/  LOP3.LUT R6, R14, 0xffff0000, RZ, 0xc0, !PT ;  /* 0xffff00000e067812 */ /* 0x000fe400078ec0ff */
[----:B------:R-:W-:Y:S02]  /*6090*/  SHF.L.U32 R3, R13, 0x10, RZ ;  /* 0x000000100d037819 */ /* 0x000fe400000006ff */
[----:B---3--:R-:W-:Y:S01]  /*60a0*/  LOP3.LUT R8, R51, 0xffff0000, RZ, 0xc0, !PT ;  /* 0xffff000033087812 */ /* 0x008fe200078ec0ff */
[C---:B------:R-:W-:Y:S01]  /*60b0*/  IMAD.U32 R31, R48.reuse, 0x10000, RZ ;  /* 0x00010000301f7824 */ /* 0x040fe200078e00ff */
[----:B------:R-:W-:Y:S02]  /*60c0*/  LOP3.LUT R15, R48, 0xffff0000, RZ, 0xc0, !PT ;  /* 0xffff0000300f7812 */ /* 0x000fe400078ec0ff */
[----:B------:R-:W-:Y:S01]  /*60d0*/  LOP3.LUT R4, R13, 0xffff0000, RZ, 0xc0, !PT ;  /* 0xffff00000d047812 */ /* 0x000fe200078ec0ff */
[----:B------:R-:W-:Y:S01]  /*60e0*/  @!P3 FADD.FTZ R8, -R8, -RZ ;  /* 0x800000ff0808b221 */ /* 0x000fe20000010100 */
[----:B------:R-:W-:Y:S01]  /*60f0*/  SHF.L.U32 R14, R49, 0x10, RZ ;  /* 0x00000010310e7819 */ /* 0x000fe200000006ff */
[----:B------:R-:W-:Y:S01]  /*6100*/  @!P3 FADD.FTZ R31, -R31, -RZ ;  /* 0x800000ff1f1fb221 */ /* 0x000fe20000010100 */
[----:B------:R-:W-:Y:S01]  /*6110*/  LOP3.LUT R13, R49, 0xffff0000, RZ, 0xc0, !PT ;  /* 0xffff0000310d7812 */ /* 0x000fe200078ec0ff */
[----:B------:R-:W-:Y:S01]  /*6120*/  @!P3 FADD.FTZ R15, -R15, -RZ ;  /* 0x800000ff0f0fb221 */ /* 0x000fe20000010100 */
[----:B------:R-:W-:Y:S01]  /*6130*/  LOP3.LUT R2, R12, 0xffff0000, RZ, 0xc0, !PT ;  /* 0xffff00000c027812 */ /* 0x000fe200078ec0ff */
[C---:B------:R-:W-:Y:S01]  /*6140*/  IMAD.U32 R12, R50.reuse, 0x10000, RZ ;  /* 0x00010000320c7824 */ /* 0x040fe200078e00ff */
[----:B------:R-:W-:Y:S01]  /*6150*/  LOP3.LUT R11, R50, 0xffff0000, RZ, 0xc0, !PT ;  /* 0xffff0000320b7812 */ /* 0x000fe200078ec0ff */
[----:B------:R-:W-:Y:S01]  /*6160*/  @!P3 FADD.FTZ R14, -R14, -RZ ;  /* 0x800000ff0e0eb221 */ /* 0x000fe20000010100 */
[----:B------:R-:W-:Y:S01]  /*6170*/  SHF.L.U32 R10, R51, 0x10, RZ ;  /* 0x00000010330a7819 */ /* 0x000fe200000006ff */
[----:B------:R-:W-:Y:S01]  /*6180*/  @!P3 FADD.FTZ R13, -R13, -RZ ;  /* 0x800000ff0d0db221 */ /* 0x000fe20000010100 */
[----:B----4-:R-:W-:Y:S01]  /*6190*/  LOP3.LUT R16, R44, 0xffff0000, RZ, 0xc0, !PT ;  /* 0xffff00002c107812 */ /* 0x010fe200078ec0ff */
[----:B------:R-:W-:Y:S01]  /*61a0*/  FMUL.FTZ R8, R9, R8 ;  /* 0x0000000809087220 */ /* 0x000fe20000410000 */
[----:B------:R-:W-:Y:S01]  /*61b0*/  FMUL.FTZ R0, R0, R31 ;  /* 0x0000001f00007220 */ /* 0x000fe20000410000 */
[C---:B------:R-:W-:Y:S01]  /*61c0*/  SHF.L.U32 R31, R45.reuse, 0x10, RZ ;  /* 0x000000102d1f7819 */ /* 0x040fe200000006ff */
[----:B------:R-:W-:Y:S01]  /*61d0*/  @!P3 FADD.FTZ R12, -R12, -RZ ;  /* 0x800000ff0c0cb221 */ /* 0x000fe20000010100 */
[----:B------:R-:W-:Y:S02]  /*61e0*/  IMAD.U32 R9, R44, 0x10000, RZ ;  /* 0x000100002c097824 */ /* 0x000fe400078e00ff */
        /* <DEDUP_REMOVED lines=8> */
[----:B------:R-:W-:Y:S01]  /*6270*/  FMUL.FTZ R5, R5, R12 ;  /* 0x0000000c05057220 */ /* 0x000fe20000410000 */
[----:B------:R-:W-:Y:S02]  /*6280*/  IMAD.U32 R36, R46, 0x10000, RZ ;  /* 0x000100002e247824 */ /* 0x000fe400078e00ff */
[----:B------:R-:W-:Y:S01]  /*6290*/  FFMA.FTZ R0, R33, R9, R0 ;  /* 0x0000000921007223 */ /* 0x000fe20000010000 */
[----:B------:R-:W-:Y:S01]  /*62a0*/  LOP3.LUT R42, R47, 0xffff0000, RZ, 0xc0, !PT ;  /* 0xffff00002f2a7812 */ /* 0x000fe200078ec0ff */
[----:B------:R-:W-:Y:S01]  /*62b0*/  FMUL.FTZ R6, R6, R11 ;  /* 0x0000000b06067220 */ /* 0x000fe20000410000 */
[----:B------:R-:W-:Y:S01]  /*62c0*/  FFMA.FTZ R2, R35, R16, R2 ;  /* 0x0000001023027223 */ /* 0x000fe20000010002 */
[----:B------:R-:W-:Y:S01]  /*62d0*/  FMUL.FTZ R7, R7, R10 ;  /* 0x0000000a07077220 */ /* 0x000fe20000410000 */
[----:B------:R-:W-:Y:S01]  /*62e0*/  FFMA.FTZ R3, R30, R31, R3 ;  /* 0x0000001f1e037223 */ /* 0x000fe20000010003 */
[----:B------:R-:W-:Y:S01]  /*62f0*/  FFMA.FTZ R4, R37, R32, R4 ;  /* 0x0000002025047223 */ /* 0x000fe20000010004 */
[----:B------:R-:W-:Y:S01]  /*6300*/  FFMA.FTZ R5, R34, R36, R5 ;  /* 0x0000002422057223 */ /* 0x000fe20000010005 */
[----:B------:R-:W-:Y:S01]  /*6310*/  FFMA.FTZ R6, R39, R38, R6 ;  /* 0x0000002627067223 */ /* 0x000fe20000010006 */
[----:B------:R-:W-:Y:S01]  /*6320*/  FFMA.FTZ R7, R40, R41, R7 ;  /* 0x0000002928077223 */ /* 0x000fe20000010007 */
[----:B------:R-:W-:Y:S01]  /*6330*/  F2FP.BF16.F32.PACK_AB R40, R2, R0 ;  /* 0x000000000228723e */ /* 0x000fe200000010ff */
[----:B------:R-:W-:Y:S01]  /*6340*/  FFMA.FTZ R8, R43, R42, R8 ;  /* 0x0000002a2b087223 */ /* 0x000fe20000010008 */
[----:B------:R-:W-:Y:S02]  /*6350*/  F2FP.BF16.F32.PACK_AB R41, R4, R3 ;  /* 0x000000030429723e */ /* 0x000fe400000010ff */
[----:B------:R-:W-:Y:S02]  /*6360*/  F2FP.BF16.F32.PACK_AB R42, R6, R5 ;  /* 0x00000005062a723e */ /* 0x000fe400000010ff */
[----:B------:R-:W-:Y:S02]  /*6370*/  F2FP.BF16.F32.PACK_AB R43, R8, R7 ;  /* 0x00000007082b723e */ /* 0x000fe400000010ff */
.L_x_4207:
[----:B------:R-:W-:Y:S05]  /*6380*/  BSYNC B0 ;  /* 0x0000000000007941 */ /* 0x000fea0003800000 */
.L_x_4206:
[----:B-----5:R2:W-:Y:S01]  /*6390*/  ST.E.128 desc[UR6][R158.64], R40 ;  /* 0x000000289e007985 */ /* 0x0205e2000c101d06 */
[----:B------:R-:W-:Y:S03]  /*63a0*/  BSSY B0, `(.L_x_4208) ;  /* 0x0000052000007945 */ /* 0x000fe60003800000 */
[----:B------:R2:W5:Y:S01]  /*63b0*/  LD.E.128 R8, desc[UR6][R110.64+0x80] ;  /* 0x000080066e087980 */ /* 0x000562000c101d00 */
[----:B------:R-:W-:Y:S05]  /*63c0*/  @P2 BRA `(.L_x_4209) ;  /* 0x00000004003c2947 */ /* 0x000fea0003800000 */
[----:B------:R-:W-:Y:S01]  /*63d0*/  LEA.HI R13, R23, R23, RZ, 0x1 ;  /* 0x00000017170d7211 */ /* 0x000fe200078f08ff */
[C---:B-----5:R-:W-:Y:S01]  /*63e0*/  IMAD.U32 R33, R8.reuse, 0x10000, RZ ;  /* 0x0001000008217824 */ /* 0x060fe200078e00ff */
[----:B------:R-:W-:Y:S01]  /*63f0*/  MOV R15, RZ ;  /* 0x000000ff000f7202 */ /* 0x000fe20000000f00 */
[----:B------:R-:W-:Y:S01]  /*6400*/  IMAD.U32 R16, R9, 0x10000, RZ ;  /* 0x0001000009107824 */ /* 0x000fe200078e00ff */
[----:B------:R-:W-:Y:S01]  /*6410*/  SHF.R.S32.HI R13, RZ, 0x1, R13 ;  /* 0x00000001ff0d7819 */ /* 0x000fe2000001140d */
[----:B------:R-:W-:Y:S01]  /*6420*/  IMAD.U32 R32, R11, 0x10000, RZ ;  /* 0x000100000b207824 */ /* 0x000fe200078e00ff */
[----:B------:R-:W-:Y:S02]  /*6430*/  LOP3.LUT R35, R8, 0xffff0000, RZ, 0xc0, !PT ;  /* 0xffff000008237812 */ /* 0x000fe400078ec0ff */
[----:B------:R-:W-:Y:S01]  /*6440*/  ISETP.GE.AND P2, PT, R20, R13, PT ;  /* 0x0000000d1400720c */ /* 0x000fe20003f46270 */
[--C-:B------:R-:W-:Y:S01]  /*6450*/  IMAD.MOV.U32 R5, RZ, RZ, R13.reuse ;  /* 0x000000ffff057224 */ /* 0x100fe200078e000d */
[C---:B------:R-:W-:Y:S02]  /*6460*/  SHF.L.U32 R30, R10.reuse, 0x10, RZ ;  /* 0x000000100a1e7819 */ /* 0x040fe400000006ff */
[----:B------:R-:W-:Y:S02]  /*6470*/  LOP3.LUT R39, R10, 0xffff0000, RZ, 0xc0, !PT ;  /* 0xffff00000a277812 */ /* 0x000fe400078ec0ff */
[----:B------:R-:W-:Y:S02]  /*6480*/  LOP3.LUT R37, R9, 0xffff0000, RZ, 0xc0, !PT ;  /* 0xffff000009257812 */ /* 0x000fe400078ec0ff */
[----:B--2---:R-:W-:Y:S05]  /*6490*/  LOP3.LUT R41, R11, 0xffff0000, RZ, 0xc0, !PT ;  /* 0xffff00000b297812 */ /* 0x004fea00078ec0ff */
        /* <DEDUP_REMOVED lines=11> */
[----:B------:R-:W-:Y:S05]  /*6550*/  LEA.HI.X.SX32 R13, R15, R115, 0x1, P0 ;  /* 0x000000730f0d7211 */ /* 0x000fea00000f0eff */
[----:B------:R4:W4:Y:S01]  /*6560*/  LD.E.128 R44, desc[UR6][R12.64+0x80] ;  /* 0x000080060c2c7980 */ /* 0x000922000c101d00 */
[C---:B--2---:R-:W-:Y:S01]  /*6570*/  LOP3.LUT R10, R7.reuse, 0xffff0000, RZ, 0xc0, !PT ;  /* 0xffff0000070a7812 */ /* 0x044fe200078ec0ff */
[----:B------:R-:W-:Y:S01]  /*6580*/  IMAD.U32 R8, R7, 0x10000, RZ ;  /* 0x0001000007087824 */ /* 0x000fe200078e00ff */
[C---:B------:R-:W-:Y:S01]  /*6590*/  SHF.L.U32 R0, R4.reuse, 0x10, RZ ;  /* 0x0000001004007819 */ /* 0x040fe200000006ff */
[C---:B------:R-:W-:Y:S01]  /*65a0*/  IMAD.U32 R3, R5.reuse, 0x10000, RZ ;  /* 0x0001000005037824 */ /* 0x040fe200078e00ff */
[----:B------:R-:W-:Y:S02]  /*65b0*/  LOP3.LUT R2, R4, 0xffff0000, RZ, 0xc0, !PT ;  /* 0xffff000004027812 */ /* 0x000fe400078ec0ff */
[----:B------:R-:W-:Y:S02]  /*65c0*/  LOP3.LUT R4, R5, 0xffff0000, RZ, 0xc0, !PT ;  /* 0xffff000005047812 */ /* 0x000fe400078ec0ff */
[C---:B---3--:R-:W-:Y:S01]  /*65d0*/  LOP3.LUT R9, R51.reuse, 0xffff0000, RZ, 0xc0, !PT ;  /* 0xffff000033097812 */ /* 0x048fe200078ec0ff */
[----:B------:R-:W-:Y:S01]  /*65e0*/  IMAD.U32 R7, R51, 0x10000, RZ ;  /* 0x0001000033077824 */ /* 0x000fe200078e00ff */
[C---:B------:R-:W-:Y:S01]  /*65f0*/  SHF.L.U32 R31, R48.reuse, 0x10, RZ ;  /* 0x00000010301f7819 */ /* 0x040fe200000006ff */
[----:B------:R-:W-:Y:S01]  /*6600*/  IMAD.U32 R14, R49, 0x10000, RZ ;  /* 0x00010000310e7824 */ /* 0x000fe200078e00ff */
[----:B------:R-:W-:Y:S01]  /*6610*/  LOP3.LUT R15, R48, 0xffff0000, RZ, 0xc0, !PT ;  /* 0xffff0000300f7812 */ /* 0x000fe200078ec0ff */
[----:B------:R-:W-:Y:S01]  /*6620*/  @!P2 FADD.FTZ R7, -R7, -RZ ;  /* 0x800000ff0707a221 */ /* 0x000fe20000010100 */
[C---:B----4-:R-:W-:Y:S01]  /*6630*/  SHF.L.U32 R12, R50.reuse, 0x10, RZ ;  /* 0x00000010320c7819 */ /* 0x050fe200000006ff */
        /* <DEDUP_REMOVED lines=9> */
[----:B------:R-:W-:Y:S01]  /*66d0*/  FMUL.FTZ R7, R8, R7 ;  /* 0x0000000708077220 */ /* 0x000fe20000410000 */
[----:B------:R-:W-:Y:S01]  /*66e0*/  @!P2 FADD.FTZ R14, -R14, -RZ ;  /* 0x800000ff0e0ea221 */ /* 0x000fe20000010100 */
[----:B------:R-:W-:Y:S01]  /*66f0*/  @!P2 FADD.FTZ R13, -R13, -RZ ;  /* 0x800000ff0d0da221 */ /* 0x000fe20000010100 */
[----:B------:R-:W-:Y:S01]  /*6700*/  FMUL.FTZ R8, R10, R9 ;  /* 0x000000090a087220 */ /* 0x000fe20000410000 */
        /* <DEDUP_REMOVED lines=8> */
[----:B------:R-:W-:Y:S01]  /*6790*/  FMUL.FTZ R3, R3, R14 ;  /* 0x0000000e03037220 */ /* 0x000fe20000410000 */
[----:B------:R-:W-:Y:S01]  /*67a0*/  LOP3.LUT R14, R46, 0xffff0000, RZ, 0xc0, !PT ;  /* 0xffff00002e0e7812 */ /* 0x000fe200078ec0ff */
[----:B------:R-:W-:Y:S01]  /*67b0*/  FMUL.FTZ R4, R4, R13 ;  /* 0x0000000d04047220 */ /* 0x000fe20000410000 */
[----:B------:R-:W-:Y:S01]  /*67c0*/  SHF.L.U32 R13, R46, 0x10, RZ ;  /* 0x000000102e0d7819 */ /* 0x000fe200000006ff */
[----:B------:R-:W-:Y:S02]  /*67d0*/  IMAD.U32 R11, R45, 0x10000, RZ ;  /* 0x000100002d0b7824 */ /* 0x000fe400078e00ff */
[----:B------:R-:W-:Y:S01]  /*67e0*/  FFMA.FTZ R0, R33, R9, R0 ;  /* 0x0000000921007223 */ /* 0x000fe20000010000 */
[----:B------:R-:W-:Y:S01]  /*67f0*/  FFMA.FTZ R2, R35, R10, R2 ;  /* 0x0000000a23027223 */ /* 0x000fe20000010002 */
[----:B------:R-:W-:Y:S02]  /*6800*/  IMAD.U32 R15, R47, 0x10000, RZ ;  /* 0x000100002f0f7824 */ /* 0x000fe400078e00ff */
[----:B------:R-:W-:Y:S01]  /*6810*/  FFMA.FTZ R3, R16, R11, R3 ;  /* 0x0000000b10037223 */ /* 0x000fe20000010003 */
[----:B------:R-:W-:Y:S01]  /*6820*/  FFMA.FTZ R4, R37, R12, R4 ;  /* 0x0000000c25047223 */ /* 0x000fe20000010004 */
[----:B------:R-:W-:Y:S01]  /*6830*/  FFMA.FTZ R5, R30, R13, R5 ;  /* 0x0000000d1e057223 */ /* 0x000fe20000010005 */
[----:B------:R-:W-:Y:S01]  /*6840*/  F2FP.BF16.F32.PACK_AB R0, R2, R0 ;  /* 0x000000000200723e */ /* 0x000fe200000010ff */
[----:B------:R-:W-:Y:S01]  /*6850*/  FFMA.FTZ R6, R39, R14, R6 ;  /* 0x0000000e27067223 */ /* 0x000fe20000010006 */
[----:B------:R-:W-:Y:S01]  /*6860*/  FFMA.FTZ R7, R32, R15, R7 ;  /* 0x0000000f20077223 */ /* 0x000fe20000010007 */
[----:B------:R-:W-:Y:S01]  /*6870*/  F2FP.BF16.F32.PACK_AB R9, R4, R3 ;  /* 0x000000030409723e */ /* 0x000fe200000010ff */
[----:B------:R-:W-:Y:S02]  /*6880*/  FFMA.FTZ R8, R41, R31, R8 ;  /* 0x0000001f29087223 */ /* 0x000fe40000010008 */
[----:B------:R-:W-:Y:S03]  /*6890*/  F2FP.BF16.F32.PACK_AB R10, R6, R5 ;  /* 0x00000005060a723e */ /* 0x000fe600000010ff */
[----:B------:R-:W-:Y:S02]  /*68a0*/  F2FP.BF16.F32.PACK_AB R11, R8, R7 ;  /* 0x00000007080b723e */ /* 0x000fe400000010ff */
[----:B------:R-:W-:Y:S02]  /*68b0*/  MOV R8, R0 ;  /* 0x0000000000087202 */ /* 0x000fe40000000f00 */
.L_x_4209:
[----:B------:R-:W-:Y:S05]  /*68c0*/  BSYNC B0 ;  /* 0x0000000000007941 */ /* 0x000fea0003800000 */
.L_x_4208:
[----:B-----5:R3:W-:Y:S01]  /*68d0*/  ST.E.128 desc[UR6][R158.64+0x80], R8 ;  /* 0x000080089e007985 */ /* 0x0207e2000c101d06 */
[----:B------:R-:W-:Y:S03]  /*68e0*/  BSSY B0, `(.L_x_4210) ;  /* 0x0000051000007945 */ /* 0x000fe60003800000 */
[----:B------:R3:W5:Y:S01]  /*68f0*/  LD.E.128 R12, desc[UR6][R110.64+0x100] ;  /* 0x000100066e0c7980 */ /* 0x000762000c101d00 */
[----:B------:R-:W-:Y:S05]  /*6900*/  @P1 BRA `(.L_x_4211) ;  /* 0x0000000400381947 */ /* 0x000fea0003800000 */
[----:B------:R-:W-:Y:S01]  /*6910*/  LEA.HI R0, R23, R23, RZ, 0x1 ;  /* 0x0000001717007211 */ /* 0x000fe200078f08ff */
[----:B---3--:R-:W-:Y:S01]  /*6920*/  IMAD.MOV.U32 R11, RZ, RZ, RZ ;  /* 0x000000ffff0b7224 */ /* 0x008fe200078e00ff */
[----:B------:R-:W-:Y:S01]  /*6930*/  MOV R9, RZ ;  /* 0x000000ff00097202 */ /* 0x000fe20000000f00 */
[----:B-----5:R-:W-:Y:S01]  /*6940*/  IMAD.U32 R33, R12, 0x10000, RZ ;  /* 0x000100000c217824 */ /* 0x020fe200078e00ff */
[----:B------:R-:W-:Y:S01]  /*6950*/  SHF.R.S32.HI R0, RZ, 0x1, R0 ;  /* 0x00000001ff007819 */ /* 0x000fe20000011400 */
[----:B------:R-:W-:Y:S01]  /*6960*/  IMAD.U32 R30, R14, 0x10000, RZ ;  /* 0x000100000e1e7824 */ /* 0x000fe200078e00ff */
[----:B------:R-:W-:Y:S02]  /*6970*/  SHF.L.U32 R32, R15, 0x10, RZ ;  /* 0x000000100f207819 */ /* 0x000fe400000006ff */
[----:B------:R-:W-:Y:S01]  /*6980*/  ISETP.GE.AND P1, PT, R19, R0, PT ;  /* 0x000000001300720c */ /* 0x000fe20003f26270 */
[--C-:B------:R-:W-:Y:S01]  /*6990*/  IMAD.MOV.U32 R5, RZ, RZ, R0.reuse ;  /* 0x000000ffff057224 */ /* 0x100fe200078e0000 */
[----:B--2---:R-:W-:Y:S02]  /*69a0*/  LOP3.LUT R41, R15, 0xffff0000, RZ, 0xc0, !PT ;  /* 0xffff00000f297812 */ /* 0x004fe400078ec0ff */
[----:B------:R-:W-:Y:S02]  /*69b0*/  LOP3.LUT R35, R12, 0xffff0000, RZ, 0xc0, !PT ;  /* 0xffff00000c237812 */ /* 0x000fe400078ec0ff */
[----:B------:R-:W-:Y:S02]  /*69c0*/  LOP3.LUT R39, R14, 0xffff0000, RZ, 0xc0, !PT ;  /* 0xffff00000e277812 */ /* 0x000fe400078ec0ff */
[C---:B------:R-:W-:Y:S02]  /*69d0*/  SHF.L.U32 R16, R13.reuse, 0x10, RZ ;  /* 0x000000100d107819 */ /* 0x040fe400000006ff */
[----:B------:R-:W-:Y:S03]  /*69e0*/  LOP3.LUT R37, R13, 0xffff0000, RZ, 0xc0, !PT ;  /* 0xffff00000d257812 */ /* 0x000fe600078ec0ff */
[----:B------:R-:W-:Y:S01]  /*69f0*/  @P1 IADD3 R11, -R0, RZ, RZ ;  /* 0x000000ff000b1210 */ /* 0x000fe20007ffe1ff */
[--C-:B------:R-:W-:Y:S02]  /*6a00*/  @P1 IMAD.MOV R5, RZ, RZ, -R0.reuse ;  /* 0x000000ffff051224 */ /* 0x100fe400078e0a00 */
[----:B------:R-:W-:Y:S03]  /*6a10*/  @P1 IMAD.MOV R9, RZ, RZ, -R0 ;  /* 0x000000ffff091224 */ /* 0x000fe600078e0a00 */
[C---:B------:R-:W-:Y:S04]  /*6a20*/  LEA R2, P0, R5.reuse, R110, 0x1 ;  /* 0x0000006e05027211 */ /* 0x040fe800078008ff */
[----:B------:R-:W-:Y:S02]  /*6a30*/  LEA.HI.X.SX32 R3, R5, R111, 0x1, P0 ;  /* 0x0000006f05037211 */ /* 0x000fe400000f0eff */
[C---:B------:R-:W-:Y:S03]  /*6a40*/  LEA R48, P0, R9.reuse, R112, 0x1 ;  /* 0x0000007009307211 */ /* 0x040fe600078008ff */
[----:B------:R-:W2:Y:S01]  /*6a50*/  LD.E.128 R4, desc[UR6][R2.64+0x100] ;  /* 0x0001000602047980 */ /* 0x000ea2000c101d00 */
[----:B------:R-:W-:Y:S02]  /*6a60*/  LEA.HI.X.SX32 R49, R9, R113, 0x1, P0 ;  /* 0x0000007109317211 */ /* 0x000fe400000f0eff */
[C---:B------:R-:W-:Y:S04]  /*6a70*/  LEA R8, P0, R11.reuse, R114, 0x1 ;  /* 0x000000720b087211 */ /* 0x040fe800078008ff */
[----:B------:R-:W-:Y:S01]  /*6a80*/  LEA.HI.X.SX32 R9, R11, R115, 0x1, P0 ;  /* 0x000000730b097211 */ /* 0x000fe200000f0eff */
[----:B------:R-:W3:Y:S08]  /*6a90*/  LD.E.128 R48, desc[UR6][R48.64+0x100] ;  /* 0x0001000630307980 */ /* 0x000ef0000c101d00 */
[----:B------:R2:W4:Y:S02]  /*6aa0*/  LD.E.128 R44, desc[UR6][R8.64+0x100] ;  /* 0x00010006082c7980 */ /* 0x000524000c101d00 */
[C---:B--2---:R-:W-:Y:S01]  /*6ab0*/  SHF.L.U32 R8, R7.reuse, 0x10, RZ ;  /* 0x0000001007087819 */ /* 0x044fe200000006ff */
[C---:B------:R-:W-:Y:S01]  /*6ac0*/  IMAD.U32 R0, R4.reuse, 0x10000, RZ ;  /* 0x0001000004007824 */ /* 0x040fe200078e00ff */
[----:B------:R-:W-:Y:S02]  /*6ad0*/  LOP3.LUT R10, R7, 0xffff0000, RZ, 0xc0, !PT ;  /* 0xffff0000070a7812 */ /* 0x000fe400078ec0ff */
[----:B------:R-:W-:Y:S02]  /*6ae0*/  LOP3.LUT R2, R4, 0xffff0000, RZ, 0xc0, !PT ;  /* 0xffff000004027812 */ /* 0x000fe400078ec0ff */
[----:B------:R-:W-:Y:S02]  /*6af0*/  SHF.L.U32 R3, R5, 0x10, RZ ;  /* 0x0000001005037819 */ /* 0x000fe400000006ff */
[C---:B---3--:R-:W-:Y:S01]  /*6b00*/  SHF.L.U32 R7, R51.reuse, 0x10, RZ ;  /* 0x0000001033077819 */ /* 0x048fe200000006ff */
[----:B------:R-:W-:Y:S01]  /*6b10*/  IMAD.U32 R31, R48, 0x10000, RZ ;  /* 0x00010000301f7824 */ /* 0x000fe200078e00ff */
[----:B------:R-:W-:Y:S01]  /*6b20*/  LOP3.LUT R9, R51, 0xffff0000, RZ, 0xc0, !PT ;  /* 0xffff000033097812 */ /* 0x000fe200078ec0ff */
[C---:B------:R-:W-:Y:S01]  /*6b30*/  IMAD.U32 R12, R50.reuse, 0x10000, RZ ;  /* 0x00010000320c7824 */ /* 0x040fe200078e00ff */
[----:B------:R-:W-:Y:S01]  /*6b40*/  LOP3.LUT R11, R50, 0xffff0000, RZ, 0xc0, !PT ;  /* 0xffff0000320b7812 */ /* 0x000fe200078ec0ff */
[----:B------:R-:W-:Y:S01]  /*6b50*/  @!P1 FADD.FTZ R7, -R7, -RZ ;  /* 0x800000ff07079221 */ /* 0x000fe20000010100 */
[----:B------:R-:W-:Y:S01]  /*6b60*/  LOP3.LUT R15, R48, 0xffff0000, RZ, 0xc0, !PT ;  /* 0xffff0000300f7812 */ /* 0x000fe200078ec0ff */
[----:B------:R-:W-:Y:S01]  /*6b70*/  @!P1 FADD.FTZ R9, -R9, -RZ ;  /* 0x800000ff09099221 */ /* 0x000fe20000010100 */
        /* <DEDUP_REMOVED lines=13> */
[----:B----4-:R-:W-:Y:S01]  /*6c50*/  LOP3.LUT R10, R44, 0xffff0000, RZ, 0xc0, !PT ;  /* 0xffff00002c0a7812 */ /* 0x010fe200078ec0ff */
[----:B------:R-:W-:Y:S01]  /*6c60*/  FMUL.FTZ R0, R0, R31 ;  /* 0x0000001f00007220 */ /* 0x000fe20000410000 */
[----:B------:R-:W-:Y:S01]  /*6c70*/  LOP3.LUT R31, R47, 0xffff0000, RZ, 0xc0, !PT ;  /* 0xffff00002f1f7812 */ /* 0x000fe200078ec0ff */
[----:B------:R-:W-:Y:S01]  /*6c80*/  FMUL.FTZ R6, R6, R11 ;  /* 0x0000000b06067220 */ /* 0x000fe20000410000 */
[----:B------:R-:W-:Y:S01]  /*6c90*/  SHF.L.U32 R11, R45, 0x10, RZ ;  /* 0x000000102d0b7819 */ /* 0x000fe200000006ff */
[----:B------:R-:W-:Y:S02]  /*6ca0*/  IMAD.U32 R9, R44, 0x10000, RZ ;  /* 0x000100002c097824 */ /* 0x000fe400078e00ff */
[----:B------:R-:W-:Y:S01]  /*6cb0*/  FMUL.FTZ R2, R2, R15 ;  /* 0x0000000f02027220 */ /* 0x000fe20000410000 */
[----:B------:R-:W-:Y:S01]  /*6cc0*/  SHF.L.U32 R15, R47, 0x10, RZ ;  /* 0x000000102f0f7819 */ /* 0x000fe200000006ff */
        /* <DEDUP_REMOVED lines=18> */
.L_x_4211:
[----:B------:R-:W-:Y:S05]  /*6df0*/  BSYNC B0 ;  /* 0x0000000000007941 */ /* 0x000fea0003800000 */
.L_x_4210:
[----:B-----5:R4:W-:Y:S01]  /*6e00*/  ST.E.128 desc[UR6][R158.64+0x100], R12 ;  /* 0x0001000c9e007985 */ /* 0x0209e2000c101d06 */
[----:B------:R-:W-:Y:S01]  /*6e10*/  ISETP.GE.AND P0, PT, R18, R23, PT ;  /* 0x000000171200720c */ /* 0x000fe20003f06270 */
[----:B------:R-:W-:Y:S02]  /*6e20*/  BSSY B0, `(.L_x_4212) ;  /* 0x0000052000007945 */ /* 0x000fe40003800000 */
[----:B---3--:R4:W5:Y:S10]  /*6e30*/  LD.E.128 R8, desc[UR6][R110.64+0x180] ;  /* 0x000180066e087980 */ /* 0x008974000c101d00 */
[----:B------:R-:W-:Y:S05]  /*6e40*/  @P0 BRA `(.L_x_4213) ;  /* 0x00000004003c0947 */ /* 0x000fea0003800000 */
[----:B----4-:R-:W-:Y:S01]  /*6e50*/  LEA.HI R13, R23, R23, RZ, 0x1 ;  /* 0x00000017170d7211 */ /* 0x010fe200078f08ff */
[----:B------:R-:W-:Y:S01]  /*6e60*/  IMAD.MOV.U32 R7, RZ, RZ, RZ ;  /* 0x000000ffff077224 */ /* 0x000fe200078e00ff */
[C---:B--2--5:R-:W-:Y:S01]  /*6e70*/  LOP3.LUT R41, R9.reuse, 0xffff0000, RZ, 0xc0, !PT ;  /* 0xffff000009297812 */ /* 0x064fe200078ec0ff */
[----:B------:R-:W-:Y:S01]  /*6e80*/  IMAD.MOV.U32 R15, RZ, RZ, RZ ;  /* 0x000000ffff0f7224 */ /* 0x000fe200078e00ff */
[----:B------:R-:W-:Y:S01]  /*6e90*/  SHF.R.S32.HI R13, RZ, 0x1, R13 ;  /* 0x00000001ff0d7819 */ /* 0x000fe2000001140d */
[----:B------:R-:W-:Y:S01]  /*6ea0*/  IMAD.U32 R30, R9, 0x10000, RZ ;  /* 0x00010000091e7824 */ /* 0x000fe200078e00ff */
[----:B------:R-:W-:Y:S01]  /*6eb0*/  SHF.L.U32 R32, R10, 0x10, RZ ;  /* 0x000000100a207819 */ /* 0x000fe200000006ff */
[C---:B------:R-:W-:Y:S01]  /*6ec0*/  IMAD.U32 R34, R11.reuse, 0x10000, RZ ;  /* 0x000100000b227824 */ /* 0x040fe200078e00ff */
[-C--:B------:R-:W-:Y:S01]  /*6ed0*/  ISETP.GE.AND P1, PT, R18, R13.reuse, PT ;  /* 0x0000000d1200720c */ /* 0x080fe20003f26270 */
[----:B------:R-:W-:Y:S01]  /*6ee0*/  IMAD.U32 R37, R8, 0x10000, RZ ;  /* 0x0001000008257824 */ /* 0x000fe200078e00ff */
[----:B------:R-:W-:Y:S02]  /*6ef0*/  MOV R5, R13 ;  /* 0x0000000d00057202 */ /* 0x000fe40000000f00 */
[----:B------:R-:W-:Y:S02]  /*6f00*/  LOP3.LUT R43, R10, 0xffff0000, RZ, 0xc0, !PT ;  /* 0xffff00000a2b7812 */ /* 0x000fe400078ec0ff */
[----:B------:R-:W-:Y:S02]  /*6f10*/  LOP3.LUT R45, R11, 0xffff0000, RZ, 0xc0, !PT ;  /* 0xffff00000b2d7812 */ /* 0x000fe400078ec0ff */
[----:B------:R-:W-:Y:S05]  /*6f20*/  LOP3.LUT R39, R8, 0xffff0000, RZ, 0xc0, !PT ;  /* 0xffff000008277812 */ /* 0x000fea00078ec0ff */
[----:B------:R-:W-:Y:S01]  /*6f30*/  @P1 IADD3 R15, -R13, RZ, RZ ;  /* 0x000000ff0d0f1210 */ /* 0x000fe20007ffe1ff */
[--C-:B------:R-:W-:Y:S02]  /*6f40*/  @P1 IMAD.MOV R7, RZ, RZ, -R13.reuse ;  /* 0x000000ffff071224 */ /* 0x100fe400078e0a0d */
[----:B------:R-:W-:Y:S03]  /*6f50*/  @P1 IMAD.MOV R5, RZ, RZ, -R13 ;  /* 0x000000ffff051224 */ /* 0x000fe600078e0a0d */
[C---:B------:R-:W-:Y:S04]  /*6f60*/  LEA R172, P0, R7.reuse, R112, 0x1 ;  /* 0x0000007007ac7211 */ /* 0x040fe800078008ff */
[----:B------:R-:W-:Y:S02]  /*6f70*/  LEA.HI.X.SX32 R173, R7, R113, 0x1, P0 ;  /* 0x0000007107ad7211 */ /* 0x000fe400000f0eff */
[C---:B------:R-:W-:Y:S04]  /*6f80*/  LEA R2, P0, R5.reuse, R110, 0x1 ;  /* 0x0000006e05027211 */ /* 0x040fe800078008ff */
[----:B------:R-:W-:Y:S01]  /*6f90*/  LEA.HI.X.SX32 R3, R5, R111, 0x1, P0 ;  /* 0x0000006f05037211 */ /* 0x000fe200000f0eff */
[----:B------:R-:W2:Y:S01]  /*6fa0*/  LD.E.128 R172, desc[UR6][R172.64+0x180] ;  /* 0x00018006acac7980 */ /* 0x000ea2000c101d00 */
[C---:B------:R-:W-:Y:S04]  /*6fb0*/  LEA R12, P0, R15.reuse, R114, 0x1 ;  /* 0x000000720f0c7211 */ /* 0x040fe800078008ff */
[----:B------:R-:W-:Y:S03]  /*6fc0*/  LEA.HI.X.SX32 R13, R15, R115, 0x1, P0 ;  /* 0x000000730f0d7211 */ /* 0x000fe600000f0eff */
[----:B------:R3:W4:Y:S08]  /*6fd0*/  LD.E.128 R4, desc[UR6][R2.64+0x180] ;  /* 0x0001800602047980 */ /* 0x000730000c101d00 */
[----:B------:R1:W4:Y:S01]  /*6fe0*/  LD.E.128 R48, desc[UR6][R12.64+0x180] ;  /* 0x000180060c307980 */ /* 0x000322000c101d00 */
[----:B--2---:R-:W-:Y:S01]  /*6ff0*/  LOP3.LUT R10, R174, 0xffff0000, RZ, 0xc0, !PT ;  /* 0xffff0000ae0a7812 */ /* 0x004fe200078ec0ff */
[----:B------:R-:W-:Y:S01]  /*7000*/  IMAD.U32 R9, R175, 0x10000, RZ ;  /* 0x00010000af097824 */ /* 0x000fe200078e00ff */
[C---:B------:R-:W-:Y:S01]  /*7010*/  SHF.L.U32 R0, R172.reuse, 0x10, RZ ;  /* 0x00000010ac007819 */ /* 0x040fe200000006ff */
[----:B---3--:R-:W-:Y:S01]  /*7020*/  IMAD.U32 R3, R173, 0x10000, RZ ;  /* 0x00010000ad037824 */ /* 0x008fe200078e00ff */
[----:B------:R-:W-:Y:S01]  /*7030*/  LOP3.LUT R2, R172, 0xffff0000, RZ, 0xc0, !PT ;  /* 0xffff0000ac027812 */ /* 0x000fe200078ec0ff */
[----:B------:R-:W-:Y:S01]  /*7040*/  @!P1 FADD.FTZ R9, -R9, -RZ ;  /* 0x800000ff09099221 */ /* 0x000fe20000010100 */
[----:B------:R-:W-:Y:S01]  /*7050*/  SHF.L.U32 R11, R174, 0x10, RZ ;  /* 0x00000010ae0b7819 */ /* 0x000fe200000006ff */
[----:B------:R-:W-:Y:S01]  /*7060*/  @!P1 FADD.FTZ R10, -R10, -RZ ;  /* 0x800000ff0a0a9221 */ /* 0x000fe20000010100 */
[----:B-1----:R-:W-:Y:S01]  /*7070*/  LOP3.LUT R13, R173, 0xffff0000, RZ, 0xc0, !PT ;  /* 0xffff0000ad0d7812 */ /* 0x002fe200078ec0ff */
[----:B----4-:R-:W-:Y:S01]  /*7080*/  IMAD.U32 R12, R7, 0x10000, RZ ;  /* 0x00010000070c7824 */ /* 0x010fe200078e00ff */
[----:B------:R-:W-:Y:S01]  /*7090*/  LOP3.LUT R31, R6, 0xffff0000, RZ, 0xc0, !PT ;  /* 0xffff0000061f7812 */ /* 0x000fe200078ec0ff */
[----:B------:R-:W-:Y:S01]  /*70a0*/  @!P1 FADD.FTZ R0, -R0, -RZ ;  /* 0x800000ff00009221 */ /* 0x000fe20000010100 */
        /* <DEDUP_REMOVED lines=10> */
[----:B------:R-:W-:Y:S01]  /*7150*/  LOP3.LUT R15, R7, 0xffff0000, RZ, 0xc0, !PT ;  /* 0xffff0000070f7812 */ /* 0x000fe200078ec0ff */
[----:B------:R-:W-:Y:S01]  /*7160*/  FMUL.FTZ R7, R12, R9 ;  /* 0x000000090c077220 */ /* 0x000fe20000410000 */
[C---:B------:R-:W-:Y:S01]  /*7170*/  SHF.L.U32 R9, R48.reuse, 0x10, RZ ;  /* 0x0000001030097819 */ /* 0x040fe200000006ff */
[----:B------:R-:W-:Y:S01]  /*7180*/  FMUL.FTZ R6, R31, R10 ;  /* 0x0000000a1f067220 */ /* 0x000fe20000410000 */
[----:B------:R-:W-:Y:S01]  /*7190*/  LOP3.LUT R10, R48, 0xffff0000, RZ, 0xc0, !PT ;  /* 0xffff0000300a7812 */ /* 0x000fe200078ec0ff */
[----:B------:R-:W-:Y:S01]  /*71a0*/  FMUL.FTZ R0, R35, R0 ;  /* 0x0000000023007220 */ /* 0x000fe20000410000 */
[----:B------:R-:W-:Y:S01]  /*71b0*/  LOP3.LUT R12, R49, 0xffff0000, RZ, 0xc0, !PT ;  /* 0xffff0000310c7812 */ /* 0x000fe200078ec0ff */
[----:B------:R-:W-:Y:S01]  /*71c0*/  FMUL.FTZ R2, R33, R2 ;  /* 0x0000000221027220 */ /* 0x000fe20000410000 */
[----:B------:R-:W-:Y:S01]  /*71d0*/  FMUL.FTZ R3, R4, R3 ;  /* 0x0000000304037220 */ /* 0x000fe20000410000 */
[----:B------:R-:W-:Y:S01]  /*71e0*/  @!P1 FADD.FTZ R8, -R8, -RZ ;  /* 0x800000ff08089221 */ /* 0x000fe20000010100 */
[----:B------:R-:W-:Y:S01]  /*71f0*/  FMUL.FTZ R5, R14, R11 ;  /* 0x0000000b0e057220 */ /* 0x000fe20000410000 */
[----:B------:R-:W-:Y:S01]  /*7200*/  LOP3.LUT R14, R50, 0xffff0000, RZ, 0xc0, !PT ;  /* 0xffff0000320e7812 */ /* 0x000fe200078ec0ff */
[----:B------:R-:W-:Y:S01]  /*7210*/  FMUL.FTZ R4, R16, R13 ;  /* 0x0000000d10047220 */ /* 0x000fe20000410000 */
[----:B------:R-:W-:Y:S01]  /*7220*/  SHF.L.U32 R13, R50, 0x10, RZ ;  /* 0x00000010320d7819 */ /* 0x000fe200000006ff */
[----:B------:R-:W-:Y:S01]  /*7230*/  IMAD.U32 R11, R49, 0x10000, RZ ;  /* 0x00010000310b7824 */ /* 0x000fe200078e00ff */
[----:B------:R-:W-:Y:S01]  /*7240*/  LOP3.LUT R16, R51, 0xffff0000, RZ, 0xc0, !PT ;  /* 0xffff000033107812 */ /* 0x000fe200078ec0ff */
[----:B------:R-:W-:Y:S01]  /*7250*/  FFMA.FTZ R0, R37, R9, R0 ;  /* 0x0000000925007223 */ /* 0x000fe20000010000 */
[----:B------:R-:W-:Y:S01]  /*7260*/  FMUL.FTZ R8, R15, R8 ;  /* 0x000000080f087220 */ /* 0x000fe20000410000 */
        /* <DEDUP_REMOVED lines=13> */
.L_x_4213:
[----:B------:R-:W-:Y:S05]  /*7340*/  BSYNC B0 ;  /* 0x0000000000007941 */ /* 0x000fea0003800000 */
.L_x_4212:
[----:B-----5:R3:W-:Y:S02]  /*7350*/  ST.E.128 desc[UR6][R158.64+0x180], R8 ;  /* 0x000180089e007985 */ /* 0x0207e4000c101d06 */
.L_x_4205:
[----:B------:R-:W-:Y:S05]  /*7360*/  BSYNC B1 ;  /* 0x0000000000017941 */ /* 0x000fea0003800000 */
.L_x_4204:
[----:B------:R-:W-:Y:S04]  /*7370*/  BSSY B1, `(.L_x_4214) ;  /* 0x000016e000017945 */ /* 0x000fe80003800000 */
[----:B------:R-:W-:Y:S05]  /*7380*/  @!P4 BRA `(.L_x_4215) ;  /* 0x0000001400b0c947 */ /* 0x000fea0003800000 */
[----:B------:R-:W-:Y:S01]  /*7390*/  LEA R170, P4, R82, R110, 0x1 ;  /* 0x0000006e52aa7211 */ /* 0x000fe200078808ff */
[----:B------:R-:W-:Y:S01]  /*73a0*/  BSSY B0, `(.L_x_4216) ;  /* 0x000005b000007945 */ /* 0x000fe20003800000 */
[----:B------:R-:W-:Y:S02]  /*73b0*/  ISETP.GE.AND P3, PT, R24, R23, PT ;  /* 0x000000171800720c */ /* 0x000fe40003f66270 */
[----:B------:R-:W-:Y:S02]  /*73c0*/  LEA.HI.X R171, R82, R111, R81, 0x1, P4 ;  /* 0x0000006f52ab7211 */ /* 0x000fe400020f0c51 */
[----:B--2---:R-:W-:Y:S02]  /*73d0*/  LEA R42, P2, R64, R158, 0x1 ;  /* 0x0000009e402a7211 */ /* 0x004fe400078408ff */
[-C--:B------:R-:W-:Y:S01]  /*73e0*/  ISETP.GE.AND P1, PT, R20, R23.reuse, PT ;  /* 0x000000171400720c */ /* 0x080fe20003f26270 */
[----:B----4-:R2:W5:Y:S01]  /*73f0*/  LD.E.128 R12, desc[UR6][R170.64] ;  /* 0x00000006aa0c7980 */ /* 0x010562000c101d00 */
[----:B------:R-:W-:Y:S02]  /*7400*/  ISETP.GE.AND P0, PT, R19, R23, PT ;  /* 0x000000171300720c */ /* 0x000fe40003f06270 */
[----:B------:R-:W-:Y:S03]  /*7410*/  LEA.HI.X R43, R64, R159, R65, 0x1, P2 ;  /* 0x0000009f402b7211 */ /* 0x000fe600010f0c41 */
[----:B------:R-:W-:Y:S08]  /*7420*/  @P3 BRA `(.L_x_4217) ;  /* 0x0000000400483947 */ /* 0x000ff00003800000 */
[----:B---3--:R-:W-:Y:S01]  /*7430*/  LEA.HI R9, R23, R23, RZ, 0x1 ;  /* 0x0000001717097211 */ /* 0x008fe200078f08ff */
        /* <DEDUP_REMOVED lines=28> */
[----:B------:R1:W2:Y:S01]  /*7600*/  LD.E.128 R44, desc[UR6][R8.64] ;  /* 0x00000006082c7980 */ /* 0x0002a2000c101d00 */
[C---:B---3--:R-:W-:Y:S01]  /*7610*/  LOP3.LUT R10, R7.reuse, 0xffff0000, RZ, 0xc0, !PT ;  /* 0xffff0000070a7812 */ /* 0x048fe200078ec0ff */
[----:B-1----:R-:W-:Y:S01]  /*7620*/  IMAD.U32 R8, R7, 0x10000, RZ ;  /* 0x0001000007087824 */ /* 0x002fe200078e00ff */
[C---:B------:R-:W-:Y:S01]  /*7630*/  LOP3.LUT R2, R4.reuse, 0xffff0000, RZ, 0xc0, !PT ;  /* 0xffff000004027812 */ /* 0x040fe200078ec0ff */
[----:B------:R-:W-:Y:S01]  /*7640*/  IMAD.U32 R0, R4, 0x10000, RZ ;  /* 0x0001000004007824 */ /* 0x000fe200078e00ff */
[C---:B------:R-:W-:Y:S02]  /*7650*/  SHF.L.U32 R3, R5.reuse, 0x10, RZ ;  /* 0x0000001005037819 */ /* 0x040fe400000006ff */
[----:B------:R-:W-:Y:S01]  /*7660*/  LOP3.LUT R4, R5, 0xffff0000, RZ, 0xc0, !PT ;  /* 0xffff000005047812 */ /* 0x000fe200078ec0ff */
[C---:B------:R-:W-:Y:S01]  /*7670*/  IMAD.U32 R5, R6.reuse, 0x10000, RZ ;  /* 0x0001000006057824 */ /* 0x040fe200078e00ff */
[----:B------:R-:W-:Y:S02]  /*7680*/  LOP3.LUT R6, R6, 0xffff0000, RZ, 0xc0, !PT ;  /* 0xffff000006067812 */ /* 0x000fe400078ec0ff */
[C---:B----4-:R-:W-:Y:S01]  /*7690*/  SHF.L.U32 R7, R51.reuse, 0x10, RZ ;  /* 0x0000001033077819 */ /* 0x050fe200000006ff */
[----:B------:R-:W-:Y:S01]  /*76a0*/  IMAD.U32 R12, R50, 0x10000, RZ ;  /* 0x00010000320c7824 */ /* 0x000fe200078e00ff */
        /* <DEDUP_REMOVED lines=13> */
[----:B------:R-:W-:Y:S01]  /*7780*/  FMUL.FTZ R7, R8, R7 ;  /* 0x0000000708077220 */ /* 0x000fe20000410000 */
[----:B------:R-:W-:Y:S01]  /*7790*/  @!P3 FADD.FTZ R13, -R13, -RZ ;  /* 0x800000ff0d0db221 */ /* 0x000fe20000010100 */
[----:B------:R-:W-:Y:S01]  /*77a0*/  FMUL.FTZ R8, R10, R9 ;  /* 0x000000090a087220 */ /* 0x000fe20000410000 */
[----:B--2---:R-:W-:Y:S01]  /*77b0*/  LOP3.LUT R10, R44, 0xffff0000, RZ, 0xc0, !PT ;  /* 0xffff00002c0a7812 */ /* 0x004fe200078ec0ff */
        /* <DEDUP_REMOVED lines=25> */
.L_x_4217:
[----:B------:R-:W-:Y:S05]  /*7950*/  BSYNC B0 ;  /* 0x0000000000007941 */ /* 0x000fea0003800000 */
.L_x_4216:
[----:B-----5:R4:W-:Y:S01]  /*7960*/  ST.E.128 desc[UR6][R42.64], R12 ;  /* 0x0000000c2a007985 */ /* 0x0209e2000c101d06 */
[----:B------:R-:W-:Y:S03]  /*7970*/  BSSY B0, `(.L_x_4218) ;  /* 0x0000058000007945 */ /* 0x000fe60003800000 */
[----:B---3--:R4:W5:Y:S01]  /*7980*/  LD.E.128 R8, desc[UR6][R170.64+0x80] ;  /* 0x00008006aa087980 */ /* 0x008962000c101d00 */
[----:B------:R-:W-:Y:S05]  /*7990*/  @P1 BRA `(.L_x_4219) ;  /* 0x0000000400541947 */ /* 0x000fea0003800000 */
[----:B----4-:R-:W-:Y:S01]  /*79a0*/  LEA.HI R13, R23, R23, RZ, 0x1 ;  /* 0x00000017170d7211 */ /* 0x010fe200078f08ff */
[----:B------:R-:W-:Y:S01]  /*79b0*/  IMAD.MOV.U32 R0, RZ, RZ, RZ ;  /* 0x000000ffff007224 */ /* 0x000fe200078e00ff */
[----:B------:R-:W-:Y:S01]  /*79c0*/  LEA R6, P1, R85, R110, 0x1 ;  /* 0x0000006e55067211 */ /* 0x000fe200078208ff */
[----:B-----5:R-:W-:Y:S01]  /*79d0*/  IMAD.U32 R30, R10, 0x10000, RZ ;  /* 0x000100000a1e7824 */ /* 0x020fe200078e00ff */
[----:B------:R-:W-:Y:S01]  /*79e0*/  SHF.R.S32.HI R13, RZ, 0x1, R13 ;  /* 0x00000001ff0d7819 */ /* 0x000fe2000001140d */
[----:B------:R-:W-:Y:S01]  /*79f0*/  IMAD.U32 R16, R9, 0x10000, RZ ;  /* 0x0001000009107824 */ /* 0x000fe200078e00ff */
[----:B------:R-:W-:Y:S02]  /*7a00*/  LEA.HI.X R7, R85, R111, R86, 0x1, P1 ;  /* 0x0000006f55077211 */ /* 0x000fe400008f0c56 */
[----:B------:R-:W-:Y:S01]  /*7a10*/  ISETP.GE.AND P2, PT, R20, R13, PT ;  /* 0x0000000d1400720c */ /* 0x000fe20003f46270 */
[--C-:B------:R-:W-:Y:S01]  /*7a20*/  IMAD.MOV.U32 R4, RZ, RZ, R13.reuse ;  /* 0x000000ffff047224 */ /* 0x100fe200078e000d */
[C---:B------:R-:W-:Y:S02]  /*7a30*/  SHF.L.U32 R33, R8.reuse, 0x10, RZ ;  /* 0x0000001008217819 */ /* 0x040fe400000006ff */
[----:B------:R-:W-:Y:S02]  /*7a40*/  LOP3.LUT R35, R8, 0xffff0000, RZ, 0xc0, !PT ;  /* 0xffff000008237812 */ /* 0x000fe400078ec0ff */
[----:B------:R-:W-:Y:S02]  /*7a50*/  LOP3.LUT R39, R10, 0xffff0000, RZ, 0xc0, !PT ;  /* 0xffff00000a277812 */ /* 0x000fe400078ec0ff */
[----:B------:R-:W-:Y:S02]  /*7a60*/  LOP3.LUT R37, R9, 0xffff0000, RZ, 0xc0, !PT ;  /* 0xffff000009257812 */ /* 0x000fe400078ec0ff */
[C---:B------:R-:W-:Y:S02]  /*7a70*/  SHF.L.U32 R32, R11.reuse, 0x10, RZ ;  /* 0x000000100b207819 */ /* 0x040fe400000006ff */
[----:B------:R-:W-:Y:S01]  /*7a80*/  LOP3.LUT R41, R11, 0xffff0000, RZ, 0xc0, !PT ;  /* 0xffff00000b297812 */ /* 0x000fe200078ec0ff */
[--C-:B------:R-:W-:Y:S01]  /*7a90*/  @P2 IMAD.MOV R4, RZ, RZ, -R13.reuse ;  /* 0x000000ffff042224 */ /* 0x100fe200078e0a0d */
[----:B------:R-:W-:Y:S04]  /*7aa0*/  @P2 IADD3 R0, -R13, RZ, RZ ;  /* 0x000000ff0d002210 */ /* 0x000fe80007ffe1ff */
[----:B------:R-:W-:Y:S02]  /*7ab0*/  LEA R2, P1, R4, R6, 0x1 ;  /* 0x0000000604027211 */ /* 0x000fe400078208ff */
[----:B------:R-:W-:Y:S02]  /*7ac0*/  IADD3 R15, P3, R138, R0, RZ ;  /* 0x000000008a0f7210 */ /* 0x000fe40007f7e0ff */
[----:B------:R-:W-:Y:S02]  /*7ad0*/  LEA.HI.X.SX32 R3, R4, R7, 0x1, P1 ;  /* 0x0000000704037211 */ /* 0x000fe400008f0eff */
[----:B------:R-:W-:Y:S02]  /*7ae0*/  LEA.HI.X.SX32 R0, R0, R127, 0x1, P3 ;  /* 0x0000007f00007211 */ /* 0x000fe400018f0eff */
[C---:B------:R-:W-:Y:S01]  /*7af0*/  LEA R48, P1, R15.reuse, R112, 0x1 ;  /* 0x000000700f307211 */ /* 0x040fe200078208ff */
[----:B------:R-:W3:Y:S03]  /*7b00*/  LD.E.128 R4, desc[UR6][R2.64] ;  /* 0x0000000602047980 */ /* 0x000ee6000c101d00 */
[----:B------:R-:W-:Y:S01]  /*7b10*/  LEA.HI.X R49, R15, R113, R0, 0x1, P1 ;  /* 0x000000710f317211 */ /* 0x000fe200008f0c00 */
[----:B------:R-:W-:Y:S02]  /*7b20*/  IMAD.MOV.U32 R0, RZ, RZ, RZ ;  /* 0x000000ffff007224 */ /* 0x000fe400078e00ff */
[----:B------:R-:W-:Y:S03]  /*7b30*/  @P2 IMAD.MOV R0, RZ, RZ, -R13 ;  /* 0x000000ffff002224 */ /* 0x000fe600078e0a0d */
[----:B------:R-:W4:Y:S02]  /*7b40*/  LD.E.128 R48, desc[UR6][R48.64] ;  /* 0x0000000630307980 */ /* 0x000f24000c101d00 */
[----:B------:R-:W-:Y:S04]  /*7b50*/  IADD3 R15, P1, R138, R0, RZ ;  /* 0x000000008a0f7210 */ /* 0x000fe80007f3e0ff */
[----:B------:R-:W-:Y:S02]  /*7b60*/  LEA.HI.X.SX32 R0, R0, R127, 0x1, P1 ;  /* 0x0000007f00007211 */ /* 0x000fe400008f0eff */
[C---:B------:R-:W-:Y:S04]  /*7b70*/  LEA R12, P1, R15.reuse, R114, 0x1 ;  /* 0x000000720f0c7211 */ /* 0x040fe800078208ff */
[----:B------:R-:W-:Y:S05]  /*7b80*/  LEA.HI.X R13, R15, R115, R0, 0x1, P1 ;  /* 0x000000730f0d7211 */ /* 0x000fea00008f0c00 */
[----:B------:R1:W2:Y:S01]  /*7b90*/  LD.E.128 R44, desc[UR6][R12.64] ;  /* 0x000000060c2c7980 */ /* 0x0002a2000c101d00 */
[C---:B---3--:R-:W-:Y:S01]  /*7ba0*/  LOP3.LUT R10, R7.reuse, 0xffff0000, RZ, 0xc0, !PT ;  /* 0xffff0000070a7812 */ /* 0x048fe200078ec0ff */
[----:B------:R-:W-:Y:S01]  /*7bb0*/  IMAD.U32 R8, R7, 0x10000, RZ ;  /* 0x0001000007087824 */ /* 0x000fe200078e00ff */
[C---:B------:R-:W-:Y:S01]  /*7bc0*/  LOP3.LUT R2, R4.reuse, 0xffff0000, RZ, 0xc0, !PT ;  /* 0xffff000004027812 */ /* 0x040fe200078ec0ff */
[----:B------:R-:W-:Y:S01]  /*7bd0*/  IMAD.U32 R0, R4, 0x10000, RZ ;  /* 0x0001000004007824 */ /* 0x000fe200078e00ff */
[C---:B------:R-:W-:Y:S01]  /*7be0*/  LOP3.LUT R4, R5.reuse, 0xffff0000, RZ, 0xc0, !PT ;  /* 0xffff000005047812 */ /* 0x040fe200078ec0ff */
[----:B------:R-:W-:Y:S01]  /*7bf0*/  IMAD.U32 R3, R5, 0x10000, RZ ;  /* 0x0001000005037824 */ /* 0x000fe200078e00ff */
[C---:B------:R-:W-:Y:S02]  /*7c00*/  SHF.L.U32 R5, R6.reuse, 0x10, RZ ;  /* 0x0000001006057819 */ /* 0x040fe400000006ff */
[----:B------:R-:W-:Y:S01]  /*7c10*/  LOP3.LUT R6, R6, 0xffff0000, RZ, 0xc0, !PT ;  /* 0xffff000006067812 */ /* 0x000fe200078ec0ff */
[C---:B----4-:R-:W-:Y:S01]  /*7c20*/  IMAD.U32 R7, R51.reuse, 0x10000, RZ ;  /* 0x0001000033077824 */ /* 0x050fe200078e00ff */
[----:B------:R-:W-:Y:S01]  /*7c30*/  LOP3.LUT R9, R51, 0xffff0000, RZ, 0xc0, !PT ;  /* 0xffff000033097812 */ /* 0x000fe200078ec0ff */
[C---:B------:R-:W-:Y:S01]  /*7c40*/  IMAD.U32 R31, R48.reuse, 0x10000, RZ ;  /* 0x00010000301f7824 */ /* 0x040fe200078e00ff */
[----:B------:R-:W-:Y:S01]  /*7c50*/  LOP3.LUT R15, R48, 0xffff0000, RZ, 0xc0, !PT ;  /* 0xffff0000300f7812 */ /* 0x000fe200078ec0ff */
[C---:B-1----:R-:W-:Y:S01]  /*7c60*/  IMAD.U32 R12, R50.reuse, 0x10000, RZ ;  /* 0x00010000320c7824 */ /* 0x042fe200078e00ff */
        /* <DEDUP_REMOVED lines=12> */
[C---:B--2---:R-:W-:Y:S01]  /*7d30*/  SHF.L.U32 R9, R44.reuse, 0x10, RZ ;  /* 0x000000102c097819 */ /* 0x044fe200000006ff */
[----:B------:R-:W-:Y:S01]  /*7d40*/  @!P2 FADD.FTZ R13, -R13, -RZ ;  /* 0x800000ff0d0da221 */ /* 0x000fe20000010100 */
[----:B------:R-:W-:Y:S01]  /*7d50*/  LOP3.LUT R10, R44, 0xffff0000, RZ, 0xc0, !PT ;  /* 0xffff00002c0a7812 */ /* 0x000fe200078ec0ff */
[----:B------:R-:W-:Y:S01]  /*7d60*/  FMUL.FTZ R0, R0, R31 ;  /* 0x0000001f00007220 */ /* 0x000fe20000410000 */
[C---:B------:R-:W-:Y:S01]  /*7d70*/  LOP3.LUT R31, R47.reuse, 0xffff0000, RZ, 0xc0, !PT ;  /* 0xffff00002f1f7812 */ /* 0x040fe200078ec0ff */
[----:B------:R-:W-:Y:S01]  /*7d80*/  FMUL.FTZ R2, R2, R15 ;  /* 0x0000000f02027220 */ /* 0x000fe20000410000 */
[----:B------:R-:W-:Y:S01]  /*7d90*/  SHF.L.U32 R15, R47, 0x10, RZ ;  /* 0x000000102f0f7819 */ /* 0x000fe200000006ff */
[----:B------:R-:W-:Y:S01]  /*7da0*/  FMUL.FTZ R5, R5, R12 ;  /* 0x0000000c05057220 */ /* 0x000fe20000410000 */
[----:B------:R-:W-:Y:S01]  /*7db0*/  LOP3.LUT R12, R45, 0xffff0000, RZ, 0xc0, !PT ;  /* 0xffff00002d0c7812 */ /* 0x000fe200078ec0ff */
[----:B------:R-:W-:Y:S01]  /*7dc0*/  FMUL.FTZ R6, R6, R11 ;  /* 0x0000000b06067220 */ /* 0x000fe20000410000 */
[----:B------:R-:W-:Y:S01]  /*7dd0*/  FMUL.FTZ R3, R3, R14 ;  /* 0x0000000e03037220 */ /* 0x000fe20000410000 */
[----:B------:R-:W-:Y:S01]  /*7de0*/  LOP3.LUT R14, R46, 0xffff0000, RZ, 0xc0, !PT ;  /* 0xffff00002e0e7812 */ /* 0x000fe200078ec0ff */
[----:B------:R-:W-:Y:S02]  /*7df0*/  IMAD.U32 R11, R45, 0x10000, RZ ;  /* 0x000100002d0b7824 */ /* 0x000fe400078e00ff */
        /* <DEDUP_REMOVED lines=13> */
[----:B------:R-:W-:Y:S01]  /*7ed0*/  F2FP.BF16.F32.PACK_AB R11, R8, R7 ;  /* 0x00000007080b723e */ /* 0x000fe200000010ff */
[----:B------:R-:W-:Y:S02]  /*7ee0*/  IMAD.MOV.U32 R8, RZ, RZ, R0 ;  /* 0x000000ffff087224 */ /* 0x000fe400078e0000 */
.L_x_4219:
[----:B------:R-:W-:Y:S05]  /*7ef0*/  BSYNC B0 ;  /* 0x0000000000007941 */ /* 0x000fea0003800000 */
.L_x_4218:
[----:B-----5:R3:W-:Y:S01]  /*7f00*/  ST.E.128 desc[UR6][R42.64+0x80], R8 ;  /* 0x000080082a007985 */ /* 0x0207e2000c101d06 */
[----:B------:R-:W-:Y:S03]  /*7f10*/  BSSY B0, `(.L_x_4220) ;  /* 0x0000057000007945 */ /* 0x000fe60003800000 */
[----:B----4-:R3:W5:Y:S01]  /*7f20*/  LD.E.128 R12, desc[UR6][R170.64+0x100] ;  /* 0x00010006aa0c7980 */ /* 0x010762000c101d00 */
[----:B------:R-:W-:Y:S05]  /*7f30*/  @P0 BRA `(.L_x_4221) ;  /* 0x0000000400500947 */ /* 0x000fea0003800000 */
[----:B------:R-:W-:Y:S01]  /*7f40*/  LEA.HI R0, R23, R23, RZ, 0x1 ;  /* 0x0000001717007211 */ /* 0x000fe200078f08ff */
[----:B---3--:R-:W-:Y:S01]  /*7f50*/  IMAD.MOV.U32 R8, RZ, RZ, RZ ;  /* 0x000000ffff087224 */ /* 0x008fe200078e00ff */
[C---:B------:R-:W-:Y:S01]  /*7f60*/  LEA R6, P0, R87.reuse, R110, 0x1 ;  /* 0x0000006e57067211 */ /* 0x040fe200078008ff */
[----:B------:R-:W-:Y:S01]  /*7f70*/  IMAD.MOV.U32 R10, RZ, RZ, RZ ;  /* 0x000000ffff0a7224 */ /* 0x000fe200078e00ff */
[----:B------:R-:W-:Y:S01]  /*7f80*/  SHF.R.S32.HI R0, RZ, 0x1, R0 ;  /* 0x00000001ff007819 */ /* 0x000fe20000011400 */
[----:B-----5:R-:W-:Y:S01]  /*7f90*/  IMAD.U32 R30, R14, 0x10000, RZ ;  /* 0x000100000e1e7824 */ /* 0x020fe200078e00ff */
[----:B------:R-:W-:Y:S01]  /*7fa0*/  LEA.HI.X R7, R87, R111, R88, 0x1, P0 ;  /* 0x0000006f57077211 */ /* 0x000fe200000f0c58 */
[----:B------:R-:W-:Y:S01]  /*7fb0*/  IMAD.U32 R16, R13, 0x10000, RZ ;  /* 0x000100000d107824 */ /* 0x000fe200078e00ff */
[----:B------:R-:W-:Y:S01]  /*7fc0*/  ISETP.GE.AND P1, PT, R19, R0, PT ;  /* 0x000000001300720c */ /* 0x000fe20003f26270 */
[--C-:B------:R-:W-:Y:S01]  /*7fd0*/  IMAD.MOV.U32 R4, RZ, RZ, R0.reuse ;  /* 0x000000ffff047224 */ /* 0x100fe200078e0000 */
[C---:B------:R-:W-:Y:S02]  /*7fe0*/  SHF.L.U32 R32, R15.reuse, 0x10, RZ ;  /* 0x000000100f207819 */ /* 0x040fe400000006ff */
[----:B------:R-:W-:Y:S02]  /*7ff0*/  LOP3.LUT R41, R15, 0xffff0000, RZ, 0xc0, !PT ;  /* 0xffff00000f297812 */ /* 0x000fe400078ec0ff */
[C---:B------:R-:W-:Y:S02]  /*8000*/  SHF.L.U32 R33, R12.reuse, 0x10, RZ ;  /* 0x000000100c217819 */ /* 0x040fe400000006ff */
[----:B------:R-:W-:Y:S02]  /*8010*/  LOP3.LUT R35, R12, 0xffff0000, RZ, 0xc0, !PT ;  /* 0xffff00000c237812 */ /* 0x000fe400078ec0ff */
[----:B------:R-:W-:Y:S02]  /*8020*/  LOP3.LUT R39, R14, 0xffff0000, RZ, 0xc0, !PT ;  /* 0xffff00000e277812 */ /* 0x000fe400078ec0ff */
[----:B------:R-:W-:Y:S01]  /*8030*/  LOP3.LUT R37, R13, 0xffff0000, RZ, 0xc0, !PT ;  /* 0xffff00000d257812 */ /* 0x000fe200078ec0ff */
[--C-:B------:R-:W-:Y:S01]  /*8040*/  @P1 IMAD.MOV R4, RZ, RZ, -R0.reuse ;  /* 0x000000ffff041224 */ /* 0x100fe200078e0a00 */
[----:B------:R-:W-:Y:S01]  /*8050*/  @P1 IADD3 R8, -R0, RZ, RZ ;  /* 0x000000ff00081210 */ /* 0x000fe20007ffe1ff */
[----:B------:R-:W-:Y:S03]  /*8060*/  @P1 IMAD.MOV R10, RZ, RZ, -R0 ;  /* 0x000000ffff0a1224 */ /* 0x000fe600078e0a00 */
[C---:B------:R-:W-:Y:S02]  /*8070*/  LEA R2, P0, R4.reuse, R6, 0x1 ;  /* 0x0000000604027211 */ /* 0x040fe400078008ff */
[----:B------:R-:W-:Y:S02]  /*8080*/  IADD3 R9, P2, R137, R8, RZ ;  /* 0x0000000889097210 */ /* 0x000fe40007f5e0ff */
[----:B------:R-:W-:Y:S02]  /*8090*/  LEA.HI.X.SX32 R3, R4, R7, 0x1, P0 ;  /* 0x0000000704037211 */ /* 0x000fe400000f0eff */
[----:B------:R-:W-:Y:S02]  /*80a0*/  LEA.HI.X.SX32 R8, R8, R125, 0x1, P2 ;  /* 0x0000007d08087211 */ /* 0x000fe400010f0eff */
[C---:B------:R-:W-:Y:S01]  /*80b0*/  LEA R48, P0, R9.reuse, R112, 0x1 ;  /* 0x0000007009307211 */ /* 0x040fe200078008ff */
[----:B------:R-:W3:Y:S03]  /*80c0*/  LD.E.128 R4, desc[UR6][R2.64] ;  /* 0x0000000602047980 */ /* 0x000ee6000c101d00 */
[----:B------:R-:W-:Y:S02]  /*80d0*/  LEA.HI.X R49, R9, R113, R8, 0x1, P0 ;  /* 0x0000007109317211 */ /* 0x000fe400000f0c08 */
[----:B------:R-:W-:Y:S04]  /*80e0*/  IADD3 R11, P0, R137, R10, RZ ;  /* 0x0000000a890b7210 */ /* 0x000fe80007f1e0ff */
[----:B------:R-:W-:Y:S01]  /*80f0*/  LEA.HI.X.SX32 R0, R10, R125, 0x1, P0 ;  /* 0x0000007d0a007211 */ /* 0x000fe200000f0eff */
[----:B------:R-:W4:Y:S01]  /*8100*/  LD.E.128 R48, desc[UR6][R48.64] ;  /* 0x0000000630307980 */ /* 0x000f22000c101d00 */
[C---:B------:R-:W-:Y:S04]  /*8110*/  LEA R8, P0, R11.reuse, R114, 0x1 ;  /* 0x000000720b087211 */ /* 0x040fe800078008ff */
[----:B------:R-:W-:Y:S05]  /*8120*/  LEA.HI.X R9, R11, R115, R0, 0x1, P0 ;  /* 0x000000730b097211 */ /* 0x000fea00000f0c00 */
[----:B------:R1:W2:Y:S01]  /*8130*/  LD.E.128 R44, desc[UR6][R8.64] ;  /* 0x00000006082c7980 */ /* 0x0002a2000c101d00 */
[C---:B---3--:R-:W-:Y:S01]  /*8140*/  LOP3.LUT R10, R7.reuse, 0xffff0000, RZ, 0xc0, !PT ;  /* 0xffff0000070a7812 */ /* 0x048fe200078ec0ff */
[----:B-1----:R-:W-:Y:S01]  /*8150*/  IMAD.U32 R8, R7, 0x10000, RZ ;  /* 0x0001000007087824 */ /* 0x002fe200078e00ff */
[C---:B------:R-:W-:Y:S01]  /*8160*/  LOP3.LUT R2, R4.reuse, 0xffff0000, RZ, 0xc0, !PT ;  /* 0xffff000004027812 */ /* 0x040fe200078ec0ff */
[----:B------:R-:W-:Y:S01]  /*8170*/  IMAD.U32 R0, R4, 0x10000, RZ ;  /* 0x0001000004007824 */ /* 0x000fe200078e00ff */
[C---:B------:R-:W-:Y:S01]  /*8180*/  LOP3.LUT R4, R5.reuse, 0xffff0000, RZ, 0xc0, !PT ;  /* 0xffff000005047812 */ /* 0x040fe200078ec0ff */
[----:B------:R-:W-:Y:S01]  /*8190*/  IMAD.U32 R3, R5, 0x10000, RZ ;  /* 0x0001000005037824 */ /* 0x000fe200078e00ff */
[C---:B------:R-:W-:Y:S02]  /*81a0*/  SHF.L.U32 R5, R6.reuse, 0x10, RZ ;  /* 0x0000001006057819 */ /* 0x040fe400000006ff */
[----:B------:R-:W-:Y:S02]  /*81b0*/  LOP3.LUT R6, R6, 0xffff0000, RZ, 0xc0, !PT ;  /* 0xffff000006067812 */ /* 0x000fe400078ec0ff */
[C---:B----4-:R-:W-:Y:S01]  /*81c0*/  LOP3.LUT R9, R51.reuse, 0xffff0000, RZ, 0xc0, !PT ;  /* 0xffff000033097812 */ /* 0x050fe200078ec0ff */
[----:B------:R-:W-:Y:S01]  /*81d0*/  IMAD.U32 R7, R51, 0x10000, RZ ;  /* 0x0001000033077824 */ /* 0x000fe200078e00ff */
[C---:B------:R-:W-:Y:S01]  /*81e0*/  LOP3.LUT R15, R48.reuse, 0xffff0000, RZ, 0xc0, !PT ;  /* 0xffff0000300f7812 */ /* 0x040fe200078ec0ff */
[----:B------:R-:W-:Y:S01]  /*81f0*/  IMAD.U32 R31, R48, 0x10000, RZ ;  /* 0x00010000301f7824 */ /* 0x000fe200078e00ff */
[C---:B------:R-:W-:Y:S01]  /*8200*/  LOP3.LUT R11, R50.reuse, 0xffff0000, RZ, 0xc0, !PT ;  /* 0xffff0000320b7812 */ /* 0x040fe200078ec0ff */
[----:B------:R-:W-:Y:S01]  /*8210*/  IMAD.U32 R12, R50, 0x10000, RZ ;  /* 0x00010000320c7824 */ /* 0x000fe200078e00ff */
[----:B------:R-:W-:Y:S01]  /*8220*/  SHF.L.U32 R14, R49, 0x10, RZ ;  /* 0x00000010310e7819 */ /* 0x000fe200000006ff */
        /* <DEDUP_REMOVED lines=37> */
.L_x_4221:
[----:B------:R-:W-:Y:S05]  /*8480*/  BSYNC B0 ;  /* 0x0000000000007941 */ /* 0x000fea0003800000 */
.L_x_4220:
[----:B-----5:R4:W-:Y:S01]  /*8490*/  ST.E.128 desc[UR6][R42.64+0x100], R12 ;  /* 0x0001000c2a007985 */ /* 0x0209e2000c101d06 */
[----:B------:R-:W-:Y:S01]  /*84a0*/  ISETP.GE.AND P0, PT, R18, R23, PT ;  /* 0x000000171200720c */ /* 0x000fe20003f06270 */
[----:B------:R-:W-:Y:S02]  /*84b0*/  BSSY B0, `(.L_x_4222) ;  /* 0x0000058000007945 */ /* 0x000fe40003800000 */
[----:B---3--:R4:W5:Y:S10]  /*84c0*/  LD.E.128 R8, desc[UR6][R170.64+0x180] ;  /* 0x00018006aa087980 */ /* 0x008974000c101d00 */
        /* <DEDUP_REMOVED lines=18> */
[C---:B------:R-:W-:Y:S02]  /*85f0*/  LEA R2, P0, R4.reuse, R6, 0x1 ;  /* 0x0000000604027211 */ /* 0x040fe400078008ff */
        /* <DEDUP_REMOVED lines=67> */
.L_x_4223:
[----:B------:R-:W-:Y:S05]  /*8a30*/  BSYNC B0 ;  /* 0x0000000000007941 */ /* 0x000fea0003800000 */
.L_x_4222:
[----:B-----5:R3:W-:Y:S02]  /*8a40*/  ST.E.128 desc[UR6][R42.64+0x180], R8 ;  /* 0x000180082a007985 */ /* 0x0207e4000c101d06 */
.L_x_4215:
[----:B------:R-:W-:Y:S05]  /*8a50*/  BSYNC B1 ;  /* 0x0000000000017941 */ /* 0x000fea0003800000 */
.L_x_4214:
[C---:B------:R-:W-:Y:S01]  /*8a60*/  ISETP.GE.AND P0, PT, R73.reuse, R163, PT ;  /* 0x000000a34900720c */ /* 0x040fe20003f06270 */
[----:B------:R-:W-:Y:S03]  /*8a70*/  BSSY B1, `(.L_x_4224) ;  /* 0x0000170000017945 */ /* 0x000fe60003800000 */
[----:B------:R-:W-:Y:S11]  /*8a80*/  ISETP.GE.AND P0, PT, R73, R59, !P0 ;  /* 0x0000003b4900720c */ /* 0x000ff60004706270 */
[----:B------:R-:W-:Y:S02]  /*8a90*/  @!UPT UIADD3 URZ, URZ, URZ, URZ ;  /* 0x0000003f3f3ff290 */ /* 0x000fe4000fffe03f */
[----:B------:R-:W-:Y:S05]  /*8aa0*/  @!P0 BRA `(.L_x_4225) ;  /* 0x0000001400b08947 */ /* 0x000fea0003800000 */
[----:B--2-4-:R-:W-:Y:S01]  /*8ab0*/  LEA R170, P4, R84, R110, 0x1 ;  /* 0x0000006e54aa7211 */ /* 0x014fe200078808ff */
[----:B------:R-:W-:Y:S01]  /*8ac0*/  BSSY B0, `(.L_x_4226) ;  /* 0x000005b000007945 */ /* 0x000fe20003800000 */
[----:B------:R-:W-:Y:S02]  /*8ad0*/  ISETP.GE.AND P3, PT, R24, R23, PT ;  /* 0x000000171800720c */ /* 0x000fe40003f66270 */
[----:B------:R-:W-:Y:S02]  /*8ae0*/  LEA.HI.X R171, R84, R111, R83, 0x1, P4 ;  /* 0x0000006f54ab7211 */ /* 0x000fe400020f0c53 */
[----:B---3--:R-:W-:Y:S02]  /*8af0*/  LEA R42, P2, R78, R158, 0x1 ;  /* 0x0000009e4e2a7211 */ /* 0x008fe400078408ff */
[-C--:B------:R-:W-:Y:S01]  /*8b00*/  ISETP.GE.AND P1, PT, R20, R23.reuse, PT ;  /* 0x000000171400720c */ /* 0x080fe20003f26270 */
[----:B------:R2:W5:Y:S01]  /*8b10*/  LD.E.128 R12, desc[UR6][R170.64] ;  /* 0x00000006aa0c7980 */ /* 0x000562000c101d00 */
[----:B------:R-:W-:Y:S02]  /*8b20*/  ISETP.GE.AND P0, PT, R19, R23, PT ;  /* 0x000000171300720c */ /* 0x000fe40003f06270 */
[----:B------:R-:W-:Y:S03]  /*8b30*/  LEA.HI.X R43, R78, R159, R79, 0x1, P2 ;  /* 0x0000009f4e2b7211 */ /* 0x000fe600010f0c4f */
[----:B------:R-:W-:Y:S08]  /*8b40*/  @P3 BRA `(.L_x_4227) ;  /* 0x0000000400483947 */ /* 0x000ff00003800000 */
        /* <DEDUP_REMOVED lines=82> */
.L_x_4227:
[----:B------:R-:W-:Y:S05]  /*9070*/  BSYNC B0 ;  /* 0x0000000000007941 */ /* 0x000fea0003800000 */
.L_x_4226:
[----:B-----5:R3:W-:Y:S01]  /*9080*/  ST.E.128 desc[UR6][R42.64], R12 ;  /* 0x0000000c2a007985 */ /* 0x0207e2000c101d06 */
[----:B------:R-:W-:Y:S03]  /*9090*/  BSSY B0, `(.L_x_4228) ;  /* 0x0000058000007945 */ /* 0x000fe60003800000 */
[----:B------:R3:W5:Y:S01]  /*90a0*/  LD.E.128 R8, desc[UR6][R170.64+0x80] ;  /* 0x00008006aa087980 */ /* 0x000762000c101d00 */
[----:B------:R-:W-:Y:S05]  /*90b0*/  @P1 BRA `(.L_x_4229) ;  /* 0x0000000400541947 */ /* 0x000fea0003800000 */
[----:B---3--:R-:W-:Y:S01]  /*90c0*/  LEA.HI R13, R23, R23, RZ, 0x1 ;  /* 0x00000017170d7211 */ /* 0x008fe200078f08ff */
[----:B------:R-:W-:Y:S01]  /*90d0*/  IMAD.MOV.U32 R5, RZ, RZ, RZ ;  /* 0x000000ffff057224 */ /* 0x000fe200078e00ff */
[C---:B------:R-:W-:Y:S01]  /*90e0*/  LEA R6, P1, R89.reuse, R110, 0x1 ;  /* 0x0000006e59067211 */ /* 0x040fe200078208ff */
[----:B------:R-:W-:Y:S01]  /*90f0*/  IMAD.MOV.U32 R31, RZ, RZ, RZ ;  /* 0x000000ffff1f7224 */ /* 0x000fe200078e00ff */
[----:B------:R-:W-:Y:S01]  /*9100*/  SHF.R.S32.HI R13, RZ, 0x1, R13 ;  /* 0x00000001ff0d7819 */ /* 0x000fe2000001140d */
[----:B-----5:R-:W-:Y:S01]  /*9110*/  IMAD.U32 R30, R10, 0x10000, RZ ;  /* 0x000100000a1e7824 */ /* 0x020fe200078e00ff */
[----:B------:R-:W-:Y:S01]  /*9120*/  LEA.HI.X R7, R89, R111, R90, 0x1, P1 ;  /* 0x0000006f59077211 */ /* 0x000fe200008f0c5a */
[C---:B------:R-:W-:Y:S01]  /*9130*/  IMAD.U32 R16, R9.reuse, 0x10000, RZ ;  /* 0x0001000009107824 */ /* 0x040fe200078e00ff */
        /* <DEDUP_REMOVED lines=37> */
[----:B-1----:R-:W-:Y:S01]  /*9390*/  IMAD.U32 R12, R50, 0x10000, RZ ;  /* 0x00010000320c7824 */ /* 0x002fe200078e00ff */
        /* <DEDUP_REMOVED lines=39> */
.L_x_4229:
[----:B------:R-:W-:Y:S05]  /*9610*/  BSYNC B0 ;  /* 0x0000000000007941 */ /* 0x000fea0003800000 */
.L_x_4228:
[----:B-----5:R4:W-:Y:S01]  /*9620*/  ST.E.128 desc[UR6][R42.64+0x80], R8 ;  /* 0x000080082a007985 */ /* 0x0209e2000c101d06 */
[----:B------:R-:W-:Y:S03]  /*9630*/  BSSY B0, `(.L_x_4230) ;  /* 0x0000057000007945 */ /* 0x000fe60003800000 */
[----:B---3--:R4:W5:Y:S01]  /*9640*/  LD.E.128 R12, desc[UR6][R170.64+0x100] ;  /* 0x00010006aa0c7980 */ /* 0x008962000c101d00 */
[----:B------:R-:W-:Y:S05]  /*9650*/  @P0 BRA `(.L_x_4231) ;  /* 0x0000000400500947 */ /* 0x000fea0003800000 */
[----:B------:R-:W-:Y:S01]  /*9660*/  LEA.HI R0, R23, R23, RZ, 0x1 ;  /* 0x0000001717007211 */ /* 0x000fe200078f08ff */
[----:B------:R-:W-:Y:S01]  /*9670*/  IMAD.MOV.U32 R5, RZ, RZ, RZ ;  /* 0x000000ffff057224 */ /* 0x000fe200078e00ff */
        /* <DEDUP_REMOVED lines=17> */
[----:B------:R-:W-:Y:S02]  /*9790*/  LEA R2, P0, R4, R6, 0x1 ;  /* 0x0000000604027211 */ /* 0x000fe400078008ff */
[----:B----4-:R-:W-:Y:S02]  /*97a0*/  IADD3 R9, P2, R134, R5, RZ ;  /* 0x0000000586097210 */ /* 0x010fe40007f5e0ff */
        /* <DEDUP_REMOVED lines=63> */
.L_x_4231:
[----:B------:R-:W-:Y:S05]  /*9ba0*/  BSYNC B0 ;  /* 0x0000000000007941 */ /* 0x000fea0003800000 */
.L_x_4230:
[----:B-----5:R3:W-:Y:S01]  /*9bb0*/  ST.E.128 desc[UR6][R42.64+0x100], R12 ;  /* 0x0001000c2a007985 */ /* 0x0207e2000c101d06 */
[----:B------:R-:W-:Y:S01]  /*9bc0*/  ISETP.GE.AND P0, PT, R18, R23, PT ;  /* 0x000000171200720c */ /* 0x000fe20003f06270 */
[----:B------:R-:W-:Y:S02]  /*9bd0*/  BSSY B0, `(.L_x_4232) ;  /* 0x0000058000007945 */ /* 0x000fe40003800000 */
[----:B----4-:R3:W5:Y:S10]  /*9be0*/  LD.E.128 R8, desc[UR6][R170.64+0x180] ;  /* 0x00018006aa087980 */ /* 0x010774000c101d00 */
        /* <DEDUP_REMOVED lines=86> */
.L_x_4233:
[----:B------:R-:W-:Y:S05]  /*a150*/  BSYNC B0 ;  /* 0x0000000000007941 */ /* 0x000fea0003800000 */
.L_x_4232:
[----:B-----5:R4:W-:Y:S02]  /*a160*/  ST.E.128 desc[UR6][R42.64+0x180], R8 ;  /* 0x000180082a007985 */ /* 0x0209e4000c101d06 */
.L_x_4225:
[----:B------:R-:W-:Y:S05]  /*a170*/  BSYNC B1 ;  /* 0x0000000000017941 */ /* 0x000fea0003800000 */
.L_x_4224:
[C---:B------:R-:W-:Y:S01]  /*a180*/  ISETP.GE.AND P0, PT, R72.reuse, R163, PT ;  /* 0x000000a34800720c */ /* 0x040fe20003f06270 */
[----:B------:R-:W-:Y:S03]  /*a190*/  BSSY B1, `(.L_x_4234) ;  /* 0x0000172000017945 */ /* 0x000fe60003800000 */
[----:B------:R-:W-:Y:S11]  /*a1a0*/  ISETP.GE.AND P0, PT, R72, R59, !P0 ;  /* 0x0000003b4800720c */ /* 0x000ff60004706270 */
[----:B------:R-:W-:Y:S02]  /*a1b0*/  @!UPT UIADD3 URZ, URZ, URZ, URZ ;  /* 0x0000003f3f3ff290 */ /* 0x000fe4000fffe03f */
[----:B------:R-:W-:Y:S05]  /*a1c0*/  @!P0 BRA `(.L_x_4235) ;  /* 0x0000001400b88947 */ /* 0x000fea0003800000 */
[----:B------:R-:W-:Y:S01]  /*a1d0*/  IMAD R3, R161, 0x60, RZ ;  /* 0x00000060a1037824 */ /* 0x000fe200078e02ff */
[-C--:B------:R-:W-:Y:S01]  /*a1e0*/  ISETP.GE.AND P0, PT, R24, R23.reuse, PT ;  /* 0x000000171800720c */ /* 0x080fe20003f06270 */
[----:B--234-:R-:W-:Y:S01]  /*a1f0*/  IMAD.WIDE.U32 R42, R160, 0x60, R110 ;  /* 0x00000060a02a7825 */ /* 0x01cfe200078e006e */
[----:B------:R-:W-:Y:S01]  /*a200*/  BSSY B0, `(.L_x_4236) ;  /* 0x000005b000007945 */ /* 0x000fe20003800000 */
[----:B------:R-:W-:Y:S02]  /*a210*/  ISETP.GE.AND P2, PT, R20, R23, PT ;  /* 0x000000171400720c */ /* 0x000fe40003f46270 */
[----:B------:R-:W-:Y:S01]  /*a220*/  IMAD R5, R167, 0x60, RZ ;  /* 0x00000060a7057824 */ /* 0x000fe200078e02ff */
[----:B------:R-:W-:Y:S01]  /*a230*/  IADD3 R43, R43, R3, RZ ;  /* 0x000000032b2b7210 */ /* 0x000fe20007ffe0ff */
[----:B------:R-:W-:Y:S01]  /*a240*/  IMAD.WIDE.U32 R48, R166, 0x60, R158 ;  /* 0x00000060a6307825 */ /* 0x000fe200078e009e */
[----:B------:R-:W-:Y:S03]  /*a250*/  ISETP.GE.AND P1, PT, R19, R23, PT ;  /* 0x000000171300720c */ /* 0x000fe60003f26270 */
[----:B------:R2:W5:Y:S01]  /*a260*/  LD.E.128 R12, desc[UR6][R42.64] ;  /* 0x000000062a0c7980 */ /* 0x000562000c101d00 */
[----:B------:R-:W-:Y:S01]  /*a270*/  IADD3 R49, R49, R5, RZ ;  /* 0x0000000531317210 */ /* 0x000fe20007ffe0ff */
        /* <DEDUP_REMOVED lines=83> */
.L_x_4237:
[----:B------:R-:W-:Y:S05]  /*a7b0*/  BSYNC B0 ;  /* 0x0000000000007941 */ /* 0x000fea0003800000 */
.L_x_4236:
[----:B-----5:R3:W-:Y:S01]  /*a7c0*/  ST.E.128 desc[UR6][R48.64], R12 ;  /* 0x0000000c30007985 */ /* 0x0207e2000c101d06 */
[----:B------:R-:W-:Y:S03]  /*a7d0*/  BSSY B0, `(.L_x_4238) ;  /* 0x0000058000007945 */ /* 0x000fe60003800000 */
[----:B------:R3:W5:Y:S01]  /*a7e0*/  LD.E.128 R8, desc[UR6][R42.64+0x80] ;  /* 0x000080062a087980 */ /* 0x000762000c101d00 */
[----:B------:R-:W-:Y:S05]  /*a7f0*/  @P2 BRA `(.L_x_4239) ;  /* 0x0000000400542947 */ /* 0x000fea0003800000 */
[----:B---3--:R-:W-:Y:S01]  /*a800*/  LEA.HI R13, R23, R23, RZ, 0x1 ;  /* 0x00000017170d7211 */ /* 0x008fe200078f08ff */
[----:B------:R-:W-:Y:S01]  /*a810*/  IMAD.MOV.U32 R0, RZ, RZ, RZ ;  /* 0x000000ffff007224 */ /* 0x000fe200078e00ff */
[----:B------:R-:W-:Y:S01]  /*a820*/  IADD3 R6, P0, R110, R103, RZ ;  /* 0x000000676e067210 */ /* 0x000fe20007f1e0ff */
[C---:B-----5:R-:W-:Y:S01]  /*a830*/  IMAD.U32 R33, R8.reuse, 0x10000, RZ ;  /* 0x0001000008217824 */ /* 0x060fe200078e00ff */
[----:B------:R-:W-:Y:S01]  /*a840*/  SHF.R.S32.HI R13, RZ, 0x1, R13 ;  /* 0x00000001ff0d7819 */ /* 0x000fe2000001140d */
[----:B------:R-:W-:Y:S01]  /*a850*/  IMAD.U32 R16, R9, 0x10000, RZ ;  /* 0x0001000009107824 */ /* 0x000fe200078e00ff */
[----:B------:R-:W-:Y:S01]  /*a860*/  LOP3.LUT R35, R8, 0xffff0000, RZ, 0xc0, !PT ;  /* 0xffff000008237812 */ /* 0x000fe200078ec0ff */
[----:B------:R-:W-:Y:S01]  /*a870*/  IMAD.X R7, R111, 0x1, R102, P0 ;  /* 0x000000016f077824 */ /* 0x000fe200000e0666 */
[----:B------:R-:W-:Y:S01]  /*a880*/  ISETP.GE.AND P2, PT, R20, R13, PT ;  /* 0x0000000d1400720c */ /* 0x000fe20003f46270 */
[--C-:B------:R-:W-:Y:S01]  /*a890*/  IMAD.MOV.U32 R4, RZ, RZ, R13.reuse ;  /* 0x000000ffff047224 */ /* 0x100fe200078e000d */
[C---:B------:R-:W-:Y:S01]  /*a8a0*/  SHF.L.U32 R30, R10.reuse, 0x10, RZ ;  /* 0x000000100a1e7819 */ /* 0x040fe200000006ff */
[----:B------:R-:W-:Y:S01]  /*a8b0*/  IMAD.U32 R32, R11, 0x10000, RZ ;  /* 0x000100000b207824 */ /* 0x000fe200078e00ff */
[----:B------:R-:W-:Y:S02]  /*a8c0*/  LOP3.LUT R39, R10, 0xffff0000, RZ, 0xc0, !PT ;  /* 0xffff00000a277812 */ /* 0x000fe400078ec0ff */
[----:B------:R-:W-:Y:S02]  /*a8d0*/  LOP3.LUT R37, R9, 0xffff0000, RZ, 0xc0, !PT ;  /* 0xffff000009257812 */ /* 0x000fe400078ec0ff */
[----:B------:R-:W-:Y:S05]  /*a8e0*/  LOP3.LUT R41, R11, 0xffff0000, RZ, 0xc0, !PT ;  /* 0xffff00000b297812 */ /* 0x000fea00078ec0ff */
        /* <DEDUP_REMOVED lines=25> */
[C---:B----4-:R-:W-:Y:S01]  /*aa80*/  SHF.L.U32 R7, R175.reuse, 0x10, RZ ;  /* 0x00000010af077819 */ /* 0x050fe200000006ff */
[----:B-1----:R-:W-:Y:S01]  /*aa90*/  IMAD.U32 R12, R174, 0x10000, RZ ;  /* 0x00010000ae0c7824 */ /* 0x002fe200078e00ff */
        /* <DEDUP_REMOVED lines=16> */
[----:B--2---:R-:W-:Y:S01]  /*aba0*/  LOP3.LUT R10, R44, 0xffff0000, RZ, 0xc0, !PT ;  /* 0xffff00002c0a7812 */ /* 0x004fe200078ec0ff */
[----:B------:R-:W-:Y:S01]  /*abb0*/  FMUL.FTZ R0, R0, R31 ;  /* 0x0000001f00007220 */ /* 0x000fe20000410000 */
[----:B------:R-:W-:Y:S01]  /*abc0*/  LOP3.LUT R31, R47, 0xffff0000, RZ, 0xc0, !PT ;  /* 0xffff00002f1f7812 */ /* 0x000fe200078ec0ff */
[----:B------:R-:W-:Y:S02]  /*abd0*/  IMAD.U32 R9, R44, 0x10000, RZ ;  /* 0x000100002c097824 */ /* 0x000fe400078e00ff */
[----:B------:R-:W-:Y:S01]  /*abe0*/  FMUL.FTZ R2, R2, R15 ;  /* 0x0000000f02027220 */ /* 0x000fe20000410000 */
        /* <DEDUP_REMOVED lines=22> */
.L_x_4239:
[----:B------:R-:W-:Y:S05]  /*ad50*/  BSYNC B0 ;  /* 0x0000000000007941 */ /* 0x000fea0003800000 */
.L_x_4238:
[----:B-----5:R4:W-:Y:S01]  /*ad60*/  ST.E.128 desc[UR6][R48.64+0x80], R8 ;  /* 0x0000800830007985 */ /* 0x0209e2000c101d06 */
[----:B------:R-:W-:Y:S03]  /*ad70*/  BSSY B0, `(.L_x_4240) ;  /* 0x0000057000007945 */ /* 0x000fe60003800000 */
[----:B---3--:R4:W5:Y:S01]  /*ad80*/  LD.E.128 R12, desc[UR6][R42.64+0x100] ;  /* 0x000100062a0c7980 */ /* 0x008962000c101d00 */
[----:B------:R-:W-:Y:S05]  /*ad90*/  @P1 BRA `(.L_x_4241) ;  /* 0x0000000400501947 */ /* 0x000fea0003800000 */
[----:B------:R-:W-:Y:S01]  /*ada0*/  LEA.HI R0, R23, R23, RZ, 0x1 ;  /* 0x0000001717007211 */ /* 0x000fe200078f08ff */
[----:B-----5:R-:W-:Y:S01]  /*adb0*/  IMAD.U32 R33, R12, 0x10000, RZ ;  /* 0x000100000c217824 */ /* 0x020fe200078e00ff */
[----:B------:R-:W-:Y:S01]  /*adc0*/  IADD3 R6, P0, R110, R105, RZ ;  /* 0x000000696e067210 */ /* 0x000fe20007f1e0ff */
[----:B------:R-:W-:Y:S01]  /*add0*/  IMAD.U32 R32, R15, 0x10000, RZ ;  /* 0x000100000f207824 */ /* 0x000fe200078e00ff */
[----:B------:R-:W-:Y:S01]  /*ade0*/  SHF.R.S32.HI R0, RZ, 0x1, R0 ;  /* 0x00000001ff007819 */ /* 0x000fe20000011400 */
[----:B------:R-:W-:Y:S01]  /*adf0*/  IMAD.U32 R30, R14, 0x10000, RZ ;  /* 0x000100000e1e7824 */ /* 0x000fe200078e00ff */
[----:B----4-:R-:W-:Y:S01]  /*ae00*/  MOV R8, RZ ;  /* 0x000000ff00087202 */ /* 0x010fe20000000f00 */
[----:B------:R-:W-:Y:S01]  /*ae10*/  IMAD.X R7, R111, 0x1, R104, P0 ;  /* 0x000000016f077824 */ /* 0x000fe200000e0668 */
[----:B------:R-:W-:Y:S01]  /*ae20*/  ISETP.GE.AND P1, PT, R19, R0, PT ;  /* 0x000000001300720c */ /* 0x000fe20003f26270 */
[--C-:B------:R-:W-:Y:S01]  /*ae30*/  IMAD.MOV.U32 R4, RZ, RZ, R0.reuse ;  /* 0x000000ffff047224 */ /* 0x100fe200078e0000 */
[----:B------:R-:W-:Y:S02]  /*ae40*/  MOV R10, RZ ;  /* 0x000000ff000a7202 */ /* 0x000fe40000000f00 */
[----:B------:R-:W-:Y:S02]  /*ae50*/  LOP3.LUT R35, R12, 0xffff0000, RZ, 0xc0, !PT ;  /* 0xffff00000c237812 */ /* 0x000fe400078ec0ff */
[----:B------:R-:W-:Y:S02]  /*ae60*/  LOP3.LUT R41, R15, 0xffff0000, RZ, 0xc0, !PT ;  /* 0xffff00000f297812 */ /* 0x000fe400078ec0ff */
[C---:B------:R-:W-:Y:S02]  /*ae70*/  SHF.L.U32 R16, R13.reuse, 0x10, RZ ;  /* 0x000000100d107819 */ /* 0x040fe400000006ff */
[----:B------:R-:W-:Y:S02]  /*ae80*/  LOP3.LUT R37, R13, 0xffff0000, RZ, 0xc0, !PT ;  /* 0xffff00000d257812 */ /* 0x000fe400078ec0ff */
[----:B------:R-:W-:Y:S01]  /*ae90*/  LOP3.LUT R39, R14, 0xffff0000, RZ, 0xc0, !PT ;  /* 0xffff00000e277812 */ /* 0x000fe200078ec0ff */
[--C-:B------:R-:W-:Y:S02]  /*aea0*/  @P1 IMAD.MOV R4, RZ, RZ, -R0.reuse ;  /* 0x000000ffff041224 */ /* 0x100fe400078e0a00 */
[--C-:B------:R-:W-:Y:S02]  /*aeb0*/  @P1 IMAD.MOV R8, RZ, RZ, -R0.reuse ;  /* 0x000000ffff081224 */ /* 0x100fe400078e0a00 */
[----:B------:R-:W-:Y:S01]  /*aec0*/  @P1 IMAD.MOV R10, RZ, RZ, -R0 ;  /* 0x000000ffff0a1224 */ /* 0x000fe200078e0a00 */
        /* <DEDUP_REMOVED lines=12> */
[----:B------:R3:W2:Y:S02]  /*af90*/  LD.E.128 R44, desc[UR6][R8.64] ;  /* 0x00000006082c7980 */ /* 0x0006a4000c101d00 */
[----:B---3--:R-:W-:Y:S01]  /*afa0*/  SHF.L.U32 R8, R7, 0x10, RZ ;  /* 0x0000001007087819 */ /* 0x008fe200000006ff */
[----:B------:R-:W-:Y:S01]  /*afb0*/  IMAD.U32 R3, R5, 0x10000, RZ ;  /* 0x0001000005037824 */ /* 0x000fe200078e00ff */
[----:B------:R-:W-:Y:S02]  /*afc0*/  LOP3.LUT R10, R7, 0xffff0000, RZ, 0xc0, !PT ;  /* 0xffff0000070a7812 */ /* 0x000fe400078ec0ff */
[C---:B------:R-:W-:Y:S02]  /*afd0*/  SHF.L.U32 R0, R4.reuse, 0x10, RZ ;  /* 0x0000001004007819 */ /* 0x040fe400000006ff */
[----:B------:R-:W-:Y:S02]  /*afe0*/  LOP3.LUT R2, R4, 0xffff0000, RZ, 0xc0, !PT ;  /* 0xffff000004027812 */ /* 0x000fe400078ec0ff */
[----:B------:R-:W-:Y:S01]  /*aff0*/  LOP3.LUT R4, R5, 0xffff0000, RZ, 0xc0, !PT ;  /* 0xffff000005047812 */ /* 0x000fe200078ec0ff */
[----:B------:R-:W-:Y:S01]  /*b000*/  IMAD.U32 R5, R6, 0x10000, RZ ;  /* 0x0001000006057824 */ /* 0x000fe200078e00ff */
[C---:B----4-:R-:W-:Y:S01]  /*b010*/  LOP3.LUT R9, R175.reuse, 0xffff0000, RZ, 0xc0, !PT ;  /* 0xffff0000af097812 */ /* 0x050fe200078ec0ff */
[----:B------:R-:W-:Y:S01]  /*b020*/  IMAD.U32 R7, R175, 0x10000, RZ ;  /* 0x00010000af077824 */ /* 0x000fe200078e00ff */
[----:B------:R-:W-:Y:S01]  /*b030*/  LOP3.LUT R11, R174, 0xffff0000, RZ, 0xc0, !PT ;  /* 0xffff0000ae0b7812 */ /* 0x000fe200078ec0ff */
[C---:B------:R-:W-:Y:S01]  /*b040*/  IMAD.U32 R31, R172.reuse, 0x10000, RZ ;  /* 0x00010000ac1f7824 */ /* 0x040fe200078e00ff */
        /* <DEDUP_REMOVED lines=41> */
.L_x_4241:
[----:B------:R-:W-:Y:S05]  /*b2e0*/  BSYNC B0 ;  /* 0x0000000000007941 */ /* 0x000fea0003800000 */
.L_x_4240:
[----:B-----5:R3:W-:Y:S01]  /*b2f0*/  ST.E.128 desc[UR6][R48.64+0x100], R12 ;  /* 0x0001000c30007985 */ /* 0x0207e2000c101d06 */
[----:B------:R-:W-:Y:S01]  /*b300*/  ISETP.GE.AND P0, PT, R18, R23, PT ;  /* 0x000000171200720c */ /* 0x000fe20003f06270 */
[----:B------:R-:W-:Y:S02]  /*b310*/  BSSY B0, `(.L_x_4242) ;  /* 0x0000058000007945 */ /* 0x000fe40003800000 */
[----:B----4-:R3:W5:Y:S10]  /*b320*/  LD.E.128 R8, desc[UR6][R42.64+0x180] ;  /* 0x000180062a087980 */ /* 0x010774000c101d00 */
[----:B------:R-:W-:Y:S05]  /*b330*/  @P0 BRA `(.L_x_4243) ;  /* 0x0000000400540947 */ /* 0x000fea0003800000 */
[----:B---3--:R-:W-:Y:S01]  /*b340*/  LEA.HI R13, R23, R23, RZ, 0x1 ;  /* 0x00000017170d7211 */ /* 0x008fe200078f08ff */
[----:B------:R-:W-:Y:S01]  /*b350*/  IMAD.MOV.U32 R5, RZ, RZ, RZ ;  /* 0x000000ffff057224 */ /* 0x000fe200078e00ff */
[----:B------:R-:W-:Y:S01]  /*b360*/  IADD3 R6, P0, R110, R107, RZ ;  /* 0x0000006b6e067210 */ /* 0x000fe20007f1e0ff */
[----:B------:R-:W-:Y:S01]  /*b370*/  IMAD.MOV.U32 R31, RZ, RZ, RZ ;  /* 0x000000ffff1f7224 */ /* 0x000fe200078e00ff */
[----:B------:R-:W-:Y:S01]  /*b380*/  SHF.R.S32.HI R13, RZ, 0x1, R13 ;  /* 0x00000001ff0d7819 */ /* 0x000fe2000001140d */
[----:B-----5:R-:W-:Y:S01]  /*b390*/  IMAD.U32 R16, R9, 0x10000, RZ ;  /* 0x0001000009107824 */ /* 0x020fe200078e00ff */
        /* <DEDUP_REMOVED lines=25> */
[----:B--2---:R2:W2:Y:S01]  /*b530*/  LD.E.128 R40, desc[UR6][R12.64] ;  /* 0x000000060c287980 */ /* 0x0044a2000c101d00 */
        /* <DEDUP_REMOVED lines=9> */
[----:B--2---:R-:W-:Y:S01]  /*b5d0*/  IMAD.U32 R12, R46, 0x10000, RZ ;  /* 0x000100002e0c7824 */ /* 0x004fe200078e00ff */
        /* <DEDUP_REMOVED lines=11> */
[----:B------:R-:W-:Y:S01]  /*b690*/  LOP3.LUT R34, R43, 0xffff0000, RZ, 0xc0, !PT ;  /* 0xffff00002b227812 */ /* 0x000fe200078ec0ff */
[----:B------:R-:W-:Y:S01]  /*b6a0*/  @!P1 FADD.FTZ R11, -R11, -RZ ;  /* 0x800000ff0b0b9221 */ /* 0x000fe20000010100 */
[----:B------:R-:W-:Y:S01]  /*b6b0*/  @!P1 FADD.FTZ R14, -R14, -RZ ;  /* 0x800000ff0e0e9221 */ /* 0x000fe20000010100 */
[----:B------:R-:W-:Y:S01]  /*b6c0*/  @!P1 FADD.FTZ R13, -R13, -RZ ;  /* 0x800000ff0d0d9221 */ /* 0x000fe20000010100 */
[----:B------:R-:W-:Y:S01]  /*b6d0*/  FMUL.FTZ R7, R8, R7 ;  /* 0x0000000708077220 */ /* 0x000fe20000410000 */
[----:B------:R-:W-:Y:S01]  /*b6e0*/  FMUL.FTZ R8, R10, R9 ;  /* 0x000000090a087220 */ /* 0x000fe20000410000 */
[----:B------:R-:W-:Y:S01]  /*b6f0*/  LOP3.LUT R10, R40, 0xffff0000, RZ, 0xc0, !PT ;  /* 0xffff0000280a7812 */ /* 0x000fe200078ec0ff */
[----:B------:R-:W-:Y:S01]  /*b700*/  FMUL.FTZ R0, R0, R23 ;  /* 0x0000001700007220 */ /* 0x000fe20000410000 */
        /* <DEDUP_REMOVED lines=24> */
.L_x_4243:
[----:B------:R-:W-:Y:S05]  /*b890*/  BSYNC B0 ;  /* 0x0000000000007941 */ /* 0x000fea0003800000 */
.L_x_4242:
[----:B-----5:R4:W-:Y:S02]  /*b8a0*/  ST.E.128 desc[UR6][R48.64+0x180], R8 ;  /* 0x0001800830007985 */ /* 0x0209e4000c101d06 */
.L_x_4235:
[----:B------:R-:W-:Y:S05]  /*b8b0*/  BSYNC B1 ;  /* 0x0000000000017941 */ /* 0x000fea0003800000 */
.L_x_4234:
[----:B------:R-:W5:Y:S02]  /*b8c0*/  LD.E R3, desc[UR6][R26.64+0xd0] ;  /* 0x0000d0061a037980 */ /* 0x000f64000c101900 */
[----:B-----5:R-:W-:Y:S05]  /*b8d0*/  IMAD.U32 R3, R3, -0x20, RZ ;  /* 0xffffffe003037824 */ /* 0x020fea00078e00ff */
[C---:B------:R-:W-:Y:S02]  /*b8e0*/  LEA R114, P1, R3.reuse, R114, 0x1 ;  /* 0x0000007203727211 */ /* 0x040fe400078208ff */
[C---:B------:R-:W-:Y:S02]  /*b8f0*/  LEA R112, P0, R3.reuse, R112, 0x1 ;  /* 0x0000007003707211 */ /* 0x040fe400078008ff */
[C---:B------:R-:W-:Y:S02]  /*b900*/  LEA.HI.X.SX32 R115, R3.reuse, R115, 0x1, P1 ;  /* 0x0000007303737211 */ /* 0x040fe400008f0eff */
[----:B------:R-:W-:Y:S01]  /*b910*/  LEA.HI.X.SX32 R113, R3, R113, 0x1, P0 ;  /* 0x0000007103717211 */ /* 0x000fe200000f0eff */
[----:B------:R-:W-:Y:S05]  /*b920*/  BRA `(.L_x_4203) ;  /* 0x0000000000d07947 */ /* 0x000fea0003800000 */
.L_x_4193:
[----:B------:R-:W2:Y:S01]  /*b930*/  @P0 LD.E.128 R36, desc[UR6][R110.64] ;  /* 0x000000066e240980 */ /* 0x000ea2000c101d00 */
[C---:B------:R-:W-:Y:S04]  /*b940*/  @P4 LEA R42, P1, R82.reuse, R110, 0x1 ;  /* 0x0000006e522a4211 */ /* 0x040fe800078208ff */
[----:B------:R-:W-:Y:S01]  /*b950*/  @P4 LEA.HI.X R43, R82, R111, R81, 0x1, P1 ;  /* 0x0000006f522b4211 */ /* 0x000fe200008f0c51 */
[----:B--2---:R-:W-:Y:S04]  /*b960*/  @P0 ST.E.128 desc[UR6][R158.64], R36 ;  /* 0x000000249e000985 */ /* 0x004fe8000c101d06 */
[----:B------:R-:W2:Y:S04]  /*b970*/  @P0 LD.E.128 R8, desc[UR6][R110.64+0x80] ;  /* 0x000080066e080980 */ /* 0x000ea8000c101d00 */
[----:B--2---:R1:W-:Y:S04]  /*b980*/  @P0 ST.E.128 desc[UR6][R158.64+0x80], R8 ;  /* 0x000080089e000985 */ /* 0x0043e8000c101d06 */
[----:B------:R-:W2:Y:S04]  /*b990*/  @P0 LD.E.128 R4, desc[UR6][R110.64+0x100] ;  /* 0x000100066e040980 */ /* 0x000ea8000c101d00 */
[----:B--2---:R2:W-:Y:S04]  /*b9a0*/  @P0 ST.E.128 desc[UR6][R158.64+0x100], R4 ;  /* 0x000100049e000985 */ /* 0x0045e8000c101d06 */
[----:B------:R-:W3:Y:S04]  /*b9b0*/  @P0 LD.E.128 R32, desc[UR6][R110.64+0x180] ;  /* 0x000180066e200980 */ /* 0x000ee8000c101d00 */
[----:B---3--:R3:W-:Y:S01]  /*b9c0*/  @P0 ST.E.128 desc[UR6][R158.64+0x180], R32 ;  /* 0x000180209e000985 */ /* 0x0087e2000c101d06 */
[C---:B------:R-:W-:Y:S03]  /*b9d0*/  @P4 LEA R40, P0, R64.reuse, R158, 0x1 ;  /* 0x0000009e40284211 */ /* 0x040fe600078008ff */
[----:B------:R-:W4:Y:S01]  /*b9e0*/  @P4 LD.E.128 R12, desc[UR6][R42.64] ;  /* 0x000000062a0c4980 */ /* 0x000f22000c101d00 */
[----:B------:R-:W-:Y:S02]  /*b9f0*/  @P4 LEA.HI.X R41, R64, R159, R65, 0x1, P0 ;  /* 0x0000009f40294211 */ /* 0x000fe400000f0c41 */
[C---:B------:R-:W-:Y:S04]  /*ba00*/  ISETP.GE.AND P0, PT, R73.reuse, R163, PT ;  /* 0x000000a34900720c */ /* 0x040fe80003f06270 */
[----:B------:R-:W-:Y:S11]  /*ba10*/  ISETP.GE.AND P0, PT, R73, R59, !P0 ;  /* 0x0000003b4900720c */ /* 0x000ff60004706270 */
[----:B------:R-:W-:Y:S02]  /*ba20*/  @!UPT UIADD3 URZ, URZ, URZ, URZ ;  /* 0x0000003f3f3ff290 */ /* 0x000fe4000fffe03f */
[C---:B------:R-:W-:Y:S04]  /*ba30*/  @P0 LEA R30, P1, R84.reuse, R110, 0x1 ;  /* 0x0000006e541e0211 */ /* 0x040fe800078208ff */
[----:B------:R-:W-:Y:S02]  /*ba40*/  @P0 LEA.HI.X R31, R84, R111, R83, 0x1, P1 ;  /* 0x0000006f541f0211 */ /* 0x000fe400008f0c53 */
[C---:B------:R-:W-:Y:S04]  /*ba50*/  @P0 LEA R2, P1, R78.reuse, R158, 0x1 ;  /* 0x0000009e4e020211 */ /* 0x040fe800078208ff */
[----:B------:R-:W-:Y:S02]  /*ba60*/  @P0 LEA.HI.X R3, R78, R159, R79, 0x1, P1 ;  /* 0x0000009f4e030211 */ /* 0x000fe400008f0c4f */
[C---:B------:R-:W-:Y:S04]  /*ba70*/  ISETP.GE.AND P1, PT, R72.reuse, R163, PT ;  /* 0x000000a34800720c */ /* 0x040fe80003f26270 */
[----:B------:R-:W-:Y:S11]  /*ba80*/  ISETP.GE.AND P1, PT, R72, R59, !P1 ;  /* 0x0000003b4800720c */ /* 0x000ff60004f26270 */
[----:B------:R-:W-:Y:S02]  /*ba90*/  @!UPT UIADD3 URZ, URZ, URZ, URZ ;  /* 0x0000003f3f3ff290 */ /* 0x000fe4000fffe03f */
[----:B------:R-:W-:Y:S01]  /*baa0*/  @P1 IMAD R0, R161, 0x60, RZ ;  /* 0x00000060a1001824 */ /* 0x000fe200078e02ff */
[----:B----4-:R-:W-:Y:S04]  /*bab0*/  @P4 ST.E.128 desc[UR6][R40.64], R12 ;  /* 0x0000000c28004985 */ /* 0x010fe8000c101d06 */
[----:B-1----:R-:W4:Y:S04]  /*bac0*/  @P4 LD.E.128 R8, desc[UR6][R42.64+0x80] ;  /* 0x000080062a084980 */ /* 0x002f28000c101d00 */
[----:B----4-:R-:W-:Y:S04]  /*bad0*/  @P4 ST.E.128 desc[UR6][R40.64+0x80], R8 ;  /* 0x0000800828004985 */ /* 0x010fe8000c101d06 */
[----:B--2---:R-:W2:Y:S04]  /*bae0*/  @P4 LD.E.128 R4, desc[UR6][R42.64+0x100] ;  /* 0x000100062a044980 */ /* 0x004ea8000c101d00 */
[----:B--2---:R-:W-:Y:S04]  /*baf0*/  @P4 ST.E.128 desc[UR6][R40.64+0x100], R4 ;  /* 0x0001000428004985 */ /* 0x004fe8000c101d06 */
[----:B------:R-:W2:Y:S04]  /*bb00*/  @P4 LD.E.128 R36, desc[UR6][R42.64+0x180] ;  /* 0x000180062a244980 */ /* 0x000ea8000c101d00 */
[----:B--2---:R1:W-:Y:S04]  /*bb10*/  @P4 ST.E.128 desc[UR6][R40.64+0x180], R36 ;  /* 0x0001802428004985 */ /* 0x0043e8000c101d06 */
[----:B---3--:R-:W2:Y:S01]  /*bb20*/  @P0 LD.E.128 R32, desc[UR6][R30.64] ;  /* 0x000000061e200980 */ /* 0x008ea2000c101d00 */
[----:B-1----:R-:W-:Y:S04]  /*bb30*/  @P1 IMAD.WIDE.U32 R36, R160, 0x60, R110 ;  /* 0x00000060a0241825 */ /* 0x002fe800078e006e */
[----:B------:R-:W-:Y:S02]  /*bb40*/  @P1 IMAD.IADD R37, R37, 0x1, R0 ;  /* 0x0000000125251824 */ /* 0x000fe400078e0200 */
[----:B------:R-:W-:Y:S01]  /*bb50*/  @P1 IMAD R0, R167, 0x60, RZ ;  /* 0x00000060a7001824 */ /* 0x000fe200078e02ff */
[----:B--2---:R1:W-:Y:S04]  /*bb60*/  @P0 ST.E.128 desc[UR6][R2.64], R32 ;  /* 0x0000002002000985 */ /* 0x0043e8000c101d06 */
[----:B------:R-:W2:Y:S04]  /*bb70*/  @P0 LD.E.128 R12, desc[UR6][R30.64+0x80] ;  /* 0x000080061e0c0980 */ /* 0x000ea8000c101d00 */
[----:B--2---:R2:W-:Y:S04]  /*bb80*/  @P0 ST.E.128 desc[UR6][R2.64+0x80], R12 ;  /* 0x0000800c02000985 */ /* 0x0045e8000c101d06 */
[----:B------:R-:W3:Y:S04]  /*bb90*/  @P0 LD.E.128 R8, desc[UR6][R30.64+0x100] ;  /* 0x000100061e080980 */ /* 0x000ee8000c101d00 */
[----:B---3--:R3:W-:Y:S04]  /*bba0*/  @P0 ST.E.128 desc[UR6][R2.64+0x100], R8 ;  /* 0x0001000802000985 */ /* 0x0087e8000c101d06 */
[----:B------:R4:W5:Y:S02]  /*bbb0*/  @P0 LD.E.128 R4, desc[UR6][R30.64+0x180] ;  /* 0x000180061e040980 */ /* 0x000964000c101d00 */
[----:B----4-:R-:W-:Y:S04]  /*bbc0*/  @P1 IMAD.WIDE.U32 R30, R166, 0x60, R158 ;  /* 0x00000060a61e1825 */ /* 0x010fe800078e009e */
[----:B------:R-:W-:Y:S01]  /*bbd0*/  @P1 IMAD.IADD R31, R31, 0x1, R0 ;  /* 0x000000011f1f1824 */ /* 0x000fe200078e0200 */
[----:B-----5:R4:W-:Y:S04]  /*bbe0*/  @P0 ST.E.128 desc[UR6][R2.64+0x180], R4 ;  /* 0x0001800402000985 */ /* 0x0209e8000c101d06 */
[----:B-1----:R-:W5:Y:S04]  /*bbf0*/  @P1 LD.E.128 R32, desc[UR6][R36.64] ;  /* 0x0000000624201980 */ /* 0x002f68000c101d00 */
[----:B-----5:R1:W-:Y:S04]  /*bc00*/  @P1 ST.E.128 desc[UR6][R30.64], R32 ;  /* 0x000000201e001985 */ /* 0x0203e8000c101d06 */
[----:B--2---:R-:W2:Y:S04]  /*bc10*/  @P1 LD.E.128 R12, desc[UR6][R36.64+0x80] ;  /* 0x00008006240c1980 */ /* 0x004ea8000c101d00 */
[----:B--2---:R1:W-:Y:S04]  /*bc20*/  @P1 ST.E.128 desc[UR6][R30.64+0x80], R12 ;  /* 0x0000800c1e001985 */ /* 0x0043e8000c101d06 */
[----:B---3--:R-:W2:Y:S04]  /*bc30*/  @P1 LD.E.128 R8, desc[UR6][R36.64+0x100] ;  /* 0x0001000624081980 */ /* 0x008ea8000c101d00 */
[----:B--2---:R1:W-:Y:S04]  /*bc40*/  @P1 ST.E.128 desc[UR6][R30.64+0x100], R8 ;  /* 0x000100081e001985 */ /* 0x0043e8000c101d06 */
[----:B----4-:R-:W2:Y:S04]  /*bc50*/  @P1 LD.E.128 R4, desc[UR6][R36.64+0x180] ;  /* 0x0001800624041980 */ /* 0x010ea8000c101d00 */
[----:B--2---:R1:W-:Y:S02]  /*bc60*/  @P1 ST.E.128 desc[UR6][R30.64+0x180], R4 ;  /* 0x000180041e001985 */ /* 0x0043e4000c101d06 */
.L_x_4203:
[----:B------:R-:W-:Y:S05]  /*bc70*/  BSYNC B2 ;  /* 0x0000000000027941 */ /* 0x000fea0003800000 */
.L_x_4192:
[----:B------:R-:W-:Y:S01]  /*bc80*/  ISETP.NE.U32.AND P1, PT, R242, RZ, PT ;  /* 0x000000fff200720c */ /* 0x000fe20003f25070 */
[----:B------:R-:W5:Y:S01]  /*bc90*/  LD.E R3, desc[UR6][R26.64+0x128] ;  /* 0x000128061a037980 */ /* 0x000f62000c101900 */
[----:B------:R-:W-:Y:S02]  /*bca0*/  BSSY B0, `(.L_x_4244) ;  /* 0x0000060000007945 */ /* 0x000fe40003800000 */
[----:B------:R-:W-:Y:S01]  /*bcb0*/  ISETP.NE.AND.EX P1, PT, R243, RZ, PT, P1 ;  /* 0x000000fff300720c */ /* 0x000fe20003f25310 */
[----:B-----5:R-:W-:Y:S05]  /*bcc0*/  IMAD.U32 R3, R3, -0x40, RZ ;  /* 0xffffffc003037824 */ /* 0x020fea00078e00ff */
[C---:B-12-4-:R-:W-:Y:S04]  /*bcd0*/  LEA R110, P0, R3.reuse, R110, 0x1 ;  /* 0x0000006e036e7211 */ /* 0x056fe800078008ff */
[----:B------:R-:W-:Y:S03]  /*bce0*/  LEA.HI.X.SX32 R111, R3, R111, 0x1, P0 ;  /* 0x0000006f036f7211 */ /* 0x000fe600000f0eff */
[----:B------:R-:W-:Y:S06]  /*bcf0*/  @!P1 BRA `(.L_x_4245) ;  /* 0x0000000400409947 */ /* 0x000fec0003800000 */
[----:B------:R-:W-:Y:S04]  /*bd00*/  IADD3 R3, R17, -0x1, RZ ;  /* 0xffffffff11037810 */ /* 0x000fe80007ffe0ff */
[----:B------:R-:W-:Y:S11]  /*bd10*/  ISETP.GT.AND P0, PT, R3, R80, PT ;  /* 0x000000500300720c */ /* 0x000ff60003f04270 */
[----:B------:R-:W-:Y:S02]  /*bd20*/  @!UPT UIADD3 URZ, URZ, URZ, URZ ;  /* 0x0000003f3f3ff290 */ /* 0x000fe4000fffe03f */
[----:B------:R-:W-:Y:S05]  /*bd30*/  @!P0 BRA `(.L_x_4246) ;  /* 0x0000000400588947 */ /* 0x000fea0003800000 */
[----:B---3--:R-:W-:Y:S01]  /*bd40*/  IMAD.MOV.U32 R10, RZ, RZ, RZ ;  /* 0x000000ffff0a7224 */ /* 0x008fe200078e00ff */
        /* <DEDUP_REMOVED lines=10> */
[----:B------:R-:W-:Y:S07]  /*bdf0*/  IADD3 R0, R22, -0x80, RZ ;  /* 0xffffff8016007810 */ /* 0x000fee0007ffe0ff */
        /* <DEDUP_REMOVED lines=19> */
[-C--:B------:R-:W-:Y:S01]  /*bf30*/  LOP3.LUT R5, R21, R2.reuse, RZ, 0x3c, !PT ;  /* 0x0000000215057212 */ /* 0x080fe200078e3cff */
[----:B------:R-:W5:Y:S01]  /*bf40*/  LD.E.64 R8, desc[UR6][R26.64+0x28] ;  /* 0x000028061a087980 */ /* 0x000f62000c101b00 */
[-C--:B------:R-:W-:Y:S02]  /*bf50*/  LOP3.LUT R3, R0, R2.reuse, RZ, 0x3c, !PT ;  /* 0x0000000200037212 */ /* 0x080fe400078e3cff */
[----:B------:R-:W-:Y:S02]  /*bf60*/  ISETP.GE.AND P2, PT, R5, RZ, PT ;  /* 0x000000ff0500720c */ /* 0x000fe40003f46270 */
[----:B------:R-:W-:Y:S02]  /*bf70*/  ISETP.GE.AND P1, PT, R3, RZ, PT ;  /* 0x000000ff0300720c */ /* 0x000fe40003f26270 */
[----:B------:R-:W-:Y:S01]  /*bf80*/  LOP3.LUT R3, RZ, R2, RZ, 0x33, !PT ;  /* 0x00000002ff037212 */ /* 0x000fe200078e33ff */
[----:B------:R-:W-:Y:S01]  /*bf90*/  @P4 VIADD R4, R4, 0x1 ;  /* 0x0000000104044836 */ /* 0x000fe20000000000 */
[----:B------:R-:W-:Y:S01]  /*bfa0*/  IADD3 R0, -R21, R0, RZ ;  /* 0x0000000015007210 */ /* 0x000fe20007ffe1ff */
        /* <DEDUP_REMOVED lines=8> */
[C---:B------:R-:W-:Y:S01]  /*c030*/  LEA.HI.X.SX32 R23, R3.reuse, R243, 0x2, P0 ;  /* 0x000000f303177211 */ /* 0x040fe200000f16ff */
[----:B------:R-:W-:Y:S02]  /*c040*/  IMAD.IADD R3, R3, 0x1, -R4 ;  /* 0x0000000103037824 */ /* 0x000fe400078e0a04 */
[----:B------:R-:W3:Y:S02]  /*c050*/  LD.E R5, desc[UR6][R30.64] ;  /* 0x000000061e057980 */ /* 0x000ee4000c101900 */
[----:B------:R-:W-:Y:S02]  /*c060*/  IMAD R0, R3, R2, R0 ;  /* 0x0000000203007224 */ /* 0x000fe400078e0200 */
[----:B------:R-:W3:Y:S02]  /*c070*/  LD.E R6, desc[UR6][R22.64] ;  /* 0x0000000616067980 */ /* 0x000ee4000c101900 */
[----:B----4-:R-:W-:Y:S01]  /*c080*/  IMAD R4, R13, R0, RZ ;  /* 0x000000000d047224 */ /* 0x010fe200078e02ff */
[----:B---3--:R-:W-:Y:S02]  /*c090*/  IADD3 R5, -R6, R5, RZ ;  /* 0x0000000506057210 */ /* 0x008fe40007ffe1ff */
[----:B------:R-:W-:Y:S02]  /*c0a0*/  SHF.R.S32.HI R6, RZ, 0x1f, R0 ;  /* 0x0000001fff067819 */ /* 0x000fe40000011400 */
[----:B------:R-:W-:Y:S01]  /*c0b0*/  SHF.R.S32.HI R7, RZ, 0x1f, R5 ;  /* 0x0000001fff077819 */ /* 0x000fe20000011405 */
[----:B------:R-:W-:Y:S02]  /*c0c0*/  IMAD R3, R15, R5, RZ ;  /* 0x000000050f037224 */ /* 0x000fe400078e02ff */
[----:B------:R-:W-:Y:S02]  /*c0d0*/  IMAD R4, R12, R6, R4 ;  /* 0x000000060c047224 */ /* 0x000fe400078e0204 */
[C---:B------:R-:W-:Y:S02]  /*c0e0*/  IMAD R3, R14.reuse, R7, R3 ;  /* 0x000000070e037224 */ /* 0x040fe400078e0203 */
[-C--:B------:R-:W-:Y:S04]  /*c0f0*/  IMAD.WIDE.U32 R14, R14, R5.reuse, RZ ;  /* 0x000000050e0e7225 */ /* 0x080fe800078e00ff */
[----:B------:R-:W-:Y:S04]  /*c100*/  IMAD.WIDE.U32 R12, R12, R0, RZ ;  /* 0x000000000c0c7225 */ /* 0x000fe800078e00ff */
[----:B------:R-:W-:Y:S01]  /*c110*/  IMAD.IADD R15, R15, 0x1, R3 ;  /* 0x000000010f0f7824 */ /* 0x000fe200078e0203 */
[----:B------:R-:W-:Y:S01]  /*c120*/  IADD3 R13, R13, R4, RZ ;  /* 0x000000040d0d7210 */ /* 0x000fe20007ffe0ff */
[----:B--2---:R-:W-:Y:S02]  /*c130*/  IMAD R3, R11, R0, RZ ;  /* 0x000000000b037224 */ /* 0x004fe400078e02ff */
[----:B------:R-:W-:Y:S04]  /*c140*/  IMAD.WIDE.U32 R14, R0, R10, R14 ;  /* 0x0000000a000e7225 */ /* 0x000fe800078e000e */
[----:B-----5:R-:W-:Y:S01]  /*c150*/  IMAD R0, R9, R5, RZ ;  /* 0x0000000509007224 */ /* 0x020fe200078e02ff */
[----:B------:R-:W-:Y:S01]  /*c160*/  LEA R158, P0, R14, R158, 0x1 ;  /* 0x0000009e0e9e7211 */ /* 0x000fe200078008ff */
[----:B------:R-:W-:Y:S02]  /*c170*/  IMAD R3, R10, R6, R3 ;  /* 0x000000060a037224 */ /* 0x000fe400078e0203 */
[----:B------:R-:W-:Y:S04]  /*c180*/  IMAD.WIDE.U32 R12, R5, R8, R12 ;  /* 0x00000008050c7225 */ /* 0x000fe800078e000c */
[----:B------:R-:W-:Y:S01]  /*c190*/  IMAD R0, R8, R7, R0 ;  /* 0x0000000708007224 */ /* 0x000fe200078e0200 */
[----:B------:R-:W-:Y:S01]  /*c1a0*/  LEA R117, P1, R12, R117, 0x1 ;  /* 0x000000750c757211 */ /* 0x000fe200078208ff */
[----:B------:R-:W-:Y:S03]  /*c1b0*/  IMAD.IADD R3, R15, 0x1, R3 ;  /* 0x000000010f037824 */ /* 0x000fe600078e0203 */
[----:B------:R-:W-:Y:S02]  /*c1c0*/  IADD3 R5, R13, R0, RZ ;  /* 0x000000000d057210 */ /* 0x000fe40007ffe0ff */
[----:B------:R-:W-:Y:S02]  /*c1d0*/  LEA.HI.X R159, R14, R159, R3, 0x1, P0 ;  /* 0x0000009f0e9f7211 */ /* 0x000fe400000f0c03 */
[----:B------:R-:W-:Y:S01]  /*c1e0*/  LEA.HI.X R116, R12, R116, R5, 0x1, P1 ;  /* 0x000000740c747211 */ /* 0x000fe200008f0c05 */
[----:B------:R-:W-:Y:S05]  /*c1f0*/  BRA `(.L_x_4246) ;  /* 0x0000000000287947 */ /* 0x000fea0003800000 */
.L_x_4245:
[----:B------:R-:W2:Y:S01]  /*c200*/  LD.E R0, desc[UR6][R26.64+0x40] ;  /* 0x000040061a007980 */ /* 0x000ea2000c101900 */
[----:B------:R-:W-:Y:S02]  /*c210*/  IMAD.MOV.U32 R4, RZ, RZ, R117 ;  /* 0x000000ffff047224 */ /* 0x000fe400078e0075 */
[----:B------:R-:W-:Y:S01]  /*c220*/  IMAD.MOV.U32 R5, RZ, RZ, R116 ;  /* 0x000000ffff057224 */ /* 0x000fe200078e0074 */
[----:B------:R-:W4:Y:S02]  /*c230*/  LD.E R3, desc[UR6][R26.64+0x38] ;  /* 0x000038061a037980 */ /* 0x000f24000c101900 */
[----:B----4-:R-:W-:Y:S02]  /*c240*/  IMAD.U32 R3, R3, -0x40, RZ ;  /* 0xffffffc003037824 */ /* 0x010fe400078e00ff */
[----:B--2---:R-:W-:Y:S03]  /*c250*/  IMAD.U32 R0, R0, -0x40, RZ ;  /* 0xffffffc000007824 */ /* 0x004fe600078e00ff */
[C---:B---3--:R-:W-:Y:S02]  /*c260*/  LEA R158, P0, R3.reuse, R158, 0x1 ;  /* 0x0000009e039e7211 */ /* 0x048fe400078008ff */
[C---:B------:R-:W-:Y:S02]  /*c270*/  LEA R117, P1, R0.reuse, R4, 0x1 ;  /* 0x0000000400757211 */ /* 0x040fe400078208ff */
[----:B------:R-:W-:Y:S02]  /*c280*/  LEA.HI.X.SX32 R159, R3, R159, 0x1, P0 ;  /* 0x0000009f039f7211 */ /* 0x000fe400000f0eff */
[----:B------:R-:W-:Y:S09]  /*c290*/  LEA.HI.X.SX32 R116, R0, R5, 0x1, P1 ;  /* 0x0000000500747211 */ /* 0x000ff200008f0eff */
.L_x_4246:
[----:B------:R-:W-:Y:S05]  /*c2a0*/  BSYNC B0 ;  /* 0x0000000000007941 */ /* 0x000fea0003800000 */
.L_x_4244:
[----:B------:R-:W-:Y:S04]  /*c2b0*/  IADD3 R17, R17, -0x1, RZ ;  /* 0xffffffff11117810 */ /* 0x000fe80007ffe0ff */
[----:B------:R-:W-:Y:S11]  /*c2c0*/  ISETP.GT.AND P0, PT, R17, R80, PT ;  /* 0x000000501100720c */ /* 0x000ff60003f04270 */
[----:B------:R-:W-:Y:S02]  /*c2d0*/  @!UPT UIADD3 URZ, URZ, URZ, URZ ;  /* 0x0000003f3f3ff290 */ /* 0x000fe4000fffe03f */
[----:B------:R-:W-:Y:S05]  /*c2e0*/  @P0 BRA `(.L_x_4247) ;  /* 0xffffff6400940947 */ /* 0x000fea000383ffff */
.L_x_4191:
        /* <DEDUP_REMOVED lines=12> */
[----:B---3--:R-:W2:Y:S04]  /*c3b0*/  LD.E.64 R8, desc[UR6][R26.64+0xf0] ;  /* 0x0000f0061a087980 */ /* 0x008ea8000c101b00 */
[----:B------:R-:W3:Y:S04]  /*c3c0*/  LD.E.U8 R0, desc[UR6][R26.64+0x1b3] ;  /* 0x0001b3061a007980 */ /* 0x000ee8000c101100 */
[----:B------:R1:W5:Y:S04]  /*c3d0*/  LD.E.64 R38, desc[UR6][R26.64+0x148] ;  /* 0x000148061a267980 */ /* 0x000368000c101b00 */
[----:B------:R1:W5:Y:S01]  /*c3e0*/  LD.E.64 R36, desc[UR6][R26.64+0x150] ;  /* 0x000150061a247980 */ /* 0x000362000c101b00 */
[----:B--2---:R-:W-:-:S04]  /*c3f0*/  ISETP.NE.U32.AND P1, PT, R8, RZ, PT ;  /* 0x000000ff0800720c */ /* 0x004fc80003f25070 */
[----:B------:R-:W-:-:S13]  /*c400*/  ISETP.NE.AND.EX P1, PT, R9, RZ, PT, P1 ;  /* 0x000000ff0900720c */ /* 0x000fda0003f25310 */
[----:B------:R-:W-:-:S04]  /*c410*/  @P1 LEA R10, P0, R236, R8, 0x2 ;  /* 0x00000008ec0a1211 */ /* 0x000fc800078010ff */
[----:B------:R-:W-:Y:S01]  /*c420*/  @P1 LEA.HI.X R11, R236, R9, R61, 0x2, P0 ;  /* 0x00000009ec0b1211 */ /* 0x000fe200000f143d */
[----:B------:R-:W-:-:S06]  /*c430*/  IMAD.MOV.U32 R9, RZ, RZ, RZ ;  /* 0x000000ffff097224 */ /* 0x000fcc00078e00ff */
[----:B------:R-:W2:Y:S01]  /*c440*/  @P1 LD.E R9, desc[UR6][R10.64] ;  /* 0x000000060a091980 */ /* 0x000ea2000c101900 */
[----:B------:R-:W-:Y:S02]  /*c450*/  LEA.HI R29, R3, R3, RZ, 0x1 ;  /* 0x00000003031d7211 */ /* 0x000fe400078f08ff */
[----:B---3--:R-:W-:Y:S02]  /*c460*/  ISETP.NE.AND P4, PT, R0, RZ, PT ;  /* 0x000000ff0000720c */ /* 0x008fe40003f85270 */
[----:B------:R-:W-:Y:S01]  /*c470*/  SHF.R.S32.HI R29, RZ, 0x1, R29 ;  /* 0x00000001ff1d7819 */ /* 0x000fe2000001141d */
[----:B------:R-:W-:Y:S01]  /*c480*/  IMAD.MOV.U32 R146, RZ, RZ, R144 ;  /* 0x000000ffff927224 */ /* 0x000fe200078e0090 */
[----:B------:R-:W-:Y:S01]  /*c490*/  LEA R46, P2, R144, R152, 0x1 ;  /* 0x00000098902e7211 */ /* 0x000fe200078408ff */
[----:B------:R-:W-:Y:S02]  /*c4a0*/  IMAD R2, R151, 0x30, RZ ;  /* 0x0000003097027824 */ /* 0x000fe400078e02ff */
[----:B------:R-:W-:Y:S01]  /*c4b0*/  IMAD.IADD R35, R238, 0x1, -R71 ;  /* 0x00000001ee237824 */ /* 0x000fe200078e0a47 */
[----:B------:R-:W-:Y:S01]  /*c4c0*/  LEA.HI.X R47, R144, R153, R147, 0x1, P2 ;  /* 0x00000099902f7211 */ /* 0x000fe200010f0c93 */
[----:B------:R-:W-:-:S02]  /*c4d0*/  IMAD.MOV.U32 R33, RZ, RZ, R29 ;  /* 0x000000ffff217224 */ /* 0x000fc400078e001d */
[----:B--2---:R-:W-:Y:S01]  /*c4e0*/  IMAD.IADD R66, R66, 0x1, R9 ;  /* 0x0000000142427824 */ /* 0x004fe200078e0209 */
[-C--:B------:R-:W-:Y:S02]  /*c4f0*/  IADD3 R9, P1, R5, R144.reuse, RZ ;  /* 0x0000009005097210 */ /* 0x080fe40007f3e0ff */
[C---:B------:R-:W-:Y:S01]  /*c500*/  LEA R5, P0, R150.reuse, R144, 0x5 ;  /* 0x0000009096057211 */ /* 0x040fe200078028ff */
[----:B------:R-:W-:Y:S02]  /*c510*/  IMAD R66, R29, R66, RZ ;  /* 0x000000421d427224 */ /* 0x000fe400078e02ff */
[----:B------:R-:W-:Y:S01]  /*c520*/  IMAD.X R7, R7, 0x1, R147, P1 ;  /* 0x0000000107077824 */ /* 0x000fe200008e0693 */
[C---:B------:R-:W-:Y:S01]  /*c530*/  LEA.HI.X R4, R150.reuse, R147, R151, 0x5, P0 ;  /* 0x0000009396047211 */ /* 0x040fe200000f2c97 */
[----:B------:R-:W-:Y:S01]  /*c540*/  IMAD.WIDE.U32 R146, R150, 0x30, R146 ;  /* 0x0000003096927825 */ /* 0x000fe200078e0092 */
[-C--:B------:R-:W-:Y:S02]  /*c550*/  LEA R42, P0, R5, R152.reuse, 0x1 ;  /* 0x00000098052a7211 */ /* 0x080fe400078008ff */
[----:B------:R-:W-:-:S02]  /*c560*/  LEA R44, P1, R9, R152, 0x1 ;  /* 0x00000098092c7211 */ /* 0x000fc400078208ff */
[-C--:B------:R-:W-:Y:S01]  /*c570*/  LEA.HI.X R43, R5, R153.reuse, R4, 0x1, P0 ;  /* 0x00000099052b7211 */ /* 0x080fe200000f0c04 */
[----:B------:R-:W-:Y:S01]  /*c580*/  IMAD.IADD R5, R147, 0x1, R2 ;  /* 0x0000000193057824 */ /* 0x000fe200078e0202 */
[----:B------:R-:W-:Y:S02]  /*c590*/  LEA.HI.X R45, R9, R153, R7, 0x1, P1 ;  /* 0x00000099092d7211 */ /* 0x000fe400008f0c07 */
[----:B------:R-:W-:Y:S02]  /*c5a0*/  SHF.R.S32.HI R31, RZ, 0x1f, R66 ;  /* 0x0000001fff1f7819 */ /* 0x000fe40000011442 */
[-C--:B------:R-:W-:Y:S02]  /*c5b0*/  IADD3 R0, P3, R67, R66.reuse, RZ ;  /* 0x0000004243007210 */ /* 0x080fe40007f7e0ff */
[----:B------:R-:W-:Y:S02]  /*c5c0*/  IADD3 R30, P2, R24, R66, RZ ;  /* 0x00000042181e7210 */ /* 0x000fe40007f5e0ff */
[----:B------:R-:W-:-:S02]  /*c5d0*/  ISETP.GE.AND P0, PT, R148, R35, PT ;  /* 0x000000239400720c */ /* 0x000fc40003f06270 */
[----:B------:R-:W-:Y:S02]  /*c5e0*/  LEA R40, P1, R146, R152, 0x1 ;  /* 0x0000009892287211 */ /* 0x000fe400078208ff */
[----:B------:R-:W-:Y:S01]  /*c5f0*/  LEA.HI.X.SX32 R67, R67, R31, 0x1, P3 ;  /* 0x0000001f43437211 */ /* 0x000fe200018f0eff */
[----:B------:R-:W-:Y:S01]  /*c600*/  IMAD.X R31, R25, 0x1, R31, P2 ;  /* 0x00000001191f7824 */ /* 0x000fe200010e061f */
[----:B------:R-:W-:Y:S02]  /*c610*/  ISETP.GT.AND P0, PT, R52, -0x8, !P0 ;  /* 0xfffffff83400780c */ /* 0x000fe40004704270 */
[----:B------:R-:W-:Y:S01]  /*c620*/  LEA.HI.X R41, R146, R153, R5, 0x1, P1 ;  /* 0x0000009992297211 */ /* 0x000fe200008f0c05 */
[----:B-1----:R-:W-:Y:S10]  /*c630*/  @!P4 BRA `(.L_x_4250) ;  /* 0x0000002c00b4c947 */ /* 0x002ff40003800000 */
[C---:B------:R-:W-:Y:S01]  /*c640*/  IMAD.SHL.U32 R11, R0.reuse, 0x2, RZ ;  /* 0x00000002000b7824 */ /* 0x040fe200078e00ff */
[----:B------:R-:W-:Y:S01]  /*c650*/  SHF.L.U64.HI R67, R0, 0x1, R67 ;  /* 0x0000000100437819 */ /* 0x000fe20000010243 */
[----:B------:R-:W-:Y:S03]  /*c660*/  BSSY B1, `(.L_x_4251) ;  /* 0x00000bb000017945 */ /* 0x000fe60003800000 */
[-C--:B-----5:R-:W-:Y:S02]  /*c670*/  IADD3 R8, P2, R38, R11.reuse, RZ ;  /* 0x0000000b26087210 */ /* 0x0a0fe40007f5e0ff */
[----:B------:R-:W-:-:S03]  /*c680*/  IADD3 R10, P1, R36, R11, RZ ;  /* 0x0000000b240a7210 */ /* 0x000fc60007f3e0ff */
[--C-:B------:R-:W-:Y:S02]  /*c690*/  IMAD.X R9, R39, 0x1, R67.reuse, P2 ;  /* 0x0000000127097824 */ /* 0x100fe400010e0643 */
[----:B------:R-:W-:Y:S01]  /*c6a0*/  IMAD.X R11, R37, 0x1, R67, P1 ;  /* 0x00000001250b7824 */ /* 0x000fe200008e0643 */
[----:B------:R-:W-:Y:S07]  /*c6b0*/  @!P0 BRA `(.L_x_4252) ;  /* 0x0000000800d48947 */ /* 0x000fee0003800000 */
[----:B------:R1:W5:Y:S01]  /*c6c0*/  LD.E.128 R12, desc[UR6][R46.64] ;  /* 0x000000062e0c7980 */ /* 0x000362000c101d00 */
[CC--:B------:R-:W-:Y:S01]  /*c6d0*/  ISETP.GE.AND P2, PT, R24.reuse, R3.reuse, PT ;  /* 0x000000031800720c */ /* 0x0c0fe20003f46270 */
[C---:B------:R-:W-:Y:S02]  /*c6e0*/  VIADD R2, R24.reuse, 0x40 ;  /* 0x0000004018027836 */ /* 0x040fe40000000000 */
[----:B------:R-:W-:Y:S01]  /*c6f0*/  VIADD R0, R24, 0x80 ;  /* 0x0000008018007836 */ /* 0x000fe20000000000 */
[----:B------:R-:W-:Y:S02]  /*c700*/  BSSY B0, `(.L_x_4253) ;  /* 0x000002a000007945 */ /* 0x000fe40003800000 */
[-C--:B------:R-:W-:Y:S02]  /*c710*/  ISETP.GE.AND P1, PT, R2, R3.reuse, PT ;  /* 0x000000030200720c */ /* 0x080fe40003f26270 */
[----:B------:R-:W-:-:S05]  /*c720*/  ISETP.GE.AND P0, PT, R0, R3, PT ;  /* 0x000000030000720c */ /* 0x000fca0003f06270 */
[----:B------:R-:W-:Y:S08]  /*c730*/  @P2 BRA `(.L_x_4254) ;  /* 0x0000000000982947 */ /* 0x000ff00003800000 */
[----:B------:R-:W2:Y:S04]  /*c740*/  LD.E.64 R4, desc[UR6][R10.64] ;  /* 0x000000060a047980 */ /* 0x000ea8000c101b00 */
[----:B------:R-:W3:Y:S01]  /*c750*/  LD.E.64 R6, desc[UR6][R8.64] ;  /* 0x0000000608067980 */ /* 0x000ee2000c101b00 */
        /* <DEDUP_REMOVED lines=10> */
[----:B---3--:R-:W-:Y:S01]  /*c800*/  LOP3.LUT R19, R6, 0xffff0000, RZ, 0xc0, !PT ;  /* 0xffff000006137812 */ /* 0x008fe200078ec0ff */
        /* <DEDUP_REMOVED lines=25> */
.L_x_4254:
[----:B------:R-:W-:Y:S05]  /*c9a0*/  BSYNC B0 ;  /* 0x0000000000007941 */ /* 0x000fea0003800000 */
.L_x_4253:
[----:B-----5:R2:W-:Y:S04]  /*c9b0*/  STS.128 [R239], R12 ;  /* 0x0000000cef007388 */ /* 0x0205e80000000c00 */
[----:B------:R2:W5:Y:S01]  /*c9c0*/  LD.E.128 R16, desc[UR6][R46.64+0x80] ;  /* 0x000080062e107980 */ /* 0x000562000c101d00 */
[----:B------:R-:W-:Y:S04]  /*c9d0*/  BSSY B0, `(.L_x_4255) ;  /* 0x0000029000007945 */ /* 0x000fe80003800000 */
[----:B------:R-:W-:Y:S05]  /*c9e0*/  @P1 BRA `(.L_x_4256) ;  /* 0x00000000009c1947 */ /* 0x000fea0003800000 */
[----:B------:R-:W3:Y:S04]  /*c9f0*/  LD.E.64 R4, desc[UR6][R10.64+0x40] ;  /* 0x000040060a047980 */ /* 0x000ee8000c101b00 */
[----:B------:R-:W4:Y:S01]  /*ca00*/  LD.E.64 R6, desc[UR6][R8.64+0x40] ;  /* 0x0000400608067980 */ /* 0x000f22000c101b00 */
[C---:B-----5:R-:W-:Y:S01]  /*ca10*/  SHF.L.U32 R2, R17.reuse, 0x10, RZ ;  /* 0x0000001011027819 */ /* 0x060fe200000006ff */
[----:B------:R-:W-:Y:S01]  /*ca20*/  IMAD.U32 R20, R18, 0x10000, RZ ;  /* 0x0001000012147824 */ /* 0x000fe200078e00ff */
[----:B------:R-:W-:Y:S02]  /*ca30*/  LOP3.LUT R0, R17, 0xffff0000, RZ, 0xc0, !PT ;  /* 0xffff000011007812 */ /* 0x000fe400078ec0ff */
[----:B------:R-:W-:Y:S02]  /*ca40*/  SHF.L.U32 R21, R19, 0x10, RZ ;  /* 0x0000001013157819 */ /* 0x000fe400000006ff */
[----:B--2---:R-:W-:-:S02]  /*ca50*/  SHF.L.U32 R12, R16, 0x10, RZ ;  /* 0x00000010100c7819 */ /* 0x004fc400000006ff */
[----:B------:R-:W-:Y:S02]  /*ca60*/  LOP3.LUT R22, R16, 0xffff0000, RZ, 0xc0, !PT ;  /* 0xffff000010167812 */ /* 0x000fe400078ec0ff */
[----:B------:R-:W-:Y:S02]  /*ca70*/  LOP3.LUT R19, R19, 0xffff0000, RZ, 0xc0, !PT ;  /* 0xffff000013137812 */ /* 0x000fe400078ec0ff */
[----:B------:R-:W-:Y:S02]  /*ca80*/  LOP3.LUT R23, R18, 0xffff0000, RZ, 0xc0, !PT ;  /* 0xffff000012177812 */ /* 0x000fe400078ec0ff */
[----:B---3--:R-:W-:Y:S02]  /*ca90*/  LOP3.LUT R15, R4, 0xffff0000, RZ, 0xc0, !PT ;  /* 0xffff0000040f7812 */ /* 0x008fe400078ec0ff */
[C---:B------:R-:W-:Y:S01]  /*caa0*/  LOP3.LUT R14, R5.reuse, 0xffff0000, RZ, 0xc0, !PT ;  /* 0xffff0000050e7812 */ /* 0x040fe200078ec0ff */
[----:B------:R-:W-:Y:S01]  /*cab0*/  IMAD.U32 R5, R5, 0x10000, RZ ;  /* 0x0001000005057824 */ /* 0x000fe200078e00ff */
        /* <DEDUP_REMOVED lines=8> */
[-C--:B------:R-:W-:Y:S01]  /*cb40*/  FFMA.FTZ R18, R21, R16.reuse, -R18 ;  /* 0x0000001015127223 */ /* 0x080fe20000010812 */
[----:B------:R-:W-:Y:S01]  /*cb50*/  FFMA.FTZ R0, R2, R15, R0 ;  /* 0x0000000f02007223 */ /* 0x000fe20000010000 */
[----:B------:R-:W-:Y:S01]  /*cb60*/  SHF.L.U32 R15, R4, 0x10, RZ ;  /* 0x00000010040f7819 */ /* 0x000fe200000006ff */
[----:B------:R-:W-:Y:S01]  /*cb70*/  FMUL.FTZ R2, R19, R16 ;  /* 0x0000001013027220 */ /* 0x000fe20000410000 */
[----:B------:R-:W-:-:S03]  /*cb80*/  FMUL.FTZ R29, R23, R5 ;  /* 0x00000005171d7220 */ /* 0x000fc60000410000 */
[C---:B------:R-:W-:Y:S01]  /*cb90*/  FMUL.FTZ R19, R22.reuse, R15 ;  /* 0x0000000f16137220 */ /* 0x040fe20000410000 */
[----:B------:R-:W-:Y:S01]  /*cba0*/  FFMA.FTZ R21, R21, R14, R2 ;  /* 0x0000000e15157223 */ /* 0x000fe20000010002 */
[----:B------:R-:W-:Y:S01]  /*cbb0*/  FMUL.FTZ R22, R22, R17 ;  /* 0x0000001116167220 */ /* 0x000fe20000410000 */
[----:B------:R-:W-:Y:S01]  /*cbc0*/  FMUL.FTZ R2, R23, R7 ;  /* 0x0000000717027220 */ /* 0x000fe20000410000 */
[----:B------:R-:W-:Y:S01]  /*cbd0*/  FFMA.FTZ R19, R12, R17, -R19 ;  /* 0x000000110c137223 */ /* 0x000fe20000010813 */
[----:B------:R-:W-:Y:S01]  /*cbe0*/  FFMA.FTZ R29, R20, R7, -R29 ;  /* 0x00000007141d7223 */ /* 0x000fe2000001081d */
[----:B------:R-:W-:Y:S01]  /*cbf0*/  FFMA.FTZ R22, R12, R15, R22 ;  /* 0x0000000f0c167223 */ /* 0x000fe20000010016 */
[----:B------:R-:W-:Y:S01]  /*cc00*/  FFMA.FTZ R2, R20, R5, R2 ;  /* 0x0000000514027223 */ /* 0x000fe20000010002 */
[----:B------:R-:W-:Y:S02]  /*cc10*/  F2FP.BF16.F32.PACK_AB R21, R21, R18 ;  /* 0x000000121515723e */ /* 0x000fe400000010ff */
[----:B------:R-:W-:-:S02]  /*cc20*/  F2FP.BF16.F32.PACK_AB R17, R0, R13 ;  /* 0x0000000d0011723e */ /* 0x000fc400000010ff */
[----:B------:R-:W-:Y:S02]  /*cc30*/  F2FP.BF16.F32.PACK_AB R16, R22, R19 ;  /* 0x000000131610723e */ /* 0x000fe400000010ff */
[----:B------:R-:W-:Y:S02]  /*cc40*/  F2FP.BF16.F32.PACK_AB R18, R2, R29 ;  /* 0x0000001d0212723e */ /* 0x000fe400000010ff */
[----:B------:R-:W-:Y:S02]  /*cc50*/  MOV R19, R21 ;  /* 0x0000001500137202 */ /* 0x000fe40000000f00 */
.L_x_4256:
[----:B------:R-:W-:Y:S05]  /*cc60*/  BSYNC B0 ;  /* 0x0000000000007941 */ /* 0x000fea0003800000 */
.L_x_4255:
[----:B-----5:R3:W-:Y:S04]  /*cc70*/  STS.128 [R239+0x2000], R16 ;  /* 0x00200010ef007388 */ /* 0x0207e80000000c00 */
[----:B--2---:R3:W5:Y:S01]  /*cc80*/  LD.E.128 R12, desc[UR6][R46.64+0x100] ;  /* 0x000100062e0c7980 */ /* 0x004762000c101d00 */
[----:B------:R-:W-:Y:S04]  /*cc90*/  BSSY B0, `(.L_x_4257) ;  /* 0x0000028000007945 */ /* 0x000fe80003800000 */
[----:B------:R-:W-:Y:S05]  /*cca0*/  @P0 BRA `(.L_x_4258) ;  /* 0x0000000000980947 */ /* 0x000fea0003800000 */
[----:B------:R-:W2:Y:S04]  /*ccb0*/  LD.E.64 R4, desc[UR6][R10.64+0x80] ;  /* 0x000080060a047980 */ /* 0x000ea8000c101b00 */
[----:B------:R-:W4:Y:S01]  /*ccc0*/  LD.E.64 R6, desc[UR6][R8.64+0x80] ;  /* 0x0000800608067980 */ /* 0x000f22000c101b00 */
[C---:B-----5:R-:W-:Y:S01]  /*ccd0*/  LOP3.LUT R0, R13.reuse, 0xffff0000, RZ, 0xc0, !PT ;  /* 0xffff00000d007812 */ /* 0x060fe200078ec0ff */
[----:B---3--:R-:W-:Y:S01]  /*cce0*/  IMAD.U32 R18, R14, 0x10000, RZ ;  /* 0x000100000e127824 */ /* 0x008fe200078e00ff */
        /* <DEDUP_REMOVED lines=34> */
.L_x_4258:
[----:B------:R-:W-:Y:S05]  /*cf10*/  BSYNC B0 ;  /* 0x0000000000007941 */ /* 0x000fea0003800000 */
.L_x_4257:
[----:B-----5:R2:W-:Y:S04]  /*cf20*/  STS.128 [R239+0x4000], R12 ;  /* 0x0040000cef007388 */ /* 0x0205e80000000c00 */
[----:B---3--:R2:W5:Y:S01]  /*cf30*/  LD.E.128 R16, desc[UR6][R46.64+0x180] ;  /* 0x000180062e107980 */ /* 0x008562000c101d00 */
[----:B------:R-:W-:Y:S01]  /*cf40*/  IADD3 R0, R24, 0xc0, RZ ;  /* 0x000000c018007810 */ /* 0x000fe20007ffe0ff */
[----:B------:R-:W-:Y:S03]  /*cf50*/  BSSY B0, `(.L_x_4259) ;  /* 0x000002a000007945 */ /* 0x000fe60003800000 */
[----:B------:R-:W-:-:S13]  /*cf60*/  ISETP.GE.AND P0, PT, R0, R3, PT ;  /* 0x000000030000720c */ /* 0x000fda0003f06270 */
        /* <DEDUP_REMOVED lines=40> */
.L_x_4260:
[----:B------:R-:W-:Y:S05]  /*d1f0*/  BSYNC B0 ;  /* 0x0000000000007941 */ /* 0x000fea0003800000 */
.L_x_4259:
[----:B-----5:R3:W-:Y:S02]  /*d200*/  STS.128 [R239+0x6000], R16 ;  /* 0x00600010ef007388 */ /* 0x0207e40000000c00 */
.L_x_4252:
[----:B------:R-:W-:Y:S05]  /*d210*/  BSYNC B1 ;  /* 0x0000000000017941 */ /* 0x000fea0003800000 */
.L_x_4251:
[----:B------:R-:W-:Y:S01]  /*d220*/  VIADD R28, R148, 0x10 ;  /* 0x00000010941c7836 */ /* 0x000fe20000000000 */
[----:B------:R-:W-:Y:S04]  /*d230*/  BSSY B1, `(.L_x_4261) ;  /* 0x00000b8000017945 */ /* 0x000fe80003800000 */
[----:B------:R-:W-:-:S04]  /*d240*/  ISETP.GE.AND P0, PT, R28, R35, PT ;  /* 0x000000231c00720c */ /* 0x000fc80003f06270 */
[----:B------:R-:W-:-:S13]  /*d250*/  ISETP.LT.OR P0, PT, R52, -0x87, P0 ;  /* 0xffffff793400780c */ /* 0x000fda0000701670 */
[----:B------:R-:W-:Y:S05]  /*d260*/  @P0 BRA `(.L_x_4262) ;  /* 0x0000000800d00947 */ /* 0x000fea0003800000 */
[----:B--2---:R2:W5:Y:S01]  /*d270*/  LD.E.128 R12, desc[UR6][R44.64] ;  /* 0x000000062c0c7980 */ /* 0x004562000c101d00 */
[CC--:B------:R-:W-:Y:S01]  /*d280*/  ISETP.GE.AND P2, PT, R24.reuse, R3.reuse, PT ;  /* 0x000000031800720c */ /* 0x0c0fe20003f46270 */
[C---:B------:R-:W-:Y:S02]  /*d290*/  VIADD R2, R24.reuse, 0x40 ;  /* 0x0000004018027836 */ /* 0x040fe40000000000 */
[----:B------:R-:W-:Y:S01]  /*d2a0*/  VIADD R0, R24, 0x80 ;  /* 0x0000008018007836 */ /* 0x000fe20000000000 */
[----:B------:R-:W-:Y:S02]  /*d2b0*/  BSSY B0, `(.L_x_4263) ;  /* 0x000002a000007945 */ /* 0x000fe40003800000 */
[-C--:B------:R-:W-:Y:S02]  /*d2c0*/  ISETP.GE.AND P1, PT, R2, R3.reuse, PT ;  /* 0x000000030200720c */ /* 0x080fe40003f26270 */
[----:B------:R-:W-:-:S05]  /*d2d0*/  ISETP.GE.AND P0, PT, R0, R3, PT ;  /* 0x000000030000720c */ /* 0x000fca0003f06270 */
[----:B------:R-:W-:Y:S08]  /*d2e0*/  @P2 BRA `(.L_x_4264) ;  /* 0x0000000000982947 */ /* 0x000ff00003800000 */
[----:B------:R-:W4:Y:S04]  /*d2f0*/  LD.E.64 R4, desc[UR6][R10.64] ;  /* 0x000000060a047980 */ /* 0x000f28000c101b00 */
[----:B------:R-:W2:Y:S01]  /*d300*/  LD.E.64 R6, desc[UR6][R8.64] ;  /* 0x0000000608067980 */ /* 0x000ea2000c101b00 */
        /* <DEDUP_REMOVED lines=8> */
[----:B----4-:R-:W-:Y:S02]  /*d390*/  LOP3.LUT R17, R4, 0xffff0000, RZ, 0xc0, !PT ;  /* 0xffff000004117812 */ /* 0x010fe400078ec0ff */
        /* <DEDUP_REMOVED lines=27> */
.L_x_4264:
[----:B------:R-:W-:Y:S05]  /*d550*/  BSYNC B0 ;  /* 0x0000000000007941 */ /* 0x000fea0003800000 */
.L_x_4263:
[----:B-----5:R4:W-:Y:S04]  /*d560*/  STS.128 [R239+0x800], R12 ;  /* 0x0008000cef007388 */ /* 0x0209e80000000c00 */
[----:B---3--:R4:W5:Y:S01]  /*d570*/  LD.E.128 R16, desc[UR6][R44.64+0x80] ;  /* 0x000080062c107980 */ /* 0x008962000c101d00 */
[----:B------:R-:W-:Y:S04]  /*d580*/  BSSY B0, `(.L_x_4265) ;  /* 0x0000029000007945 */ /* 0x000fe80003800000 */
[----:B------:R-:W-:Y:S05]  /*d590*/  @P1 BRA `(.L_x_4266) ;  /* 0x00000000009c1947 */ /* 0x000fea0003800000 */
[----:B------:R-:W3:Y:S04]  /*d5a0*/  LD.E.64 R4, desc[UR6][R10.64+0x40] ;  /* 0x000040060a047980 */ /* 0x000ee8000c101b00 */
[----:B------:R-:W2:Y:S01]  /*d5b0*/  LD.E.64 R6, desc[UR6][R8.64+0x40] ;  /* 0x0000400608067980 */ /* 0x000ea2000c101b00 */
[C---:B-----5:R-:W-:Y:S01]  /*d5c0*/  SHF.L.U32 R2, R17.reuse, 0x10, RZ ;  /* 0x0000001011027819 */ /* 0x060fe200000006ff */
[----:B------:R-:W-:Y:S01]  /*d5d0*/  IMAD.U32 R20, R18, 0x10000, RZ ;  /* 0x0001000012147824 */ /* 0x000fe200078e00ff */
[----:B------:R-:W-:Y:S02]  /*d5e0*/  LOP3.LUT R0, R17, 0xffff0000, RZ, 0xc0, !PT ;  /* 0xffff000011007812 */ /* 0x000fe400078ec0ff */
[----:B------:R-:W-:Y:S02]  /*d5f0*/  SHF.L.U32 R21, R19, 0x10, RZ ;  /* 0x0000001013157819 */ /* 0x000fe400000006ff */
[----:B----4-:R-:W-:-:S02]  /*d600*/  SHF.L.U32 R12, R16, 0x10, RZ ;  /* 0x00000010100c7819 */ /* 0x010fc400000006ff */
[----:B------:R-:W-:Y:S02]  /*d610*/  LOP3.LUT R22, R16, 0xffff0000, RZ, 0xc0, !PT ;  /* 0xffff000010167812 */ /* 0x000fe400078ec0ff */
[----:B------:R-:W-:Y:S02]  /*d620*/  LOP3.LUT R19, R19, 0xffff0000, RZ, 0xc0, !PT ;  /* 0xffff000013137812 */ /* 0x000fe400078ec0ff */
[----:B------:R-:W-:Y:S02]  /*d630*/  LOP3.LUT R23, R18, 0xffff0000, RZ, 0xc0, !PT ;  /* 0xffff000012177812 */ /* 0x000fe400078ec0ff */
[----:B---3--:R-:W-:Y:S02]  /*d640*/  LOP3.LUT R15, R4, 0xffff0000, RZ, 0xc0, !PT ;  /* 0xffff0000040f7812 */ /* 0x008fe400078ec0ff */
[C---:B------:R-:W-:Y:S01]  /*d650*/  LOP3.LUT R14, R5.reuse, 0xffff0000, RZ, 0xc0, !PT ;  /* 0xffff0000050e7812 */ /* 0x040fe200078ec0ff */
[----:B------:R-:W-:Y:S01]  /*d660*/  IMAD.U32 R5, R5, 0x10000, RZ ;  /* 0x0001000005057824 */ /* 0x000fe200078e00ff */
        /* <DEDUP_REMOVED lines=26> */
.L_x_4266:
[----:B------:R-:W-:Y:S05]  /*d810*/  BSYNC B0 ;  /* 0x0000000000007941 */ /* 0x000fea0003800000 */
.L_x_4265:
[----:B-----5:R3:W-:Y:S04]  /*d820*/  STS.128 [R239+0x2800], R16 ;  /* 0x00280010ef007388 */ /* 0x0207e80000000c00 */
[----:B----4-:R3:W5:Y:S01]  /*d830*/  LD.E.128 R12, desc[UR6][R44.64+0x100] ;  /* 0x000100062c0c7980 */ /* 0x010762000c101d00 */
[----:B------:R-:W-:Y:S04]  /*d840*/  BSSY B0, `(.L_x_4267) ;  /* 0x0000028000007945 */ /* 0x000fe80003800000 */
[----:B------:R-:W-:Y:S05]  /*d850*/  @P0 BRA `(.L_x_4268) ;  /* 0x0000000000980947 */ /* 0x000fea0003800000 */
        /* <DEDUP_REMOVED lines=38> */
.L_x_4268:
[----:B------:R-:W-:Y:S05]  /*dac0*/  BSYNC B0 ;  /* 0x0000000000007941 */ /* 0x000fea0003800000 */
.L_x_4267:
[----:B-----5:R4:W-:Y:S04]  /*dad0*/  STS.128 [R239+0x4800], R12 ;  /* 0x0048000cef007388 */ /* 0x0209e80000000c00 */
[----:B-123--:R-:W5:Y:S01]  /*dae0*/  LD.E.128 R44, desc[UR6][R44.64+0x180] ;  /* 0x000180062c2c7980 */ /* 0x00ef62000c101d00 */
[----:B------:R-:W-:Y:S01]  /*daf0*/  IADD3 R0, R24, 0xc0, RZ ;  /* 0x000000c018007810 */ /* 0x000fe20007ffe0ff */
[----:B------:R-:W-:Y:S03]  /*db00*/  BSSY B0, `(.L_x_4269) ;  /* 0x0000029000007945 */ /* 0x000fe60003800000 */
[----:B------:R-:W-:-:S13]  /*db10*/  ISETP.GE.AND P0, PT, R0, R3, PT ;  /* 0x000000030000720c */ /* 0x000fda0003f06270 */
[----:B------:R-:W-:Y:S05]  /*db20*/  @P0 BRA `(.L_x_4270) ;  /* 0x0000000000980947 */ /* 0x000fea0003800000 */
[----:B------:R-:W2:Y:S04]  /*db30*/  LD.E.64 R4, desc[UR6][R10.64+0xc0] ;  /* 0x0000c0060a047980 */ /* 0x000ea8000c101b00 */
[----:B------:R-:W3:Y:S01]  /*db40*/  LD.E.64 R6, desc[UR6][R8.64+0xc0] ;  /* 0x0000c00608067980 */ /* 0x000ee2000c101b00 */
[C---:B-----5:R-:W-:Y:S01]  /*db50*/  LOP3.LUT R0, R45.reuse, 0xffff0000, RZ, 0xc0, !PT ;  /* 0xffff00002d007812 */ /* 0x060fe200078ec0ff */
[----:B------:R-:W-:Y:S01]  /*db60*/  IMAD.U32 R18, R46, 0x10000, RZ ;  /* 0x000100002e127824 */ /* 0x000fe200078e00ff */
[----:B------:R-:W-:Y:S02]  /*db70*/  SHF.L.U32 R2, R45, 0x10, RZ ;  /* 0x000000102d027819 */ /* 0x000fe400000006ff */
[----:B----4-:R-:W-:Y:S02]  /*db80*/  SHF.L.U32 R12, R44, 0x10, RZ ;  /* 0x000000102c0c7819 */ /* 0x010fe400000006ff */
[----:B------:R-:W-:-:S02]  /*db90*/  LOP3.LUT R19, R47, 0xffff0000, RZ, 0xc0, !PT ;  /* 0xffff00002f137812 */ /* 0x000fc400078ec0ff */
[----:B------:R-:W-:Y:S02]  /*dba0*/  LOP3.LUT R44, R44, 0xffff0000, RZ, 0xc0, !PT ;  /* 0xffff00002c2c7812 */ /* 0x000fe400078ec0ff */
[----:B------:R-:W-:Y:S02]  /*dbb0*/  LOP3.LUT R46, R46, 0xffff0000, RZ, 0xc0, !PT ;  /* 0xffff00002e2e7812 */ /* 0x000fe400078ec0ff */
[----:B------:R-:W-:Y:S02]  /*dbc0*/  SHF.L.U32 R21, R47, 0x10, RZ ;  /* 0x000000102f157819 */ /* 0x000fe400000006ff */
        /* <DEDUP_REMOVED lines=28> */
.L_x_4270:
[----:B------:R-:W-:Y:S05]  /*dd90*/  BSYNC B0 ;  /* 0x0000000000007941 */ /* 0x000fea0003800000 */
.L_x_4269:
[----:B-----5:R1:W-:Y:S02]  /*dda0*/  STS.128 [R239+0x6800], R44 ;  /* 0x0068002cef007388 */ /* 0x0203e40000000c00 */
.L_x_4262:
[----:B------:R-:W-:Y:S05]  /*ddb0*/  BSYNC B1 ;  /* 0x0000000000017941 */ /* 0x000fea0003800000 */
.L_x_4261:
[----:B------:R-:W-:Y:S01]  /*ddc0*/  VIADD R2, R148, 0x20 ;  /* 0x0000002094027836 */ /* 0x000fe20000000000 */
[----:B------:R-:W-:Y:S04]  /*ddd0*/  BSSY B1, `(.L_x_4271) ;  /* 0x00000bb000017945 */ /* 0x000fe80003800000 */
[----:B------:R-:W-:-:S04]  /*dde0*/  ISETP.GE.AND P0, PT, R2, R35, PT ;  /* 0x000000230200720c */ /* 0x000fc80003f06270 */
[----:B------:R-:W-:-:S13]  /*ddf0*/  ISETP.LT.OR P0, PT, R52, -0x107, P0 ;  /* 0xfffffef93400780c */ /* 0x000fda0000701670 */
[----:B------:R-:W-:Y:S05]  /*de00*/  @P0 BRA `(.L_x_4272) ;  /* 0x0000000800dc0947 */ /* 0x000fea0003800000 */
[----:B--2-4-:R2:W5:Y:S01]  /*de10*/  LD.E.128 R12, desc[UR6][R42.64] ;  /* 0x000000062a0c7980 */ /* 0x014562000c101d00 */
        /* <DEDUP_REMOVED lines=10> */
[----:B------:R-:W-:Y:S01]  /*dec0*/  IMAD.U32 R20, R14, 0x10000, RZ ;  /* 0x000100000e147824 */ /* 0x000fe200078e00ff */
[----:B---3--:R-:W-:Y:S02]  /*ded0*/  SHF.L.U32 R16, R13, 0x10, RZ ;  /* 0x000000100d107819 */ /* 0x008fe400000006ff */
        /* <DEDUP_REMOVED lines=22> */
[-C--:B------:R-:W-:Y:S01]  /*e040*/  FMUL.FTZ R12, R22, R4.reuse ;  /* 0x00000004160c7220 */ /* 0x080fe20000410000 */
[C---:B------:R-:W-:Y:S01]  /*e050*/  FMUL.FTZ R17, R29.reuse, R5 ;  /* 0x000000051d117220 */ /* 0x040fe20000410000 */
[-C--:B------:R-:W-:Y:S01]  /*e060*/  FMUL.FTZ R16, R29, R7.reuse ;  /* 0x000000071d107220 */ /* 0x080fe20000410000 */
[C---:B------:R-:W-:Y:S01]  /*e070*/  FFMA.FTZ R19, R13.reuse, R4, R19 ;  /* 0x000000040d137223 */ /* 0x040fe20000010013 */
[----:B------:R-:W-:Y:S01]  /*e080*/  FFMA.FTZ R12, R13, R6, -R12 ;  /* 0x000000060d0c7223 */ /* 0x000fe2000001080c */
[C---:B------:R-:W-:Y:S01]  /*e090*/  FFMA.FTZ R17, R20.reuse, R7, -R17 ;  /* 0x0000000714117223 */ /* 0x040fe20000010811 */
[----:B------:R-:W-:Y:S01]  /*e0a0*/  FFMA.FTZ R16, R20, R5, R16 ;  /* 0x0000000514107223 */ /* 0x000fe20000010010 */
[----:B------:R-:W-:-:S02]  /*e0b0*/  F2FP.BF16.F32.PACK_AB R13, R0, R15 ;  /* 0x0000000f000d723e */ /* 0x000fc400000010ff */
[----:B------:R-:W-:Y:S02]  /*e0c0*/  F2FP.BF16.F32.PACK_AB R15, R23, R14 ;  /* 0x0000000e170f723e */ /* 0x000fe400000010ff */
[----:B------:R-:W-:Y:S02]  /*e0d0*/  F2FP.BF16.F32.PACK_AB R12, R19, R12 ;  /* 0x0000000c130c723e */ /* 0x000fe400000010ff */
[----:B------:R-:W-:Y:S02]  /*e0e0*/  F2FP.BF16.F32.PACK_AB R14, R16, R17 ;  /* 0x00000011100e723e */ /* 0x000fe400000010ff */
.L_x_4274:
[----:B------:R-:W-:Y:S05]  /*e0f0*/  BSYNC B0 ;  /* 0x0000000000007941 */ /* 0x000fea0003800000 */
.L_x_4273:
[----:B-----5:R4:W-:Y:S04]  /*e100*/  STS.128 [R239+0x1000], R12 ;  /* 0x0010000cef007388 */ /* 0x0209e80000000c00 */
[----:B---3--:R4:W5:Y:S01]  /*e110*/  LD.E.128 R16, desc[UR6][R42.64+0x80] ;  /* 0x000080062a107980 */ /* 0x008962000c101d00 */
[----:B------:R-:W-:Y:S04]  /*e120*/  BSSY B0, `(.L_x_4275) ;  /* 0x000002a000007945 */ /* 0x000fe80003800000 */
[----:B------:R-:W-:Y:S05]  /*e130*/  @P1 BRA `(.L_x_4276) ;  /* 0x0000000000a01947 */ /* 0x000fea0003800000 */
[----:B------:R-:W3:Y:S04]  /*e140*/  LD.E.64 R4, desc[UR6][R10.64+0x40] ;  /* 0x000040060a047980 */ /* 0x000ee8000c101b00 */
[----:B------:R-:W2:Y:S01]  /*e150*/  LD.E.64 R6, desc[UR6][R8.64+0x40] ;  /* 0x0000400608067980 */ /* 0x000ea2000c101b00 */
[----:B----45:R-:W-:Y:S01]  /*e160*/  SHF.L.U32 R12, R17, 0x10, RZ ;  /* 0x00000010110c7819 */ /* 0x030fe200000006ff */
[----:B------:R-:W-:Y:S01]  /*e170*/  IMAD.U32 R23, R19, 0x10000, RZ ;  /* 0x0001000013177824 */ /* 0x000fe200078e00ff */
[----:B------:R-:W-:Y:S02]  /*e180*/  LOP3.LUT R0, R17, 0xffff0000, RZ, 0xc0, !PT ;  /* 0xffff000011007812 */ /* 0x000fe400078ec0ff */
[----:B------:R-:W-:Y:S02]  /*e190*/  LOP3.LUT R21, R19, 0xffff0000, RZ, 0xc0, !PT ;  /* 0xffff000013157812 */ /* 0x000fe400078ec0ff */
[----:B------:R-:W-:-:S02]  /*e1a0*/  SHF.L.U32 R13, R16, 0x10, RZ ;  /* 0x00000010100d7819 */ /* 0x000fc400000006ff */
[----:B------:R-:W-:Y:S02]  /*e1b0*/  LOP3.LUT R22, R16, 0xffff0000, RZ, 0xc0, !PT ;  /* 0xffff000010167812 */ /* 0x000fe400078ec0ff */
[C---:B------:R-:W-:Y:S02]  /*e1c0*/  SHF.L.U32 R20, R18.reuse, 0x10, RZ ;  /* 0x0000001012147819 */ /* 0x040fe400000006ff */
[----:B------:R-:W-:Y:S02]  /*e1d0*/  LOP3.LUT R29, R18, 0xffff0000, RZ, 0xc0, !PT ;  /* 0xffff0000121d7812 */ /* 0x000fe400078ec0ff */
[C---:B---3--:R-:W-:Y:S01]  /*e1e0*/  LOP3.LUT R17, R4.reuse, 0xffff0000, RZ, 0xc0, !PT ;  /* 0xffff000004117812 */ /* 0x048fe200078ec0ff */
[----:B------:R-:W-:Y:S01]  /*e1f0*/  IMAD.U32 R4, R4, 0x10000, RZ ;  /* 0x0001000004047824 */ /* 0x000fe200078e00ff */
        /* <DEDUP_REMOVED lines=12> */
[----:B------:R-:W-:Y:S01]  /*e2c0*/  FFMA.FTZ R18, R23, R16, -R18 ;  /* 0x0000001017127223 */ /* 0x000fe20000010812 */
[C---:B------:R-:W-:Y:S01]  /*e2d0*/  FMUL.FTZ R19, R22.reuse, R6 ;  /* 0x0000000616137220 */ /* 0x040fe20000410000 */
[----:B------:R-:W-:Y:S01]  /*e2e0*/  FMUL.FTZ R17, R29, R5 ;  /* 0x000000051d117220 */ /* 0x000fe20000410000 */
[----:B------:R-:W-:Y:S01]  /*e2f0*/  FFMA.FTZ R23, R23, R14, R12 ;  /* 0x0000000e17177223 */ /* 0x000fe2000001000c */
[-C--:B------:R-:W-:Y:S01]  /*e300*/  FMUL.FTZ R12, R22, R4.reuse ;  /* 0x00000004160c7220 */ /* 0x080fe20000410000 */
[-C--:B------:R-:W-:Y:S01]  /*e310*/  FMUL.FTZ R14, R29, R7.reuse ;  /* 0x000000071d0e7220 */ /* 0x080fe20000410000 */
[C---:B------:R-:W-:Y:S01]  /*e320*/  FFMA.FTZ R19, R13.reuse, R4, R19 ;  /* 0x000000040d137223 */ /* 0x040fe20000010013 */
[C---:B------:R-:W-:Y:S01]  /*e330*/  FFMA.FTZ R17, R20.reuse, R7, -R17 ;  /* 0x0000000714117223 */ /* 0x040fe20000010811 */
[----:B------:R-:W-:Y:S01]  /*e340*/  FFMA.FTZ R12, R13, R6, -R12 ;  /* 0x000000060d0c7223 */ /* 0x000fe2000001080c */
[----:B------:R-:W-:Y:S01]  /*e350*/  FFMA.FTZ R14, R20, R5, R14 ;  /* 0x00000005140e7223 */ /* 0x000fe2000001000e */
[----:B------:R-:W-:-:S02]  /*e360*/  F2FP.BF16.F32.PACK_AB R0, R0, R15 ;  /* 0x0000000f0000723e */ /* 0x000fc400000010ff */
[----:B------:R-:W-:Y:S02]  /*e370*/  F2FP.BF16.F32.PACK_AB R23, R23, R18 ;  /* 0x000000121717723e */ /* 0x000fe400000010ff */
[----:B------:R-:W-:Y:S02]  /*e380*/  F2FP.BF16.F32.PACK_AB R16, R19, R12 ;  /* 0x0000000c1310723e */ /* 0x000fe400000010ff */
[----:B------:R-:W-:Y:S02]  /*e390*/  F2FP.BF16.F32.PACK_AB R18, R14, R17 ;  /* 0x000000110e12723e */ /* 0x000fe400000010ff */
[----:B------:R-:W-:Y:S02]  /*e3a0*/  MOV R17, R0 ;  /* 0x0000000000117202 */ /* 0x000fe40000000f00 */
[----:B------:R-:W-:Y:S02]  /*e3b0*/  MOV R19, R23 ;  /* 0x0000001700137202 */ /* 0x000fe40000000f00 */
.L_x_4276:
[----:B------:R-:W-:Y:S05]  /*e3c0*/  BSYNC B0 ;  /* 0x0000000000007941 */ /* 0x000fea0003800000 */
.L_x_4275:
[----:B-----5:R3:W-:Y:S04]  /*e3d0*/  STS.128 [R239+0x3000], R16 ;  /* 0x00300010ef007388 */ /* 0x0207e80000000c00 */
[----:B----4-:R3:W5:Y:S01]  /*e3e0*/  LD.E.128 R12, desc[UR6][R42.64+0x100] ;  /* 0x000100062a0c7980 */ /* 0x010762000c101d00 */
[----:B------:R-:W-:Y:S04]  /*e3f0*/  BSSY B0, `(.L_x_4277) ;  /* 0x0000028000007945 */ /* 0x000fe80003800000 */
[----:B------:R-:W-:Y:S05]  /*e400*/  @P0 BRA `(.L_x_4278) ;  /* 0x0000000000980947 */ /* 0x000fea0003800000 */
        /* <DEDUP_REMOVED lines=38> */
.L_x_4278:
[----:B------:R-:W-:Y:S05]  /*e670*/  BSYNC B0 ;  /* 0x0000000000007941 */ /* 0x000fea0003800000 */
.L_x_4277:
[----:B-----5:R4:W-:Y:S04]  /*e680*/  STS.128 [R239+0x5000], R12 ;  /* 0x0050000cef007388 */ /* 0x0209e80000000c00 */
[----:B---3--:R4:W5:Y:S01]  /*e690*/  LD.E.128 R16, desc[UR6][R42.64+0x180] ;  /* 0x000180062a107980 */ /* 0x008962000c101d00 */
[----:B------:R-:W-:Y:S01]  /*e6a0*/  IADD3 R0, R24, 0xc0, RZ ;  /* 0x000000c018007810 */ /* 0x000fe20007ffe0ff */
[----:B------:R-:W-:Y:S03]  /*e6b0*/  BSSY B0, `(.L_x_4279) ;  /* 0x000002b000007945 */ /* 0x000fe60003800000 */
[----:B------:R-:W-:-:S13]  /*e6c0*/  ISETP.GE.AND P0, PT, R0, R3, PT ;  /* 0x000000030000720c */ /* 0x000fda0003f06270 */
        /* <DEDUP_REMOVED lines=41> */
.L_x_4280:
[----:B------:R-:W-:Y:S05]  /*e960*/  BSYNC B0 ;  /* 0x0000000000007941 */ /* 0x000fea0003800000 */
.L_x_4279:
[----:B-----5:R3:W-:Y:S02]  /*e970*/  STS.128 [R239+0x7000], R16 ;  /* 0x00700010ef007388 */ /* 0x0207e40000000c00 */
.L_x_4272:
[----:B------:R-:W-:Y:S05]  /*e980*/  BSYNC B1 ;  /* 0x0000000000017941 */ /* 0x000fea0003800000 */
.L_x_4271:
[----:B------:R-:W-:-:S05]  /*e990*/  VIADD R0, R148, 0x30 ;  /* 0x0000003094007836 */ /* 0x000fca0000000000 */
        /* <DEDUP_REMOVED lines=13> */
[C---:B---3-5:R-:W-:Y:S01]  /*ea70*/  SHF.L.U32 R16, R13.reuse, 0x10, RZ ;  /* 0x000000100d107819 */ /* 0x068fe200000006ff */
[----:B------:R-:W-:Y:S01]  /*ea80*/  IMAD.U32 R23, R14, 0x10000, RZ ;  /* 0x000100000e177824 */ /* 0x000fe200078e00ff */
[----:B------:R-:W-:Y:S02]  /*ea90*/  LOP3.LUT R13, R13, 0xffff0000, RZ, 0xc0, !PT ;  /* 0xffff00000d0d7812 */ /* 0x000fe400078ec0ff */
[C---:B------:R-:W-:Y:S02]  /*eaa0*/  SHF.L.U32 R17, R12.reuse, 0x10, RZ ;  /* 0x000000100c117819 */ /* 0x040fe400000006ff */
[----:B------:R-:W-:-:S02]  /*eab0*/  LOP3.LUT R29, R12, 0xffff0000, RZ, 0xc0, !PT ;  /* 0xffff00000c1d7812 */ /* 0x000fc400078ec0ff */
[C---:B------:R-:W-:Y:S02]  /*eac0*/  SHF.L.U32 R22, R15.reuse, 0x10, RZ ;  /* 0x000000100f167819 */ /* 0x040fe400000006ff */
[----:B------:R-:W-:Y:S02]  /*ead0*/  LOP3.LUT R21, R15, 0xffff0000, RZ, 0xc0, !PT ;  /* 0xffff00000f157812 */ /* 0x000fe400078ec0ff */
[----:B------:R-:W-:Y:S02]  /*eae0*/  LOP3.LUT R14, R14, 0xffff0000, RZ, 0xc0, !PT ;  /* 0xffff00000e0e7812 */ /* 0x000fe400078ec0ff */
[----:B----4-:R-:W-:Y:S02]  /*eaf0*/  LOP3.LUT R18, R4, 0xffff0000, RZ, 0xc0, !PT ;  /* 0xffff000004127812 */ /* 0x010fe400078ec0ff */
        /* <DEDUP_REMOVED lines=27> */
.L_x_4283:
[----:B------:R-:W-:Y:S05]  /*ecb0*/  BSYNC B0 ;  /* 0x0000000000007941 */ /* 0x000fea0003800000 */
.L_x_4282:
[----:B-----5:R4:W-:Y:S04]  /*ecc0*/  STS.128 [R239+0x1800], R12 ;  /* 0x0018000cef007388 */ /* 0x0209e80000000c00 */
[----:B---3--:R4:W5:Y:S01]  /*ecd0*/  LD.E.128 R16, desc[UR6][R40.64+0x80] ;  /* 0x0000800628107980 */ /* 0x008962000c101d00 */
[----:B------:R-:W-:Y:S04]  /*ece0*/  BSSY B0, `(.L_x_4284) ;  /* 0x0000028000007945 */ /* 0x000fe80003800000 */
[----:B------:R-:W-:Y:S05]  /*ecf0*/  @P1 BRA `(.L_x_4285) ;  /* 0x0000000000981947 */ /* 0x000fea0003800000 */
[----:B------:R-:W3:Y:S04]  /*ed00*/  LD.E.64 R4, desc[UR6][R10.64+0x40] ;  /* 0x000040060a047980 */ /* 0x000ee8000c101b00 */
[----:B------:R-:W2:Y:S01]  /*ed10*/  LD.E.64 R6, desc[UR6][R8.64+0x40] ;  /* 0x0000400608067980 */ /* 0x000ea2000c101b00 */
[C---:B----45:R-:W-:Y:S01]  /*ed20*/  SHF.L.U32 R13, R17.reuse, 0x10, RZ ;  /* 0x00000010110d7819 */ /* 0x070fe200000006ff */
        /* <DEDUP_REMOVED lines=35> */
.L_x_4285:
[----:B------:R-:W-:Y:S05]  /*ef60*/  BSYNC B0 ;  /* 0x0000000000007941 */ /* 0x000fea0003800000 */
.L_x_4284:
[----:B-----5:R3:W-:Y:S04]  /*ef70*/  STS.128 [R239+0x3800], R16 ;  /* 0x00380010ef007388 */ /* 0x0207e80000000c00 */
[----:B----4-:R3:W5:Y:S01]  /*ef80*/  LD.E.128 R12, desc[UR6][R40.64+0x100] ;  /* 0x00010006280c7980 */ /* 0x010762000c101d00 */
[----:B------:R-:W-:Y:S04]  /*ef90*/  BSSY B0, `(.L_x_4286) ;  /* 0x0000028000007945 */ /* 0x000fe80003800000 */
[----:B------:R-:W-:Y:S05]  /*efa0*/  @P0 BRA `(.L_x_4287) ;  /* 0x0000000000980947 */ /* 0x000fea0003800000 */
        /* <DEDUP_REMOVED lines=38> */
.L_x_4287:
[----:B------:R-:W-:Y:S05]  /*f210*/  BSYNC B0 ;  /* 0x0000000000007941 */ /* 0x000fea0003800000 */
.L_x_4286:
[----:B-----5:R4:W-:Y:S04]  /*f220*/  STS.128 [R239+0x5800], R12 ;  /* 0x0058000cef007388 */ /* 0x0209e80000000c00 */
[----:B--23--:R-:W5:Y:S01]  /*f230*/  LD.E.128 R40, desc[UR6][R40.64+0x180] ;  /* 0x0001800628287980 */ /* 0x00cf62000c101d00 */
[----:B------:R-:W-:Y:S01]  /*f240*/  IADD3 R24, R24, 0xc0, RZ ;  /* 0x000000c018187810 */ /* 0x000fe20007ffe0ff */
[----:B------:R-:W-:Y:S03]  /*f250*/  BSSY B0, `(.L_x_4288) ;  /* 0x0000029000007945 */ /* 0x000fe60003800000 */
[----:B------:R-:W-:-:S13]  /*f260*/  ISETP.GE.AND P0, PT, R24, R3, PT ;  /* 0x000000031800720c */ /* 0x000fda0003f06270 */
[----:B------:R-:W-:Y:S05]  /*f270*/  @P0 BRA `(.L_x_4289) ;  /* 0x0000000000980947 */ /* 0x000fea0003800000 */
[----:B------:R-:W2:Y:S04]  /*f280*/  LD.E.64 R4, desc[UR6][R10.64+0xc0] ;  /* 0x0000c0060a047980 */ /* 0x000ea8000c101b00 */
[----:B------:R-:W3:Y:S01]  /*f290*/  LD.E.64 R6, desc[UR6][R8.64+0xc0] ;  /* 0x0000c00608067980 */ /* 0x000ee2000c101b00 */
[----:B-----5:R-:W-:Y:S01]  /*f2a0*/  LOP3.LUT R3, R41, 0xffff0000, RZ, 0xc0, !PT ;  /* 0xffff000029037812 */ /* 0x020fe200078ec0ff */
[----:B------:R-:W-:Y:S01]  /*f2b0*/  IMAD.U32 R18, R42, 0x10000, RZ ;  /* 0x000100002a127824 */ /* 0x000fe200078e00ff */
[----:B----4-:R-:W-:Y:S02]  /*f2c0*/  LOP3.LUT R15, R43, 0xffff0000, RZ, 0xc0, !PT ;  /* 0xffff00002b0f7812 */ /* 0x010fe400078ec0ff */
[----:B------:R-:W-:Y:S02]  /*f2d0*/  SHF.L.U32 R12, R41, 0x10, RZ ;  /* 0x00000010290c7819 */ /* 0x000fe400000006ff */
[----:B------:R-:W-:-:S02]  /*f2e0*/  SHF.L.U32 R13, R40, 0x10, RZ ;  /* 0x00000010280d7819 */ /* 0x000fc400000006ff */
[----:B------:R-:W-:Y:S02]  /*f2f0*/  SHF.L.U32 R17, R43, 0x10, RZ ;  /* 0x000000102b117819 */ /* 0x000fe400000006ff */
[----:B------:R-:W-:Y:S02]  /*f300*/  LOP3.LUT R42, R42, 0xffff0000, RZ, 0xc0, !PT ;  /* 0xffff00002a2a7812 */ /* 0x000fe400078ec0ff */
        /* <DEDUP_REMOVED lines=9> */
[----:B------:R-:W-:Y:S01]  /*f3a0*/  SHF.L.U32 R4, R4, 0x10, RZ ;  /* 0x0000001004047819 */ /* 0x000fe200000006ff */
[----:B------:R-:W-:Y:S01]  /*f3b0*/  IMAD.U32 R6, R6, 0x10000, RZ ;  /* 0x0001000006067824 */ /* 0x000fe200078e00ff */
[----:B------:R-:W-:Y:S01]  /*f3c0*/  SHF.L.U32 R7, R7, 0x10, RZ ;  /* 0x0000001007077819 */ /* 0x000fe200000006ff */
[C---:B------:R-:W-:Y:S01]  /*f3d0*/  FFMA.FTZ R9, R12.reuse, R16, -R9 ;  /* 0x000000100c097223 */ /* 0x040fe20000010809 */
[----:B------:R-:W-:Y:S01]  /*f3e0*/  FFMA.FTZ R12, R12, R14, R3 ;  /* 0x0000000e0c0c7223 */ /* 0x000fe20000010003 */
[-C--:B------:R-:W-:Y:S01]  /*f3f0*/  FMUL.FTZ R14, R15, R8.reuse ;  /* 0x000000080f0e7220 */ /* 0x080fe20000410000 */
[C---:B------:R-:W-:Y:S01]  /*f400*/  FFMA.FTZ R20, R17.reuse, R8, -R20 ;  /* 0x0000000811147223 */ /* 0x040fe20000010814 */
[----:B------:R-:W-:Y:S01]  /*f410*/  FMUL.FTZ R3, R42, R5 ;  /* 0x000000052a037220 */ /* 0x000fe20000410000 */
[C---:B------:R-:W-:Y:S01]  /*f420*/  FMUL.FTZ R8, R40.reuse, R4 ;  /* 0x0000000428087220 */ /* 0x040fe20000410000 */
[----:B------:R-:W-:Y:S01]  /*f430*/  FMUL.FTZ R11, R40, R6 ;  /* 0x00000006280b7220 */ /* 0x000fe20000410000 */
[-C--:B------:R-:W-:Y:S01]  /*f440*/  FMUL.FTZ R42, R42, R7.reuse ;  /* 0x000000072a2a7220 */ /* 0x080fe20000410000 */
        /* <DEDUP_REMOVED lines=9> */
.L_x_4289:
[----:B------:R-:W-:Y:S05]  /*f4e0*/  BSYNC B0 ;  /* 0x0000000000007941 */ /* 0x000fea0003800000 */
.L_x_4288:
[----:B-----5:R2:W-:Y:S01]  /*f4f0*/  STS.128 [R239+0x7800], R40 ;  /* 0x00780028ef007388 */ /* 0x0205e20000000c00 */
[----:B------:R-:W-:Y:S05]  /*f500*/  BRA `(.L_x_4281) ;  /* 0x0000005800747947 */ /* 0x000fea0003800000 */
.L_x_4250:
[----:B------:R-:W-:Y:S04]  /*f510*/  BSSY B1, `(.L_x_4290) ;  /* 0x0000159000017945 */ /* 0x000fe80003800000 */
[----:B------:R-:W-:Y:S05]  /*f520*/  @!P0 BRA `(.L_x_4291) ;  /* 0x00000014005c8947 */ /* 0x000fea0003800000 */
        /* <DEDUP_REMOVED lines=17> */
[----:B-----5:R-:W-:Y:S01]  /*f640*/  LEA R8, P3, R11, R36, 0x1 ;  /* 0x000000240b087211 */ /* 0x020fe200078608ff */
[----:B------:R-:W2:Y:S01]  /*f650*/  LD.E.128 R4, desc[UR6][R4.64] ;  /* 0x0000000604047980 */ /* 0x000ea2000c101d00 */
[----:B------:R-:W-:Y:S02]  /*f660*/  @P2 IADD3 R13, -R29, RZ, RZ ;  /* 0x000000ff1d0d2210 */ /* 0x000fe40007ffe1ff */
[----:B------:R-:W-:Y:S02]  /*f670*/  LEA.HI.X R9, R11, R37, R9, 0x1, P3 ;  /* 0x000000250b097211 */ /* 0x000fe400018f0c09 */
[----:B------:R-:W-:-:S04]  /*f680*/  IADD3 R15, P3, R13, R30, RZ ;  /* 0x0000001e0d0f7210 */ /* 0x000fc80007f7e0ff */
[----:B------:R-:W3:Y:S01]  /*f690*/  LD.E.128 R8, desc[UR6][R8.64] ;  /* 0x0000000608087980 */ /* 0x000ee2000c101d00 */
[----:B------:R-:W-:Y:S02]  /*f6a0*/  LEA.HI.X.SX32 R13, R13, R31, 0x1, P3 ;  /* 0x0000001f0d0d7211 */ /* 0x000fe400018f0eff */
[----:B------:R-:W-:-:S04]  /*f6b0*/  LEA R12, P3, R15, R38, 0x1 ;  /* 0x000000260f0c7211 */ /* 0x000fc800078608ff */
[----:B------:R-:W-:-:S06]  /*f6c0*/  LEA.HI.X R13, R15, R39, R13, 0x1, P3 ;  /* 0x000000270f0d7211 */ /* 0x000fcc00018f0c0d */
[----:B------:R-:W4:Y:S01]  /*f6d0*/  LD.E.128 R12, desc[UR6][R12.64] ;  /* 0x000000060c0c7980 */ /* 0x000f22000c101d00 */
[C---:B------:R-:W-:Y:S01]  /*f6e0*/  IMAD.U32 R18, R20.reuse, 0x10000, RZ ;  /* 0x0001000014127824 */ /* 0x040fe200078e00ff */
[----:B------:R-:W-:Y:S02]  /*f6f0*/  LOP3.LUT R17, R20, 0xffff0000, RZ, 0xc0, !PT ;  /* 0xffff000014117812 */ /* 0x000fe400078ec0ff */
[C---:B------:R-:W-:Y:S02]  /*f700*/  LOP3.LUT R16, R21.reuse, 0xffff0000, RZ, 0xc0, !PT ;  /* 0xffff000015107812 */ /* 0x040fe400078ec0ff */
[----:B------:R-:W-:Y:S01]  /*f710*/  SHF.L.U32 R28, R21, 0x10, RZ ;  /* 0x00000010151c7819 */ /* 0x000fe200000006ff */
[C---:B------:R-:W-:Y:S01]  /*f720*/  IMAD.U32 R21, R22.reuse, 0x10000, RZ ;  /* 0x0001000016157824 */ /* 0x040fe200078e00ff */
        /* <DEDUP_REMOVED lines=55> */
.L_x_4293:
[----:B------:R-:W-:Y:S05]  /*faa0*/  BSYNC B0 ;  /* 0x0000000000007941 */ /* 0x000fea0003800000 */
.L_x_4292:
[----:B-----5:R2:W-:Y:S04]  /*fab0*/  STS.128 [R239], R20 ;  /* 0x00000014ef007388 */ /* 0x0205e80000000c00 */
[----:B------:R2:W5:Y:S01]  /*fac0*/  LD.E.128 R16, desc[UR6][R46.64+0x80] ;  /* 0x000080062e107980 */ /* 0x000562000c101d00 */
[----:B------:R-:W-:Y:S04]  /*fad0*/  BSSY B0, `(.L_x_4294) ;  /* 0x0000051000007945 */ /* 0x000fe80003800000 */
        /* <DEDUP_REMOVED lines=21> */
[----:B--2---:R-:W-:Y:S01]  /*fc30*/  IMAD.U32 R20, R16, 0x10000, RZ ;  /* 0x0001000010147824 */ /* 0x004fe200078e00ff */
        /* <DEDUP_REMOVED lines=58> */
.L_x_4295:
[----:B------:R-:W-:Y:S05]  /*ffe0*/  BSYNC B0 ;  /* 0x0000000000007941 */ /* 0x000fea0003800000 */
.L_x_4294:
[----:B-----5:R3:W-:Y:S04]  /*fff0*/  STS.128 [R239+0x2000], R16 ;  /* 0x00200010ef007388 */ /* 0x0207e80000000c00 */
[----:B--2---:R3:W5:Y:S01]  /*10000*/  LD.E.128 R20, desc[UR6][R46.64+0x100] ;  /* 0x000100062e147980 */ /* 0x004762000c101d00 */
        /* <DEDUP_REMOVED lines=10> */
[----:B------:R-:W-:Y:S01]  /*100b0*/  LEA R8, P1, R11, R36, 0x1 ;  /* 0x000000240b087211 */ /* 0x000fe200078208ff */
[----:B------:R-:W-:Y:S01]  /*100c0*/  IMAD.MOV.U32 R13, RZ, RZ, RZ ;  /* 0x000000ffff0d7224 */ /* 0x000fe200078e00ff */
[----:B------:R-:W-:Y:S01]  /*100d0*/  @P0 IADD3 R13, -R29, RZ, RZ ;  /* 0x000000ff1d0d0210 */ /* 0x000fe20007ffe1ff */
[----:B------:R-:W2:Y:S01]  /*100e0*/  LD.E.128 R4, desc[UR6][R4.64+0x100] ;  /* 0x0001000604047980 */ /* 0x000ea2000c101d00 */
[----:B------:R-:W-:Y:S02]  /*100f0*/  LEA.HI.X R9, R11, R37, R9, 0x1, P1 ;  /* 0x000000250b097211 */ /* 0x000fe400008f0c09 */
[----:B------:R-:W-:-:S04]  /*10100*/  IADD3 R15, P1, R13, R30, RZ ;  /* 0x0000001e0d0f7210 */ /* 0x000fc80007f3e0ff */
[----:B------:R-:W4:Y:S01]  /*10110*/  LD.E.128 R8, desc[UR6][R8.64+0x100] ;  /* 0x0001000608087980 */ /* 0x000f22000c101d00 */
[----:B------:R-:W-:Y:S02]  /*10120*/  LEA.HI.X.SX32 R13, R13, R31, 0x1, P1 ;  /* 0x0000001f0d0d7211 */ /* 0x000fe400008f0eff */
[----:B------:R-:W-:-:S04]  /*10130*/  LEA R12, P1, R15, R38, 0x1 ;  /* 0x000000260f0c7211 */ /* 0x000fc800078208ff */
[----:B------:R-:W-:-:S06]  /*10140*/  LEA.HI.X R13, R15, R39, R13, 0x1, P1 ;  /* 0x000000270f0d7211 */ /* 0x000fcc00008f0c0d */
[----:B------:R-:W4:Y:S01]  /*10150*/  LD.E.128 R12, desc[UR6][R12.64+0x100] ;  /* 0x000100060c0c7980 */ /* 0x000f22000c101d00 */
[C---:B---3-5:R-:W-:Y:S01]  /*10160*/  IMAD.U32 R16, R20.reuse, 0x10000, RZ ;  /* 0x0001000014107824 */ /* 0x068fe200078e00ff */
        /* <DEDUP_REMOVED lines=59> */
.L_x_4297:
[----:B------:R-:W-:Y:S05]  /*10520*/  BSYNC B0 ;  /* 0x0000000000007941 */ /* 0x000fea0003800000 */
.L_x_4296:
[----:B-----5:R2:W-:Y:S04]  /*10530*/  STS.128 [R239+0x4000], R20 ;  /* 0x00400014ef007388 */ /* 0x0205e80000000c00 */
[----:B---3--:R2:W5:Y:S01]  /*10540*/  LD.E.128 R16, desc[UR6][R46.64+0x180] ;  /* 0x000180062e107980 */ /* 0x008562000c101d00 */
[----:B------:R-:W-:Y:S01]  /*10550*/  IADD3 R0, R24, 0xc0, RZ ;  /* 0x000000c018007810 */ /* 0x000fe20007ffe0ff */
[----:B------:R-:W-:Y:S03]  /*10560*/  BSSY B0, `(.L_x_4298) ;  /* 0x0000052000007945 */ /* 0x000fe60003800000 */
[----:B------:R-:W-:-:S13]  /*10570*/  ISETP.GE.AND P0, PT, R0, R3, PT ;  /* 0x000000030000720c */ /* 0x000fda0003f06270 */
        /* <DEDUP_REMOVED lines=34> */
[----:B-1----:R-:W-:Y:S01]  /*107a0*/  LOP3.LUT R46, R7, 0xffff0000, RZ, 0xc0, !PT ;  /* 0xffff0000072e7812 */ /* 0x002fe200078ec0ff */
        /* <DEDUP_REMOVED lines=45> */
.L_x_4299:
[----:B------:R-:W-:Y:S05]  /*10a80*/  BSYNC B0 ;  /* 0x0000000000007941 */ /* 0x000fea0003800000 */
.L_x_4298:
[----:B-----5:R3:W-:Y:S02]  /*10a90*/  STS.128 [R239+0x6000], R16 ;  /* 0x00600010ef007388 */ /* 0x0207e40000000c00 */
.L_x_4291:
[----:B------:R-:W-:Y:S05]  /*10aa0*/  BSYNC B1 ;  /* 0x0000000000017941 */ /* 0x000fea0003800000 */
.L_x_4290:
        /* <DEDUP_REMOVED lines=23> */
[----:B------:R-:W4:Y:S01]  /*10c20*/  LD.E.128 R4, desc[UR6][R4.64] ;  /* 0x0000000604047980 */ /* 0x000f22000c101d00 */
[----:B------:R-:W-:Y:S02]  /*10c30*/  @P2 IADD3 R13, -R29, RZ, RZ ;  /* 0x000000ff1d0d2210 */ /* 0x000fe40007ffe1ff */
[----:B------:R-:W-:Y:S02]  /*10c40*/  LEA.HI.X R9, R11, R37, R9, 0x1, P3 ;  /* 0x000000250b097211 */ /* 0x000fe400018f0c09 */
[----:B------:R-:W-:-:S04]  /*10c50*/  IADD3 R15, P3, R13, R30, RZ ;  /* 0x0000001e0d0f7210 */ /* 0x000fc80007f7e0ff */
[----:B------:R-:W2:Y:S01]  /*10c60*/  LD.E.128 R8, desc[UR6][R8.64] ;  /* 0x0000000608087980 */ /* 0x000ea2000c101d00 */
[----:B------:R-:W-:Y:S02]  /*10c70*/  LEA.HI.X.SX32 R13, R13, R31, 0x1, P3 ;  /* 0x0000001f0d0d7211 */ /* 0x000fe400018f0eff */
[----:B------:R-:W-:-:S04]  /*10c80*/  LEA R12, P3, R15, R38, 0x1 ;  /* 0x000000260f0c7211 */ /* 0x000fc800078608ff */
[----:B------:R-:W-:-:S06]  /*10c90*/  LEA.HI.X R13, R15, R39, R13, 0x1, P3 ;  /* 0x000000270f0d7211 */ /* 0x000fcc00018f0c0d */
[----:B------:R-:W2:Y:S01]  /*10ca0*/  LD.E.128 R12, desc[UR6][R12.64] ;  /* 0x000000060c0c7980 */ /* 0x000ea2000c101d00 */
[C---:B---3--:R-:W-:Y:S01]  /*10cb0*/  IMAD.U32 R18, R20.reuse, 0x10000, RZ ;  /* 0x0001000014127824 */ /* 0x048fe200078e00ff */
[----:B------:R-:W-:Y:S02]  /*10cc0*/  LOP3.LUT R17, R20, 0xffff0000, RZ, 0xc0, !PT ;  /* 0xffff000014117812 */ /* 0x000fe400078ec0ff */
[C---:B------:R-:W-:Y:S02]  /*10cd0*/  LOP3.LUT R16, R21.reuse, 0xffff0000, RZ, 0xc0, !PT ;  /* 0xffff000015107812 */ /* 0x040fe400078ec0ff */
[----:B------:R-:W-:Y:S01]  /*10ce0*/  SHF.L.U32 R32, R21, 0x10, RZ ;  /* 0x0000001015207819 */ /* 0x000fe200000006ff */
[C---:B------:R-:W-:Y:S01]  /*10cf0*/  IMAD.U32 R21, R22.reuse, 0x10000, RZ ;  /* 0x0001000016157824 */ /* 0x040fe200078e00ff */
[----:B------:R-:W-:Y:S02]  /*10d00*/  LOP3.LUT R20, R22, 0xffff0000, RZ, 0xc0, !PT ;  /* 0xffff000016147812 */ /* 0x000fe400078ec0ff */
[----:B------:R-:W-:-:S02]  /*10d10*/  LOP3.LUT R19, R23, 0xffff0000, RZ, 0xc0, !PT ;  /* 0xffff000017137812 */ /* 0x000fc400078ec0ff */
[----:B------:R-:W-:Y:S01]  /*10d20*/  SHF.L.U32 R34, R23, 0x10, RZ ;  /* 0x0000001017227819 */ /* 0x000fe200000006ff */
[C---:B----4-:R-:W-:Y:S01]  /*10d30*/  IMAD.U32 R23, R4.reuse, 0x10000, RZ ;  /* 0x0001000004177824 */ /* 0x050fe200078e00ff */
[----:B------:R-:W-:Y:S01]  /*10d40*/  LOP3.LUT R22, R4, 0xffff0000, RZ, 0xc0, !PT ;  /* 0xffff000004167812 */ /* 0x000fe200078ec0ff */
[----:B-1----:R-:W-:Y:S01]  /*10d50*/  IMAD.U32 R46, R6, 0x10000, RZ ;  /* 0x00010000062e7824 */ /* 0x002fe200078e00ff */
        /* <DEDUP_REMOVED lines=28> */
[----:B------:R-:W-:Y:S01]  /*10f20*/  SHF.L.U32 R4, R13, 0x10, RZ ;  /* 0x000000100d047819 */ /* 0x000fe200000006ff */
[----:B------:R-:W-:Y:S01]  /*10f30*/  FMUL.FTZ R23, R23, R48 ;  /* 0x0000003017177220 */ /* 0x000fe20000410000 */
        /* <DEDUP_REMOVED lines=19> */
.L_x_4303:
[----:B------:R-:W-:Y:S05]  /*11070*/  BSYNC B0 ;  /* 0x0000000000007941 */ /* 0x000fea0003800000 */
.L_x_4302:
[----:B-----5:R4:W-:Y:S04]  /*11080*/  STS.128 [R239+0x800], R20 ;  /* 0x00080014ef007388 */ /* 0x0209e80000000c00 */
[----:B---3--:R4:W5:Y:S01]  /*11090*/  LD.E.128 R16, desc[UR6][R44.64+0x80] ;  /* 0x000080062c107980 */ /* 0x008962000c101d00 */
        /* <DEDUP_REMOVED lines=21> */
[C---:B-----5:R-:W-:Y:S01]  /*111f0*/  LOP3.LUT R2, R17.reuse, 0xffff0000, RZ, 0xc0, !PT ;  /* 0xffff000011027812 */ /* 0x060fe200078ec0ff */
[----:B----4-:R-:W-:Y:S01]  /*11200*/  IMAD.U32 R20, R16, 0x10000, RZ ;  /* 0x0001000010147824 */ /* 0x010fe200078e00ff */
        /* <DEDUP_REMOVED lines=10> */
[----:B-1----:R-:W-:Y:S02]  /*112b0*/  LOP3.LUT R46, R5, 0xffff0000, RZ, 0xc0, !PT ;  /* 0xffff0000052e7812 */ /* 0x002fe400078ec0ff */
        /* <DEDUP_REMOVED lines=47> */
.L_x_4305:
[----:B------:R-:W-:Y:S05]  /*115b0*/  BSYNC B0 ;  /* 0x0000000000007941 */ /* 0x000fea0003800000 */
.L_x_4304:
[----:B-----5:R3:W-:Y:S04]  /*115c0*/  STS.128 [R239+0x2800], R16 ;  /* 0x00280010ef007388 */ /* 0x0207e80000000c00 */
[----:B----4-:R3:W5:Y:S01]  /*115d0*/  LD.E.128 R20, desc[UR6][R44.64+0x100] ;  /* 0x000100062c147980 */ /* 0x010762000c101d00 */
        /* <DEDUP_REMOVED lines=13> */
[----:B------:R-:W4:Y:S01]  /*116b0*/  LD.E.128 R4, desc[UR6][R4.64+0x100] ;  /* 0x0001000604047980 */ /* 0x000f22000c101d00 */
[----:B------:R-:W-:Y:S02]  /*116c0*/  LEA.HI.X R9, R11, R37, R9, 0x1, P1 ;  /* 0x000000250b097211 */ /* 0x000fe400008f0c09 */
[----:B------:R-:W-:-:S04]  /*116d0*/  IADD3 R15, P1, R13, R30, RZ ;  /* 0x0000001e0d0f7210 */ /* 0x000fc80007f3e0ff */
[----:B------:R-:W2:Y:S01]  /*116e0*/  LD.E.128 R8, desc[UR6][R8.64+0x100] ;  /* 0x0001000608087980 */ /* 0x000ea2000c101d00 */
[----:B------:R-:W-:Y:S02]  /*116f0*/  LEA.HI.X.SX32 R13, R13, R31, 0x1, P1 ;  /* 0x0000001f0d0d7211 */ /* 0x000fe400008f0eff */
[----:B------:R-:W-:-:S04]  /*11700*/  LEA R12, P1, R15, R38, 0x1 ;  /* 0x000000260f0c7211 */ /* 0x000fc800078208ff */
[----:B------:R-:W-:-:S06]  /*11710*/  LEA.HI.X R13, R15, R39, R13, 0x1, P1 ;  /* 0x000000270f0d7211 */ /* 0x000fcc00008f0c0d */
[----:B------:R-:W2:Y:S01]  /*11720*/  LD.E.128 R12, desc[UR6][R12.64+0x100] ;  /* 0x000100060c0c7980 */ /* 0x000ea2000c101d00 */
        /* <DEDUP_REMOVED lines=8> */
[C---:B----4-:R-:W-:Y:S01]  /*117b0*/  IMAD.U32 R22, R4.reuse, 0x10000, RZ ;  /* 0x0001000004167824 */ /* 0x050fe200078e00ff */
[----:B------:R-:W-:Y:S01]  /*117c0*/  LOP3.LUT R21, R4, 0xffff0000, RZ, 0xc0, !PT ;  /* 0xffff000004157812 */ /* 0x000fe200078ec0ff */
[----:B------:R-:W-:Y:S01]  /*117d0*/  IMAD.U32 R32, R6, 0x10000, RZ ;  /* 0x0001000006207824 */ /* 0x000fe200078e00ff */
[C---:B------:R-:W-:Y:S02]  /*117e0*/  SHF.L.U32 R4, R5.reuse, 0x10, RZ ;  /* 0x0000001005047819 */ /* 0x040fe400000006ff */
[----:B------:R-:W-:Y:S02]  /*117f0*/  LOP3.LUT R34, R5, 0xffff0000, RZ, 0xc0, !PT ;  /* 0xffff000005227812 */ /* 0x000fe400078ec0ff */
[C---:B------:R-:W-:Y:S01]  /*11800*/  SHF.L.U32 R5, R7.reuse, 0x10, RZ ;  /* 0x0000001007057819 */ /* 0x040fe200000006ff */
[----:B--2---:R-:W-:Y:S01]  /*11810*/  IMAD.U32 R49, R10, 0x10000, RZ ;  /* 0x000100000a317824 */ /* 0x004fe200078e00ff */
[----:B-1----:R-:W-:Y:S01]  /*11820*/  LOP3.LUT R46, R7, 0xffff0000, RZ, 0xc0, !PT ;  /* 0xffff0000072e7812 */ /* 0x002fe200078ec0ff */
        /* <DEDUP_REMOVED lines=44> */
.L_x_4307:
[----:B------:R-:W-:Y:S05]  /*11af0*/  BSYNC B0 ;  /* 0x0000000000007941 */ /* 0x000fea0003800000 */
.L_x_4306:
        /* <DEDUP_REMOVED lines=25> */
[C---:B----45:R-:W-:Y:S01]  /*11c90*/  IMAD.U32 R20, R16.reuse, 0x10000, RZ ;  /* 0x0001000010147824 */ /* 0x070fe200078e00ff */
        /* <DEDUP_REMOVED lines=59> */
.L_x_4309:
[----:B------:R-:W-:Y:S05]  /*12050*/  BSYNC B0 ;  /* 0x0000000000007941 */ /* 0x000fea0003800000 */
.L_x_4308:
[----:B-----5:R3:W-:Y:S02]  /*12060*/  STS.128 [R239+0x6800], R16 ;  /* 0x00680010ef007388 */ /* 0x0207e40000000c00 */
.L_x_4301:
[----:B------:R-:W-:Y:S05]  /*12070*/  BSYNC B1 ;  /* 0x0000000000017941 */ /* 0x000fea0003800000 */
.L_x_4300:
        /* <DEDUP_REMOVED lines=42> */
[----:B------:R-:W-:Y:S01]  /*12320*/  IMAD.U32 R45, R6, 0x10000, RZ ;  /* 0x00010000062d7824 */ /* 0x000fe200078e00ff */
[C---:B------:R-:W-:Y:S02]  /*12330*/  SHF.L.U32 R4, R5.reuse, 0x10, RZ ;  /* 0x0000001005047819 */ /* 0x040fe400000006ff */
[----:B-1----:R-:W-:Y:S02]  /*12340*/  LOP3.LUT R46, R5, 0xffff0000, RZ, 0xc0, !PT ;  /* 0xffff0000052e7812 */ /* 0x002fe400078ec0ff */
        /* <DEDUP_REMOVED lines=18> */
[----:B------:R-:W-:Y:S01]  /*12470*/  FMUL.FTZ R7, R4, R7 ;  /* 0x0000000704077220 */ /* 0x000fe20000410000 */
[----:B------:R-:W-:Y:S01]  /*12480*/  FMUL.FTZ R50, R45, R50 ;  /* 0x000000322d327220 */ /* 0x000fe20000410000 */
        /* <DEDUP_REMOVED lines=27> */
.L_x_4313:
[----:B------:R-:W-:Y:S05]  /*12640*/  BSYNC B0 ;  /* 0x0000000000007941 */ /* 0x000fea0003800000 */
.L_x_4312:
        /* <DEDUP_REMOVED lines=15> */
[----:B------:R-:W3:Y:S01]  /*12740*/  LD.E.128 R4, desc[UR6][R4.64+0x80] ;  /* 0x0000800604047980 */ /* 0x000ee2000c101d00 */
[----:B------:R-:W-:Y:S02]  /*12750*/  LEA.HI.X R9, R11, R37, R9, 0x1, P2 ;  /* 0x000000250b097211 */ /* 0x000fe400010f0c09 */
[----:B------:R-:W-:-:S04]  /*12760*/  IADD3 R15, P2, R13, R30, RZ ;  /* 0x0000001e0d0f7210 */ /* 0x000fc80007f5e0ff */
[----:B------:R-:W1:Y:S01]  /*12770*/  LD.E.128 R8, desc[UR6][R8.64+0x80] ;  /* 0x0000800608087980 */ /* 0x000e62000c101d00 */
[----:B------:R-:W-:Y:S02]  /*12780*/  LEA.HI.X.SX32 R13, R13, R31, 0x1, P2 ;  /* 0x0000001f0d0d7211 */ /* 0x000fe400010f0eff */
[----:B------:R-:W-:-:S04]  /*12790*/  LEA R12, P2, R15, R38, 0x1 ;  /* 0x000000260f0c7211 */ /* 0x000fc800078408ff */
[----:B------:R-:W-:-:S06]  /*127a0*/  LEA.HI.X R13, R15, R39, R13, 0x1, P2 ;  /* 0x000000270f0d7211 */ /* 0x000fcc00010f0c0d */
[----:B------:R-:W2:Y:S01]  /*127b0*/  LD.E.128 R12, desc[UR6][R12.64+0x80] ;  /* 0x000080060c0c7980 */ /* 0x000ea2000c101d00 */
[C---:B----45:R-:W-:Y:S01]  /*127c0*/  IMAD.U32 R21, R16.reuse, 0x10000, RZ ;  /* 0x0001000010157824 */ /* 0x070fe200078e00ff */
        /* <DEDUP_REMOVED lines=13> */
[----:B-1----:R-:W-:Y:S01]  /*128a0*/  IMAD.U32 R47, R8, 0x10000, RZ ;  /* 0x00010000082f7824 */ /* 0x002fe200078e00ff */
        /* <DEDUP_REMOVED lines=20> */
[----:B--2---:R-:W-:-:S02]  /*129f0*/  IMAD.U32 R8, R12, 0x10000, RZ ;  /* 0x000100000c087824 */ /* 0x004fc400078e00ff */
        /* <DEDUP_REMOVED lines=24> */
.L_x_4315:
[----:B------:R-:W-:Y:S05]  /*12b80*/  BSYNC B0 ;  /* 0x0000000000007941 */ /* 0x000fea0003800000 */
.L_x_4314:
        /* <DEDUP_REMOVED lines=26> */
[----:B------:R-:W-:Y:S02]  /*12d30*/  LOP3.LUT R19, R22, 0xffff0000, RZ, 0xc0, !PT ;  /* 0xffff000016137812 */ /* 0x000fe400078ec0ff */
[C---:B------:R-:W-:Y:S02]  /*12d40*/  LOP3.LUT R18, R23.reuse, 0xffff0000, RZ, 0xc0, !PT ;  /* 0xffff000017127812 */ /* 0x040fe400078ec0ff */
[----:B------:R-:W-:Y:S02]  /*12d50*/  SHF.L.U32 R32, R23, 0x10, RZ ;  /* 0x0000001017207819 */ /* 0x000fe400000006ff */
[----:B------:R-:W-:-:S02]  /*12d60*/  LOP3.LUT R0, R21, 0xffff0000, RZ, 0xc0, !PT ;  /* 0xffff000015007812 */ /* 0x000fc400078ec0ff */
[----:B------:R-:W-:Y:S01]  /*12d70*/  SHF.L.U32 R21, R21, 0x10, RZ ;  /* 0x0000001015157819 */ /* 0x000fe200000006ff */
[C---:B----4-:R-:W-:Y:S01]  /*12d80*/  IMAD.U32 R23, R4.reuse, 0x10000, RZ ;  /* 0x0001000004177824 */ /* 0x050fe200078e00ff */
        /* <DEDUP_REMOVED lines=51> */
.L_x_4317:
[----:B------:R-:W-:Y:S05]  /*130c0*/  BSYNC B0 ;  /* 0x0000000000007941 */ /* 0x000fea0003800000 */
.L_x_4316:
        /* <DEDUP_REMOVED lines=37> */
[----:B--2---:R-:W-:Y:S02]  /*13320*/  LOP3.LUT R42, R5, 0xffff0000, RZ, 0xc0, !PT ;  /* 0xffff0000052a7812 */ /* 0x004fe400078ec0ff */
[C---:B------:R-:W-:Y:S02]  /*13330*/  SHF.L.U32 R5, R7.reuse, 0x10, RZ ;  /* 0x0000001007057819 */ /* 0x040fe400000006ff */
[----:B------:R-:W-:Y:S01]  /*13340*/  LOP3.LUT R43, R7, 0xffff0000, RZ, 0xc0, !PT ;  /* 0xffff0000072b7812 */ /* 0x000fe200078ec0ff */
[----:B------:R-:W-:Y:S01]  /*13350*/  IMAD.U32 R44, R8, 0x10000, RZ ;  /* 0x00010000082c7824 */ /* 0x000fe200078e00ff */
[C---:B------:R-:W-:Y:S01]  /*13360*/  SHF.L.U32 R7, R9.reuse, 0x10, RZ ;  /* 0x0000001009077819 */ /* 0x040fe200000006ff */
[----:B------:R-:W-:Y:S01]  /*13370*/  IMAD.U32 R45, R10, 0x10000, RZ ;  /* 0x000100000a2d7824 */ /* 0x000fe200078e00ff */
[----:B-1----:R-:W-:Y:S01]  /*13380*/  LOP3.LUT R47, R9, 0xffff0000, RZ, 0xc0, !PT ;  /* 0xffff0000092f7812 */ /* 0x002fe200078ec0ff */
        /* <DEDUP_REMOVED lines=41> */
.L_x_4319:
[----:B------:R-:W-:Y:S05]  /*13620*/  BSYNC B0 ;  /* 0x0000000000007941 */ /* 0x000fea0003800000 */
.L_x_4318:
[----:B-----5:R3:W-:Y:S02]  /*13630*/  STS.128 [R239+0x7000], R16 ;  /* 0x00700010ef007388 */ /* 0x0207e40000000c00 */
.L_x_4311:
[----:B------:R-:W-:Y:S05]  /*13640*/  BSYNC B1 ;  /* 0x0000000000017941 */ /* 0x000fea0003800000 */
.L_x_4310:
[----:B------:R-:W-:-:S05]  /*13650*/  VIADD R0, R148, 0x30 ;  /* 0x0000003094007836 */ /* 0x000fca0000000000 */
[----:B------:R-:W-:-:S04]  /*13660*/  ISETP.GE.AND P0, PT, R0, R35, PT ;  /* 0x000000230000720c */ /* 0x000fc80003f06270 */
[----:B------:R-:W-:-:S13]  /*13670*/  ISETP.LT.OR P0, PT, R52, -0x187, P0 ;  /* 0xfffffe793400780c */ /* 0x000fda0000701670 */
[----:B------:R-:W-:Y:S05]  /*13680*/  @P0 BRA `(.L_x_4281) ;  /* 0x0000001800140947 */ /* 0x000fea0003800000 */
[----:B---3--:R3:W5:Y:S01]  /*13690*/  LD.E.128 R16, desc[UR6][R40.64] ;  /* 0x0000000628107980 */ /* 0x008762000c101d00 */
        /* <DEDUP_REMOVED lines=13> */
[----:B------:R-:W-:Y:S02]  /*13770*/  IMAD.MOV.U32 R13, RZ, RZ, RZ ;  /* 0x000000ffff0d7224 */ /* 0x000fe400078e00ff */
[----:B------:R-:W-:Y:S01]  /*13780*/  IMAD.WIDE R4, R5, 0x2, R40 ;  /* 0x0000000205047825 */ /* 0x000fe200078e0228 */
[----:B------:R-:W-:Y:S02]  /*13790*/  LEA.HI.X.SX32 R9, R9, R31, 0x1, P3 ;  /* 0x0000001f09097211 */ /* 0x000fe400018f0eff */
[----:B-----5:R-:W-:Y:S02]  /*137a0*/  LEA R8, P3, R11, R36, 0x1 ;  /* 0x000000240b087211 */ /* 0x020fe400078608ff */
[----:B------:R-:W-:Y:S01]  /*137b0*/  @P2 IADD3 R13, -R29, RZ, RZ ;  /* 0x000000ff1d0d2210 */ /* 0x000fe20007ffe1ff */
[----:B------:R-:W3:Y:S01]  /*137c0*/  LD.E.128 R4, desc[UR6][R4.64] ;  /* 0x0000000604047980 */ /* 0x000ee2000c101d00 */
[----:B------:R-:W-:-:S02]  /*137d0*/  LEA.HI.X R9, R11, R37, R9, 0x1, P3 ;  /* 0x000000250b097211 */ /* 0x000fc400018f0c09 */
[----:B------:R-:W-:-:S04]  /*137e0*/  IADD3 R15, P3, R13, R30, RZ ;  /* 0x0000001e0d0f7210 */ /* 0x000fc80007f7e0ff */
[----:B------:R-:W1:Y:S01]  /*137f0*/  LD.E.128 R8, desc[UR6][R8.64] ;  /* 0x0000000608087980 */ /* 0x000e62000c101d00 */
[----:B------:R-:W-:Y:S02]  /*13800*/  LEA.HI.X.SX32 R13, R13, R31, 0x1, P3 ;  /* 0x0000001f0d0d7211 */ /* 0x000fe400018f0eff */
[----:B------:R-:W-:-:S04]  /*13810*/  LEA R12, P3, R15, R38, 0x1 ;  /* 0x000000260f0c7211 */ /* 0x000fc800078608ff */
[----:B------:R-:W-:-:S06]  /*13820*/  LEA.HI.X R13, R15, R39, R13, 0x1, P3 ;  /* 0x000000270f0d7211 */ /* 0x000fcc00018f0c0d */
[----:B------:R-:W3:Y:S01]  /*13830*/  LD.E.128 R12, desc[UR6][R12.64] ;  /* 0x000000060c0c7980 */ /* 0x000ee2000c101d00 */
[C---:B--2-4-:R-:W-:Y:S01]  /*13840*/  IMAD.U32 R21, R16.reuse, 0x10000, RZ ;  /* 0x0001000010157824 */ /* 0x054fe200078e00ff */
        /* <DEDUP_REMOVED lines=59> */
.L_x_4321:
[----:B------:R-:W-:Y:S05]  /*13c00*/  BSYNC B0 ;  /* 0x0000000000007941 */ /* 0x000fea0003800000 */
.L_x_4320:
[----:B-----5:R1:W-:Y:S04]  /*13c10*/  STS.128 [R239+0x1800], R16 ;  /* 0x00180010ef007388 */ /* 0x0203e80000000c00 */
[----:B--2-4-:R1:W5:Y:S01]  /*13c20*/  LD.E.128 R20, desc[UR6][R40.64+0x80] ;  /* 0x0000800628147980 */ /* 0x014362000c101d00 */
        /* <DEDUP_REMOVED lines=21> */
[C---:B-1---5:R-:W-:Y:S01]  /*13d80*/  IMAD.U32 R18, R20.reuse, 0x10000, RZ ;  /* 0x0001000014127824 */ /* 0x062fe200078e00ff */
        /* <DEDUP_REMOVED lines=59> */
.L_x_4323:
[----:B------:R-:W-:Y:S05]  /*14140*/  BSYNC B0 ;  /* 0x0000000000007941 */ /* 0x000fea0003800000 */
.L_x_4322:
[----:B-----5:R2:W-:Y:S04]  /*14150*/  STS.128 [R239+0x3800], R20 ;  /* 0x00380014ef007388 */ /* 0x0205e80000000c00 */
[----:B-1----:R2:W5:Y:S01]  /*14160*/  LD.E.128 R16, desc[UR6][R40.64+0x100] ;  /* 0x0001000628107980 */ /* 0x002562000c101d00 */
        /* <DEDUP_REMOVED lines=56> */
[----:B------:R-:W-:-:S02]  /*144f0*/  IMAD.U32 R8, R12, 0x10000, RZ ;  /* 0x000100000c087824 */ /* 0x000fc400078e00ff */
        /* <DEDUP_REMOVED lines=24> */
.L_x_4325:
[----:B------:R-:W-:Y:S05]  /*14680*/  BSYNC B0 ;  /* 0x0000000000007941 */ /* 0x000fea0003800000 */
.L_x_4324:
[----:B-----5:R1:W-:Y:S04]  /*14690*/  STS.128 [R239+0x5800], R16 ;  /* 0x00580010ef007388 */ /* 0x0203e80000000c00 */
[----:B------:R1:W5:Y:S01]  /*146a0*/  LD.E.128 R4, desc[UR6][R40.64+0x180] ;  /* 0x0001800628047980 */ /* 0x000362000c101d00 */
[----:B------:R-:W-:Y:S01]  /*146b0*/  IADD3 R24, R24, 0xc0, RZ ;  /* 0x000000c018187810 */ /* 0x000fe20007ffe0ff */
[----:B------:R-:W-:Y:S03]  /*146c0*/  BSSY B0, `(.L_x_4326) ;  /* 0x0000053000007945 */ /* 0x000fe60003800000 */
[----:B------:R-:W-:-:S13]  /*146d0*/  ISETP.GE.AND P0, PT, R24, R3, PT ;  /* 0x000000031800720c */ /* 0x000fda0003f06270 */
        /* <DEDUP_REMOVED lines=15> */
[C---:B-1----:R-:W-:Y:S01]  /*147d0*/  IADD3 R17, P1, R3.reuse, R30, RZ ;  /* 0x0000001e03117210 */ /* 0x042fe20007f3e0ff */
[----:B------:R-:W3:Y:S03]  /*147e0*/  LD.E.128 R12, desc[UR6][R14.64] ;  /* 0x000000060e0c7980 */ /* 0x000ee6000c101d00 */
[----:B------:R-:W-:Y:S02]  /*147f0*/  LEA.HI.X.SX32 R3, R3, R31, 0x1, P1 ;  /* 0x0000001f03037211 */ /* 0x000fe400008f0eff */
[----:B------:R-:W-:-:S04]  /*14800*/  LEA R16, P1, R17, R38, 0x1 ;  /* 0x0000002611107211 */ /* 0x000fc800078208ff */
[----:B------:R-:W-:-:S06]  /*14810*/  LEA.HI.X R17, R17, R39, R3, 0x1, P1 ;  /* 0x0000002711117211 */ /* 0x000fcc00008f0c03 */
[----:B------:R-:W3:Y:S01]  /*14820*/  LD.E.128 R16, desc[UR6][R16.64] ;  /* 0x0000000610107980 */ /* 0x000ee2000c101d00 */
[C---:B-----5:R-:W-:Y:S01]  /*14830*/  LOP3.LUT R3, R5.reuse, 0xffff0000, RZ, 0xc0, !PT ;  /* 0xffff000005037812 */ /* 0x060fe200078ec0ff */
[----:B--2---:R-:W-:Y:S01]  /*14840*/  IMAD.U32 R20, R4, 0x10000, RZ ;  /* 0x0001000004147824 */ /* 0x004fe200078e00ff */
[----:B------:R-:W-:Y:S01]  /*14850*/  SHF.L.U32 R22, R5, 0x10, RZ ;  /* 0x0000001005167819 */ /* 0x000fe200000006ff */
[----:B------:R-:W-:Y:S01]  /*14860*/  IMAD.U32 R21, R6, 0x10000, RZ ;  /* 0x0001000006157824 */ /* 0x000fe200078e00ff */
[C---:B------:R-:W-:Y:S02]  /*14870*/  LOP3.LUT R5, R7.reuse, 0xffff0000, RZ, 0xc0, !PT ;  /* 0xffff000007057812 */ /* 0x040fe400078ec0ff */
[----:B------:R-:W-:Y:S02]  /*14880*/  SHF.L.U32 R24, R7, 0x10, RZ ;  /* 0x0000001007187819 */ /* 0x000fe400000006ff */
[----:B------:R-:W-:Y:S02]  /*14890*/  LOP3.LUT R4, R4, 0xffff0000, RZ, 0xc0, !PT ;  /* 0xffff000004047812 */ /* 0x000fe400078ec0ff */
[----:B------:R-:W-:-:S02]  /*148a0*/  LOP3.LUT R6, R6, 0xffff0000, RZ, 0xc0, !PT ;  /* 0xffff000006067812 */ /* 0x000fc400078ec0ff */
[C---:B----4-:R-:W-:Y:S01]  /*148b0*/  SHF.L.U32 R7, R9.reuse, 0x10, RZ ;  /* 0x0000001009077819 */ /* 0x050fe200000006ff */
[----:B------:R-:W-:Y:S01]  /*148c0*/  IMAD.U32 R23, R8, 0x10000, RZ ;  /* 0x0001000008177824 */ /* 0x000fe200078e00ff */
[----:B------:R-:W-:Y:S01]  /*148d0*/  LOP3.LUT R29, R9, 0xffff0000, RZ, 0xc0, !PT ;  /* 0xffff0000091d7812 */ /* 0x000fe200078ec0ff */
[----:B------:R-:W-:Y:S01]  /*148e0*/  IMAD.U32 R25, R10, 0x10000, RZ ;  /* 0x000100000a197824 */ /* 0x000fe200078e00ff */
        /* <DEDUP_REMOVED lines=48> */
.L_x_4327:
[----:B------:R-:W-:Y:S05]  /*14bf0*/  BSYNC B0 ;  /* 0x0000000000007941 */ /* 0x000fea0003800000 */
.L_x_4326:
[----:B-----5:R4:W-:Y:S01]  /*14c00*/  STS.128 [R239+0x7800], R4 ;  /* 0x00780004ef007388 */ /* 0x0209e20000000c00 */
[----:B------:R-:W-:Y:S05]  /*14c10*/  BRA `(.L_x_4281) ;  /* 0x0000000000b07947 */ /* 0x000fea0003800000 */
.L_x_4249:
[----:B------:R-:W-:Y:S02]  /*14c20*/  IMAD.IADD R71, R238, 0x1, -R71 ;  /* 0x00000001ee477824 */ /* 0x000fe400078e0a47 */
[C---:B------:R-:W-:Y:S02]  /*14c30*/  VIADD R28, R148.reuse, 0x10 ;  /* 0x00000010941c7836 */ /* 0x040fe40000000000 */
[C---:B------:R-:W-:Y:S01]  /*14c40*/  VIADD R0, R148.reuse, 0x30 ;  /* 0x0000003094007836 */ /* 0x040fe20000000000 */
[CC--:B------:R-:W-:Y:S01]  /*14c50*/  ISETP.GE.AND P6, PT, R148.reuse, R71.reuse, PT ;  /* 0x000000479400720c */ /* 0x0c0fe20003fc6270 */
[----:B------:R-:W-:Y:S01]  /*14c60*/  VIADD R2, R148, 0x20 ;  /* 0x0000002094027836 */ /* 0x000fe20000000000 */
[-C--:B------:R-:W-:Y:S02]  /*14c70*/  ISETP.GE.AND P5, PT, R28, R71.reuse, PT ;  /* 0x000000471c00720c */ /* 0x080fe40003fa6270 */
[-C--:B------:R-:W-:Y:S02]  /*14c80*/  ISETP.GE.AND P3, PT, R0, R71.reuse, PT ;  /* 0x000000470000720c */ /* 0x080fe40003f66270 */
[----:B------:R-:W-:-:S07]  /*14c90*/  ISETP.GE.AND P4, PT, R2, R71, PT ;  /* 0x000000470200720c */ /* 0x000fce0003f86270 */
[C---:B---3--:R-:W-:Y:S02]  /*14ca0*/  @!P6 LEA R8, P2, R144.reuse, R152, 0x1 ;  /* 0x000000989008e211 */ /* 0x048fe400078408ff */
[-C--:B------:R-:W-:Y:S02]  /*14cb0*/  @!P5 IADD3 R5, P1, R5, R144.reuse, RZ ;  /* 0x000000900505d210 */ /* 0x080fe40007f3e0ff */
[----:B------:R-:W-:Y:S01]  /*14cc0*/  @!P3 IMAD.MOV.U32 R10, RZ, RZ, R144 ;  /* 0x000000ffff0ab224 */ /* 0x000fe200078e0090 */
[--C-:B------:R-:W-:Y:S01]  /*14cd0*/  @!P6 LEA.HI.X R9, R144, R153, R147.reuse, 0x1, P2 ;  /* 0x000000999009e211 */ /* 0x100fe200010f0c93 */
[--C-:B------:R-:W-:Y:S01]  /*14ce0*/  @!P3 IMAD.MOV.U32 R11, RZ, RZ, R147.reuse ;  /* 0x000000ffff0bb224 */ /* 0x100fe200078e0093 */
[C---:B------:R-:W-:Y:S01]  /*14cf0*/  @!P4 LEA R3, P0, R150.reuse, R144, 0x5 ;  /* 0x000000909603c211 */ /* 0x040fe200078028ff */
[----:B------:R-:W-:Y:S01]  /*14d00*/  @!P5 IMAD.X R7, R7, 0x1, R147, P1 ;  /* 0x000000010707d824 */ /* 0x000fe200008e0693 */
[-C--:B------:R-:W-:Y:S01]  /*14d10*/  @!P5 LEA R6, P1, R5, R152.reuse, 0x1 ;  /* 0x000000980506d211 */ /* 0x080fe200078208ff */
[----:B------:R-:W-:Y:S01]  /*14d20*/  @!P3 IMAD R4, R151, 0x30, RZ ;  /* 0x000000309704b824 */ /* 0x000fe200078e02ff */
[C---:B------:R-:W-:Y:S01]  /*14d30*/  @!P4 LEA.HI.X R146, R150.reuse, R147, R151, 0x5, P0 ;  /* 0x000000939692c211 */ /* 0x040fe200000f2c97 */
[----:B------:R-:W-:Y:S01]  /*14d40*/  @!P3 IMAD.WIDE.U32 R10, R150, 0x30, R10 ;  /* 0x00000030960ab825 */ /* 0x000fe200078e000a */
[-C--:B------:R-:W-:Y:S01]  /*14d50*/  @!P5 LEA.HI.X R7, R5, R153.reuse, R7, 0x1, P1 ;  /* 0x000000990507d211 */ /* 0x080fe200008f0c07 */
[----:B------:R-:W-:Y:S01]  /*14d60*/  @!PT LDS RZ, [RZ] ;  /* 0x00000000fffff984 */ /* 0x000fe20000000800 */
[----:B------:R-:W-:Y:S01]  /*14d70*/  @!PT LDS RZ, [RZ] ;  /* 0x00000000fffff984 */ /* 0x000fe20000000800 */
[----:B------:R-:W-:Y:S01]  /*14d80*/  @!PT LDS RZ, [RZ] ;  /* 0x00000000fffff984 */ /* 0x000fe20000000800 */
[----:B------:R1:W-:Y:S01]  /*14d90*/  @!P6 LDGSTS.E.BYPASS.LTC128B.128 [R239], desc[UR6][R8.64] ;  /* 0x0000000008efefae */ /* 0x0003e2000b901d46 */
[-C--:B------:R-:W-:Y:S01]  /*14da0*/  @!P4 LEA R12, P1, R3, R152.reuse, 0x1 ;  /* 0x00000098030cc211 */ /* 0x080fe200078208ff */
[----:B------:R-:W-:Y:S01]  /*14db0*/  @!P3 IMAD.IADD R5, R11, 0x1, R4 ;  /* 0x000000010b05b824 */ /* 0x000fe200078e0204 */
[----:B------:R-:W-:Y:S01]  /*14dc0*/  @!P3 LEA R4, P0, R10, R152, 0x1 ;  /* 0x000000980a04b211 */ /* 0x000fe200078008ff */
[----:B------:R1:W-:Y:S01]  /*14dd0*/  @!P6 LDGSTS.E.BYPASS.LTC128B.128 [R239+0x2000], desc[UR6][R8.64+0x80] ;  /* 0x0200008008efefae */ /* 0x0003e2000b901d46 */
[----:B------:R-:W-:-:S02]  /*14de0*/  @!P4 LEA.HI.X R13, R3, R153, R146, 0x1, P1 ;  /* 0x00000099030dc211 */ /* 0x000fc400008f0c92 */
[----:B------:R-:W-:Y:S01]  /*14df0*/  @!P3 LEA.HI.X R5, R10, R153, R5, 0x1, P0 ;  /* 0x000000990a05b211 */ /* 0x000fe200000f0c05 */
[----:B------:R1:W-:Y:S04]  /*14e00*/  @!P6 LDGSTS.E.BYPASS.LTC128B.128 [R239+0x4000], desc[UR6][R8.64+0x100] ;  /* 0x0400010008efefae */ /* 0x0003e8000b901d46 */
        /* <DEDUP_REMOVED lines=12> */
[----:B------:R1:W-:Y:S02]  /*14ed0*/  @!P3 LDGSTS.E.BYPASS.LTC128B.128 [R239+0x7800], desc[UR6][R4.64+0x180] ;  /* 0x0780018004efbfae */ /* 0x0003e4000b901d46 */
.L_x_4281:
[----:B------:R-:W-:Y:S05]  /*14ee0*/  BSYNC B2 ;  /* 0x0000000000027941 */ /* 0x000fea0003800000 */
.L_x_4248:
[----:B------:R-:W-:Y:S01]  /*14ef0*/  LEA R3, R165, 0xffffffc0, 0x6 ;  /* 0xffffffc0a5037811 */ /* 0x000fe200078e30ff */
[----:B------:R-:W-:Y:S01]  /*14f00*/  IMAD.SHL.U32 R25, R69, 0x40, RZ ;  /* 0x0000004045197824 */ /* 0x000fe200078e00ff */
[----:B-1--4-:R-:W-:Y:S01]  /*14f10*/  SHF.R.S32.HI R7, RZ, 0x4, R70 ;  /* 0x00000004ff077819 */ /* 0x012fe20000011446 */
[----:B------:R-:W-:Y:S02]  /*14f20*/  BSSY B1, `(.L_x_4328) ;  /* 0x0000209000017945 */ /* 0x000fe40003800000 */
[----:B------:R-:W-:Y:S01]  /*14f30*/  IMAD.IADD R5, R54, 0x1, -R3 ;  /* 0x0000000136057824 */ /* 0x000fe200078e0a03 */
[----:B------:R-:W-:Y:S02]  /*14f40*/  LEA.HI R70, R70, R7, RZ, 0x1 ;  /* 0x0000000746467211 */ /* 0x000fe400078f08ff */
[----:B------:R-:W-:Y:S02]  /*14f50*/  LOP3.LUT R25, R25, 0xfffffe00, RZ, 0xc0, !PT ;  /* 0xfffffe0019197812 */ /* 0x000fe400078ec0ff */
[----:B------:R-:W-:-:S02]  /*14f60*/  ISETP.GE.AND P1, PT, R28, R5, PT ;  /* 0x000000051c00720c */ /* 0x000fc40003f26270 */
[-C--:B------:R-:W-:Y:S02]  /*14f70*/  ISETP.GE.AND P4, PT, R148, R5.reuse, PT ;  /* 0x000000059400720c */ /* 0x080fe40003f86270 */
[CC--:B------:R-:W-:Y:S02]  /*14f80*/  ISETP.GE.AND P0, PT, R2.reuse, R5.reuse, PT ;  /* 0x000000050200720c */ /* 0x0c0fe40003f06270 */
[-C--:B------:R-:W-:Y:S01]  /*14f90*/  ISETP.GE.AND P2, PT, R2, R5.reuse, PT ;  /* 0x000000050200720c */ /* 0x080fe20003f46270 */
[----:B------:R-:W-:Y:S01]  /*14fa0*/  IMAD.SHL.U32 R2, R60, 0x40, RZ ;  /* 0x000000403c027824 */ /* 0x000fe200078e00ff */
[----:B------:R-:W-:Y:S02]  /*14fb0*/  ISETP.GE.AND P3, PT, R28, R5, PT ;  /* 0x000000051c00720c */ /* 0x000fe40003f66270 */
[----:B------:R-:W-:Y:S02]  /*14fc0*/  LOP3.LUT R70, R70, 0xfffffffe, RZ, 0xc0, !PT ;  /* 0xfffffffe46467812 */ /* 0x000fe400078ec0ff */
[----:B------:R-:W-:-:S02]  /*14fd0*/  LOP3.LUT R9, R2, 0x1c0, RZ, 0xc0, !PT ;  /* 0x000001c002097812 */ /* 0x000fc400078ec0ff */
[C---:B--2---:R-:W-:Y:S01]  /*14fe0*/  @!P1 LEA R12, P5, R64.reuse, R232, 0x1 ;  /* 0x000000e8400c9211 */ /* 0x044fe200078a08ff */
[----:B------:R-:W-:Y:S02]  /*14ff0*/  @!P4 IMAD.MOV.U32 R230, RZ, RZ, R232 ;  /* 0x000000ffffe6c224 */ /* 0x000fe400078e00e8 */
[----:B------:R-:W-:Y:S01]  /*15000*/  IMAD.IADD R70, R7, 0x1, -R70 ;  /* 0x0000000107467824 */ /* 0x000fe200078e0a46 */
[----:B------:R-:W-:Y:S02]  /*15010*/  @!P1 LEA.HI.X R13, R64, R231, R65, 0x1, P5 ;  /* 0x000000e7400d9211 */ /* 0x000fe400028f0c41 */
[----:B------:R-:W-:Y:S01]  /*15020*/  ISETP.GE.AND P5, PT, R0, R5, PT ;  /* 0x000000050000720c */ /* 0x000fe20003fa6270 */
[----:B------:R-:W-:Y:S01]  /*15030*/  @!PT LDS RZ, [RZ] ;  /* 0x00000000fffff984 */ /* 0x000fe20000000800 */
[----:B------:R-:W-:Y:S01]  /*15040*/  @!PT LDS RZ, [RZ] ;  /* 0x00000000fffff984 */ /* 0x000fe20000000800 */
[----:B------:R-:W-:Y:S01]  /*15050*/  @!PT LDS RZ, [RZ] ;  /* 0x00000000fffff984 */ /* 0x000fe20000000800 */
[----:B------:R-:W-:Y:S01]  /*15060*/  @!P4 LDGSTS.E.BYPASS.LTC128B.128 [R239+0x8000], desc[UR6][R230.64] ;  /* 0x08000000e6efcfae */ /* 0x000fe2000b901d46 */
[----:B------:R-:W-:-:S03]  /*15070*/  SHF.R.S32.HI R7, RZ, 0x1f, R52 ;  /* 0x0000001fff077819 */ /* 0x000fc60000011434 */
[----:B------:R-:W-:Y:S01]  /*15080*/  @!P4 LDGSTS.E.BYPASS.LTC128B.128 [R239+0xa000], desc[UR6][R230.64+0x80] ;  /* 0x0a000080e6efcfae */ /* 0x000fe2000b901d46 */
[----:B------:R-:W-:Y:S01]  /*15090*/  LEA.HI R7, R7, R52, RZ, 0x5 ;  /* 0x0000003407077211 */ /* 0x000fe200078f28ff */
[----:B------:R-:W-:Y:S02]  /*150a0*/  IMAD.SHL.U32 R52, R52, 0x2, RZ ;  /* 0x0000000234347824 */ /* 0x000fe400078e00ff */
[----:B------:R-:W-:Y:S04]  /*150b0*/  @!P4 LDGSTS.E.BYPASS.LTC128B.128 [R239+0xc000], desc[UR6][R230.64+0x100] ;  /* 0x0c000100e6efcfae */ /* 0x000fe8000b901d46 */
[----:B------:R1:W-:Y:S01]  /*150c0*/  @!P4 LDGSTS.E.BYPASS.LTC128B.128 [R239+0xe000], desc[UR6][R230.64+0x180] ;  /* 0x0e000180e6efcfae */ /* 0x0003e2000b901d46 */
[----:B------:R-:W-:Y:S01]  /*150d0*/  @!P5 IMAD R2, R167, 0x60, RZ ;  /* 0x00000060a702d824 */ /* 0x000fe200078e02ff */
[C---:B------:R-:W-:Y:S01]  /*150e0*/  ISETP.GE.AND P4, PT, R148.reuse, R5, PT ;  /* 0x000000059400720c */ /* 0x040fe20003f86270 */
[----:B------:R-:W-:Y:S01]  /*150f0*/  IMAD.SHL.U32 R148, R148, 0x8, RZ ;  /* 0x0000000894947824 */ /* 0x000fe200078e00ff */
[----:B------:R-:W-:Y:S04]  /*15100*/  @!P1 LDGSTS.E.BYPASS.LTC128B.128 [R239+0x8800], desc[UR6][R12.64] ;  /* 0x088000000cef9fae */ /* 0x000fe8000b901d46 */
[----:B------:R-:W-:Y:S01]  /*15110*/  @!P1 LDGSTS.E.BYPASS.LTC128B.128 [R239+0xa800], desc[UR6][R12.64+0x80] ;  /* 0x0a8000800cef9fae */ /* 0x000fe2000b901d46 */
[----:B------:R-:W-:-:S02]  /*15120*/  LOP3.LUT R148, R9, 0x8, R148, 0xf8, !PT ;  /* 0x0000000809947812 */ /* 0x000fc400078ef894 */
[----:B------:R-:W-:Y:S01]  /*15130*/  SHF.R.U32.HI R9, RZ, 0x3, R9 ;  /* 0x00000003ff097819 */ /* 0x000fe20000011609 */
[----:B------:R-:W-:Y:S03]  /*15140*/  @!P1 LDGSTS.E.BYPASS.LTC128B.128 [R239+0xc800], desc[UR6][R12.64+0x100] ;  /* 0x0c8001000cef9fae */ /* 0x000fe6000b901d46 */
[----:B------:R-:W-:Y:S01]  /*15150*/  LOP3.LUT R9, R148, R9, RZ, 0x3c, !PT ;  /* 0x0000000994097212 */ /* 0x000fe200078e3cff */
[----:B------:R2:W-:Y:S04]  /*15160*/  @!P1 LDGSTS.E.BYPASS.LTC128B.128 [R239+0xe800], desc[UR6][R12.64+0x180] ;  /* 0x0e8001800cef9fae */ /* 0x0005e8000b901d46 */
[C---:B------:R-:W-:Y:S02]  /*15170*/  IMAD R225, R70.reuse, 0x200, R9 ;  /* 0x0000020046e17824 */ /* 0x040fe400078e0209 */
[----:B------:R-:W-:-:S03]  /*15180*/  IMAD.SHL.U32 R9, R70, 0x8, RZ ;  /* 0x0000000846097824 */ /* 0x000fc600078e00ff */
[----:B------:R-:W-:Y:S01]  /*15190*/  LEA R225, R225, UR4, 0x1 ;  /* 0x00000004e1e17c11 */ /* 0x000fe2000f8e08ff */
[----:B-1----:R-:W-:-:S04]  /*151a0*/  @!P5 IMAD.MOV.U32 R230, RZ, RZ, R232 ;  /* 0x000000ffffe6d224 */ /* 0x002fc800078e00e8 */
[----:B------:R-:W-:Y:S02]  /*151b0*/  VIADD R223, R225, 0x8020 ;  /* 0x00008020e1df7836 */ /* 0x000fe40000000000 */
[----:B------:R-:W-:-:S04]  /*151c0*/  @!P5 IMAD.WIDE.U32 R10, R166, 0x60, R230 ;  /* 0x00000060a60ad825 */ /* 0x000fc800078e00e6 */
[----:B------:R-:W-:Y:S02]  /*151d0*/  @!P5 IMAD.IADD R11, R2, 0x1, R11 ;  /* 0x00000001020bd824 */ /* 0x000fe400078e020b */
[----:B------:R-:W-:Y:S01]  /*151e0*/  IMAD.SHL.U32 R2, R68, 0x40, RZ ;  /* 0x0000004044027824 */ /* 0x000fe200078e00ff */
[----:B--2---:R-:W-:-:S04]  /*151f0*/  @!P0 LEA R12, P1, R166, R232, 0x6 ;  /* 0x000000e8a60c8211 */ /* 0x004fc800078230ff */
[----:B------:R-:W-:Y:S02]  /*15200*/  LOP3.LUT R2, R2, 0x1c0, RZ, 0xc0, !PT ;  /* 0x000001c002027812 */ /* 0x000fe400078ec0ff */
[----:B------:R-:W-:Y:S02]  /*15210*/  @!P0 LEA.HI.X R13, R166, R231, R167, 0x6, P1 ;  /* 0x000000e7a60d8211 */ /* 0x000fe400008f34a7 */
[----:B------:R-:W-:Y:S02]  /*15220*/  ISETP.GE.AND P1, PT, R0, R5, PT ;  /* 0x000000050000720c */ /* 0x000fe40003f26270 */
[----:B------:R-:W-:Y:S01]  /*15230*/  LOP3.LUT R9, R2, 0x8, R9, 0xf8, !PT ;  /* 0x0000000802097812 */ /* 0x000fe200078ef809 */
[----:B------:R-:W-:Y:S01]  /*15240*/  @!P0 LDGSTS.E.BYPASS.LTC128B.128 [R239+0x9000], desc[UR6][R12.64] ;  /* 0x090000000cef8fae */ /* 0x000fe2000b901d46 */
[----:B------:R-:W-:-:S03]  /*15250*/  SHF.R.U32.HI R2, RZ, 0x3, R2 ;  /* 0x00000003ff027819 */ /* 0x000fc60000011602 */
[----:B------:R-:W-:Y:S01]  /*15260*/  @!P0 LDGSTS.E.BYPASS.LTC128B.128 [R239+0xb000], desc[UR6][R12.64+0x80] ;  /* 0x0b0000800cef8fae */ /* 0x000fe2000b901d46 */
[----:B------:R-:W-:-:S03]  /*15270*/  LOP3.LUT R2, R9, R2, RZ, 0x3c, !PT ;  /* 0x0000000209027212 */ /* 0x000fc600078e3cff */
[----:B------:R-:W-:Y:S02]  /*15280*/  @!P0 LDGSTS.E.BYPASS.LTC128B.128 [R239+0xd000], desc[UR6][R12.64+0x100] ;  /* 0x0d0001000cef8fae */ /* 0x000fe4000b901d46 */
[----:B------:R-:W-:Y:S02]  /*15290*/  @!P1 IMAD R0, R169, 0x60, RZ ;  /* 0x00000060a9009824 */ /* 0x000fe400078e02ff */
[----:B------:R1:W-:Y:S01]  /*152a0*/  @!P0 LDGSTS.E.BYPASS.LTC128B.128 [R239+0xf000], desc[UR6][R12.64+0x180] ;  /* 0x0f0001800cef8fae */ /* 0x0003e2000b901d46 */
[----:B------:R-:W-:-:S03]  /*152b0*/  @!P3 LEA R4, P0, R63, R244, 0x1 ;  /* 0x000000f43f04b211 */ /* 0x000fc600078008ff */
[----:B------:R-:W-:Y:S01]  /*152c0*/  @!P5 LDGSTS.E.BYPASS.LTC128B.128 [R239+0x9800], desc[UR6][R10.64] ;  /* 0x098000000aefdfae */ /* 0x000fe2000b901d46 */
[-C--:B------:R-:W-:Y:S02]  /*152d0*/  @!P3 LEA.HI.X R5, R63, R245.reuse, R62, 0x1, P0 ;  /* 0x000000f53f05b211 */ /* 0x080fe400000f0c3e */
[C---:B------:R-:W-:Y:S01]  /*152e0*/  @!P2 LEA R8, P0, R168.reuse, R244, 0x6 ;  /* 0x000000f4a808a211 */ /* 0x040fe200078030ff */
[----:B------:R-:W-:Y:S03]  /*152f0*/  @!P5 LDGSTS.E.BYPASS.LTC128B.128 [R239+0xb800], desc[UR6][R10.64+0x80] ;  /* 0x0b8000800aefdfae */ /* 0x000fe6000b901d46 */
[C---:B------:R-:W-:Y:S01]  /*15300*/  @!P2 LEA.HI.X R9, R168.reuse, R245, R169, 0x6, P0 ;  /* 0x000000f5a809a211 */ /* 0x040fe200000f34a9 */
[----:B------:R-:W-:Y:S04]  /*15310*/  @!P5 LDGSTS.E.BYPASS.LTC128B.128 [R239+0xd800], desc[UR6][R10.64+0x100] ;  /* 0x0d8001000aefdfae */ /* 0x000fe8000b901d46 */
[----:B------:R-:W-:Y:S04]  /*15320*/  @!P5 LDGSTS.E.BYPASS.LTC128B.128 [R239+0xf800], desc[UR6][R10.64+0x180] ;  /* 0x0f8001800aefdfae */ /* 0x000fe8000b901d46 */
[----:B------:R-:W0:Y:S01]  /*15330*/  LDGDEPBAR ;  /* 0x00000000000079af */ /* 0x000e220000000000 */
[----:B-1----:R-:W-:-:S04]  /*15340*/  @!P1 IMAD.WIDE.U32 R12, R168, 0x60, R244 ;  /* 0x00000060a80c9825 */ /* 0x002fc800078e00f4 */
[----:B------:R-:W-:Y:S01]  /*15350*/  @!P1 IMAD.IADD R13, R0, 0x1, R13 ;  /* 0x00000001000d9824 */ /* 0x000fe200078e020d */
[----:B------:R-:W-:-:S05]  /*15360*/  SHF.R.S32.HI R0, RZ, 0x5, R7 ;  /* 0x00000005ff007819 */ /* 0x000fca0000011407 */
[----:B------:R-:W-:Y:S02]  /*15370*/  IMAD R7, R0, 0x400, R25 ;  /* 0x0000040000077824 */ /* 0x000fe400078e0219 */
[----:B------:R-:W-:Y:S02]  /*15380*/  VIADD R0, R225, 0x8000 ;  /* 0x00008000e1007836 */ /* 0x000fe40000000000 */
[----:B------:R-:W-:Y:S01]  /*15390*/  IMAD.IADD R226, R2, 0x1, R7 ;  /* 0x0000000102e27824 */ /* 0x000fe200078e0207 */
[----:B------:R-:W-:-:S04]  /*153a0*/  DEPBAR.LE SB0, 0x0 ;  /* 0x000080000000791a */ /* 0x000fc80000000000 */
[----:B------:R-:W-:Y:S01]  /*153b0*/  BAR.SYNC.DEFER_BLOCKING 0x0 ;  /* 0x0000000000007b1d */ /* 0x000fe20000010000 */
[----:B------:R-:W-:-:S05]  /*153c0*/  LEA R226, R226, UR4, 0x1 ;  /* 0x00000004e2e27c11 */ /* 0x000fca000f8e08ff */
[--C-:B------:R-:W-:Y:S02]  /*153d0*/  IMAD R224, R55, 0x2, R226.reuse ;  /* 0x0000000237e07824 */ /* 0x100fe400078e02e2 */
[C---:B------:R-:W-:Y:S02]  /*153e0*/  IMAD R222, R53.reuse, 0x2, R226 ;  /* 0x0000000235de7824 */ /* 0x040fe400078e02e2 */
[----:B------:R-:W-:Y:S01]  /*153f0*/  IMAD R221, R53, 0x2, R224 ;  /* 0x0000000235dd7824 */ /* 0x000fe200078e02e0 */
        /* <DEDUP_REMOVED lines=43> */
[----:B------:R2:W-:Y:S01]  /*156b0*/  @!P1 LDGSTS.E.BYPASS.LTC128B.128 [R239+0x17800], desc[UR6][R12.64+0x180] ;  /* 0x178001800cef9fae */ /* 0x0005e2000b901d46 */
[----:B------:R-:W-:-:S03]  /*156c0*/  R2P PR, R60, 0x6 ;  /* 0x000000063c007804 */ /* 0x000fc60000000000 */
[----:B------:R-:W-:Y:S04]  /*156d0*/  LDSM.16.M88.4 R28, [R226] ;  /* 0x00000000e21c783b */ /* 0x000fe80000000200 */
[----:B---3--:R-:W3:Y:S04]  /*156e0*/  LDSM.16.M88.4 R16, [R225+0x8000] ;  /* 0x00800000e110783b */ /* 0x008ee80000000200 */
[----:B------:R-:W2:Y:S02]  /*156f0*/  LDSM.16.M88.4 R68, [R225+0x8800] ;  /* 0x00880000e144783b */ /* 0x000ea40000000200 */
[----:B------:R-:W-:-:S02]  /*15700*/  @P1 VIADD R223, R0, 0xffffffe0 ;  /* 0xffffffe000df1836 */ /* 0x000fc40000000000 */
[----:B------:R-:W4:Y:S01]  /*15710*/  LDSM.16.M88.4 R48, [R225+0x9000] ;  /* 0x00900000e130783b */ /* 0x000f220000000200 */
[----:B------:R-:W-:Y:S02]  /*15720*/  IMAD.MOV.U32 R0, RZ, RZ, 0x40 ;  /* 0x00000040ff007424 */ /* 0x000fe400078e00ff */
[C---:B------:R-:W-:Y:S01]  /*15730*/  VIADD R219, R223.reuse, 0x800 ;  /* 0x00000800dfdb7836 */ /* 0x040fe20000000000 */
[----:B-----5:R-:W4:Y:S01]  /*15740*/  LDSM.16.M88.4 R36, [R225+0x9800] ;  /* 0x00980000e124783b */ /* 0x020f220000000200 */
[C---:B------:R-:W-:Y:S01]  /*15750*/  VIADD R218, R223.reuse, 0x1000 ;  /* 0x00001000dfda7836 */ /* 0x040fe20000000000 */
[----:B------:R-:W-:Y:S01]  /*15760*/  SEL R0, R0, 0xffffffc0, !P2 ;  /* 0xffffffc000007807 */ /* 0x000fe20005000000 */
[C---:B------:R-:W-:Y:S01]  /*15770*/  VIADD R217, R223.reuse, 0x1800 ;  /* 0x00001800dfd97836 */ /* 0x040fe20000000000 */
[----:B-1----:R-:W-:Y:S01]  /*15780*/  LDSM.16.M88.4 R8, [R224] ;  /* 0x00000000e008783b */ /* 0x002fe20000000200 */
[----:B------:R-:W-:Y:S02]  /*15790*/  VIADD R215, R223, 0x2000 ;  /* 0x00002000dfd77836 */ /* 0x000fe40000000000 */
[----:B------:R-:W-:Y:S01]  /*157a0*/  IMAD.IADD R220, R225, 0x1, R0 ;  /* 0x00000001e1dc7824 */ /* 0x000fe200078e0200 */
[----:B------:R-:W1:Y:S01]  /*157b0*/  LDSM.16.M88.4 R4, [R223] ;  /* 0x00000000df04783b */ /* 0x000e620000000200 */
[----:B------:R-:W-:-:S02]  /*157c0*/  IMAD.IADD R216, R0, 0x1, R223 ;  /* 0x0000000100d87824 */ /* 0x000fc400078e02df */
[C---:B------:R-:W-:Y:S01]  /*157d0*/  VIADD R214, R223.reuse, 0x2800 ;  /* 0x00002800dfd67836 */ /* 0x040fe20000000000 */
[----:B------:R-:W1:Y:S01]  /*157e0*/  LDSM.16.M88.4 R44, [R223+0x800] ;  /* 0x00080000df2c783b */ /* 0x000e620000000200 */
[C---:B------:R-:W-:Y:S02]  /*157f0*/  VIADD R213, R223.reuse, 0x3000 ;  /* 0x00003000dfd57836 */ /* 0x040fe40000000000 */
[C---:B------:R-:W-:Y:S01]  /*15800*/  VIADD R212, R223.reuse, 0x3800 ;  /* 0x00003800dfd47836 */ /* 0x040fe20000000000 */
[----:B------:R-:W1:Y:S01]  /*15810*/  LDSM.16.M88.4 R32, [R223+0x1000] ;  /* 0x00100000df20783b */ /* 0x000e620000000200 */
[C---:B------:R-:W-:Y:S02]  /*15820*/  VIADD R211, R223.reuse, 0x4000 ;  /* 0x00004000dfd37836 */ /* 0x040fe40000000000 */
[C---:B------:R-:W-:Y:S01]  /*15830*/  VIADD R210, R223.reuse, 0x4800 ;  /* 0x00004800dfd27836 */ /* 0x040fe20000000000 */
[----:B------:R-:W1:Y:S01]  /*15840*/  LDSM.16.M88.4 R40, [R223+0x1800] ;  /* 0x00180000df28783b */ /* 0x000e620000000200 */
[----:B------:R-:W-:-:S02]  /*15850*/  VIADD R209, R223, 0x5000 ;  /* 0x00005000dfd17836 */ /* 0x000fc40000000000 */
[C---:B------:R-:W-:Y:S01]  /*15860*/  VIADD R208, R223.reuse, 0x5800 ;  /* 0x00005800dfd07836 */ /* 0x040fe20000000000 */
[----:B------:R-:W-:Y:S01]  /*15870*/  LDSM.16.M88.4 R76, [R220+0x9000] ;  /* 0x00900000dc4c783b */ /* 0x000fe20000000200 */
[C---:B------:R-:W-:Y:S02]  /*15880*/  VIADD R207, R223.reuse, 0x6000 ;  /* 0x00006000dfcf7836 */ /* 0x040fe40000000000 */
[C---:B------:R-:W-:Y:S01]  /*15890*/  VIADD R206, R223.reuse, 0x6800 ;  /* 0x00006800dfce7836 */ /* 0x040fe20000000000 */
[C---:B---3--:R-:W-:Y:S01]  /*158a0*/  HMMA.16816.F32.BF16 R20, R28.reuse, R16, RZ ;  /* 0x000000101c14723c */ /* 0x048fe200000418ff */
[----:B------:R-:W-:Y:S01]  /*158b0*/  LDSM.16.M88.4 R72, [R220+0x9800] ;  /* 0x00980000dc48783b */ /* 0x000fe20000000200 */
[C---:B------:R-:W-:Y:S02]  /*158c0*/  VIADD R205, R223.reuse, 0x7000 ;  /* 0x00007000dfcd7836 */ /* 0x040fe40000000000 */
[----:B------:R-:W-:Y:S01]  /*158d0*/  VIADD R204, R223, 0x7800 ;  /* 0x00007800dfcc7836 */ /* 0x000fe20000000000 */
[----:B------:R-:W-:Y:S01]  /*158e0*/  LDSM.16.M88.4 R80, [R226+0x2000] ;  /* 0x00200000e250783b */ /* 0x000fe20000000200 */
[C---:B------:R-:W-:Y:S03]  /*158f0*/  HMMA.16816.F32.BF16 R16, R28.reuse, R18, RZ ;  /* 0x000000121c10723c */ /* 0x040fe600000418ff */
[----:B------:R-:W-:Y:S03]  /*15900*/  LDSM.16.M88.4 R84, [R225+0xb800] ;  /* 0x00b80000e154783b */ /* 0x000fe60000000200 */
[C---:B--2---:R-:W-:Y:S01]  /*15910*/  HMMA.16816.F32.BF16 R12, R28.reuse, R68, RZ ;  /* 0x000000441c0c723c */ /* 0x044fe200000418ff */
[----:B------:R-:W0:Y:S05]  /*15920*/  LDGDEPBAR ;  /* 0x00000000000079af */ /* 0x000e2a0000000000 */
[C---:B------:R-:W-:Y:S06]  /*15930*/  HMMA.16816.F32.BF16 R68, R28.reuse, R70, RZ ;  /* 0x000000461c44723c */ /* 0x040fec00000418ff */
[C---:B----4-:R-:W-:Y:S06]  /*15940*/  HMMA.16816.F32.BF16 R64, R28.reuse, R48, RZ ;  /* 0x000000301c40723c */ /* 0x050fec00000418ff */
[C---:B------:R-:W-:Y:S01]  /*15950*/  HMMA.16816.F32.BF16 R60, R28.reuse, R50, RZ ;  /* 0x000000321c3c723c */ /* 0x040fe200000418ff */
[----:B------:R-:W-:Y:S05]  /*15960*/  LDSM.16.M88.4 R48, [R222] ;  /* 0x00000000de30783b */ /* 0x000fea0000000200 */
[C---:B------:R-:W-:Y:S06]  /*15970*/  HMMA.16816.F32.BF16 R56, R28.reuse, R36, RZ ;  /* 0x000000241c38723c */ /* 0x040fec00000418ff */
[----:B------:R-:W-:Y:S01]  /*15980*/  HMMA.16816.F32.BF16 R28, R28, R38, RZ ;  /* 0x000000261c1c723c */ /* 0x000fe200000418ff */
[----:B------:R-:W2:Y:S05]  /*15990*/  LDSM.16.M88.4 R36, [R220+0x8000] ;  /* 0x00800000dc24783b */ /* 0x000eaa0000000200 */
[C---:B-1----:R-:W-:Y:S06]  /*159a0*/  HMMA.16816.F32.BF16 R20, R8.reuse, R4, R20 ;  /* 0x000000040814723c */ /* 0x042fec0000041814 */
[C---:B------:R-:W-:Y:S01]  /*159b0*/  HMMA.16816.F32.BF16 R16, R8.reuse, R6, R16 ;  /* 0x000000060810723c */ /* 0x040fe20000041810 */
[----:B------:R-:W1:Y:S05]  /*159c0*/  LDSM.16.M88.4 R4, [R220+0x8800] ;  /* 0x00880000dc04783b */ /* 0x000e6a0000000200 */
        /* <DEDUP_REMOVED lines=10> */
[C---:B--2---:R-:W-:Y:S06]  /*15a70*/  HMMA.16816.F32.BF16 R20, R48.reuse, R36, R20 ;  /* 0x000000243014723c */ /* 0x044fec0000041814 */
[C---:B------:R-:W-:Y:S01]  /*15a80*/  HMMA.16816.F32.BF16 R16, R48.reuse, R38, R16 ;  /* 0x000000263010723c */ /* 0x040fe20000041810 */
[----:B------:R-:W2:Y:S05]  /*15a90*/  LDSM.16.M88.4 R36, [R216+0x1800] ;  /* 0x00180000d824783b */ /* 0x000eaa0000000200 */
        /* <DEDUP_REMOVED lines=8> */
[----:B------:R-:W1:Y:S04]  /*15b20*/  LDSM.16.M88.4 R28, [R225+0xa800] ;  /* 0x00a80000e11c783b */ /* 0x000e680000000200 */
        /* <DEDUP_REMOVED lines=10> */
[C---:B--2---:R-:W-:Y:S06]  /*15bd0*/  HMMA.16816.F32.BF16 R56, R32.reuse, R36, R56 ;  /* 0x000000242038723c */ /* 0x044fec0000041838 */
        /* <DEDUP_REMOVED lines=19> */
[C---:B--2---:R-:W-:Y:S06]  /*15d10*/  HMMA.16816.F32.BF16 R12, R72.reuse, R32, R12 ;  /* 0x00000020480c723c */ /* 0x044fec000004180c */
[C---:B------:R-:W-:Y:S01]  /*15d20*/  HMMA.16816.F32.BF16 R68, R72.reuse, R34, R68 ;  /* 0x000000224844723c */ /* 0x040fe20000041844 */
[----:B------:R-:W2:Y:S05]  /*15d30*/  LDSM.16.M88.4 R32, [R220+0xb800] ;  /* 0x00b80000dc20783b */ /* 0x000eaa0000000200 */
        /* <DEDUP_REMOVED lines=16> */
[C---:B--2---:R-:W-:Y:S06]  /*15e40*/  HMMA.16816.F32.BF16 R56, R28.reuse, R32, R56 ;  /* 0x000000201c38723c */ /* 0x044fec0000041838 */
[----:B------:R-:W-:Y:S01]  /*15e50*/  HMMA.16816.F32.BF16 R48, R28, R34, R48 ;  /* 0x000000221c30723c */ /* 0x000fe20000041830 */
[----:B------:R-:W2:Y:S04]  /*15e60*/  LDSM.16.M88.4 R32, [R225+0xd000] ;  /* 0x00d00000e120783b */ /* 0x000ea80000000200 */
        /* <DEDUP_REMOVED lines=8> */
[C---:B------:R-:W-:Y:S06]  /*15ef0*/  HMMA.16816.F32.BF16 R56, R44.reuse, R72, R56 ;  /* 0x000000482c38723c */ /* 0x040fec0000041838 */
[C---:B------:R-:W-:Y:S01]  /*15f00*/  HMMA.16816.F32.BF16 R60, R44.reuse, R78, R60 ;  /* 0x0000004e2c3c723c */ /* 0x040fe2000004183c */
[----:B------:R-:W1:Y:S05]  /*15f10*/  LDSM.16.M88.4 R76, [R223+0x5000] ;  /* 0x00500000df4c783b */ /* 0x000e6a0000000200 */
[----:B------:R-:W-:Y:S01]  /*15f20*/  HMMA.16816.F32.BF16 R48, R44, R74, R48 ;  /* 0x0000004a2c30723c */ /* 0x000fe20000041830 */
[----:B------:R-:W1:Y:S04]  /*15f30*/  LDSM.16.M88.4 R72, [R223+0x5800] ;  /* 0x00580000df48783b */ /* 0x000e680000000200 */
[----:B------:R-:W-:Y:S01]  /*15f40*/  LDSM.16.M88.4 R44, [R222+0x4000] ;  /* 0x00400000de2c783b */ /* 0x000fe20000000200 */
[C---:B---3--:R-:W-:Y:S06]  /*15f50*/  HMMA.16816.F32.BF16 R20, R8.reuse, R40, R20 ;  /* 0x000000280814723c */ /* 0x048fec0000041814 */
[C---:B------:R-:W-:Y:S01]  /*15f60*/  HMMA.16816.F32.BF16 R16, R8.reuse, R42, R16 ;  /* 0x0000002a0810723c */ /* 0x040fe20000041810 */
[----:B------:R-:W3:Y:S05]  /*15f70*/  LDSM.16.M88.4 R40, [R220+0xc000] ;  /* 0x00c00000dc28783b */ /* 0x000eea0000000200 */
[C---:B------:R-:W-:Y:S06]  /*15f80*/  HMMA.16816.F32.BF16 R12, R8.reuse, R36, R12 ;  /* 0x00000024080c723c */ /* 0x040fec000004180c */
[C---:B------:R-:W-:Y:S01]  /*15f90*/  HMMA.16816.F32.BF16 R68, R8.reuse, R38, R68 ;  /* 0x000000260844723c */ /* 0x040fe20000041844 */
[----:B------:R-:W3:Y:S05]  /*15fa0*/  LDSM.16.M88.4 R36, [R220+0xc800] ;  /* 0x00c80000dc24783b */ /* 0x000eea0000000200 */
[C---:B--2---:R-:W-:Y:S06]  /*15fb0*/  HMMA.16816.F32.BF16 R64, R8.reuse, R32, R64 ;  /* 0x000000200840723c */ /* 0x044fec0000041840 */
[C---:B----4-:R-:W-:Y:S06]  /*15fc0*/  HMMA.16816.F32.BF16 R56, R8.reuse, R28, R56 ;  /* 0x0000001c0838723c */ /* 0x050fec0000041838 */
[C---:B------:R-:W-:Y:S01]  /*15fd0*/  HMMA.16816.F32.BF16 R60, R8.reuse, R34, R60 ;  /* 0x00000022083c723c */ /* 0x040fe2000004183c */
[----:B------:R-:W2:Y:S05]  /*15fe0*/  LDSM.16.M88.4 R32, [R220+0xd000] ;  /* 0x00d00000dc20783b */ /* 0x000eaa0000000200 */
[----:B------:R-:W-:Y:S01]  /*15ff0*/  HMMA.16816.F32.BF16 R48, R8, R30, R48 ;  /* 0x0000001e0830723c */ /* 0x000fe20000041830 */
[----:B------:R-:W4:Y:S04]  /*16000*/  LDSM.16.M88.4 R28, [R220+0xd800] ;  /* 0x00d80000dc1c783b */ /* 0x000f280000000200 */
[----:B------:R-:W-:Y:S01]  /*16010*/  LDSM.16.M88.4 R8, [R221+0x4000] ;  /* 0x00400000dd08783b */ /* 0x000fe20000000200 */
[C---:B-1----:R-:W-:Y:S06]  /*16020*/  HMMA.16816.F32.BF16 R20, R80.reuse, R4, R20 ;  /* 0x000000045014723c */ /* 0x042fec0000041814 */
[C---:B------:R-:W-:Y:S01]  /*16030*/  HMMA.16816.F32.BF16 R16, R80.reuse, R6, R16 ;  /* 0x000000065010723c */ /* 0x040fe20000041810 */
[----:B------:R-:W1:Y:S05]  /*16040*/  LDSM.16.M88.4 R4, [R216+0x4000] ;  /* 0x00400000d804783b */ /* 0x000e6a0000000200 */
[C---:B------:R-:W-:Y:S06]  /*16050*/  HMMA.16816.F32.BF16 R12, R80.reuse, R84, R12 ;  /* 0x00000054500c723c */ /* 0x040fec000004180c */
[C---:B------:R-:W-:Y:S06]  /*16060*/  HMMA.16816.F32.BF16 R68, R80.reuse, R86, R68 ;  /* 0x000000565044723c */ /* 0x040fec0000041844 */
[C---:B------:R-:W-:Y:S06]  /*16070*/  HMMA.16816.F32.BF16 R64, R80.reuse, R76, R64 ;  /* 0x0000004c5040723c */ /* 0x040fec0000041840 */
[C---:B------:R-:W-:Y:S06]  /*16080*/  HMMA.16816.F32.BF16 R56, R80.reuse, R72, R56 ;  /* 0x000000485038723c */ /* 0x040fec0000041838 */
[C---:B------:R-:W-:Y:S01]  /*16090*/  HMMA.16816.F32.BF16 R60, R80.reuse, R78, R60 ;  /* 0x0000004e503c723c */ /* 0x040fe2000004183c */
[----:B------:R-:W-:Y:S05]  /*160a0*/  LDSM.16.M88.4 R76, [R216+0x5000] ;  /* 0x00500000d84c783b */ /* 0x000fea0000000200 */
[----:B------:R-:W-:Y:S01]  /*160b0*/  HMMA.16816.F32.BF16 R72, R80, R74, R48 ;  /* 0x0000004a5048723c */ /* 0x000fe20000041830 */
[----:B------:R-:W1:Y:S05]  /*160c0*/  LDSM.16.M88.4 R48, [R216+0x4800] ;  /* 0x00480000d830783b */ /* 0x000e6a0000000200 */
[C---:B---3--:R-:W-:Y:S06]  /*160d0*/  HMMA.16816.F32.BF16 R20, R44.reuse, R40, R20 ;  /* 0x000000282c14723c */ /* 0x048fec0000041814 */
[C---:B------:R-:W-:Y:S01]  /*160e0*/  HMMA.16816.F32.BF16 R16, R44.reuse, R42, R16 ;  /* 0x0000002a2c10723c */ /* 0x040fe20000041810 */
[----:B------:R-:W-:Y:S05]  /*160f0*/  LDSM.16.M88.4 R40, [R225+0xf000] ;  /* 0x00f00000e128783b */ /* 0x000fea0000000200 */
[C---:B------:R-:W-:Y:S06]  /*16100*/  HMMA.16816.F32.BF16 R12, R44.reuse, R36, R12 ;  /* 0x000000242c0c723c */ /* 0x040fec000004180c */
[C---:B------:R-:W-:Y:S01]  /*16110*/  HMMA.16816.F32.BF16 R68, R44.reuse, R38, R68 ;  /* 0x000000262c44723c */ /* 0x040fe20000041844 */
[----:B------:R-:W3:Y:S05]  /*16120*/  LDSM.16.M88.4 R36, [R216+0x5800] ;  /* 0x00580000d824783b */ /* 0x000eea0000000200 */
[C---:B--2---:R-:W-:Y:S06]  /*16130*/  HMMA.16816.F32.BF16 R64, R44.reuse, R32, R64 ;  /* 0x000000202c40723c */ /* 0x044fec0000041840 */
[C---:B------:R-:W-:Y:S01]  /*16140*/  HMMA.16816.F32.BF16 R60, R44.reuse, R34, R60 ;  /* 0x000000222c3c723c */ /* 0x040fe2000004183c */
[----:B------:R-:W-:Y:S05]  /*16150*/  LDSM.16.M88.4 R32, [R226+0x6000] ;  /* 0x00600000e220783b */ /* 0x000fea0000000200 */
[----:B----4-:R-:W-:Y:S06]  /*16160*/  HMMA.16816.F32.BF16 R56, R44, R28, R56 ;  /* 0x0000001c2c38723c */ /* 0x010fec0000041838 */
[C---:B-1----:R-:W-:Y:S06]  /*16170*/  HMMA.16816.F32.BF16 R20, R8.reuse, R4, R20 ;  /* 0x000000040814723c */ /* 0x042fec0000041814 */
        /* <DEDUP_REMOVED lines=46> */
[----:B------:R-:W-:Y:S01]  /*16460*/  HMMA.16816.F32.BF16 R76, R28, R34, R76 ;  /* 0x000000221c4c723c */ /* 0x000fe2000004184c */
[----:B------:R-:W-:-:S05]  /*16470*/  LOP3.LUT R32, R52, 0x6, RZ, 0xc0, !PT ;  /* 0x0000000634207812 */ /* 0x000fca00078ec0ff */
[----:B---3--:R-:W-:Y:S01]  /*16480*/  HMMA.16816.F32.BF16 R80, R28, R56, R80 ;  /* 0x000000381c50723c */ /* 0x008fe20000041850 */
[----:B------:R-:W-:-:S04]  /*16490*/  IMAD R32, R165, 0x40, R32 ;  /* 0x00000040a5207824 */ /* 0x000fc800078e0220 */
[C---:B------:R-:W-:Y:S01]  /*164a0*/  VIADD R37, R32.reuse, 0xffffffc0 ;  /* 0xffffffc020257836 */ /* 0x040fe20000000000 */
[----:B------:R-:W-:Y:S01]  /*164b0*/  HMMA.16816.F32.BF16 R72, R28, R58, R72 ;  /* 0x0000003a1c48723c */ /* 0x000fe20000041848 */
[----:B------:R-:W2:Y:S01]  /*164c0*/  LDSM.16.M88.4 R28, [R216+0x7800] ;  /* 0x00780000d81c783b */ /* 0x000ea20000000200 */
[----:B------:R-:W-:Y:S01]  /*164d0*/  VIADD R33, R32, 0xffffffc8 ;  /* 0xffffffc820217836 */ /* 0x000fe20000000000 */
[----:B------:R-:W-:-:S04]  /*164e0*/  DEPBAR.LE SB0, 0x0 ;  /* 0x000080000000791a */ /* 0x000fc80000000000 */
[C---:B------:R-:W-:Y:S01]  /*164f0*/  HMMA.16816.F32.BF16 R20, R48.reuse, R44, R20 ;  /* 0x0000002c3014723c */ /* 0x040fe20000041814 */
[C---:B------:R-:W-:Y:S01]  /*16500*/  VIADD R35, R32.reuse, 0xffffffc1 ;  /* 0xffffffc120237836 */ /* 0x040fe20000000000 */
[-C--:B------:R-:W-:Y:S01]  /*16510*/  ISETP.GE.AND P1, PT, R37, R54.reuse, PT ;  /* 0x000000362500720c */ /* 0x080fe20003f26270 */
[C---:B------:R-:W-:Y:S01]  /*16520*/  VIADD R37, R32.reuse, 0xffffffd1 ;  /* 0xffffffd120257836 */ /* 0x040fe20000000000 */
[-C--:B------:R-:W-:Y:S01]  /*16530*/  ISETP.GE.AND P6, PT, R33, R54.reuse, PT ;  /* 0x000000362100720c */ /* 0x080fe20003fc6270 */
[C---:B------:R-:W-:Y:S01]  /*16540*/  VIADD R33, R32.reuse, 0xffffffd0 ;  /* 0xffffffd020217836 */ /* 0x040fe20000000000 */
[C---:B------:R-:W-:Y:S01]  /*16550*/  HMMA.16816.F32.BF16 R16, R48.reuse, R46, R16 ;  /* 0x0000002e3010723c */ /* 0x040fe20000041810 */
[-C--:B------:R-:W-:Y:S01]  /*16560*/  ISETP.GE.AND P0, PT, R35, R54.reuse, PT ;  /* 0x000000362300720c */ /* 0x080fe20003f06270 */
[----:B------:R-:W-:Y:S01]  /*16570*/  VIADD R35, R32, 0xffffffc9 ;  /* 0xffffffc920237836 */ /* 0x000fe20000000000 */
[-C--:B------:R-:W-:Y:S02]  /*16580*/  ISETP.GE.AND P3, PT, R37, R54.reuse, PT ;  /* 0x000000362500720c */ /* 0x080fe40003f66270 */
[-C--:B------:R-:W-:Y:S01]  /*16590*/  ISETP.GE.AND P4, PT, R33, R54.reuse, PT ;  /* 0x000000362100720c */ /* 0x080fe20003f86270 */
[----:B------:R-:W-:Y:S01]  /*165a0*/  HMMA.16816.F32.BF16 R12, R48, R8, R12 ;  /* 0x00000008300c723c */ /* 0x000fe2000004180c */
[----:B------:R-:W-:-:S05]  /*165b0*/  ISETP.GE.AND P5, PT, R35, R54, PT ;  /* 0x000000362300720c */ /* 0x000fca0003fa6270 */
[----:B-1----:R-:W-:Y:S01]  /*165c0*/  HMMA.16816.F32.BF16 R64, R48, R4, R64 ;  /* 0x000000043040723c */ /* 0x002fe20000041840 */
[----:B------:R-:W-:-:S05]  /*165d0*/  VIADD R9, R32, 0xffffffd8 ;  /* 0xffffffd820097836 */ /* 0x000fca0000000000 */
[C---:B------:R-:W-:Y:S01]  /*165e0*/  HMMA.16816.F32.BF16 R68, R48.reuse, R10, R68 ;  /* 0x0000000a3044723c */ /* 0x040fe20000041844 */
[----:B------:R-:W-:Y:S01]  /*165f0*/  VIADD R5, R32, 0xffffffe1 ;  /* 0xffffffe120057836 */ /* 0x000fe20000000000 */
[----:B------:R-:W-:Y:S02]  /*16600*/  FSEL R36, R20, -INF , !P1 ;  /* 0xff80000014247808 */ /* 0x000fe40004800000 */
[-C--:B------:R-:W-:Y:S01]  /*16610*/  ISETP.GE.AND P2, PT, R9, R54.reuse, PT ;  /* 0x000000360900720c */ /* 0x080fe20003f46270 */
[----:B------:R-:W-:Y:S01]  /*16620*/  VIADD R9, R32, 0xffffffe0 ;  /* 0xffffffe020097836 */ /* 0x000fe20000000000 */
[----:B------:R-:W-:Y:S01]  /*16630*/  FSEL R20, R18, -INF , !P6 ;  /* 0xff80000012147808 */ /* 0x000fe20007000000 */
[C---:B------:R-:W-:Y:S01]  /*16640*/  HMMA.16816.F32.BF16 R76, R48.reuse, R6, R76 ;  /* 0x00000006304c723c */ /* 0x040fe2000004184c */
[----:B------:R-:W-:Y:S01]  /*16650*/  FSEL R40, R16, -INF , !P6 ;  /* 0xff80000010287808 */ /* 0x000fe20007000000 */
[C---:B------:R-:W-:Y:S01]  /*16660*/  VIADD R11, R32.reuse, 0xffffffd9 ;  /* 0xffffffd9200b7836 */ /* 0x040fe20000000000 */
[----:B------:R-:W-:Y:S01]  /*16670*/  ISETP.GE.AND P6, PT, R5, R54, PT ;  /* 0x000000360500720c */ /* 0x000fe20003fc6270 */
[----:B------:R-:W-:Y:S01]  /*16680*/  VIADD R5, R32, 0xffffffe9 ;  /* 0xffffffe920057836 */ /* 0x000fe20000000000 */
[----:B------:R-:W-:Y:S01]  /*16690*/  FSEL R8, R14, -INF , !P4 ;  /* 0xff8000000e087808 */ /* 0x000fe20006000000 */
[----:B--2---:R-:W-:Y:S01]  /*166a0*/  HMMA.16816.F32.BF16 R72, R48, R30, R72 ;  /* 0x0000001e3048723c */ /* 0x004fe20000041848 */
[----:B------:R-:W-:Y:S01]  /*166b0*/  VIADD R7, R32, 0xffffffe8 ;  /* 0xffffffe820077836 */ /* 0x000fe20000000000 */
[----:B------:R-:W-:-:S02]  /*166c0*/  FSEL R12, R12, -INF , !P4 ;  /* 0xff8000000c0c7808 */ /* 0x000fc40006000000 */
[-C--:B------:R-:W-:Y:S01]  /*166d0*/  ISETP.GE.AND P4, PT, R5, R54.reuse, PT ;  /* 0x000000360500720c */ /* 0x080fe20003f86270 */
[C---:B------:R-:W-:Y:S01]  /*166e0*/  VIADD R5, R32.reuse, 0xfffffff0 ;  /* 0xfffffff020057836 */ /* 0x040fe20000000000 */
[----:B------:R-:W-:Y:S01]  /*166f0*/  FSEL R18, R19, -INF , !P5 ;  /* 0xff80000013127808 */ /* 0x000fe20006800000 */
[----:B------:R-:W-:Y:S01]  /*16700*/  HMMA.16816.F32.BF16 R80, R48, R28, R80 ;  /* 0x0000001c3050723c */ /* 0x000fe20000041850 */
[----:B------:R-:W-:Y:S02]  /*16710*/  FSEL R42, R17, -INF , !P5 ;  /* 0xff800000112a7808 */ /* 0x000fe40006800000 */
[----:B------:R-:W-:Y:S02]  /*16720*/  FSEL R24, R23, -INF , !P0 ;  /* 0xff80000017187808 */ /* 0x000fe40004000000 */
[----:B------:R-:W-:Y:S02]  /*16730*/  FSEL R38, R21, -INF , !P0 ;  /* 0xff80000015267808 */ /* 0x000fe40004000000 */
[-C--:B------:R-:W-:Y:S01]  /*16740*/  ISETP.GE.AND P5, PT, R7, R54.reuse, PT ;  /* 0x000000360700720c */ /* 0x080fe20003fa6270 */
[----:B------:R-:W-:Y:S01]  /*16750*/  VIADD R7, R32, 0xfffffff9 ;  /* 0xfffffff920077836 */ /* 0x000fe20000000000 */
[----:B------:R-:W-:-:S02]  /*16760*/  ISETP.GE.AND P0, PT, R9, R54, PT ;  /* 0x000000360900720c */ /* 0x000fc40003f06270 */
[----:B------:R-:W-:Y:S02]  /*16770*/  FSEL R6, R15, -INF , !P3 ;  /* 0xff8000000f067808 */ /* 0x000fe40005800000 */
[----:B------:R-:W-:Y:S02]  /*16780*/  FSEL R16, R13, -INF , !P3 ;  /* 0xff8000000d107808 */ /* 0x000fe40005800000 */
[-C--:B------:R-:W-:Y:S01]  /*16790*/  ISETP.GE.AND P3, PT, R5, R54.reuse, PT ;  /* 0x000000360500720c */ /* 0x080fe20003f66270 */
[----:B------:R-:W-:Y:S01]  /*167a0*/  VIADD R5, R32, 0xfffffff1 ;  /* 0xfffffff120057836 */ /* 0x000fe20000000000 */
[----:B------:R-:W-:Y:S02]  /*167b0*/  FSEL R186, R66, -INF , !P0 ;  /* 0xff80000042ba7808 */ /* 0x000fe40004000000 */
[----:B------:R-:W-:Y:S02]  /*167c0*/  FSEL R182, R64, -INF , !P0 ;  /* 0xff80000040b67808 */ /* 0x000fe40004000000 */
[----:B------:R-:W-:-:S02]  /*167d0*/  ISETP.GE.AND P0, PT, R7, R54, PT ;  /* 0x000000360700720c */ /* 0x000fc40003f06270 */
[----:B------:R-:W-:Y:S02]  /*167e0*/  FSEL R0, R70, -INF , !P2 ;  /* 0xff80000046007808 */ /* 0x000fe40005000000 */
[----:B------:R-:W-:Y:S02]  /*167f0*/  FSEL R10, R68, -INF , !P2 ;  /* 0xff800000440a7808 */ /* 0x000fe40005000000 */
[----:B------:R-:W-:Y:S01]  /*16800*/  ISETP.GE.AND P2, PT, R5, R54, PT ;  /* 0x000000360500720c */ /* 0x000fe20003f46270 */
[----:B------:R-:W-:Y:S01]  /*16810*/  VIADD R5, R32, 0xfffffff8 ;  /* 0xfffffff820057836 */ /* 0x000fe20000000000 */
[----:B------:R-:W-:Y:S02]  /*16820*/  FSEL R32, R75, -INF , !P0 ;  /* 0xff8000004b207808 */ /* 0x000fe40004000000 */
[----:B------:R-:W-:Y:S02]  /*16830*/  FSEL R35, R73, -INF , !P0 ;  /* 0xff80000049237808 */ /* 0x000fe40004000000 */
[----:B------:R-:W-:-:S02]  /*16840*/  ISETP.GE.AND P0, PT, R165, 0x2, PT ;  /* 0x00000002a500780c */ /* 0x000fc40003f06270 */
[----:B------:R-:W-:Y:S02]  /*16850*/  FSEL R22, R22, -INF , !P1 ;  /* 0xff80000016167808 */ /* 0x000fe40004800000 */
[-C--:B------:R-:W-:Y:S02]  /*16860*/  ISETP.GE.AND P1, PT, R11, R54.reuse, PT ;  /* 0x000000360b00720c */ /* 0x080fe40003f26270 */
[----:B------:R-:W-:Y:S02]  /*16870*/  FSEL R246, R67, -INF , !P6 ;  /* 0xff80000043f67808 */ /* 0x000fe40007000000 */
[----:B------:R-:W-:Y:S02]  /*16880*/  FSEL R4, R71, -INF , !P1 ;  /* 0xff80000047047808 */ /* 0x000fe40004800000 */
        /* <DEDUP_REMOVED lines=21> */
[----:B------:R-:W-:Y:S01]  /*169e0*/  IABS R7, R3 ;  /* 0x0000000300077213 */ /* 0x000fe20000000000 */
[----:B------:R-:W3:Y:S01]  /*169f0*/  LD.E.64 R46, desc[UR6][R26.64+0x20] ;  /* 0x000020061a2e7980 */ /* 0x000ee2000c101b00 */
        /* <DEDUP_REMOVED lines=44> */
[----:B--2---:R-:W-:-:S04]  /*16cc0*/  IMAD R5, R45, R7, RZ ;  /* 0x000000072d057224 */ /* 0x004fc800078e02ff */
[----:B------:R-:W-:Y:S01]  /*16cd0*/  IMAD R30, R44, R30, R5 ;  /* 0x0000001e2c1e7224 */ /* 0x000fe200078e0205 */
[----:B----4-:R-:W-:Y:S01]  /*16ce0*/  IADD3 R3, -R28, R3, RZ ;  /* 0x000000031c037210 */ /* 0x010fe20007ffe1ff */
[----:B------:R-:W-:-:S03]  /*16cf0*/  IMAD.WIDE.U32 R28, R44, R7, RZ ;  /* 0x000000072c1c7225 */ /* 0x000fc600078e00ff */
[----:B------:R-:W-:Y:S01]  /*16d00*/  SHF.R.S32.HI R7, RZ, 0x1f, R3 ;  /* 0x0000001fff077819 */ /* 0x000fe20000011403 */
[----:B---3--:R-:W-:Y:S02]  /*16d10*/  IMAD R5, R47, R3, RZ ;  /* 0x000000032f057224 */ /* 0x008fe400078e02ff */
[----:B------:R-:W-:Y:S02]  /*16d20*/  IMAD.IADD R29, R29, 0x1, R30 ;  /* 0x000000011d1d7824 */ /* 0x000fe400078e021e */
[----:B------:R-:W-:Y:S02]  /*16d30*/  IMAD R5, R46, R7, R5 ;  /* 0x000000072e057224 */ /* 0x000fe400078e0205 */
[----:B------:R-:W-:-:S05]  /*16d40*/  IMAD.WIDE.U32 R28, R3, R46, R28 ;  /* 0x0000002e031c7225 */ /* 0x000fca00078e001c */
[----:B------:R-:W-:Y:S01]  /*16d50*/  IADD3 R30, R29, R5, RZ ;  /* 0x000000051d1e7210 */ /* 0x000fe20007ffe0ff */
[----:B------:R-:W-:Y:S01]  /*16d60*/  IMAD.MOV.U32 R5, RZ, RZ, R28 ;  /* 0x000000ffff057224 */ /* 0x000fe200078e001c */
[----:B------:R-:W-:Y:S05]  /*16d70*/  BRA `(.L_x_4332) ;  /* 0x00000000000c7947 */ /* 0x000fea0003800000 */
.L_x_4331:
[----:B------:R-:W2:Y:S02]  /*16d80*/  LD.E R5, desc[UR6][R26.64+0x38] ;  /* 0x000038061a057980 */ /* 0x000ea4000c101900 */
[----:B--2---:R-:W-:-:S04]  /*16d90*/  LEA R5, -R5, RZ, 0x6 ;  /* 0x000000ff05057211 */ /* 0x004fc800078e31ff */
[----:B------:R-:W-:Y:S02]  /*16da0*/  SHF.R.S32.HI R30, RZ, 0x1f, R5 ;  /* 0x0000001fff1e7819 */ /* 0x000fe40000011405 */
.L_x_4332:
[----:B------:R-:W-:Y:S05]  /*16db0*/  BSYNC B0 ;  /* 0x0000000000007941 */ /* 0x000fea0003800000 */
.L_x_4330:
[C---:B------:R-:W-:Y:S01]  /*16dc0*/  IMAD.SHL.U32 R3, R166.reuse, 0x20, RZ ;  /* 0x00000020a6037824 */ /* 0x040fe200078e00ff */
[C---:B------:R-:W-:Y:S02]  /*16dd0*/  LEA R232, P2, R5.reuse, R232, 0x1 ;  /* 0x000000e805e87211 */ /* 0x040fe400078408ff */
[----:B------:R-:W-:Y:S02]  /*16de0*/  SHF.L.U64.HI R28, R166, 0x5, R167 ;  /* 0x00000005a61c7819 */ /* 0x000fe400000102a7 */
[----:B------:R-:W-:Y:S01]  /*16df0*/  IADD3 R44, P1, R232, R3, RZ ;  /* 0x00000003e82c7210 */ /* 0x000fe20007f3e0ff */
[----:B------:R-:W-:Y:S01]  /*16e00*/  IMAD.MOV.U32 R230, RZ, RZ, R232 ;  /* 0x000000ffffe67224 */ /* 0x000fe200078e00e8 */
[----:B------:R-:W-:Y:S02]  /*16e10*/  LEA.HI.X R231, R5, R231, R30, 0x1, P2 ;  /* 0x000000e705e77211 */ /* 0x000fe400010f0c1e */
[----:B------:R-:W-:-:S03]  /*16e20*/  IADD3 R30, P2, R44, R3, RZ ;  /* 0x000000032c1e7210 */ /* 0x000fc60007f5e0ff */
[--C-:B------:R-:W-:Y:S01]  /*16e30*/  IMAD.X R45, R231, 0x1, R28.reuse, P1 ;  /* 0x00000001e72d7824 */ /* 0x100fe200008e061c */
[----:B------:R-:W-:Y:S01]  /*16e40*/  @!PT LDS RZ, [RZ] ;  /* 0x00000000fffff984 */ /* 0x000fe20000000800 */
[----:B------:R-:W-:Y:S01]  /*16e50*/  @!PT LDS RZ, [RZ] ;  /* 0x00000000fffff984 */ /* 0x000fe20000000800 */
[----:B------:R-:W-:Y:S01]  /*16e60*/  @!PT LDS RZ, [RZ] ;  /* 0x00000000fffff984 */ /* 0x000fe20000000800 */
[----:B------:R1:W-:Y:S01]  /*16e70*/  LDGSTS.E.BYPASS.LTC128B.128 [R239+0x8000], desc[UR6][R230.64] ;  /* 0x08000000e6ef7fae */ /* 0x0003e2000b901d46 */
[----:B------:R-:W-:Y:S02]  /*16e80*/  IADD3 R46, P1, R30, R3, RZ ;  /* 0x000000031e2e7210 */ /* 0x000fe40007f3e0ff */
[--C-:B------:R-:W-:Y:S01]  /*16e90*/  IMAD.X R31, R45, 0x1, R28.reuse, P2 ;  /* 0x000000012d1f7824 */ /* 0x100fe200010e061c */
        /* <DEDUP_REMOVED lines=17> */
.L_x_4329:
[----:B------:R-:W-:Y:S05]  /*16fb0*/  BSYNC B1 ;  /* 0x0000000000017941 */ /* 0x000fea0003800000 */
.L_x_4328:
        /* <DEDUP_REMOVED lines=31> */
[----:B-1----:R-:W-:Y:S01]  /*171b0*/  IADD3 R230, R25, R2, RZ ;  /* 0x0000000219e67210 */ /* 0x002fe20007ffe0ff */
[----:B------:R-:W1:Y:S03]  /*171c0*/  SHFL.BFLY PT, R5, R28, 0x2, 0x1f ;  /* 0x0c401f001c057f89 */ /* 0x000e6600000e0000 */
[----:B------:R-:W-:Y:S01]  /*171d0*/  LEA R230, R230, UR4, 0x1 ;  /* 0x00000004e6e67c11 */ /* 0x000fe2000f8e08ff */
[----:B--2---:R-:W2:Y:S03]  /*171e0*/  SHFL.BFLY PT, R26, R7, 0x2, 0x1f ;  /* 0x0c401f00071a7f89 */ /* 0x004ea600000e0000 */
[-C--:B------:R-:W-:Y:S01]  /*171f0*/  LEA R229, R55, R230.reuse, 0x1 ;  /* 0x000000e637e57211 */ /* 0x080fe200078e08ff */
[----:B------:R-:W-:Y:S01]  /*17200*/  LDSM.16.MT88.4 R156, [R230+0x10000] ;  /* 0x01000000e69c783b */ /* 0x000fe20000004200 */
[----:B------:R-:W-:-:S02]  /*17210*/  LEA R228, R53, R230, 0x1 ;  /* 0x000000e635e47211 */ /* 0x000fc400078e08ff */
[----:B------:R-:W-:Y:S01]  /*17220*/  LEA R227, R53, R229, 0x1 ;  /* 0x000000e535e37211 */ /* 0x000fe200078e08ff */
        /* <DEDUP_REMOVED lines=14> */
[----:B--2---:R-:W-:-:S03]  /*17310*/  FMNMX.FTZ R3, R26, R3, !PT ;  /* 0x000000031a037209 */ /* 0x004fc60007810000 */
[----:B------:R-:W-:Y:S01]  /*17320*/  LDSM.16.MT88.4 R120, [R227+0x14000] ;  /* 0x01400000e378783b */ /* 0x000fe20000004200 */
[----:B------:R-:W-:-:S03]  /*17330*/  FSETP.NEU.FTZ.AND P1, PT, R164, -INF , PT ;  /* 0xff800000a400780b */ /* 0x000fc60003f3d000 */
[----:B------:R-:W-:Y:S04]  /*17340*/  LDSM.16.MT88.4 R128, [R230+0x16000] ;  /* 0x01600000e680783b */ /* 0x000fe80000004200 */
[----:B------:R-:W-:Y:S04]  /*17350*/  LDSM.16.MT88.4 R152, [R229+0x16000] ;  /* 0x01600000e598783b */ /* 0x000fe80000004200 */
[----:B------:R-:W-:Y:S04]  /*17360*/  LDSM.16.MT88.4 R148, [R228+0x16000] ;  /* 0x01600000e494783b */ /* 0x000fe80000004200 */
[----:B------:R-:W-:Y:S01]  /*17370*/  LDSM.16.MT88.4 R28, [R229+0x10800] ;  /* 0x01080000e51c783b */ /* 0x000fe20000004200 */
        /* <DEDUP_REMOVED lines=13> */
[-C--:B------:R-:W-:Y:S01]  /*17450*/  FFMA.FTZ R176, R18, R34.reuse, -R33 ;  /* 0x0000002212b07223 */ /* 0x080fe20000010821 */
[----:B------:R-:W1:Y:S01]  /*17460*/  LDSM.16.MT88.4 R40, [R229+0x10000] ;  /* 0x01000000e528783b */ /* 0x000e620000004200 */
[-CC-:B------:R-:W-:Y:S01]  /*17470*/  FFMA.FTZ R2, R14, R34.reuse, -R195.reuse ;  /* 0x000000220e027223 */ /* 0x180fe200000108c3 */
[----:B------:R-:W-:Y:S01]  /*17480*/  MUFU.EX2 R183, R183 ;  /* 0x000000b700b77308 */ /* 0x000fe20000000800 */
[-C--:B------:R-:W-:Y:S01]  /*17490*/  FFMA.FTZ R173, R10, R34.reuse, -R195 ;  /* 0x000000220aad7223 */ /* 0x080fe200000108c3 */
[----:B------:R-:W2:Y:S01]  /*174a0*/  LDSM.16.MT88.4 R12, [R227+0x16000] ;  /* 0x01600000e30c783b */ /* 0x000ea20000004200 */
[-CC-:B------:R-:W-:Y:S01]  /*174b0*/  FFMA.FTZ R175, R8, R34.reuse, -R33.reuse ;  /* 0x0000002208af7223 */ /* 0x180fe20000010821 */
[-C--:B------:R-:W-:Y:S01]  /*174c0*/  FFMA.FTZ R171, R0, R34.reuse, -R33 ;  /* 0x0000002200ab7223 */ /* 0x080fe20000010821 */
[-C--:B------:R-:W-:Y:S01]  /*174d0*/  FFMA.FTZ R172, R16, R34.reuse, -R195 ;  /* 0x0000002210ac7223 */ /* 0x080fe200000108c3 */
[----:B------:R-:W3:Y:S01]  /*174e0*/  LDSM.16.MT88.4 R8, [R230+0x10800] ;  /* 0x01080000e608783b */ /* 0x000ee20000004200 */
[-CC-:B------:R-:W-:Y:S01]  /*174f0*/  FFMA.FTZ R170, R6, R34.reuse, -R33.reuse ;  /* 0x0000002206aa7223 */ /* 0x180fe20000010821 */
[----:B------:R-:W4:Y:S01]  /*17500*/  MUFU.EX2 R180, R180 ;  /* 0x000000b400b47308 */ /* 0x000f220000000800 */
[-C--:B------:R-:W-:Y:S01]  /*17510*/  FFMA.FTZ R0, R4, R34.reuse, -R33 ;  /* 0x0000002204007223 */ /* 0x080fe20000010821 */
[----:B------:R-:W5:Y:S01]  /*17520*/  LDSM.16.MT88.4 R16, [R227+0x10800] ;  /* 0x01080000e310783b */ /* 0x000f620000004200 */
[-CC-:B------:R-:W-:Y:S01]  /*17530*/  FFMA.FTZ R182, R182, R34.reuse, -R195.reuse ;  /* 0x00000022b6b67223 */ /* 0x180fe200000108c3 */
[-CC-:B------:R-:W-:Y:S01]  /*17540*/  FFMA.FTZ R187, R250, R34.reuse, -R195.reuse ;  /* 0x00000022fabb7223 */ /* 0x180fe200000108c3 */
[-CC-:B------:R-:W-:Y:S01]  /*17550*/  FFMA.FTZ R184, R184, R34.reuse, -R195.reuse ;  /* 0x00000022b8b87223 */ /* 0x180fe200000108c3 */
[----:B------:R-:W5:Y:S01]  /*17560*/  LDSM.16.MT88.4 R20, [R230+0x12800] ;  /* 0x01280000e614783b */ /* 0x000f620000004200 */
[-C--:B------:R-:W-:Y:S01]  /*17570*/  FFMA.FTZ R189, R248, R34.reuse, -R195 ;  /* 0x00000022f8bd7223 */ /* 0x080fe200000108c3 */
[----:B------:R-:W-:Y:S01]  /*17580*/  MUFU.EX2 R179, R179 ;  /* 0x000000b300b37308 */ /* 0x000fe20000000800 */
[-CC-:B------:R-:W-:Y:S01]  /*17590*/  FFMA.FTZ R186, R186, R34.reuse, -R33.reuse ;  /* 0x00000022baba7223 */ /* 0x180fe20000010821 */
[----:B------:R-:W-:Y:S01]  /*175a0*/  LDSM.16.MT88.4 R24, [R228+0x10800] ;  /* 0x01080000e418783b */ /* 0x000fe20000004200 */
[-CC-:B------:R-:W-:Y:S01]  /*175b0*/  FFMA.FTZ R191, R246, R34.reuse, -R33.reuse ;  /* 0x00000022f6bf7223 */ /* 0x180fe20000010821 */
[-CC-:B------:R-:W-:Y:S01]  /*175c0*/  FFMA.FTZ R188, R188, R34.reuse, -R33.reuse ;  /* 0x00000022bcbc7223 */ /* 0x180fe20000010821 */
[-C--:B------:R-:W-:Y:S01]  /*175d0*/  FFMA.FTZ R193, R202, R34.reuse, -R33 ;  /* 0x00000022cac17223 */ /* 0x080fe20000010821 */
[-CC-:B------:R-:W-:Y:S01]  /*175e0*/  FFMA.FTZ R197, R200, R34.reuse, -R195.reuse ;  /* 0x00000022c8c57223 */ /* 0x180fe200000108c3 */
[-CC-:B------:R-:W-:Y:S01]  /*175f0*/  FFMA.FTZ R198, R198, R34.reuse, -R195.reuse ;  /* 0x00000022c6c67223 */ /* 0x180fe200000108c3 */
[----:B------:R-:W1:Y:S01]  /*17600*/  MUFU.EX2 R174, R174 ;  /* 0x000000ae00ae7308 */ /* 0x000e620000000800 */
[----:B----4-:R-:W-:Y:S01]  /*17610*/  F2FP.BF16.F32.PACK_AB R144, R180, R183 ;  /* 0x000000b7b490723e */ /* 0x010fe200000010ff */
[-CC-:B------:R-:W-:Y:S01]  /*17620*/  FFMA.FTZ R196, R196, R34.reuse, -R195.reuse ;  /* 0x00000022c4c47223 */ /* 0x180fe200000108c3 */
[-C--:B------:R-:W-:Y:S01]  /*17630*/  FFMA.FTZ R195, R35, R34.reuse, -R195 ;  /* 0x0000002223c37223 */ /* 0x080fe200000108c3 */
[-CC-:B------:R-:W-:Y:S01]  /*17640*/  FFMA.FTZ R194, R194, R34.reuse, -R33.reuse ;  /* 0x00000022c2c27223 */ /* 0x180fe20000010821 */
[-CC-:B------:R-:W-:Y:S01]  /*17650*/  FFMA.FTZ R199, R192, R34.reuse, -R33.reuse ;  /* 0x00000022c0c77223 */ /* 0x180fe20000010821 */
[-CC-:B------:R-:W-:Y:S01]  /*17660*/  FFMA.FTZ R190, R190, R34.reuse, -R33.reuse ;  /* 0x00000022bebe7223 */ /* 0x180fe20000010821 */
[----:B------:R-:W-:Y:S01]  /*17670*/  FFMA.FTZ R251, R32, R34, -R33 ;  /* 0x0000002220fb7223 */ /* 0x000fe20000010821 */
[----:B------:R-:W-:Y:S01]  /*17680*/  MUFU.EX2 R178, R178 ;  /* 0x000000b200b27308 */ /* 0x000fe20000000800 */
[----:B------:R-:W-:Y:S01]  /*17690*/  FADD.FTZ R180, R183, R180 ;  /* 0x000000b4b7b47221 */ /* 0x000fe20000010000 */
[----:B------:R-:W-:Y:S06]  /*176a0*/  LDSM.16.MT88.4 R32, [R230+0x15800] ;  /* 0x01580000e620783b */ /* 0x000fec0000004200 */
[----:B------:R-:W4:Y:S01]  /*176b0*/  MUFU.EX2 R185, R185 ;  /* 0x000000b900b97308 */ /* 0x000f220000000800 */
[----:B-1----:R-:W-:Y:S01]  /*176c0*/  F2FP.BF16.F32.PACK_AB R146, R174, R179 ;  /* 0x000000b3ae92723e */ /* 0x002fe200000010ff */
[----:B------:R-:W-:-:S04]  /*176d0*/  FADD.FTZ R179, R179, R180 ;  /* 0x000000b4b3b37221 */ /* 0x000fc80000010000 */
[----:B------:R-:W-:Y:S02]  /*176e0*/  FADD.FTZ R174, R174, R179 ;  /* 0x000000b3aeae7221 */ /* 0x000fe40000010000 */
[----:B------:R-:W-:Y:S08]  /*176f0*/  MUFU.EX2 R181, R181 ;  /* 0x000000b500b57308 */ /* 0x000ff00000000800 */
[----:B------:R-:W1:Y:S01]  /*17700*/  MUFU.EX2 R176, R176 ;  /* 0x000000b000b07308 */ /* 0x000e620000000800 */
[----:B----4-:R-:W-:Y:S01]  /*17710*/  F2FP.BF16.F32.PACK_AB R145, R185, R178 ;  /* 0x000000b2b991723e */ /* 0x010fe200000010ff */
[----:B------:R-:W-:-:S06]  /*17720*/  FADD.FTZ R178, R178, R185 ;  /* 0x000000b9b2b27221 */ /* 0x000fcc0000010000 */
[----:B------:R-:W-:Y:S08]  /*17730*/  MUFU.EX2 R177, R177 ;  /* 0x000000b100b17308 */ /* 0x000ff00000000800 */
[----:B------:R-:W4:Y:S01]  /*17740*/  MUFU.EX2 R172, R172 ;  /* 0x000000ac00ac7308 */ /* 0x000f220000000800 */
[----:B-1----:R-:W-:Y:S01]  /*17750*/  F2FP.BF16.F32.PACK_AB R147, R176, R181 ;  /* 0x000000b5b093723e */ /* 0x002fe200000010ff */
[----:B------:R-:W-:-:S04]  /*17760*/  FADD.FTZ R181, R181, R178 ;  /* 0x000000b2b5b57221 */ /* 0x000fc80000010000 */
[----:B------:R-:W-:Y:S02]  /*17770*/  FADD.FTZ R176, R176, R181 ;  /* 0x000000b5b0b07221 */ /* 0x000fe40000010000 */
[C---:B------:R-:W-:Y:S01]  /*17780*/  HMMA.16816.F32.BF16 R160, R144.reuse, R156, RZ ;  /* 0x0000009c90a0723c */ /* 0x040fe200000418ff */
[----:B------:R-:W-:Y:S05]  /*17790*/  MUFU.EX2 R173, R173 ;  /* 0x000000ad00ad7308 */ /* 0x000fea0000000800 */
[C---:B------:R-:W-:Y:S03]  /*177a0*/  HMMA.16816.F32.BF16 R156, R144.reuse, R158, RZ ;  /* 0x0000009e909c723c */ /* 0x040fe600000418ff */
[----:B------:R-:W1:Y:S01]  /*177b0*/  MUFU.EX2 R2, R2 ;  /* 0x0000000200027308 */ /* 0x000e620000000800 */
[C---:B----4-:R-:W-:Y:S01]  /*177c0*/  F2FP.BF16.F32.PACK_AB R4, R172.reuse, R177 ;  /* 0x000000b1ac04723e */ /* 0x050fe200000010ff */
[----:B------:R-:W-:Y:S01]  /*177d0*/  FADD.FTZ R177, R177, R174 ;  /* 0x000000aeb1b17221 */ /* 0x000fe20000010000 */
[----:B------:R-:W-:Y:S03]  /*177e0*/  HMMA.16816.F32.BF16 R36, R144, R40, RZ ;  /* 0x000000289024723c */ /* 0x000fe600000418ff */
[----:B------:R-:W-:-:S02]  /*177f0*/  FADD.FTZ R172, R172, R177 ;  /* 0x000000b1acac7221 */ /* 0x000fc40000010000 */
[----:B------:R-:W-:Y:S01]  /*17800*/  MUFU.EX2 R175, R175 ;  /* 0x000000af00af7308 */ /* 0x000fe20000000800 */
[C---:B------:R-:W-:Y:S06]  /*17810*/  HMMA.16816.F32.BF16 R44, R144.reuse, R48, RZ ;  /* 0x00000030902c723c */ /* 0x040fec00000418ff */
[----:B------:R-:W-:Y:S01]  /*17820*/  HMMA.16816.F32.BF16 R52, R144, R56, RZ ;  /* 0x000000389034723c */ /* 0x000fe200000418ff */
[----:B------:R-:W4:Y:S01]  /*17830*/  MUFU.EX2 R170, R170 ;  /* 0x000000aa00aa7308 */ /* 0x000f220000000800 */
[----:B-1----:R-:W-:Y:S01]  /*17840*/  F2FP.BF16.F32.PACK_AB R6, R2, R173 ;  /* 0x000000ad0206723e */ /* 0x002fe200000010ff */
[----:B------:R-:W-:-:S03]  /*17850*/  FADD.FTZ R173, R173, R172 ;  /* 0x000000acadad7221 */ /* 0x000fc60000010000 */
[C---:B------:R-:W-:Y:S01]  /*17860*/  HMMA.16816.F32.BF16 R60, R144.reuse, R64, RZ ;  /* 0x00000040903c723c */ /* 0x040fe200000418ff */
[----:B------:R-:W-:Y:S02]  /*17870*/  FADD.FTZ R173, R2, R173 ;  /* 0x000000ad02ad7221 */ /* 0x000fe40000010000 */
[----:B------:R-:W-:Y:S03]  /*17880*/  MUFU.EX2 R171, R171 ;  /* 0x000000ab00ab7308 */ /* 0x000fe60000000800 */
[C---:B------:R-:W-:Y:S05]  /*17890*/  HMMA.16816.F32.BF16 R68, R144.reuse, R72, RZ ;  /* 0x000000489044723c */ /* 0x040fea00000418ff */
[----:B------:R-:W1:Y:S01]  /*178a0*/  MUFU.EX2 R0, R0 ;  /* 0x0000000000007308 */ /* 0x000e620000000800 */
[----:B------:R-:W-:Y:S01]  /*178b0*/  HMMA.16816.F32.BF16 R76, R144, R80, RZ ;  /* 0x00000050904c723c */ /* 0x000fe200000418ff */
[----:B----4-:R-:W-:Y:S01]  /*178c0*/  F2FP.BF16.F32.PACK_AB R5, R170, R175 ;  /* 0x000000afaa05723e */ /* 0x010fe200000010ff */
[----:B------:R-:W-:-:S04]  /*178d0*/  FADD.FTZ R175, R175, R176 ;  /* 0x000000b0afaf7221 */ /* 0x000fc80000010000 */
[----:B------:R-:W-:Y:S01]  /*178e0*/  HMMA.16816.F32.BF16 R84, R144, R88, RZ ;  /* 0x000000589054723c */ /* 0x000fe200000418ff */
[----:B------:R-:W-:Y:S01]  /*178f0*/  MUFU.EX2 R182, R182 ;  /* 0x000000b600b67308 */ /* 0x000fe20000000800 */
[----:B------:R-:W-:-:S04]  /*17900*/  FADD.FTZ R170, R170, R175 ;  /* 0x000000afaaaa7221 */ /* 0x000fc80000010000 */
[C---:B------:R-:W-:Y:S03]  /*17910*/  HMMA.16816.F32.BF16 R92, R144.reuse, R96, RZ ;  /* 0x00000060905c723c */ /* 0x040fe600000418ff */
[----:B------:R-:W4:Y:S01]  /*17920*/  MUFU.EX2 R187, R187 ;  /* 0x000000bb00bb7308 */ /* 0x000f220000000800 */
[C---:B-1----:R-:W-:Y:S01]  /*17930*/  F2FP.BF16.F32.PACK_AB R7, R0.reuse, R171 ;  /* 0x000000ab0007723e */ /* 0x042fe200000010ff */
        /* <DEDUP_REMOVED lines=10> */
[----:B------:R-:W1:Y:S01]  /*179e0*/  MUFU.EX2 R191, R191 ;  /* 0x000000bf00bf7308 */ /* 0x000e620000000800 */
[C---:B------:R-:W-:Y:S06]  /*179f0*/  HMMA.16816.F32.BF16 R136, R144.reuse, R148, RZ ;  /* 0x000000949088723c */ /* 0x040fec00000418ff */
[C---:B------:R-:W-:Y:S01]  /*17a00*/  HMMA.16816.F32.BF16 R40, R144.reuse, R42, RZ ;  /* 0x0000002a9028723c */ /* 0x040fe200000418ff */
[----:B------:R-:W-:Y:S05]  /*17a10*/  MUFU.EX2 R188, R188 ;  /* 0x000000bc00bc7308 */ /* 0x000fea0000000800 */
[C---:B------:R-:W-:Y:S03]  /*17a20*/  HMMA.16816.F32.BF16 R48, R144.reuse, R50, RZ ;  /* 0x000000329030723c */ /* 0x040fe600000418ff */
[----:B------:R-:W1:Y:S03]  /*17a30*/  MUFU.EX2 R193, R193 ;  /* 0x000000c100c17308 */ /* 0x000e660000000800 */
        /* <DEDUP_REMOVED lines=19> */
[C---:B------:R-:W-:Y:S06]  /*17b70*/  HMMA.16816.F32.BF16 R148, R144.reuse, R150, RZ ;  /* 0x000000969094723c */ /* 0x040fec00000418ff */
[C---:B--2---:R-:W-:Y:S06]  /*17b80*/  HMMA.16816.F32.BF16 R140, R144.reuse, R12, RZ ;  /* 0x0000000c908c723c */ /* 0x044fec00000418ff */
[----:B------:R-:W-:Y:S01]  /*17b90*/  HMMA.16816.F32.BF16 R144, R144, R14, RZ ;  /* 0x0000000e9090723c */ /* 0x000fe200000418ff */
[----:B------:R-:W2:Y:S05]  /*17ba0*/  LDSM.16.MT88.4 R12, [R229+0x12800] ;  /* 0x01280000e50c783b */ /* 0x000eaa0000004200 */
[C---:B---3--:R-:W-:Y:S06]  /*17bb0*/  HMMA.16816.F32.BF16 R160, R4.reuse, R8, R160 ;  /* 0x0000000804a0723c */ /* 0x048fec00000418a0 */
[C---:B------:R-:W-:Y:S01]  /*17bc0*/  HMMA.16816.F32.BF16 R156, R4.reuse, R10, R156 ;  /* 0x0000000a049c723c */ /* 0x040fe2000004189c */
[----:B------:R-:W3:Y:S05]  /*17bd0*/  LDSM.16.MT88.4 R8, [R228+0x12800] ;  /* 0x01280000e408783b */ /* 0x000eea0000004200 */
[C---:B-----5:R-:W-:Y:S06]  /*17be0*/  HMMA.16816.F32.BF16 R52, R4.reuse, R16, R52 ;  /* 0x000000100434723c */ /* 0x060fec0000041834 */
[C---:B------:R-:W-:Y:S01]  /*17bf0*/  HMMA.16816.F32.BF16 R56, R4.reuse, R18, R56 ;  /* 0x000000120438723c */ /* 0x040fe20000041838 */
[----:B------:R-:W5:Y:S05]  /*17c00*/  LDSM.16.MT88.4 R16, [R230+0x14800] ;  /* 0x01480000e610783b */ /* 0x000f6a0000004200 */
[C---:B------:R-:W-:Y:S06]  /*17c10*/  HMMA.16816.F32.BF16 R60, R4.reuse, R20, R60 ;  /* 0x00000014043c723c */ /* 0x040fec000004183c */
        /* <DEDUP_REMOVED lines=31> */
[----:B------:R-:W-:Y:S05]  /*17e10*/  LDSM.16.MT88.4 R24, [R227+0x11000] ;  /* 0x01100000e318783b */ /* 0x000fea0000004200 */
[C---:B-----5:R-:W-:Y:S06]  /*17e20*/  HMMA.16816.F32.BF16 R132, R4.reuse, R16, R132 ;  /* 0x000000100484723c */ /* 0x060fec0000041884 */
[C---:B------:R-:W-:Y:S01]  /*17e30*/  HMMA.16816.F32.BF16 R152, R4.reuse, R18, R152 ;  /* 0x000000120498723c */ /* 0x040fe20000041898 */
[----:B------:R-:W1:Y:S05]  /*17e40*/  LDSM.16.MT88.4 R16, [R229+0x11000] ;  /* 0x01100000e510783b */ /* 0x000e6a0000004200 */
[C---:B--2---:R-:W-:Y:S06]  /*17e50*/  HMMA.16816.F32.BF16 R136, R4.reuse, R12, R136 ;  /* 0x0000000c0488723c */ /* 0x044fec0000041888 */
[C---:B------:R-:W-:Y:S01]  /*17e60*/  HMMA.16816.F32.BF16 R148, R4.reuse, R14, R148 ;  /* 0x0000000e0494723c */ /* 0x040fe20000041894 */
[----:B------:R-:W2:Y:S05]  /*17e70*/  LDSM.16.MT88.4 R12, [R228+0x11000] ;  /* 0x01100000e40c783b */ /* 0x000eaa0000004200 */
        /* <DEDUP_REMOVED lines=15> */
[----:B------:R-:W-:-:S04]  /*17f70*/  FADD.FTZ R193, R193, R188 ;  /* 0x000000bcc1c17221 */ /* 0x000fc80000010000 */
        /* <DEDUP_REMOVED lines=41> */
[C---:B-----5:R-:W-:Y:S06]  /*18210*/  HMMA.16816.F32.BF16 R132, R4.reuse, R24, R132 ;  /* 0x000000180484723c */ /* 0x060fec0000041884 */
[C---:B------:R-:W-:Y:S01]  /*18220*/  HMMA.16816.F32.BF16 R152, R4.reuse, R26, R152 ;  /* 0x0000001a0498723c */ /* 0x040fe20000041898 */
[----:B------:R-:W5:Y:S05]  /*18230*/  LDSM.16.MT88.4 R24, [R227+0x11800] ;  /* 0x01180000e318783b */ /* 0x000f6a0000004200 */
        /* <DEDUP_REMOVED lines=58> */
[----:B------:R-:W-:Y:S01]  /*185e0*/  SHF.L.U64.HI R248, R166, 0x5, R167 ;  /* 0x00000005a6f87819 */ /* 0x000fe200000102a7 */
[C---:B------:R-:W-:Y:S01]  /*185f0*/  IMAD.SHL.U32 R241, R168.reuse, 0x20, RZ ;  /* 0x00000020a8f17824 */ /* 0x040fe200078e00ff */
[----:B------:R-:W-:Y:S01]  /*18600*/  SHF.L.U64.HI R246, R168, 0x5, R169 ;  /* 0x00000005a8f67819 */ /* 0x000fe200000102a9 */
[----:B------:R-:W-:Y:S01]  /*18610*/  VIADD R249, R165, 0xfffffffe ;  /* 0xfffffffea5f97836 */ /* 0x000fe20000000000 */
[----:B------:R-:W-:Y:S01]  /*18620*/  SHF.L.U32 R247, R166, 0x5, RZ ;  /* 0x00000005a6f77819 */ /* 0x000fe200000006ff */
[----:B------:R-:W-:Y:S01]  /*18630*/  IMAD.MOV.U32 R167, RZ, RZ, R164 ;  /* 0x000000ffffa77224 */ /* 0x000fe200078e00a4 */
[----:B------:R-:W-:-:S07]  /*18640*/  MOV R0, R3 ;  /* 0x0000000300007202 */ /* 0x000fce0000000f00 */
.L_x_4342:
        /* <DEDUP_REMOVED lines=80> */
.L_x_4335:
[----:B--2---:R-:W-:Y:S02]  /*18b50*/  R2UR UR4, R164 ;  /* 0x00000000a40472ca */ /* 0x004fe400000e0000 */
[----:B------:R-:W-:Y:S11]  /*18b60*/  R2UR UR5, R165 ;  /* 0x00000000a50572ca */ /* 0x000ff600000e0000 */
[----:B------:R-:W-:Y:S02]  /*18b70*/  @!UPT UIADD3 URZ, URZ, URZ, URZ ;  /* 0x0000003f3f3ff290 */ /* 0x000fe4000fffe03f */
[----:B-1----:R-:W2:Y:S02]  /*18b80*/  LD.E R8, desc[UR4][R2.64+0x40] ;  /* 0x0000400402087980 */ /* 0x002ea4000c101900 */
[----:B--2---:R-:W-:Y:S05]  /*18b90*/  IMAD.U32 R8, R8, -0x40, RZ ;  /* 0xffffffc008087824 */ /* 0x004fea00078e00ff */
[----:B------:R-:W-:Y:S02]  /*18ba0*/  SHF.R.S32.HI R7, RZ, 0x1f, R8 ;  /* 0x0000001fff077819 */ /* 0x000fe40000011408 */
.L_x_4336:
[----:B------:R-:W-:Y:S05]  /*18bb0*/  BSYNC B0 ;  /* 0x0000000000007941 */ /* 0x000fea0003800000 */
.L_x_4334:
[----:B------:R-:W-:Y:S01]  /*18bc0*/  R2UR UR36, R164 ;  /* 0x00000000a42472ca */ /* 0x000fe200000e0000 */
[----:B------:R-:W-:Y:S01]  /*18bd0*/  BSSY B1, `(.L_x_4337) ;  /* 0x0000199000017945 */ /* 0x000fe20003800000 */
[C---:B------:R-:W-:Y:S02]  /*18be0*/  R2UR UR37, R165.reuse ;  /* 0x00000000a52572ca */ /* 0x040fe400000e0000 */
[----:B------:R-:W-:Y:S02]  /*18bf0*/  LEA R244, P0, R8, R244, 0x1 ;  /* 0x000000f408f47211 */ /* 0x000fe400078008ff */
[----:B------:R-:W-:Y:S02]  /*18c00*/  R2UR UR34, R164 ;  /* 0x00000000a42272ca */ /* 0x000fe400000e0000 */
[C---:B------:R-:W-:Y:S02]  /*18c10*/  R2UR UR35, R165.reuse ;  /* 0x00000000a52372ca */ /* 0x040fe400000e0000 */
[----:B------:R-:W-:Y:S02]  /*18c20*/  LEA.HI.X R245, R8, R245, R7, 0x1, P0 ;  /* 0x000000f508f57211 */ /* 0x000fe400000f0c07 */
[C---:B------:R-:W-:Y:S02]  /*18c30*/  R2UR UR32, R164.reuse ;  /* 0x00000000a42072ca */ /* 0x040fe400000e0000 */
[C---:B------:R-:W-:Y:S01]  /*18c40*/  R2UR UR33, R165.reuse ;  /* 0x00000000a52172ca */ /* 0x040fe200000e0000 */
[----:B------:R-:W-:Y:S01]  /*18c50*/  @!PT LDS RZ, [RZ] ;  /* 0x00000000fffff984 */ /* 0x000fe20000000800 */
[----:B------:R-:W-:Y:S01]  /*18c60*/  @!PT LDS RZ, [RZ] ;  /* 0x00000000fffff984 */ /* 0x000fe20000000800 */
[----:B------:R-:W-:Y:S01]  /*18c70*/  @!PT LDS RZ, [RZ] ;  /* 0x00000000fffff984 */ /* 0x000fe20000000800 */
[----:B------:R-:W-:Y:S01]  /*18c80*/  LDGSTS.E.BYPASS.LTC128B.128 [R239+0x10000], desc[UR36][R244.64] ;  /* 0x10000000f4ef7fae */ /* 0x000fe2000b901d64 */
[C---:B------:R-:W-:Y:S02]  /*18c90*/  R2UR UR30, R164.reuse ;  /* 0x00000000a41e72ca */ /* 0x040fe400000e0000 */
[C---:B------:R-:W-:Y:S02]  /*18ca0*/  R2UR UR31, R165.reuse ;  /* 0x00000000a51f72ca */ /* 0x040fe400000e0000 */
[C---:B------:R-:W-:Y:S01]  /*18cb0*/  R2UR UR28, R164.reuse ;  /* 0x00000000a41c72ca */ /* 0x040fe200000e0000 */
[----:B------:R-:W-:Y:S01]  /*18cc0*/  LDGSTS.E.BYPASS.LTC128B.128 [R239+0x12000], desc[UR34][R244.64+0x80] ;  /* 0x12000080f4ef7fae */ /* 0x000fe2000b901d62 */
[----:B------:R-:W-:Y:S02]  /*18cd0*/  R2UR UR29, R165 ;  /* 0x00000000a51d72ca */ /* 0x000fe400000e0000 */
[----:B------:R-:W-:Y:S02]  /*18ce0*/  IADD3 R6, P0, R241, R244, RZ ;  /* 0x000000f4f1067210 */ /* 0x000fe40007f1e0ff */
[----:B------:R-:W-:Y:S01]  /*18cf0*/  R2UR UR26, R164 ;  /* 0x00000000a41a72ca */ /* 0x000fe200000e0000 */
[----:B------:R-:W-:Y:S01]  /*18d00*/  LDGSTS.E.BYPASS.LTC128B.128 [R239+0x14000], desc[UR32][R244.64+0x100] ;  /* 0x14000100f4ef7fae */ /* 0x000fe2000b901d60 */
[C---:B------:R-:W-:Y:S01]  /*18d10*/  R2UR UR27, R165.reuse ;  /* 0x00000000a51b72ca */ /* 0x040fe200000e0000 */
[----:B------:R-:W-:Y:S01]  /*18d20*/  IMAD.X R7, R246, 0x1, R245, P0 ;  /* 0x00000001f6077824 */ /* 0x000fe200000e06f5 */
[C---:B------:R-:W-:Y:S01]  /*18d30*/  R2UR UR24, R164.reuse ;  /* 0x00000000a41872ca */ /* 0x040fe200000e0000 */
[----:B------:R-:W-:Y:S01]  /*18d40*/  LDGSTS.E.BYPASS.LTC128B.128 [R239+0x16000], desc[UR30][R244.64+0x180] ;  /* 0x16000180f4ef7fae */ /* 0x000fe2000b901d5e */
[C---:B------:R-:W-:Y:S02]  /*18d50*/  R2UR UR25, R165.reuse ;  /* 0x00000000a51972ca */ /* 0x040fe400000e0000 */
[C---:B------:R-:W-:Y:S01]  /*18d60*/  R2UR UR22, R164.reuse ;  /* 0x00000000a41672ca */ /* 0x040fe200000e0000 */
[----:B------:R-:W-:Y:S01]  /*18d70*/  LDGSTS.E.BYPASS.LTC128B.128 [R239+0x10800], desc[UR28][R6.64] ;  /* 0x1080000006ef7fae */ /* 0x000fe2000b901d5c */
[C---:B------:R-:W-:Y:S02]  /*18d80*/  R2UR UR23, R165.reuse ;  /* 0x00000000a51772ca */ /* 0x040fe400000e0000 */
[C---:B------:R-:W-:Y:S02]  /*18d90*/  R2UR UR20, R164.reuse ;  /* 0x00000000a41472ca */ /* 0x040fe400000e0000 */
[----:B------:R-:W-:Y:S01]  /*18da0*/  R2UR UR21, R165 ;  /* 0x00000000a51572ca */ /* 0x000fe200000e0000 */
[----:B------:R-:W-:Y:S01]  /*18db0*/  LDGSTS.E.BYPASS.LTC128B.128 [R239+0x12800], desc[UR26][R6.64+0x80] ;  /* 0x1280008006ef7fae */ /* 0x000fe2000b901d5a */
        /* <DEDUP_REMOVED lines=20> */
[----:B------:R1:W-:Y:S01]  /*18f00*/  LDGSTS.E.BYPASS.LTC128B.128 [R239+0x17000], desc[UR14][R4.64+0x180] ;  /* 0x1700018004ef7fae */ /* 0x0003e2000b901d4e */
[C---:B------:R-:W-:Y:S02]  /*18f10*/  R2UR UR9, R165.reuse ;  /* 0x00000000a50972ca */ /* 0x040fe400000e0000 */
[----:B------:R-:W-:Y:S01]  /*18f20*/  R2UR UR4, R164 ;  /* 0x00000000a40472ca */ /* 0x000fe200000e0000 */
[----:B------:R-:W-:Y:S01]  /*18f30*/  LDGSTS.E.BYPASS.LTC128B.128 [R239+0x11800], desc[UR12][R12.64] ;  /* 0x118000000cef7fae */ /* 0x000fe2000b901d4c */
[----:B------:R-:W-:Y:S02]  /*18f40*/  R2UR UR5, R165 ;  /* 0x00000000a50572ca */ /* 0x000fe400000e0000 */
[----:B------:R-:W-:Y:S03]  /*18f50*/  ISETP.GE.AND P0, PT, R249, 0x1, PT ;  /* 0x00000001f900780c */ /* 0x000fe60003f06270 */
[----:B------:R-:W-:Y:S04]  /*18f60*/  LDGSTS.E.BYPASS.LTC128B.128 [R239+0x13800], desc[UR10][R12.64+0x80] ;  /* 0x138000800cef7fae */ /* 0x000fe8000b901d4a */
[----:B------:R-:W-:Y:S04]  /*18f70*/  LDGSTS.E.BYPASS.LTC128B.128 [R239+0x15800], desc[UR8][R12.64+0x100] ;  /* 0x158001000cef7fae */ /* 0x000fe8000b901d48 */
[----:B------:R2:W-:Y:S04]  /*18f80*/  LDGSTS.E.BYPASS.LTC128B.128 [R239+0x17800], desc[UR4][R12.64+0x180] ;  /* 0x178001800cef7fae */ /* 0x0005e8000b901d44 */
[----:B------:R-:W-:Y:S04]  /*18f90*/  LDSM.16.M88.4 R32, [R226] ;  /* 0x00000000e220783b */ /* 0x000fe80000000200 */
[----:B------:R-:W1:Y:S04]  /*18fa0*/  LDSM.16.M88.4 R8, [R225+0x8000] ;  /* 0x00800000e108783b */ /* 0x000e680000000200 */
[----:B------:R-:W2:Y:S04]  /*18fb0*/  LDSM.16.M88.4 R16, [R225+0x8800] ;  /* 0x00880000e110783b */ /* 0x000ea80000000200 */
[----:B------:R-:W3:Y:S04]  /*18fc0*/  LDSM.16.M88.4 R24, [R225+0x9000] ;  /* 0x00900000e118783b */ /* 0x000ee80000000200 */
[----:B------:R-:W4:Y:S04]  /*18fd0*/  LDSM.16.M88.4 R168, [R225+0x9800] ;  /* 0x00980000e1a8783b */ /* 0x000f280000000200 */
[----:B------:R-:W0:Y:S04]  /*18fe0*/  LDGDEPBAR ;  /* 0x00000000000079af */ /* 0x000e280000000000 */
[----:B------:R-:W-:Y:S04]  /*18ff0*/  LDSM.16.M88.4 R172, [R224] ;  /* 0x00000000e0ac783b */ /* 0x000fe80000000200 */
[----:B------:R-:W5:Y:S04]  /*19000*/  LDSM.16.M88.4 R176, [R223] ;  /* 0x00000000dfb0783b */ /* 0x000f680000000200 */
[----:B------:R-:W5:Y:S04]  /*19010*/  LDSM.16.M88.4 R180, [R219] ;  /* 0x00000000dbb4783b */ /* 0x000f680000000200 */
[----:B------:R-:W5:Y:S04]  /*19020*/  LDSM.16.M88.4 R184, [R218] ;  /* 0x00000000dab8783b */ /* 0x000f680000000200 */
[----:B------:R-:W5:Y:S01]  /*19030*/  LDSM.16.M88.4 R188, [R217] ;  /* 0x00000000d9bc783b */ /* 0x000f620000000200 */
        /* <DEDUP_REMOVED lines=9> */
[C---:B----4-:R-:W-:Y:S06]  /*190d0*/  HMMA.16816.F32.BF16 R28, R32.reuse, R168, RZ ;  /* 0x000000a8201c723c */ /* 0x050fec00000418ff */
[----:B------:R-:W-:Y:S01]  /*190e0*/  HMMA.16816.F32.BF16 R32, R32, R170, RZ ;  /* 0x000000aa2020723c */ /* 0x000fe200000418ff */
[----:B------:R-:W2:Y:S05]  /*190f0*/  LDSM.16.M88.4 R168, [R220+0x9000] ;  /* 0x00900000dca8783b */ /* 0x000eaa0000000200 */
[C---:B-----5:R-:W-:Y:S06]  /*19100*/  HMMA.16816.F32.BF16 R4, R172.reuse, R176, R4 ;  /* 0x000000b0ac04723c */ /* 0x060fec0000041804 */
        /* <DEDUP_REMOVED lines=184> */
[C---:B------:R-:W-:Y:S06]  /*19c90*/  HMMA.16816.F32.BF16 R24, R168.reuse, R190, R24 ;  /* 0x000000bea818723c */ /* 0x040fec0000041818 */
[C---:B----4-:R-:W-:Y:S06]  /*19ca0*/  HMMA.16816.F32.BF16 R28, R168.reuse, R200, R28 ;  /* 0x000000c8a81c723c */ /* 0x050fec000004181c */
        /* <DEDUP_REMOVED lines=9> */
[C---:B------:R-:W-:Y:S02]  /*19d40*/  R2UR UR4, R164.reuse ;  /* 0x00000000a40472ca */ /* 0x040fe400000e0000 */
[C---:B------:R-:W-:Y:S02]  /*19d50*/  R2UR UR5, R165.reuse ;  /* 0x00000000a50572ca */ /* 0x040fe400000e0000 */
[C---:B------:R-:W-:Y:S02]  /*19d60*/  R2UR UR10, R164.reuse ;  /* 0x00000000a40a72ca */ /* 0x040fe400000e0000 */
[C---:B------:R-:W-:Y:S02]  /*19d70*/  R2UR UR11, R165.reuse ;  /* 0x00000000a50b72ca */ /* 0x040fe400000e0000 */
[C---:B------:R-:W-:Y:S02]  /*19d80*/  R2UR UR12, R164.reuse ;  /* 0x00000000a40c72ca */ /* 0x040fe400000e0000 */
[C---:B------:R-:W-:Y:S02]  /*19d90*/  R2UR UR13, R165.reuse ;  /* 0x00000000a50d72ca */ /* 0x040fe400000e0000 */
[----:B------:R-:W-:Y:S02]  /*19da0*/  R2UR UR8, R164 ;  /* 0x00000000a40872ca */ /* 0x000fe400000e0000 */
[----:B------:R-:W-:Y:S01]  /*19db0*/  R2UR UR9, R165 ;  /* 0x00000000a50972ca */ /* 0x000fe200000e0000 */
[----:B------:R-:W2:Y:S02]  /*19dc0*/  LD.E R175, desc[UR4][R2.64+0x170] ;  /* 0x0001700402af7980 */ /* 0x000ea4000c101900 */
        /* <DEDUP_REMOVED lines=8> */
[C---:B------:R-:W-:Y:S01]  /*19e50*/  VIADD R173, R166.reuse, 0xffffffc0 ;  /* 0xffffffc0a6ad7836 */ /* 0x040fe20000000000 */
[----:B------:R-:W-:Y:S02]  /*19e60*/  IABS R170, R166 ;  /* 0x000000a600aa7213 */ /* 0x000fe40000000000 */
[----:B------:R-:W-:Y:S01]  /*19e70*/  LOP3.LUT R166, R166, R175, RZ, 0x3c, !PT ;  /* 0x000000afa6a67212 */ /* 0x000fe200078e3cff */
        /* <DEDUP_REMOVED lines=9> */
[----:B------:R-:W-:Y:S02]  /*19f10*/  IMAD.HI.U32 R174, R177, R170, RZ ;  /* 0x000000aab1ae7227 */ /* 0x000fe400078e00ff */
[----:B------:R-:W3:Y:S02]  /*19f20*/  LD.E.64 R176, desc[UR4][R2.64+0x38] ;  /* 0x0000380402b07980 */ /* 0x000ee4000c101b00 */
        /* <DEDUP_REMOVED lines=11> */
[----:B------:R-:W-:Y:S02]  /*19fe0*/  ISETP.NE.AND P2, PT, R175, RZ, PT ;  /* 0x000000ffaf00720c */ /* 0x000fe40003f45270 */
[----:B------:R-:W-:Y:S05]  /*19ff0*/  LOP3.LUT R171, RZ, R175, RZ, 0x33, !PT ;  /* 0x000000afffab7212 */ /* 0x000fea00078e33ff */
        /* <DEDUP_REMOVED lines=26> */
.L_x_4340:
[----:B------:R-:W-:Y:S02]  /*1a1a0*/  R2UR UR4, R164 ;  /* 0x00000000a40472ca */ /* 0x000fe400000e0000 */
[----:B------:R-:W-:Y:S11]  /*1a1b0*/  R2UR UR5, R165 ;  /* 0x00000000a50572ca */ /* 0x000ff600000e0000 */
[----:B------:R-:W-:Y:S02]  /*1a1c0*/  @!UPT UIADD3 URZ, URZ, URZ, URZ ;  /* 0x0000003f3f3ff290 */ /* 0x000fe4000fffe03f */
[----:B------:R-:W2:Y:S02]  /*1a1d0*/  LD.E R172, desc[UR4][R2.64+0x38] ;  /* 0x0000380402ac7980 */ /* 0x000ea4000c101900 */
[----:B--2---:R-:W-:Y:S05]  /*1a1e0*/  IMAD.U32 R172, R172, -0x40, RZ ;  /* 0xffffffc0acac7824 */ /* 0x004fea00078e00ff */
[----:B------:R-:W-:Y:S02]  /*1a1f0*/  SHF.R.S32.HI R171, RZ, 0x1f, R172 ;  /* 0x0000001fffab7819 */ /* 0x000fe400000114ac */
.L_x_4341:
[----:B------:R-:W-:Y:S05]  /*1a200*/  BSYNC B0 ;  /* 0x0000000000007941 */ /* 0x000fea0003800000 */
.L_x_4339:
[----:B------:R-:W-:Y:S02]  /*1a210*/  LEA R232, P0, R172, R232, 0x1 ;  /* 0x000000e8ace87211 */ /* 0x000fe400078008ff */
[----:B------:R-:W-:Y:S02]  /*1a220*/  R2UR UR12, R164 ;  /* 0x00000000a40c72ca */ /* 0x000fe400000e0000 */
[C---:B------:R-:W-:Y:S02]  /*1a230*/  R2UR UR13, R165.reuse ;  /* 0x00000000a50d72ca */ /* 0x040fe400000e0000 */
[----:B------:R-:W-:Y:S02]  /*1a240*/  LEA.HI.X R231, R172, R231, R171, 0x1, P0 ;  /* 0x000000e7ace77211 */ /* 0x000fe400000f0cab */
[C---:B------:R-:W-:Y:S02]  /*1a250*/  R2UR UR10, R164.reuse ;  /* 0x00000000a40a72ca */ /* 0x040fe400000e0000 */
[C---:B------:R-:W-:Y:S01]  /*1a260*/  R2UR UR11, R165.reuse ;  /* 0x00000000a50b72ca */ /* 0x040fe200000e0000 */
[--C-:B------:R-:W-:Y:S01]  /*1a270*/  IMAD.MOV.U32 R233, RZ, RZ, R231.reuse ;  /* 0x000000ffffe97224 */ /* 0x100fe200078e00e7 */
[C---:B------:R-:W-:Y:S02]  /*1a280*/  R2UR UR8, R164.reuse ;  /* 0x00000000a40872ca */ /* 0x040fe400000e0000 */
[C---:B------:R-:W-:Y:S02]  /*1a290*/  R2UR UR9, R165.reuse ;  /* 0x00000000a50972ca */ /* 0x040fe400000e0000 */
[C---:B------:R-:W-:Y:S01]  /*1a2a0*/  R2UR UR4, R164.reuse ;  /* 0x00000000a40472ca */ /* 0x040fe200000e0000 */
[----:B------:R-:W-:Y:S01]  /*1a2b0*/  @!PT LDS RZ, [RZ] ;  /* 0x00000000fffff984 */ /* 0x000fe20000000800 */
[----:B------:R-:W-:Y:S01]  /*1a2c0*/  @!PT LDS RZ, [RZ] ;  /* 0x00000000fffff984 */ /* 0x000fe20000000800 */
[----:B------:R-:W-:Y:S01]  /*1a2d0*/  @!PT LDS RZ, [RZ] ;  /* 0x00000000fffff984 */ /* 0x000fe20000000800 */
[----:B------:R1:W-:Y:S01]  /*1a2e0*/  LDGSTS.E.BYPASS.LTC128B.128 [R239+0x8000], desc[UR12][R232.64] ;  /* 0x08000000e8ef7fae */ /* 0x0003e2000b901d4c */
[C---:B------:R-:W-:Y:S02]  /*1a2f0*/  R2UR UR5, R165.reuse ;  /* 0x00000000a50572ca */ /* 0x040fe400000e0000 */
[C---:B------:R-:W-:Y:S02]  /*1a300*/  R2UR UR28, R164.reuse ;  /* 0x00000000a41c72ca */ /* 0x040fe400000e0000 */
[----:B------:R-:W-:Y:S01]  /*1a310*/  R2UR UR29, R165 ;  /* 0x00000000a51d72ca */ /* 0x000fe200000e0000 */
[----:B------:R1:W-:Y:S01]  /*1a320*/  LDGSTS.E.BYPASS.LTC128B.128 [R239+0xa000], desc[UR10][R232.64+0x80] ;  /* 0x0a000080e8ef7fae */ /* 0x0003e2000b901d4a */
[----:B------:R-:W-:Y:S02]  /*1a330*/  IADD3 R172, P0, R247, R232, RZ ;  /* 0x000000e8f7ac7210 */ /* 0x000fe40007f1e0ff */
[----:B------:R-:W-:Y:S01]  /*1a340*/  R2UR UR26, R164 ;  /* 0x00000000a41a72ca */ /* 0x000fe200000e0000 */
[----:B------:R1:W-:Y:S01]  /*1a350*/  LDGSTS.E.BYPASS.LTC128B.128 [R239+0xc000], desc[UR8][R232.64+0x100] ;  /* 0x0c000100e8ef7fae */ /* 0x0003e2000b901d48 */
[C---:B------:R-:W-:Y:S01]  /*1a360*/  R2UR UR27, R165.reuse ;  /* 0x00000000a51b72ca */ /* 0x040fe200000e0000 */
[----:B------:R-:W-:Y:S01]  /*1a370*/  IMAD.X R173, R248, 0x1, R231, P0 ;  /* 0x00000001f8ad7824 */ /* 0x000fe200000e06e7 */
[C---:B------:R-:W-:Y:S01]  /*1a380*/  R2UR UR24, R164.reuse ;  /* 0x00000000a41872ca */ /* 0x040fe200000e0000 */
[----:B------:R1:W-:Y:S01]  /*1a390*/  LDGSTS.E.BYPASS.LTC128B.128 [R239+0xe000], desc[UR4][R232.64+0x180] ;  /* 0x0e000180e8ef7fae */ /* 0x0003e2000b901d44 */
[C---:B------:R-:W-:Y:S02]  /*1a3a0*/  R2UR UR25, R165.reuse ;  /* 0x00000000a51972ca */ /* 0x040fe400000e0000 */
[C---:B------:R-:W-:Y:S01]  /*1a3b0*/  R2UR UR22, R164.reuse ;  /* 0x00000000a41672ca */ /* 0x040fe200000e0000 */
        /* <DEDUP_REMOVED lines=13> */
[----:B------:R-:W-:Y:S01]  /*1a490*/  R2UR UR14, R164 ;  /* 0x00000000a40e72ca */ /* 0x000fe200000e0000 */
[----:B------:R1:W-:Y:S01]  /*1a4a0*/  LDGSTS.E.BYPASS.LTC128B.128 [R239+0x9000], desc[UR20][R170.64] ;  /* 0x09000000aaef7fae */ /* 0x0003e2000b901d54 */
[----:B------:R-:W-:Y:S02]  /*1a4b0*/  R2UR UR15, R165 ;  /* 0x00000000a50f72ca */ /* 0x000fe400000e0000 */
[----:B------:R-:W-:Y:S03]  /*1a4c0*/  IADD3 R168, P0, R247, R170, RZ ;  /* 0x000000aaf7a87210 */ /* 0x000fe60007f1e0ff */
[----:B------:R1:W-:Y:S02]  /*1a4d0*/  LDGSTS.E.BYPASS.LTC128B.128 [R239+0xb000], desc[UR18][R170.64+0x80] ;  /* 0x0b000080aaef7fae */ /* 0x0003e4000b901d52 */
[----:B------:R-:W-:Y:S02]  /*1a4e0*/  IMAD.X R169, R248, 0x1, R171, P0 ;  /* 0x00000001f8a97824 */ /* 0x000fe400000e06ab */
[----:B------:R1:W-:Y:S04]  /*1a4f0*/  LDGSTS.E.BYPASS.LTC128B.128 [R239+0xd000], desc[UR16][R170.64+0x100] ;  /* 0x0d000100aaef7fae */ /* 0x0003e8000b901d50 */
[----:B------:R1:W-:Y:S04]  /*1a500*/  LDGSTS.E.BYPASS.LTC128B.128 [R239+0xf000], desc[UR14][R170.64+0x180] ;  /* 0x0f000180aaef7fae */ /* 0x0003e8000b901d4e */
[----:B------:R1:W-:Y:S04]  /*1a510*/  LDGSTS.E.BYPASS.LTC128B.128 [R239+0x9800], desc[UR12][R168.64] ;  /* 0x09800000a8ef7fae */ /* 0x0003e8000b901d4c */
[----:B------:R1:W-:Y:S04]  /*1a520*/  LDGSTS.E.BYPASS.LTC128B.128 [R239+0xb800], desc[UR10][R168.64+0x80] ;  /* 0x0b800080a8ef7fae */ /* 0x0003e8000b901d4a */
[----:B------:R1:W-:Y:S04]  /*1a530*/  LDGSTS.E.BYPASS.LTC128B.128 [R239+0xd800], desc[UR8][R168.64+0x100] ;  /* 0x0d800100a8ef7fae */ /* 0x0003e8000b901d48 */
[----:B------:R1:W-:Y:S04]  /*1a540*/  LDGSTS.E.BYPASS.LTC128B.128 [R239+0xf800], desc[UR4][R168.64+0x180] ;  /* 0x0f800180a8ef7fae */ /* 0x0003e8000b901d44 */
[----:B------:R-:W0:Y:S02]  /*1a550*/  LDGDEPBAR ;  /* 0x00000000000079af */ /* 0x000e240000000000 */
.L_x_4338:
[----:B------:R-:W-:Y:S05]  /*1a560*/  BSYNC B1 ;  /* 0x0000000000017941 */ /* 0x000fea0003800000 */
.L_x_4337:
        /* <DEDUP_REMOVED lines=74> */
[--C-:B---3--:R-:W-:Y:S03]  /*1aa10*/  FFMA.FTZ R167, R7, R165, -R196.reuse ;  /* 0x000000a507a77223 */ /* 0x108fe600000108c4 */
        /* <DEDUP_REMOVED lines=53> */
[-CC-:B------:R-:W-:Y:S01]  /*1ad70*/  FFMA.FTZ R185, R18, R165.reuse, -R196.reuse ;  /* 0x000000a512b97223 */ /* 0x180fe200000108c4 */
[----:B------:R-:W-:Y:S01]  /*1ad80*/  FFMA.FTZ R184, R19, R165, -R196 ;  /* 0x000000a513b87223 */ /* 0x000fe200000108c4 */
        /* <DEDUP_REMOVED lines=17> */
[C---:B-1----:R-:W-:Y:S05]  /*1aea0*/  HMMA.16816.F32.BF16 R4, R160.reuse, R168, R4 ;  /* 0x000000a8a004723c */ /* 0x042fea0000041804 */
[C---:B------:R-:W-:Y:S01]  /*1aeb0*/  FMUL.FTZ R92, R2.reuse, R92 ;  /* 0x0000005c025c7220 */ /* 0x040fe20000410000 */
[C---:B------:R-:W-:Y:S01]  /*1aec0*/  HMMA.16816.F32.BF16 R8, R160.reuse, R170, R8 ;  /* 0x000000aaa008723c */ /* 0x040fe20000041808 */
[----:B------:R-:W1:Y:S02]  /*1aed0*/  LDSM.16.MT88.4 R168, [R230+0x12000] ;  /* 0x01200000e6a8783b */ /* 0x000e640000004200 */
[----:B------:R-:W-:Y:S02]  /*1aee0*/  ISETP.GT.AND P0, PT, R249, RZ, PT ;  /* 0x000000fff900720c */ /* 0x000fe40003f04270 */
        /* <DEDUP_REMOVED lines=74> */
[-CC-:B------:R-:W-:Y:S01]  /*1b390*/  FFMA.FTZ R200, R12, R165.reuse, -R198.reuse ;  /* 0x000000a50cc87223 */ /* 0x180fe200000108c6 */
[C---:B------:R-:W-:Y:S01]  /*1b3a0*/  HMMA.16816.F32.BF16 R120, R160.reuse, R174, R120 ;  /* 0x000000aea078723c */ /* 0x040fe20000041878 */
[----:B------:R-:W2:Y:S04]  /*1b3b0*/  LDSM.16.MT88.4 R172, [R228+0x16000] ;  /* 0x01600000e4ac783b */ /* 0x000ea80000004200 */
[C---:B------:R-:W-:Y:S01]  /*1b3c0*/  FMUL.FTZ R12, R2.reuse, R152 ;  /* 0x00000098020c7220 */ /* 0x040fe20000410000 */
[----:B------:R-:W-:Y:S01]  /*1b3d0*/  FFMA.FTZ R201, R13, R165, -R198 ;  /* 0x000000a50dc97223 */ /* 0x000fe200000108c6 */
[----:B------:R-:W-:Y:S01]  /*1b3e0*/  FMUL.FTZ R13, R2, R153 ;  /* 0x00000099020d7220 */ /* 0x000fe20000410000 */
[-CC-:B------:R-:W-:Y:S01]  /*1b3f0*/  FFMA.FTZ R202, R14, R165.reuse, -R196.reuse ;  /* 0x000000a50eca7223 */ /* 0x180fe200000108c4 */
[----:B------:R-:W-:Y:S02]  /*1b400*/  MUFU.EX2 R200, R200 ;  /* 0x000000c800c87308 */ /* 0x000fe40000000800 */
[C---:B------:R-:W-:Y:S01]  /*1b410*/  FMUL.FTZ R14, R0.reuse, R154 ;  /* 0x0000009a000e7220 */ /* 0x040fe20000410000 */
[----:B------:R-:W-:Y:S01]  /*1b420*/  FFMA.FTZ R203, R15, R165, -R196 ;  /* 0x000000a50fcb7223 */ /* 0x000fe200000108c4 */
[----:B------:R-:W-:Y:S01]  /*1b430*/  FMUL.FTZ R15, R0, R155 ;  /* 0x0000009b000f7220 */ /* 0x000fe20000410000 */
[C---:B------:R-:W-:Y:S01]  /*1b440*/  FMUL.FTZ R136, R2.reuse, R136 ;  /* 0x0000008802887220 */ /* 0x040fe20000410000 */
[----:B------:R-:W-:Y:S01]  /*1b450*/  LDSM.16.MT88.4 R152, [R230+0x10800] ;  /* 0x01080000e698783b */ /* 0x000fe20000004200 */
[----:B------:R-:W-:Y:S01]  /*1b460*/  FMUL.FTZ R137, R2, R137 ;  /* 0x0000008902897220 */ /* 0x000fe20000410000 */
[C---:B---3--:R-:W-:Y:S02]  /*1b470*/  HMMA.16816.F32.BF16 R124, R160.reuse, R156, R124 ;  /* 0x0000009ca07c723c */ /* 0x048fe4000004187c */
[----:B------:R-:W-:Y:S01]  /*1b480*/  MUFU.EX2 R201, R201 ;  /* 0x000000c900c97308 */ /* 0x000fe20000000800 */
[C---:B------:R-:W-:Y:S01]  /*1b490*/  FMUL.FTZ R138, R0.reuse, R138 ;  /* 0x0000008a008a7220 */ /* 0x040fe20000410000 */
[----:B------:R-:W-:Y:S01]  /*1b4a0*/  FMUL.FTZ R139, R0, R139 ;  /* 0x0000008b008b7220 */ /* 0x000fe20000410000 */
[-CC-:B------:R-:W-:Y:S01]  /*1b4b0*/  FFMA.FTZ R233, R16, R165.reuse, -R198.reuse ;  /* 0x000000a510e97223 */ /* 0x180fe200000108c6 */
[C---:B------:R-:W-:Y:S01]  /*1b4c0*/  HMMA.16816.F32.BF16 R128, R160.reuse, R158, R128 ;  /* 0x0000009ea080723c */ /* 0x040fe20000041880 */
[----:B------:R-:W3:Y:S05]  /*1b4d0*/  LDSM.16.MT88.4 R156, [R227+0x16000] ;  /* 0x01600000e39c783b */ /* 0x000eea0000004200 */
[----:B------:R-:W-:Y:S01]  /*1b4e0*/  MUFU.EX2 R202, R202 ;  /* 0x000000ca00ca7308 */ /* 0x000fe20000000800 */
[----:B------:R-:W-:Y:S01]  /*1b4f0*/  FFMA.FTZ R252, R17, R165, -R198 ;  /* 0x000000a511fc7223 */ /* 0x000fe200000108c6 */
[C---:B-1----:R-:W-:Y:S03]  /*1b500*/  HMMA.16816.F32.BF16 R132, R160.reuse, R168, R132 ;  /* 0x000000a8a084723c */ /* 0x042fe60000041884 */
[C---:B------:R-:W-:Y:S03]  /*1b510*/  FMUL.FTZ R16, R2.reuse, R148 ;  /* 0x0000009402107220 */ /* 0x040fe60000410000 */
[C---:B------:R-:W-:Y:S01]  /*1b520*/  HMMA.16816.F32.BF16 R12, R160.reuse, R170, R12 ;  /* 0x000000aaa00c723c */ /* 0x040fe2000004180c */
[----:B------:R-:W1:Y:S01]  /*1b530*/  LDSM.16.MT88.4 R168, [R229+0x10800] ;  /* 0x01080000e5a8783b */ /* 0x000e620000004200 */
[----:B------:R-:W-:Y:S03]  /*1b540*/  MUFU.EX2 R148, R185 ;  /* 0x000000b900947308 */ /* 0x000fe60000000800 */
[----:B------:R-:W-:Y:S01]  /*1b550*/  FMUL.FTZ R17, R2, R149 ;  /* 0x0000009502117220 */ /* 0x000fe20000410000 */
[C---:B--2---:R-:W-:Y:S06]  /*1b560*/  HMMA.16816.F32.BF16 R136, R160.reuse, R172, R136 ;  /* 0x000000aca088723c */ /* 0x044fec0000041888 */
[----:B------:R2:W4:Y:S01]  /*1b570*/  MUFU.EX2 R149, R184 ;  /* 0x000000b800957308 */ /* 0x0005220000000800 */
[C---:B------:R-:W-:Y:S01]  /*1b580*/  FMUL.FTZ R18, R0.reuse, R150 ;  /* 0x0000009600127220 */ /* 0x040fe20000410000 */
[----:B------:R-:W-:Y:S03]  /*1b590*/  FMUL.FTZ R19, R0, R151 ;  /* 0x0000009700137220 */ /* 0x000fe60000410000 */
[C---:B------:R-:W-:Y:S01]  /*1b5a0*/  FMUL.FTZ R140, R2.reuse, R140 ;  /* 0x0000008c028c7220 */ /* 0x040fe20000410000 */
[----:B------:R-:W-:Y:S01]  /*1b5b0*/  FMUL.FTZ R141, R2, R141 ;  /* 0x0000008d028d7220 */ /* 0x000fe20000410000 */
[C---:B------:R-:W-:Y:S01]  /*1b5c0*/  FMUL.FTZ R142, R0.reuse, R142 ;  /* 0x0000008e008e7220 */ /* 0x040fe20000410000 */
[----:B------:R-:W-:Y:S01]  /*1b5d0*/  FMUL.FTZ R143, R0, R143 ;  /* 0x0000008f008f7220 */ /* 0x000fe20000410000 */
[C---:B------:R-:W-:Y:S01]  /*1b5e0*/  HMMA.16816.F32.BF16 R16, R160.reuse, R174, R16 ;  /* 0x000000aea010723c */ /* 0x040fe20000041810 */
[----:B------:R-:W5:Y:S01]  /*1b5f0*/  LDSM.16.MT88.4 R172, [R230+0x12800] ;  /* 0x01280000e6ac783b */ /* 0x000f620000004200 */
[----:B------:R-:W1:Y:S01]  /*1b600*/  MUFU.EX2 R203, R203 ;  /* 0x000000cb00cb7308 */ /* 0x000e620000000800 */
[C---:B------:R-:W-:Y:S01]  /*1b610*/  FMUL.FTZ R144, R2.reuse, R144 ;  /* 0x0000009002907220 */ /* 0x040fe20000410000 */
[----:B------:R-:W-:Y:S01]  /*1b620*/  FMUL.FTZ R145, R2, R145 ;  /* 0x0000009102917220 */ /* 0x000fe20000410000 */
[C---:B------:R-:W-:Y:S01]  /*1b630*/  FMUL.FTZ R146, R0.reuse, R146 ;  /* 0x0000009200927220 */ /* 0x040fe20000410000 */
[----:B------:R-:W-:Y:S01]  /*1b640*/  FMUL.FTZ R147, R0, R147 ;  /* 0x0000009300937220 */ /* 0x000fe20000410000 */
[----:B------:R-:W-:Y:S01]  /*1b650*/  FFMA.FTZ R193, R2, R250, R193 ;  /* 0x000000fa02c17223 */ /* 0x000fe200000100c1 */
[----:B------:R-:W-:Y:S01]  /*1b660*/  FFMA.FTZ R197, R0, R251, R197 ;  /* 0x000000fb00c57223 */ /* 0x000fe200000100c5 */
[----:B--2---:R-:W2:Y:S01]  /*1b670*/  LDSM.16.MT88.4 R184, [R229+0x12800] ;  /* 0x01280000e5b8783b */ /* 0x004ea20000004200 */
[C---:B---3--:R-:W-:Y:S02]  /*1b680*/  HMMA.16816.F32.BF16 R140, R160.reuse, R156, R140 ;  /* 0x0000009ca08c723c */ /* 0x048fe4000004188c */
[----:B------:R-:W-:Y:S01]  /*1b690*/  MUFU.EX2 R233, R233 ;  /* 0x000000e900e97308 */ /* 0x000fe20000000800 */
[----:B------:R-:W-:Y:S01]  /*1b6a0*/  FADD.FTZ R193, R166, R193 ;  /* 0x000000c1a6c17221 */ /* 0x000fe20000010000 */
[----:B------:R-:W-:Y:S01]  /*1b6b0*/  FADD.FTZ R197, R167, R197 ;  /* 0x000000c5a7c57221 */ /* 0x000fe20000010000 */
[----:B------:R-:W-:Y:S01]  /*1b6c0*/  IADD3 R0, R249, -0x1, RZ ;  /* 0xfffffffff9007810 */ /* 0x000fe20007ffe0ff */
[----:B------:R-:W-:Y:S01]  /*1b6d0*/  HMMA.16816.F32.BF16 R144, R160, R158, R144 ;  /* 0x0000009ea090723c */ /* 0x000fe20000041890 */
[----:B------:R-:W3:Y:S05]  /*1b6e0*/  LDSM.16.MT88.4 R156, [R227+0x12800] ;  /* 0x01280000e39c783b */ /* 0x000eea0000004200 */
[----:B------:R-:W5:Y:S01]  /*1b6f0*/  MUFU.EX2 R252, R252 ;  /* 0x000000fc00fc7308 */ /* 0x000f620000000800 */
[----:B------:R-:W-:Y:S01]  /*1b700*/  FADD.FTZ R192, R192, R193 ;  /* 0x000000c1c0c07221 */ /* 0x000fe20000010000 */
[----:B------:R-:W-:Y:S03]  /*1b710*/  FADD.FTZ R194, R194, R197 ;  /* 0x000000c5c2c27221 */ /* 0x000fe60000010000 */
[----:B----4-:R-:W-:Y:S02]  /*1b720*/  MOV R162, R149 ;  /* 0x0000009500a27202 */ /* 0x010fe40000000f00 */
[----:B------:R-:W-:Y:S01]  /*1b730*/  MOV R163, R148 ;  /* 0x0000009400a37202 */ /* 0x000fe20000000f00 */
[----:B------:R-:W-:Y:S01]  /*1b740*/  FADD.FTZ R195, R195, R192 ;  /* 0x000000c0c3c37221 */ /* 0x000fe20000010000 */
[----:B------:R-:W-:Y:S01]  /*1b750*/  F2FP.BF16.F32.PACK_AB R148, R201, R200 ;  /* 0x000000c8c994723e */ /* 0x000fe200000010ff */
[----:B------:R-:W-:Y:S01]  /*1b760*/  FADD.FTZ R199, R199, R194 ;  /* 0x000000c2c7c77221 */ /* 0x000fe20000010000 */
[----:B-1----:R-:W-:Y:S01]  /*1b770*/  F2FP.BF16.F32.PACK_AB R149, R203, R202 ;  /* 0x000000cacb95723e */ /* 0x002fe200000010ff */
[----:B------:R-:W-:Y:S01]  /*1b780*/  FADD.FTZ R200, R200, R195 ;  /* 0x000000c3c8c87221 */ /* 0x000fe20000010000 */
[----:B------:R-:W-:Y:S01]  /*1b790*/  F2FP.BF16.F32.PACK_AB R151, R162, R163 ;  /* 0x000000a3a297723e */ /* 0x000fe200000010ff */
[----:B------:R-:W-:Y:S01]  /*1b7a0*/  FADD.FTZ R202, R202, R199 ;  /* 0x000000c7caca7221 */ /* 0x000fe20000010000 */
[----:B------:R-:W-:Y:S01]  /*1b7b0*/  MOV R249, R0 ;  /* 0x0000000000f97202 */ /* 0x000fe20000000f00 */
[----:B------:R-:W-:Y:S01]  /*1b7c0*/  FADD.FTZ R200, R201, R200 ;  /* 0x000000c8c9c87221 */ /* 0x000fe20000010000 */
[C---:B-----5:R-:W-:Y:S01]  /*1b7d0*/  F2FP.BF16.F32.PACK_AB R150, R252.reuse, R233 ;  /* 0x000000e9fc96723e */ /* 0x060fe200000010ff */
[----:B------:R-:W-:Y:S01]  /*1b7e0*/  FADD.FTZ R202, R203, R202 ;  /* 0x000000cacbca7221 */ /* 0x000fe20000010000 */
[----:B------:R-:W-:Y:S01]  /*1b7f0*/  MOV R0, R3 ;  /* 0x0000000300007202 */ /* 0x000fe20000000f00 */
[----:B------:R-:W-:Y:S01]  /*1b800*/  FADD.FTZ R233, R233, R200 ;  /* 0x000000c8e9e97221 */ /* 0x000fe20000010000 */
[----:B------:R-:W-:Y:S03]  /*1b810*/  MOV R167, R164 ;  /* 0x000000a400a77202 */ /* 0x000fe60000000f00 */
[C---:B------:R-:W-:Y:S05]  /*1b820*/  HMMA.16816.F32.BF16 R4, R148.reuse, R152, R4 ;  /* 0x000000989404723c */ /* 0x040fea0000041804 */
[----:B------:R-:W-:Y:S01]  /*1b830*/  FADD.FTZ R233, R252, R233 ;  /* 0x000000e9fce97221 */ /* 0x000fe20000010000 */
        /* <DEDUP_REMOVED lines=10> */
[----:B------:R-:W-:Y:S01]  /*1b8e0*/  MOV R180, R162 ;  /* 0x000000a200b47202 */ /* 0x000fe20000000f00 */
[C---:B------:R-:W-:Y:S05]  /*1b8f0*/  HMMA.16816.F32.BF16 R60, R148.reuse, R172, R60 ;  /* 0x000000ac943c723c */ /* 0x040fea000004183c */
[----:B------:R-:W-:Y:S01]  /*1b900*/  MOV R181, R163 ;  /* 0x000000a300b57202 */ /* 0x000fe20000000f00 */
[C---:B------:R-:W-:Y:S01]  /*1b910*/  HMMA.16816.F32.BF16 R64, R148.reuse, R174, R64 ;  /* 0x000000ae9440723c */ /* 0x040fe20000041840 */
[----:B------:R-:W4:Y:S05]  /*1b920*/  LDSM.16.MT88.4 R160, [R229+0x14800] ;  /* 0x01480000e5a0783b */ /* 0x000f2a0000004200 */
[C---:B--2---:R-:W-:Y:S03]  /*1b930*/  HMMA.16816.F32.BF16 R68, R148.reuse, R184, R68 ;  /* 0x000000b89444723c */ /* 0x044fe60000041844 */
[----:B------:R-:W-:Y:S03]  /*1b940*/  LDSM.16.MT88.4 R172, [R229+0x16800] ;  /* 0x01680000e5ac783b */ /* 0x000fe60000004200 */
[C---:B------:R-:W-:Y:S05]  /*1b950*/  HMMA.16816.F32.BF16 R72, R148.reuse, R186, R72 ;  /* 0x000000ba9448723c */ /* 0x040fea0000041848 */
[-CC-:B------:R-:W-:Y:S01]  /*1b960*/  FFMA.FTZ R184, R20, R165.reuse, -R198.reuse ;  /* 0x000000a514b87223 */ /* 0x180fe200000108c6 */
[C---:B------:R-:W-:Y:S05]  /*1b970*/  HMMA.16816.F32.BF16 R76, R148.reuse, R188, R76 ;  /* 0x000000bc944c723c */ /* 0x040fea000004184c */
[-C--:B------:R-:W-:Y:S01]  /*1b980*/  FFMA.FTZ R185, R21, R165.reuse, -R198 ;  /* 0x000000a515b97223 */ /* 0x080fe200000108c6 */
[C---:B------:R-:W-:Y:S01]  /*1b990*/  HMMA.16816.F32.BF16 R80, R148.reuse, R190, R80 ;  /* 0x000000be9450723c */ /* 0x040fe20000041850 */
[----:B------:R-:W-:Y:S04]  /*1b9a0*/  MUFU.EX2 R184, R184 ;  /* 0x000000b800b87308 */ /* 0x000fe80000000800 */
[-CC-:B------:R-:W-:Y:S01]  /*1b9b0*/  FFMA.FTZ R186, R22, R165.reuse, -R196.reuse ;  /* 0x000000a516ba7223 */ /* 0x180fe200000108c4 */
[C---:B---3--:R-:W-:Y:S05]  /*1b9c0*/  HMMA.16816.F32.BF16 R84, R148.reuse, R156, R84 ;  /* 0x0000009c9454723c */ /* 0x048fea0000041854 */
[----:B------:R-:W-:Y:S01]  /*1b9d0*/  MUFU.EX2 R185, R185 ;  /* 0x000000b900b97308 */ /* 0x000fe20000000800 */
[-C--:B------:R-:W-:Y:S01]  /*1b9e0*/  FFMA.FTZ R187, R23, R165.reuse, -R196 ;  /* 0x000000a517bb7223 */ /* 0x080fe200000108c4 */
[C---:B------:R-:W-:Y:S01]  /*1b9f0*/  HMMA.16816.F32.BF16 R88, R148.reuse, R158, R88 ;  /* 0x0000009e9458723c */ /* 0x040fe20000041858 */
[----:B------:R-:W2:Y:S03]  /*1ba00*/  LDSM.16.MT88.4 R156, [R227+0x14800] ;  /* 0x01480000e39c783b */ /* 0x000ea60000004200 */
[-CC-:B------:R-:W-:Y:S02]  /*1ba10*/  FFMA.FTZ R188, R24, R165.reuse, -R198.reuse ;  /* 0x000000a518bc7223 */ /* 0x180fe400000108c6 */
[C---:B-1----:R-:W-:Y:S02]  /*1ba20*/  HMMA.16816.F32.BF16 R92, R148.reuse, R152, R92 ;  /* 0x00000098945c723c */ /* 0x042fe4000004185c */
[----:B------:R-:W-:Y:S01]  /*1ba30*/  MUFU.EX2 R186, R186 ;  /* 0x000000ba00ba7308 */ /* 0x000fe20000000800 */
[----:B------:R-:W-:Y:S02]  /*1ba40*/  LDSM.16.MT88.4 R20, [R227+0x16800] ;  /* 0x01680000e314783b */ /* 0x000fe40000004200 */
[----:B------:R-:W-:Y:S01]  /*1ba50*/  MOV R24, R180 ;  /* 0x000000b400187202 */ /* 0x000fe20000000f00 */
[C---:B------:R-:W-:Y:S06]  /*1ba60*/  HMMA.16816.F32.BF16 R96, R148.reuse, R154, R96 ;  /* 0x0000009a9460723c */ /* 0x040fec0000041860 */
[----:B------:R-:W-:Y:S01]  /*1ba70*/  MUFU.EX2 R187, R187 ;  /* 0x000000bb00bb7308 */ /* 0x000fe20000000800 */
[----:B------:R-:W1:Y:S01]  /*1ba80*/  LDSM.16.MT88.4 R152, [R230+0x16800] ;  /* 0x01680000e698783b */ /* 0x000e620000004200 */
[C---:B----4-:R-:W-:Y:S03]  /*1ba90*/  HMMA.16816.F32.BF16 R100, R148.reuse, R160, R100 ;  /* 0x000000a09464723c */ /* 0x050fe60000041864 */
[----:B------:R-:W-:Y:S03]  /*1baa0*/  FFMA.FTZ R189, R25, R165, -R198 ;  /* 0x000000a519bd7223 */ /* 0x000fe600000108c6 */
[C---:B------:R-:W-:Y:S01]  /*1bab0*/  HMMA.16816.F32.BF16 R104, R148.reuse, R162, R104 ;  /* 0x000000a29468723c */ /* 0x040fe20000041868 */
[----:B------:R-:W3:Y:S01]  /*1bac0*/  LDSM.16.MT88.4 R160, [R230+0x11000] ;  /* 0x01100000e6a0783b */ /* 0x000ee20000004200 */
[----:B------:R-:W-:Y:S03]  /*1bad0*/  MUFU.EX2 R188, R188 ;  /* 0x000000bc00bc7308 */ /* 0x000fe60000000800 */
[----:B------:R-:W-:Y:S01]  /*1bae0*/  MOV R25, R181 ;  /* 0x000000b500197202 */ /* 0x000fe20000000f00 */
[C---:B------:R-:W-:Y:S03]  /*1baf0*/  HMMA.16816.F32.BF16 R108, R148.reuse, R168, R108 ;  /* 0x000000a8946c723c */ /* 0x040fe6000004186c */
[----:B------:R-:W-:Y:S03]  /*1bb00*/  LDSM.16.MT88.4 R180, [R228+0x11000] ;  /* 0x01100000e4b4783b */ /* 0x000fe60000004200 */
[----:B------:R-:W4:Y:S01]  /*1bb10*/  MUFU.EX2 R189, R189 ;  /* 0x000000bd00bd7308 */ /* 0x000f220000000800 */
[-CC-:B------:R-:W-:Y:S01]  /*1bb20*/  FFMA.FTZ R190, R26, R165.reuse, -R196.reuse ;  /* 0x000000a51abe7223 */ /* 0x180fe200000108c4 */
[C---:B------:R-:W-:Y:S03]  /*1bb30*/  HMMA.16816.F32.BF16 R112, R148.reuse, R170, R112 ;  /* 0x000000aa9470723c */ /* 0x040fe60000041870 */
[----:B------:R-:W5:Y:S03]  /*1bb40*/  LDSM.16.MT88.4 R168, [R229+0x11000] ;  /* 0x01100000e5a8783b */ /* 0x000f660000004200 */
[C---:B--2---:R-:W-:Y:S02]  /*1bb50*/  HMMA.16816.F32.BF16 R116, R148.reuse, R156, R116 ;  /* 0x0000009c9474723c */ /* 0x044fe40000041874 */
[----:B------:R-:W-:Y:S03]  /*1bb60*/  MUFU.EX2 R190, R190 ;  /* 0x000000be00be7308 */ /* 0x000fe60000000800 */
[----:B------:R-:W-:Y:S01]  /*1bb70*/  FFMA.FTZ R191, R27, R165, -R196 ;  /* 0x000000a51bbf7223 */ /* 0x000fe200000108c4 */
[C---:B------:R-:W-:Y:S01]  /*1bb80*/  HMMA.16816.F32.BF16 R120, R148.reuse, R158, R120 ;  /* 0x0000009e9478723c */ /* 0x040fe20000041878 */
[----:B------:R-:W-:Y:S04]  /*1bb90*/  LDSM.16.MT88.4 R156, [R228+0x13000] ;  /* 0x01300000e49c783b */ /* 0x000fe80000004200 */
[----:B----4-:R-:W-:Y:S01]  /*1bba0*/  F2FP.BF16.F32.PACK_AB R26, R189, R188 ;  /* 0x000000bcbd1a723e */ /* 0x010fe200000010ff */
[----:B------:R-:W2:Y:S01]  /*1bbb0*/  MUFU.EX2 R191, R191 ;  /* 0x000000bf00bf7308 */ /* 0x000ea20000000800 */
[C---:B-1----:R-:W-:Y:S06]  /*1bbc0*/  HMMA.16816.F32.BF16 R124, R148.reuse, R152, R124 ;  /* 0x00000098947c723c */ /* 0x042fec000004187c */
[C---:B------:R-:W-:Y:S01]  /*1bbd0*/  HMMA.16816.F32.BF16 R128, R148.reuse, R154, R128 ;  /* 0x0000009a9480723c */ /* 0x040fe20000041880 */
[----:B------:R-:W1:Y:S05]  /*1bbe0*/  LDSM.16.MT88.4 R152, [R227+0x11000] ;  /* 0x01100000e398783b */ /* 0x000e6a0000004200 */
[C---:B------:R-:W-:Y:S05]  /*1bbf0*/  HMMA.16816.F32.BF16 R132, R148.reuse, R172, R132 ;  /* 0x000000ac9484723c */ /* 0x040fea0000041884 */
[----:B--2---:R-:W-:Y:S01]  /*1bc00*/  F2FP.BF16.F32.PACK_AB R27, R191, R190 ;  /* 0x000000bebf1b723e */ /* 0x004fe200000010ff */
[C---:B------:R-:W-:Y:S01]  /*1bc10*/  HMMA.16816.F32.BF16 R12, R148.reuse, R174, R12 ;  /* 0x000000ae940c723c */ /* 0x040fe2000004180c */
[----:B------:R-:W-:Y:S05]  /*1bc20*/  LDSM.16.MT88.4 R172, [R229+0x15000] ;  /* 0x01500000e5ac783b */ /* 0x000fea0000004200 */
[C---:B------:R-:W-:Y:S06]  /*1bc30*/  HMMA.16816.F32.BF16 R136, R148.reuse, R176, R136 ;  /* 0x000000b09488723c */ /* 0x040fec0000041888 */
[C---:B------:R-:W-:Y:S05]  /*1bc40*/  HMMA.16816.F32.BF16 R16, R148.reuse, R178, R16 ;  /* 0x000000b29410723c */ /* 0x040fea0000041810 */
[----:B------:R-:W-:Y:S01]  /*1bc50*/  MOV R176, R25 ;  /* 0x0000001900b07202 */ /* 0x000fe20000000f00 */
[C---:B------:R-:W-:Y:S05]  /*1bc60*/  HMMA.16816.F32.BF16 R140, R148.reuse, R20, R140 ;  /* 0x00000014948c723c */ /* 0x040fea000004188c */
[----:B------:R-:W-:Y:S01]  /*1bc70*/  MOV R177, R24 ;  /* 0x0000001800b17202 */ /* 0x000fe20000000f00 */
[----:B------:R-:W-:Y:S01]  /*1bc80*/  HMMA.16816.F32.BF16 R144, R148, R22, R144 ;  /* 0x000000169490723c */ /* 0x000fe20000041890 */
[----:B------:R-:W2:Y:S04]  /*1bc90*/  LDSM.16.MT88.4 R20, [R230+0x13000] ;  /* 0x01300000e614783b */ /* 0x000ea80000004200 */
[----:B------:R-:W-:Y:S01]  /*1bca0*/  F2FP.BF16.F32.PACK_AB R24, R185, R184 ;  /* 0x000000b8b918723e */ /* 0x000fe200000010ff */
[----:B------:R-:W-:Y:S01]  /*1bcb0*/  FADD.FTZ R184, R184, R233 ;  /* 0x000000e9b8b87221 */ /* 0x000fe20000010000 */
[----:B------:R-:W-:Y:S02]  /*1bcc0*/  F2FP.BF16.F32.PACK_AB R25, R187, R186 ;  /* 0x000000babb19723e */ /* 0x000fe400000010ff */
[----:B------:R-:W4:Y:S02]  /*1bcd0*/  LDSM.16.MT88.4 R148, [R229+0x13000] ;  /* 0x01300000e594783b */ /* 0x000f240000004200 */
[----:B------:R-:W-:Y:S03]  /*1bce0*/  FADD.FTZ R185, R185, R184 ;  /* 0x000000b8b9b97221 */ /* 0x000fe60000010000 */
[C---:B---3--:R-:W-:Y:S05]  /*1bcf0*/  HMMA.16816.F32.BF16 R4, R24.reuse, R160, R4 ;  /* 0x000000a01804723c */ /* 0x048fea0000041804 */
[----:B------:R-:W-:Y:S01]  /*1bd00*/  FADD.FTZ R188, R188, R185 ;  /* 0x000000b9bcbc7221 */ /* 0x000fe20000010000 */
[C---:B------:R-:W-:Y:S01]  /*1bd10*/  HMMA.16816.F32.BF16 R8, R24.reuse, R162, R8 ;  /* 0x000000a21808723c */ /* 0x040fe20000041808 */
[----:B------:R-:W3:Y:S04]  /*1bd20*/  LDSM.16.MT88.4 R160, [R227+0x13000] ;  /* 0x01300000e3a0783b */ /* 0x000ee80000004200 */
[----:B------:R-:W-:Y:S01]  /*1bd30*/  FADD.FTZ R189, R189, R188 ;  /* 0x000000bcbdbd7221 */ /* 0x000fe20000010000 */
[C---:B-----5:R-:W-:Y:S06]  /*1bd40*/  HMMA.16816.F32.BF16 R36, R24.reuse, R168, R36 ;  /* 0x000000a81824723c */ /* 0x060fec0000041824 */
[C---:B------:R-:W-:Y:S01]  /*1bd50*/  HMMA.16816.F32.BF16 R40, R24.reuse, R170, R40 ;  /* 0x000000aa1828723c */ /* 0x040fe20000041828 */
[----:B------:R-:W5:Y:S05]  /*1bd60*/  LDSM.16.MT88.4 R168, [R230+0x15000] ;  /* 0x01500000e6a8783b */ /* 0x000f6a0000004200 */
[C---:B------:R-:W-:Y:S06]  /*1bd70*/  HMMA.16816.F32.BF16 R44, R24.reuse, R180, R44 ;  /* 0x000000b4182c723c */ /* 0x040fec000004182c */
[C---:B------:R-:W-:Y:S05]  /*1bd80*/  HMMA.16816.F32.BF16 R48, R24.reuse, R182, R48 ;  /* 0x000000b61830723c */ /* 0x040fea0000041830 */
[--C-:B------:R-:W-:Y:S01]  /*1bd90*/  FFMA.FTZ R180, R32, R165, -R198.reuse ;  /* 0x000000a520b47223 */ /* 0x100fe200000108c6 */
[C---:B-1----:R-:W-:Y:S05]  /*1bda0*/  HMMA.16816.F32.BF16 R52, R24.reuse, R152, R52 ;  /* 0x000000981834723c */ /* 0x042fea0000041834 */
[----:B------:R-:W-:Y:S01]  /*1bdb0*/  MOV R183, R176 ;  /* 0x000000b000b77202 */ /* 0x000fe20000000f00 */
[C---:B------:R-:W-:Y:S01]  /*1bdc0*/  HMMA.16816.F32.BF16 R56, R24.reuse, R154, R56 ;  /* 0x0000009a1838723c */ /* 0x040fe20000041838 */
[----:B------:R-:W-:Y:S01]  /*1bdd0*/  LDSM.16.MT88.4 R152, [R227+0x15000] ;  /* 0x01500000e398783b */ /* 0x000fe20000004200 */
[----:B------:R-:W-:Y:S03]  /*1bde0*/  MUFU.EX2 R180, R180 ;  /* 0x000000b400b47308 */ /* 0x000fe60000000800 */
[----:B------:R-:W-:Y:S01]  /*1bdf0*/  MOV R182, R177 ;  /* 0x000000b100b67202 */ /* 0x000fe20000000f00 */
[C---:B--2---:R-:W-:Y:S03]  /*1be00*/  HMMA.16816.F32.BF16 R60, R24.reuse, R20, R60 ;  /* 0x00000014183c723c */ /* 0x044fe6000004183c */
[----:B------:R-:W1:Y:S03]  /*1be10*/  LDSM.16.MT88.4 R176, [R228+0x15000] ;  /* 0x01500000e4b0783b */ /* 0x000e660000004200 */
[C---:B------:R-:W-:Y:S05]  /*1be20*/  HMMA.16816.F32.BF16 R64, R24.reuse, R22, R64 ;  /* 0x000000161840723c */ /* 0x040fea0000041840 */
[----:B------:R-:W2:Y:S01]  /*1be30*/  LDSM.16.MT88.4 R20, [R230+0x17000] ;  /* 0x01700000e614783b */ /* 0x000ea20000004200 */
[C---:B----4-:R-:W-:Y:S06]  /*1be40*/  HMMA.16816.F32.BF16 R68, R24.reuse, R148, R68 ;  /* 0x000000941844723c */ /* 0x050fec0000041844 */
[C---:B------:R-:W-:Y:S01]  /*1be50*/  HMMA.16816.F32.BF16 R72, R24.reuse, R150, R72 ;  /* 0x000000961848723c */ /* 0x040fe20000041848 */
[----:B------:R-:W4:Y:S05]  /*1be60*/  LDSM.16.MT88.4 R148, [R229+0x17000] ;  /* 0x01700000e594783b */ /* 0x000f2a0000004200 */
[C---:B------:R-:W-:Y:S06]  /*1be70*/  HMMA.16816.F32.BF16 R76, R24.reuse, R156, R76 ;  /* 0x0000009c184c723c */ /* 0x040fec000004184c */
[C---:B------:R-:W-:Y:S01]  /*1be80*/  HMMA.16816.F32.BF16 R80, R24.reuse, R158, R80 ;  /* 0x0000009e1850723c */ /* 0x040fe20000041850 */
[----:B------:R-:W4:Y:S05]  /*1be90*/  LDSM.16.MT88.4 R156, [R228+0x17000] ;  /* 0x01700000e49c783b */ /* 0x000f2a0000004200 */
[C---:B---3--:R-:W-:Y:S06]  /*1bea0*/  HMMA.16816.F32.BF16 R84, R24.reuse, R160, R84 ;  /* 0x000000a01854723c */ /* 0x048fec0000041854 */
[C---:B------:R-:W-:Y:S06]  /*1beb0*/  HMMA.16816.F32.BF16 R88, R24.reuse, R162, R88 ;  /* 0x000000a21858723c */ /* 0x040fec0000041858 */
[C---:B-----5:R-:W-:Y:S06]  /*1bec0*/  HMMA.16816.F32.BF16 R92, R24.reuse, R168, R92 ;  /* 0x000000a8185c723c */ /* 0x060fec000004185c */
[C---:B------:R-:W-:Y:S01]  /*1bed0*/  HMMA.16816.F32.BF16 R96, R24.reuse, R170, R96 ;  /* 0x000000aa1860723c */ /* 0x040fe20000041860 */
[----:B------:R-:W-:Y:S05]  /*1bee0*/  LDSM.16.MT88.4 R168, [R229+0x11800] ;  /* 0x01180000e5a8783b */ /* 0x000fea0000004200 */
[C---:B------:R-:W-:Y:S06]  /*1bef0*/  HMMA.16816.F32.BF16 R100, R24.reuse, R172, R100 ;  /* 0x000000ac1864723c */ /* 0x040fec0000041864 */
[C---:B------:R-:W-:Y:S01]  /*1bf00*/  HMMA.16816.F32.BF16 R104, R24.reuse, R174, R104 ;  /* 0x000000ae1868723c */ /* 0x040fe20000041868 */
[----:B------:R-:W-:Y:S05]  /*1bf10*/  LDSM.16.MT88.4 R172, [R230+0x13800] ;  /* 0x01380000e6ac783b */ /* 0x000fea0000004200 */
[C---:B-1----:R-:W-:Y:S06]  /*1bf20*/  HMMA.16816.F32.BF16 R108, R24.reuse, R176, R108 ;  /* 0x000000b0186c723c */ /* 0x042fec000004186c */
[C---:B------:R-:W-:Y:S05]  /*1bf30*/  HMMA.16816.F32.BF16 R112, R24.reuse, R178, R112 ;  /* 0x000000b21870723c */ /* 0x040fea0000041870 */
[-CC-:B------:R-:W-:Y:S01]  /*1bf40*/  FFMA.FTZ R176, R28, R165.reuse, -R198.reuse ;  /* 0x000000a51cb07223 */ /* 0x180fe200000108c6 */
[C---:B------:R-:W-:Y:S05]  /*1bf50*/  HMMA.16816.F32.BF16 R116, R24.reuse, R152, R116 ;  /* 0x000000981874723c */ /* 0x040fea0000041874 */
[-C--:B------:R-:W-:Y:S01]  /*1bf60*/  FFMA.FTZ R177, R29, R165.reuse, -R198 ;  /* 0x000000a51db17223 */ /* 0x080fe200000108c6 */
[C---:B------:R-:W-:Y:S01]  /*1bf70*/  HMMA.16816.F32.BF16 R120, R24.reuse, R154, R120 ;  /* 0x0000009a1878723c */ /* 0x040fe20000041878 */
[----:B------:R-:W-:Y:S01]  /*1bf80*/  LDSM.16.MT88.4 R152, [R230+0x11800] ;  /* 0x01180000e698783b */ /* 0x000fe20000004200 */
[----:B------:R-:W-:Y:S03]  /*1bf90*/  MUFU.EX2 R176, R176 ;  /* 0x000000b000b07308 */ /* 0x000fe60000000800 */
[-CC-:B------:R-:W-:Y:S01]  /*1bfa0*/  FFMA.FTZ R178, R30, R165.reuse, -R196.reuse ;  /* 0x000000a51eb27223 */ /* 0x180fe200000108c4 */
[C---:B--2---:R-:W-:Y:S06]  /*1bfb0*/  HMMA.16816.F32.BF16 R124, R24.reuse, R20, R124 ;  /* 0x00000014187c723c */ /* 0x044fec000004187c */
[----:B------:R-:W1:Y:S01]  /*1bfc0*/  MUFU.EX2 R177, R177 ;  /* 0x000000b100b17308 */ /* 0x000e620000000800 */
[-C--:B------:R-:W-:Y:S01]  /*1bfd0*/  FFMA.FTZ R179, R31, R165.reuse, -R196 ;  /* 0x000000a51fb37223 */ /* 0x080fe200000108c4 */
[C---:B------:R-:W-:Y:S01]  /*1bfe0*/  HMMA.16816.F32.BF16 R128, R24.reuse, R22, R128 ;  /* 0x000000161880723c */ /* 0x040fe20000041880 */
[----:B------:R-:W2:Y:S02]  /*1bff0*/  LDSM.16.MT88.4 R28, [R227+0x17000] ;  /* 0x01700000e31c783b */ /* 0x000ea40000004200 */
[-C--:B------:R-:W-:Y:S03]  /*1c000*/  FFMA.FTZ R198, R33, R165.reuse, -R198 ;  /* 0x000000a521c67223 */ /* 0x080fe600000108c6 */
[C---:B----4-:R-:W-:Y:S02]  /*1c010*/  HMMA.16816.F32.BF16 R132, R24.reuse, R148, R132 ;  /* 0x000000941884723c */ /* 0x050fe40000041884 */
[----:B------:R-:W-:Y:S04]  /*1c020*/  MUFU.EX2 R178, R178 ;  /* 0x000000b200b27308 */ /* 0x000fe80000000800 */
[C---:B------:R-:W-:Y:S01]  /*1c030*/  HMMA.16816.F32.BF16 R12, R24.reuse, R150, R12 ;  /* 0x00000096180c723c */ /* 0x040fe2000004180c */
[----:B------:R-:W-:Y:S05]  /*1c040*/  LDSM.16.MT88.4 R148, [R227+0x11800] ;  /* 0x01180000e394783b */ /* 0x000fea0000004200 */
[----:B------:R3:W4:Y:S01]  /*1c050*/  MUFU.EX2 R181, R198 ;  /* 0x000000c600b57308 */ /* 0x0007220000000800 */
[----:B-1----:R-:W-:Y:S01]  /*1c060*/  F2FP.BF16.F32.PACK_AB R20, R177, R176 ;  /* 0x000000b0b114723e */ /* 0x002fe200000010ff */
[C---:B------:R-:W-:Y:S08]  /*1c070*/  HMMA.16816.F32.BF16 R136, R24.reuse, R156, R136 ;  /* 0x0000009c1888723c */ /* 0x040ff00000041888 */
[----:B------:R-:W1:Y:S01]  /*1c080*/  MUFU.EX2 R179, R179 ;  /* 0x000000b300b37308 */ /* 0x000e620000000800 */
[C---:B------:R-:W-:Y:S03]  /*1c090*/  HMMA.16816.F32.BF16 R16, R24.reuse, R158, R16 ;  /* 0x0000009e1810723c */ /* 0x040fe60000041810 */
[----:B------:R-:W-:Y:S01]  /*1c0a0*/  FADD.FTZ R176, R176, R189 ;  /* 0x000000bdb0b07221 */ /* 0x000fe20000010000 */
[----:B---3--:R-:W-:Y:S01]  /*1c0b0*/  MOV R198, R182 ;  /* 0x000000b600c67202 */ /* 0x008fe20000000f00 */
[-CC-:B------:R-:W-:Y:S01]  /*1c0c0*/  FFMA.FTZ R182, R34, R165.reuse, -R196.reuse ;  /* 0x000000a522b67223 */ /* 0x180fe200000108c4 */
[----:B------:R-:W-:Y:S01]  /*1c0d0*/  FFMA.FTZ R196, R35, R165, -R196 ;  /* 0x000000a523c47223 */ /* 0x000fe200000108c4 */
[----:B------:R-:W-:Y:S01]  /*1c0e0*/  MOV R165, R183 ;  /* 0x000000b700a57202 */ /* 0x000fe20000000f00 */
[----:B------:R-:W3:Y:S03]  /*1c0f0*/  LDSM.16.MT88.4 R32, [R228+0x11800] ;  /* 0x01180000e420783b */ /* 0x000ee60000004200 */
[----:B----4-:R-:W-:Y:S01]  /*1c100*/  F2FP.BF16.F32.PACK_AB R22, R181, R180 ;  /* 0x000000b4b516723e */ /* 0x010fe200000010ff */
[----:B------:R-:W-:Y:S01]  /*1c110*/  MUFU.EX2 R183, R196 ;  /* 0x000000c400b77308 */ /* 0x000fe20000000800 */
[C---:B--2---:R-:W-:Y:S03]  /*1c120*/  HMMA.16816.F32.BF16 R140, R24.reuse, R28, R140 ;  /* 0x0000001c188c723c */ /* 0x044fe6000004188c */
[----:B-1----:R-:W-:Y:S01]  /*1c130*/  F2FP.BF16.F32.PACK_AB R21, R179, R178 ;  /* 0x000000b2b315723e */ /* 0x002fe200000010ff */
[----:B------:R-:W-:Y:S02]  /*1c140*/  FADD.FTZ R177, R177, R176 ;  /* 0x000000b0b1b17221 */ /* 0x000fe40000010000 */
[----:B------:R-:W-:Y:S03]  /*1c150*/  HMMA.16816.F32.BF16 R144, R24, R30, R144 ;  /* 0x0000001e1890723c */ /* 0x000fe60000041890 */
[----:B------:R-:W1:Y:S01]  /*1c160*/  MUFU.EX2 R182, R182 ;  /* 0x000000b600b67308 */ /* 0x000e620000000800 */
[----:B------:R-:W2:Y:S01]  /*1c170*/  LDSM.16.MT88.4 R24, [R229+0x13800] ;  /* 0x01380000e518783b */ /* 0x000ea20000004200 */
[----:B------:R-:W-:Y:S07]  /*1c180*/  FADD.FTZ R180, R180, R177 ;  /* 0x000000b1b4b47221 */ /* 0x000fee0000010000 */
[----:B------:R-:W-:Y:S01]  /*1c190*/  LDSM.16.MT88.4 R28, [R230+0x15800] ;  /* 0x01580000e61c783b */ /* 0x000fe20000004200 */
[----:B------:R-:W-:Y:S01]  /*1c1a0*/  FADD.FTZ R250, R181, R180 ;  /* 0x000000b4b5fa7221 */ /* 0x000fe20000010000 */
[----:B-1----:R-:W-:Y:S07]  /*1c1b0*/  F2FP.BF16.F32.PACK_AB R23, R183, R182 ;  /* 0x000000b6b717723e */ /* 0x002fee00000010ff */
[C---:B------:R-:W-:Y:S01]  /*1c1c0*/  HMMA.16816.F32.BF16 R160, R20.reuse, R152, R4 ;  /* 0x0000009814a0723c */ /* 0x040fe20000041804 */
[----:B------:R-:W1:Y:S05]  /*1c1d0*/  LDSM.16.MT88.4 R4, [R228+0x13800] ;  /* 0x01380000e404783b */ /* 0x000e6a0000004200 */
[C---:B------:R-:W-:Y:S03]  /*1c1e0*/  HMMA.16816.F32.BF16 R156, R20.reuse, R154, R8 ;  /* 0x0000009a149c723c */ /* 0x040fe60000041808 */
[----:B------:R-:W4:Y:S03]  /*1c1f0*/  LDSM.16.MT88.4 R8, [R227+0x13800] ;  /* 0x01380000e308783b */ /* 0x000f260000004200 */
[C---:B------:R-:W-:Y:S05]  /*1c200*/  HMMA.16816.F32.BF16 R36, R20.reuse, R168, R36 ;  /* 0x000000a81424723c */ /* 0x040fea0000041824 */
[----:B------:R-:W5:Y:S01]  /*1c210*/  LDSM.16.MT88.4 R152, [R229+0x15800] ;  /* 0x01580000e598783b */ /* 0x000f620000004200 */
[C---:B------:R-:W-:Y:S06]  /*1c220*/  HMMA.16816.F32.BF16 R40, R20.reuse, R170, R40 ;  /* 0x000000aa1428723c */ /* 0x040fec0000041828 */
[C---:B---3--:R-:W-:Y:S01]  /*1c230*/  HMMA.16816.F32.BF16 R44, R20.reuse, R32, R44 ;  /* 0x00000020142c723c */ /* 0x048fe2000004182c */
[----:B------:R-:W-:Y:S05]  /*1c240*/  LDSM.16.MT88.4 R168, [R227+0x15800] ;  /* 0x01580000e3a8783b */ /* 0x000fea0000004200 */
[C---:B------:R-:W-:Y:S03]  /*1c250*/  HMMA.16816.F32.BF16 R48, R20.reuse, R34, R48 ;  /* 0x000000221430723c */ /* 0x040fe60000041830 */
[----:B------:R-:W3:Y:S03]  /*1c260*/  LDSM.16.MT88.4 R32, [R228+0x15800] ;  /* 0x01580000e420783b */ /* 0x000ee60000004200 */
[C---:B------:R-:W-:Y:S06]  /*1c270*/  HMMA.16816.F32.BF16 R52, R20.reuse, R148, R52 ;  /* 0x000000941434723c */ /* 0x040fec0000041834 */
[C---:B------:R-:W-:Y:S01]  /*1c280*/  HMMA.16816.F32.BF16 R56, R20.reuse, R150, R56 ;  /* 0x000000961438723c */ /* 0x040fe20000041838 */
[----:B------:R-:W3:Y:S05]  /*1c290*/  LDSM.16.MT88.4 R148, [R230+0x17800] ;  /* 0x01780000e694783b */ /* 0x000eea0000004200 */
[C---:B------:R-:W-:Y:S06]  /*1c2a0*/  HMMA.16816.F32.BF16 R60, R20.reuse, R172, R60 ;  /* 0x000000ac143c723c */ /* 0x040fec000004183c */
[C---:B------:R-:W-:Y:S06]  /*1c2b0*/  HMMA.16816.F32.BF16 R64, R20.reuse, R174, R64 ;  /* 0x000000ae1440723c */ /* 0x040fec0000041840 */
        /* <DEDUP_REMOVED lines=9> */
[C---:B------:R-:W-:Y:S06]  /*1c350*/  HMMA.16816.F32.BF16 R92, R20.reuse, R28, R92 ;  /* 0x0000001c145c723c */ /* 0x040fec000004185c */
[C---:B------:R-:W-:Y:S06]  /*1c360*/  HMMA.16816.F32.BF16 R96, R20.reuse, R30, R96 ;  /* 0x0000001e1460723c */ /* 0x040fec0000041860 */
[C---:B-----5:R-:W-:Y:S06]  /*1c370*/  HMMA.16816.F32.BF16 R100, R20.reuse, R152, R100 ;  /* 0x000000981464723c */ /* 0x060fec0000041864 */
[C---:B------:R-:W-:Y:S06]  /*1c380*/  HMMA.16816.F32.BF16 R104, R20.reuse, R154, R104 ;  /* 0x0000009a1468723c */ /* 0x040fec0000041868 */
[C---:B---3--:R-:W-:Y:S06]  /*1c390*/  HMMA.16816.F32.BF16 R108, R20.reuse, R32, R108 ;  /* 0x00000020146c723c */ /* 0x048fec000004186c */
[C---:B------:R-:W-:Y:S06]  /*1c3a0*/  HMMA.16816.F32.BF16 R112, R20.reuse, R34, R112 ;  /* 0x000000221470723c */ /* 0x040fec0000041870 */
[C---:B------:R-:W-:Y:S06]  /*1c3b0*/  HMMA.16816.F32.BF16 R116, R20.reuse, R168, R116 ;  /* 0x000000a81474723c */ /* 0x040fec0000041874 */
[C---:B------:R-:W-:Y:S06]  /*1c3c0*/  HMMA.16816.F32.BF16 R120, R20.reuse, R170, R120 ;  /* 0x000000aa1478723c */ /* 0x040fec0000041878 */
[C---:B------:R-:W-:Y:S06]  /*1c3d0*/  HMMA.16816.F32.BF16 R124, R20.reuse, R148, R124 ;  /* 0x00000094147c723c */ /* 0x040fec000004187c */
[C---:B------:R-:W-:Y:S06]  /*1c3e0*/  HMMA.16816.F32.BF16 R128, R20.reuse, R150, R128 ;  /* 0x000000961480723c */ /* 0x040fec0000041880 */
[C---:B-1----:R-:W-:Y:S06]  /*1c3f0*/  HMMA.16816.F32.BF16 R132, R20.reuse, R4, R132 ;  /* 0x000000041484723c */ /* 0x042fec0000041884 */
        /* <DEDUP_REMOVED lines=8> */
[----:B------:R-:W-:Y:S05]  /*1c480*/  HMMA.16816.F32.BF16 R144, R20, R26, R144 ;  /* 0x0000001a1490723c */ /* 0x000fea0000041890 */
[----:B------:R-:W-:Y:S06]  /*1c490*/  FADD.FTZ R190, R190, R187 ;  /* 0x000000bbbebe7221 */ /* 0x000fec0000010000 */
[----:B------:R-:W-:Y:S04]  /*1c4a0*/  FADD.FTZ R191, R191, R190 ;  /* 0x000000bebfbf7221 */ /* 0x000fe80000010000 */
[----:B------:R-:W-:Y:S04]  /*1c4b0*/  FADD.FTZ R178, R178, R191 ;  /* 0x000000bfb2b27221 */ /* 0x000fe80000010000 */
[----:B------:R-:W-:Y:S04]  /*1c4c0*/  FADD.FTZ R179, R179, R178 ;  /* 0x000000b2b3b37221 */ /* 0x000fe80000010000 */
[----:B------:R-:W-:Y:S04]  /*1c4d0*/  FADD.FTZ R182, R182, R179 ;  /* 0x000000b3b6b67221 */ /* 0x000fe80000010000 */
[----:B------:R-:W-:Y:S01]  /*1c4e0*/  FADD.FTZ R251, R183, R182 ;  /* 0x000000b6b7fb7221 */ /* 0x000fe20000010000 */
[----:B------:R-:W-:Y:S06]  /*1c4f0*/  @P0 BRA `(.L_x_4342) ;  /* 0xffffffc000540947 */ /* 0x000fec000383ffff */
.L_x_4333:
        /* <DEDUP_REMOVED lines=14> */
.L_x_4359:
        /* <DEDUP_REMOVED lines=195> */
[----:B------:R-:W-:Y:S01]  /*1d210*/  FMUL.FTZ R111, R0, R111 ;  /* 0x0000006f006f7220 */ /* 0x000fe20000410000 */
[----:B------:R-:W-:Y:S01]  /*1d220*/  ISETP.NE.AND P0, PT, R240, -0x1, PT ;  /* 0xfffffffff000780c */ /* 0x000fe20003f05270 */
        /* <DEDUP_REMOVED lines=68> */
[----:B------:R-:W-:Y:S02]  /*1d670*/  @!P0 R2UR UR8, R6 ;  /* 0x00000000060882ca */ /* 0x000fe400000e0000 */
[----:B------:R-:W-:Y:S01]  /*1d680*/  @!P0 R2UR UR9, R7 ;  /* 0x00000000070982ca */ /* 0x000fe200000e0000 */
        /* <DEDUP_REMOVED lines=39> */
[----:B-1----:R-:W4:Y:S04]  /*1d900*/  LD.E.U8 R9, desc[UR4][R10.64+0x1c8] ;  /* 0x0001c8040a097980 */ /* 0x002f28000c101100 */
[----:B------:R-:W4:Y:S04]  /*1d910*/  @!P0 LD.E.64 R28, desc[UR8][R10.64+0x80] ;  /* 0x000080080a1c8980 */ /* 0x000f28000c101b00 */
[----:B------:R-:W4:Y:S01]  /*1d920*/  LD.E.64 R76, desc[UR10][R10.64+0x88] ;  /* 0x0000880a0a4c7980 */ /* 0x000f22000c101b00 */
[----:B--2---:R-:W1:Y:S08]  /*1d930*/  @P4 MUFU.LG2 R17, R8 ;  /* 0x0000000800114308 */ /* 0x004e700000000c00 */
[----:B------:R-:W2:Y:S01]  /*1d940*/  @P3 MUFU.LG2 R18, R13 ;  /* 0x0000000d00123308 */ /* 0x000ea20000000c00 */
[----:B------:R-:W-:Y:S01]  /*1d950*/  @!P0 SHF.R.S32.HI R16, RZ, 0x1f, R236 ;  /* 0x0000001fff108819 */ /* 0x000fe200000114ec */
[----:B------:R4:W5:Y:S01]  /*1d960*/  LD.E.64 R80, desc[UR4][R10.64+0x90] ;  /* 0x000090040a507980 */ /* 0x000962000c101b00 */
[----:B------:R-:W-:Y:S01]  /*1d970*/  BSSY B0, `(.L_x_4344) ;  /* 0x0000024000007945 */ /* 0x000fe20003800000 */
[----:B---3--:R-:W-:Y:S01]  /*1d980*/  MOV R0, 0x7f800000 ;  /* 0x7f80000000007802 */ /* 0x008fe20000000f00 */
[----:B-1----:R-:W-:-:S04]  /*1d990*/  @P4 FMUL.FTZ R17, R17, 0.69314718246459960938 ;  /* 0x3f31721811114820 */ /* 0x002fc80000410000 */
[----:B-----5:R-:W-:Y:S01]  /*1d9a0*/  @P4 FFMA.FTZ R0, R4, R164, R17 ;  /* 0x000000a404004223 */ /* 0x020fe20000010011 */
[----:B--2---:R-:W-:Y:S01]  /*1d9b0*/  @P3 FMUL.FTZ R18, R18, 0.69314718246459960938 ;  /* 0x3f31721812123820 */ /* 0x004fe20000410000 */
[----:B----4-:R-:W-:Y:S01]  /*1d9c0*/  ISETP.NE.AND P1, PT, R9, RZ, PT ;  /* 0x000000ff0900720c */ /* 0x010fe20003f25270 */
[----:B------:R-:W-:-:S04]  /*1d9d0*/  @!P0 IMAD R15, R29, R236, RZ ;  /* 0x000000ec1d0f8224 */ /* 0x000fc800078e02ff */
[----:B------:R-:W-:Y:S02]  /*1d9e0*/  @!P0 IMAD R15, R28, R16, R15 ;  /* 0x000000101c0f8224 */ /* 0x000fe400078e020f */
[-C--:B------:R-:W-:Y:S02]  /*1d9f0*/  @P0 IMAD R16, R77, R240.reuse, RZ ;  /* 0x000000f04d100224 */ /* 0x080fe400078e02ff */
[----:B------:R-:W-:-:S04]  /*1da00*/  @P0 IMAD.WIDE.U32 R20, R76, R240, RZ ;  /* 0x000000f04c140225 */ /* 0x000fc800078e00ff */
[----:B------:R-:W-:Y:S01]  /*1da10*/  @!P0 IMAD.WIDE.U32 R28, R28, R236, RZ ;  /* 0x000000ec1c1c8225 */ /* 0x000fe200078e00ff */
[----:B------:R-:W-:Y:S02]  /*1da20*/  @P0 IADD3 R8, R21, R16, RZ ;  /* 0x0000001015080210 */ /* 0x000fe40007ffe0ff */
[----:B------:R-:W-:Y:S01]  /*1da30*/  MOV R9, 0x7f800000 ;  /* 0x7f80000000097802 */ /* 0x000fe20000000f00 */
[----:B------:R-:W-:Y:S01]  /*1da40*/  @P3 FFMA.FTZ R9, R4, R3, R18 ;  /* 0x0000000304093223 */ /* 0x000fe20000010012 */
        /* <DEDUP_REMOVED lines=14> */
.L_x_4345:
        /* <DEDUP_REMOVED lines=8> */
.L_x_4346:
[----:B------:R-:W-:Y:S05]  /*1dbb0*/  BSYNC B0 ;  /* 0x0000000000007941 */ /* 0x000fea0003800000 */
.L_x_4344:
[----:B------:R-:W1:Y:S01]  /*1dbc0*/  S2R R3, SR_TID.X ;  /* 0x0000000000037919 */ /* 0x000e620000002100 */
[----:B------:R-:W-:Y:S02]  /*1dbd0*/  R2UR UR4, R6 ;  /* 0x00000000060472ca */ /* 0x000fe400000e0000 */
[----:B------:R-:W-:Y:S02]  /*1dbe0*/  R2UR UR5, R7 ;  /* 0x00000000070572ca */ /* 0x000fe400000e0000 */
[----:B------:R-:W-:-:S04]  /*1dbf0*/  LEA.HI R13, R5, R2, RZ, 0x3 ;  /* 0x00000002050d7211 */ /* 0x000fc800078f18ff */
[----:B------:R-:W-:-:S05]  /*1dc00*/  LOP3.LUT R13, R13, 0xfffffff8, RZ, 0xc0, !PT ;  /* 0xfffffff80d0d7812 */ /* 0x000fca00078ec0ff */
[----:B------:R-:W-:Y:S01]  /*1dc10*/  IMAD.IADD R18, R2, 0x1, -R13 ;  /* 0x0000000102127824 */ /* 0x000fe200078e0a0d */
[----:B------:R-:W-:Y:S01]  /*1dc20*/  LOP3.LUT R5, R12, 0xffffffe0, RZ, 0xc0, !PT ;  /* 0xffffffe00c057812 */ /* 0x000fe200078ec0ff */
[----:B------:R-:W5:Y:S02]  /*1dc30*/  LD.E.64 R78, desc[UR4][R10.64+0x70] ;  /* 0x000070040a4e7980 */ /* 0x000f64000c101b00 */
[----:B------:R-:W-:Y:S02]  /*1dc40*/  IMAD.SHL.U32 R18, R18, 0x8, RZ ;  /* 0x0000000812127824 */ /* 0x000fe400078e00ff */
[----:B------:R2:W5:Y:S01]  /*1dc50*/  LD.E.64 R82, desc[UR4][R10.64+0xa0] ;  /* 0x0000a0040a527980 */ /* 0x000562000c101b00 */
[----:B------:R-:W-:Y:S05]  /*1dc60*/  WARPSYNC.ALL ;  /* 0x0000000000007948 */ /* 0x000fea0003800000 */
[----:B------:R-:W-:Y:S01]  /*1dc70*/  BAR.SYNC.DEFER_BLOCKING 0x0 ;  /* 0x0000000000007b1d */ /* 0x000fe20000010000 */
[----:B------:R-:W-:Y:S01]  /*1dc80*/  IMAD.SHL.U32 R13, R237, 0x40, RZ ;  /* 0x00000040ed0d7824 */ /* 0x000fe200078e00ff */
[----:B------:R-:W-:Y:S01]  /*1dc90*/  SHF.R.S32.HI R19, RZ, 0x1f, R18 ;  /* 0x0000001fff137819 */ /* 0x000fe20000011412 */
[----:B------:R-:W-:Y:S01]  /*1dca0*/  IMAD.IADD R5, R2, 0x1, -R5 ;  /* 0x0000000102057824 */ /* 0x000fe200078e0a05 */
[----:B------:R-:W-:Y:S01]  /*1dcb0*/  SHF.R.S32.HI R15, RZ, 0x1f, R14 ;  /* 0x0000001fff0f7819 */ /* 0x000fe2000001140e */
[----:B------:R-:W-:Y:S01]  /*1dcc0*/  IMAD R17, R81, R235, RZ ;  /* 0x000000eb51117224 */ /* 0x000fe200078e02ff */
[----:B-1----:R-:W-:Y:S01]  /*1dcd0*/  SHF.R.S32.HI R12, RZ, 0x1f, R3 ;  /* 0x0000001fff0c7819 */ /* 0x002fe20000011403 */
[----:B------:R-:W-:Y:S01]  /*1dce0*/  IMAD.WIDE.U32 R18, R76, R13, R18 ;  /* 0x0000000d4c127225 */ /* 0x000fe200078e0012 */
[----:B------:R-:W-:Y:S01]  /*1dcf0*/  LEA.HI R15, R15, R14, RZ, 0x2 ;  /* 0x0000000e0f0f7211 */ /* 0x000fe200078f10ff */
[----:B------:R-:W-:Y:S01]  /*1dd00*/  BSSY B0, `(.L_x_4347) ;  /* 0x000003b000007945 */ /* 0x000fe20003800000 */
[----:B------:R-:W-:-:S02]  /*1dd10*/  LEA.HI R3, R12, R3, RZ, 0x3 ;  /* 0x000000030c037211 */ /* 0x000fc400078f18ff */
[----:B------:R-:W-:Y:S02]  /*1dd20*/  SHF.R.S32.HI R12, RZ, 0x1f, R5 ;  /* 0x0000001fff0c7819 */ /* 0x000fe40000011405 */
[----:B------:R-:W-:Y:S02]  /*1dd30*/  SHF.R.S32.HI R3, RZ, 0x3, R3 ;  /* 0x00000003ff037819 */ /* 0x000fe40000011403 */
[----:B------:R-:W-:Y:S02]  /*1dd40*/  SHF.R.S32.HI R2, RZ, 0x1f, R235 ;  /* 0x0000001fff027819 */ /* 0x000fe400000114eb */
[----:B------:R-:W-:Y:S01]  /*1dd50*/  LOP3.LUT R15, R15, 0xffffffc, RZ, 0xc0, !PT ;  /* 0x0ffffffc0f0f7812 */ /* 0x000fe200078ec0ff */
[----:B--2---:R-:W-:Y:S01]  /*1dd60*/  IMAD R11, R77, R13, RZ ;  /* 0x0000000d4d0b7224 */ /* 0x004fe200078e02ff */
[--C-:B------:R-:W-:Y:S01]  /*1dd70*/  SHF.R.S32.HI R10, RZ, 0x1f, R13.reuse ;  /* 0x0000001fff0a7819 */ /* 0x100fe2000001140d */
[----:B------:R-:W-:Y:S01]  /*1dd80*/  IMAD.IADD R13, R238, 0x1, -R13 ;  /* 0x00000001ee0d7824 */ /* 0x000fe200078e0a0d */
[----:B------:R-:W-:Y:S01]  /*1dd90*/  IADD3 R16, P1, R16, R18, RZ ;  /* 0x0000001210107210 */ /* 0x000fe20007f3e0ff */
[----:B------:R-:W-:Y:S01]  /*1dda0*/  IMAD R2, R80, R2, R17 ;  /* 0x0000000250027224 */ /* 0x000fe200078e0211 */
[----:B------:R-:W-:Y:S01]  /*1ddb0*/  LEA.HI R12, R12, R5, RZ, 0x2 ;  /* 0x000000050c0c7211 */ /* 0x000fe200078f10ff */
[----:B------:R-:W-:Y:S01]  /*1ddc0*/  IMAD R11, R76, R10, R11 ;  /* 0x0000000a4c0b7224 */ /* 0x000fe200078e020b */
[----:B------:R-:W-:Y:S01]  /*1ddd0*/  LOP3.LUT P0, RZ, R5, 0x3, RZ, 0xc0, !PT ;  /* 0x0000000305ff7812 */ /* 0x000fe2000780c0ff */
[C---:B------:R-:W-:Y:S01]  /*1dde0*/  VIADD R10, R3.reuse, 0x10 ;  /* 0x00000010030a7836 */ /* 0x040fe20000000000 */
[----:B------:R-:W-:Y:S01]  /*1ddf0*/  SHF.R.S32.HI R12, RZ, 0x2, R12 ;  /* 0x00000002ff0c7819 */ /* 0x000fe2000001140c */
[----:B------:R-:W-:Y:S01]  /*1de00*/  IMAD.IADD R15, R14, 0x1, -R15 ;  /* 0x000000010e0f7824 */ /* 0x000fe200078e0a0f */
[----:B------:R-:W-:Y:S01]  /*1de10*/  IADD3.X R17, R8, R19, R11, P1, !PT ;  /* 0x0000001308117210 */ /* 0x000fe20000ffe40b */
[C---:B------:R-:W-:Y:S01]  /*1de20*/  VIADD R8, R3.reuse, 0x30 ;  /* 0x0000003003087836 */ /* 0x040fe20000000000 */
[-C--:B------:R-:W-:Y:S01]  /*1de30*/  ISETP.GE.AND P3, PT, R10, R13.reuse, PT ;  /* 0x0000000d0a00720c */ /* 0x080fe20003f66270 */
[C---:B------:R-:W-:Y:S01]  /*1de40*/  VIADD R10, R3.reuse, 0x20 ;  /* 0x00000020030a7836 */ /* 0x040fe20000000000 */
[-C--:B------:R-:W-:Y:S01]  /*1de50*/  ISETP.GE.AND P4, PT, R3, R13.reuse, PT ;  /* 0x0000000d0300720c */ /* 0x080fe20003f86270 */
[----:B------:R-:W-:Y:S01]  /*1de60*/  IMAD R5, R15, 0x10, R12 ;  /* 0x000000100f057824 */ /* 0x000fe200078e020c */
[----:B------:R-:W-:Y:S01]  /*1de70*/  ISETP.GE.AND P1, PT, R8, R13, PT ;  /* 0x0000000d0800720c */ /* 0x000fe20003f26270 */
[----:B------:R-:W-:Y:S01]  /*1de80*/  IMAD.WIDE.U32 R80, R80, R235, R16 ;  /* 0x000000eb50507225 */ /* 0x000fe200078e0010 */
[----:B------:R-:W-:Y:S01]  /*1de90*/  ISETP.GE.AND P2, PT, R10, R13, PT ;  /* 0x0000000d0a00720c */ /* 0x000fe20003f46270 */
        /* <DEDUP_REMOVED lines=33> */
.L_x_4348:
[----:B------:R-:W-:Y:S05]  /*1e0b0*/  BSYNC B0 ;  /* 0x0000000000007941 */ /* 0x000fea0003800000 */
.L_x_4347:
[----:B------:R-:W-:Y:S01]  /*1e0c0*/  BSSY B0, `(.L_x_4349) ;  /* 0x0000017000007945 */ /* 0x000fe20003800000 */
[----:B--2---:R-:W-:Y:S02]  /*1e0d0*/  SHF.R.S32.HI R0, RZ, 0x1f, R3 ;  /* 0x0000001fff007819 */ /* 0x004fe40000011403 */
[----:B------:R-:W-:Y:S01]  /*1e0e0*/  IADD3 R11, R81, R2, RZ ;  /* 0x00000002510b7210 */ /* 0x000fe20007ffe0ff */
[----:B------:R-:W-:Y:S06]  /*1e0f0*/  @P4 BRA `(.L_x_4350) ;  /* 0x00000000004c4947 */ /* 0x000fec0003800000 */
[----:B------:R-:W-:Y:S01]  /*1e100*/  IMAD R5, R77, R3, RZ ;  /* 0x000000034d057224 */ /* 0x000fe200078e02ff */
[----:B------:R-:W-:Y:S01]  /*1e110*/  R2UR UR12, R6 ;  /* 0x00000000060c72ca */ /* 0x000fe200000e0000 */
[----:B------:R-:W-:Y:S01]  /*1e120*/  IMAD.MOV.U32 R10, RZ, RZ, R80 ;  /* 0x000000ffff0a7224 */ /* 0x000fe200078e0050 */
[----:B------:R-:W-:Y:S01]  /*1e130*/  R2UR UR13, R7 ;  /* 0x00000000070d72ca */ /* 0x000fe200000e0000 */
[----:B------:R-:W-:Y:S01]  /*1e140*/  IMAD R2, R76, R0, R5 ;  /* 0x000000004c027224 */ /* 0x000fe200078e0205 */
[C---:B------:R-:W-:Y:S01]  /*1e150*/  R2UR UR10, R6.reuse ;  /* 0x00000000060a72ca */ /* 0x040fe200000e0000 */
[----:B------:R-:W-:Y:S01]  /*1e160*/  IMAD.WIDE.U32 R8, R3, R76, R10 ;  /* 0x0000004c03087225 */ /* 0x000fe200078e000a */
[----:B------:R-:W-:Y:S02]  /*1e170*/  R2UR UR11, R7 ;  /* 0x00000000070b72ca */ /* 0x000fe400000e0000 */
[----:B------:R-:W-:Y:S01]  /*1e180*/  R2UR UR8, R6 ;  /* 0x00000000060872ca */ /* 0x000fe200000e0000 */
[----:B------:R-:W-:Y:S01]  /*1e190*/  IMAD.IADD R2, R9, 0x1, R2 ;  /* 0x0000000109027824 */ /* 0x000fe200078e0202 */
[----:B------:R-:W-:-:S02]  /*1e1a0*/  R2UR UR9, R7 ;  /* 0x00000000070972ca */ /* 0x000fc400000e0000 */
[----:B------:R-:W-:Y:S02]  /*1e1b0*/  R2UR UR4, R6 ;  /* 0x00000000060472ca */ /* 0x000fe400000e0000 */
[----:B------:R-:W-:Y:S02]  /*1e1c0*/  R2UR UR5, R7 ;  /* 0x00000000070572ca */ /* 0x000fe400000e0000 */
[----:B-----5:R-:W-:-:S04]  /*1e1d0*/  LEA R4, P0, R8, R78, 0x1 ;  /* 0x0000004e08047211 */ /* 0x020fc800078008ff */
[----:B------:R-:W-:-:S05]  /*1e1e0*/  LEA.HI.X R5, R8, R79, R2, 0x1, P0 ;  /* 0x0000004f08057211 */ /* 0x000fca00000f0c02 */
[----:B------:R2:W-:Y:S04]  /*1e1f0*/  ST.E.128 desc[UR12][R4.64], R68 ;  /* 0x0000004404007985 */ /* 0x0005e8000c101d0c */
[----:B-1----:R2:W-:Y:S04]  /*1e200*/  ST.E.128 desc[UR10][R4.64+0x80], R52 ;  /* 0x0000803404007985 */ /* 0x0025e8000c101d0a */
[----:B------:R2:W-:Y:S04]  /*1e210*/  ST.E.128 desc[UR8][R4.64+0x100], R36 ;  /* 0x0001002404007985 */ /* 0x0005e8000c101d08 */
[----:B------:R2:W-:Y:S02]  /*1e220*/  ST.E.128 desc[UR4][R4.64+0x180], R20 ;  /* 0x0001801404007985 */ /* 0x0005e4000c101d04 */
.L_x_4350:
[----:B------:R-:W-:Y:S05]  /*1e230*/  BSYNC B0 ;  /* 0x0000000000007941 */ /* 0x000fea0003800000 */
.L_x_4349:
[----:B------:R-:W-:Y:S04]  /*1e240*/  BSSY B0, `(.L_x_4351) ;  /* 0x0000018000007945 */ /* 0x000fe80003800000 */
[----:B------:R-:W-:Y:S05]  /*1e250*/  @P3 BRA `(.L_x_4352) ;  /* 0x0000000000583947 */ /* 0x000fea0003800000 */
[----:B------:R-:W-:Y:S01]  /*1e260*/  IADD3 R9, P0, R3, 0x10, RZ ;  /* 0x0000001003097810 */ /* 0x000fe20007f1e0ff */
[----:B-12---:R-:W-:Y:S01]  /*1e270*/  IMAD.MOV.U32 R20, RZ, RZ, R80 ;  /* 0x000000ffff147224 */ /* 0x006fe200078e0050 */
[C---:B------:R-:W-:Y:S01]  /*1e280*/  R2UR UR12, R6.reuse ;  /* 0x00000000060c72ca */ /* 0x040fe200000e0000 */
[----:B------:R-:W-:Y:S01]  /*1e290*/  IMAD.MOV.U32 R21, RZ, RZ, R11 ;  /* 0x000000ffff157224 */ /* 0x000fe200078e000b */
[C---:B------:R-:W-:Y:S01]  /*1e2a0*/  R2UR UR13, R7.reuse ;  /* 0x00000000070d72ca */ /* 0x040fe200000e0000 */
[----:B------:R-:W-:Y:S01]  /*1e2b0*/  IMAD.X R5, RZ, RZ, R0, P0 ;  /* 0x000000ffff057224 */ /* 0x000fe200000e0600 */
[----:B------:R-:W-:Y:S01]  /*1e2c0*/  R2UR UR10, R6 ;  /* 0x00000000060a72ca */ /* 0x000fe200000e0000 */
[----:B------:R-:W-:Y:S01]  /*1e2d0*/  IMAD.WIDE.U32 R20, R76, R9, R20 ;  /* 0x000000094c147225 */ /* 0x000fe200078e0014 */
[----:B------:R-:W-:Y:S02]  /*1e2e0*/  R2UR UR11, R7 ;  /* 0x00000000070b72ca */ /* 0x000fe400000e0000 */
[----:B------:R-:W-:Y:S01]  /*1e2f0*/  R2UR UR8, R6 ;  /* 0x00000000060872ca */ /* 0x000fe200000e0000 */
[----:B------:R-:W-:Y:S01]  /*1e300*/  IMAD R5, R5, R76, RZ ;  /* 0x0000004c05057224 */ /* 0x000fe200078e02ff */
[----:B------:R-:W-:-:S02]  /*1e310*/  R2UR UR9, R7 ;  /* 0x00000000070972ca */ /* 0x000fc400000e0000 */
[----:B------:R-:W-:Y:S01]  /*1e320*/  R2UR UR4, R6 ;  /* 0x00000000060472ca */ /* 0x000fe200000e0000 */
[----:B------:R-:W-:Y:S01]  /*1e330*/  IMAD R5, R77, R9, R5 ;  /* 0x000000094d057224 */ /* 0x000fe200078e0205 */
[----:B------:R-:W-:Y:S02]  /*1e340*/  R2UR UR5, R7 ;  /* 0x00000000070572ca */ /* 0x000fe400000e0000 */
[----:B-----5:R-:W-:Y:S01]  /*1e350*/  LEA R4, P0, R20, R78, 0x1 ;  /* 0x0000004e14047211 */ /* 0x020fe200078008ff */
[----:B------:R-:W-:-:S05]  /*1e360*/  IMAD.IADD R5, R21, 0x1, R5 ;  /* 0x0000000115057824 */ /* 0x000fca00078e0205 */
[----:B------:R-:W-:-:S05]  /*1e370*/  LEA.HI.X R5, R20, R79, R5, 0x1, P0 ;  /* 0x0000004f14057211 */ /* 0x000fca00000f0c05 */
[----:B------:R3:W-:Y:S04]  /*1e380*/  ST.E.128 desc[UR12][R4.64], R64 ;  /* 0x0000004004007985 */ /* 0x0007e8000c101d0c */
[----:B------:R3:W-:Y:S04]  /*1e390*/  ST.E.128 desc[UR10][R4.64+0x80], R48 ;  /* 0x0000803004007985 */ /* 0x0007e8000c101d0a */
[----:B------:R3:W-:Y:S04]  /*1e3a0*/  ST.E.128 desc[UR8][R4.64+0x100], R32 ;  /* 0x0001002004007985 */ /* 0x0007e8000c101d08 */
[----:B------:R3:W-:Y:S02]  /*1e3b0*/  ST.E.128 desc[UR4][R4.64+0x180], R16 ;  /* 0x0001801004007985 */ /* 0x0007e4000c101d04 */
.L_x_4352:
[----:B------:R-:W-:Y:S05]  /*1e3c0*/  BSYNC B0 ;  /* 0x0000000000007941 */ /* 0x000fea0003800000 */
.L_x_4351:
[----:B------:R-:W-:Y:S04]  /*1e3d0*/  BSSY B0, `(.L_x_4353) ;  /* 0x0000018000007945 */ /* 0x000fe80003800000 */
[----:B------:R-:W-:Y:S05]  /*1e3e0*/  @P2 BRA `(.L_x_4354) ;  /* 0x0000000000582947 */ /* 0x000fea0003800000 */
[----:B------:R-:W-:Y:S01]  /*1e3f0*/  IADD3 R9, P0, R3, 0x20, RZ ;  /* 0x0000002003097810 */ /* 0x000fe20007f1e0ff */
[----:B-1-3--:R-:W-:Y:S01]  /*1e400*/  IMAD.MOV.U32 R16, RZ, RZ, R80 ;  /* 0x000000ffff107224 */ /* 0x00afe200078e0050 */
[C---:B------:R-:W-:Y:S01]  /*1e410*/  R2UR UR12, R6.reuse ;  /* 0x00000000060c72ca */ /* 0x040fe200000e0000 */
[----:B------:R-:W-:Y:S01]  /*1e420*/  IMAD.MOV.U32 R17, RZ, RZ, R11 ;  /* 0x000000ffff117224 */ /* 0x000fe200078e000b */
[C---:B------:R-:W-:Y:S01]  /*1e430*/  R2UR UR13, R7.reuse ;  /* 0x00000000070d72ca */ /* 0x040fe200000e0000 */
[----:B--2---:R-:W-:Y:S01]  /*1e440*/  IMAD.X R5, RZ, RZ, R0, P0 ;  /* 0x000000ffff057224 */ /* 0x004fe200000e0600 */
        /* <DEDUP_REMOVED lines=16> */
.L_x_4354:
[----:B------:R-:W-:Y:S05]  /*1e550*/  BSYNC B0 ;  /* 0x0000000000007941 */ /* 0x000fea0003800000 */
.L_x_4353:
[----:B------:R-:W-:-:S04]  /*1e560*/  MOV R235, 0x0 ;  /* 0x0000000000eb7802 */ /* 0x000fc80000000f00 */
[----:B-12345:R-:W-:Y:S05]  /*1e570*/  @P1 RET.REL.NODEC R234 `(_ZN5flash24flash_fwd_splitkv_kernelI23Flash_fwd_kernel_traitsILi256ELi64ELi64ELi4ELb0ELb0EN7cutlass10bfloat16_tE19Flash_kernel_traitsILi256ELi64ELi64ELi4ES3_EELb0ELb0ELb0ELb0ELb1ELb0ELb0ELb1EEEvNS_16Flash_fwd_paramsE) ;  /* 0xfffffe18eaa01950 */ /* 0x03efea0003c3ffff */
[----:B------:R-:W-:Y:S01]  /*1e580*/  IADD3 R3, P0, R3, 0x30, RZ ;  /* 0x0000003003037810 */ /* 0x000fe20007f1e0ff */
[----:B------:R-:W-:Y:S01]  /*1e590*/  IMAD.MOV.U32 R8, RZ, RZ, R80 ;  /* 0x000000ffff087224 */ /* 0x000fe200078e0050 */
[C---:B------:R-:W-:Y:S01]  /*1e5a0*/  R2UR UR12, R6.reuse ;  /* 0x00000000060c72ca */ /* 0x040fe200000e0000 */
[----:B------:R-:W-:Y:S01]  /*1e5b0*/  IMAD.MOV.U32 R9, RZ, RZ, R11 ;  /* 0x000000ffff097224 */ /* 0x000fe200078e000b */
[C---:B------:R-:W-:Y:S01]  /*1e5c0*/  R2UR UR13, R7.reuse ;  /* 0x00000000070d72ca */ /* 0x040fe200000e0000 */
[----:B------:R-:W-:Y:S01]  /*1e5d0*/  IMAD.X R5, RZ, RZ, R0, P0 ;  /* 0x000000ffff057224 */ /* 0x000fe200000e0600 */
[----:B------:R-:W-:Y:S01]  /*1e5e0*/  R2UR UR10, R6 ;  /* 0x00000000060a72ca */ /* 0x000fe200000e0000 */
[-C--:B------:R-:W-:Y:S01]  /*1e5f0*/  IMAD.WIDE.U32 R8, R76, R3.reuse, R8 ;  /* 0x000000034c087225 */ /* 0x080fe200078e0008 */
[----:B------:R-:W-:Y:S02]  /*1e600*/  R2UR UR11, R7 ;  /* 0x00000000070b72ca */ /* 0x000fe400000e0000 */
[C---:B------:R-:W-:Y:S01]  /*1e610*/  R2UR UR8, R6.reuse ;  /* 0x00000000060872ca */ /* 0x040fe200000e0000 */
[----:B------:R-:W-:Y:S01]  /*1e620*/  IMAD R5, R5, R76, RZ ;  /* 0x0000004c05057224 */ /* 0x000fe200078e02ff */
[----:B------:R-:W-:Y:S01]  /*1e630*/  R2UR UR9, R7 ;  /* 0x00000000070972ca */ /* 0x000fe200000e0000 */
[----:B------:R-:W-:Y:S01]  /*1e640*/  IMAD.MOV.U32 R235, RZ, RZ, 0x0 ;  /* 0x00000000ffeb7424 */ /* 0x000fe200078e00ff */
[----:B------:R-:W-:Y:S01]  /*1e650*/  R2UR UR4, R6 ;  /* 0x00000000060472ca */ /* 0x000fe200000e0000 */
[----:B------:R-:W-:Y:S01]  /*1e660*/  IMAD R5, R77, R3, R5 ;  /* 0x000000034d057224 */ /* 0x000fe200078e0205 */
[----:B------:R-:W-:-:S02]  /*1e670*/  R2UR UR5, R7 ;  /* 0x00000000070572ca */ /* 0x000fc400000e0000 */
[----:B------:R-:W-:Y:S01]  /*1e680*/  LEA R2, P0, R8, R78, 0x1 ;  /* 0x0000004e08027211 */ /* 0x000fe200078008ff */
[----:B------:R-:W-:-:S05]  /*1e690*/  IMAD.IADD R5, R9, 0x1, R5 ;  /* 0x0000000109057824 */ /* 0x000fca00078e0205 */
[----:B------:R-:W-:-:S05]  /*1e6a0*/  LEA.HI.X R3, R8, R79, R5, 0x1, P0 ;  /* 0x0000004f08037211 */ /* 0x000fca00000f0c05 */
[----:B------:R-:W-:Y:S04]  /*1e6b0*/  ST.E.128 desc[UR12][R2.64], R56 ;  /* 0x0000003802007985 */ /* 0x000fe8000c101d0c */
[----:B------:R-:W-:Y:S04]  /*1e6c0*/  ST.E.128 desc[UR10][R2.64+0x80], R40 ;  /* 0x0000802802007985 */ /* 0x000fe8000c101d0a */
[----:B------:R-:W-:Y:S04]  /*1e6d0*/  ST.E.128 desc[UR8][R2.64+0x100], R24 ;  /* 0x0001001802007985 */ /* 0x000fe8000c101d08 */
[----:B------:R1:W-:Y:S02]  /*1e6e0*/  ST.E.128 desc[UR4][R2.64+0x180], R72 ;  /* 0x0001804802007985 */ /* 0x0003e4000c101d04 */
[----:B-1----:R-:W-:Y:S05]  /*1e6f0*/  RET.REL.NODEC R234 `(_ZN5flash24flash_fwd_splitkv_kernelI23Flash_fwd_kernel_traitsILi256ELi64ELi64ELi4ELb0ELb0EN7cutlass10bfloat16_tE19Flash_kernel_traitsILi256ELi64ELi64ELi4ES3_EELb0ELb0ELb0ELb0ELb1ELb0ELb0ELb1EEEvNS_16Flash_fwd_paramsE) ;  /* 0xfffffe18ea407950 */ /* 0x002fea0003c3ffff */
.L_x_4343:
[----:B------:R-:W-:Y:S01]  /*1e700*/  MOV R5, 0x2 ;  /* 0x0000000200057802 */ /* 0x000fe20000000f00 */
[----:B------:R-:W-:Y:S01]  /*1e710*/  IMAD.MOV.U32 R0, RZ, RZ, 0x1f ;  /* 0x0000001fff007424 */ /* 0x000fe200078e00ff */
[----:B------:R-:W-:-:S07]  /*1e720*/  MOV R2, 0xffffffff ;  /* 0xffffffff00027802 */ /* 0x000fce0000000f00 */
[----:B-1---5:R-:W-:Y:S05]  /*1e730*/  WARPSYNC.COLLECTIVE R2, `(.L_x_4355) ;  /* 0x0000000002087348 */ /* 0x022fea0003c00000 */
[----:B------:R2:W3:Y:S02]  /*1e740*/  SHFL.BFLY P0, R13, R250, R5, R0 ;  /* 0x0c000005fa0d7389 */ /* 0x0004e40000000000 */
[----:B-123-5:R-:W-:Y:S01]  /*1e750*/  ENDCOLLECTIVE ;  /* 0x000000000000791b */ /* 0x02efe20003800000 */
.L_x_4355:
[----:B------:R-:W-:Y:S02]  /*1e760*/  IMAD.MOV.U32 R9, RZ, RZ, R13 ;  /* 0x000000ffff097224 */ /* 0x000fe400078e000d */
[----:B------:R-:W-:Y:S02]  /*1e770*/  IMAD.MOV.U32 R5, RZ, RZ, 0x1 ;  /* 0x00000001ff057424 */ /* 0x000fe400078e00ff */
[----:B------:R-:W-:-:S05]  /*1e780*/  FADD.FTZ R9, R9, R250 ;  /* 0x000000fa09097221 */ /* 0x000fca0000010000 */
[----:B------:R-:W-:-:S07]  /*1e790*/  MOV R250, R9 ;  /* 0x0000000900fa7202 */ /* 0x000fce0000000f00 */
[----:B------:R-:W-:Y:S05]  /*1e7a0*/  WARPSYNC.COLLECTIVE R2, `(.L_x_4356) ;  /* 0x0000000002087348 */ /* 0x000fea0003c00000 */
[----:B------:R1:W2:Y:S02]  /*1e7b0*/  SHFL.BFLY P0, R13, R250, R5, R0 ;  /* 0x0c000005fa0d7389 */ /* 0x0002a40000000000 */
[----:B-12---:R-:W-:Y:S01]  /*1e7c0*/  ENDCOLLECTIVE ;  /* 0x000000000000791b */ /* 0x006fe20003800000 */
.L_x_4356:
[----:B------:R-:W-:Y:S01]  /*1e7d0*/  MOV R250, R251 ;  /* 0x000000fb00fa7202 */ /* 0x000fe20000000f00 */
[----:B------:R-:W-:Y:S01]  /*1e7e0*/  IMAD.MOV.U32 R5, RZ, RZ, 0x2 ;  /* 0x00000002ff057424 */ /* 0x000fe200078e00ff */
[----:B------:R-:W-:-:S07]  /*1e7f0*/  MOV R8, R13 ;  /* 0x0000000d00087202 */ /* 0x000fce0000000f00 */
[----:B------:R-:W-:Y:S05]  /*1e800*/  WARPSYNC.COLLECTIVE R2, `(.L_x_4357) ;  /* 0x0000000002087348 */ /* 0x000fea0003c00000 */
[----:B------:R1:W2:Y:S02]  /*1e810*/  SHFL.BFLY P0, R13, R250, R5, R0 ;  /* 0x0c000005fa0d7389 */ /* 0x0002a40000000000 */
[----:B-12---:R-:W-:Y:S01]  /*1e820*/  ENDCOLLECTIVE ;  /* 0x000000000000791b */ /* 0x006fe20003800000 */
.L_x_4357:
[----:B------:R-:W-:Y:S01]  /*1e830*/  FADD.FTZ R8, R9, R8 ;  /* 0x0000000809087221 */ /* 0x000fe20000010000 */
[----:B------:R-:W-:Y:S01]  /*1e840*/  FADD.FTZ R12, R13, R251 ;  /* 0x000000fb0d0c7221 */ /* 0x000fe20000010000 */
[----:B------:R-:W-:-:S04]  /*1e850*/  MOV R5, 0x1 ;  /* 0x0000000100057802 */ /* 0x000fc80000000f00 */
[----:B------:R-:W-:-:S07]  /*1e860*/  MOV R250, R12 ;  /* 0x0000000c00fa7202 */ /* 0x000fce0000000f00 */
[----:B------:R-:W-:Y:S05]  /*1e870*/  WARPSYNC.COLLECTIVE R2, `(.L_x_4358) ;  /* 0x0000000002087348 */ /* 0x000fea0003c00000 */
[----:B------:R1:W2:Y:S02]  /*1e880*/  SHFL.BFLY P0, R13, R250, R5, R0 ;  /* 0x0c000005fa0d7389 */ /* 0x0002a40000000000 */
[----:B-12---:R-:W-:Y:S01]  /*1e890*/  ENDCOLLECTIVE ;  /* 0x000000000000791b */ /* 0x006fe20003800000 */
.L_x_4358:
[----:B------:R-:W-:Y:S05]  /*1e8a0*/  BRA `(.L_x_4359) ;  /* 0xffffffdc004c7947 */ /* 0x000fea000383ffff */
.L_x_4360:
        /* <DEDUP_REMOVED lines=13> */
.L_x_9008:


//--------------------- .text._ZN5flash24flash_fwd_splitkv_kernelI23Flash_fwd_kernel_traitsILi256ELi64ELi64ELi4ELb0ELb0EN7cutlass10bfloat16_tE19Flash_kernel_traitsILi256ELi64ELi64ELi4ES3_EELb0ELb0ELb0ELb0ELb1ELb1ELb0ELb1EEEvNS_16Flash_fwd_paramsE --------------------------
	.section	.text._ZN5flash24flash_fwd_splitkv_kernelI23Flash_fwd_kernel_traitsILi256ELi64ELi64ELi4ELb0ELb0EN7cutlass10bfloat16_tE19Flash_kernel_traitsILi256ELi64ELi64ELi4ES3_EELb0ELb0ELb0ELb0ELb1ELb1ELb0ELb1EEEvNS_16Flash_fwd_paramsE,"ax",@progbits
	.align	128
        .global         _ZN5flash24flash_fwd_splitkv_kernelI23Flash_fwd_kernel_traitsILi256ELi64ELi64ELi4ELb0ELb0EN7cutlass10bfloat16_tE19Flash_kernel_traitsILi256ELi64ELi64ELi4ES3_EELb0ELb0ELb0ELb0ELb1ELb1ELb0ELb1EEEvNS_16Flash_fwd_paramsE
        .type           _ZN5flash24flash_fwd_splitkv_kernelI23Flash_fwd_kernel_traitsILi256ELi64ELi64ELi4ELb0ELb0EN7cutlass10bfloat16_tE19Flash_kernel_traitsILi256ELi64ELi64ELi4ES3_EELb0ELb0ELb0ELb0ELb1ELb1ELb0ELb1EEEvNS_16Flash_fwd_paramsE,@function
        .size           _ZN5flash24flash_fwd_splitkv_kernelI23Flash_fwd_kernel_traitsILi256ELi64ELi64ELi4ELb0ELb0EN7cutlass10bfloat16_tE19Flash_kernel_traitsILi256ELi64ELi64ELi4ES3_EELb0ELb0ELb0ELb0ELb1ELb1ELb0ELb1EEEvNS_16Flash_fwd_paramsE,(.L_x_9009 - _ZN5flash24flash_fwd_splitkv_kernelI23Flash_fwd_kernel_traitsILi256ELi64ELi64ELi4ELb0ELb0EN7cutlass10bfloat16_tE19Flash_kernel_traitsILi256ELi64ELi64ELi4ES3_EELb0ELb0ELb0ELb0ELb1ELb1ELb0ELb1EEEvNS_16Flash_fwd_paramsE)
        .other          _ZN5flash24flash_fwd_splitkv_kernelI23Flash_fwd_kernel_traitsILi256ELi64ELi64ELi4ELb0ELb0EN7cutlass10bfloat16_tE19Flash_kernel_traitsILi256ELi64ELi64ELi4ES3_EELb0ELb0ELb0ELb0ELb1ELb1ELb0ELb1EEEvNS_16Flash_fwd_paramsE,@"STO_CUDA_ENTRY STV_DEFAULT"
_ZN5flash24flash_fwd_splitkv_kernelI23Flash_fwd_kernel_traitsILi256ELi64ELi64ELi4ELb0ELb0EN7cutlass10bfloat16_tE19Flash_kernel_traitsILi256ELi64ELi64ELi4ES3_EELb0ELb0ELb0ELb0ELb1ELb1ELb0ELb1EEEvNS_16Flash_fwd_paramsE:
.text._ZN5flash24flash_fwd_splitkv_kernelI23Flash_fwd_kernel_traitsILi256ELi64ELi64ELi4ELb0ELb0EN7cutlass10bfloat16_tE19Flash_kernel_traitsILi256ELi64ELi64ELi4ES3_EELb0ELb0ELb0ELb0ELb1ELb1ELb0ELb1EEEvNS_16Flash_fwd_paramsE:
[----:B------:R-:W-:Y:S01]  /*0000*/  LDC R1, c[0x0][0x28] ;  /* 0x00000a00ff017b82 */ /* 0x000fe20000000800 */
[----:B------:R-:W1:Y:S07]  /*0010*/  S2R R235, SR_CTAID.X ;  /* 0x0000000000eb7919 */ /* 0x000e6e0000002500 */
[----:B------:R-:W2:Y:S01]  /*0020*/  LDC.64 R26, c[0x0][0x198] ;  /* 0x00006600ff1a7b82 */ /* 0x000ea20000000a00 */
[----:B------:R-:W-:Y:S01]  /*0030*/  BSSY B3, `(.L_x_4361) ;  /* 0x0000005000037945 */ /* 0x000fe20003800000 */
[----:B------:R-:W-:Y:S01]  /*0040*/  MOV R232, 0x80 ;  /* 0x0000008000e87802 */ /* 0x000fe20000000f00 */
[----:B------:R-:W3:Y:S01]  /*0050*/  S2R R234, SR_CTAID.Y ;  /* 0x0000000000ea7919 */ /* 0x000ee20000002600 */
[----:B------:R-:W4:Y:S05]  /*0060*/  S2R R233, SR_CTAID.Z ;  /* 0x0000000000e97919 */ /* 0x000f2a0000002700 */
[----:B-1234-:R-:W-:Y:S05]  /*0070*/  CALL.REL.NOINC `($_ZN5flash24flash_fwd_splitkv_kernelI23Flash_fwd_kernel_traitsILi256ELi64ELi64ELi4ELb0ELb0EN7cutlass10bfloat16_tE19Flash_kernel_traitsILi256ELi64ELi64ELi4ES3_EELb0ELb0ELb0ELb0ELb1ELb1ELb0ELb1EEEvNS_16Flash_fwd_paramsE$_ZN5flash30compute_attn_1rowblock_splitkvI23Flash_fwd_kernel_traitsILi256ELi64ELi64ELi4ELb0ELb0EN7cutlass10bfloat16_tE19Flash_kernel_traitsILi256ELi64ELi64ELi4ES3_EELb0ELb0ELb0ELb0ELb1ELb1ELb0ELb1ENS_16Flash_fwd_paramsEEEvRKT8_iiiii) ;  /* 0x0000000000087944 */ /* 0x01efea0003c00000 */
[----:B------:R-:W-:Y:S05]  /*0080*/  BSYNC B3 ;  /* 0x0000000000037941 */ /* 0x000fea0003800000 */
.L_x_4361:
[----:B------:R-:W-:Y:S05]  /*0090*/  EXIT ;  /* 0x000000000000794d */ /* 0x000fea0003800000 */
        .type           $_ZN5flash24flash_fwd_splitkv_kernelI23Flash_fwd_kernel_traitsILi256ELi64ELi64ELi4ELb0ELb0EN7cutlass10bfloat16_tE19Flash_kernel_traitsILi256ELi64ELi64ELi4ES3_EELb0ELb0ELb0ELb0ELb1ELb1ELb0ELb1EEEvNS_16Flash_fwd_paramsE$_ZN5flash30compute_attn_1rowblock_splitkvI23Flash_fwd_kernel_traitsILi256ELi64ELi64ELi4ELb0ELb0EN7cutlass10bfloat16_tE19Flash_kernel_traitsILi256ELi64ELi64ELi4ES3_EELb0ELb0ELb0ELb0ELb1ELb1ELb0ELb1ENS_16Flash_fwd_paramsEEEvRKT8_iiiii,@function
        .size           $_ZN5flash24flash_fwd_splitkv_kernelI23Flash_fwd_kernel_traitsILi256ELi64ELi64ELi4ELb0ELb0EN7cutlass10bfloat16_tE19Flash_kernel_traitsILi256ELi64ELi64ELi4ES3_EELb0ELb0ELb0ELb0ELb1ELb1ELb0ELb1EEEvNS_16Flash_fwd_paramsE$_ZN5flash30compute_attn_1rowblock_splitkvI23Flash_fwd_kernel_traitsILi256ELi64ELi64ELi4ELb0ELb0EN7cutlass10bfloat16_tE19Flash_kernel_traitsILi256ELi64ELi64ELi4ES3_EELb0ELb0ELb0ELb0ELb1ELb1ELb0ELb1ENS_16Flash_fwd_paramsEEEvRKT8_iiiii,(.L_x_9009 - $_ZN5flash24flash_fwd_splitkv_kernelI23Flash_fwd_kernel_traitsILi256ELi64ELi64ELi4ELb0ELb0EN7cutlass10bfloat16_tE19Flash_kernel_traitsILi256ELi64ELi64ELi4ES3_EELb0ELb0ELb0ELb0ELb1ELb1ELb0ELb1EEEvNS_16Flash_fwd_paramsE$_ZN5flash30compute_attn_1rowblock_splitkvI23Flash_fwd_kernel_traitsILi256ELi64ELi64ELi4ELb0ELb0EN7cutlass10bfloat16_tE19Flash_kernel_traitsILi256ELi64ELi64ELi4ES3_EELb0ELb0ELb0ELb0ELb1ELb1ELb0ELb1ENS_16Flash_fwd_paramsEEEvRKT8_iiiii)
$_ZN5flash24flash_fwd_splitkv_kernelI23Flash_fwd_kernel_traitsILi256ELi64ELi64ELi4ELb0ELb0EN7cutlass10bfloat16_tE19Flash_kernel_traitsILi256ELi64ELi64ELi4ES3_EELb0ELb0ELb0ELb0ELb1ELb1ELb0ELb1EEEvNS_16Flash_fwd_paramsE$_ZN5flash30compute_attn_1rowblock_splitkvI23Flash_fwd_kernel_traitsILi256ELi64ELi64ELi4ELb0ELb0EN7cutlass10bfloat16_tE19Flash_kernel_traitsILi256ELi64ELi64ELi4ES3_EELb0ELb0ELb0ELb0ELb1ELb1ELb0ELb1ENS_16Flash_fwd_paramsEEEvRKT8_iiiii:
        /* <DEDUP_REMOVED lines=28> */
.L_x_4363:
[----:B------:R-:W-:Y:S05]  /*0260*/  BSYNC B0 ;  /* 0x0000000000007941 */ /* 0x000fea0003800000 */
.L_x_4362:
        /* <DEDUP_REMOVED lines=8> */
.L_x_4365:
[----:B------:R3:W5:Y:S02]  /*02f0*/  LD.E R66, desc[UR6][R26.64+0xb8] ;  /* 0x0000b8061a427980 */ /* 0x000764000c101900 */
.L_x_4366:
[----:B------:R-:W-:Y:S05]  /*0300*/  BSYNC B0 ;  /* 0x0000000000007941 */ /* 0x000fea0003800000 */
.L_x_4364:
        /* <DEDUP_REMOVED lines=10> */
.L_x_4368:
[----:B------:R-:W2:Y:S01]  /*03b0*/  LD.E.64 R2, desc[UR6][R26.64+0x108] ;  /* 0x000108061a027980 */ /* 0x000ea2000c101b00 */
[----:B------:R-:W-:Y:S01]  /*03c0*/  BSSY B0, `(.L_x_4370) ;  /* 0x0000006000007945 */ /* 0x000fe20003800000 */
[----:B--2---:R-:W-:-:S04]  /*03d0*/  ISETP.NE.U32.AND P1, PT, R2, RZ, PT ;  /* 0x000000ff0200720c */ /* 0x004fc80003f25070 */
[----:B------:R-:W-:Y:S01]  /*03e0*/  ISETP.NE.AND.EX P1, PT, R3, RZ, PT, P1 ;  /* 0x000000ff0300720c */ /* 0x000fe20003f25310 */
[----:B------:R-:W-:-:S12]  /*03f0*/  IMAD.MOV.U32 R3, RZ, RZ, RZ ;  /* 0x000000ffff037224 */ /* 0x000fd800078e00ff */
[----:B------:R-:W-:Y:S05]  /*0400*/  @!P1 BRA `(.L_x_4371) ;  /* 0x0000000000049947 */ /* 0x000fea0003800000 */
[----:B------:R2:W5:Y:S02]  /*0410*/  LD.E R3, desc[UR6][R26.64+0xbc] ;  /* 0x0000bc061a037980 */ /* 0x000564000c101900 */
.L_x_4371:
[----:B------:R-:W-:Y:S05]  /*0420*/  BSYNC B0 ;  /* 0x0000000000007941 */ /* 0x000fea0003800000 */
.L_x_4370:
[----:B-----5:R-:W-:Y:S02]  /*0430*/  IADD3 R60, R66, R3, RZ ;  /* 0x00000003423c7210 */ /* 0x020fe40007ffe0ff */
.L_x_4369:
[----:B------:R-:W-:Y:S05]  /*0440*/  BSYNC B1 ;  /* 0x0000000000017941 */ /* 0x000fea0003800000 */
.L_x_4367:
[----:B------:R-:W-:Y:S01]  /*0450*/  IMAD.SHL.U32 R71, R235, 0x40, RZ ;  /* 0x00000040eb477824 */ /* 0x000fe200078e00ff */
[----:B------:R-:W-:Y:S01]  /*0460*/  MOV R2, R232 ;  /* 0x000000e800027202 */ /* 0x000fe20000000f00 */
[----:B------:R-:W-:-:S03]  /*0470*/  IMAD.MOV.U32 R3, RZ, RZ, 0x0 ;  /* 0x00000000ff037424 */ /* 0x000fc600078e00ff */
[----:B------:R-:W-:-:S13]  /*0480*/  ISETP.GT.AND P1, PT, R236, R71, PT ;  /* 0x00000047ec00720c */ /* 0x000fda0003f24270 */
[----:B-1234-:R-:W-:Y:S05]  /*0490*/  @!P1 RET.REL.NODEC R2 `(_ZN5flash24flash_fwd_splitkv_kernelI23Flash_fwd_kernel_traitsILi256ELi64ELi64ELi4ELb0ELb0EN7cutlass10bfloat16_tE19Flash_kernel_traitsILi256ELi64ELi64ELi4ES3_EELb0ELb0ELb0ELb0ELb1ELb1ELb0ELb1EEEvNS_16Flash_fwd_paramsE) ;  /* 0xfffffff802d89950 */ /* 0x01efea0003c3ffff */
        /* <DEDUP_REMOVED lines=30> */
[----:B------:R-:W-:Y:S01]  /*0680*/  IMAD.IADD R236, R236, 0x1, -R71 ;  /* 0x00000001ecec7824 */ /* 0x000fe200078e0a47 */
[----:B------:R-:W-:Y:S04]  /*0690*/  BSSY B0, `(.L_x_4373) ;  /* 0x000002f000007945 */ /* 0x000fe80003800000 */
        /* <DEDUP_REMOVED lines=27> */
[----:B------:R-:W-:Y:S02]  /*0850*/  VIADD R21, R5, 0x20 ;  /* 0x0000002005157836 */ /* 0x000fe40000000000 */
[----:B------:R-:W-:-:S04]  /*0860*/  IMAD.WIDE.U32 R22, R233, R6, R18 ;  /* 0x00000006e9167225 */ /* 0x000fc800078e0012 */
[----:B------:R-:W-:Y:S01]  /*0870*/  IMAD R2, R6, R2, R3 ;  /* 0x0000000206027224 */ /* 0x000fe200078e0203 */
[-C--:B------:R-:W-:Y:S01]  /*0880*/  ISETP.GE.AND P2, PT, R21, R236.reuse, PT ;  /* 0x000000ec1500720c */ /* 0x080fe20003f46270 */
[----:B------:R-:W-:Y:S01]  /*0890*/  VIADD R3, R5, 0x30 ;  /* 0x0000003005037836 */ /* 0x000fe20000000000 */
[----:B------:R-:W-:Y:S01]  /*08a0*/  ISETP.GE.OR P4, PT, R21, R236, P3 ;  /* 0x000000ec1500720c */ /* 0x000fe20001f86670 */
[----:B------:R-:W-:Y:S01]  /*08b0*/  IMAD.IADD R25, R23, 0x1, R2 ;  /* 0x0000000117197824 */ /* 0x000fe200078e0202 */
[----:B-1----:R-:W-:Y:S11]  /*08c0*/  @P1 BRA `(.L_x_4374) ;  /* 0x00000000002c1947 */ /* 0x002ff60003800000 */
        /* <DEDUP_REMOVED lines=11> */
.L_x_4374:
[----:B------:R-:W-:Y:S05]  /*0980*/  BSYNC B0 ;  /* 0x0000000000007941 */ /* 0x000fea0003800000 */
.L_x_4373:
        /* <DEDUP_REMOVED lines=21> */
.L_x_4376:
[----:B------:R-:W-:Y:S05]  /*0ae0*/  BSYNC B0 ;  /* 0x0000000000007941 */ /* 0x000fea0003800000 */
.L_x_4375:
        /* <DEDUP_REMOVED lines=16> */
.L_x_4378:
[----:B------:R-:W-:Y:S05]  /*0bf0*/  BSYNC B0 ;  /* 0x0000000000007941 */ /* 0x000fea0003800000 */
.L_x_4377:
        /* <DEDUP_REMOVED lines=16> */
.L_x_4380:
[----:B------:R-:W-:Y:S05]  /*0d00*/  BSYNC B0 ;  /* 0x0000000000007941 */ /* 0x000fea0003800000 */
.L_x_4379:
[----:B------:R-:W-:Y:S01]  /*0d10*/  MOV R233, 0x0 ;  /* 0x0000000000e97802 */ /* 0x000fe20000000f00 */
[----:B------:R-:W-:Y:S04]  /*0d20*/  @!P6 ST.E desc[UR6][R8.64], R11 ;  /* 0x0000000b0800e985 */ /* 0x000fe8000c101906 */
[----:B------:R-:W-:Y:S04]  /*0d30*/  @!P5 ST.E desc[UR6][R8.64+0x40], R7 ;  /* 0x000040070800d985 */ /* 0x000fe8000c101906 */
[----:B------:R1:W-:Y:S02]  /*0d40*/  @!P4 ST.E desc[UR6][R8.64+0x80], R3 ;  /* 0x000080030800c985 */ /* 0x0003e4000c101906 */
[----:B-123-5:R-:W-:Y:S05]  /*0d50*/  @P3 RET.REL.NODEC R232 `(_ZN5flash24flash_fwd_splitkv_kernelI23Flash_fwd_kernel_traitsILi256ELi64ELi64ELi4ELb0ELb0EN7cutlass10bfloat16_tE19Flash_kernel_traitsILi256ELi64ELi64ELi4ES3_EELb0ELb0ELb0ELb0ELb1ELb1ELb0ELb1EEEvNS_16Flash_fwd_paramsE) ;  /* 0xfffffff0e8a83950 */ /* 0x02efea0003c3ffff */
[----:B------:R-:W-:Y:S02]  /*0d60*/  MOV R3, 0x7f800000 ;  /* 0x7f80000000037802 */ /* 0x000fe40000000f00 */
[----:B------:R-:W-:-:S03]  /*0d70*/  MOV R233, 0x0 ;  /* 0x0000000000e97802 */ /* 0x000fc60000000f00 */
[----:B------:R1:W-:Y:S02]  /*0d80*/  ST.E desc[UR6][R8.64+0xc0], R3 ;  /* 0x0000c00308007985 */ /* 0x0003e4000c101906 */
[----:B-1----:R-:W-:Y:S05]  /*0d90*/  RET.REL.NODEC R232 `(_ZN5flash24flash_fwd_splitkv_kernelI23Flash_fwd_kernel_traitsILi256ELi64ELi64ELi4ELb0ELb0EN7cutlass10bfloat16_tE19Flash_kernel_traitsILi256ELi64ELi64ELi4ES3_EELb0ELb0ELb0ELb0ELb1ELb1ELb0ELb1EEEvNS_16Flash_fwd_paramsE) ;  /* 0xfffffff0e8987950 */ /* 0x002fea0003c3ffff */
.L_x_4372:
        /* <DEDUP_REMOVED lines=106> */
.L_x_4382:
        /* <DEDUP_REMOVED lines=36> */
[----:B------:R-:W-:-:S04]  /*1680*/  @P4 IMAD.WIDE.U32 R24, R166, R8, RZ ;  /* 0x00000008a6184225 */ /* 0x000fc800078e00ff */
[C---:B------:R-:W-:Y:S02]  /*1690*/  @!P4 IMAD R5, R14.reuse, R6, R5 ;  /* 0x000000060e05c224 */ /* 0x040fe400078e0205 */
[----:B------:R-:W-:Y:S01]  /*16a0*/  @!P4 IMAD.WIDE.U32 R14, R14, R9, R22 ;  /* 0x000000090e0ec225 */ /* 0x000fe200078e0016 */
[----:B------:R-:W-:Y:S02]  /*16b0*/  ISETP.GE.AND P2, PT, R0, RZ, PT ;  /* 0x000000ff0000720c */ /* 0x000fe40003f46270 */
[----:B------:R-:W-:Y:S01]  /*16c0*/  @P4 IADD3 R7, R25, R7, RZ ;  /* 0x0000000719074210 */ /* 0x000fe20007ffe0ff */
[----:B------:R-:W-:Y:S02]  /*16d0*/  @P4 IMAD.MOV.U32 R8, RZ, RZ, R24 ;  /* 0x000000ffff084224 */ /* 0x000fe400078e0018 */
[----:B------:R-:W-:Y:S01]  /*16e0*/  @!P1 VIADD R2, R2, 0x1 ;  /* 0x0000000102029836 */ /* 0x000fe20000000000 */
[----:B------:R-:W-:Y:S01]  /*16f0*/  ISETP.NE.AND P1, PT, R4, RZ, PT ;  /* 0x000000ff0400720c */ /* 0x000fe20003f25270 */
[----:B------:R-:W-:Y:S01]  /*1700*/  @!P4 IMAD.MOV.U32 R8, RZ, RZ, R14 ;  /* 0x000000ffff08c224 */ /* 0x000fe200078e000e */
[----:B------:R-:W-:Y:S01]  /*1710*/  @!P4 IADD3 R7, R15, R5, RZ ;  /* 0x000000050f07c210 */ /* 0x000fe20007ffe0ff */
[----:B------:R-:W-:Y:S01]  /*1720*/  @!P4 IMAD R5, R171, R11, RZ ;  /* 0x0000000bab05c224 */ /* 0x000fe200078e02ff */
[----:B------:R-:W-:-:S02]  /*1730*/  @!P4 SHF.R.S32.HI R3, RZ, 0x1f, R11 ;  /* 0x0000001fff03c819 */ /* 0x000fc4000001140b */
[----:B------:R-:W-:Y:S01]  /*1740*/  @P3 IADD3 R2, R2, 0x1, RZ ;  /* 0x0000000102023810 */ /* 0x000fe20007ffe0ff */
[----:B------:R-:W-:Y:S01]  /*1750*/  IMAD R6, R167, R10, RZ ;  /* 0x0000000aa7067224 */ /* 0x000fe200078e02ff */
[----:B------:R-:W-:Y:S02]  /*1760*/  SHF.R.S32.HI R15, RZ, 0x1f, R10 ;  /* 0x0000001fff0f7819 */ /* 0x000fe4000001140a */
[----:B------:R-:W-:Y:S02]  /*1770*/  MOV R24, R8 ;  /* 0x0000000800187202 */ /* 0x000fe40000000f00 */
[----:B------:R-:W-:Y:S01]  /*1780*/  MOV R25, R7 ;  /* 0x0000000700197202 */ /* 0x000fe20000000f00 */
[----:B------:R-:W-:Y:S01]  /*1790*/  @!P4 IMAD R3, R3, R170, R5 ;  /* 0x000000aa0303c224 */ /* 0x000fe200078e0205 */
[----:B------:R-:W-:Y:S01]  /*17a0*/  MOV R7, R2 ;  /* 0x0000000200077202 */ /* 0x000fe20000000f00 */
[----:B------:R-:W-:Y:S01]  /*17b0*/  @!P4 IMAD.WIDE.U32 R22, R170, R11, RZ ;  /* 0x0000000baa16c225 */ /* 0x000fe200078e00ff */
[----:B------:R-:W-:-:S03]  /*17c0*/  @P4 IADD3 R0, R11, R12, RZ ;  /* 0x0000000c0b004210 */ /* 0x000fc60007ffe0ff */
[----:B------:R-:W-:Y:S02]  /*17d0*/  IMAD R6, R15, R166, R6 ;  /* 0x000000a60f067224 */ /* 0x000fe400078e0206 */
[----:B------:R-:W-:Y:S01]  /*17e0*/  IMAD.WIDE.U32 R24, R166, R10, R24 ;  /* 0x0000000aa6187225 */ /* 0x000fe200078e0018 */
[----:B------:R-:W-:-:S03]  /*17f0*/  @!P2 IADD3 R7, -R7, RZ, RZ ;  /* 0x000000ff0707a210 */ /* 0x000fc60007ffe1ff */
[----:B------:R-:W-:Y:S01]  /*1800*/  @!P4 IMAD.IADD R23, R23, 0x1, R3 ;  /* 0x000000011717c824 */ /* 0x000fe200078e0203 */
[----:B------:R-:W-:Y:S01]  /*1810*/  @!P4 SHF.R.S32.HI R3, RZ, 0x1f, R9 ;  /* 0x0000001fff03c819 */ /* 0x000fe20000011409 */
[----:B------:R-:W-:Y:S01]  /*1820*/  @!P4 IMAD R2, R21, R9, RZ ;  /* 0x000000091502c224 */ /* 0x000fe200078e02ff */
[----:B------:R-:W-:Y:S01]  /*1830*/  @!P1 LOP3.LUT R7, RZ, R4, RZ, 0x33, !PT ;  /* 0x00000004ff079212 */ /* 0x000fe200078e33ff */
[----:B------:R-:W-:Y:S01]  /*1840*/  IMAD.MOV.U32 R12, RZ, RZ, R24 ;  /* 0x000000ffff0c7224 */ /* 0x000fe200078e0018 */
[----:B------:R-:W-:Y:S01]  /*1850*/  IADD3 R13, R25, R6, RZ ;  /* 0x00000006190d7210 */ /* 0x000fe20007ffe0ff */
[-C--:B------:R-:W-:Y:S01]  /*1860*/  @P4 IMAD R11, R171, R0.reuse, RZ ;  /* 0x00000000ab0b4224 */ /* 0x080fe200078e02ff */
[----:B------:R-:W-:Y:S01]  /*1870*/  SHF.R.S32.HI R5, RZ, 0x1f, R7 ;  /* 0x0000001fff057819 */ /* 0x000fe20000011407 */
[----:B------:R-:W-:-:S04]  /*1880*/  @P4 IMAD.WIDE.U32 R24, R170, R0, RZ ;  /* 0x00000000aa184225 */ /* 0x000fc800078e00ff */
[C---:B------:R-:W-:Y:S02]  /*1890*/  @!P4 IMAD R0, R20.reuse, R3, R2 ;  /* 0x000000031400c224 */ /* 0x040fe400078e0202 */
[----:B------:R-:W-:Y:S02]  /*18a0*/  IMAD R3, R17, R7, RZ ;  /* 0x0000000711037224 */ /* 0x000fe400078e02ff */
        /* <DEDUP_REMOVED lines=10> */
.L_x_4383:
[----:B------:R-:W-:Y:S05]  /*1950*/  BSYNC B0 ;  /* 0x0000000000007941 */ /* 0x000fea0003800000 */
.L_x_4381:
        /* <DEDUP_REMOVED lines=10> */
[----:B------:R-:W-:Y:S02]  /*1a00*/  LOP3.LUT R22, R148, 0xfffffff8, RZ, 0xc0, !PT ;  /* 0xfffffff894167812 */ /* 0x000fe400078ec0ff */
[----:B------:R-:W-:-:S03]  /*1a10*/  SHF.R.S32.HI R148, RZ, 0x3, R148 ;  /* 0x00000003ff947819 */ /* 0x000fc60000011494 */
[----:B------:R-:W-:-:S04]  /*1a20*/  IMAD.IADD R55, R53, 0x1, -R22 ;  /* 0x0000000135377824 */ /* 0x000fc800078e0a16 */
[----:B------:R-:W-:Y:S02]  /*1a30*/  IMAD.SHL.U32 R24, R55, 0x8, RZ ;  /* 0x0000000837187824 */ /* 0x000fe400078e00ff */
[----:B------:R-:W-:-:S03]  /*1a40*/  IMAD.SHL.U32 R13, R148, 0x40, RZ ;  /* 0x00000040940d7824 */ /* 0x000fc600078e00ff */
[----:B------:R-:W-:Y:S02]  /*1a50*/  IADD3 R22, P2, R24, R2, RZ ;  /* 0x0000000218167210 */ /* 0x000fe40007f5e0ff */
[--C-:B------:R-:W-:Y:S02]  /*1a60*/  SHF.R.S32.HI R25, RZ, 0x1f, R24.reuse ;  /* 0x0000001fff197819 */ /* 0x100fe40000011418 */
[----:B------:R-:W-:Y:S01]  /*1a70*/  LOP3.LUT R13, R13, 0x1c0, RZ, 0xc0, !PT ;  /* 0x000001c00d0d7812 */ /* 0x000fe200078ec0ff */
[-C--:B-----5:R-:W-:Y:S01]  /*1a80*/  IMAD R2, R15, R170.reuse, RZ ;  /* 0x000000aa0f027224 */ /* 0x0a0fe200078e02ff */
[----:B------:R-:W-:Y:S02]  /*1a90*/  IADD3.X R23, R25, R11, RZ, P2, !PT ;  /* 0x0000000b19177210 */ /* 0x000fe400017fe4ff */
[----:B------:R-:W-:Y:S02]  /*1aa0*/  LEA.HI R70, R14, R53, RZ, 0x4 ;  /* 0x000000350e467211 */ /* 0x000fe400078f20ff */
[----:B------:R-:W-:Y:S01]  /*1ab0*/  LOP3.LUT R140, R13, 0x38, R24, 0xf8, !PT ;  /* 0x000000380d8c7812 */ /* 0x000fe200078ef818 */
[C---:B------:R-:W-:Y:S01]  /*1ac0*/  IMAD R2, R10.reuse, R171, R2 ;  /* 0x000000ab0a027224 */ /* 0x040fe200078e0202 */
[----:B------:R-:W-:Y:S01]  /*1ad0*/  SHF.R.U32.HI R13, RZ, 0x3, R13 ;  /* 0x00000003ff0d7819 */ /* 0x000fe2000001160d */
[----:B------:R-:W-:Y:S01]  /*1ae0*/  IMAD.WIDE.U32 R22, R10, R170, R22 ;  /* 0x000000aa0a167225 */ /* 0x000fe200078e0016 */
[----:B------:R-:W-:-:S02]  /*1af0*/  LOP3.LUT R68, R70, 0xfffffff0, RZ, 0xc0, !PT ;  /* 0xfffffff046447812 */ /* 0x000fc400078ec0ff */
[----:B------:R-:W-:Y:S02]  /*1b00*/  SHF.R.S32.HI R61, RZ, 0x1f, R234 ;  /* 0x0000001fff3d7819 */ /* 0x000fe400000114ea */
[----:B------:R-:W-:Y:S01]  /*1b10*/  LOP3.LUT R140, R140, R13, RZ, 0x3c, !PT ;  /* 0x0000000d8c8c7212 */ /* 0x000fe200078e3cff */
[----:B------:R-:W-:-:S05]  /*1b20*/  IMAD.IADD R68, R53, 0x1, -R68 ;  /* 0x0000000135447824 */ /* 0x000fca00078e0a44 */
[----:B------:R-:W-:-:S04]  /*1b30*/  SHF.R.S32.HI R69, RZ, 0x1f, R68 ;  /* 0x0000001fff457819 */ /* 0x000fc80000011444 */
[----:B------:R-:W-:Y:S01]  /*1b40*/  LEA.HI R69, R69, R68, RZ, 0x3 ;  /* 0x0000004445457211 */ /* 0x000fe200078f18ff */
        /* <DEDUP_REMOVED lines=14> */
[----:B------:R-:W-:-:S04]  /*1c30*/  @!P1 IMAD.WIDE.U32 R30, R20, R234, RZ ;  /* 0x000000ea141e9225 */ /* 0x000fc800078e00ff */
[----:B------:R-:W-:Y:S02]  /*1c40*/  IMAD.IADD R21, R23, 0x1, R2 ;  /* 0x0000000117157824 */ /* 0x000fe400078e0202 */
[----:B------:R-:W-:Y:S02]  /*1c50*/  @!P1 IMAD R2, R20, R61, R10 ;  /* 0x0000003d14029224 */ /* 0x000fe400078e020a */
[----:B------:R-:W-:Y:S01]  /*1c60*/  @!P1 IMAD.MOV.U32 R11, RZ, RZ, R30 ;  /* 0x000000ffff0b9224 */ /* 0x000fe200078e001e */
[----:B------:R-:W-:Y:S01]  /*1c70*/  @P1 IADD3 R13, R29, R13, RZ ;  /* 0x0000000d1d0d1210 */ /* 0x000fe20007ffe0ff */
[----:B------:R-:W-:Y:S01]  /*1c80*/  IMAD.MOV.U32 R20, RZ, RZ, R22 ;  /* 0x000000ffff147224 */ /* 0x000fe200078e0016 */
[----:B------:R-:W-:Y:S02]  /*1c90*/  @!P1 IADD3 R13, R31, R2, RZ ;  /* 0x000000021f0d9210 */ /* 0x000fe40007ffe0ff */
[----:B------:R-:W-:Y:S01]  /*1ca0*/  IADD3 R22, P2, R24, R11, RZ ;  /* 0x0000000b18167210 */ /* 0x000fe20007f5e0ff */
[----:B------:R-:W-:Y:S01]  /*1cb0*/  IMAD R11, R17, R233, RZ ;  /* 0x000000e9110b7224 */ /* 0x000fe200078e02ff */
[----:B------:R-:W-:Y:S01]  /*1cc0*/  SHF.R.S32.HI R2, RZ, 0x1f, R233 ;  /* 0x0000001fff027819 */ /* 0x000fe200000114e9 */
[----:B------:R-:W-:-:S02]  /*1cd0*/  IMAD R10, R19, R4, RZ ;  /* 0x00000004130a7224 */ /* 0x000fc400078e02ff */
[----:B------:R-:W-:Y:S01]  /*1ce0*/  IMAD.X R23, R25, 0x1, R13, P2 ;  /* 0x0000000119177824 */ /* 0x000fe200010e060d */
[----:B------:R-:W-:Y:S01]  /*1cf0*/  LEA.HI R13, R14, R53, RZ, 0x6 ;  /* 0x000000350e0d7211 */ /* 0x000fe200078f30ff */
[----:B------:R-:W-:Y:S01]  /*1d00*/  IMAD R2, R16, R2, R11 ;  /* 0x0000000210027224 */ /* 0x000fe200078e020b */
[----:B------:R-:W-:Y:S01]  /*1d10*/  LOP3.LUT R11, R69, 0xfffffff8, RZ, 0xc0, !PT ;  /* 0xfffffff8450b7812 */ /* 0x000fe200078ec0ff */
[----:B------:R-:W-:Y:S01]  /*1d20*/  IMAD R10, R5, R18, R10 ;  /* 0x00000012050a7224 */ /* 0x000fe200078e020a */
[----:B------:R-:W-:Y:S01]  /*1d30*/  IADD3 R14, P1, R24, R0, RZ ;  /* 0x00000000180e7210 */ /* 0x000fe20007f3e0ff */
[----:B------:R-:W-:Y:S01]  /*1d40*/  IMAD.WIDE.U32 R18, R4, R18, R20 ;  /* 0x0000001204127225 */ /* 0x000fe200078e0014 */
[----:B------:R-:W-:Y:S02]  /*1d50*/  IADD3 R68, R68, -R11, RZ ;  /* 0x8000000b44447210 */ /* 0x000fe40007ffe0ff */
[----:B------:R-:W-:Y:S01]  /*1d60*/  SHF.R.S32.HI R11, RZ, 0x1f, R66 ;  /* 0x0000001fff0b7819 */ /* 0x000fe20000011442 */
[----:B------:R-:W-:-:S04]  /*1d70*/  IMAD.WIDE.U32 R144, R233, R16, R22 ;  /* 0x00000010e9907225 */ /* 0x000fc800078e0016 */
        /* <DEDUP_REMOVED lines=189> */
.L_x_4440:
        /* <DEDUP_REMOVED lines=257> */
.L_x_4389:
[----:B------:R-:W-:Y:S05]  /*3960*/  BSYNC B0 ;  /* 0x0000000000007941 */ /* 0x000fea0003800000 */
.L_x_4388:
        /* <DEDUP_REMOVED lines=192> */
.L_x_4391:
[----:B------:R-:W-:Y:S05]  /*4570*/  BSYNC B0 ;  /* 0x0000000000007941 */ /* 0x000fea0003800000 */
.L_x_4390:
        /* <DEDUP_REMOVED lines=192> */
.L_x_4393:
[----:B------:R-:W-:Y:S05]  /*5180*/  BSYNC B0 ;  /* 0x0000000000007941 */ /* 0x000fea0003800000 */
.L_x_4392:
        /* <DEDUP_REMOVED lines=194> */
.L_x_4395:
[----:B------:R-:W-:Y:S05]  /*5db0*/  BSYNC B0 ;  /* 0x0000000000007941 */ /* 0x000fea0003800000 */
.L_x_4394:
[----:B------:R-:W5:Y:S02]  /*5dc0*/  LD.E R3, desc[UR6][R26.64+0xd0] ;  /* 0x0000d0061a037980 */ /* 0x000f64000c101900 */
[----:B-----5:R-:W-:Y:S05]  /*5dd0*/  IMAD.U32 R3, R3, -0x20, RZ ;  /* 0xffffffe003037824 */ /* 0x020fea00078e00ff */
[C---:B------:R-:W-:Y:S02]  /*5de0*/  LEA R28, P1, R3.reuse, R28, 0x1 ;  /* 0x0000001c031c7211 */ /* 0x040fe400078208ff */
[C---:B------:R-:W-:Y:S02]  /*5df0*/  LEA R56, P0, R3.reuse, R56, 0x1 ;  /* 0x0000003803387211 */ /* 0x040fe400078008ff */
[C---:B------:R-:W-:Y:S02]  /*5e00*/  LEA.HI.X.SX32 R29, R3.reuse, R29, 0x1, P1 ;  /* 0x0000001d031d7211 */ /* 0x040fe400008f0eff */
[----:B------:R-:W-:Y:S01]  /*5e10*/  LEA.HI.X.SX32 R57, R3, R57, 0x1, P0 ;  /* 0x0000003903397211 */ /* 0x000fe200000f0eff */
[----:B------:R-:W-:Y:S05]  /*5e20*/  BRA `(.L_x_4396) ;  /* 0x0000005c00947947 */ /* 0x000fea0003800000 */
.L_x_4387:
        /* <DEDUP_REMOVED lines=86> */
.L_x_4400:
[----:B------:R-:W-:Y:S05]  /*6390*/  BSYNC B0 ;  /* 0x0000000000007941 */ /* 0x000fea0003800000 */
.L_x_4399:
        /* <DEDUP_REMOVED lines=83> */
.L_x_4402:
[----:B------:R-:W-:Y:S05]  /*68d0*/  BSYNC B0 ;  /* 0x0000000000007941 */ /* 0x000fea0003800000 */
.L_x_4401:
        /* <DEDUP_REMOVED lines=82> */
.L_x_4404:
[----:B------:R-:W-:Y:S05]  /*6e00*/  BSYNC B0 ;  /* 0x0000000000007941 */ /* 0x000fea0003800000 */
.L_x_4403:
        /* <DEDUP_REMOVED lines=84> */
.L_x_4406:
[----:B------:R-:W-:Y:S05]  /*7350*/  BSYNC B0 ;  /* 0x0000000000007941 */ /* 0x000fea0003800000 */
.L_x_4405:
[----:B-----5:R3:W-:Y:S02]  /*7360*/  ST.E.128 desc[UR6][R158.64+0x180], R8 ;  /* 0x000180089e007985 */ /* 0x0207e4000c101d06 */
.L_x_4398:
[----:B------:R-:W-:Y:S05]  /*7370*/  BSYNC B1 ;  /* 0x0000000000017941 */ /* 0x000fea0003800000 */
.L_x_4397:
        /* <DEDUP_REMOVED lines=94> */
.L_x_4410:
[----:B------:R-:W-:Y:S05]  /*7960*/  BSYNC B0 ;  /* 0x0000000000007941 */ /* 0x000fea0003800000 */
.L_x_4409:
        /* <DEDUP_REMOVED lines=89> */
.L_x_4412:
[----:B------:R-:W-:Y:S05]  /*7f00*/  BSYNC B0 ;  /* 0x0000000000007941 */ /* 0x000fea0003800000 */
.L_x_4411:
        /* <DEDUP_REMOVED lines=88> */
.L_x_4414:
[----:B------:R-:W-:Y:S05]  /*8490*/  BSYNC B0 ;  /* 0x0000000000007941 */ /* 0x000fea0003800000 */
.L_x_4413:
        /* <DEDUP_REMOVED lines=90> */
.L_x_4416:
[----:B------:R-:W-:Y:S05]  /*8a40*/  BSYNC B0 ;  /* 0x0000000000007941 */ /* 0x000fea0003800000 */
.L_x_4415:
[----:B-----5:R3:W-:Y:S02]  /*8a50*/  ST.E.128 desc[UR6][R42.64+0x180], R8 ;  /* 0x000180082a007985 */ /* 0x0207e4000c101d06 */
.L_x_4408:
[----:B------:R-:W-:Y:S05]  /*8a60*/  BSYNC B1 ;  /* 0x0000000000017941 */ /* 0x000fea0003800000 */
.L_x_4407:
        /* <DEDUP_REMOVED lines=97> */
.L_x_4420:
[----:B------:R-:W-:Y:S05]  /*9080*/  BSYNC B0 ;  /* 0x0000000000007941 */ /* 0x000fea0003800000 */
.L_x_4419:
        /* <DEDUP_REMOVED lines=89> */
.L_x_4422:
[----:B------:R-:W-:Y:S05]  /*9620*/  BSYNC B0 ;  /* 0x0000000000007941 */ /* 0x000fea0003800000 */
.L_x_4421:
        /* <DEDUP_REMOVED lines=88> */
.L_x_4424:
[----:B------:R-:W-:Y:S05]  /*9bb0*/  BSYNC B0 ;  /* 0x0000000000007941 */ /* 0x000fea0003800000 */
.L_x_4423:
        /* <DEDUP_REMOVED lines=90> */
.L_x_4426:
[----:B------:R-:W-:Y:S05]  /*a160*/  BSYNC B0 ;  /* 0x0000000000007941 */ /* 0x000fea0003800000 */
.L_x_4425:
[----:B-----5:R4:W-:Y:S02]  /*a170*/  ST.E.128 desc[UR6][R42.64+0x180], R8 ;  /* 0x000180082a007985 */ /* 0x0209e4000c101d06 */
.L_x_4418:
[----:B------:R-:W-:Y:S05]  /*a180*/  BSYNC B1 ;  /* 0x0000000000017941 */ /* 0x000fea0003800000 */
.L_x_4417:
        /* <DEDUP_REMOVED lines=99> */
.L_x_4430:
[----:B------:R-:W-:Y:S05]  /*a7c0*/  BSYNC B0 ;  /* 0x0000000000007941 */ /* 0x000fea0003800000 */
.L_x_4429:
        /* <DEDUP_REMOVED lines=89> */
.L_x_4432:
[----:B------:R-:W-:Y:S05]  /*ad60*/  BSYNC B0 ;  /* 0x0000000000007941 */ /* 0x000fea0003800000 */
.L_x_4431:
        /* <DEDUP_REMOVED lines=88> */
.L_x_4434:
[----:B------:R-:W-:Y:S05]  /*b2f0*/  BSYNC B0 ;  /* 0x0000000000007941 */ /* 0x000fea0003800000 */
.L_x_4433:
        /* <DEDUP_REMOVED lines=90> */
.L_x_4436:
[----:B------:R-:W-:Y:S05]  /*b8a0*/  BSYNC B0 ;  /* 0x0000000000007941 */ /* 0x000fea0003800000 */
.L_x_4435:
[----:B-----5:R4:W-:Y:S02]  /*b8b0*/  ST.E.128 desc[UR6][R48.64+0x180], R8 ;  /* 0x0001800830007985 */ /* 0x0209e4000c101d06 */
.L_x_4428:
[----:B------:R-:W-:Y:S05]  /*b8c0*/  BSYNC B1 ;  /* 0x0000000000017941 */ /* 0x000fea0003800000 */
.L_x_4427:
[----:B------:R-:W5:Y:S02]  /*b8d0*/  LD.E R3, desc[UR6][R26.64+0xd0] ;  /* 0x0000d0061a037980 */ /* 0x000f64000c101900 */
[----:B-----5:R-:W-:Y:S05]  /*b8e0*/  IMAD.U32 R3, R3, -0x20, RZ ;  /* 0xffffffe003037824 */ /* 0x020fea00078e00ff */
[C---:B------:R-:W-:Y:S02]  /*b8f0*/  LEA R114, P1, R3.reuse, R114, 0x1 ;  /* 0x0000007203727211 */ /* 0x040fe400078208ff */
[C---:B------:R-:W-:Y:S02]  /*b900*/  LEA R112, P0, R3.reuse, R112, 0x1 ;  /* 0x0000007003707211 */ /* 0x040fe400078008ff */
[C---:B------:R-:W-:Y:S02]  /*b910*/  LEA.HI.X.SX32 R115, R3.reuse, R115, 0x1, P1 ;  /* 0x0000007303737211 */ /* 0x040fe400008f0eff */
[----:B------:R-:W-:Y:S01]  /*b920*/  LEA.HI.X.SX32 R113, R3, R113, 0x1, P0 ;  /* 0x0000007103717211 */ /* 0x000fe200000f0eff */
[----:B------:R-:W-:Y:S05]  /*b930*/  BRA `(.L_x_4396) ;  /* 0x0000000000d07947 */ /* 0x000fea0003800000 */
.L_x_4386:
        /* <DEDUP_REMOVED lines=52> */
.L_x_4396:
[----:B------:R-:W-:Y:S05]  /*bc80*/  BSYNC B2 ;  /* 0x0000000000027941 */ /* 0x000fea0003800000 */
.L_x_4385:
        /* <DEDUP_REMOVED lines=88> */
.L_x_4438:
        /* <DEDUP_REMOVED lines=10> */
.L_x_4439:
[----:B------:R-:W-:Y:S05]  /*c2b0*/  BSYNC B0 ;  /* 0x0000000000007941 */ /* 0x000fea0003800000 */
.L_x_4437:
[----:B------:R-:W-:Y:S04]  /*c2c0*/  IADD3 R17, R17, -0x1, RZ ;  /* 0xffffffff11117810 */ /* 0x000fe80007ffe0ff */
[----:B------:R-:W-:Y:S11]  /*c2d0*/  ISETP.GT.AND P0, PT, R17, R80, PT ;  /* 0x000000501100720c */ /* 0x000ff60003f04270 */
[----:B------:R-:W-:Y:S02]  /*c2e0*/  @!UPT UIADD3 URZ, URZ, URZ, URZ ;  /* 0x0000003f3f3ff290 */ /* 0x000fe4000fffe03f */
[----:B------:R-:W-:Y:S05]  /*c2f0*/  @P0 BRA `(.L_x_4440) ;  /* 0xffffff6400940947 */ /* 0x000fea000383ffff */
.L_x_4384:
        /* <DEDUP_REMOVED lines=47> */
[C---:B------:R-:W-:Y:S02]  /*c5f0*/  LEA R40, P1, R146.reuse, R152, 0x1 ;  /* 0x0000009892287211 */ /* 0x040fe400078208ff */
        /* <DEDUP_REMOVED lines=59> */
.L_x_4447:
[----:B------:R-:W-:Y:S05]  /*c9b0*/  BSYNC B0 ;  /* 0x0000000000007941 */ /* 0x000fea0003800000 */
.L_x_4446:
        /* <DEDUP_REMOVED lines=43> */
.L_x_4449:
[----:B------:R-:W-:Y:S05]  /*cc70*/  BSYNC B0 ;  /* 0x0000000000007941 */ /* 0x000fea0003800000 */
.L_x_4448:
        /* <DEDUP_REMOVED lines=42> */
.L_x_4451:
[----:B------:R-:W-:Y:S05]  /*cf20*/  BSYNC B0 ;  /* 0x0000000000007941 */ /* 0x000fea0003800000 */
.L_x_4450:
        /* <DEDUP_REMOVED lines=45> */
.L_x_4453:
[----:B------:R-:W-:Y:S05]  /*d200*/  BSYNC B0 ;  /* 0x0000000000007941 */ /* 0x000fea0003800000 */
.L_x_4452:
[----:B-----5:R3:W-:Y:S02]  /*d210*/  STS.128 [R237+0x6000], R16 ;  /* 0x00600010ed007388 */ /* 0x0207e40000000c00 */
.L_x_4445:
[----:B------:R-:W-:Y:S05]  /*d220*/  BSYNC B1 ;  /* 0x0000000000017941 */ /* 0x000fea0003800000 */
.L_x_4444:
        /* <DEDUP_REMOVED lines=51> */
.L_x_4457:
[----:B------:R-:W-:Y:S05]  /*d560*/  BSYNC B0 ;  /* 0x0000000000007941 */ /* 0x000fea0003800000 */
.L_x_4456:
        /* <DEDUP_REMOVED lines=43> */
.L_x_4459:
[----:B------:R-:W-:Y:S05]  /*d820*/  BSYNC B0 ;  /* 0x0000000000007941 */ /* 0x000fea0003800000 */
.L_x_4458:
        /* <DEDUP_REMOVED lines=42> */
.L_x_4461:
[----:B------:R-:W-:Y:S05]  /*dad0*/  BSYNC B0 ;  /* 0x0000000000007941 */ /* 0x000fea0003800000 */
.L_x_4460:
        /* <DEDUP_REMOVED lines=44> */
.L_x_4463:
[----:B------:R-:W-:Y:S05]  /*dda0*/  BSYNC B0 ;  /* 0x0000000000007941 */ /* 0x000fea0003800000 */
.L_x_4462:
[----:B-----5:R1:W-:Y:S02]  /*ddb0*/  STS.128 [R237+0x6800], R44 ;  /* 0x0068002ced007388 */ /* 0x0203e40000000c00 */
.L_x_4455:
[----:B------:R-:W-:Y:S05]  /*ddc0*/  BSYNC B1 ;  /* 0x0000000000017941 */ /* 0x000fea0003800000 */
.L_x_4454:
        /* <DEDUP_REMOVED lines=51> */
.L_x_4467:
[----:B------:R-:W-:Y:S05]  /*e100*/  BSYNC B0 ;  /* 0x0000000000007941 */ /* 0x000fea0003800000 */
.L_x_4466:
        /* <DEDUP_REMOVED lines=44> */
.L_x_4469:
[----:B------:R-:W-:Y:S05]  /*e3d0*/  BSYNC B0 ;  /* 0x0000000000007941 */ /* 0x000fea0003800000 */
.L_x_4468:
        /* <DEDUP_REMOVED lines=42> */
.L_x_4471:
[----:B------:R-:W-:Y:S05]  /*e680*/  BSYNC B0 ;  /* 0x0000000000007941 */ /* 0x000fea0003800000 */
.L_x_4470:
        /* <DEDUP_REMOVED lines=46> */
.L_x_4473:
[----:B------:R-:W-:Y:S05]  /*e970*/  BSYNC B0 ;  /* 0x0000000000007941 */ /* 0x000fea0003800000 */
.L_x_4472:
[----:B-----5:R3:W-:Y:S02]  /*e980*/  STS.128 [R237+0x7000], R16 ;  /* 0x00700010ed007388 */ /* 0x0207e40000000c00 */
.L_x_4465:
[----:B------:R-:W-:Y:S05]  /*e990*/  BSYNC B1 ;  /* 0x0000000000017941 */ /* 0x000fea0003800000 */
.L_x_4464:
        /* <DEDUP_REMOVED lines=50> */
.L_x_4476:
[----:B------:R-:W-:Y:S05]  /*ecc0*/  BSYNC B0 ;  /* 0x0000000000007941 */ /* 0x000fea0003800000 */
.L_x_4475:
        /* <DEDUP_REMOVED lines=42> */
.L_x_4478:
[----:B------:R-:W-:Y:S05]  /*ef70*/  BSYNC B0 ;  /* 0x0000000000007941 */ /* 0x000fea0003800000 */
.L_x_4477:
        /* <DEDUP_REMOVED lines=42> */
.L_x_4480:
[----:B------:R-:W-:Y:S05]  /*f220*/  BSYNC B0 ;  /* 0x0000000000007941 */ /* 0x000fea0003800000 */
.L_x_4479:
        /* <DEDUP_REMOVED lines=44> */
.L_x_4482:
[----:B------:R-:W-:Y:S05]  /*f4f0*/  BSYNC B0 ;  /* 0x0000000000007941 */ /* 0x000fea0003800000 */
.L_x_4481:
[----:B-----5:R2:W-:Y:S01]  /*f500*/  STS.128 [R237+0x7800], R40 ;  /* 0x00780028ed007388 */ /* 0x0205e20000000c00 */
[----:B------:R-:W-:Y:S05]  /*f510*/  BRA `(.L_x_4474) ;  /* 0x0000005800747947 */ /* 0x000fea0003800000 */
.L_x_4443:
        /* <DEDUP_REMOVED lines=89> */
.L_x_4486:
[----:B------:R-:W-:Y:S05]  /*fab0*/  BSYNC B0 ;  /* 0x0000000000007941 */ /* 0x000fea0003800000 */
.L_x_4485:
        /* <DEDUP_REMOVED lines=83> */
.L_x_4488:
[----:B------:R-:W-:Y:S05]  /*fff0*/  BSYNC B0 ;  /* 0x0000000000007941 */ /* 0x000fea0003800000 */
.L_x_4487:
        /* <DEDUP_REMOVED lines=83> */
.L_x_4490:
[----:B------:R-:W-:Y:S05]  /*10530*/  BSYNC B0 ;  /* 0x0000000000007941 */ /* 0x000fea0003800000 */
.L_x_4489:
        /* <DEDUP_REMOVED lines=85> */
.L_x_4492:
[----:B------:R-:W-:Y:S05]  /*10a90*/  BSYNC B0 ;  /* 0x0000000000007941 */ /* 0x000fea0003800000 */
.L_x_4491:
[----:B-----5:R3:W-:Y:S02]  /*10aa0*/  STS.128 [R237+0x6000], R16 ;  /* 0x00600010ed007388 */ /* 0x0207e40000000c00 */
.L_x_4484:
[----:B------:R-:W-:Y:S05]  /*10ab0*/  BSYNC B1 ;  /* 0x0000000000017941 */ /* 0x000fea0003800000 */
.L_x_4483:
        /* <DEDUP_REMOVED lines=92> */
.L_x_4496:
[----:B------:R-:W-:Y:S05]  /*11080*/  BSYNC B0 ;  /* 0x0000000000007941 */ /* 0x000fea0003800000 */
.L_x_4495:
        /* <DEDUP_REMOVED lines=83> */
.L_x_4498:
[----:B------:R-:W-:Y:S05]  /*115c0*/  BSYNC B0 ;  /* 0x0000000000007941 */ /* 0x000fea0003800000 */
.L_x_4497:
        /* <DEDUP_REMOVED lines=83> */
.L_x_4500:
[----:B------:R-:W-:Y:S05]  /*11b00*/  BSYNC B0 ;  /* 0x0000000000007941 */ /* 0x000fea0003800000 */
.L_x_4499:
        /* <DEDUP_REMOVED lines=85> */
.L_x_4502:
[----:B------:R-:W-:Y:S05]  /*12060*/  BSYNC B0 ;  /* 0x0000000000007941 */ /* 0x000fea0003800000 */
.L_x_4501:
[----:B-----5:R3:W-:Y:S02]  /*12070*/  STS.128 [R237+0x6800], R16 ;  /* 0x00680010ed007388 */ /* 0x0207e40000000c00 */
.L_x_4494:
[----:B------:R-:W-:Y:S05]  /*12080*/  BSYNC B1 ;  /* 0x0000000000017941 */ /* 0x000fea0003800000 */
.L_x_4493:
        /* <DEDUP_REMOVED lines=92> */
.L_x_4506:
[----:B------:R-:W-:Y:S05]  /*12650*/  BSYNC B0 ;  /* 0x0000000000007941 */ /* 0x000fea0003800000 */
.L_x_4505:
        /* <DEDUP_REMOVED lines=83> */
.L_x_4508:
[----:B------:R-:W-:Y:S05]  /*12b90*/  BSYNC B0 ;  /* 0x0000000000007941 */ /* 0x000fea0003800000 */
.L_x_4507:
        /* <DEDUP_REMOVED lines=83> */
.L_x_4510:
[----:B------:R-:W-:Y:S05]  /*130d0*/  BSYNC B0 ;  /* 0x0000000000007941 */ /* 0x000fea0003800000 */
.L_x_4509:
        /* <DEDUP_REMOVED lines=85> */
.L_x_4512:
[----:B------:R-:W-:Y:S05]  /*13630*/  BSYNC B0 ;  /* 0x0000000000007941 */ /* 0x000fea0003800000 */
.L_x_4511:
[----:B-----5:R3:W-:Y:S02]  /*13640*/  STS.128 [R237+0x7000], R16 ;  /* 0x00700010ed007388 */ /* 0x0207e40000000c00 */
.L_x_4504:
[----:B------:R-:W-:Y:S05]  /*13650*/  BSYNC B1 ;  /* 0x0000000000017941 */ /* 0x000fea0003800000 */
.L_x_4503:
        /* <DEDUP_REMOVED lines=91> */
.L_x_4514:
[----:B------:R-:W-:Y:S05]  /*13c10*/  BSYNC B0 ;  /* 0x0000000000007941 */ /* 0x000fea0003800000 */
.L_x_4513:
        /* <DEDUP_REMOVED lines=83> */
.L_x_4516:
[----:B------:R-:W-:Y:S05]  /*14150*/  BSYNC B0 ;  /* 0x0000000000007941 */ /* 0x000fea0003800000 */
.L_x_4515:
        /* <DEDUP_REMOVED lines=83> */
.L_x_4518:
[----:B------:R-:W-:Y:S05]  /*14690*/  BSYNC B0 ;  /* 0x0000000000007941 */ /* 0x000fea0003800000 */
.L_x_4517:
        /* <DEDUP_REMOVED lines=86> */
.L_x_4520:
[----:B------:R-:W-:Y:S05]  /*14c00*/  BSYNC B0 ;  /* 0x0000000000007941 */ /* 0x000fea0003800000 */
.L_x_4519:
[----:B-----5:R4:W-:Y:S01]  /*14c10*/  STS.128 [R237+0x7800], R4 ;  /* 0x00780004ed007388 */ /* 0x0209e20000000c00 */
[----:B------:R-:W-:Y:S05]  /*14c20*/  BRA `(.L_x_4474) ;  /* 0x0000000000b07947 */ /* 0x000fea0003800000 */
.L_x_4442:
        /* <DEDUP_REMOVED lines=44> */
.L_x_4474:
[----:B------:R-:W-:Y:S05]  /*14ef0*/  BSYNC B2 ;  /* 0x0000000000027941 */ /* 0x000fea0003800000 */
.L_x_4441:
[----:B------:R-:W-:Y:S01]  /*14f00*/  LEA R25, R165, 0xffffffc0, 0x6 ;  /* 0xffffffc0a5197811 */ /* 0x000fe200078e30ff */
[----:B------:R-:W-:Y:S01]  /*14f10*/  IMAD.SHL.U32 R61, R69, 0x40, RZ ;  /* 0x00000040453d7824 */ /* 0x000fe200078e00ff */
[----:B-1--4-:R-:W-:Y:S02]  /*14f20*/  SHF.R.S32.HI R5, RZ, 0x4, R70 ;  /* 0x00000004ff057819 */ /* 0x012fe40000011446 */
[----:B------:R-:W-:Y:S01]  /*14f30*/  SHF.R.S32.HI R4, RZ, 0x1f, R53 ;  /* 0x0000001fff047819 */ /* 0x000fe20000011435 */
[----:B------:R-:W-:Y:S01]  /*14f40*/  IMAD.IADD R3, R60, 0x1, -R25 ;  /* 0x000000013c037824 */ /* 0x000fe200078e0a19 */
[----:B------:R-:W-:Y:S02]  /*14f50*/  LEA.HI R70, R70, R5, RZ, 0x1 ;  /* 0x0000000546467211 */ /* 0x000fe400078f08ff */
[----:B------:R-:W-:Y:S02]  /*14f60*/  LEA.HI R4, R4, R53, RZ, 0x5 ;  /* 0x0000003504047211 */ /* 0x000fe400078f28ff */
        /* <DEDUP_REMOVED lines=8> */
[----:B------:R-:W-:Y:S01]  /*14ff0*/  @!P1 LEA R10, P5, R64, R230, 0x1 ;  /* 0x000000e6400a9211 */ /* 0x000fe200078a08ff */
[----:B------:R-:W-:Y:S01]  /*15000*/  @!PT LDS RZ, [RZ] ;  /* 0x00000000fffff984 */ /* 0x000fe20000000800 */
[----:B------:R-:W-:Y:S01]  /*15010*/  @!PT LDS RZ, [RZ] ;  /* 0x00000000fffff984 */ /* 0x000fe20000000800 */
[----:B------:R-:W-:Y:S01]  /*15020*/  @!PT LDS RZ, [RZ] ;  /* 0x00000000fffff984 */ /* 0x000fe20000000800 */
[----:B------:R-:W-:Y:S01]  /*15030*/  @!P4 LDGSTS.E.BYPASS.LTC128B.128 [R237+0x8000], desc[UR6][R230.64] ;  /* 0x08000000e6edcfae */ /* 0x000fe2000b901d46 */
[----:B------:R-:W-:Y:S01]  /*15040*/  IMAD.IADD R70, R5, 0x1, -R70 ;  /* 0x0000000105467824 */ /* 0x000fe200078e0a46 */
[----:B------:R-:W-:Y:S01]  /*15050*/  LOP3.LUT R61, R61, 0xfffffe00, RZ, 0xc0, !PT ;  /* 0xfffffe003d3d7812 */ /* 0x000fe200078ec0ff */
[----:B------:R-:W-:Y:S01]  /*15060*/  IMAD.SHL.U32 R5, R68, 0x40, RZ ;  /* 0x0000004044057824 */ /* 0x000fe200078e00ff */
[----:B------:R-:W-:Y:S01]  /*15070*/  @!P1 LEA.HI.X R11, R64, R231, R65, 0x1, P5 ;  /* 0x000000e7400b9211 */ /* 0x000fe200028f0c41 */
[----:B------:R-:W-:Y:S01]  /*15080*/  @!P4 LDGSTS.E.BYPASS.LTC128B.128 [R237+0xa000], desc[UR6][R230.64+0x80] ;  /* 0x0a000080e6edcfae */ /* 0x000fe2000b901d46 */
[----:B------:R-:W-:Y:S02]  /*15090*/  ISETP.GE.AND P5, PT, R0, R3, PT ;  /* 0x000000030000720c */ /* 0x000fe40003fa6270 */
[----:B------:R-:W-:Y:S01]  /*150a0*/  LOP3.LUT R5, R5, 0x1c0, RZ, 0xc0, !PT ;  /* 0x000001c005057812 */ /* 0x000fe200078ec0ff */
[----:B------:R-:W-:Y:S01]  /*150b0*/  @!P4 LDGSTS.E.BYPASS.LTC128B.128 [R237+0xc000], desc[UR6][R230.64+0x100] ;  /* 0x0c000100e6edcfae */ /* 0x000fe2000b901d46 */
[----:B------:R-:W-:-:S03]  /*150c0*/  SHF.R.S32.HI R4, RZ, 0x5, R4 ;  /* 0x00000005ff047819 */ /* 0x000fc60000011404 */
[----:B------:R-:W-:Y:S01]  /*150d0*/  @!P4 LDGSTS.E.BYPASS.LTC128B.128 [R237+0xe000], desc[UR6][R230.64+0x180] ;  /* 0x0e000180e6edcfae */ /* 0x000fe2000b901d46 */
[C---:B------:R-:W-:Y:S01]  /*150e0*/  ISETP.GE.AND P4, PT, R148.reuse, R3, PT ;  /* 0x000000039400720c */ /* 0x040fe20003f86270 */
[----:B------:R-:W-:Y:S02]  /*150f0*/  IMAD.SHL.U32 R148, R148, 0x8, RZ ;  /* 0x0000000894947824 */ /* 0x000fe400078e00ff */
[----:B------:R-:W-:Y:S01]  /*15100*/  @!P1 LDGSTS.E.BYPASS.LTC128B.128 [R237+0x8800], desc[UR6][R10.64] ;  /* 0x088000000aed9fae */ /* 0x000fe2000b901d46 */
[----:B------:R-:W-:Y:S02]  /*15110*/  IMAD R225, R4, 0x400, R61 ;  /* 0x0000040004e17824 */ /* 0x000fe400078e023d */
[----:B------:R-:W-:Y:S01]  /*15120*/  @!P5 IMAD R2, R167, 0x60, RZ ;  /* 0x00000060a702d824 */ /* 0x000fe200078e02ff */
[----:B------:R-:W-:Y:S01]  /*15130*/  @!P1 LDGSTS.E.BYPASS.LTC128B.128 [R237+0xa800], desc[UR6][R10.64+0x80] ;  /* 0x0a8000800aed9fae */ /* 0x000fe2000b901d46 */
[----:B------:R-:W-:Y:S01]  /*15140*/  @!P5 IMAD.WIDE.U32 R8, R166, 0x60, R230 ;  /* 0x00000060a608d825 */ /* 0x000fe200078e00e6 */
[----:B------:R-:W-:-:S02]  /*15150*/  LOP3.LUT R148, R7, 0x8, R148, 0xf8, !PT ;  /* 0x0000000807947812 */ /* 0x000fc400078ef894 */
[----:B------:R-:W-:Y:S01]  /*15160*/  @!P1 LDGSTS.E.BYPASS.LTC128B.128 [R237+0xc800], desc[UR6][R10.64+0x100] ;  /* 0x0c8001000aed9fae */ /* 0x000fe2000b901d46 */
[----:B------:R-:W-:Y:S01]  /*15170*/  @!P5 IMAD.IADD R9, R2, 0x1, R9 ;  /* 0x000000010209d824 */ /* 0x000fe200078e0209 */
[----:B------:R-:W-:Y:S02]  /*15180*/  SHF.R.U32.HI R7, RZ, 0x3, R7 ;  /* 0x00000003ff077819 */ /* 0x000fe40000011607 */
[----:B------:R1:W-:Y:S02]  /*15190*/  @!P1 LDGSTS.E.BYPASS.LTC128B.128 [R237+0xe800], desc[UR6][R10.64+0x180] ;  /* 0x0e8001800aed9fae */ /* 0x0003e4000b901d46 */
[----:B------:R-:W-:-:S05]  /*151a0*/  LOP3.LUT R7, R148, R7, RZ, 0x3c, !PT ;  /* 0x0000000794077212 */ /* 0x000fca00078e3cff */
[C---:B------:R-:W-:Y:S02]  /*151b0*/  IMAD R224, R70.reuse, 0x200, R7 ;  /* 0x0000020046e07824 */ /* 0x040fe400078e0207 */
[----:B------:R-:W-:-:S03]  /*151c0*/  IMAD.SHL.U32 R70, R70, 0x8, RZ ;  /* 0x0000000846467824 */ /* 0x000fc600078e00ff */
[----:B------:R-:W-:-:S05]  /*151d0*/  LEA R224, R224, UR4, 0x1 ;  /* 0x00000004e0e07c11 */ /* 0x000fca000f8e08ff */
[----:B------:R-:W-:Y:S01]  /*151e0*/  VIADD R222, R224, 0x8020 ;  /* 0x00008020e0de7836 */ /* 0x000fe20000000000 */
[----:B-1----:R-:W-:-:S04]  /*151f0*/  @!P0 LEA R10, P1, R166, R230, 0x6 ;  /* 0x000000e6a60a8211 */ /* 0x002fc800078230ff */
[----:B------:R-:W-:Y:S02]  /*15200*/  @!P0 LEA.HI.X R11, R166, R231, R167, 0x6, P1 ;  /* 0x000000e7a60b8211 */ /* 0x000fe400008f34a7 */
[----:B------:R-:W-:-:S03]  /*15210*/  ISETP.GE.AND P1, PT, R0, R3, PT ;  /* 0x000000030000720c */ /* 0x000fc60003f26270 */
[----:B------:R-:W-:Y:S04]  /*15220*/  @!P0 LDGSTS.E.BYPASS.LTC128B.128 [R237+0x9000], desc[UR6][R10.64] ;  /* 0x090000000aed8fae */ /* 0x000fe8000b901d46 */
[----:B------:R-:W-:Y:S04]  /*15230*/  @!P0 LDGSTS.E.BYPASS.LTC128B.128 [R237+0xb000], desc[UR6][R10.64+0x80] ;  /* 0x0b0000800aed8fae */ /* 0x000fe8000b901d46 */
[----:B------:R-:W-:Y:S02]  /*15240*/  @!P0 LDGSTS.E.BYPASS.LTC128B.128 [R237+0xd000], desc[UR6][R10.64+0x100] ;  /* 0x0d0001000aed8fae */ /* 0x000fe4000b901d46 */
[----:B------:R-:W-:-:S02]  /*15250*/  @!P1 IMAD R0, R171, 0x60, RZ ;  /* 0x00000060ab009824 */ /* 0x000fc400078e02ff */
        /* <DEDUP_REMOVED lines=12> */
[----:B------:R-:W-:Y:S02]  /*15320*/  LOP3.LUT R0, R5, 0x8, R70, 0xf8, !PT ;  /* 0x0000000805007812 */ /* 0x000fe400078ef846 */
[----:B------:R-:W-:-:S04]  /*15330*/  SHF.R.U32.HI R5, RZ, 0x3, R5 ;  /* 0x00000003ff057819 */ /* 0x000fc80000011605 */
[----:B------:R-:W-:-:S05]  /*15340*/  LOP3.LUT R0, R0, R5, RZ, 0x3c, !PT ;  /* 0x0000000500007212 */ /* 0x000fca00078e3cff */
        /* <DEDUP_REMOVED lines=37> */
[----:B------:R-:W-:Y:S01]  /*155a0*/  @!P2 LDGSTS.E.BYPASS.LTC128B.128 [R237+0x13000], desc[UR6][R6.64+0x80] ;  /* 0x1300008006edafae */ /* 0x000fe2000b901d46 */
[----:B-1----:R-:W-:-:S03]  /*155b0*/  VIADD R2, R224, 0x8000 ;  /* 0x00008000e0027836 */ /* 0x002fc60000000000 */
[----:B------:R-:W-:Y:S01]  /*155c0*/  @!P2 LDGSTS.E.BYPASS.LTC128B.128 [R237+0x15000], desc[UR6][R6.64+0x100] ;  /* 0x1500010006edafae */ /* 0x000fe2000b901d46 */
[----:B------:R-:W-:-:S03]  /*155d0*/  IMAD.MOV.U32 R3, RZ, RZ, 0x40 ;  /* 0x00000040ff037424 */ /* 0x000fc600078e00ff */
        /* <DEDUP_REMOVED lines=13> */
[----:B-----5:R-:W-:Y:S02]  /*156b0*/  LDSM.16.M88.4 R36, [R225] ;  /* 0x00000000e124783b */ /* 0x020fe40000000200 */
[----:B------:R-:W-:Y:S02]  /*156c0*/  SEL R3, R3, 0xffffffc0, !P2 ;  /* 0xffffffc003037807 */ /* 0x000fe40005000000 */
[----:B---3--:R-:W3:Y:S02]  /*156d0*/  LDSM.16.M88.4 R16, [R224+0x8000] ;  /* 0x00800000e010783b */ /* 0x008ee40000000200 */
[----:B------:R-:W-:Y:S02]  /*156e0*/  IADD3 R219, R224, R3, RZ ;  /* 0x00000003e0db7210 */ /* 0x000fe40007ffe0ff */
[----:B--2---:R-:W-:Y:S02]  /*156f0*/  LDSM.16.M88.4 R12, [R223] ;  /* 0x00000000df0c783b */ /* 0x004fe40000000200 */
[----:B------:R-:W-:-:S02]  /*15700*/  @P1 VIADD R222, R2, 0xffffffe0 ;  /* 0xffffffe002de1836 */ /* 0x000fc40000000000 */
[----:B------:R-:W2:Y:S02]  /*15710*/  LDSM.16.M88.4 R44, [R224+0x8800] ;  /* 0x00880000e02c783b */ /* 0x000ea40000000200 */
[----:B------:R-:W-:Y:S02]  /*15720*/  IMAD.IADD R215, R3, 0x1, R222 ;  /* 0x0000000103d77824 */ /* 0x000fe400078e02de */
[----:B------:R-:W4:Y:S04]  /*15730*/  LDSM.16.M88.4 R28, [R222] ;  /* 0x00000000de1c783b */ /* 0x000f280000000200 */
[----:B------:R-:W-:Y:S04]  /*15740*/  LDSM.16.M88.4 R92, [R221] ;  /* 0x00000000dd5c783b */ /* 0x000fe80000000200 */
[----:B------:R-:W-:Y:S04]  /*15750*/  LDSM.16.M88.4 R68, [R219+0x8000] ;  /* 0x00800000db44783b */ /* 0x000fe80000000200 */
[----:B------:R-:W4:Y:S04]  /*15760*/  LDSM.16.M88.4 R80, [R224+0x9000] ;  /* 0x00900000e050783b */ /* 0x000f280000000200 */
[----:B------:R-:W4:Y:S04]  /*15770*/  LDSM.16.M88.4 R20, [R224+0x9800] ;  /* 0x00980000e014783b */ /* 0x000f280000000200 */
[----:B------:R-:W4:Y:S04]  /*15780*/  LDSM.16.M88.4 R72, [R222+0x800] ;  /* 0x00080000de48783b */ /* 0x000f280000000200 */
[----:B-1----:R-:W-:Y:S01]  /*15790*/  LDSM.16.M88.4 R8, [R220] ;  /* 0x00000000dc08783b */ /* 0x002fe20000000200 */
[C---:B---3--:R-:W-:Y:S03]  /*157a0*/  HMMA.16816.F32.BF16 R4, R36.reuse, R16, RZ ;  /* 0x000000102404723c */ /* 0x048fe600000418ff */
[----:B------:R-:W1:Y:S04]  /*157b0*/  LDSM.16.M88.4 R100, [R215] ;  /* 0x00000000d764783b */ /* 0x000e680000000200 */
[----:B------:R-:W3:Y:S01]  /*157c0*/  LDSM.16.M88.4 R56, [R222+0x1000] ;  /* 0x00100000de38783b */ /* 0x000ee20000000200 */
[C---:B------:R-:W-:Y:S03]  /*157d0*/  HMMA.16816.F32.BF16 R16, R36.reuse, R18, RZ ;  /* 0x000000122410723c */ /* 0x040fe600000418ff */
[----:B------:R-:W3:Y:S03]  /*157e0*/  LDSM.16.M88.4 R48, [R222+0x1800] ;  /* 0x00180000de30783b */ /* 0x000ee60000000200 */
[C---:B--2---:R-:W-:Y:S01]  /*157f0*/  HMMA.16816.F32.BF16 R32, R36.reuse, R44, RZ ;  /* 0x0000002c2420723c */ /* 0x044fe200000418ff */
[----:B------:R-:W2:Y:S04]  /*15800*/  LDSM.16.M88.4 R96, [R219+0x8800] ;  /* 0x00880000db60783b */ /* 0x000ea80000000200 */
[----:B------:R-:W-:Y:S01]  /*15810*/  LDSM.16.M88.4 R84, [R224+0xa000] ;  /* 0x00a00000e054783b */ /* 0x000fe20000000200 */
[----:B------:R-:W-:Y:S03]  /*15820*/  HMMA.16816.F32.BF16 R44, R36, R46, RZ ;  /* 0x0000002e242c723c */ /* 0x000fe600000418ff */
[----:B------:R-:W-:Y:S03]  /*15830*/  LDSM.16.M88.4 R40, [R219+0x9000] ;  /* 0x00900000db28783b */ /* 0x000fe60000000200 */
[C---:B----4-:R-:W-:Y:S01]  /*15840*/  HMMA.16816.F32.BF16 R4, R12.reuse, R28, R4 ;  /* 0x0000001c0c04723c */ /* 0x050fe20000041804 */
[----:B------:R-:W-:Y:S04]  /*15850*/  LDSM.16.M88.4 R88, [R215+0x800] ;  /* 0x00080000d758783b */ /* 0x000fe80000000200 */
[----:B------:R-:W4:Y:S01]  /*15860*/  LD.E R2, desc[UR6][R26.64+0x18c] ;  /* 0x00018c061a027980 */ /* 0x000f22000c101900 */
[----:B------:R-:W-:Y:S03]  /*15870*/  HMMA.16816.F32.BF16 R16, R12, R30, R16 ;  /* 0x0000001e0c10723c */ /* 0x000fe60000041810 */
[----:B------:R-:W-:Y:S03]  /*15880*/  LDSM.16.M88.4 R28, [R219+0x9800] ;  /* 0x00980000db1c783b */ /* 0x000fe60000000200 */
[C---:B------:R-:W-:Y:S01]  /*15890*/  HMMA.16816.F32.BF16 R64, R36.reuse, R80, RZ ;  /* 0x000000502440723c */ /* 0x040fe200000418ff */
[----:B------:R-:W-:Y:S04]  /*158a0*/  LDSM.16.M88.4 R108, [R219+0xd000] ;  /* 0x00d00000db6c783b */ /* 0x000fe80000000200 */
[----:B------:R-:W-:Y:S01]  /*158b0*/  LDSM.16.M88.4 R104, [R224+0xe800] ;  /* 0x00e80000e068783b */ /* 0x000fe20000000200 */
[----:B------:R-:W-:Y:S03]  /*158c0*/  HMMA.16816.F32.BF16 R80, R36, R82, RZ ;  /* 0x000000522450723c */ /* 0x000fe600000418ff */
[----:B------:R-:W-:Y:S03]  /*158d0*/  LDSM.16.M88.4 R112, [R222+0x5800] ;  /* 0x00580000de70783b */ /* 0x000fe60000000200 */
[----:B------:R-:W-:Y:S01]  /*158e0*/  HMMA.16816.F32.BF16 R4, R92, R68, R4 ;  /* 0x000000445c04723c */ /* 0x000fe20000041804 */
[----:B------:R-:W-:Y:S01]  /*158f0*/  IMAD.SHL.U32 R53, R53, 0x2, RZ ;  /* 0x0000000235357824 */ /* 0x000fe200078e00ff */
[----:B------:R-:W0:Y:S04]  /*15900*/  LDGDEPBAR ;  /* 0x00000000000079af */ /* 0x000e280000000000 */
        /* <DEDUP_REMOVED lines=9> */
[C---:B---3--:R-:W-:Y:S06]  /*159a0*/  HMMA.16816.F32.BF16 R64, R12.reuse, R56, R64 ;  /* 0x000000380c40723c */ /* 0x048fec0000041840 */
        /* <DEDUP_REMOVED lines=8> */
[C---:B--2---:R-:W-:Y:S06]  /*15a30*/  HMMA.16816.F32.BF16 R32, R92.reuse, R96, R32 ;  /* 0x000000605c20723c */ /* 0x044fec0000041820 */
[----:B------:R-:W-:Y:S01]  /*15a40*/  HMMA.16816.F32.BF16 R44, R92, R98, R44 ;  /* 0x000000625c2c723c */ /* 0x000fe2000004182c */
[----:B------:R-:W-:Y:S05]  /*15a50*/  LDSM.16.M88.4 R96, [R219+0xa000] ;  /* 0x00a00000db60783b */ /* 0x000fea0000000200 */
[----:B------:R-:W-:Y:S06]  /*15a60*/  HMMA.16816.F32.BF16 R4, R20, R84, R4 ;  /* 0x000000541404723c */ /* 0x000fec0000041804 */
        /* <DEDUP_REMOVED lines=79> */
[----:B------:R-:W3:Y:S01]  /*15f60*/  LDSM.16.M88.4 R48, [R215+0x4800] ;  /* 0x00480000d730783b */ /* 0x000ee20000000200 */
        /* <DEDUP_REMOVED lines=58> */
[----:B------:R-:W-:Y:S06]  /*16310*/  HMMA.16816.F32.BF16 R76, R72, R36, R76 ;  /* 0x00000024484c723c */ /* 0x000fec000004184c */
[----:B------:R-:W-:Y:S01]  /*16320*/  HMMA.16816.F32.BF16 R80, R56, R50, R80 ;  /* 0x000000323850723c */ /* 0x000fe20000041850 */
[----:B------:R-:W-:-:S05]  /*16330*/  FMUL.FTZ R36, R18, R2 ;  /* 0x0000000212247220 */ /* 0x000fca0000410000 */
[----:B---3--:R-:W-:Y:S01]  /*16340*/  HMMA.16816.F32.BF16 R64, R28, R8, R64 ;  /* 0x000000081c40723c */ /* 0x008fe20000041840 */
[----:B------:R-:W-:-:S05]  /*16350*/  FMUL.FTZ R50, R17, R2 ;  /* 0x0000000211327220 */ /* 0x000fca0000410000 */
[----:B----4-:R-:W-:Y:S01]  /*16360*/  HMMA.16816.F32.BF16 R32, R12, R84, R32 ;  /* 0x000000540c20723c */ /* 0x010fe20000041820 */
[-C--:B------:R-:W-:Y:S02]  /*16370*/  FMUL.FTZ R8, R19, R2.reuse ;  /* 0x0000000213087220 */ /* 0x080fe40000410000 */
[----:B------:R-:W1:Y:S03]  /*16380*/  LDSM.16.M88.4 R16, [R222+0x7800] ;  /* 0x00780000de10783b */ /* 0x000e660000000200 */
[C---:B------:R-:W-:Y:S06]  /*16390*/  HMMA.16816.F32.BF16 R92, R56.reuse, R6, R92 ;  /* 0x00000006385c723c */ /* 0x040fec000004185c */
[----:B------:R-:W-:Y:S01]  /*163a0*/  HMMA.16816.F32.BF16 R76, R56, R4, R76 ;  /* 0x00000004384c723c */ /* 0x000fe2000004184c */
[----:B------:R-:W-:Y:S11]  /*163b0*/  LDSM.16.M88.4 R4, [R215+0x7800] ;  /* 0x00780000d704783b */ /* 0x000ff60000000200 */
[-C--:B------:R-:W-:Y:S01]  /*163c0*/  FMUL.FTZ R9, R32, R2.reuse ;  /* 0x0000000220097220 */ /* 0x080fe20000410000 */
[-C--:B------:R-:W-:Y:S01]  /*163d0*/  FMUL.FTZ R37, R33, R2.reuse ;  /* 0x0000000221257220 */ /* 0x080fe20000410000 */
[-C--:B------:R-:W-:Y:S01]  /*163e0*/  FMUL.FTZ R51, R34, R2.reuse ;  /* 0x0000000222337220 */ /* 0x080fe20000410000 */
[----:B------:R-:W-:-:S02]  /*163f0*/  FMUL.FTZ R38, R35, R2 ;  /* 0x0000000223267220 */ /* 0x000fc40000410000 */
[----:B------:R-:W2:Y:S01]  /*16400*/  LDSM.16.M88.4 R32, [R219+0xf800] ;  /* 0x00f80000db20783b */ /* 0x000ea20000000200 */
[----:B------:R-:W-:Y:S06]  /*16410*/  HMMA.16816.F32.BF16 R80, R40, R98, R80 ;  /* 0x000000622850723c */ /* 0x000fec0000041850 */
[----:B------:R-:W-:Y:S01]  /*16420*/  HMMA.16816.F32.BF16 R44, R28, R22, R44 ;  /* 0x000000161c2c723c */ /* 0x000fe2000004182c */
[----:B------:R-:W3:Y:S05]  /*16430*/  LDSM.16.M88.4 R20, [R215+0x7000] ;  /* 0x00700000d714783b */ /* 0x000eea0000000200 */
[C---:B-1----:R-:W-:Y:S06]  /*16440*/  HMMA.16816.F32.BF16 R92, R40.reuse, R18, R92 ;  /* 0x00000012285c723c */ /* 0x042fec000004185c */
[----:B------:R-:W-:Y:S01]  /*16450*/  HMMA.16816.F32.BF16 R76, R40, R16, R76 ;  /* 0x00000010284c723c */ /* 0x000fe2000004184c */
[----:B------:R-:W1:Y:S01]  /*16460*/  MUFU.TANH R3, R3 ;  /* 0x0000000300037308 */ /* 0x000e620000002400 */
[----:B------:R-:W-:-:S04]  /*16470*/  DEPBAR.LE SB0, 0x0 ;  /* 0x000080000000791a */ /* 0x000fc80000000000 */
[----:B------:R-:W-:Y:S07]  /*16480*/  HMMA.16816.F32.BF16 R80, R28, R10, R80 ;  /* 0x0000000a1c50723c */ /* 0x000fee0000041850 */
[----:B------:R-:W-:-:S05]  /*16490*/  LOP3.LUT R10, R53, 0x6, RZ, 0xc0, !PT ;  /* 0x00000006350a7812 */ /* 0x000fca00078ec0ff */
[C---:B--2---:R-:W-:Y:S06]  /*164a0*/  HMMA.16816.F32.BF16 R92, R28.reuse, R34, R92 ;  /* 0x000000221c5c723c */ /* 0x044fec000004185c */
[----:B------:R-:W-:Y:S01]  /*164b0*/  HMMA.16816.F32.BF16 R76, R28, R32, R76 ;  /* 0x000000201c4c723c */ /* 0x000fe2000004184c */
[----:B------:R-:W-:Y:S01]  /*164c0*/  MUFU.TANH R24, R24 ;  /* 0x0000001800187308 */ /* 0x000fe20000002400 */
[----:B------:R-:W-:-:S04]  /*164d0*/  IMAD R19, R165, 0x40, R10 ;  /* 0x00000040a5137824 */ /* 0x000fc800078e020a */
[C---:B---3--:R-:W-:Y:S03]  /*164e0*/  HMMA.16816.F32.BF16 R64, R12.reuse, R20, R64 ;  /* 0x000000140c40723c */ /* 0x048fe60000041840 */
[----:B------:R-:W2:Y:S03]  /*164f0*/  MUFU.TANH R49, R49 ;  /* 0x0000003100317308 */ /* 0x000ea60000002400 */
[----:B------:R-:W-:Y:S01]  /*16500*/  HMMA.16816.F32.BF16 R44, R12, R86, R44 ;  /* 0x000000560c2c723c */ /* 0x000fe2000004182c */
[----:B------:R-:W-:-:S05]  /*16510*/  VIADD R33, R19, 0xffffffc1 ;  /* 0xffffffc113217836 */ /* 0x000fca0000000000 */
[C---:B------:R-:W-:Y:S01]  /*16520*/  HMMA.16816.F32.BF16 R80, R12.reuse, R22, R80 ;  /* 0x000000160c50723c */ /* 0x040fe20000041850 */
[----:B------:R-:W-:Y:S06]  /*16530*/  MUFU.TANH R55, R55 ;  /* 0x0000003700377308 */ /* 0x000fec0000002400 */
[----:B------:R-:W-:Y:S02]  /*16540*/  VIADD R23, R19, 0xffffffc0 ;  /* 0xffffffc013177836 */ /* 0x000fe40000000000 */
[----:B------:R-:W3:Y:S03]  /*16550*/  MUFU.TANH R36, R36 ;  /* 0x0000002400247308 */ /* 0x000ee60000002400 */
[-C--:B------:R-:W-:Y:S01]  /*16560*/  ISETP.GE.AND P2, PT, R23, R60.reuse, PT ;  /* 0x0000003c1700720c */ /* 0x080fe20003f46270 */
[C---:B------:R-:W-:Y:S01]  /*16570*/  HMMA.16816.F32.BF16 R92, R12.reuse, R6, R92 ;  /* 0x000000060c5c723c */ /* 0x040fe2000004185c */
[----:B------:R-:W-:Y:S01]  /*16580*/  ISETP.GE.AND P1, PT, R33, R60, PT ;  /* 0x0000003c2100720c */ /* 0x000fe20003f26270 */
[----:B------:R-:W-:Y:S01]  /*16590*/  VIADD R23, R19, 0xffffffc8 ;  /* 0xffffffc813177836 */ /* 0x000fe20000000000 */
[----:B-1----:R-:W-:Y:S01]  /*165a0*/  FSEL R30, R3, -INF , !P2 ;  /* 0xff800000031e7808 */ /* 0x002fe20005000000 */
[----:B------:R-:W-:Y:S01]  /*165b0*/  MUFU.TANH R50, R50 ;  /* 0x0000003200327308 */ /* 0x000fe20000002400 */
[----:B------:R-:W-:Y:S01]  /*165c0*/  IADD3 R3, R19, -0x20, RZ ;  /* 0xffffffe013037810 */ /* 0x000fe20007ffe0ff */
[----:B------:R-:W-:Y:S01]  /*165d0*/  HMMA.16816.F32.BF16 R76, R12, R4, R76 ;  /* 0x000000040c4c723c */ /* 0x000fe2000004184c */
[----:B--2---:R-:W-:-:S05]  /*165e0*/  FSEL R28, R49, -INF , !P1 ;  /* 0xff800000311c7808 */ /* 0x004fca0004800000 */
[----:B------:R-:W1:Y:S01]  /*165f0*/  MUFU.TANH R8, R8 ;  /* 0x0000000800087308 */ /* 0x000e620000002400 */
[----:B------:R-:W-:Y:S02]  /*16600*/  FSEL R24, R24, -INF , !P1 ;  /* 0xff80000018187808 */ /* 0x000fe40004800000 */
[-C--:B------:R-:W-:Y:S01]  /*16610*/  ISETP.GE.AND P1, PT, R3, R60.reuse, PT ;  /* 0x0000003c0300720c */ /* 0x080fe20003f26270 */
[----:B------:R-:W-:Y:S01]  /*16620*/  VIADD R3, R19, 0xffffffe1 ;  /* 0xffffffe113037836 */ /* 0x000fe20000000000 */
[----:B------:R-:W-:Y:S01]  /*16630*/  ISETP.GE.AND P0, PT, R23, R60, PT ;  /* 0x0000003c1700720c */ /* 0x000fe20003f06270 */
[----:B------:R-:W-:Y:S02]  /*16640*/  VIADD R5, R19, 0xffffffc9 ;  /* 0xffffffc913057836 */ /* 0x000fe40000000000 */
[----:B------:R-:W-:Y:S01]  /*16650*/  MUFU.TANH R9, R9 ;  /* 0x0000000900097308 */ /* 0x000fe20000002400 */
[-C--:B------:R-:W-:Y:S01]  /*16660*/  FMUL.FTZ R65, R65, R2.reuse ;  /* 0x0000000241417220 */ /* 0x080fe20000410000 */
[----:B------:R-:W-:Y:S01]  /*16670*/  FMUL.FTZ R67, R67, R2 ;  /* 0x0000000243437220 */ /* 0x000fe20000410000 */
[----:B---3--:R-:W-:-:S05]  /*16680*/  FSEL R36, R36, -INF , !P0 ;  /* 0xff80000024247808 */ /* 0x008fca0004000000 */
[----:B------:R-:W2:Y:S01]  /*16690*/  MUFU.TANH R51, R51 ;  /* 0x0000003300337308 */ /* 0x000ea20000002400 */
[----:B------:R-:W-:Y:S01]  /*166a0*/  FSEL R40, R55, -INF , !P0 ;  /* 0xff80000037287808 */ /* 0x000fe20004000000 */
[-C--:B------:R-:W-:Y:S01]  /*166b0*/  FMUL.FTZ R20, R44, R2.reuse ;  /* 0x000000022c147220 */ /* 0x080fe20000410000 */
[----:B------:R-:W-:Y:S01]  /*166c0*/  FMUL.FTZ R17, R46, R2 ;  /* 0x000000022e117220 */ /* 0x000fe20000410000 */
[-C--:B------:R-:W-:Y:S01]  /*166d0*/  ISETP.GE.AND P0, PT, R3, R60.reuse, PT ;  /* 0x0000003c0300720c */ /* 0x080fe20003f06270 */
[----:B------:R-:W-:Y:S01]  /*166e0*/  VIADD R3, R19, 0xffffffe8 ;  /* 0xffffffe813037836 */ /* 0x000fe20000000000 */
[----:B------:R-:W-:Y:S02]  /*166f0*/  ISETP.GE.AND P6, PT, R5, R60, PT ;  /* 0x0000003c0500720c */ /* 0x000fe40003fc6270 */
[----:B------:R-:W-:Y:S01]  /*16700*/  MUFU.TANH R37, R37 ;  /* 0x0000002500257308 */ /* 0x000fe20000002400 */
[----:B------:R-:W-:Y:S01]  /*16710*/  VIADD R5, R19, 0xffffffd0 ;  /* 0xffffffd013057836 */ /* 0x000fe20000000000 */
[----:B-1----:R-:W-:-:S06]  /*16720*/  FSEL R22, R8, -INF , !P6 ;  /* 0xff80000008167808 */ /* 0x002fcc0007000000 */
[----:B------:R-:W1:Y:S01]  /*16730*/  MUFU.TANH R38, R38 ;  /* 0x0000002600267308 */ /* 0x000e620000002400 */
[----:B------:R-:W-:Y:S01]  /*16740*/  FSEL R50, R50, -INF , !P6 ;  /* 0xff80000032327808 */ /* 0x000fe20007000000 */
[----:B------:R-:W-:Y:S01]  /*16750*/  FMUL.FTZ R11, R45, R2 ;  /* 0x000000022d0b7220 */ /* 0x000fe20000410000 */
[----:B------:R-:W-:-:S05]  /*16760*/  ISETP.GE.AND P6, PT, R3, R60, PT ;  /* 0x0000003c0300720c */ /* 0x000fca0003fc6270 */
[----:B------:R-:W-:Y:S01]  /*16770*/  MUFU.TANH R250, R65 ;  /* 0x0000004100fa7308 */ /* 0x000fe20000002400 */
[----:B------:R-:W-:Y:S01]  /*16780*/  FMUL.FTZ R21, R47, R2 ;  /* 0x000000022f157220 */ /* 0x000fe20000410000 */
[----:B------:R-:W-:Y:S01]  /*16790*/  ISETP.GE.AND P5, PT, R5, R60, PT ;  /* 0x0000003c0500720c */ /* 0x000fe20003fa6270 */
[----:B------:R-:W-:-:S05]  /*167a0*/  VIADD R3, R19, 0xffffffe9 ;  /* 0xffffffe913037836 */ /* 0x000fca0000000000 */
[----:B------:R-:W3:Y:S01]  /*167b0*/  MUFU.TANH R246, R67 ;  /* 0x0000004300f67308 */ /* 0x000ee20000002400 */
[----:B------:R-:W-:Y:S02]  /*167c0*/  VIADD R29, R19, 0xffffffd1 ;  /* 0xffffffd1131d7836 */ /* 0x000fe40000000000 */
[-C--:B------:R-:W-:Y:S01]  /*167d0*/  FMUL.FTZ R64, R64, R2.reuse ;  /* 0x0000000240407220 */ /* 0x080fe20000410000 */
[----:B------:R-:W-:-:S04]  /*167e0*/  FMUL.FTZ R66, R66, R2 ;  /* 0x0000000242427220 */ /* 0x000fc80000410000 */
[----:B------:R-:W-:Y:S01]  /*167f0*/  MUFU.TANH R20, R20 ;  /* 0x0000001400147308 */ /* 0x000fe20000002400 */
[----:B--2---:R-:W-:Y:S01]  /*16800*/  FSEL R10, R51, -INF , !P5 ;  /* 0xff800000330a7808 */ /* 0x004fe20006800000 */
[----:B------:R-:W-:Y:S01]  /*16810*/  FMUL.FTZ R35, R93, R2 ;  /* 0x000000025d237220 */ /* 0x000fe20000410000 */
[----:B------:R-:W-:-:S05]  /*16820*/  FSEL R18, R9, -INF , !P5 ;  /* 0xff80000009127808 */ /* 0x000fca0006800000 */
[----:B------:R-:W2:Y:S01]  /*16830*/  MUFU.TANH R17, R17 ;  /* 0x0000001100117308 */ /* 0x000ea20000002400 */
[----:B------:R-:W-:Y:S01]  /*16840*/  ISETP.GE.AND P5, PT, R3, R60, PT ;  /* 0x0000003c0300720c */ /* 0x000fe20003fa6270 */
[----:B------:R-:W-:Y:S01]  /*16850*/  FMUL.FTZ R32, R95, R2 ;  /* 0x000000025f207220 */ /* 0x000fe20000410000 */
[----:B------:R-:W-:-:S05]  /*16860*/  ISETP.GE.AND P4, PT, R29, R60, PT ;  /* 0x0000003c1d00720c */ /* 0x000fca0003f86270 */
[----:B------:R-:W4:Y:S01]  /*16870*/  MUFU.TANH R48, R48 ;  /* 0x0000003000307308 */ /* 0x000f220000002400 */
[----:B------:R-:W-:Y:S02]  /*16880*/  VIADD R3, R19, 0xfffffff0 ;  /* 0xfffffff013037836 */ /* 0x000fe40000000000 */
[-C--:B------:R-:W-:Y:S01]  /*16890*/  FMUL.FTZ R80, R80, R2.reuse ;  /* 0x0000000250507220 */ /* 0x080fe20000410000 */
[-C--:B------:R-:W-:Y:S01]  /*168a0*/  FMUL.FTZ R81, R81, R2.reuse ;  /* 0x0000000251517220 */ /* 0x080fe20000410000 */
[-C--:B------:R-:W-:Y:S01]  /*168b0*/  FMUL.FTZ R82, R82, R2.reuse ;  /* 0x0000000252527220 */ /* 0x080fe20000410000 */
[----:B------:R-:W-:Y:S02]  /*168c0*/  VIADD R23, R19, 0xffffffd8 ;  /* 0xffffffd813177836 */ /* 0x000fe40000000000 */
[-C--:B------:R-:W-:Y:S01]  /*168d0*/  FMUL.FTZ R83, R83, R2.reuse ;  /* 0x0000000253537220 */ /* 0x080fe20000410000 */
[-C--:B------:R-:W-:Y:S01]  /*168e0*/  FMUL.FTZ R76, R76, R2.reuse ;  /* 0x000000024c4c7220 */ /* 0x080fe20000410000 */
[----:B------:R-:W-:Y:S01]  /*168f0*/  MUFU.TANH R11, R11 ;  /* 0x0000000b000b7308 */ /* 0x000fe20000002400 */
[-C--:B------:R-:W-:Y:S01]  /*16900*/  FMUL.FTZ R77, R77, R2.reuse ;  /* 0x000000024d4d7220 */ /* 0x080fe20000410000 */
[-C--:B------:R-:W-:Y:S01]  /*16910*/  FMUL.FTZ R78, R78, R2.reuse ;  /* 0x000000024e4e7220 */ /* 0x080fe20000410000 */
[-C--:B------:R-:W-:Y:S01]  /*16920*/  FMUL.FTZ R79, R79, R2.reuse ;  /* 0x000000024f4f7220 */ /* 0x080fe20000410000 */
[-C--:B------:R-:W-:Y:S01]  /*16930*/  FMUL.FTZ R92, R92, R2.reuse ;  /* 0x000000025c5c7220 */ /* 0x080fe20000410000 */
[----:B------:R-:W-:-:S03]  /*16940*/  FMUL.FTZ R94, R94, R2 ;  /* 0x000000025e5e7220 */ /* 0x000fc60000410000 */
[----:B------:R-:W-:Y:S01]  /*16950*/  MUFU.TANH R21, R21 ;  /* 0x0000001500157308 */ /* 0x000fe20000002400 */
[----:B-1----:R-:W-:Y:S02]  /*16960*/  FSEL R8, R38, -INF , !P4 ;  /* 0xff80000026087808 */ /* 0x002fe40006000000 */
[----:B------:R-:W-:-:S05]  /*16970*/  FSEL R16, R37, -INF , !P4 ;  /* 0xff80000025107808 */ /* 0x000fca0006000000 */
[----:B------:R-:W-:Y:S01]  /*16980*/  MUFU.TANH R184, R64 ;  /* 0x0000004000b87308 */ /* 0x000fe20000002400 */
[----:B------:R-:W-:Y:S01]  /*16990*/  ISETP.GE.AND P4, PT, R3, R60, PT ;  /* 0x0000003c0300720c */ /* 0x000fe20003f86270 */
[----:B------:R-:W-:-:S06]  /*169a0*/  VIADD R3, R19, 0xfffffff1 ;  /* 0xfffffff113037836 */ /* 0x000fcc0000000000 */
[----:B------:R-:W1:Y:S01]  /*169b0*/  MUFU.TANH R188, R66 ;  /* 0x0000004200bc7308 */ /* 0x000e620000002400 */
[----:B------:R-:W-:Y:S02]  /*169c0*/  ISETP.GE.AND P3, PT, R23, R60, PT ;  /* 0x0000003c1700720c */ /* 0x000fe40003f66270 */
[----:B---3--:R-:W-:Y:S02]  /*169d0*/  FSEL R246, R246, -INF , !P0 ;  /* 0xff800000f6f67808 */ /* 0x008fe40004000000 */
[----:B------:R-:W-:-:S03]  /*169e0*/  FSEL R250, R250, -INF , !P0 ;  /* 0xff800000fafa7808 */ /* 0x000fc60004000000 */
[----:B------:R-:W-:Y:S01]  /*169f0*/  MUFU.TANH R186, R80 ;  /* 0x0000005000ba7308 */ /* 0x000fe20000002400 */
[----:B------:R-:W-:Y:S01]  /*16a00*/  ISETP.GE.AND P0, PT, R165, 0x2, PT ;  /* 0x00000002a500780c */ /* 0x000fe20003f06270 */
[----:B------:R-:W-:Y:S01]  /*16a10*/  VIADD R5, R19, 0xffffffd9 ;  /* 0xffffffd913057836 */ /* 0x000fe20000000000 */
[----:B--2---:R-:W-:-:S05]  /*16a20*/  FSEL R6, R17, -INF , !P3 ;  /* 0xff80000011067808 */ /* 0x004fca0005800000 */
[----:B------:R-:W-:Y:S01]  /*16a30*/  MUFU.TANH R248, R81 ;  /* 0x0000005100f87308 */ /* 0x000fe20000002400 */
[----:B------:R-:W-:-:S07]  /*16a40*/  FSEL R14, R20, -INF , !P3 ;  /* 0xff800000140e7808 */ /* 0x000fce0005800000 */
[----:B------:R-:W2:Y:S01]  /*16a50*/  MUFU.TANH R190, R82 ;  /* 0x0000005200be7308 */ /* 0x000ea20000002400 */
[----:B------:R-:W-:-:S07]  /*16a60*/  ISETP.GE.AND P3, PT, R3, R60, PT ;  /* 0x0000003c0300720c */ /* 0x000fce0003f66270 */
[----:B------:R-:W3:Y:S01]  /*16a70*/  MUFU.TANH R244, R83 ;  /* 0x0000005300f47308 */ /* 0x000ee20000002400 */
[----:B----4-:R-:W-:-:S07]  /*16a80*/  FSEL R48, R48, -INF , !P2 ;  /* 0xff80000030307808 */ /* 0x010fce0005000000 */
[----:B------:R-:W-:Y:S01]  /*16a90*/  MUFU.TANH R202, R76 ;  /* 0x0000004c00ca7308 */ /* 0x000fe20000002400 */
[----:B------:R-:W-:-:S07]  /*16aa0*/  VIADD R3, R19, 0xfffffff8 ;  /* 0xfffffff813037836 */ /* 0x000fce0000000000 */
[----:B------:R-:W-:Y:S08]  /*16ab0*/  MUFU.TANH R200, R77 ;  /* 0x0000004d00c87308 */ /* 0x000ff00000002400 */
[----:B------:R-:W4:Y:S08]  /*16ac0*/  MUFU.TANH R196, R78 ;  /* 0x0000004e00c47308 */ /* 0x000f300000002400 */
[----:B------:R-:W4:Y:S08]  /*16ad0*/  MUFU.TANH R194, R79 ;  /* 0x0000004f00c27308 */ /* 0x000f300000002400 */
[----:B------:R-:W-:Y:S08]  /*16ae0*/  MUFU.TANH R198, R92 ;  /* 0x0000005c00c67308 */ /* 0x000ff00000002400 */
[----:B------:R-:W4:Y:S08]  /*16af0*/  MUFU.TANH R192, R94 ;  /* 0x0000005e00c07308 */ /* 0x000f300000002400 */
[----:B------:R-:W4:Y:S08]  /*16b00*/  MUFU.TANH R32, R32 ;  /* 0x0000002000207308 */ /* 0x000f300000002400 */
[----:B------:R-:W4:Y:S01]  /*16b10*/  MUFU.TANH R35, R35 ;  /* 0x0000002300237308 */ /* 0x000f220000002400 */
[----:B------:R-:W-:Y:S01]  /*16b20*/  ISETP.GE.AND P2, PT, R5, R60, PT ;  /* 0x0000003c0500720c */ /* 0x000fe20003f46270 */
[----:B------:R-:W-:Y:S01]  /*16b30*/  VIADD R19, R19, 0xfffffff9 ;  /* 0xfffffff913137836 */ /* 0x000fe20000000000 */
[----:B-1----:R-:W-:-:S02]  /*16b40*/  FSEL R188, R188, -INF , !P1 ;  /* 0xff800000bcbc7808 */ /* 0x002fc40004800000 */
[----:B------:R-:W-:Y:S02]  /*16b50*/  FSEL R4, R21, -INF , !P2 ;  /* 0xff80000015047808 */ /* 0x000fe40005000000 */
[----:B------:R-:W-:Y:S02]  /*16b60*/  FSEL R12, R11, -INF , !P2 ;  /* 0xff8000000b0c7808 */ /* 0x000fe40005000000 */
[----:B------:R-:W-:Y:S01]  /*16b70*/  FSEL R184, R184, -INF , !P1 ;  /* 0xff800000b8b87808 */ /* 0x000fe20004800000 */
[----:B------:R-:W-:Y:S01]  /*16b80*/  BSSY B1, `(.L_x_4521) ;  /* 0x0000082000017945 */ /* 0x000fe20003800000 */
[-C--:B------:R-:W-:Y:S02]  /*16b90*/  ISETP.GE.AND P2, PT, R3, R60.reuse, PT ;  /* 0x0000003c0300720c */ /* 0x080fe40003f46270 */
[----:B------:R-:W-:Y:S01]  /*16ba0*/  ISETP.GE.AND P1, PT, R19, R60, PT ;  /* 0x0000003c1300720c */ /* 0x000fe20003f26270 */
[C---:B------:R-:W-:Y:S01]  /*16bb0*/  VIADD R218, R222.reuse, 0x800 ;  /* 0x00000800deda7836 */ /* 0x040fe20000000000 */
[C---:B------:R-:W-:Y:S01]  /*16bc0*/  IADD3 R213, R222.reuse, 0x2800, RZ ;  /* 0x00002800ded57810 */ /* 0x040fe20007ffe0ff */
[----:B------:R-:W-:Y:S01]  /*16bd0*/  VIADD R217, R222, 0x1000 ;  /* 0x00001000ded97836 */ /* 0x000fe20000000000 */
[----:B--2---:R-:W-:Y:S01]  /*16be0*/  FSEL R190, R190, -INF , !P6 ;  /* 0xff800000bebe7808 */ /* 0x004fe20007000000 */
[----:B------:R-:W-:Y:S01]  /*16bf0*/  VIADD R216, R222, 0x1800 ;  /* 0x00001800ded87836 */ /* 0x000fe20000000000 */
[----:B------:R-:W-:Y:S01]  /*16c00*/  FSEL R186, R186, -INF , !P6 ;  /* 0xff800000baba7808 */ /* 0x000fe20007000000 */
[----:B------:R-:W-:Y:S01]  /*16c10*/  VIADD R214, R222, 0x2000 ;  /* 0x00002000ded67836 */ /* 0x000fe20000000000 */
[----:B---3--:R-:W-:Y:S01]  /*16c20*/  FSEL R244, R244, -INF , !P5 ;  /* 0xff800000f4f47808 */ /* 0x008fe20006800000 */
[----:B------:R-:W-:Y:S01]  /*16c30*/  VIADD R212, R222, 0x3000 ;  /* 0x00003000ded47836 */ /* 0x000fe20000000000 */
[----:B------:R-:W-:Y:S01]  /*16c40*/  FSEL R248, R248, -INF , !P5 ;  /* 0xff800000f8f87808 */ /* 0x000fe20006800000 */
[----:B------:R-:W-:Y:S01]  /*16c50*/  VIADD R211, R222, 0x3800 ;  /* 0x00003800ded37836 */ /* 0x000fe20000000000 */
[----:B----4-:R-:W-:Y:S01]  /*16c60*/  FSEL R196, R196, -INF , !P4 ;  /* 0xff800000c4c47808 */ /* 0x010fe20006000000 */
[----:B------:R-:W-:Y:S01]  /*16c70*/  VIADD R210, R222, 0x4000 ;  /* 0x00004000ded27836 */ /* 0x000fe20000000000 */
[----:B------:R-:W-:Y:S01]  /*16c80*/  FSEL R202, R202, -INF , !P4 ;  /* 0xff800000caca7808 */ /* 0x000fe20006000000 */
        /* <DEDUP_REMOVED lines=10> */
[C---:B------:R-:W-:Y:S01]  /*16d30*/  VIADD R204, R222.reuse, 0x7000 ;  /* 0x00007000decc7836 */ /* 0x040fe20000000000 */
[----:B------:R-:W-:Y:S01]  /*16d40*/  FSEL R35, R35, -INF , !P1 ;  /* 0xff80000023237808 */ /* 0x000fe20004800000 */
[----:B------:R-:W-:Y:S01]  /*16d50*/  VIADD R168, R222, 0x7800 ;  /* 0x00007800dea87836 */ /* 0x000fe20000000000 */
        /* <DEDUP_REMOVED lines=19> */
[--C-:B-1----:R-:W-:Y:S02]  /*16e90*/  IMAD.MOV R2, RZ, RZ, -R39.reuse ;  /* 0x000000ffff027224 */ /* 0x102fe400078e0a27 */
[----:B------:R-:W-:Y:S02]  /*16ea0*/  IMAD.MOV.U32 R38, RZ, RZ, RZ ;  /* 0x000000ffff267224 */ /* 0x000fe400078e00ff */
[----:B------:R-:W-:Y:S01]  /*16eb0*/  IMAD R7, R2, R5, RZ ;  /* 0x0000000502077224 */ /* 0x000fe200078e02ff */
[----:B------:R-:W-:Y:S02]  /*16ec0*/  IABS R2, R9 ;  /* 0x0000000900027213 */ /* 0x000fe40000000000 */
[----:B------:R-:W-:Y:S01]  /*16ed0*/  LOP3.LUT R9, R9, R34, RZ, 0x3c, !PT ;  /* 0x0000002209097212 */ /* 0x000fe200078e3cff */
[----:B------:R-:W-:-:S02]  /*16ee0*/  IMAD.HI.U32 R7, R39, R7, R38 ;  /* 0x0000000727077227 */ /* 0x000fc400078e0026 */
[----:B------:R-:W2:Y:S01]  /*16ef0*/  LD.E.64 R38, desc[UR6][R26.64+0x38] ;  /* 0x000038061a267980 */ /* 0x000ea2000c101b00 */
[----:B------:R-:W-:-:S03]  /*16f00*/  ISETP.GE.AND P1, PT, R9, RZ, PT ;  /* 0x000000ff0900720c */ /* 0x000fc60003f26270 */
        /* <DEDUP_REMOVED lines=27> */
[-C--:B--2---:R-:W-:Y:S02]  /*170c0*/  IMAD R5, R39, R34.reuse, RZ ;  /* 0x0000002227057224 */ /* 0x084fe400078e02ff */
[----:B------:R-:W-:-:S04]  /*170d0*/  IMAD.WIDE.U32 R44, R38, R34, RZ ;  /* 0x00000022262c7225 */ /* 0x000fc800078e00ff */
[----:B------:R-:W-:-:S04]  /*170e0*/  IMAD R20, R38, R20, R5 ;  /* 0x0000001426147224 */ /* 0x000fc800078e0205 */
[----:B------:R-:W-:Y:S01]  /*170f0*/  IMAD.IADD R45, R45, 0x1, R20 ;  /* 0x000000012d2d7824 */ /* 0x000fe200078e0214 */
[----:B----4-:R-:W-:-:S04]  /*17100*/  IADD3 R3, -R3, R2, RZ ;  /* 0x0000000203037210 */ /* 0x010fc80007ffe1ff */
[----:B------:R-:W-:Y:S01]  /*17110*/  SHF.R.S32.HI R2, RZ, 0x1f, R3 ;  /* 0x0000001fff027819 */ /* 0x000fe20000011403 */
[----:B---3--:R-:W-:-:S04]  /*17120*/  IMAD R5, R43, R3, RZ ;  /* 0x000000032b057224 */ /* 0x008fc800078e02ff */
[----:B------:R-:W-:Y:S02]  /*17130*/  IMAD R2, R42, R2, R5 ;  /* 0x000000022a027224 */ /* 0x000fe400078e0205 */
[----:B------:R-:W-:-:S04]  /*17140*/  IMAD.WIDE.U32 R42, R3, R42, R44 ;  /* 0x0000002a032a7225 */ /* 0x000fc800078e002c */
[----:B------:R-:W-:Y:S01]  /*17150*/  IMAD.MOV.U32 R5, RZ, RZ, R42 ;  /* 0x000000ffff057224 */ /* 0x000fe200078e002a */
[----:B------:R-:W-:Y:S01]  /*17160*/  IADD3 R20, R43, R2, RZ ;  /* 0x000000022b147210 */ /* 0x000fe20007ffe0ff */
[----:B------:R-:W-:Y:S05]  /*17170*/  BRA `(.L_x_4525) ;  /* 0x00000000000c7947 */ /* 0x000fea0003800000 */
.L_x_4524:
[----:B------:R-:W2:Y:S02]  /*17180*/  LD.E R5, desc[UR6][R26.64+0x38] ;  /* 0x000038061a057980 */ /* 0x000ea4000c101900 */
[----:B--2---:R-:W-:-:S04]  /*17190*/  LEA R5, -R5, RZ, 0x6 ;  /* 0x000000ff05057211 */ /* 0x004fc800078e31ff */
[----:B------:R-:W-:Y:S02]  /*171a0*/  SHF.R.S32.HI R20, RZ, 0x1f, R5 ;  /* 0x0000001fff147819 */ /* 0x000fe40000011405 */
.L_x_4525:
[----:B------:R-:W-:Y:S05]  /*171b0*/  BSYNC B0 ;  /* 0x0000000000007941 */ /* 0x000fea0003800000 */
.L_x_4523:
[C---:B------:R-:W-:Y:S01]  /*171c0*/  IMAD.SHL.U32 R3, R166.reuse, 0x20, RZ ;  /* 0x00000020a6037824 */ /* 0x040fe200078e00ff */
[C---:B------:R-:W-:Y:S02]  /*171d0*/  LEA R230, P2, R5.reuse, R230, 0x1 ;  /* 0x000000e605e67211 */ /* 0x040fe400078408ff */
[----:B------:R-:W-:Y:S02]  /*171e0*/  SHF.L.U64.HI R2, R166, 0x5, R167 ;  /* 0x00000005a6027819 */ /* 0x000fe400000102a7 */
[----:B------:R-:W-:Y:S02]  /*171f0*/  IADD3 R38, P1, R230, R3, RZ ;  /* 0x00000003e6267210 */ /* 0x000fe40007f3e0ff */
        /* <DEDUP_REMOVED lines=26> */
.L_x_4522:
[----:B------:R-:W-:Y:S05]  /*173a0*/  BSYNC B1 ;  /* 0x0000000000017941 */ /* 0x000fea0003800000 */
.L_x_4521:
[----:B------:R-:W2:Y:S01]  /*173b0*/  LD.E R34, desc[UR6][R26.64+0xdc] ;  /* 0x0000dc061a227980 */ /* 0x000ea2000c101900 */
        /* <DEDUP_REMOVED lines=26> */
[----:B-1----:R-:W-:Y:S02]  /*17560*/  FMNMX.FTZ R20, R198, R3, !PT ;  /* 0x00000003c6147209 */ /* 0x002fe40007810000 */
[----:B------:R-:W-:Y:S02]  /*17570*/  FMNMX.FTZ R7, R192, R7, !PT ;  /* 0x00000007c0077209 */ /* 0x000fe40007810000 */
[----:B------:R-:W-:Y:S02]  /*17580*/  FMNMX.FTZ R20, R35, R20, !PT ;  /* 0x0000001423147209 */ /* 0x000fe40007810000 */
[----:B------:R-:W-:-:S02]  /*17590*/  FMNMX.FTZ R7, R32, R7, !PT ;  /* 0x0000000720077209 */ /* 0x000fc40007810000 */
[----:B------:R-:W-:Y:S01]  /*175a0*/  IADD3 R229, R61, R0, RZ ;  /* 0x000000003de57210 */ /* 0x000fe20007ffe0ff */
[----:B------:R-:W1:Y:S03]  /*175b0*/  SHFL.BFLY PT, R5, R20, 0x2, 0x1f ;  /* 0x0c401f0014057f89 */ /* 0x000e6600000e0000 */
[----:B------:R-:W-:Y:S01]  /*175c0*/  LEA R229, R229, UR4, 0x1 ;  /* 0x00000004e5e57c11 */ /* 0x000fe2000f8e08ff */
[----:B------:R-:W3:Y:S03]  /*175d0*/  SHFL.BFLY PT, R2, R7, 0x2, 0x1f ;  /* 0x0c401f0007027f89 */ /* 0x000ee600000e0000 */
        /* <DEDUP_REMOVED lines=9> */
[----:B---3--:R-:W-:-:S03]  /*17670*/  FMNMX.FTZ R2, R7, R2, !PT ;  /* 0x0000000207027209 */ /* 0x008fc60007810000 */
[----:B------:R-:W1:Y:S04]  /*17680*/  SHFL.BFLY PT, R164, R5, 0x1, 0x1f ;  /* 0x0c201f0005a47f89 */ /* 0x000e6800000e0000 */
[----:B------:R-:W3:Y:S04]  /*17690*/  SHFL.BFLY PT, R3, R2, 0x1, 0x1f ;  /* 0x0c201f0002037f89 */ /* 0x000ee800000e0000 */
[----:B------:R-:W-:Y:S04]  /*176a0*/  LDSM.16.MT88.4 R72, [R229+0x14000] ;  /* 0x01400000e548783b */ /* 0x000fe80000004200 */
[----:B------:R-:W-:Y:S04]  /*176b0*/  LDSM.16.MT88.4 R64, [R226+0x12000] ;  /* 0x01200000e240783b */ /* 0x000fe80000004200 */
[----:B------:R-:W-:Y:S04]  /*176c0*/  LDSM.16.MT88.4 R80, [R228+0x14000] ;  /* 0x01400000e450783b */ /* 0x000fe80000004200 */
[----:B------:R-:W-:Y:S01]  /*176d0*/  LDSM.16.MT88.4 R88, [R227+0x14000] ;  /* 0x01400000e358783b */ /* 0x000fe20000004200 */
[----:B-1----:R-:W-:-:S03]  /*176e0*/  FMNMX.FTZ R164, R5, R164, !PT ;  /* 0x000000a405a47209 */ /* 0x002fc60007810000 */
[----:B------:R-:W-:Y:S01]  /*176f0*/  LDSM.16.MT88.4 R96, [R226+0x14000] ;  /* 0x01400000e260783b */ /* 0x000fe20000004200 */
[----:B---3--:R-:W-:-:S03]  /*17700*/  FMNMX.FTZ R3, R2, R3, !PT ;  /* 0x0000000302037209 */ /* 0x008fc60007810000 */
[----:B------:R-:W-:Y:S01]  /*17710*/  LDSM.16.MT88.4 R104, [R229+0x16000] ;  /* 0x01600000e568783b */ /* 0x000fe20000004200 */
[----:B------:R-:W-:-:S03]  /*17720*/  FSETP.NEU.FTZ.AND P1, PT, R164, -INF , PT ;  /* 0xff800000a400780b */ /* 0x000fc60003f3d000 */
[----:B------:R-:W-:Y:S04]  /*17730*/  LDSM.16.MT88.4 R112, [R228+0x16000] ;  /* 0x01600000e470783b */ /* 0x000fe80000004200 */
[----:B------:R-:W-:Y:S01]  /*17740*/  LDSM.16.MT88.4 R120, [R227+0x16000] ;  /* 0x01600000e378783b */ /* 0x000fe20000004200 */
[C---:B--2---:R-:W-:Y:S01]  /*17750*/  FMUL.FTZ R195, R34.reuse, R164 ;  /* 0x000000a422c37220 */ /* 0x044fe20000410000 */
[----:B------:R-:W-:-:S04]  /*17760*/  FMUL.FTZ R33, R34, R3 ;  /* 0x0000000322217220 */ /* 0x000fc80000410000 */
[----:B------:R-:W-:Y:S02]  /*17770*/  FSEL R195, R195, RZ, P1 ;  /* 0x000000ffc3c37208 */ /* 0x000fe40000800000 */
[----:B------:R-:W-:-:S03]  /*17780*/  FSETP.NEU.FTZ.AND P1, PT, R3, -INF , PT ;  /* 0xff8000000300780b */ /* 0x000fc60003f3d000 */
[-CC-:B------:R-:W-:Y:S01]  /*17790*/  FFMA.FTZ R183, R30, R34.reuse, -R195.reuse ;  /* 0x000000221eb77223 */ /* 0x180fe200000108c3 */
[----:B------:R-:W-:Y:S01]  /*177a0*/  FSEL R33, R33, RZ, P1 ;  /* 0x000000ff21217208 */ /* 0x000fe20000800000 */
[-CC-:B------:R-:W-:Y:S01]  /*177b0*/  FFMA.FTZ R182, R24, R34.reuse, -R195.reuse ;  /* 0x0000002218b67223 */ /* 0x180fe200000108c3 */
[-CC-:B------:R-:W-:Y:S01]  /*177c0*/  FFMA.FTZ R179, R40, R34.reuse, -R195.reuse ;  /* 0x0000002228b37223 */ /* 0x180fe200000108c3 */
[-C--:B------:R-:W-:Y:S01]  /*177d0*/  FFMA.FTZ R176, R50, R34.reuse, -R195 ;  /* 0x0000002232b07223 */ /* 0x080fe200000108c3 */
[----:B------:R-:W1:Y:S01]  /*177e0*/  LDSM.16.MT88.4 R40, [R229+0x12000] ;  /* 0x01200000e528783b */ /* 0x000e620000004200 */
[-CC-:B------:R-:W-:Y:S01]  /*177f0*/  FFMA.FTZ R180, R48, R34.reuse, -R33.reuse ;  /* 0x0000002230b47223 */ /* 0x180fe20000010821 */
[-CC-:B------:R-:W-:Y:S01]  /*17800*/  FFMA.FTZ R185, R28, R34.reuse, -R33.reuse ;  /* 0x000000221cb97223 */ /* 0x180fe20000010821 */
[-CC-:B------:R-:W-:Y:S01]  /*17810*/  FFMA.FTZ R181, R36, R34.reuse, -R33.reuse ;  /* 0x0000002224b57223 */ /* 0x180fe20000010821 */
[-C--:B------:R-:W-:Y:S01]  /*17820*/  FFMA.FTZ R178, R22, R34.reuse, -R33 ;  /* 0x0000002216b27223 */ /* 0x080fe20000010821 */
[----:B------:R-:W2:Y:S01]  /*17830*/  LDSM.16.MT88.4 R48, [R228+0x12000] ;  /* 0x01200000e430783b */ /* 0x000ea20000004200 */
[-CC-:B------:R-:W-:Y:S01]  /*17840*/  FFMA.FTZ R173, R14, R34.reuse, -R195.reuse ;  /* 0x000000220ead7223 */ /* 0x180fe200000108c3 */
[-C--:B------:R-:W-:Y:S01]  /*17850*/  FFMA.FTZ R2, R12, R34.reuse, -R195 ;  /* 0x000000220c027223 */ /* 0x080fe200000108c3 */
[----:B------:R-:W-:Y:S01]  /*17860*/  MUFU.EX2 R183, R183 ;  /* 0x000000b700b77308 */ /* 0x000fe20000000800 */
[----:B------:R-:W3:Y:S01]  /*17870*/  LDSM.16.MT88.4 R12, [R226+0x16000] ;  /* 0x01600000e20c783b */ /* 0x000ee20000004200 */
[-CC-:B------:R-:W-:Y:S01]  /*17880*/  FFMA.FTZ R175, R10, R34.reuse, -R33.reuse ;  /* 0x000000220aaf7223 */ /* 0x180fe20000010821 */
[-C--:B------:R-:W-:Y:S01]  /*17890*/  FFMA.FTZ R172, R8, R34.reuse, -R33 ;  /* 0x0000002208ac7223 */ /* 0x080fe20000010821 */
[-CC-:B------:R-:W-:Y:S01]  /*178a0*/  FFMA.FTZ R177, R18, R34.reuse, -R195.reuse ;  /* 0x0000002212b17223 */ /* 0x180fe200000108c3 */
[----:B------:R-:W4:Y:S01]  /*178b0*/  LDSM.16.MT88.4 R8, [R229+0x10800] ;  /* 0x01080000e508783b */ /* 0x000f220000004200 */
[-C--:B------:R-:W-:Y:S01]  /*178c0*/  FFMA.FTZ R174, R16, R34.reuse, -R195 ;  /* 0x0000002210ae7223 */ /* 0x080fe200000108c3 */
[-CC-:B------:R-:W-:Y:S01]  /*178d0*/  FFMA.FTZ R169, R6, R34.reuse, -R33.reuse ;  /* 0x0000002206a97223 */ /* 0x180fe20000010821 */
[----:B------:R-:W5:Y:S01]  /*178e0*/  MUFU.EX2 R182, R182 ;  /* 0x000000b600b67308 */ /* 0x000f620000000800 */
[-C--:B------:R-:W-:Y:S01]  /*178f0*/  FFMA.FTZ R0, R4, R34.reuse, -R33 ;  /* 0x0000002204007223 */ /* 0x080fe20000010821 */
[----:B------:R-:W4:Y:S01]  /*17900*/  LDSM.16.MT88.4 R16, [R226+0x10800] ;  /* 0x01080000e210783b */ /* 0x000f220000004200 */
[-CC-:B------:R-:W-:Y:S01]  /*17910*/  FFMA.FTZ R184, R184, R34.reuse, -R195.reuse ;  /* 0x00000022b8b87223 */ /* 0x180fe200000108c3 */
[-CC-:B------:R-:W-:Y:S01]  /*17920*/  FFMA.FTZ R187, R250, R34.reuse, -R195.reuse ;  /* 0x00000022fabb7223 */ /* 0x180fe200000108c3 */
[-CC-:B------:R-:W-:Y:S01]  /*17930*/  FFMA.FTZ R186, R186, R34.reuse, -R195.reuse ;  /* 0x00000022baba7223 */ /* 0x180fe200000108c3 */
[----:B------:R-:W4:Y:S01]  /*17940*/  LDSM.16.MT88.4 R20, [R229+0x12800] ;  /* 0x01280000e514783b */ /* 0x000f220000004200 */
[-C--:B------:R-:W-:Y:S01]  /*17950*/  FFMA.FTZ R189, R248, R34.reuse, -R195 ;  /* 0x00000022f8bd7223 */ /* 0x080fe200000108c3 */
[----:B------:R-:W-:Y:S01]  /*17960*/  MUFU.EX2 R179, R179 ;  /* 0x000000b300b37308 */ /* 0x000fe20000000800 */
[-CC-:B------:R-:W-:Y:S01]  /*17970*/  FFMA.FTZ R188, R188, R34.reuse, -R33.reuse ;  /* 0x00000022bcbc7223 */ /* 0x180fe20000010821 */
[----:B------:R-:W-:Y:S01]  /*17980*/  LDSM.16.MT88.4 R28, [R228+0x10800] ;  /* 0x01080000e41c783b */ /* 0x000fe20000004200 */
[-CC-:B------:R-:W-:Y:S01]  /*17990*/  FFMA.FTZ R191, R246, R34.reuse, -R33.reuse ;  /* 0x00000022f6bf7223 */ /* 0x180fe20000010821 */
[-CC-:B------:R-:W-:Y:S01]  /*179a0*/  FFMA.FTZ R190, R190, R34.reuse, -R33.reuse ;  /* 0x00000022bebe7223 */ /* 0x180fe20000010821 */
[-C--:B------:R-:W-:Y:S01]  /*179b0*/  FFMA.FTZ R193, R244, R34.reuse, -R33 ;  /* 0x00000022f4c17223 */ /* 0x080fe20000010821 */
[----:B------:R-:W-:Y:S01]  /*179c0*/  LDSM.16.MT88.4 R24, [R227+0x10800] ;  /* 0x01080000e318783b */ /* 0x000fe20000004200 */
[-CC-:B------:R-:W-:Y:S01]  /*179d0*/  FFMA.FTZ R197, R202, R34.reuse, -R195.reuse ;  /* 0x00000022cac57223 */ /* 0x180fe200000108c3 */
        /* <DEDUP_REMOVED lines=28> */
[----:B------:R-:W1:Y:S01]  /*17ba0*/  MUFU.EX2 R2, R2 ;  /* 0x0000000200027308 */ /* 0x000e620000000800 */
        /* <DEDUP_REMOVED lines=8> */
[----:B-1----:R-:W-:Y:S01]  /*17c30*/  F2FP.BF16.F32.PACK_AB R6, R2, R173 ;  /* 0x000000ad0206723e */ /* 0x002fe200000010ff */
[----:B------:R-:W-:-:S03]  /*17c40*/  FADD.FTZ R173, R173, R174 ;  /* 0x000000aeadad7221 */ /* 0x000fc60000010000 */
[C---:B------:R-:W-:Y:S01]  /*17c50*/  HMMA.16816.F32.BF16 R36, R128.reuse, R40, RZ ;  /* 0x000000288024723c */ /* 0x040fe200000418ff */
[----:B------:R-:W-:Y:S02]  /*17c60*/  FADD.FTZ R173, R2, R173 ;  /* 0x000000ad02ad7221 */ /* 0x000fe40000010000 */
[----:B------:R-:W-:Y:S03]  /*17c70*/  MUFU.EX2 R169, R169 ;  /* 0x000000a900a97308 */ /* 0x000fe60000000800 */
[C---:B--2---:R-:W-:Y:S05]  /*17c80*/  HMMA.16816.F32.BF16 R44, R128.reuse, R48, RZ ;  /* 0x00000030802c723c */ /* 0x044fea00000418ff */
[----:B------:R-:W1:Y:S01]  /*17c90*/  MUFU.EX2 R0, R0 ;  /* 0x0000000000007308 */ /* 0x000e620000000800 */
[----:B------:R-:W-:Y:S01]  /*17ca0*/  HMMA.16816.F32.BF16 R52, R128, R56, RZ ;  /* 0x000000388034723c */ /* 0x000fe200000418ff */
[----:B-----5:R-:W-:Y:S01]  /*17cb0*/  F2FP.BF16.F32.PACK_AB R5, R172, R175 ;  /* 0x000000afac05723e */ /* 0x020fe200000010ff */
[----:B------:R-:W-:-:S04]  /*17cc0*/  FADD.FTZ R175, R175, R178 ;  /* 0x000000b2afaf7221 */ /* 0x000fc80000010000 */
[----:B------:R-:W-:Y:S01]  /*17cd0*/  HMMA.16816.F32.BF16 R60, R128, R64, RZ ;  /* 0x00000040803c723c */ /* 0x000fe200000418ff */
[----:B------:R-:W-:Y:S01]  /*17ce0*/  MUFU.EX2 R184, R184 ;  /* 0x000000b800b87308 */ /* 0x000fe20000000800 */
[----:B------:R-:W-:-:S04]  /*17cf0*/  FADD.FTZ R172, R172, R175 ;  /* 0x000000afacac7221 */ /* 0x000fc80000010000 */
[C---:B------:R-:W-:Y:S03]  /*17d00*/  HMMA.16816.F32.BF16 R68, R128.reuse, R72, RZ ;  /* 0x000000488044723c */ /* 0x040fe600000418ff */
[----:B------:R-:W2:Y:S01]  /*17d10*/  MUFU.EX2 R187, R187 ;  /* 0x000000bb00bb7308 */ /* 0x000ea20000000800 */
        /* <DEDUP_REMOVED lines=37> */
[C---:B---3--:R-:W-:Y:S06]  /*17f70*/  HMMA.16816.F32.BF16 R124, R128.reuse, R12, RZ ;  /* 0x0000000c807c723c */ /* 0x048fec00000418ff */
[----:B------:R-:W-:Y:S01]  /*17f80*/  HMMA.16816.F32.BF16 R128, R128, R14, RZ ;  /* 0x0000000e8080723c */ /* 0x000fe200000418ff */
[----:B------:R-:W3:Y:S05]  /*17f90*/  LDSM.16.MT88.4 R12, [R228+0x12800] ;  /* 0x01280000e40c783b */ /* 0x000eea0000004200 */
[C---:B----4-:R-:W-:Y:S06]  /*17fa0*/  HMMA.16816.F32.BF16 R160, R4.reuse, R8, R160 ;  /* 0x0000000804a0723c */ /* 0x050fec00000418a0 */
[C---:B------:R-:W-:Y:S01]  /*17fb0*/  HMMA.16816.F32.BF16 R156, R4.reuse, R10, R156 ;  /* 0x0000000a049c723c */ /* 0x040fe2000004189c */
[----:B------:R-:W4:Y:S05]  /*17fc0*/  LDSM.16.MT88.4 R8, [R227+0x12800] ;  /* 0x01280000e308783b */ /* 0x000f2a0000004200 */
        /* <DEDUP_REMOVED lines=32> */
[----:B------:R-:W-:Y:S05]  /*181d0*/  LDSM.16.MT88.4 R28, [R227+0x11800] ;  /* 0x01180000e31c783b */ /* 0x000fea0000004200 */
[C---:B-----5:R-:W-:Y:S06]  /*181e0*/  HMMA.16816.F32.BF16 R76, R4.reuse, R24, R76 ;  /* 0x00000018044c723c */ /* 0x060fec000004184c */
        /* <DEDUP_REMOVED lines=21> */
[----:B----4-:R-:W-:Y:S01]  /*18340*/  HMMA.16816.F32.BF16 R160, R4, R8, R160 ;  /* 0x0000000804a0723c */ /* 0x010fe200000418a0 */
        /* <DEDUP_REMOVED lines=104> */
[C---:B------:R-:W-:Y:S01]  /*189d0*/  SHF.L.U64.HI R244, R170.reuse, 0x5, R171 ;  /* 0x00000005aaf47819 */ /* 0x040fe200000102ab */
[----:B------:R-:W-:Y:S01]  /*189e0*/  IMAD.SHL.U32 R239, R170, 0x20, RZ ;  /* 0x00000020aaef7824 */ /* 0x000fe200078e00ff */
[C---:B------:R-:W-:Y:S01]  /*189f0*/  SHF.L.U64.HI R246, R166.reuse, 0x5, R167 ;  /* 0x00000005a6f67819 */ /* 0x040fe200000102a7 */
[----:B------:R-:W-:Y:S01]  /*18a00*/  VIADD R247, R165, 0xfffffffe ;  /* 0xfffffffea5f77836 */ /* 0x000fe20000000000 */
[----:B------:R-:W-:Y:S01]  /*18a10*/  SHF.L.U32 R245, R166, 0x5, RZ ;  /* 0x00000005a6f57819 */ /* 0x000fe200000006ff */
[----:B------:R-:W-:Y:S01]  /*18a20*/  IMAD.MOV.U32 R169, RZ, RZ, R164 ;  /* 0x000000ffffa97224 */ /* 0x000fe200078e00a4 */
[----:B------:R-:W-:-:S07]  /*18a30*/  MOV R0, R3 ;  /* 0x0000000300007202 */ /* 0x000fce0000000f00 */
.L_x_4535:
        /* <DEDUP_REMOVED lines=80> */
.L_x_4528:
[----:B--2---:R-:W-:Y:S02]  /*18f40*/  R2UR UR4, R170 ;  /* 0x00000000aa0472ca */ /* 0x004fe400000e0000 */
[----:B------:R-:W-:Y:S11]  /*18f50*/  R2UR UR5, R171 ;  /* 0x00000000ab0572ca */ /* 0x000ff600000e0000 */
[----:B------:R-:W-:Y:S02]  /*18f60*/  @!UPT UIADD3 URZ, URZ, URZ, URZ ;  /* 0x0000003f3f3ff290 */ /* 0x000fe4000fffe03f */
[----:B-1----:R-:W2:Y:S02]  /*18f70*/  LD.E R8, desc[UR4][R2.64+0x40] ;  /* 0x0000400402087980 */ /* 0x002ea4000c101900 */
[----:B--2---:R-:W-:Y:S05]  /*18f80*/  IMAD.U32 R8, R8, -0x40, RZ ;  /* 0xffffffc008087824 */ /* 0x004fea00078e00ff */
[----:B------:R-:W-:Y:S02]  /*18f90*/  SHF.R.S32.HI R7, RZ, 0x1f, R8 ;  /* 0x0000001fff077819 */ /* 0x000fe40000011408 */
.L_x_4529:
[----:B------:R-:W-:Y:S05]  /*18fa0*/  BSYNC B0 ;  /* 0x0000000000007941 */ /* 0x000fea0003800000 */
.L_x_4527:
        /* <DEDUP_REMOVED lines=23> */
[C---:B------:R-:W-:Y:S02]  /*19120*/  R2UR UR24, R170.reuse ;  /* 0x00000000aa1872ca */ /* 0x040fe400000e0000 */
[----:B------:R-:W-:Y:S01]  /*19130*/  LDGSTS.E.BYPASS.LTC128B.128 [R237+0x16000], desc[UR30][R242.64+0x180] ;  /* 0x16000180f2ed7fae */ /* 0x000fe2000b901d5e */
[C---:B------:R-:W-:Y:S02]  /*19140*/  R2UR UR25, R171.reuse ;  /* 0x00000000ab1972ca */ /* 0x040fe400000e0000 */
[C---:B------:R-:W-:Y:S02]  /*19150*/  R2UR UR22, R170.reuse ;  /* 0x00000000aa1672ca */ /* 0x040fe400000e0000 */
[----:B------:R-:W-:Y:S01]  /*19160*/  LDGSTS.E.BYPASS.LTC128B.128 [R237+0x10800], desc[UR28][R6.64] ;  /* 0x1080000006ed7fae */ /* 0x000fe2000b901d5c */
[C---:B------:R-:W-:Y:S02]  /*19170*/  R2UR UR23, R171.reuse ;  /* 0x00000000ab1772ca */ /* 0x040fe400000e0000 */
[C---:B------:R-:W-:Y:S02]  /*19180*/  R2UR UR20, R170.reuse ;  /* 0x00000000aa1472ca */ /* 0x040fe400000e0000 */
[----:B------:R-:W-:Y:S01]  /*19190*/  R2UR UR21, R171 ;  /* 0x00000000ab1572ca */ /* 0x000fe200000e0000 */
[----:B------:R-:W-:Y:S01]  /*191a0*/  LDGSTS.E.BYPASS.LTC128B.128 [R237+0x12800], desc[UR26][R6.64+0x80] ;  /* 0x1280008006ed7fae */ /* 0x000fe2000b901d5a */
[----:B------:R-:W-:Y:S02]  /*191b0*/  IADD3 R4, P0, R239, R6, RZ ;  /* 0x00000006ef047210 */ /* 0x000fe40007f1e0ff */
[----:B------:R-:W-:Y:S02]  /*191c0*/  R2UR UR18, R170 ;  /* 0x00000000aa1272ca */ /* 0x000fe400000e0000 */
        /* <DEDUP_REMOVED lines=18> */
[----:B------:R1:W-:Y:S01]  /*192f0*/  LDGSTS.E.BYPASS.LTC128B.128 [R237+0x17000], desc[UR14][R4.64+0x180] ;  /* 0x1700018004ed7fae */ /* 0x0003e2000b901d4e */
[C---:B------:R-:W-:Y:S02]  /*19300*/  R2UR UR9, R171.reuse ;  /* 0x00000000ab0972ca */ /* 0x040fe400000e0000 */
[----:B------:R-:W-:Y:S02]  /*19310*/  R2UR UR4, R170 ;  /* 0x00000000aa0472ca */ /* 0x000fe400000e0000 */
[----:B------:R-:W-:Y:S01]  /*19320*/  LDGSTS.E.BYPASS.LTC128B.128 [R237+0x11800], desc[UR12][R12.64] ;  /* 0x118000000ced7fae */ /* 0x000fe2000b901d4c */
[----:B------:R-:W-:Y:S02]  /*19330*/  R2UR UR5, R171 ;  /* 0x00000000ab0572ca */ /* 0x000fe400000e0000 */
[----:B------:R-:W-:Y:S02]  /*19340*/  ISETP.GE.AND P0, PT, R247, 0x1, PT ;  /* 0x00000001f700780c */ /* 0x000fe40003f06270 */
[----:B------:R-:W-:Y:S05]  /*19350*/  LDGSTS.E.BYPASS.LTC128B.128 [R237+0x13800], desc[UR10][R12.64+0x80] ;  /* 0x138000800ced7fae */ /* 0x000fea000b901d4a */
[----:B------:R-:W-:Y:S05]  /*19360*/  LDGSTS.E.BYPASS.LTC128B.128 [R237+0x15800], desc[UR8][R12.64+0x100] ;  /* 0x158001000ced7fae */ /* 0x000fea000b901d48 */
[----:B------:R2:W-:Y:S05]  /*19370*/  LDGSTS.E.BYPASS.LTC128B.128 [R237+0x17800], desc[UR4][R12.64+0x180] ;  /* 0x178001800ced7fae */ /* 0x0005ea000b901d44 */
[----:B------:R-:W-:Y:S05]  /*19380*/  LDSM.16.M88.4 R32, [R225] ;  /* 0x00000000e120783b */ /* 0x000fea0000000200 */
[----:B------:R-:W1:Y:S05]  /*19390*/  LDSM.16.M88.4 R8, [R224+0x8000] ;  /* 0x00800000e008783b */ /* 0x000e6a0000000200 */
[----:B------:R-:W2:Y:S05]  /*193a0*/  LDSM.16.M88.4 R16, [R224+0x8800] ;  /* 0x00880000e010783b */ /* 0x000eaa0000000200 */
[----:B------:R-:W3:Y:S05]  /*193b0*/  LDSM.16.M88.4 R24, [R224+0x9000] ;  /* 0x00900000e018783b */ /* 0x000eea0000000200 */
[----:B------:R-:W4:Y:S05]  /*193c0*/  LDSM.16.M88.4 R164, [R224+0x9800] ;  /* 0x00980000e0a4783b */ /* 0x000f2a0000000200 */
[----:B------:R-:W0:Y:S05]  /*193d0*/  LDGDEPBAR ;  /* 0x00000000000079af */ /* 0x000e2a0000000000 */
[----:B------:R-:W-:Y:S05]  /*193e0*/  LDSM.16.M88.4 R172, [R223] ;  /* 0x00000000dfac783b */ /* 0x000fea0000000200 */
[----:B------:R-:W5:Y:S05]  /*193f0*/  LDSM.16.M88.4 R176, [R222] ;  /* 0x00000000deb0783b */ /* 0x000f6a0000000200 */
[----:B------:R-:W5:Y:S05]  /*19400*/  LDSM.16.M88.4 R180, [R218] ;  /* 0x00000000dab4783b */ /* 0x000f6a0000000200 */
[----:B------:R-:W5:Y:S01]  /*19410*/  LDSM.16.M88.4 R184, [R217] ;  /* 0x00000000d9b8783b */ /* 0x000f620000000200 */
[C---:B-1----:R-:W-:Y:S04]  /*19420*/  HMMA.16816.F32.BF16 R4, R32.reuse, R8, RZ ;  /* 0x000000082004723c */ /* 0x042fe800000418ff */
[----:B------:R-:W1:Y:S02]  /*19430*/  LDSM.16.M88.4 R188, [R216] ;  /* 0x00000000d8bc783b */ /* 0x000e640000000200 */
[C---:B------:R-:W-:Y:S03]  /*19440*/  HMMA.16816.F32.BF16 R8, R32.reuse, R10, RZ ;  /* 0x0000000a2008723c */ /* 0x040fe600000418ff */
[----:B------:R-:W-:Y:S03]  /*19450*/  LDSM.16.M88.4 R192, [R221] ;  /* 0x00000000ddc0783b */ /* 0x000fe60000000200 */
[C---:B--2---:R-:W-:Y:S02]  /*19460*/  HMMA.16816.F32.BF16 R12, R32.reuse, R16, RZ ;  /* 0x00000010200c723c */ /* 0x044fe400000418ff */
[----:B------:R-:W2:Y:S04]  /*19470*/  LDSM.16.M88.4 R196, [R219+0x8000] ;  /* 0x00800000dbc4783b */ /* 0x000ea80000000200 */
[C---:B------:R-:W-:Y:S01]  /*19480*/  HMMA.16816.F32.BF16 R16, R32.reuse, R18, RZ ;  /* 0x000000122010723c */ /* 0x040fe200000418ff */
[----:B------:R-:W-:Y:S05]  /*19490*/  LDSM.16.M88.4 R200, [R219+0x9000] ;  /* 0x00900000dbc8783b */ /* 0x000fea0000000200 */
[C---:B---3--:R-:W-:Y:S01]  /*194a0*/  HMMA.16816.F32.BF16 R20, R32.reuse, R24, RZ ;  /* 0x000000182014723c */ /* 0x048fe200000418ff */
[----:B------:R-:W3:Y:S05]  /*194b0*/  LD.E R248, desc[UR4][R2.64+0x18c] ;  /* 0x00018c0402f87980 */ /* 0x000eea000c101900 */
[C---:B------:R-:W-:Y:S06]  /*194c0*/  HMMA.16816.F32.BF16 R24, R32.reuse, R26, RZ ;  /* 0x0000001a2018723c */ /* 0x040fec00000418ff */
[C---:B----4-:R-:W-:Y:S06]  /*194d0*/  HMMA.16816.F32.BF16 R28, R32.reuse, R164, RZ ;  /* 0x000000a4201c723c */ /* 0x050fec00000418ff */
[----:B------:R-:W-:Y:S01]  /*194e0*/  HMMA.16816.F32.BF16 R32, R32, R166, RZ ;  /* 0x000000a62020723c */ /* 0x000fe200000418ff */
[----:B------:R-:W4:Y:S05]  /*194f0*/  LDSM.16.M88.4 R164, [R219+0x8800] ;  /* 0x00880000dba4783b */ /* 0x000f2a0000000200 */
[C---:B-----5:R-:W-:Y:S06]  /*19500*/  HMMA.16816.F32.BF16 R4, R172.reuse, R176, R4 ;  /* 0x000000b0ac04723c */ /* 0x060fec0000041804 */
[C---:B------:R-:W-:Y:S01]  /*19510*/  HMMA.16816.F32.BF16 R8, R172.reuse, R178, R8 ;  /* 0x000000b2ac08723c */ /* 0x040fe20000041808 */
[----:B------:R-:W5:Y:S05]  /*19520*/  LDSM.16.M88.4 R176, [R219+0x9800] ;  /* 0x00980000dbb0783b */ /* 0x000f6a0000000200 */
[C---:B------:R-:W-:Y:S06]  /*19530*/  HMMA.16816.F32.BF16 R12, R172.reuse, R180, R12 ;  /* 0x000000b4ac0c723c */ /* 0x040fec000004180c */
[C---:B------:R-:W-:Y:S01]  /*19540*/  HMMA.16816.F32.BF16 R16, R172.reuse, R182, R16 ;  /* 0x000000b6ac10723c */ /* 0x040fe20000041810 */
[----:B------:R-:W-:Y:S05]  /*19550*/  LDSM.16.M88.4 R180, [R220] ;  /* 0x00000000dcb4783b */ /* 0x000fea0000000200 */
[C---:B------:R-:W-:Y:S06]  /*19560*/  HMMA.16816.F32.BF16 R20, R172.reuse, R184, R20 ;  /* 0x000000b8ac14723c */ /* 0x040fec0000041814 */
[C---:B------:R-:W-:Y:S01]  /*19570*/  HMMA.16816.F32.BF16 R24, R172.reuse, R186, R24 ;  /* 0x000000baac18723c */ /* 0x040fe20000041818 */
[----:B------:R-:W5:Y:S05]  /*19580*/  LDSM.16.M88.4 R184, [R215] ;  /* 0x00000000d7b8783b */ /* 0x000f6a0000000200 */
[C---:B-1----:R-:W-:Y:S06]  /*19590*/  HMMA.16816.F32.BF16 R28, R172.reuse, R188, R28 ;  /* 0x000000bcac1c723c */ /* 0x042fec000004181c */
[----:B------:R-:W-:Y:S01]  /*195a0*/  HMMA.16816.F32.BF16 R32, R172, R190, R32 ;  /* 0x000000beac20723c */ /* 0x000fe20000041820 */
[----:B------:R-:W1:Y:S05]  /*195b0*/  LDSM.16.M88.4 R172, [R215+0x800] ;  /* 0x00080000d7ac783b */ /* 0x000e6a0000000200 */
[C---:B--2---:R-:W-:Y:S01]  /*195c0*/  HMMA.16816.F32.BF16 R4, R192.reuse, R196, R4 ;  /* 0x000000c4c004723c */ /* 0x044fe20000041804 */
[----:B------:R-:W2:Y:S05]  /*195d0*/  LDSM.16.M88.4 R188, [R215+0x1000] ;  /* 0x00100000d7bc783b */ /* 0x000eaa0000000200 */
[C---:B------:R-:W-:Y:S01]  /*195e0*/  HMMA.16816.F32.BF16 R8, R192.reuse, R198, R8 ;  /* 0x000000c6c008723c */ /* 0x040fe20000041808 */
[----:B------:R-:W-:Y:S05]  /*195f0*/  LDSM.16.M88.4 R196, [R225+0x2000] ;  /* 0x00200000e1c4783b */ /* 0x000fea0000000200 */
[C---:B----4-:R-:W-:Y:S06]  /*19600*/  HMMA.16816.F32.BF16 R12, R192.reuse, R164, R12 ;  /* 0x000000a4c00c723c */ /* 0x050fec000004180c */
[C---:B------:R-:W-:Y:S01]  /*19610*/  HMMA.16816.F32.BF16 R16, R192.reuse, R166, R16 ;  /* 0x000000a6c010723c */ /* 0x040fe20000041810 */
[----:B------:R-:W4:Y:S05]  /*19620*/  LDSM.16.M88.4 R164, [R215+0x1800] ;  /* 0x00180000d7a4783b */ /* 0x000f2a0000000200 */
[C---:B------:R-:W-:Y:S06]  /*19630*/  HMMA.16816.F32.BF16 R20, R192.reuse, R200, R20 ;  /* 0x000000c8c014723c */ /* 0x040fec0000041814 */
[C---:B------:R-:W-:Y:S01]  /*19640*/  HMMA.16816.F32.BF16 R24, R192.reuse, R202, R24 ;  /* 0x000000cac018723c */ /* 0x040fe20000041818 */
[----:B------:R-:W4:Y:S05]  /*19650*/  LDSM.16.M88.4 R200, [R224+0xa000] ;  /* 0x00a00000e0c8783b */ /* 0x000f2a0000000200 */
[C---:B-----5:R-:W-:Y:S06]  /*19660*/  HMMA.16816.F32.BF16 R28, R192.reuse, R176, R28 ;  /* 0x000000b0c01c723c */ /* 0x060fec000004181c */
[----:B------:R-:W-:Y:S01]  /*19670*/  HMMA.16816.F32.BF16 R32, R192, R178, R32 ;  /* 0x000000b2c020723c */ /* 0x000fe20000041820 */
[----:B------:R-:W-:Y:S05]  /*19680*/  LDSM.16.M88.4 R176, [R224+0xb000] ;  /* 0x00b00000e0b0783b */ /* 0x000fea0000000200 */
[C---:B------:R-:W-:Y:S01]  /*19690*/  HMMA.16816.F32.BF16 R4, R180.reuse, R184, R4 ;  /* 0x000000b8b404723c */ /* 0x040fe20000041804 */
[----:B------:R-:W-:Y:S05]  /*196a0*/  LDSM.16.M88.4 R192, [R214] ;  /* 0x00000000d6c0783b */ /* 0x000fea0000000200 */
        /* <DEDUP_REMOVED lines=10> */
[----:B------:R-:W4:Y:S05]  /*19750*/  LDSM.16.M88.4 R164, [R213] ;  /* 0x00000000d5a4783b */ /* 0x000f2a0000000200 */
[C---:B------:R-:W-:Y:S01]  /*19760*/  HMMA.16816.F32.BF16 R4, R196.reuse, R200, R4 ;  /* 0x000000c8c404723c */ /* 0x040fe20000041804 */
[----:B------:R-:W5:Y:S05]  /*19770*/  LDSM.16.M88.4 R180, [R212] ;  /* 0x00000000d4b4783b */ /* 0x000f6a0000000200 */
[C---:B------:R-:W-:Y:S01]  /*19780*/  HMMA.16816.F32.BF16 R8, R196.reuse, R202, R8 ;  /* 0x000000cac408723c */ /* 0x040fe20000041808 */
[----:B------:R-:W5:Y:S05]  /*19790*/  LDSM.16.M88.4 R200, [R211] ;  /* 0x00000000d3c8783b */ /* 0x000f6a0000000200 */
        /* <DEDUP_REMOVED lines=8> */
[----:B------:R-:W1:Y:S05]  /*19820*/  LDSM.16.M88.4 R184, [R219+0xa800] ;  /* 0x00a80000dbb8783b */ /* 0x000e6a0000000200 */
[C---:B--2---:R-:W-:Y:S01]  /*19830*/  HMMA.16816.F32.BF16 R4, R188.reuse, R192, R4 ;  /* 0x000000c0bc04723c */ /* 0x044fe20000041804 */
[----:B------:R-:W2:Y:S05]  /*19840*/  LDSM.16.M88.4 R196, [R219+0xb000] ;  /* 0x00b00000dbc4783b */ /* 0x000eaa0000000200 */
[C---:B------:R-:W-:Y:S01]  /*19850*/  HMMA.16816.F32.BF16 R8, R188.reuse, R194, R8 ;  /* 0x000000c2bc08723c */ /* 0x040fe20000041808 */
[----:B------:R-:W2:Y:S05]  /*19860*/  LDSM.16.M88.4 R192, [R219+0xb800] ;  /* 0x00b80000dbc0783b */ /* 0x000eaa0000000200 */
[C---:B----4-:R-:W-:Y:S06]  /*19870*/  HMMA.16816.F32.BF16 R12, R188.reuse, R164, R12 ;  /* 0x000000a4bc0c723c */ /* 0x050fec000004180c */
[C---:B------:R-:W-:Y:S01]  /*19880*/  HMMA.16816.F32.BF16 R16, R188.reuse, R166, R16 ;  /* 0x000000a6bc10723c */ /* 0x040fe20000041810 */
[----:B------:R-:W-:Y:S05]  /*19890*/  LDSM.16.M88.4 R164, [R220+0x2000] ;  /* 0x00200000dca4783b */ /* 0x000fea0000000200 */
[C---:B-----5:R-:W-:Y:S06]  /*198a0*/  HMMA.16816.F32.BF16 R20, R188.reuse, R180, R20 ;  /* 0x000000b4bc14723c */ /* 0x060fec0000041814 */
[C---:B------:R-:W-:Y:S01]  /*198b0*/  HMMA.16816.F32.BF16 R24, R188.reuse, R182, R24 ;  /* 0x000000b6bc18723c */ /* 0x040fe20000041818 */
[----:B------:R-:W4:Y:S05]  /*198c0*/  LDSM.16.M88.4 R180, [R215+0x2000] ;  /* 0x00200000d7b4783b */ /* 0x000f2a0000000200 */
[C---:B------:R-:W-:Y:S06]  /*198d0*/  HMMA.16816.F32.BF16 R28, R188.reuse, R200, R28 ;  /* 0x000000c8bc1c723c */ /* 0x040fec000004181c */
[----:B------:R-:W-:Y:S01]  /*198e0*/  HMMA.16816.F32.BF16 R32, R188, R202, R32 ;  /* 0x000000cabc20723c */ /* 0x000fe20000041820 */
[----:B------:R-:W5:Y:S05]  /*198f0*/  LDSM.16.M88.4 R188, [R215+0x2800] ;  /* 0x00280000d7bc783b */ /* 0x000f6a0000000200 */
[C---:B-1----:R-:W-:Y:S01]  /*19900*/  HMMA.16816.F32.BF16 R4, R172.reuse, R176, R4 ;  /* 0x000000b0ac04723c */ /* 0x042fe20000041804 */
[----:B------:R-:W1:Y:S05]  /*19910*/  LDSM.16.M88.4 R200, [R215+0x3000] ;  /* 0x00300000d7c8783b */ /* 0x000e6a0000000200 */
[C---:B------:R-:W-:Y:S01]  /*19920*/  HMMA.16816.F32.BF16 R8, R172.reuse, R178, R8 ;  /* 0x000000b2ac08723c */ /* 0x040fe20000041808 */
[----:B------:R-:W3:Y:S05]  /*19930*/  LDSM.16.M88.4 R176, [R215+0x3800] ;  /* 0x00380000d7b0783b */ /* 0x000eea0000000200 */
[C---:B------:R-:W-:Y:S06]  /*19940*/  HMMA.16816.F32.BF16 R12, R172.reuse, R184, R12 ;  /* 0x000000b8ac0c723c */ /* 0x040fec000004180c */
[C---:B------:R-:W-:Y:S01]  /*19950*/  HMMA.16816.F32.BF16 R16, R172.reuse, R186, R16 ;  /* 0x000000baac10723c */ /* 0x040fe20000041810 */
[----:B------:R-:W-:Y:S05]  /*19960*/  LDSM.16.M88.4 R184, [R225+0x4000] ;  /* 0x00400000e1b8783b */ /* 0x000fea0000000200 */
[C---:B--2---:R-:W-:Y:S06]  /*19970*/  HMMA.16816.F32.BF16 R20, R172.reuse, R196, R20 ;  /* 0x000000c4ac14723c */ /* 0x044fec0000041814 */
[C---:B------:R-:W-:Y:S01]  /*19980*/  HMMA.16816.F32.BF16 R24, R172.reuse, R198, R24 ;  /* 0x000000c6ac18723c */ /* 0x040fe20000041818 */
[----:B------:R-:W2:Y:S05]  /*19990*/  LDSM.16.M88.4 R196, [R224+0xc000] ;  /* 0x00c00000e0c4783b */ /* 0x000eaa0000000200 */
[C---:B------:R-:W-:Y:S06]  /*199a0*/  HMMA.16816.F32.BF16 R28, R172.reuse, R192, R28 ;  /* 0x000000c0ac1c723c */ /* 0x040fec000004181c */
[----:B------:R-:W-:Y:S01]  /*199b0*/  HMMA.16816.F32.BF16 R32, R172, R194, R32 ;  /* 0x000000c2ac20723c */ /* 0x000fe20000041820 */
[----:B------:R-:W2:Y:S05]  /*199c0*/  LDSM.16.M88.4 R172, [R224+0xc800] ;  /* 0x00c80000e0ac783b */ /* 0x000eaa0000000200 */
[C---:B----4-:R-:W-:Y:S01]  /*199d0*/  HMMA.16816.F32.BF16 R4, R164.reuse, R180, R4 ;  /* 0x000000b4a404723c */ /* 0x050fe20000041804 */
[----:B------:R-:W4:Y:S05]  /*199e0*/  LDSM.16.M88.4 R192, [R224+0xd000] ;  /* 0x00d00000e0c0783b */ /* 0x000f2a0000000200 */
[C---:B------:R-:W-:Y:S01]  /*199f0*/  HMMA.16816.F32.BF16 R8, R164.reuse, R182, R8 ;  /* 0x000000b6a408723c */ /* 0x040fe20000041808 */
[----:B------:R-:W4:Y:S05]  /*19a00*/  LDSM.16.M88.4 R180, [R224+0xd800] ;  /* 0x00d80000e0b4783b */ /* 0x000f2a0000000200 */
[C---:B-----5:R-:W-:Y:S06]  /*19a10*/  HMMA.16816.F32.BF16 R12, R164.reuse, R188, R12 ;  /* 0x000000bca40c723c */ /* 0x060fec000004180c */
[C---:B------:R-:W-:Y:S01]  /*19a20*/  HMMA.16816.F32.BF16 R16, R164.reuse, R190, R16 ;  /* 0x000000bea410723c */ /* 0x040fe20000041810 */
[----:B------:R-:W-:Y:S05]  /*19a30*/  LDSM.16.M88.4 R188, [R223+0x4000] ;  /* 0x00400000dfbc783b */ /* 0x000fea0000000200 */
[C---:B-1----:R-:W-:Y:S06]  /*19a40*/  HMMA.16816.F32.BF16 R20, R164.reuse, R200, R20 ;  /* 0x000000c8a414723c */ /* 0x042fec0000041814 */
[C---:B------:R-:W-:Y:S01]  /*19a50*/  HMMA.16816.F32.BF16 R24, R164.reuse, R202, R24 ;  /* 0x000000caa418723c */ /* 0x040fe20000041818 */
[----:B------:R-:W1:Y:S05]  /*19a60*/  LDSM.16.M88.4 R200, [R210] ;  /* 0x00000000d2c8783b */ /* 0x000e6a0000000200 */
[C---:B---3--:R-:W-:Y:S06]  /*19a70*/  HMMA.16816.F32.BF16 R28, R164.reuse, R176, R28 ;  /* 0x000000b0a41c723c */ /* 0x048fec000004181c */
[----:B------:R-:W-:Y:S01]  /*19a80*/  HMMA.16816.F32.BF16 R32, R164, R178, R32 ;  /* 0x000000b2a420723c */ /* 0x000fe20000041820 */
[----:B------:R-:W3:Y:S05]  /*19a90*/  LDSM.16.M88.4 R164, [R209] ;  /* 0x00000000d1a4783b */ /* 0x000eea0000000200 */
[C---:B--2---:R-:W-:Y:S01]  /*19aa0*/  HMMA.16816.F32.BF16 R4, R184.reuse, R196, R4 ;  /* 0x000000c4b804723c */ /* 0x044fe20000041804 */
[----:B------:R-:W-:Y:S05]  /*19ab0*/  LDSM.16.M88.4 R176, [R207] ;  /* 0x00000000cfb0783b */ /* 0x000fea0000000200 */
[C---:B------:R-:W-:Y:S01]  /*19ac0*/  HMMA.16816.F32.BF16 R8, R184.reuse, R198, R8 ;  /* 0x000000c6b808723c */ /* 0x040fe20000041808 */
[----:B------:R-:W-:Y:S05]  /*19ad0*/  LDSM.16.M88.4 R196, [R219+0xc000] ;  /* 0x00c00000dbc4783b */ /* 0x000fea0000000200 */
[C---:B------:R-:W-:Y:S06]  /*19ae0*/  HMMA.16816.F32.BF16 R12, R184.reuse, R172, R12 ;  /* 0x000000acb80c723c */ /* 0x040fec000004180c */
[C---:B------:R-:W-:Y:S01]  /*19af0*/  HMMA.16816.F32.BF16 R16, R184.reuse, R174, R16 ;  /* 0x000000aeb810723c */ /* 0x040fe20000041810 */
[----:B------:R-:W2:Y:S05]  /*19b00*/  LDSM.16.M88.4 R172, [R208] ;  /* 0x00000000d0ac783b */ /* 0x000eaa0000000200 */
[C---:B----4-:R-:W-:Y:S06]  /*19b10*/  HMMA.16816.F32.BF16 R20, R184.reuse, R192, R20 ;  /* 0x000000c0b814723c */ /* 0x050fec0000041814 */
        /* <DEDUP_REMOVED lines=8> */
[----:B------:R-:W1:Y:S05]  /*19ba0*/  LDSM.16.M88.4 R200, [R219+0xd800] ;  /* 0x00d80000dbc8783b */ /* 0x000e6a0000000200 */
[C---:B---3--:R-:W-:Y:S06]  /*19bb0*/  HMMA.16816.F32.BF16 R12, R188.reuse, R164, R12 ;  /* 0x000000a4bc0c723c */ /* 0x048fec000004180c */
[C---:B------:R-:W-:Y:S01]  /*19bc0*/  HMMA.16816.F32.BF16 R16, R188.reuse, R166, R16 ;  /* 0x000000a6bc10723c */ /* 0x040fe20000041810 */
[----:B------:R-:W-:Y:S05]  /*19bd0*/  LDSM.16.M88.4 R164, [R220+0x4000] ;  /* 0x00400000dca4783b */ /* 0x000fea0000000200 */
[C---:B--2---:R-:W-:Y:S06]  /*19be0*/  HMMA.16816.F32.BF16 R20, R188.reuse, R172, R20 ;  /* 0x000000acbc14723c */ /* 0x044fec0000041814 */
[C---:B------:R-:W-:Y:S01]  /*19bf0*/  HMMA.16816.F32.BF16 R24, R188.reuse, R174, R24 ;  /* 0x000000aebc18723c */ /* 0x040fe20000041818 */
[----:B------:R-:W2:Y:S05]  /*19c00*/  LDSM.16.M88.4 R172, [R215+0x4000] ;  /* 0x00400000d7ac783b */ /* 0x000eaa0000000200 */
[C---:B------:R-:W-:Y:S06]  /*19c10*/  HMMA.16816.F32.BF16 R28, R188.reuse, R176, R28 ;  /* 0x000000b0bc1c723c */ /* 0x040fec000004181c */
[----:B------:R-:W-:Y:S01]  /*19c20*/  HMMA.16816.F32.BF16 R32, R188, R178, R32 ;  /* 0x000000b2bc20723c */ /* 0x000fe20000041820 */
[----:B------:R-:W3:Y:S05]  /*19c30*/  LDSM.16.M88.4 R176, [R215+0x4800] ;  /* 0x00480000d7b0783b */ /* 0x000eea0000000200 */
        /* <DEDUP_REMOVED lines=12> */
[----:B------:R-:W5:Y:S05]  /*19d00*/  LDSM.16.M88.4 R192, [R224+0xe800] ;  /* 0x00e80000e0c0783b */ /* 0x000f6a0000000200 */
[C---:B--2---:R-:W-:Y:S01]  /*19d10*/  HMMA.16816.F32.BF16 R4, R164.reuse, R172, R4 ;  /* 0x000000aca404723c */ /* 0x044fe20000041804 */
[----:B------:R-:W2:Y:S05]  /*19d20*/  LDSM.16.M88.4 R200, [R224+0xf000] ;  /* 0x00f00000e0c8783b */ /* 0x000eaa0000000200 */
[C---:B------:R-:W-:Y:S01]  /*19d30*/  HMMA.16816.F32.BF16 R8, R164.reuse, R174, R8 ;  /* 0x000000aea408723c */ /* 0x040fe20000041808 */
[----:B------:R-:W2:Y:S05]  /*19d40*/  LDSM.16.M88.4 R172, [R224+0xf800] ;  /* 0x00f80000e0ac783b */ /* 0x000eaa0000000200 */
        /* <DEDUP_REMOVED lines=8> */
[----:B------:R-:W4:Y:S05]  /*19dd0*/  LDSM.16.M88.4 R164, [R205] ;  /* 0x00000000cda4783b */ /* 0x000f2a0000000200 */
[C---:B-1----:R-:W-:Y:S01]  /*19de0*/  HMMA.16816.F32.BF16 R4, R180.reuse, R184, R4 ;  /* 0x000000b8b404723c */ /* 0x042fe20000041804 */
[----:B------:R-:W1:Y:S05]  /*19df0*/  LDSM.16.M88.4 R196, [R204] ;  /* 0x00000000ccc4783b */ /* 0x000e6a0000000200 */
[C---:B------:R-:W-:Y:S01]  /*19e00*/  HMMA.16816.F32.BF16 R8, R180.reuse, R186, R8 ;  /* 0x000000bab408723c */ /* 0x040fe20000041808 */
[----:B------:R-:W1:Y:S05]  /*19e10*/  LDSM.16.M88.4 R184, [R168] ;  /* 0x00000000a8b8783b */ /* 0x000e6a0000000200 */
        /* <DEDUP_REMOVED lines=8> */
[----:B------:R-:W-:Y:S05]  /*19ea0*/  LDSM.16.M88.4 R172, [R219+0xf000] ;  /* 0x00f00000dbac783b */ /* 0x000fea0000000200 */
[----:B------:R-:W-:Y:S01]  /*19eb0*/  LDSM.16.M88.4 R180, [R219+0xf800] ;  /* 0x00f80000dbb4783b */ /* 0x000fe20000000200 */
[C---:B---3--:R-:W-:Y:S06]  /*19ec0*/  HMMA.16816.F32.BF16 R4, R176.reuse, R188, R4 ;  /* 0x000000bcb004723c */ /* 0x048fec0000041804 */
[C---:B------:R-:W-:Y:S01]  /*19ed0*/  HMMA.16816.F32.BF16 R8, R176.reuse, R190, R8 ;  /* 0x000000beb008723c */ /* 0x040fe20000041808 */
[----:B------:R-:W-:Y:S05]  /*19ee0*/  LDSM.16.M88.4 R188, [R220+0x6000] ;  /* 0x00600000dcbc783b */ /* 0x000fea0000000200 */
[C---:B----4-:R-:W-:Y:S06]  /*19ef0*/  HMMA.16816.F32.BF16 R12, R176.reuse, R164, R12 ;  /* 0x000000a4b00c723c */ /* 0x050fec000004180c */
[C---:B------:R-:W-:Y:S01]  /*19f00*/  HMMA.16816.F32.BF16 R16, R176.reuse, R166, R16 ;  /* 0x000000a6b010723c */ /* 0x040fe20000041810 */
[----:B------:R-:W3:Y:S05]  /*19f10*/  LDSM.16.M88.4 R164, [R219+0xe800] ;  /* 0x00e80000dba4783b */ /* 0x000eea0000000200 */
[C---:B-1----:R-:W-:Y:S06]  /*19f20*/  HMMA.16816.F32.BF16 R20, R176.reuse, R196, R20 ;  /* 0x000000c4b014723c */ /* 0x042fec0000041814 */
[C---:B------:R-:W-:Y:S01]  /*19f30*/  HMMA.16816.F32.BF16 R24, R176.reuse, R198, R24 ;  /* 0x000000c6b018723c */ /* 0x040fe20000041818 */
[----:B------:R-:W1:Y:S05]  /*19f40*/  LDSM.16.M88.4 R196, [R215+0x6000] ;  /* 0x00600000d7c4783b */ /* 0x000e6a0000000200 */
[C---:B------:R-:W-:Y:S06]  /*19f50*/  HMMA.16816.F32.BF16 R28, R176.reuse, R184, R28 ;  /* 0x000000b8b01c723c */ /* 0x040fec000004181c */
[----:B------:R-:W-:Y:S06]  /*19f60*/  HMMA.16816.F32.BF16 R32, R176, R186, R32 ;  /* 0x000000bab020723c */ /* 0x000fec0000041820 */
[C---:B--2---:R-:W-:Y:S06]  /*19f70*/  HMMA.16816.F32.BF16 R4, R192.reuse, R200, R4 ;  /* 0x000000c8c004723c */ /* 0x044fec0000041804 */
[C---:B------:R-:W-:Y:S06]  /*19f80*/  HMMA.16816.F32.BF16 R8, R192.reuse, R202, R8 ;  /* 0x000000cac008723c */ /* 0x040fec0000041808 */
[C---:B---3--:R-:W-:Y:S06]  /*19f90*/  HMMA.16816.F32.BF16 R12, R192.reuse, R164, R12 ;  /* 0x000000a4c00c723c */ /* 0x048fec000004180c */
[C---:B------:R-:W-:Y:S01]  /*19fa0*/  HMMA.16816.F32.BF16 R16, R192.reuse, R166, R16 ;  /* 0x000000a6c010723c */ /* 0x040fe20000041810 */
[----:B------:R-:W2:Y:S05]  /*19fb0*/  LDSM.16.M88.4 R164, [R215+0x6800] ;  /* 0x00680000d7a4783b */ /* 0x000eaa0000000200 */
[C---:B------:R-:W-:Y:S06]  /*19fc0*/  HMMA.16816.F32.BF16 R20, R192.reuse, R172, R20 ;  /* 0x000000acc014723c */ /* 0x040fec0000041814 */
[C---:B------:R-:W-:Y:S06]  /*19fd0*/  HMMA.16816.F32.BF16 R24, R192.reuse, R174, R24 ;  /* 0x000000aec018723c */ /* 0x040fec0000041818 */
[C---:B------:R-:W-:Y:S06]  /*19fe0*/  HMMA.16816.F32.BF16 R28, R192.reuse, R180, R28 ;  /* 0x000000b4c01c723c */ /* 0x040fec000004181c */
[----:B------:R-:W-:Y:S06]  /*19ff0*/  HMMA.16816.F32.BF16 R32, R192, R182, R32 ;  /* 0x000000b6c020723c */ /* 0x000fec0000041820 */
[C---:B-1----:R-:W-:Y:S06]  /*1a000*/  HMMA.16816.F32.BF16 R4, R188.reuse, R196, R4 ;  /* 0x000000c4bc04723c */ /* 0x042fec0000041804 */
[C---:B------:R-:W-:Y:S06]  /*1a010*/  HMMA.16816.F32.BF16 R8, R188.reuse, R198, R8 ;  /* 0x000000c6bc08723c */ /* 0x040fec0000041808 */
[C---:B--2---:R-:W-:Y:S06]  /*1a020*/  HMMA.16816.F32.BF16 R12, R188.reuse, R164, R12 ;  /* 0x000000a4bc0c723c */ /* 0x044fec000004180c */
        /* <DEDUP_REMOVED lines=45> */
[----:B------:R1:W1:Y:S10]  /*1a300*/  MUFU.TANH R198, R16 ;  /* 0x0000001000c67308 */ /* 0x0002740000002400 */
[----:B------:R1:W1:Y:S10]  /*1a310*/  MUFU.TANH R200, R17 ;  /* 0x0000001100c87308 */ /* 0x0002740000002400 */
        /* <DEDUP_REMOVED lines=40> */
[----:B-1----:R-:W2:Y:S11]  /*1a5a0*/  LD.E R13, desc[UR4][R2.64+0x170] ;  /* 0x00017004020d7980 */ /* 0x002eb6000c101900 */
[----:B------:R-:W-:Y:S01]  /*1a5b0*/  @!UPT UIADD3 URZ, URZ, URZ, URZ ;  /* 0x0000003f3f3ff290 */ /* 0x000fe2000fffe03f */
[----:B------:R-:W3:Y:S01]  /*1a5c0*/  LD.E.64 R16, desc[UR8][R2.64+0x20] ;  /* 0x0000200802107980 */ /* 0x000ee2000c101b00 */
        /* <DEDUP_REMOVED lines=32> */
[----:B------:R-:W-:Y:S02]  /*1a7d0*/  LOP3.LUT R4, RZ, R13, RZ, 0x33, !PT ;  /* 0x0000000dff047212 */ /* 0x000fe400078e33ff */
[----:B------:R-:W-:Y:S05]  /*1a7e0*/  ISETP.NE.AND P2, PT, R13, RZ, PT ;  /* 0x000000ff0d00720c */ /* 0x000fea0003f45270 */
        /* <DEDUP_REMOVED lines=26> */
.L_x_4533:
[----:B------:R-:W-:Y:S02]  /*1a990*/  R2UR UR4, R170 ;  /* 0x00000000aa0472ca */ /* 0x000fe400000e0000 */
[----:B------:R-:W-:Y:S11]  /*1a9a0*/  R2UR UR5, R171 ;  /* 0x00000000ab0572ca */ /* 0x000ff600000e0000 */
[----:B------:R-:W-:Y:S02]  /*1a9b0*/  @!UPT UIADD3 URZ, URZ, URZ, URZ ;  /* 0x0000003f3f3ff290 */ /* 0x000fe4000fffe03f */
[----:B------:R-:W2:Y:S02]  /*1a9c0*/  LD.E R8, desc[UR4][R2.64+0x38] ;  /* 0x0000380402087980 */ /* 0x000ea4000c101900 */
[----:B--2---:R-:W-:Y:S05]  /*1a9d0*/  IMAD.U32 R8, R8, -0x40, RZ ;  /* 0xffffffc008087824 */ /* 0x004fea00078e00ff */
[----:B------:R-:W-:Y:S02]  /*1a9e0*/  SHF.R.S32.HI R7, RZ, 0x1f, R8 ;  /* 0x0000001fff077819 */ /* 0x000fe40000011408 */
.L_x_4534:
[----:B------:R-:W-:Y:S05]  /*1a9f0*/  BSYNC B0 ;  /* 0x0000000000007941 */ /* 0x000fea0003800000 */
.L_x_4532:
[----:B------:R-:W-:Y:S02]  /*1aa00*/  R2UR UR12, R170 ;  /* 0x00000000aa0c72ca */ /* 0x000fe400000e0000 */
[C---:B------:R-:W-:Y:S02]  /*1aa10*/  R2UR UR13, R171.reuse ;  /* 0x00000000ab0d72ca */ /* 0x040fe400000e0000 */
[----:B------:R-:W-:Y:S02]  /*1aa20*/  LEA R230, P0, R8, R230, 0x1 ;  /* 0x000000e608e67211 */ /* 0x000fe400078008ff */
[C---:B------:R-:W-:Y:S02]  /*1aa30*/  R2UR UR10, R170.reuse ;  /* 0x00000000aa0a72ca */ /* 0x040fe400000e0000 */
[C---:B------:R-:W-:Y:S02]  /*1aa40*/  R2UR UR11, R171.reuse ;  /* 0x00000000ab0b72ca */ /* 0x040fe400000e0000 */
        /* <DEDUP_REMOVED lines=8> */
[----:B------:R2:W-:Y:S01]  /*1aad0*/  LDGSTS.E.BYPASS.LTC128B.128 [R237+0x8000], desc[UR12][R230.64] ;  /* 0x08000000e6ed7fae */ /* 0x0005e2000b901d4c */
        /* <DEDUP_REMOVED lines=38> */
.L_x_4531:
[----:B------:R-:W-:Y:S05]  /*1ad40*/  BSYNC B1 ;  /* 0x0000000000017941 */ /* 0x000fea0003800000 */
.L_x_4530:
[----:B------:R-:W-:Y:S01]  /*1ad50*/  R2UR UR4, R170 ;  /* 0x00000000aa0472ca */ /* 0x000fe200000e0000 */
[----:B-1----:R-:W-:Y:S01]  /*1ad60*/  LDSM.16.MT88.4 R12, [R229+0x10000] ;  /* 0x01000000e50c783b */ /* 0x002fe20000004200 */
[----:B------:R-:W-:Y:S02]  /*1ad70*/  R2UR UR5, R171 ;  /* 0x00000000ab0572ca */ /* 0x000fe400000e0000 */
[----:B--2---:R-:W-:Y:S02]  /*1ad80*/  FMNMX.FTZ R5, R179, R169, !PT ;  /* 0x000000a9b3057209 */ /* 0x004fe40007810000 */
        /* <DEDUP_REMOVED lines=64> */
[----:B------:R-:W2:Y:S01]  /*1b190*/  MUFU.EX2 R0, R0 ;  /* 0x0000000000007308 */ /* 0x000ea20000000800 */
[-CC-:B------:R-:W-:Y:S01]  /*1b1a0*/  FFMA.FTZ R199, R173, R166.reuse, -R179.reuse ;  /* 0x000000a6adc77223 */ /* 0x180fe200000108b3 */
[-C--:B------:R-:W-:Y:S01]  /*1b1b0*/  FFMA.FTZ R203, R172, R166.reuse, -R179 ;  /* 0x000000a6accb7223 */ /* 0x080fe200000108b3 */
[-CC-:B------:R-:W-:Y:S01]  /*1b1c0*/  FFMA.FTZ R183, R183, R166.reuse, -R185.reuse ;  /* 0x000000a6b7b77223 */ /* 0x180fe200000108b9 */
[-C--:B------:R-:W-:Y:S01]  /*1b1d0*/  FFMA.FTZ R177, R177, R166.reuse, -R185 ;  /* 0x000000a6b1b17223 */ /* 0x080fe200000108b9 */
[--C-:B------:R-:W-:Y:S01]  /*1b1e0*/  FFMA.FTZ R176, R176, R166, -R179.reuse ;  /* 0x000000a6b0b07223 */ /* 0x100fe200000108b3 */
[C---:B-1----:R-:W-:Y:S01]  /*1b1f0*/  FMUL.FTZ R4, R2.reuse, R160 ;  /* 0x000000a002047220 */ /* 0x042fe20000410000 */
        /* <DEDUP_REMOVED lines=19> */
[----:B------:R-:W-:Y:S01]  /*1b330*/  FMUL.FTZ R27, R0, R143 ;  /* 0x0000008f001b7220 */ /* 0x000fe20000410000 */
[----:B------:R-:W-:Y:S01]  /*1b340*/  FMUL.FTZ R33, R2, R133 ;  /* 0x0000008502217220 */ /* 0x000fe20000410000 */
[C---:B------:R-:W-:Y:S01]  /*1b350*/  FMUL.FTZ R34, R0.reuse, R134 ;  /* 0x0000008600227220 */ /* 0x040fe20000410000 */
[----:B------:R-:W-:Y:S01]  /*1b360*/  FMUL.FTZ R35, R0, R135 ;  /* 0x0000008700237220 */ /* 0x000fe20000410000 */
[----:B------:R-:W-:Y:S01]  /*1b370*/  FMUL.FTZ R36, R2, R36 ;  /* 0x0000002402247220 */ /* 0x000fe20000410000 */
[----:B------:R-:W3:Y:S03]  /*1b380*/  LDSM.16.MT88.4 R148, [R229+0x12000] ;  /* 0x01200000e594783b */ /* 0x000ee60000004200 */
[----:B------:R-:W4:Y:S01]  /*1b390*/  MUFU.EX2 R189, R189 ;  /* 0x000000bd00bd7308 */ /* 0x000f220000000800 */
[----:B-1----:R-:W-:Y:S01]  /*1b3a0*/  F2FP.BF16.F32.PACK_AB R160, R192, R195 ;  /* 0x000000c3c0a0723e */ /* 0x002fe200000010ff */
[----:B------:R-:W-:Y:S01]  /*1b3b0*/  FMUL.FTZ R37, R2, R37 ;  /* 0x0000002502257220 */ /* 0x000fe20000410000 */
[C---:B------:R-:W-:Y:S01]  /*1b3c0*/  FMUL.FTZ R38, R0.reuse, R38 ;  /* 0x0000002600267220 */ /* 0x040fe20000410000 */
[----:B------:R-:W-:Y:S01]  /*1b3d0*/  FMUL.FTZ R39, R0, R39 ;  /* 0x0000002700277220 */ /* 0x000fe20000410000 */
[C---:B------:R-:W-:Y:S01]  /*1b3e0*/  FMUL.FTZ R40, R2.reuse, R40 ;  /* 0x0000002802287220 */ /* 0x040fe20000410000 */
[----:B------:R-:W-:Y:S01]  /*1b3f0*/  FMUL.FTZ R41, R2, R41 ;  /* 0x0000002902297220 */ /* 0x000fe20000410000 */
[----:B------:R-:W1:Y:S03]  /*1b400*/  LDSM.16.MT88.4 R140, [R228+0x12000] ;  /* 0x01200000e48c783b */ /* 0x000e660000004200 */
[----:B------:R-:W-:Y:S01]  /*1b410*/  MUFU.EX2 R191, R191 ;  /* 0x000000bf00bf7308 */ /* 0x000fe20000000800 */
[C---:B------:R-:W-:Y:S01]  /*1b420*/  FMUL.FTZ R42, R0.reuse, R42 ;  /* 0x0000002a002a7220 */ /* 0x040fe20000410000 */
[----:B------:R-:W-:Y:S01]  /*1b430*/  FMUL.FTZ R43, R0, R43 ;  /* 0x0000002b002b7220 */ /* 0x000fe20000410000 */
[C---:B------:R-:W-:Y:S01]  /*1b440*/  FMUL.FTZ R44, R2.reuse, R44 ;  /* 0x0000002c022c7220 */ /* 0x040fe20000410000 */
[----:B------:R-:W-:Y:S01]  /*1b450*/  FMUL.FTZ R45, R2, R45 ;  /* 0x0000002d022d7220 */ /* 0x000fe20000410000 */
[C---:B------:R-:W-:Y:S01]  /*1b460*/  FMUL.FTZ R46, R0.reuse, R46 ;  /* 0x0000002e002e7220 */ /* 0x040fe20000410000 */
[----:B------:R-:W-:Y:S01]  /*1b470*/  FMUL.FTZ R47, R0, R47 ;  /* 0x0000002f002f7220 */ /* 0x000fe20000410000 */
        /* <DEDUP_REMOVED lines=12> */
[----:B------:R-:W-:Y:S01]  /*1b540*/  FFMA.FTZ R178, R178, R166, -R179 ;  /* 0x000000a6b2b27223 */ /* 0x000fe200000108b3 */
        /* <DEDUP_REMOVED lines=66> */
[----:B------:R-:W2:Y:S01]  /*1b970*/  LDSM.16.MT88.4 R136, [R226+0x12000] ;  /* 0x01200000e288783b */ /* 0x000ea20000004200 */
        /* <DEDUP_REMOVED lines=8> */
[C---:B------:R-:W-:Y:S01]  /*1ba00*/  HMMA.16816.F32.BF16 R32, R160.reuse, R158, R32 ;  /* 0x0000009ea020723c */ /* 0x040fe20000041820 */
[----:B------:R-:W-:Y:S04]  /*1ba10*/  LDSM.16.MT88.4 R156, [R228+0x12800] ;  /* 0x01280000e49c783b */ /* 0x000fe80000004200 */
[----:B------:R-:W-:Y:S01]  /*1ba20*/  FMUL.FTZ R103, R0, R103 ;  /* 0x0000006700677220 */ /* 0x000fe20000410000 */
[C---:B---3--:R-:W-:Y:S05]  /*1ba30*/  HMMA.16816.F32.BF16 R36, R160.reuse, R148, R36 ;  /* 0x00000094a024723c */ /* 0x048fea0000041824 */
[C---:B------:R-:W-:Y:S01]  /*1ba40*/  FMUL.FTZ R104, R2.reuse, R104 ;  /* 0x0000006802687220 */ /* 0x040fe20000410000 */
[C---:B------:R-:W-:Y:S01]  /*1ba50*/  HMMA.16816.F32.BF16 R40, R160.reuse, R150, R40 ;  /* 0x00000096a028723c */ /* 0x040fe20000041828 */
[----:B------:R-:W-:Y:S04]  /*1ba60*/  LDSM.16.MT88.4 R148, [R227+0x10800] ;  /* 0x01080000e394783b */ /* 0x000fe80000004200 */
        /* <DEDUP_REMOVED lines=9> */
[----:B------:R-:W3:Y:S04]  /*1bb00*/  LDSM.16.MT88.4 R132, [R228+0x14000] ;  /* 0x01400000e484783b */ /* 0x000ee80000004200 */
        /* <DEDUP_REMOVED lines=21> */
[-CC-:B------:R-:W-:Y:S01]  /*1bc60*/  FFMA.FTZ R197, R194, R166.reuse, -R185.reuse ;  /* 0x000000a6c2c57223 */ /* 0x180fe200000108b9 */
[C---:B---3--:R-:W-:Y:S05]  /*1bc70*/  HMMA.16816.F32.BF16 R76, R160.reuse, R132, R76 ;  /* 0x00000084a04c723c */ /* 0x048fea000004184c */
[-CC-:B------:R-:W-:Y:S01]  /*1bc80*/  FFMA.FTZ R194, R175, R166.reuse, -R185.reuse ;  /* 0x000000a6afc27223 */ /* 0x180fe200000108b9 */
[C---:B------:R-:W-:Y:S01]  /*1bc90*/  HMMA.16816.F32.BF16 R80, R160.reuse, R134, R80 ;  /* 0x00000086a050723c */ /* 0x040fe20000041850 */
[----:B------:R-:W3:Y:S01]  /*1bca0*/  LDSM.16.MT88.4 R132, [R229+0x16000] ;  /* 0x01600000e584783b */ /* 0x000ee20000004200 */
[----:B------:R-:W-:Y:S03]  /*1bcb0*/  MUFU.EX2 R197, R197 ;  /* 0x000000c500c57308 */ /* 0x000fe60000000800 */
[-C--:B------:R-:W-:Y:S01]  /*1bcc0*/  FFMA.FTZ R201, R200, R166.reuse, -R185 ;  /* 0x000000a6c8c97223 */ /* 0x080fe200000108b9 */
[C---:B--2---:R-:W-:Y:S06]  /*1bcd0*/  HMMA.16816.F32.BF16 R84, R160.reuse, R136, R84 ;  /* 0x00000088a054723c */ /* 0x044fec0000041854 */
[----:B------:R-:W2:Y:S01]  /*1bce0*/  MUFU.EX2 R194, R194 ;  /* 0x000000c200c27308 */ /* 0x000ea20000000800 */
[-CC-:B------:R-:W-:Y:S01]  /*1bcf0*/  FFMA.FTZ R200, R174, R166.reuse, -R179.reuse ;  /* 0x000000a6aec87223 */ /* 0x180fe200000108b3 */
[C---:B------:R-:W-:Y:S01]  /*1bd00*/  HMMA.16816.F32.BF16 R88, R160.reuse, R138, R88 ;  /* 0x0000008aa058723c */ /* 0x040fe20000041858 */
[----:B------:R-:W4:Y:S02]  /*1bd10*/  LDSM.16.MT88.4 R136, [R228+0x16000] ;  /* 0x01600000e488783b */ /* 0x000f240000004200 */
[-C--:B------:R-:W-:Y:S01]  /*1bd20*/  FFMA.FTZ R196, R196, R166.reuse, -R179 ;  /* 0x000000a6c4c47223 */ /* 0x080fe200000108b3 */
[--C-:B------:R-:W-:Y:S01]  /*1bd30*/  FFMA.FTZ R198, R198, R166, -R185.reuse ;  /* 0x000000a6c6c67223 */ /* 0x100fe200000108b9 */
[C---:B------:R-:W-:Y:S01]  /*1bd40*/  FMUL.FTZ R124, R2.reuse, R124 ;  /* 0x0000007c027c7220 */ /* 0x040fe20000410000 */
[----:B------:R-:W-:Y:S03]  /*1bd50*/  FMUL.FTZ R125, R2, R125 ;  /* 0x0000007d027d7220 */ /* 0x000fe60000410000 */
[----:B------:R-:W-:Y:S01]  /*1bd60*/  LDSM.16.MT88.4 R172, [R227+0x12800] ;  /* 0x01280000e3ac783b */ /* 0x000fe20000004200 */
[----:B------:R-:W-:Y:S01]  /*1bd70*/  MUFU.EX2 R201, R201 ;  /* 0x000000c900c97308 */ /* 0x000fe20000000800 */
[C---:B------:R-:W-:Y:S01]  /*1bd80*/  FMUL.FTZ R126, R0.reuse, R126 ;  /* 0x0000007e007e7220 */ /* 0x040fe20000410000 */
[----:B------:R-:W-:Y:S01]  /*1bd90*/  FMUL.FTZ R127, R0, R127 ;  /* 0x0000007f007f7220 */ /* 0x000fe20000410000 */
[C---:B------:R-:W-:Y:S01]  /*1bda0*/  FMUL.FTZ R128, R2.reuse, R128 ;  /* 0x0000008002807220 */ /* 0x040fe20000410000 */
[----:B------:R-:W-:Y:S01]  /*1bdb0*/  FMUL.FTZ R129, R2, R129 ;  /* 0x0000008102817220 */ /* 0x000fe20000410000 */
[C---:B------:R-:W-:Y:S01]  /*1bdc0*/  FMUL.FTZ R130, R0.reuse, R130 ;  /* 0x0000008200827220 */ /* 0x040fe20000410000 */
[----:B------:R-:W-:Y:S01]  /*1bdd0*/  FMUL.FTZ R131, R0, R131 ;  /* 0x0000008300837220 */ /* 0x000fe20000410000 */
[C---:B-1----:R-:W-:Y:S03]  /*1bde0*/  HMMA.16816.F32.BF16 R92, R160.reuse, R140, R92 ;  /* 0x0000008ca05c723c */ /* 0x042fe6000004185c */
[----:B------:R-:W1:Y:S01]  /*1bdf0*/  MUFU.EX2 R196, R196 ;  /* 0x000000c400c47308 */ /* 0x000e620000000800 */
[-CC-:B------:R-:W-:Y:S01]  /*1be00*/  FFMA.FTZ R248, R248, R166.reuse, -R185.reuse ;  /* 0x000000a6f8f87223 */ /* 0x180fe200000108b9 */
[-C--:B------:R-:W-:Y:S01]  /*1be10*/  FFMA.FTZ R187, R187, R166.reuse, -R185 ;  /* 0x000000a6bbbb7223 */ /* 0x080fe200000108b9 */
[-CC-:B------:R-:W-:Y:S01]  /*1be20*/  FFMA.FTZ R252, R252, R166.reuse, -R179.reuse ;  /* 0x000000a6fcfc7223 */ /* 0x180fe200000108b3 */
[C---:B------:R-:W-:Y:S01]  /*1be30*/  HMMA.16816.F32.BF16 R96, R160.reuse, R142, R96 ;  /* 0x0000008ea060723c */ /* 0x040fe20000041860 */
[----:B------:R-:W5:Y:S05]  /*1be40*/  LDSM.16.MT88.4 R140, [R227+0x16000] ;  /* 0x01600000e38c783b */ /* 0x000f6a0000004200 */
[----:B------:R-:W1:Y:S01]  /*1be50*/  MUFU.EX2 R198, R198 ;  /* 0x000000c600c67308 */ /* 0x000e620000000800 */
[-C--:B------:R-:W-:Y:S01]  /*1be60*/  FFMA.FTZ R250, R250, R166.reuse, -R179 ;  /* 0x000000a6fafa7223 */ /* 0x080fe200000108b3 */
[C---:B---3--:R-:W-:Y:S08]  /*1be70*/  HMMA.16816.F32.BF16 R100, R160.reuse, R132, R100 ;  /* 0x00000084a064723c */ /* 0x048ff00000041864 */
[----:B------:R-:W3:Y:S01]  /*1be80*/  MUFU.EX2 R200, R200 ;  /* 0x000000c800c87308 */ /* 0x000ee20000000800 */
[C---:B------:R-:W-:Y:S01]  /*1be90*/  HMMA.16816.F32.BF16 R104, R160.reuse, R134, R104 ;  /* 0x00000086a068723c */ /* 0x040fe20000041868 */
[----:B------:R-:W2:Y:S02]  /*1bea0*/  LDSM.16.MT88.4 R132, [R226+0x16000] ;  /* 0x01600000e284783b */ /* 0x000ea40000004200 */
[-CC-:B------:R-:W-:Y:S03]  /*1beb0*/  FFMA.FTZ R202, R202, R166.reuse, -R185.reuse ;  /* 0x000000a6caca7223 */ /* 0x180fe600000108b9 */
[C---:B----4-:R-:W-:Y:S03]  /*1bec0*/  HMMA.16816.F32.BF16 R108, R160.reuse, R136, R108 ;  /* 0x00000088a06c723c */ /* 0x050fe6000004186c */
[----:B------:R-:W-:Y:S02]  /*1bed0*/  MUFU.EX2 R171, R187 ;  /* 0x000000bb00ab7308 */ /* 0x000fe40000000800 */
[-CC-:B------:R-:W-:Y:S01]  /*1bee0*/  FFMA.FTZ R186, R186, R166.reuse, -R185.reuse ;  /* 0x000000a6baba7223 */ /* 0x180fe200000108b9 */
[C---:B------:R-:W-:Y:S01]  /*1bef0*/  HMMA.16816.F32.BF16 R112, R160.reuse, R138, R112 ;  /* 0x0000008aa070723c */ /* 0x040fe20000041870 */
[----:B------:R-:W4:Y:S06]  /*1bf00*/  LDSM.16.MT88.4 R136, [R229+0x10800] ;  /* 0x01080000e588783b */ /* 0x000f2c0000004200 */
[----:B------:R-:W-:Y:S01]  /*1bf10*/  MUFU.EX2 R170, R186 ;  /* 0x000000ba00aa7308 */ /* 0x000fe20000000800 */
[-C--:B------:R-:W-:Y:S03]  /*1bf20*/  FFMA.FTZ R185, R181, R166.reuse, -R185 ;  /* 0x000000a6b5b97223 */ /* 0x080fe600000108b9 */
[-CC-:B------:R-:W-:Y:S01]  /*1bf30*/  FFMA.FTZ R184, R184, R166.reuse, -R179.reuse ;  /* 0x000000a6b8b87223 */ /* 0x180fe200000108b3 */
[-CC-:B------:R-:W-:Y:S01]  /*1bf40*/  FFMA.FTZ R182, R182, R166.reuse, -R179.reuse ;  /* 0x000000a6b6b67223 */ /* 0x180fe200000108b3 */
[-CC-:B------:R-:W-:Y:S01]  /*1bf50*/  FFMA.FTZ R167, R167, R166.reuse, -R179.reuse ;  /* 0x000000a6a7a77223 */ /* 0x180fe200000108b3 */
[----:B------:R-:W-:Y:S03]  /*1bf60*/  FFMA.FTZ R179, R165, R166, -R179 ;  /* 0x000000a6a5b37223 */ /* 0x000fe600000108b3 */
[----:B------:R-:W-:Y:S01]  /*1bf70*/  MUFU.EX2 R186, R178 ;  /* 0x000000b200ba7308 */ /* 0x000fe20000000800 */
[----:B------:R-:W-:Y:S01]  /*1bf80*/  FFMA.FTZ R193, R0, R249, R193 ;  /* 0x000000f900c17223 */ /* 0x000fe200000100c1 */
[----:B------:R-:W-:Y:S01]  /*1bf90*/  FFMA.FTZ R195, R2, R251, R195 ;  /* 0x000000fb02c37223 */ /* 0x000fe200000100c3 */
[C---:B-----5:R-:W-:Y:S07]  /*1bfa0*/  HMMA.16816.F32.BF16 R116, R160.reuse, R140, R116 ;  /* 0x0000008ca074723c */ /* 0x060fee0000041874 */
[----:B------:R-:W-:Y:S01]  /*1bfb0*/  MUFU.EX2 R166, R179 ;  /* 0x000000b300a67308 */ /* 0x000fe20000000800 */
[----:B------:R-:W-:Y:S03]  /*1bfc0*/  FADD.FTZ R193, R189, R193 ;  /* 0x000000c1bdc17221 */ /* 0x000fe60000010000 */
[----:B------:R-:W-:Y:S01]  /*1bfd0*/  FADD.FTZ R192, R192, R195 ;  /* 0x000000c3c0c07221 */ /* 0x000fe20000010000 */
[C---:B------:R-:W-:Y:S01]  /*1bfe0*/  HMMA.16816.F32.BF16 R120, R160.reuse, R142, R120 ;  /* 0x0000008ea078723c */ /* 0x040fe20000041878 */
[----:B------:R-:W5:Y:S04]  /*1bff0*/  LDSM.16.MT88.4 R140, [R229+0x12800] ;  /* 0x01280000e58c783b */ /* 0x000f680000004200 */
[----:B------:R-:W-:Y:S01]  /*1c000*/  MUFU.EX2 R187, R184 ;  /* 0x000000b800bb7308 */ /* 0x000fe20000000800 */
[C---:B--2---:R-:W-:Y:S05]  /*1c010*/  HMMA.16816.F32.BF16 R124, R160.reuse, R132, R124 ;  /* 0x00000084a07c723c */ /* 0x044fea000004187c */
[----:B------:R-:W-:Y:S01]  /*1c020*/  FADD.FTZ R188, R188, R193 ;  /* 0x000000c1bcbc7221 */ /* 0x000fe20000010000 */
[----:B------:R-:W-:Y:S01]  /*1c030*/  HMMA.16816.F32.BF16 R128, R160, R134, R128 ;  /* 0x00000086a080723c */ /* 0x000fe20000041880 */
[----:B------:R-:W2:Y:S02]  /*1c040*/  LDSM.16.MT88.4 R160, [R226+0x12800] ;  /* 0x01280000e2a0783b */ /* 0x000ea40000004200 */
[----:B------:R-:W-:Y:S02]  /*1c050*/  MUFU.EX2 R184, R176 ;  /* 0x000000b000b87308 */ /* 0x000fe40000000800 */
[----:B------:R-:W-:Y:S01]  /*1c060*/  F2FP.BF16.F32.PACK_AB R132, R194, R197 ;  /* 0x000000c5c284723e */ /* 0x000fe200000010ff */
[----:B------:R-:W-:Y:S01]  /*1c070*/  FADD.FTZ R191, R191, R192 ;  /* 0x000000c0bfbf7221 */ /* 0x000fe20000010000 */
[----:B-1----:R-:W-:Y:S01]  /*1c080*/  F2FP.BF16.F32.PACK_AB R133, R196, R199 ;  /* 0x000000c7c485723e */ /* 0x002fe200000010ff */
[----:B------:R-:W-:Y:S05]  /*1c090*/  FADD.FTZ R188, R169, R188 ;  /* 0x000000bca9bc7221 */ /* 0x000fea0000010000 */
[----:B------:R-:W-:Y:S01]  /*1c0a0*/  MUFU.EX2 R232, R182 ;  /* 0x000000b600e87308 */ /* 0x000fe20000000800 */
[----:B------:R-:W-:Y:S01]  /*1c0b0*/  F2FP.BF16.F32.PACK_AB R134, R201, R198 ;  /* 0x000000c6c986723e */ /* 0x000fe200000010ff */
[----:B------:R-:W-:Y:S01]  /*1c0c0*/  FADD.FTZ R190, R190, R191 ;  /* 0x000000bfbebe7221 */ /* 0x000fe20000010000 */
[----:B---3--:R-:W-:Y:S01]  /*1c0d0*/  F2FP.BF16.F32.PACK_AB R135, R203, R200 ;  /* 0x000000c8cb87723e */ /* 0x008fe200000010ff */
[----:B------:R-:W-:Y:S01]  /*1c0e0*/  FADD.FTZ R199, R199, R188 ;  /* 0x000000bcc7c77221 */ /* 0x000fe20000010000 */
[----:B------:R-:W-:Y:S01]  /*1c0f0*/  MOV R169, R164 ;  /* 0x000000a400a97202 */ /* 0x000fe20000000f00 */
[----:B------:R-:W-:Y:S04]  /*1c100*/  FADD.FTZ R197, R197, R190 ;  /* 0x000000bec5c57221 */ /* 0x000fe80000010000 */
[----:B------:R1:W-:Y:S01]  /*1c110*/  MUFU.EX2 R182, R177 ;  /* 0x000000b100b67308 */ /* 0x0003e20000000800 */
[----:B------:R-:W-:Y:S01]  /*1c120*/  FADD.FTZ R199, R196, R199 ;  /* 0x000000c7c4c77221 */ /* 0x000fe20000010000 */
[C---:B----4-:R-:W-:Y:S05]  /*1c130*/  HMMA.16816.F32.BF16 R4, R132.reuse, R136, R4 ;  /* 0x000000888404723c */ /* 0x050fea0000041804 */
[----:B------:R-:W-:Y:S01]  /*1c140*/  FADD.FTZ R197, R194, R197 ;  /* 0x000000c5c2c57221 */ /* 0x000fe20000010000 */
[C---:B------:R-:W-:Y:S01]  /*1c150*/  HMMA.16816.F32.BF16 R8, R132.reuse, R138, R8 ;  /* 0x0000008a8408723c */ /* 0x040fe20000041808 */
[----:B------:R-:W3:Y:S01]  /*1c160*/  LDSM.16.MT88.4 R136, [R229+0x14800] ;  /* 0x01480000e588783b */ /* 0x000ee20000004200 */
[----:B------:R-:W-:Y:S03]  /*1c170*/  MUFU.EX2 R248, R248 ;  /* 0x000000f800f87308 */ /* 0x000fe60000000800 */
[----:B------:R-:W-:Y:S01]  /*1c180*/  FADD.FTZ R200, R200, R199 ;  /* 0x000000c7c8c87221 */ /* 0x000fe20000010000 */
[C---:B------:R-:W-:Y:S03]  /*1c190*/  HMMA.16816.F32.BF16 R12, R132.reuse, R144, R12 ;  /* 0x00000090840c723c */ /* 0x040fe6000004180c */
[----:B-1----:R-:W-:Y:S03]  /*1c1a0*/  LDSM.16.MT88.4 R176, [R226+0x11800] ;  /* 0x01180000e2b0783b */ /* 0x002fe60000004200 */
[----:B------:R-:W1:Y:S01]  /*1c1b0*/  MUFU.EX2 R252, R252 ;  /* 0x000000fc00fc7308 */ /* 0x000e620000000800 */
[----:B------:R-:W-:Y:S01]  /*1c1c0*/  FADD.FTZ R198, R198, R197 ;  /* 0x000000c5c6c67221 */ /* 0x000fe20000010000 */
[C---:B------:R-:W-:Y:S03]  /*1c1d0*/  HMMA.16816.F32.BF16 R16, R132.reuse, R146, R16 ;  /* 0x000000928410723c */ /* 0x040fe60000041810 */
[----:B------:R-:W4:Y:S03]  /*1c1e0*/  LDSM.16.MT88.4 R144, [R228+0x14800] ;  /* 0x01480000e490783b */ /* 0x000f260000004200 */
[C---:B------:R-:W-:Y:S02]  /*1c1f0*/  HMMA.16816.F32.BF16 R20, R132.reuse, R148, R20 ;  /* 0x000000948414723c */ /* 0x040fe40000041814 */
[----:B------:R-:W2:Y:S03]  /*1c200*/  MUFU.EX2 R250, R250 ;  /* 0x000000fa00fa7308 */ /* 0x000ea60000000800 */
[----:B------:R-:W-:Y:S01]  /*1c210*/  FADD.FTZ R203, R203, R200 ;  /* 0x000000c8cbcb7221 */ /* 0x000fe20000010000 */
[C---:B------:R-:W-:Y:S01]  /*1c220*/  HMMA.16816.F32.BF16 R24, R132.reuse, R150, R24 ;  /* 0x000000968418723c */ /* 0x040fe20000041818 */
[----:B------:R-:W-:Y:S05]  /*1c230*/  LDSM.16.MT88.4 R148, [R226+0x14800] ;  /* 0x01480000e294783b */ /* 0x000fea0000004200 */
[----:B------:R-:W4:Y:S01]  /*1c240*/  MUFU.EX2 R202, R202 ;  /* 0x000000ca00ca7308 */ /* 0x000f220000000800 */
[----:B------:R-:W-:Y:S01]  /*1c250*/  FADD.FTZ R201, R201, R198 ;  /* 0x000000c6c9c97221 */ /* 0x000fe20000010000 */
[C---:B------:R-:W-:Y:S08]  /*1c260*/  HMMA.16816.F32.BF16 R28, R132.reuse, R152, R28 ;  /* 0x00000098841c723c */ /* 0x040ff0000004181c */
[----:B------:R-:W-:Y:S01]  /*1c270*/  MUFU.EX2 R167, R167 ;  /* 0x000000a700a77308 */ /* 0x000fe20000000800 */
[C---:B------:R-:W-:Y:S01]  /*1c280*/  HMMA.16816.F32.BF16 R32, R132.reuse, R154, R32 ;  /* 0x0000009a8420723c */ /* 0x040fe20000041820 */
[----:B------:R-:W-:Y:S02]  /*1c290*/  LDSM.16.MT88.4 R152, [R228+0x16800] ;  /* 0x01680000e498783b */ /* 0x000fe40000004200 */
[----:B-1----:R-:W-:Y:S03]  /*1c2a0*/  FADD.FTZ R203, R252, R203 ;  /* 0x000000cbfccb7221 */ /* 0x002fe60000010000 */
[C---:B-----5:R-:W-:Y:S05]  /*1c2b0*/  HMMA.16816.F32.BF16 R36, R132.reuse, R140, R36 ;  /* 0x0000008c8424723c */ /* 0x060fea0000041824 */
[C---:B--2---:R-:W-:Y:S01]  /*1c2c0*/  FADD.FTZ R0, R250.reuse, R203 ;  /* 0x000000cbfa007221 */ /* 0x044fe20000010000 */
        /* <DEDUP_REMOVED lines=29> */
[----:B------:R-:W-:Y:S04]  /*1c4a0*/  LDSM.16.MT88.4 R152, [R228+0x13000] ;  /* 0x01300000e498783b */ /* 0x000fe80000004200 */
[----:B------:R-:W-:Y:S01]  /*1c4b0*/  F2FP.BF16.F32.PACK_AB R138, R170, R202 ;  /* 0x000000caaa8a723e */ /* 0x000fe200000010ff */
[C---:B------:R-:W-:Y:S05]  /*1c4c0*/  HMMA.16816.F32.BF16 R116, R132.reuse, R156, R116 ;  /* 0x0000009c8474723c */ /* 0x040fea0000041874 */
[-C--:B------:R-:W-:Y:S01]  /*1c4d0*/  F2FP.BF16.F32.PACK_AB R139, R232, R187.reuse ;  /* 0x000000bbe88b723e */ /* 0x080fe200000010ff */
[C---:B------:R-:W-:Y:S01]  /*1c4e0*/  HMMA.16816.F32.BF16 R120, R132.reuse, R158, R120 ;  /* 0x0000009e8478723c */ /* 0x040fe20000041878 */
[----:B------:R-:W-:Y:S04]  /*1c4f0*/  LDSM.16.MT88.4 R156, [R229+0x15000] ;  /* 0x01500000e59c783b */ /* 0x000fe80000004200 */
[----:B------:R-:W-:Y:S01]  /*1c500*/  FADD.FTZ R248, R248, R201 ;  /* 0x000000c9f8f87221 */ /* 0x000fe20000010000 */
[C---:B------:R-:W-:Y:S06]  /*1c510*/  HMMA.16816.F32.BF16 R124, R132.reuse, R160, R124 ;  /* 0x000000a0847c723c */ /* 0x040fec000004187c */
[----:B------:R-:W-:Y:S01]  /*1c520*/  HMMA.16816.F32.BF16 R128, R132, R162, R128 ;  /* 0x000000a28480723c */ /* 0x000fe20000041880 */
[----:B------:R-:W2:Y:S05]  /*1c530*/  LDSM.16.MT88.4 R132, [R229+0x13000] ;  /* 0x01300000e584783b */ /* 0x000eaa0000004200 */
[C---:B---3--:R-:W-:Y:S03]  /*1c540*/  HMMA.16816.F32.BF16 R4, R136.reuse, R144, R4 ;  /* 0x000000908804723c */ /* 0x048fe60000041804 */
[----:B------:R-:W-:Y:S03]  /*1c550*/  LDSM.16.MT88.4 R160, [R228+0x15000] ;  /* 0x01500000e4a0783b */ /* 0x000fe60000004200 */
[C---:B------:R-:W-:Y:S05]  /*1c560*/  HMMA.16816.F32.BF16 R8, R136.reuse, R146, R8 ;  /* 0x000000928808723c */ /* 0x040fea0000041808 */
[----:B------:R-:W3:Y:S01]  /*1c570*/  LDSM.16.MT88.4 R144, [R227+0x13000] ;  /* 0x01300000e390783b */ /* 0x000ee20000004200 */
[C---:B-1----:R-:W-:Y:S06]  /*1c580*/  HMMA.16816.F32.BF16 R12, R136.reuse, R140, R12 ;  /* 0x0000008c880c723c */ /* 0x042fec000004180c */
[C---:B------:R-:W-:Y:S01]  /*1c590*/  HMMA.16816.F32.BF16 R16, R136.reuse, R142, R16 ;  /* 0x0000008e8810723c */ /* 0x040fe20000041810 */
[----:B------:R-:W1:Y:S05]  /*1c5a0*/  LDSM.16.MT88.4 R140, [R226+0x13000] ;  /* 0x01300000e28c783b */ /* 0x000e6a0000004200 */
        /* <DEDUP_REMOVED lines=11> */
[----:B------:R-:W5:Y:S04]  /*1c660*/  MUFU.EX2 R155, R185 ;  /* 0x000000b9009b7308 */ /* 0x000f680000000800 */
[----:B------:R-:W-:Y:S01]  /*1c670*/  MOV R153, R187 ;  /* 0x000000bb00997202 */ /* 0x000fe20000000f00 */
[C---:B---3--:R-:W-:Y:S05]  /*1c680*/  HMMA.16816.F32.BF16 R52, R136.reuse, R144, R52 ;  /* 0x000000908834723c */ /* 0x048fea0000041834 */
[----:B------:R-:W-:Y:S01]  /*1c690*/  MUFU.EX2 R187, R180 ;  /* 0x000000b400bb7308 */ /* 0x000fe20000000800 */
[----:B------:R-:W-:Y:S01]  /*1c6a0*/  MOV R152, R232 ;  /* 0x000000e800987202 */ /* 0x000fe20000000f00 */
[C---:B------:R-:W-:Y:S01]  /*1c6b0*/  HMMA.16816.F32.BF16 R56, R136.reuse, R146, R56 ;  /* 0x000000928838723c */ /* 0x040fe20000041838 */
[----:B------:R-:W-:Y:S07]  /*1c6c0*/  LDSM.16.MT88.4 R144, [R227+0x17000] ;  /* 0x01700000e390783b */ /* 0x000fee0000004200 */
[----:B------:R-:W3:Y:S01]  /*1c6d0*/  MUFU.EX2 R232, R183 ;  /* 0x000000b700e87308 */ /* 0x000ee20000000800 */
[C---:B-1----:R-:W-:Y:S03]  /*1c6e0*/  HMMA.16816.F32.BF16 R60, R136.reuse, R140, R60 ;  /* 0x0000008c883c723c */ /* 0x042fe6000004183c */
[----:B-----5:R-:W-:Y:S03]  /*1c6f0*/  MOV R165, R155 ;  /* 0x0000009b00a57202 */ /* 0x020fe60000000f00 */
[C---:B------:R-:W-:Y:S01]  /*1c700*/  HMMA.16816.F32.BF16 R64, R136.reuse, R142, R64 ;  /* 0x0000008e8840723c */ /* 0x040fe20000041840 */
[----:B------:R-:W1:Y:S05]  /*1c710*/  LDSM.16.MT88.4 R140, [R228+0x17000] ;  /* 0x01700000e48c783b */ /* 0x000e6a0000004200 */
[C---:B------:R-:W-:Y:S06]  /*1c720*/  HMMA.16816.F32.BF16 R68, R136.reuse, R156, R68 ;  /* 0x0000009c8844723c */ /* 0x040fec0000041844 */
[C---:B------:R-:W-:Y:S01]  /*1c730*/  HMMA.16816.F32.BF16 R72, R136.reuse, R158, R72 ;  /* 0x0000009e8848723c */ /* 0x040fe20000041848 */
[----:B------:R-:W-:Y:S05]  /*1c740*/  LDSM.16.MT88.4 R156, [R229+0x11800] ;  /* 0x01180000e59c783b */ /* 0x000fea0000004200 */
[C---:B------:R-:W-:Y:S06]  /*1c750*/  HMMA.16816.F32.BF16 R76, R136.reuse, R160, R76 ;  /* 0x000000a0884c723c */ /* 0x040fec000004184c */
[C---:B------:R-:W-:Y:S06]  /*1c760*/  HMMA.16816.F32.BF16 R80, R136.reuse, R162, R80 ;  /* 0x000000a28850723c */ /* 0x040fec0000041850 */
[C---:B------:R-:W-:Y:S06]  /*1c770*/  HMMA.16816.F32.BF16 R84, R136.reuse, R172, R84 ;  /* 0x000000ac8854723c */ /* 0x040fec0000041854 */
[C---:B------:R-:W-:Y:S05]  /*1c780*/  HMMA.16816.F32.BF16 R88, R136.reuse, R174, R88 ;  /* 0x000000ae8858723c */ /* 0x040fea0000041858 */
[----:B---3--:R-:W-:Y:S01]  /*1c790*/  F2FP.BF16.F32.PACK_AB R172, R232, R187 ;  /* 0x000000bbe8ac723e */ /* 0x008fe200000010ff */
[C---:B----4-:R-:W-:Y:S05]  /*1c7a0*/  HMMA.16816.F32.BF16 R92, R136.reuse, R148, R92 ;  /* 0x00000094885c723c */ /* 0x050fea000004185c */
[----:B------:R-:W-:Y:S01]  /*1c7b0*/  F2FP.BF16.F32.PACK_AB R175, R166, R167 ;  /* 0x000000a7a6af723e */ /* 0x000fe200000010ff */
        /* <DEDUP_REMOVED lines=9> */
[C---:B------:R-:W-:Y:S05]  /*1c850*/  HMMA.16816.F32.BF16 R120, R136.reuse, R146, R120 ;  /* 0x000000928878723c */ /* 0x040fea0000041878 */
[----:B------:R-:W-:Y:S01]  /*1c860*/  MOV R144, R152 ;  /* 0x0000009800907202 */ /* 0x000fe20000000f00 */
[C---:B---3--:R-:W-:Y:S05]  /*1c870*/  HMMA.16816.F32.BF16 R124, R136.reuse, R148, R124 ;  /* 0x00000094887c723c */ /* 0x048fea000004187c */
[----:B------:R-:W-:Y:S01]  /*1c880*/  MOV R146, R182 ;  /* 0x000000b600927202 */ /* 0x000fe20000000f00 */
[----:B------:R-:W-:Y:S01]  /*1c890*/  HMMA.16816.F32.BF16 R128, R136, R150, R128 ;  /* 0x000000968880723c */ /* 0x000fe20000041880 */
[----:B------:R-:W3:Y:S04]  /*1c8a0*/  LDSM.16.MT88.4 R180, [R229+0x13800] ;  /* 0x01380000e5b4783b */ /* 0x000ee80000004200 */
[----:B------:R-:W-:Y:S02]  /*1c8b0*/  MOV R147, R184 ;  /* 0x000000b800937202 */ /* 0x000fe40000000f00 */
[----:B------:R-:W-:Y:S04]  /*1c8c0*/  F2FP.BF16.F32.PACK_AB R174, R165, R146 ;  /* 0x00000092a5ae723e */ /* 0x000fe800000010ff */
[-C--:B------:R-:W-:Y:S02]  /*1c8d0*/  F2FP.BF16.F32.PACK_AB R173, R147, R186.reuse ;  /* 0x000000ba93ad723e */ /* 0x080fe400000010ff */
[----:B------:R-:W-:Y:S02]  /*1c8e0*/  MOV R138, R186 ;  /* 0x000000ba008a7202 */ /* 0x000fe40000000f00 */
[----:B------:R-:W-:Y:S02]  /*1c8f0*/  MOV R139, R187 ;  /* 0x000000bb008b7202 */ /* 0x000fe40000000f00 */
[----:B------:R-:W4:Y:S01]  /*1c900*/  LDSM.16.MT88.4 R184, [R228+0x13800] ;  /* 0x01380000e4b8783b */ /* 0x000f220000004200 */
[C---:B------:R-:W-:Y:S05]  /*1c910*/  HMMA.16816.F32.BF16 R160, R172.reuse, R156, R4 ;  /* 0x0000009caca0723c */ /* 0x040fea0000041804 */
[----:B------:R-:W-:Y:S01]  /*1c920*/  MOV R145, R153 ;  /* 0x0000009900917202 */ /* 0x000fe20000000f00 */
[C---:B------:R-:W-:Y:S01]  /*1c930*/  HMMA.16816.F32.BF16 R156, R172.reuse, R158, R8 ;  /* 0x0000009eac9c723c */ /* 0x040fe20000041808 */
[----:B------:R-:W5:Y:S05]  /*1c940*/  LDSM.16.MT88.4 R4, [R227+0x13800] ;  /* 0x01380000e304783b */ /* 0x000f6a0000004200 */
[C---:B--2---:R-:W-:Y:S03]  /*1c950*/  HMMA.16816.F32.BF16 R152, R172.reuse, R132, R12 ;  /* 0x00000084ac98723c */ /* 0x044fe6000004180c */
[----:B------:R-:W2:Y:S03]  /*1c960*/  LDSM.16.MT88.4 R8, [R226+0x13800] ;  /* 0x01380000e208783b */ /* 0x000ea60000004200 */
[C---:B------:R-:W-:Y:S05]  /*1c970*/  HMMA.16816.F32.BF16 R148, R172.reuse, R134, R16 ;  /* 0x00000086ac94723c */ /* 0x040fea0000041810 */
[----:B------:R-:W-:Y:S01]  /*1c980*/  MOV R132, R146 ;  /* 0x0000009200847202 */ /* 0x000fe20000000f00 */
[----:B------:R-:W2:Y:S01]  /*1c990*/  LDSM.16.MT88.4 R12, [R229+0x15800] ;  /* 0x01580000e50c783b */ /* 0x000ea20000004200 */
[----:B------:R-:W-:Y:S04]  /*1c9a0*/  MOV R133, R147 ;  /* 0x0000009300857202 */ /* 0x000fe80000000f00 */
[----:B------:R-:W-:Y:S02]  /*1c9b0*/  MOV R134, R144 ;  /* 0x0000009000867202 */ /* 0x000fe40000000f00 */
[----:B------:R-:W-:Y:S01]  /*1c9c0*/  MOV R135, R145 ;  /* 0x0000009100877202 */ /* 0x000fe20000000f00 */
[----:B------:R-:W2:Y:S01]  /*1c9d0*/  LDSM.16.MT88.4 R16, [R228+0x15800] ;  /* 0x01580000e410783b */ /* 0x000ea20000004200 */
[C---:B-1----:R-:W-:Y:S06]  /*1c9e0*/  HMMA.16816.F32.BF16 R144, R172.reuse, R140, R20 ;  /* 0x0000008cac90723c */ /* 0x042fec0000041814 */
[C---:B------:R-:W-:Y:S01]  /*1c9f0*/  HMMA.16816.F32.BF16 R140, R172.reuse, R142, R24 ;  /* 0x0000008eac8c723c */ /* 0x040fe20000041818 */
[----:B------:R-:W1:Y:S06]  /*1ca00*/  LDSM.16.MT88.4 R20, [R227+0x15800] ;  /* 0x01580000e314783b */ /* 0x000e6c0000004200 */
[----:B------:R-:W-:Y:S04]  /*1ca10*/  MOV R26, R138 ;  /* 0x0000008a001a7202 */ /* 0x000fe80000000f00 */
[----:B------:R-:W-:Y:S02]  /*1ca20*/  MOV R27, R139 ;  /* 0x0000008b001b7202 */ /* 0x000fe40000000f00 */
[C---:B------:R-:W-:Y:S07]  /*1ca30*/  HMMA.16816.F32.BF16 R136, R172.reuse, R176, R28 ;  /* 0x000000b0ac88723c */ /* 0x040fee000004181c */
        /* <DEDUP_REMOVED lines=12> */
[C---:B----4-:R-:W-:Y:S05]  /*1cb00*/  HMMA.16816.F32.BF16 R44, R172.reuse, R184, R44 ;  /* 0x000000b8ac2c723c */ /* 0x050fea000004182c */
[----:B------:R-:W-:Y:S01]  /*1cb10*/  MOV R32, R30 ;  /* 0x0000001e00207202 */ /* 0x000fe20000000f00 */
[C---:B------:R-:W-:Y:S05]  /*1cb20*/  HMMA.16816.F32.BF16 R48, R172.reuse, R186, R48 ;  /* 0x000000baac30723c */ /* 0x040fea0000041830 */
[----:B------:R-:W-:Y:S01]  /*1cb30*/  MOV R179, R31 ;  /* 0x0000001f00b37202 */ /* 0x000fe20000000f00 */
[C---:B-----5:R-:W-:Y:S01]  /*1cb40*/  HMMA.16816.F32.BF16 R52, R172.reuse, R4, R52 ;  /* 0x00000004ac34723c */ /* 0x060fe20000041834 */
[----:B------:R-:W4:Y:S04]  /*1cb50*/  LDSM.16.MT88.4 R28, [R229+0x17800] ;  /* 0x01780000e51c783b */ /* 0x000f280000004200 */
[----:B------:R-:W-:Y:S01]  /*1cb60*/  MOV R35, R232 ;  /* 0x000000e800237202 */ /* 0x000fe20000000f00 */
[C---:B------:R-:W-:Y:S01]  /*1cb70*/  HMMA.16816.F32.BF16 R56, R172.reuse, R6, R56 ;  /* 0x00000006ac38723c */ /* 0x040fe20000041838 */
[----:B------:R-:W-:Y:S02]  /*1cb80*/  MOV R232, 0x80 ;  /* 0x0000008000e87802 */ /* 0x000fe40000000f00 */
[----:B------:R-:W5:Y:S02]  /*1cb90*/  LDSM.16.MT88.4 R4, [R228+0x17800] ;  /* 0x01780000e404783b */ /* 0x000f640000004200 */
        /* <DEDUP_REMOVED lines=9> */
[----:B------:R-:W2:Y:S04]  /*1cc30*/  LDSM.16.MT88.4 R12, [R226+0x17800] ;  /* 0x01780000e20c783b */ /* 0x000ea80000004200 */
[----:B------:R-:W-:Y:S01]  /*1cc40*/  FADD.FTZ R167, R167, R0 ;  /* 0x00000000a7a77221 */ /* 0x000fe20000010000 */
[C---:B------:R-:W-:Y:S05]  /*1cc50*/  HMMA.16816.F32.BF16 R76, R172.reuse, R16, R76 ;  /* 0x00000010ac4c723c */ /* 0x040fea000004184c */
[----:B------:R-:W-:Y:S01]  /*1cc60*/  IADD3 R0, R247, -0x1, RZ ;  /* 0xfffffffff7007810 */ /* 0x000fe20007ffe0ff */
[C---:B------:R-:W-:Y:S05]  /*1cc70*/  HMMA.16816.F32.BF16 R80, R172.reuse, R18, R80 ;  /* 0x00000012ac50723c */ /* 0x040fea0000041850 */
[----:B------:R-:W-:Y:S01]  /*1cc80*/  MOV R247, R0 ;  /* 0x0000000000f77202 */ /* 0x000fe20000000f00 */
[C---:B-1----:R-:W-:Y:S05]  /*1cc90*/  HMMA.16816.F32.BF16 R84, R172.reuse, R20, R84 ;  /* 0x00000014ac54723c */ /* 0x042fea0000041854 */
[----:B------:R-:W-:Y:S01]  /*1cca0*/  FADD.FTZ R249, R166, R167 ;  /* 0x000000a7a6f97221 */ /* 0x000fe20000010000 */
[C---:B------:R-:W-:Y:S05]  /*1ccb0*/  HMMA.16816.F32.BF16 R88, R172.reuse, R22, R88 ;  /* 0x00000016ac58723c */ /* 0x040fea0000041858 */
[----:B------:R-:W-:Y:S01]  /*1ccc0*/  MOV R0, R3 ;  /* 0x0000000300007202 */ /* 0x000fe20000000f00 */
[C---:B---3--:R-:W-:Y:S06]  /*1ccd0*/  HMMA.16816.F32.BF16 R92, R172.reuse, R24, R92 ;  /* 0x00000018ac5c723c */ /* 0x048fec000004185c */
[C---:B------:R-:W-:Y:S06]  /*1cce0*/  HMMA.16816.F32.BF16 R96, R172.reuse, R26, R96 ;  /* 0x0000001aac60723c */ /* 0x040fec0000041860 */
[C---:B----4-:R-:W-:Y:S06]  /*1ccf0*/  HMMA.16816.F32.BF16 R100, R172.reuse, R28, R100 ;  /* 0x0000001cac64723c */ /* 0x050fec0000041864 */
[C---:B------:R-:W-:Y:S06]  /*1cd00*/  HMMA.16816.F32.BF16 R104, R172.reuse, R30, R104 ;  /* 0x0000001eac68723c */ /* 0x040fec0000041868 */
[C---:B-----5:R-:W-:Y:S06]  /*1cd10*/  HMMA.16816.F32.BF16 R108, R172.reuse, R4, R108 ;  /* 0x00000004ac6c723c */ /* 0x060fec000004186c */
        /* <DEDUP_REMOVED lines=11> */
[----:B------:R-:W-:Y:S01]  /*1cdd0*/  FADD.FTZ R251, R165, R2 ;  /* 0x00000002a5fb7221 */ /* 0x000fe20000010000 */
[----:B------:R-:W-:Y:S08]  /*1cde0*/  @P0 BRA `(.L_x_4535) ;  /* 0xffffffbc00140947 */ /* 0x000ff0000383ffff */
.L_x_4526:
        /* <DEDUP_REMOVED lines=14> */
.L_x_4552:
        /* <DEDUP_REMOVED lines=341> */
.L_x_4538:
        /* <DEDUP_REMOVED lines=8> */
.L_x_4539:
[----:B------:R-:W-:Y:S05]  /*1e4a0*/  BSYNC B0 ;  /* 0x0000000000007941 */ /* 0x000fea0003800000 */
.L_x_4537:
        /* <DEDUP_REMOVED lines=79> */
.L_x_4541:
[----:B------:R-:W-:Y:S05]  /*1e9a0*/  BSYNC B0 ;  /* 0x0000000000007941 */ /* 0x000fea0003800000 */
.L_x_4540:
        /* <DEDUP_REMOVED lines=23> */
.L_x_4543:
[----:B------:R-:W-:Y:S05]  /*1eb20*/  BSYNC B0 ;  /* 0x0000000000007941 */ /* 0x000fea0003800000 */
.L_x_4542:
        /* <DEDUP_REMOVED lines=24> */
.L_x_4545:
[----:B------:R-:W-:Y:S05]  /*1ecb0*/  BSYNC B0 ;  /* 0x0000000000007941 */ /* 0x000fea0003800000 */
.L_x_4544:
        /* <DEDUP_REMOVED lines=24> */
.L_x_4547:
[----:B------:R-:W-:Y:S05]  /*1ee40*/  BSYNC B0 ;  /* 0x0000000000007941 */ /* 0x000fea0003800000 */
.L_x_4546:
[----:B------:R-:W-:-:S04]  /*1ee50*/  MOV R233, 0x0 ;  /* 0x0000000000e97802 */ /* 0x000fc80000000f00 */
[----:B-12345:R-:W-:Y:S05]  /*1ee60*/  @P1 RET.REL.NODEC R232 `(_ZN5flash24flash_fwd_splitkv_kernelI23Flash_fwd_kernel_traitsILi256ELi64ELi64ELi4ELb0ELb0EN7cutlass10bfloat16_tE19Flash_kernel_traitsILi256ELi64ELi64ELi4ES3_EELb0ELb0ELb0ELb0ELb1ELb1ELb0ELb1EEEvNS_16Flash_fwd_paramsE) ;  /* 0xfffffe10e8641950 */ /* 0x03efea0003c3ffff */
        /* <DEDUP_REMOVED lines=23> */
[----:B-1----:R-:W-:Y:S05]  /*1efe0*/  RET.REL.NODEC R232 `(_ZN5flash24flash_fwd_splitkv_kernelI23Flash_fwd_kernel_traitsILi256ELi64ELi64ELi4ELb0ELb0EN7cutlass10bfloat16_tE19Flash_kernel_traitsILi256ELi64ELi64ELi4ES3_EELb0ELb0ELb0ELb0ELb1ELb1ELb0ELb1EEEvNS_16Flash_fwd_paramsE) ;  /* 0xfffffe10e8047950 */ /* 0x002fea0003c3ffff */
.L_x_4536:
[----:B------:R-:W-:Y:S01]  /*1eff0*/  MOV R5, 0x2 ;  /* 0x0000000200057802 */ /* 0x000fe20000000f00 */
[----:B------:R-:W-:Y:S01]  /*1f000*/  IMAD.MOV.U32 R0, RZ, RZ, 0x1f ;  /* 0x0000001fff007424 */ /* 0x000fe200078e00ff */
[----:B------:R-:W-:-:S07]  /*1f010*/  MOV R2, 0xffffffff ;  /* 0xffffffff00027802 */ /* 0x000fce0000000f00 */
[----:B-1---5:R-:W-:Y:S05]  /*1f020*/  WARPSYNC.COLLECTIVE R2, `(.L_x_4548) ;  /* 0x0000000002087348 */ /* 0x022fea0003c00000 */
[----:B------:R2:W3:Y:S02]  /*1f030*/  SHFL.BFLY P0, R13, R251, R5, R0 ;  /* 0x0c000005fb0d7389 */ /* 0x0004e40000000000 */
[----:B-123-5:R-:W-:Y:S01]  /*1f040*/  ENDCOLLECTIVE ;  /* 0x000000000000791b */ /* 0x02efe20003800000 */
.L_x_4548:
[----:B------:R-:W-:Y:S02]  /*1f050*/  IMAD.MOV.U32 R8, RZ, RZ, R13 ;  /* 0x000000ffff087224 */ /* 0x000fe400078e000d */
[----:B------:R-:W-:Y:S02]  /*1f060*/  IMAD.MOV.U32 R5, RZ, RZ, 0x1 ;  /* 0x00000001ff057424 */ /* 0x000fe400078e00ff */
[----:B------:R-:W-:-:S05]  /*1f070*/  FADD.FTZ R9, R8, R251 ;  /* 0x000000fb08097221 */ /* 0x000fca0000010000 */
[----:B------:R-:W-:-:S07]  /*1f080*/  MOV R251, R9 ;  /* 0x0000000900fb7202 */ /* 0x000fce0000000f00 */
[----:B------:R-:W-:Y:S05]  /*1f090*/  WARPSYNC.COLLECTIVE R2, `(.L_x_4549) ;  /* 0x0000000002087348 */ /* 0x000fea0003c00000 */
[----:B------:R1:W2:Y:S02]  /*1f0a0*/  SHFL.BFLY P0, R13, R251, R5, R0 ;  /* 0x0c000005fb0d7389 */ /* 0x0002a40000000000 */
[----:B-12---:R-:W-:Y:S01]  /*1f0b0*/  ENDCOLLECTIVE ;  /* 0x000000000000791b */ /* 0x006fe20003800000 */
.L_x_4549:
[----:B------:R-:W-:Y:S01]  /*1f0c0*/  MOV R251, R249 ;  /* 0x000000f900fb7202 */ /* 0x000fe20000000f00 */
[----:B------:R-:W-:Y:S01]  /*1f0d0*/  IMAD.MOV.U32 R5, RZ, RZ, 0x2 ;  /* 0x00000002ff057424 */ /* 0x000fe200078e00ff */
[----:B------:R-:W-:-:S07]  /*1f0e0*/  MOV R8, R13 ;  /* 0x0000000d00087202 */ /* 0x000fce0000000f00 */
[----:B------:R-:W-:Y:S05]  /*1f0f0*/  WARPSYNC.COLLECTIVE R2, `(.L_x_4550) ;  /* 0x0000000002087348 */ /* 0x000fea0003c00000 */
[----:B------:R1:W2:Y:S02]  /*1f100*/  SHFL.BFLY P0, R13, R251, R5, R0 ;  /* 0x0c000005fb0d7389 */ /* 0x0002a40000000000 */
[----:B-12---:R-:W-:Y:S01]  /*1f110*/  ENDCOLLECTIVE ;  /* 0x000000000000791b */ /* 0x006fe20003800000 */
.L_x_4550:
[----:B------:R-:W-:Y:S01]  /*1f120*/  FADD.FTZ R8, R9, R8 ;  /* 0x0000000809087221 */ /* 0x000fe20000010000 */
[----:B------:R-:W-:Y:S01]  /*1f130*/  FADD.FTZ R12, R13, R249 ;  /* 0x000000f90d0c7221 */ /* 0x000fe20000010000 */
[----:B------:R-:W-:-:S04]  /*1f140*/  MOV R5, 0x1 ;  /* 0x0000000100057802 */ /* 0x000fc80000000f00 */
[----:B------:R-:W-:-:S07]  /*1f150*/  MOV R251, R12 ;  /* 0x0000000c00fb7202 */ /* 0x000fce0000000f00 */
[----:B------:R-:W-:Y:S05]  /*1f160*/  WARPSYNC.COLLECTIVE R2, `(.L_x_4551) ;  /* 0x0000000002087348 */ /* 0x000fea0003c00000 */
[----:B------:R1:W2:Y:S02]  /*1f170*/  SHFL.BFLY P0, R13, R251, R5, R0 ;  /* 0x0c000005fb0d7389 */ /* 0x0002a40000000000 */
[----:B-12---:R-:W-:Y:S01]  /*1f180*/  ENDCOLLECTIVE ;  /* 0x000000000000791b */ /* 0x006fe20003800000 */
.L_x_4551:
[----:B------:R-:W-:Y:S05]  /*1f190*/  BRA `(.L_x_4552) ;  /* 0xffffffdc004c7947 */ /* 0x000fea000383ffff */
.L_x_4553:
        /* <DEDUP_REMOVED lines=14> */
.L_x_9009:


//--------------------- .text._ZN5flash24flash_fwd_splitkv_kernelI23Flash_fwd_kernel_traitsILi256ELi64ELi64ELi4ELb0ELb0EN7cutlass10bfloat16_tE19Flash_kernel_traitsILi256ELi64ELi64ELi4ES3_EELb0ELb0ELb1ELb0ELb0ELb0ELb0ELb1EEEvNS_16Flash_fwd_paramsE --------------------------
	.section	.text._ZN5flash24flash_fwd_splitkv_kernelI23Flash_fwd_kernel_traitsILi256ELi64ELi64ELi4ELb0ELb0EN7cutlass10bfloat16_tE19Flash_kernel_traitsILi256ELi64ELi64ELi4ES3_EELb0ELb0ELb1ELb0ELb0ELb0ELb0ELb1EEEvNS_16Flash_fwd_paramsE,"ax",@progbits
	.align	128
        .global         _ZN5flash24flash_fwd_splitkv_kernelI23Flash_fwd_kernel_traitsILi256ELi64ELi64ELi4ELb0ELb0EN7cutlass10bfloat16_tE19Flash_kernel_traitsILi256ELi64ELi64ELi4ES3_EELb0ELb0ELb1ELb0ELb0ELb0ELb0ELb1EEEvNS_16Flash_fwd_paramsE
        .type           _ZN5flash24flash_fwd_splitkv_kernelI23Flash_fwd_kernel_traitsILi256ELi64ELi64ELi4ELb0ELb0EN7cutlass10bfloat16_tE19Flash_kernel_traitsILi256ELi64ELi64ELi4ES3_EELb0ELb0ELb1ELb0ELb0ELb0ELb0ELb1EEEvNS_16Flash_fwd_paramsE,@function
        .size           _ZN5flash24flash_fwd_splitkv_kernelI23Flash_fwd_kernel_traitsILi256ELi64ELi64ELi4ELb0ELb0EN7cutlass10bfloat16_tE19Flash_kernel_traitsILi256ELi64ELi64ELi4ES3_EELb0ELb0ELb1ELb0ELb0ELb0ELb0ELb1EEEvNS_16Flash_fwd_paramsE,(.L_x_9010 - _ZN5flash24flash_fwd_splitkv_kernelI23Flash_fwd_kernel_traitsILi256ELi64ELi64ELi4ELb0ELb0EN7cutlass10bfloat16_tE19Flash_kernel_traitsILi256ELi64ELi64ELi4ES3_EELb0ELb0ELb1ELb0ELb0ELb0ELb0ELb1EEEvNS_16Flash_fwd_paramsE)
        .other          _ZN5flash24flash_fwd_splitkv_kernelI23Flash_fwd_kernel_traitsILi256ELi64ELi64ELi4ELb0ELb0EN7cutlass10bfloat16_tE19Flash_kernel_traitsILi256ELi64ELi64ELi4ES3_EELb0ELb0ELb1ELb0ELb0ELb0ELb0ELb1EEEvNS_16Flash_fwd_paramsE,@"STO_CUDA_ENTRY STV_DEFAULT"
_ZN5flash24flash_fwd_splitkv_kernelI23Flash_fwd_kernel_traitsILi256ELi64ELi64ELi4ELb0ELb0EN7cutlass10bfloat16_tE19Flash_kernel_traitsILi256ELi64ELi64ELi4ES3_EELb0ELb0ELb1ELb0ELb0ELb0ELb0ELb1EEEvNS_16Flash_fwd_paramsE:
.text._ZN5flash24flash_fwd_splitkv_kernelI23Flash_fwd_kernel_traitsILi256ELi64ELi64ELi4ELb0ELb0EN7cutlass10bfloat16_tE19Flash_kernel_traitsILi256ELi64ELi64ELi4ES3_EELb0ELb0ELb1ELb0ELb0ELb0ELb0ELb1EEEvNS_16Flash_fwd_paramsE:
[----:B------:R-:W1:Y:S08]  /*0000*/  LDC R1, c[0x0][0x28] ;  /* 0x00000a00ff017b82 */ /* 0x000e700000000800 */
[----:B------:R-:W2:Y:S01]  /*0010*/  LDC.64 R30, c[0x0][0x198] ;  /* 0x00006600ff1e7b82 */ /* 0x000ea20000000a00 */
[----:B------:R-:W-:Y:S01]  /*0020*/  BSSY B4, `(.L_x_4554) ;  /* 0x0000003000047945 */ /* 0x000fe20003800000 */
[----:B-1----:R-:W-:-:S06]  /*0030*/  IADD3 R1, R1, -0x48, RZ ;  /* 0xffffffb801017810 */ /* 0x002fcc0007ffe0ff */
[----:B--2---:R-:W-:Y:S05]  /*0040*/  CALL.REL.NOINC `($_ZN5flash24flash_fwd_splitkv_kernelI23Flash_fwd_kernel_traitsILi256ELi64ELi64ELi4ELb0ELb0EN7cutlass10bfloat16_tE19Flash_kernel_traitsILi256ELi64ELi64ELi4ES3_EELb0ELb0ELb1ELb0ELb0ELb0ELb0ELb1EEEvNS_16Flash_fwd_paramsE$_ZN5flash30compute_attn_1rowblock_splitkvI23Flash_fwd_kernel_traitsILi256ELi64ELi64ELi4ELb0ELb0EN7cutlass10bfloat16_tE19Flash_kernel_traitsILi256ELi64ELi64ELi4ES3_EELb0ELb0ELb1ELb0ELb0ELb0ELb0ELb1ENS_16Flash_fwd_paramsEEEvRKT8_iiiii) ;  /* 0x0000000000087944 */ /* 0x004fea0003c00000 */
[----:B------:R-:W-:Y:S05]  /*0050*/  BSYNC B4 ;  /* 0x0000000000047941 */ /* 0x000fea0003800000 */
.L_x_4554:
[----:B------:R-:W-:Y:S05]  /*0060*/  EXIT ;  /* 0x000000000000794d */ /* 0x000fea0003800000 */
        .type           $_ZN5flash24flash_fwd_splitkv_kernelI23Flash_fwd_kernel_traitsILi256ELi64ELi64ELi4ELb0ELb0EN7cutlass10bfloat16_tE19Flash_kernel_traitsILi256ELi64ELi64ELi4ES3_EELb0ELb0ELb1ELb0ELb0ELb0ELb0ELb1EEEvNS_16Flash_fwd_paramsE$_ZN5flash30compute_attn_1rowblock_splitkvI23Flash_fwd_kernel_traitsILi256ELi64ELi64ELi4ELb0ELb0EN7cutlass10bfloat16_tE19Flash_kernel_traitsILi256ELi64ELi64ELi4ES3_EELb0ELb0ELb1ELb0ELb0ELb0ELb0ELb1ENS_16Flash_fwd_paramsEEEvRKT8_iiiii,@function
        .size           $_ZN5flash24flash_fwd_splitkv_kernelI23Flash_fwd_kernel_traitsILi256ELi64ELi64ELi4ELb0ELb0EN7cutlass10bfloat16_tE19Flash_kernel_traitsILi256ELi64ELi64ELi4ES3_EELb0ELb0ELb1ELb0ELb0ELb0ELb0ELb1EEEvNS_16Flash_fwd_paramsE$_ZN5flash30compute_attn_1rowblock_splitkvI23Flash_fwd_kernel_traitsILi256ELi64ELi64ELi4ELb0ELb0EN7cutlass10bfloat16_tE19Flash_kernel_traitsILi256ELi64ELi64ELi4ES3_EELb0ELb0ELb1ELb0ELb0ELb0ELb0ELb1ENS_16Flash_fwd_paramsEEEvRKT8_iiiii,(.L_x_9010 - $_ZN5flash24flash_fwd_splitkv_kernelI23Flash_fwd_kernel_traitsILi256ELi64ELi64ELi4ELb0ELb0EN7cutlass10bfloat16_tE19Flash_kernel_traitsILi256ELi64ELi64ELi4ES3_EELb0ELb0ELb1ELb0ELb0ELb0ELb0ELb1EEEvNS_16Flash_fwd_paramsE$_ZN5flash30compute_attn_1rowblock_splitkvI23Flash_fwd_kernel_traitsILi256ELi64ELi64ELi4ELb0ELb0EN7cutlass10bfloat16_tE19Flash_kernel_traitsILi256ELi64ELi64ELi4ES3_EELb0ELb0ELb1ELb0ELb0ELb0ELb0ELb1ENS_16Flash_fwd_paramsEEEvRKT8_iiiii)
$_ZN5flash24flash_fwd_splitkv_kernelI23Flash_fwd_kernel_traitsILi256ELi64ELi64ELi4ELb0ELb0EN7cutlass10bfloat16_tE19Flash_kernel_traitsILi256ELi64ELi64ELi4ES3_EELb0ELb0ELb1ELb0ELb0ELb0ELb0ELb1EEEvNS_16Flash_fwd_paramsE$_ZN5flash30compute_attn_1rowblock_splitkvI23Flash_fwd_kernel_traitsILi256ELi64ELi64ELi4ELb0ELb0EN7cutlass10bfloat16_tE19Flash_kernel_traitsILi256ELi64ELi64ELi4ES3_EELb0ELb0ELb1ELb0ELb0ELb0ELb0ELb1ENS_16Flash_fwd_paramsEEEvRKT8_iiiii:
[----:B------:R-:W-:Y:S02]  /*0070*/  ULDC.64 UR6, c[0x0][0x208] ;  /* 0x0000820000067ab9 */ /* 0x000fe40000000a00 */
[----:B------:R-:W2:Y:S01]  /*0080*/  LD.E.64 R2, desc[UR6][R30.64+0xe0] ;  /* 0x0000e0061e027980 */ /* 0x000ea2000c101b00 */
[----:B------:R-:W1:Y:S01]  /*0090*/  S2R R33, SR_CTAID.Y ;  /* 0x0000000000217919 */ /* 0x000e620000002600 */
[----:B------:R-:W-:Y:S02]  /*00a0*/  IMAD.MOV.U32 R34, RZ, RZ, -0x1 ;  /* 0xffffffffff227424 */ /* 0x000fe400078e00ff */
[----:B------:R-:W3:Y:S01]  /*00b0*/  LD.E.64 R4, desc[UR6][R30.64+0xf0] ;  /* 0x0000f0061e047980 */ /* 0x000ee2000c101b00 */
[----:B--2---:R-:W-:-:S04]  /*00c0*/  ISETP.NE.U32.AND P0, PT, R2, RZ, PT ;  /* 0x000000ff0200720c */ /* 0x004fc80003f05070 */
[----:B------:R-:W-:Y:S01]  /*00d0*/  ISETP.NE.AND.EX P0, PT, R3, RZ, PT, P0 ;  /* 0x000000ff0300720c */ /* 0x000fe20003f05300 */
[----:B-1----:R-:W-:-:S12]  /*00e0*/  IMAD.WIDE R2, R33, 0x4, R2 ;  /* 0x0000000421027825 */ /* 0x002fd800078e0202 */
[----:B------:R-:W2:Y:S04]  /*00f0*/  @P0 LD.E R34, desc[UR6][R2.64] ;  /* 0x0000000602220980 */ /* 0x000ea8000c101900 */
[----:B------:R-:W2:Y:S01]  /*0100*/  @P0 LD.E R0, desc[UR6][R2.64+0x4] ;  /* 0x0000040602000980 */ /* 0x000ea2000c101900 */
[----:B---3--:R-:W-:-:S04]  /*0110*/  ISETP.NE.U32.AND P4, PT, R4, RZ, PT ;  /* 0x000000ff0400720c */ /* 0x008fc80003f85070 */
[----:B------:R-:W-:Y:S01]  /*0120*/  ISETP.NE.AND.EX P4, PT, R5, RZ, PT, P4 ;  /* 0x000000ff0500720c */ /* 0x000fe20003f85340 */
[----:B------:R-:W-:Y:S01]  /*0130*/  IMAD.MOV.U32 R10, RZ, RZ, RZ ;  /* 0x000000ffff0a7224 */ /* 0x000fe200078e00ff */
[----:B------:R-:W3:Y:S01]  /*0140*/  LD.E.64 R2, desc[UR6][R30.64+0xe8] ;  /* 0x0000e8061e027980 */ /* 0x000ee2000c101b00 */
[----:B------:R-:W-:-:S10]  /*0150*/  IMAD.WIDE R26, R33, 0x4, R4 ;  /* 0x00000004211a7825 */ /* 0x000fd400078e0204 */
[----:B------:R1:W5:Y:S01]  /*0160*/  @P4 LD.E R10, desc[UR6][R26.64] ;  /* 0x000000061a0a4980 */ /* 0x000362000c101900 */
[----:B--2---:R-:W-:-:S06]  /*0170*/  @P0 IADD3 R19, -R34, R0, RZ ;  /* 0x0000000022130210 */ /* 0x004fcc0007ffe1ff */
[----:B------:R-:W2:Y:S04]  /*0180*/  @!P0 LD.E R19, desc[UR6][R30.64+0xb4] ;  /* 0x0000b4061e138980 */ /* 0x000ea8000c101900 */
[----:B------:R1:W-:Y:S01]  /*0190*/  STL [R1+0x8], R34 ;  /* 0x0000082201007387 */ /* 0x0003e20000100800 */
[----:B------:R-:W4:Y:S01]  /*01a0*/  S2R R188, SR_TID.X ;  /* 0x0000000000bc7919 */ /* 0x000f220000002100 */
[----:B---3--:R-:W-:-:S04]  /*01b0*/  ISETP.NE.U32.AND P0, PT, R2, RZ, PT ;  /* 0x000000ff0200720c */ /* 0x008fc80003f05070 */
[----:B------:R-:W-:Y:S01]  /*01c0*/  ISETP.NE.AND.EX P0, PT, R3, RZ, PT, P0 ;  /* 0x000000ff0300720c */ /* 0x000fe20003f05300 */
[----:B------:R-:W-:Y:S01]  /*01d0*/  BSSY B0, `(.L_x_4555) ;  /* 0x0000009000007945 */ /* 0x000fe20003800000 */
[----:B------:R-:W-:Y:S02]  /*01e0*/  IMAD.MOV.U32 R15, RZ, RZ, -0x1 ;  /* 0xffffffffff0f7424 */ /* 0x000fe400078e00ff */
[----:B------:R-:W-:Y:S01]  /*01f0*/  IMAD.WIDE R2, R33, 0x4, R2 ;  /* 0x0000000421027825 */ /* 0x000fe200078e0202 */
[----:B--2---:R1:W-:Y:S08]  /*0200*/  STL [R1+0x10], R19 ;  /* 0x0000101301007387 */ /* 0x0043f00000100800 */
[----:B----4-:R-:W-:Y:S05]  /*0210*/  @!P0 BRA `(.L_x_4556) ;  /* 0x0000000000108947 */ /* 0x010fea0003800000 */
[----:B------:R-:W2:Y:S02]  /*0220*/  LD.E.U8 R0, desc[UR6][R30.64+0x1b2] ;  /* 0x0001b2061e007980 */ /* 0x000ea4000c101100 */
[----:B--2---:R-:W-:-:S13]  /*0230*/  ISETP.NE.AND P1, PT, R0, RZ, PT ;  /* 0x000000ff0000720c */ /* 0x004fda0003f25270 */
[----:B------:R-:W-:Y:S05]  /*0240*/  @!P1 BRA `(.L_x_4556) ;  /* 0x0000000000049947 */ /* 0x000fea0003800000 */
[----:B------:R2:W5:Y:S02]  /*0250*/  LD.E R15, desc[UR6][R2.64] ;  /* 0x00000006020f7980 */ /* 0x000564000c101900 */
.L_x_4556:
[----:B------:R-:W-:Y:S05]  /*0260*/  BSYNC B0 ;  /* 0x0000000000007941 */ /* 0x000fea0003800000 */
.L_x_4555:
        /* <DEDUP_REMOVED lines=8> */
.L_x_4558:
[----:B------:R3:W5:Y:S02]  /*02f0*/  LD.E R0, desc[UR6][R30.64+0xb8] ;  /* 0x0000b8061e007980 */ /* 0x000764000c101900 */
.L_x_4559:
[----:B------:R-:W-:Y:S05]  /*0300*/  BSYNC B0 ;  /* 0x0000000000007941 */ /* 0x000fea0003800000 */
.L_x_4557:
        /* <DEDUP_REMOVED lines=10> */
.L_x_4561:
[----:B------:R-:W2:Y:S01]  /*03b0*/  LD.E.64 R2, desc[UR6][R30.64+0x108] ;  /* 0x000108061e027980 */ /* 0x000ea2000c101b00 */
[----:B------:R-:W-:Y:S01]  /*03c0*/  BSSY B0, `(.L_x_4563) ;  /* 0x0000006000007945 */ /* 0x000fe20003800000 */
[----:B------:R-:W-:Y:S01]  /*03d0*/  IMAD.MOV.U32 R0, RZ, RZ, RZ ;  /* 0x000000ffff007224 */ /* 0x000fe200078e00ff */
[----:B--2---:R-:W-:-:S04]  /*03e0*/  ISETP.NE.U32.AND P0, PT, R2, RZ, PT ;  /* 0x000000ff0200720c */ /* 0x004fc80003f05070 */
[----:B------:R-:W-:-:S13]  /*03f0*/  ISETP.NE.AND.EX P0, PT, R3, RZ, PT, P0 ;  /* 0x000000ff0300720c */ /* 0x000fda0003f05300 */
[----:B------:R-:W-:Y:S05]  /*0400*/  @!P0 BRA `(.L_x_4564) ;  /* 0x0000000000048947 */ /* 0x000fea0003800000 */
[----:B------:R2:W5:Y:S02]  /*0410*/  LD.E R0, desc[UR6][R30.64+0xbc] ;  /* 0x0000bc061e007980 */ /* 0x000564000c101900 */
.L_x_4564:
[----:B------:R-:W-:Y:S05]  /*0420*/  BSYNC B0 ;  /* 0x0000000000007941 */ /* 0x000fea0003800000 */
.L_x_4563:
[----:B-----5:R-:W-:Y:S02]  /*0430*/  IADD3 R236, R140, R0, RZ ;  /* 0x000000008cec7210 */ /* 0x020fe40007ffe0ff */
.L_x_4562:
[----:B------:R-:W-:Y:S05]  /*0440*/  BSYNC B1 ;  /* 0x0000000000017941 */ /* 0x000fea0003800000 */
.L_x_4560:
[----:B------:R-:W4:Y:S01]  /*0450*/  S2R R28, SR_CTAID.X ;  /* 0x00000000001c7919 */ /* 0x000f220000002500 */
[----:B------:R-:W-:Y:S01]  /*0460*/  MOV R29, 0x50 ;  /* 0x00000050001d7802 */ /* 0x000fe20000000f00 */
[----:B------:R-:W-:-:S03]  /*0470*/  IMAD.MOV.U32 R3, RZ, RZ, 0x0 ;  /* 0x00000000ff037424 */ /* 0x000fc600078e00ff */
[----:B------:R-:W-:Y:S01]  /*0480*/  MOV R2, R29 ;  /* 0x0000001d00027202 */ /* 0x000fe20000000f00 */
[----:B----4-:R-:W-:-:S05]  /*0490*/  IMAD.SHL.U32 R189, R28, 0x40, RZ ;  /* 0x000000401cbd7824 */ /* 0x010fca00078e00ff */
[----:B------:R-:W-:-:S13]  /*04a0*/  ISETP.GT.AND P0, PT, R19, R189, PT ;  /* 0x000000bd1300720c */ /* 0x000fda0003f04270 */
[----:B-123--:R-:W-:Y:S05]  /*04b0*/  @!P0 RET.REL.NODEC R2 `(_ZN5flash24flash_fwd_splitkv_kernelI23Flash_fwd_kernel_traitsILi256ELi64ELi64ELi4ELb0ELb0EN7cutlass10bfloat16_tE19Flash_kernel_traitsILi256ELi64ELi64ELi4ES3_EELb0ELb0ELb1ELb0ELb0ELb0ELb0ELb1EEEvNS_16Flash_fwd_paramsE) ;  /* 0xfffffff802d08950 */ /* 0x00efea0003c3ffff */
[----:B------:R-:W2:Y:S01]  /*04c0*/  LD.E R0, desc[UR6][R30.64+0xb8] ;  /* 0x0000b8061e007980 */ /* 0x000ea2000c101900 */
[----:B------:R-:W-:-:S05]  /*04d0*/  VIADD R2, R236, 0x3f ;  /* 0x0000003fec027836 */ /* 0x000fca0000000000 */
[----:B------:R-:W-:-:S04]  /*04e0*/  SHF.R.S32.HI R3, RZ, 0x1f, R2 ;  /* 0x0000001fff037819 */ /* 0x000fc80000011402 */
[----:B------:R-:W-:Y:S01]  /*04f0*/  LEA.HI R2, R3, R2, RZ, 0x6 ;  /* 0x0000000203027211 */ /* 0x000fe200078f30ff */
[----:B--2---:R-:W-:-:S05]  /*0500*/  VIADD R0, R0, 0x3f ;  /* 0x0000003f00007836 */ /* 0x004fca0000000000 */
[----:B------:R-:W-:-:S04]  /*0510*/  SHF.R.S32.HI R4, RZ, 0x1f, R0 ;  /* 0x0000001fff047819 */ /* 0x000fc80000011400 */
[----:B------:R-:W-:Y:S02]  /*0520*/  LEA.HI R3, R4, R0, RZ, 0x6 ;  /* 0x0000000004037211 */ /* 0x000fe400078f30ff */
[----:B------:R-:W-:Y:S02]  /*0530*/  SHF.R.S32.HI R0, RZ, 0x6, R2 ;  /* 0x00000006ff007819 */ /* 0x000fe40000011402 */
[----:B------:R-:W-:-:S04]  /*0540*/  SHF.R.S32.HI R2, RZ, 0x6, R3 ;  /* 0x00000006ff027819 */ /* 0x000fc80000011403 */
[----:B------:R-:W-:-:S04]  /*0550*/  VIMNMX R36, R2, R0, PT ;  /* 0x0000000002247248 */ /* 0x000fc80003fe0100 */
[----:B------:R-:W-:Y:S01]  /*0560*/  ISETP.GT.AND P0, PT, R36, RZ, PT ;  /* 0x000000ff2400720c */ /* 0x000fe20003f04270 */
[----:B------:R1:W-:-:S12]  /*0570*/  STL [R1+0xc], R36 ;  /* 0x00000c2401007387 */ /* 0x0003d80000100800 */
        /* <DEDUP_REMOVED lines=12> */
[----:B------:R-:W-:Y:S01]  /*0640*/  LOP3.LUT R16, R17, 0xfffffff8, RZ, 0xc0, !PT ;  /* 0xfffffff811107812 */ /* 0x000fe200078ec0ff */
[----:B------:R-:W3:Y:S01]  /*0650*/  S2R R32, SR_CTAID.Z ;  /* 0x0000000000207919 */ /* 0x000ee20000002700 */
[----:B------:R-:W-:-:S03]  /*0660*/  @!P0 SHF.R.S32.HI R13, RZ, 0x1f, R33 ;  /* 0x0000001fff0d8819 */ /* 0x000fc60000011421 */
[----:B------:R-:W-:-:S04]  /*0670*/  IMAD.IADD R16, R188, 0x1, -R16 ;  /* 0x00000001bc107824 */ /* 0x000fc800078e0a10 */
[C---:B------:R-:W-:Y:S01]  /*0680*/  IMAD.SHL.U32 R2, R16.reuse, 0x8, RZ ;  /* 0x0000000810027824 */ /* 0x040fe200078e00ff */
[----:B------:R-:W-:Y:S01]  /*0690*/  SHF.R.S32.HI R18, RZ, 0x1f, R189 ;  /* 0x0000001fff127819 */ /* 0x000fe200000114bd */
[----:B------:R-:W-:Y:S01]  /*06a0*/  BSSY B0, `(.L_x_4566) ;  /* 0x0000030000007945 */ /* 0x000fe20003800000 */
[----:B------:R-:W-:Y:S01]  /*06b0*/  ISETP.NE.AND P3, PT, R16, RZ, PT ;  /* 0x000000ff1000720c */ /* 0x000fe20003f65270 */
[-C--:B--2---:R-:W-:Y:S02]  /*06c0*/  @P0 IMAD R0, R5, R34.reuse, RZ ;  /* 0x0000002205000224 */ /* 0x084fe400078e02ff */
[----:B------:R-:W-:-:S04]  /*06d0*/  @P0 IMAD.WIDE.U32 R10, R4, R34, RZ ;  /* 0x00000022040a0225 */ /* 0x000fc800078e00ff */
[----:B------:R-:W-:Y:S01]  /*06e0*/  @P0 IMAD.MOV.U32 R12, RZ, RZ, R10 ;  /* 0x000000ffff0c0224 */ /* 0x000fe200078e000a */
[----:B------:R-:W-:Y:S01]  /*06f0*/  @P0 IADD3 R0, R11, R0, RZ ;  /* 0x000000000b000210 */ /* 0x000fe20007ffe0ff */
[-C--:B----4-:R-:W-:Y:S02]  /*0700*/  @!P0 IMAD R3, R7, R33.reuse, RZ ;  /* 0x0000002107038224 */ /* 0x090fe400078e02ff */
[----:B------:R-:W-:-:S04]  /*0710*/  @!P0 IMAD.WIDE.U32 R10, R6, R33, RZ ;  /* 0x00000021060a8225 */ /* 0x000fc800078e00ff */
[----:B------:R-:W-:Y:S01]  /*0720*/  @!P0 IMAD R13, R6, R13, R3 ;  /* 0x0000000d060d8224 */ /* 0x000fe200078e0203 */
[--C-:B------:R-:W-:Y:S01]  /*0730*/  SHF.R.S32.HI R3, RZ, 0x1f, R2.reuse ;  /* 0x0000001fff037819 */ /* 0x100fe20000011402 */
[----:B------:R-:W-:Y:S01]  /*0740*/  IMAD R9, R5, R189, RZ ;  /* 0x000000bd05097224 */ /* 0x000fe200078e02ff */
[----:B------:R-:W-:Y:S01]  /*0750*/  @!P0 MOV R12, R10 ;  /* 0x0000000a000c8202 */ /* 0x000fe20000000f00 */
[----:B------:R-:W-:-:S04]  /*0760*/  IMAD.WIDE.U32 R6, R189, R4, R2 ;  /* 0x00000004bd067225 */ /* 0x000fc800078e0002 */
[----:B------:R-:W-:Y:S02]  /*0770*/  IMAD R9, R4, R18, R9 ;  /* 0x0000001204097224 */ /* 0x000fe400078e0209 */
[----:B------:R-:W-:Y:S01]  /*0780*/  @!P0 IMAD.IADD R0, R11, 0x1, R13 ;  /* 0x000000010b008824 */ /* 0x000fe200078e020d */
[----:B------:R-:W-:-:S04]  /*0790*/  IADD3 R12, P0, R12, R6, RZ ;  /* 0x000000060c0c7210 */ /* 0x000fc80007f1e0ff */
[----:B------:R-:W-:Y:S02]  /*07a0*/  IADD3.X R13, R0, R7, R9, P0, !PT ;  /* 0x00000007000d7210 */ /* 0x000fe400007fe409 */
[----:B------:R-:W-:Y:S02]  /*07b0*/  SHF.R.S32.HI R0, RZ, 0x3, R17 ;  /* 0x00000003ff007819 */ /* 0x000fe40000011411 */
[----:B------:R-:W-:-:S04]  /*07c0*/  IADD3 R9, -R189, R19, RZ ;  /* 0x00000013bd097210 */ /* 0x000fc80007ffe1ff */
[C---:B------:R-:W-:Y:S01]  /*07d0*/  ISETP.GE.AND P0, PT, R0.reuse, R9, PT ;  /* 0x000000090000720c */ /* 0x040fe20003f06270 */
[----:B---3--:R-:W-:Y:S01]  /*07e0*/  IMAD R10, R15, R32, RZ ;  /* 0x000000200f0a7224 */ /* 0x008fe200078e02ff */
[----:B------:R-:W-:Y:S01]  /*07f0*/  SHF.R.S32.HI R6, RZ, 0x1f, R32 ;  /* 0x0000001fff067819 */ /* 0x000fe20000011420 */
[----:B------:R-:W-:Y:S02]  /*0800*/  VIADD R24, R0, 0x10 ;  /* 0x0000001000187836 */ /* 0x000fe40000000000 */
[----:B------:R-:W-:-:S04]  /*0810*/  IMAD.WIDE.U32 R12, R32, R14, R12 ;  /* 0x0000000e200c7225 */ /* 0x000fc800078e000c */
[----:B------:R-:W-:Y:S01]  /*0820*/  IMAD R10, R14, R6, R10 ;  /* 0x000000060e0a7224 */ /* 0x000fe200078e020a */
[----:B------:R-:W-:Y:S01]  /*0830*/  ISETP.GE.AND P1, PT, R24, R9, PT ;  /* 0x000000091800720c */ /* 0x000fe20003f26270 */
[C---:B------:R-:W-:Y:S01]  /*0840*/  VIADD R19, R2.reuse, 0x40 ;  /* 0x0000004002137836 */ /* 0x040fe20000000000 */
[----:B------:R-:W-:Y:S01]  /*0850*/  SHF.R.S32.HI R26, RZ, 0x1f, R0 ;  /* 0x0000001fff1a7819 */ /* 0x000fe20000011400 */
[----:B------:R-:W-:Y:S01]  /*0860*/  VIADD R17, R2, 0xc0 ;  /* 0x000000c002117836 */ /* 0x000fe20000000000 */
[----:B------:R-:W-:Y:S02]  /*0870*/  IADD3 R25, R0, 0x20, RZ ;  /* 0x0000002000197810 */ /* 0x000fe40007ffe0ff */
[----:B------:R-:W-:Y:S02]  /*0880*/  IADD3 R18, R2, 0x80, RZ ;  /* 0x0000008002127810 */ /* 0x000fe40007ffe0ff */
[----:B------:R-:W-:Y:S01]  /*0890*/  IADD3 R11, R13, R10, RZ ;  /* 0x0000000a0d0b7210 */ /* 0x000fe20007ffe0ff */
[----:B-1----:R-:W-:Y:S06]  /*08a0*/  @P0 BRA `(.L_x_4567) ;  /* 0x00000000003c0947 */ /* 0x002fec0003800000 */
[----:B------:R-:W-:Y:S01]  /*08b0*/  IMAD R6, R5, R0, RZ ;  /* 0x0000000005067224 */ /* 0x000fe200078e02ff */
[-C--:B-----5:R-:W-:Y:S01]  /*08c0*/  ISETP.GE.AND P6, PT, R2, R8.reuse, PT ;  /* 0x000000080200720c */ /* 0x0a0fe20003fc6270 */
[----:B------:R-:W-:Y:S01]  /*08d0*/  IMAD.MOV.U32 R10, RZ, RZ, R12 ;  /* 0x000000ffff0a7224 */ /* 0x000fe200078e000c */
[----:B------:R-:W-:Y:S01]  /*08e0*/  ISETP.GE.AND P5, PT, R19, R8, PT ;  /* 0x000000081300720c */ /* 0x000fe20003fa6270 */
[----:B------:R-:W-:Y:S01]  /*08f0*/  IMAD R6, R4, R26, R6 ;  /* 0x0000001a04067224 */ /* 0x000fe200078e0206 */
        /* <DEDUP_REMOVED lines=10> */
.L_x_4567:
[----:B------:R-:W-:Y:S05]  /*09a0*/  BSYNC B0 ;  /* 0x0000000000007941 */ /* 0x000fea0003800000 */
.L_x_4566:
        /* <DEDUP_REMOVED lines=14> */
[----:B------:R-:W-:-:S03]  /*0a90*/  LEA R6, P6, R14, R30, 0x1 ;  /* 0x0000001e0e067211 */ /* 0x000fc600078c08ff */
[----:B------:R-:W-:-:S05]  /*0aa0*/  IMAD.IADD R7, R15, 0x1, R7 ;  /* 0x000000010f077824 */ /* 0x000fca00078e0207 */
[----:B------:R-:W-:-:S05]  /*0ab0*/  LEA.HI.X R7, R14, R31, R7, 0x1, P6 ;  /* 0x0000001f0e077211 */ /* 0x000fca00030f0c07 */
[----:B------:R2:W-:Y:S04]  /*0ac0*/  @!P5 ST.E.128 desc[UR6][R6.64], RZ ;  /* 0x000000ff0600d985 */ /* 0x0005e8000c101d06 */
[----:B------:R2:W-:Y:S04]  /*0ad0*/  @!P4 ST.E.128 desc[UR6][R6.64+0x80], RZ ;  /* 0x000080ff0600c985 */ /* 0x0005e8000c101d06 */
[----:B------:R2:W-:Y:S04]  /*0ae0*/  @!P2 ST.E.128 desc[UR6][R6.64+0x100], RZ ;  /* 0x000100ff0600a985 */ /* 0x0005e8000c101d06 */
[----:B------:R2:W-:Y:S02]  /*0af0*/  @!P1 ST.E.128 desc[UR6][R6.64+0x180], RZ ;  /* 0x000180ff06009985 */ /* 0x0005e4000c101d06 */
.L_x_4569:
[----:B------:R-:W-:Y:S05]  /*0b00*/  BSYNC B0 ;  /* 0x0000000000007941 */ /* 0x000fea0003800000 */
.L_x_4568:
[----:B-----5:R-:W-:Y:S01]  /*0b10*/  IMAD R16, R33, R22, R32 ;  /* 0x0000001621107224 */ /* 0x020fe200078e0220 */
[----:B------:R-:W-:Y:S01]  /*0b20*/  BSSY B0, `(.L_x_4570) ;  /* 0x0000016000007945 */ /* 0x000fe20003800000 */
[----:B------:R-:W-:Y:S02]  /*0b30*/  ISETP.GE.OR P5, PT, R24, R9, P3 ;  /* 0x000000091800720c */ /* 0x000fe40001fa6670 */
[----:B------:R-:W-:Y:S01]  /*0b40*/  IMAD R16, R23, R16, R189 ;  /* 0x0000001017107224 */ /* 0x000fe200078e02bd */
[----:B------:R-:W-:Y:S05]  /*0b50*/  @P0 BRA `(.L_x_4571) ;  /* 0x0000000000480947 */ /* 0x000fea0003800000 */
[----:B-12---:R-:W-:Y:S01]  /*0b60*/  IADD3 R6, P0, R0, 0x20, RZ ;  /* 0x0000002000067810 */ /* 0x006fe20007f1e0ff */
[----:B------:R-:W-:Y:S01]  /*0b70*/  IMAD.MOV.U32 R14, RZ, RZ, R12 ;  /* 0x000000ffff0e7224 */ /* 0x000fe200078e000c */
[-C--:B------:R-:W-:Y:S01]  /*0b80*/  ISETP.GE.AND P4, PT, R2, R8.reuse, PT ;  /* 0x000000080200720c */ /* 0x080fe20003f86270 */
        /* <DEDUP_REMOVED lines=15> */
.L_x_4571:
[----:B------:R-:W-:Y:S05]  /*0c80*/  BSYNC B0 ;  /* 0x0000000000007941 */ /* 0x000fea0003800000 */
.L_x_4570:
[C---:B------:R-:W-:Y:S01]  /*0c90*/  VIADD R14, R0.reuse, 0x30 ;  /* 0x00000030000e7836 */ /* 0x040fe20000000000 */
[-C--:B------:R-:W-:Y:S01]  /*0ca0*/  ISETP.GE.OR P6, PT, R0, R9.reuse, P3 ;  /* 0x000000090000720c */ /* 0x080fe20001fc6670 */
[----:B------:R-:W-:Y:S01]  /*0cb0*/  BSSY B0, `(.L_x_4572) ;  /* 0x000001d000007945 */ /* 0x000fe20003800000 */
[-C--:B------:R-:W-:Y:S02]  /*0cc0*/  ISETP.GE.OR P4, PT, R25, R9.reuse, P3 ;  /* 0x000000091900720c */ /* 0x080fe40001f86670 */
[-C--:B------:R-:W-:Y:S02]  /*0cd0*/  ISETP.GE.AND P1, PT, R14, R9.reuse, PT ;  /* 0x000000090e00720c */ /* 0x080fe40003f26270 */
[----:B-123--:R-:W-:Y:S02]  /*0ce0*/  IADD3 R7, P0, R16, R0, RZ ;  /* 0x0000000010077210 */ /* 0x00efe40007f1e0ff */
[----:B------:R-:W-:Y:S01]  /*0cf0*/  ISETP.GE.OR P3, PT, R14, R9, P3 ;  /* 0x000000090e00720c */ /* 0x000fe20001f66670 */
[----:B------:R-:W-:Y:S01]  /*0d00*/  @!P5 IMAD.MOV.U32 R14, RZ, RZ, 0x7f800000 ;  /* 0x7f800000ff0ed424 */ /* 0x000fe200078e00ff */
[----:B------:R-:W-:-:S02]  /*0d10*/  LEA.HI.X.SX32 R16, R16, R26, 0x1, P0 ;  /* 0x0000001a10107211 */ /* 0x000fc400000f0eff */
[C---:B------:R-:W-:Y:S01]  /*0d20*/  LEA R6, P0, R7.reuse, R20, 0x2 ;  /* 0x0000001407067211 */ /* 0x040fe200078010ff */
[----:B------:R-:W-:Y:S02]  /*0d30*/  @!P6 IMAD.MOV.U32 R15, RZ, RZ, 0x7f800000 ;  /* 0x7f800000ff0fe424 */ /* 0x000fe400078e00ff */
[----:B------:R-:W-:Y:S01]  /*0d40*/  @!P4 IMAD.MOV.U32 R9, RZ, RZ, 0x7f800000 ;  /* 0x7f800000ff09c424 */ /* 0x000fe200078e00ff */
[----:B------:R-:W-:Y:S01]  /*0d50*/  LEA.HI.X R7, R7, R21, R16, 0x2, P0 ;  /* 0x0000001507077211 */ /* 0x000fe200000f1410 */
[----:B------:R-:W-:Y:S08]  /*0d60*/  @P1 BRA `(.L_x_4573) ;  /* 0x0000000000441947 */ /* 0x000ff00003800000 */
[----:B------:R-:W-:Y:S01]  /*0d70*/  IADD3 R0, P0, R0, 0x30, RZ ;  /* 0x0000003000007810 */ /* 0x000fe20007f1e0ff */
[----:B------:R-:W-:Y:S01]  /*0d80*/  IMAD.MOV.U32 R10, RZ, RZ, R12 ;  /* 0x000000ffff0a7224 */ /* 0x000fe200078e000c */
[----:B------:R-:W-:-:S03]  /*0d90*/  ISETP.GE.AND P2, PT, R19, R8, PT ;  /* 0x000000081300720c */ /* 0x000fc60003f46270 */
        /* <DEDUP_REMOVED lines=14> */
.L_x_4573:
[----:B------:R-:W-:Y:S05]  /*0e80*/  BSYNC B0 ;  /* 0x0000000000007941 */ /* 0x000fea0003800000 */
.L_x_4572:
[----:B-1----:R-:W-:Y:S01]  /*0e90*/  MOV R2, R29 ;  /* 0x0000001d00027202 */ /* 0x002fe20000000f00 */
[----:B------:R-:W-:Y:S01]  /*0ea0*/  @!P6 ST.E desc[UR6][R6.64], R15 ;  /* 0x0000000f0600e985 */ /* 0x000fe2000c101906 */
[----:B------:R-:W-:-:S03]  /*0eb0*/  MOV R3, 0x0 ;  /* 0x0000000000037802 */ /* 0x000fc60000000f00 */
[----:B------:R-:W-:Y:S04]  /*0ec0*/  @!P5 ST.E desc[UR6][R6.64+0x40], R14 ;  /* 0x0000400e0600d985 */ /* 0x000fe8000c101906 */
[----:B------:R1:W-:Y:S02]  /*0ed0*/  @!P4 ST.E desc[UR6][R6.64+0x80], R9 ;  /* 0x000080090600c985 */ /* 0x0003e4000c101906 */
[----:B-1----:R-:W-:Y:S05]  /*0ee0*/  @P3 RET.REL.NODEC R2 `(_ZN5flash24flash_fwd_splitkv_kernelI23Flash_fwd_kernel_traitsILi256ELi64ELi64ELi4ELb0ELb0EN7cutlass10bfloat16_tE19Flash_kernel_traitsILi256ELi64ELi64ELi4ES3_EELb0ELb0ELb1ELb0ELb0ELb0ELb0ELb1EEEvNS_16Flash_fwd_paramsE) ;  /* 0xfffffff002443950 */ /* 0x002fea0003c3ffff */
[----:B------:R-:W-:Y:S02]  /*0ef0*/  MOV R0, 0x7f800000 ;  /* 0x7f80000000007802 */ /* 0x000fe40000000f00 */
[----:B------:R-:W-:Y:S02]  /*0f00*/  MOV R2, R29 ;  /* 0x0000001d00027202 */ /* 0x000fe40000000f00 */
[----:B------:R-:W-:Y:S01]  /*0f10*/  MOV R3, 0x0 ;  /* 0x0000000000037802 */ /* 0x000fe20000000f00 */
[----:B------:R1:W-:Y:S03]  /*0f20*/  ST.E desc[UR6][R6.64+0xc0], R0 ;  /* 0x0000c00006007985 */ /* 0x0003e6000c101906 */
[----:B-1----:R-:W-:Y:S05]  /*0f30*/  RET.REL.NODEC R2 `(_ZN5flash24flash_fwd_splitkv_kernelI23Flash_fwd_kernel_traitsILi256ELi64ELi64ELi4ELb0ELb0EN7cutlass10bfloat16_tE19Flash_kernel_traitsILi256ELi64ELi64ELi4ES3_EELb0ELb0ELb1ELb0ELb0ELb0ELb0ELb1EEEvNS_16Flash_fwd_paramsE) ;  /* 0xfffffff002307950 */ /* 0x002fea0003c3ffff */
.L_x_4565:
        /* <DEDUP_REMOVED lines=8> */
[----:B------:R-:W-:-:S11]  /*0fc0*/  @P1 SHF.R.S32.HI R0, RZ, 0x1f, R33 ;  /* 0x0000001fff001819 */ /* 0x000fd60000011421 */
[----:B------:R-:W-:-:S05]  /*0fd0*/  @P0 IMAD.WIDE R2, R33, 0x4, R2 ;  /* 0x0000000421020825 */ /* 0x000fca00078e0202 */
[----:B------:R3:W5:Y:S01]  /*0fe0*/  @P0 LD.E R11, desc[UR6][R2.64] ;  /* 0x00000006020b0980 */ /* 0x000762000c101900 */
[----:B------:R-:W-:Y:S01]  /*0ff0*/  BSSY B0, `(.L_x_4574) ;  /* 0x00000bb000007945 */ /* 0x000fe20003800000 */
[----:B------:R-:W4:Y:S01]  /*1000*/  S2R R29, SR_CTAID.Z ;  /* 0x00000000001d7919 */ /* 0x000f220000002700 */
[-C--:B--2---:R-:W-:Y:S02]  /*1010*/  @P1 IMAD R7, R7, R33.reuse, RZ ;  /* 0x0000002107071224 */ /* 0x084fe400078e02ff */
[----:B---3--:R-:W-:-:S04]  /*1020*/  @P1 IMAD.WIDE.U32 R2, R6, R33, RZ ;  /* 0x0000002106021225 */ /* 0x008fc800078e00ff */
[----:B------:R-:W-:Y:S02]  /*1030*/  @P1 IMAD R7, R6, R0, R7 ;  /* 0x0000000006071224 */ /* 0x000fe400078e0207 */
[----:B------:R-:W-:Y:S01]  /*1040*/  IMAD.MOV.U32 R6, RZ, RZ, RZ ;  /* 0x000000ffff067224 */ /* 0x000fe200078e00ff */
[----:B------:R-:W-:Y:S01]  /*1050*/  @P1 LEA R6, P0, R2, R4, 0x2 ;  /* 0x0000000402061211 */ /* 0x000fe200078010ff */
[----:B------:R-:W-:Y:S01]  /*1060*/  IMAD.MOV.U32 R0, RZ, RZ, RZ ;  /* 0x000000ffff007224 */ /* 0x000fe200078e00ff */
[----:B------:R-:W-:-:S03]  /*1070*/  @P1 IADD3 R7, R3, R7, RZ ;  /* 0x0000000703071210 */ /* 0x000fc60007ffe0ff */
[----:B------:R-:W-:Y:S01]  /*1080*/  IMAD.MOV.U32 R240, RZ, RZ, R6 ;  /* 0x000000fffff07224 */ /* 0x000fe200078e0006 */
[----:B------:R-:W-:-:S04]  /*1090*/  @P1 LEA.HI.X R0, R2, R5, R7, 0x2, P0 ;  /* 0x0000000502001211 */ /* 0x000fc800000f1407 */
[----:B------:R-:W-:Y:S02]  /*10a0*/  MOV R241, R0 ;  /* 0x0000000000f17202 */ /* 0x000fe40000000f00 */
[----:B------:R-:W-:-:S04]  /*10b0*/  ISETP.NE.U32.AND P0, PT, R240, RZ, PT ;  /* 0x000000fff000720c */ /* 0x000fc80003f05070 */
[----:B------:R-:W-:-:S13]  /*10c0*/  ISETP.NE.AND.EX P0, PT, R241, RZ, PT, P0 ;  /* 0x000000fff100720c */ /* 0x000fda0003f05300 */
[----:B----4-:R-:W-:Y:S05]  /*10d0*/  @!P0 BRA `(.L_x_4575) ;  /* 0x0000000400688947 */ /* 0x010fea0003800000 */
[----:B------:R-:W2:Y:S04]  /*10e0*/  LD.E R13, desc[UR6][R30.64+0x170] ;  /* 0x000170061e0d7980 */ /* 0x000ea8000c101900 */
[----:B------:R-:W3:Y:S01]  /*10f0*/  LD.E R14, desc[UR6][R30.64+0x68] ;  /* 0x000068061e0e7980 */ /* 0x000ee2000c101900 */
[----:B------:R-:W-:-:S03]  /*1100*/  LEA R16, R36, 0xffffffc0, 0x6 ;  /* 0xffffffc024107811 */ /* 0x000fc600078e30ff */
[----:B------:R-:W4:Y:S01]  /*1110*/  LD.E.64 R120, desc[UR6][R30.64+0x38] ;  /* 0x000038061e787980 */ /* 0x000f22000c101b00 */
[----:B------:R-:W-:-:S03]  /*1120*/  IABS R6, R16 ;  /* 0x0000001000067213 */ /* 0x000fc60000000000 */
[----:B------:R-:W4:Y:S04]  /*1130*/  LD.E.64 R8, desc[UR6][R30.64+0x28] ;  /* 0x000028061e087980 */ /* 0x000f28000c101b00 */
[----:B-----5:R-:W4:Y:S04]  /*1140*/  LD.E.64 R10, desc[UR6][R30.64+0x50] ;  /* 0x000050061e0a7980 */ /* 0x020f28000c101b00 */
[----:B------:R-:W5:Y:S04]  /*1150*/  LD.E.64 R22, desc[UR6][R30.64+0x58] ;  /* 0x000058061e167980 */ /* 0x000f68000c101b00 */
[----:B------:R-:W5:Y:S01]  /*1160*/  LD.E.64 R164, desc[UR6][R30.64+0x40] ;  /* 0x000040061ea47980 */ /* 0x000f62000c101b00 */
        /* <DEDUP_REMOVED lines=9> */
[----:B------:R-:W-:Y:S01]  /*1200*/  IMAD.HI.U32 R5, R3, R0, R2 ;  /* 0x0000000003057227 */ /* 0x000fe200078e0002 */
[----:B------:R-:W-:-:S03]  /*1210*/  IADD3 R0, RZ, -R7, RZ ;  /* 0x80000007ff007210 */ /* 0x000fc60007ffe0ff */
[----:B------:R-:W-:Y:S02]  /*1220*/  IMAD.MOV.U32 R3, RZ, RZ, R6 ;  /* 0x000000ffff037224 */ /* 0x000fe400078e0006 */
[----:B------:R-:W-:Y:S01]  /*1230*/  IMAD.MOV.U32 R2, RZ, RZ, R0 ;  /* 0x000000ffff027224 */ /* 0x000fe200078e0000 */
[----:B------:R-:W2:Y:S01]  /*1240*/  LD.E.64 R6, desc[UR6][R30.64+0x20] ;  /* 0x000020061e067980 */ /* 0x000ea2000c101b00 */
        /* <DEDUP_REMOVED lines=13> */
[----:B------:R-:W-:-:S05]  /*1320*/  IMAD.WIDE R2, R5, 0x4, R240 ;  /* 0x0000000405027825 */ /* 0x000fca00078e02f0 */
[----:B------:R1:W2:Y:S01]  /*1330*/  LD.E R12, desc[UR6][R2.64] ;  /* 0x00000006020c7980 */ /* 0x0002a2000c101900 */
[----:B---3--:R-:W-:-:S04]  /*1340*/  IABS R4, R14 ;  /* 0x0000000e00047213 */ /* 0x008fc80000000000 */
[----:B-1----:R-:W1:Y:S08]  /*1350*/  I2F.RP R2, R4 ;  /* 0x0000000400027306 */ /* 0x002e700000209400 */
[----:B-1----:R-:W1:Y:S02]  /*1360*/  MUFU.RCP R2, R2 ;  /* 0x0000000200027308 */ /* 0x002e640000001000 */
[----:B-1----:R-:W-:-:S06]  /*1370*/  VIADD R2, R2, 0xffffffe ;  /* 0x0ffffffe02027836 */ /* 0x002fcc0000000000 */
[----:B------:R-:W1:Y:S01]  /*1380*/  F2I.FTZ.U32.TRUNC.NTZ R3, R2 ;  /* 0x0000000200037305 */ /* 0x000e62000021f000 */
[----:B------:R-:W-:Y:S02]  /*1390*/  IABS R17, R29 ;  /* 0x0000001d00117213 */ /* 0x000fe40000000000 */
[----:B------:R-:W-:Y:S02]  /*13a0*/  IABS R15, R14 ;  /* 0x0000000e000f7213 */ /* 0x000fe40000000000 */
[----:B-1----:R-:W-:Y:S01]  /*13b0*/  IADD3 R0, RZ, -R3, RZ ;  /* 0x80000003ff007210 */ /* 0x002fe20007ffe0ff */
[----:B------:R-:W-:-:S04]  /*13c0*/  IMAD.MOV.U32 R2, RZ, RZ, RZ ;  /* 0x000000ffff027224 */ /* 0x000fc800078e00ff */
[----:B------:R-:W-:-:S04]  /*13d0*/  IMAD R0, R0, R4, RZ ;  /* 0x0000000400007224 */ /* 0x000fc800078e02ff */
[----:B------:R-:W-:Y:S01]  /*13e0*/  IMAD.HI.U32 R2, R3, R0, R2 ;  /* 0x0000000003027227 */ /* 0x000fe200078e0002 */
[----:B------:R-:W-:-:S03]  /*13f0*/  MOV R3, R17 ;  /* 0x0000001100037202 */ /* 0x000fc60000000f00 */
[----:B------:R-:W-:Y:S02]  /*1400*/  IMAD.MOV R0, RZ, RZ, -R15 ;  /* 0x000000ffff007224 */ /* 0x000fe400078e0a0f */
[----:B------:R-:W-:-:S04]  /*1410*/  IMAD.HI.U32 R2, R2, R3, RZ ;  /* 0x0000000302027227 */ /* 0x000fc800078e00ff */
[----:B------:R-:W-:-:S05]  /*1420*/  IMAD R0, R2, R0, R3 ;  /* 0x0000000002007224 */ /* 0x000fca00078e0203 */
[----:B------:R-:W-:-:S13]  /*1430*/  ISETP.GT.U32.AND P1, PT, R4, R0, PT ;  /* 0x000000000400720c */ /* 0x000fda0003f24070 */
[----:B------:R-:W-:-:S04]  /*1440*/  @!P1 IADD3 R0, R0, -R4, RZ ;  /* 0x8000000400009210 */ /* 0x000fc80007ffe0ff */
[----:B------:R-:W-:Y:S02]  /*1450*/  ISETP.GE.U32.AND P2, PT, R0, R4, PT ;  /* 0x000000040000720c */ /* 0x000fe40003f46070 */
[----:B------:R-:W-:Y:S01]  /*1460*/  LOP3.LUT R0, R29, R14, RZ, 0x3c, !PT ;  /* 0x0000000e1d007212 */ /* 0x000fe200078e3cff */
[----:B------:R-:W-:Y:S01]  /*1470*/  IMAD.MOV R5, RZ, RZ, -R5 ;  /* 0x000000ffff057224 */ /* 0x000fe200078e0a05 */
[----:B------:R-:W-:Y:S02]  /*1480*/  @!P1 IADD3 R2, R2, 0x1, RZ ;  /* 0x0000000102029810 */ /* 0x000fe40007ffe0ff */
[----:B------:R-:W-:Y:S01]  /*1490*/  ISETP.GE.AND P0, PT, R0, RZ, PT ;  /* 0x000000ff0000720c */ /* 0x000fe20003f06270 */
[----:B------:R-:W-:Y:S01]  /*14a0*/  IMAD R13, R13, R5, R16 ;  /* 0x000000050d0d7224 */ /* 0x000fe200078e0210 */
[----:B------:R-:W-:-:S05]  /*14b0*/  ISETP.NE.AND P1, PT, R14, RZ, PT ;  /* 0x000000ff0e00720c */ /* 0x000fca0003f25270 */
[----:B------:R-:W-:Y:S01]  /*14c0*/  @P2 VIADD R2, R2, 0x1 ;  /* 0x0000000102022836 */ /* 0x000fe20000000000 */
[----:B------:R-:W-:Y:S01]  /*14d0*/  SHF.R.S32.HI R21, RZ, 0x1f, R13 ;  /* 0x0000001fff157819 */ /* 0x000fe2000001140d */
[----:B----4-:R-:W-:Y:S02]  /*14e0*/  IMAD R4, R121, R13, RZ ;  /* 0x0000000d79047224 */ /* 0x010fe400078e02ff */
[----:B------:R-:W-:Y:S02]  /*14f0*/  IMAD.MOV.U32 R0, RZ, RZ, R2 ;  /* 0x000000ffff007224 */ /* 0x000fe400078e0002 */
[----:B------:R-:W-:Y:S02]  /*1500*/  IMAD R4, R120, R21, R4 ;  /* 0x0000001578047224 */ /* 0x000fe400078e0204 */
[----:B------:R-:W-:Y:S01]  /*1510*/  @!P0 IMAD.MOV R0, RZ, RZ, -R0 ;  /* 0x000000ffff008224 */ /* 0x000fe200078e0a00 */
[----:B------:R-:W-:-:S04]  /*1520*/  @!P1 LOP3.LUT R0, RZ, R14, RZ, 0x33, !PT ;  /* 0x0000000eff009212 */ /* 0x000fc800078e33ff */
[----:B------:R-:W-:Y:S02]  /*1530*/  SHF.R.S32.HI R32, RZ, 0x1f, R0 ;  /* 0x0000001fff207819 */ /* 0x000fe40000011400 */
[----:B------:R-:W-:Y:S02]  /*1540*/  MOV R18, R0 ;  /* 0x0000000000127202 */ /* 0x000fe40000000f00 */
[----:B--2---:R-:W-:Y:S01]  /*1550*/  SHF.R.S32.HI R15, RZ, 0x1f, R12 ;  /* 0x0000001fff0f7819 */ /* 0x004fe2000001140c */
[----:B------:R-:W-:-:S04]  /*1560*/  IMAD R3, R7, R12, RZ ;  /* 0x0000000c07037224 */ /* 0x000fc800078e02ff */
[C---:B------:R-:W-:Y:S02]  /*1570*/  IMAD R3, R6.reuse, R15, R3 ;  /* 0x0000000f06037224 */ /* 0x040fe400078e0203 */
[----:B------:R-:W-:-:S05]  /*1580*/  IMAD.WIDE.U32 R6, R6, R12, RZ ;  /* 0x0000000c06067225 */ /* 0x000fca00078e00ff */
[----:B------:R-:W-:Y:S02]  /*1590*/  IADD3 R3, R7, R3, RZ ;  /* 0x0000000307037210 */ /* 0x000fe40007ffe0ff */
[----:B------:R-:W-:-:S05]  /*15a0*/  MOV R2, R6 ;  /* 0x0000000600027202 */ /* 0x000fca0000000f00 */
[----:B------:R-:W-:-:S04]  /*15b0*/  IMAD.WIDE.U32 R2, R13, R120, R2 ;  /* 0x000000780d027225 */ /* 0x000fc800078e0002 */
[----:B------:R-:W-:Y:S01]  /*15c0*/  IMAD R5, R9, R12, RZ ;  /* 0x0000000c09057224 */ /* 0x000fe200078e02ff */
[----:B------:R-:W-:Y:S01]  /*15d0*/  IADD3 R3, R3, R4, RZ ;  /* 0x0000000403037210 */ /* 0x000fe20007ffe0ff */
[----:B------:R-:W-:Y:S02]  /*15e0*/  IMAD R4, R11, R0, RZ ;  /* 0x000000000b047224 */ /* 0x000fe400078e02ff */
[----:B------:R-:W-:-:S04]  /*15f0*/  IMAD.WIDE.U32 R6, R8, R12, RZ ;  /* 0x0000000c08067225 */ /* 0x000fc800078e00ff */
[----:B------:R-:W-:Y:S02]  /*1600*/  IMAD R8, R8, R15, R5 ;  /* 0x0000000f08087224 */ /* 0x000fe400078e0205 */
[----:B------:R-:W-:-:S04]  /*1610*/  IMAD.WIDE.U32 R2, R0, R10, R2 ;  /* 0x0000000a00027225 */ /* 0x000fc800078e0002 */
[----:B------:R-:W-:Y:S01]  /*1620*/  IMAD R4, R10, R32, R4 ;  /* 0x000000200a047224 */ /* 0x000fe200078e0204 */
[----:B------:R-:W-:Y:S01]  /*1630*/  IADD3 R12, R7, R8, RZ ;  /* 0x00000008070c7210 */ /* 0x000fe20007ffe0ff */
[----:B------:R-:W-:Y:S01]  /*1640*/  IMAD.MOV.U32 R9, RZ, RZ, R6 ;  /* 0x000000ffff097224 */ /* 0x000fe200078e0006 */
[----:B------:R-:W-:Y:S01]  /*1650*/  MOV R24, R2 ;  /* 0x0000000200187202 */ /* 0x000fe20000000f00 */
[----:B------:R-:W-:Y:S01]  /*1660*/  IMAD.IADD R25, R3, 0x1, R4 ;  /* 0x0000000103197824 */ /* 0x000fe200078e0204 */
[----:B------:R-:W-:Y:S05]  /*1670*/  BRA `(.L_x_4576) ;  /* 0x0000000400487947 */ /* 0x000fea0003800000 */
.L_x_4575:
        /* <DEDUP_REMOVED lines=8> */
[----:B------:R-:W-:-:S02]  /*1700*/  IABS R5, R29 ;  /* 0x0000001d00057213 */ /* 0x000fc40000000000 */
[----:B-----5:R-:W-:Y:S02]  /*1710*/  @!P3 SHF.R.S32.HI R13, RZ, 0x1f, R11 ;  /* 0x0000001fff0db819 */ /* 0x020fe4000001140b */
[----:B--2---:R-:W-:-:S04]  /*1720*/  IABS R8, R12 ;  /* 0x0000000c00087213 */ /* 0x004fc80000000000 */
[----:B------:R-:W2:Y:S08]  /*1730*/  I2F.RP R2, R8 ;  /* 0x0000000800027306 */ /* 0x000eb00000209400 */
[----:B--2---:R-:W2:Y:S02]  /*1740*/  MUFU.RCP R2, R2 ;  /* 0x0000000200027308 */ /* 0x004ea40000001000 */
[----:B--2---:R-:W-:-:S06]  /*1750*/  IADD3 R2, R2, 0xffffffe, RZ ;  /* 0x0ffffffe02027810 */ /* 0x004fcc0007ffe0ff */
[----:B------:R-:W2:Y:S01]  /*1760*/  F2I.FTZ.U32.TRUNC.NTZ R3, R2 ;  /* 0x0000000200037305 */ /* 0x000ea2000021f000 */
[----:B------:R-:W-:Y:S01]  /*1770*/  IABS R4, R12 ;  /* 0x0000000c00047213 */ /* 0x000fe20000000000 */
[----:B--2---:R-:W-:Y:S01]  /*1780*/  IMAD.MOV R0, RZ, RZ, -R3 ;  /* 0x000000ffff007224 */ /* 0x004fe200078e0a03 */
[----:B------:R-:W-:-:S03]  /*1790*/  MOV R2, RZ ;  /* 0x000000ff00027202 */ /* 0x000fc60000000f00 */
[----:B------:R-:W-:-:S04]  /*17a0*/  IMAD R0, R0, R8, RZ ;  /* 0x0000000800007224 */ /* 0x000fc800078e02ff */
[----:B------:R-:W-:Y:S01]  /*17b0*/  IMAD.HI.U32 R2, R3, R0, R2 ;  /* 0x0000000003027227 */ /* 0x000fe200078e0002 */
[----:B------:R-:W-:-:S03]  /*17c0*/  IADD3 R0, RZ, -R4, RZ ;  /* 0x80000004ff007210 */ /* 0x000fc60007ffe0ff */
[----:B------:R-:W-:-:S04]  /*17d0*/  IMAD.MOV.U32 R3, RZ, RZ, R5 ;  /* 0x000000ffff037224 */ /* 0x000fc800078e0005 */
[----:B------:R-:W-:Y:S01]  /*17e0*/  IMAD.HI.U32 R9, R2, R3, RZ ;  /* 0x0000000302097227 */ /* 0x000fe200078e00ff */
[----:B------:R-:W-:-:S03]  /*17f0*/  @!P3 SHF.R.S32.HI R5, RZ, 0x1f, R10 ;  /* 0x0000001fff05b819 */ /* 0x000fc6000001140a */
[----:B------:R-:W-:Y:S02]  /*1800*/  IMAD R0, R9, R0, R3 ;  /* 0x0000000009007224 */ /* 0x000fe400078e0203 */
[----:B---3--:R-:W-:-:S03]  /*1810*/  @!P3 IMAD R2, R121, R10, RZ ;  /* 0x0000000a7902b224 */ /* 0x008fc600078e02ff */
[----:B------:R-:W-:Y:S01]  /*1820*/  ISETP.GT.U32.AND P0, PT, R8, R0, PT ;  /* 0x000000000800720c */ /* 0x000fe20003f04070 */
[----:B------:R-:W-:Y:S02]  /*1830*/  @!P3 IMAD R5, R5, R120, R2 ;  /* 0x000000780505b224 */ /* 0x000fe400078e0202 */
[----:B------:R-:W-:-:S04]  /*1840*/  @!P3 IMAD.WIDE.U32 R2, R120, R10, RZ ;  /* 0x0000000a7802b225 */ /* 0x000fc800078e00ff */
[----:B------:R-:W-:Y:S01]  /*1850*/  @P3 IMAD.IADD R4, R10, 0x1, R15 ;  /* 0x000000010a043824 */ /* 0x000fe200078e020f */
[----:B------:R-:W-:Y:S01]  /*1860*/  @!P3 IADD3 R3, R3, R5, RZ ;  /* 0x000000050303b210 */ /* 0x000fe20007ffe0ff */
[----:B----4-:R-:W-:Y:S02]  /*1870*/  @!P3 IMAD R7, R7, R11, RZ ;  /* 0x0000000b0707b224 */ /* 0x010fe400078e02ff */
[-C--:B------:R-:W-:Y:S02]  /*1880*/  @P3 IMAD R14, R121, R4.reuse, RZ ;  /* 0x00000004790e3224 */ /* 0x080fe400078e02ff */
[----:B------:R-:W-:Y:S02]  /*1890*/  @!P0 IMAD.IADD R0, R0, 0x1, -R8 ;  /* 0x0000000100008824 */ /* 0x000fe400078e0a08 */
[----:B------:R-:W-:-:S04]  /*18a0*/  @P3 IMAD.WIDE.U32 R4, R120, R4, RZ ;  /* 0x0000000478043225 */ /* 0x000fc800078e00ff */
[----:B------:R-:W-:Y:S01]  /*18b0*/  @!P3 IMAD.WIDE.U32 R2, R6, R11, R2 ;  /* 0x0000000b0602b225 */ /* 0x000fe200078e0002 */
[----:B------:R-:W-:-:S03]  /*18c0*/  ISETP.GE.U32.AND P2, PT, R0, R8, PT ;  /* 0x000000080000720c */ /* 0x000fc60003f46070 */
[----:B------:R-:W-:Y:S01]  /*18d0*/  @!P3 IMAD R7, R6, R13, R7 ;  /* 0x0000000d0607b224 */ /* 0x000fe200078e0207 */
[----:B------:R-:W-:Y:S02]  /*18e0*/  LEA R13, R36, 0xffffffc0, 0x6 ;  /* 0xffffffc0240d7811 */ /* 0x000fe400078e30ff */
[----:B------:R-:W-:Y:S02]  /*18f0*/  @P3 IADD3 R5, R5, R14, RZ ;  /* 0x0000000e05053210 */ /* 0x000fe40007ffe0ff */
[----:B------:R-:W-:Y:S01]  /*1900*/  @!P3 MOV R4, R2 ;  /* 0x000000020004b202 */ /* 0x000fe20000000f00 */
[----:B------:R-:W-:Y:S01]  /*1910*/  @!P3 IMAD R2, R165, R10, RZ ;  /* 0x0000000aa502b224 */ /* 0x000fe200078e02ff */
[----:B------:R-:W-:Y:S02]  /*1920*/  @!P3 SHF.R.S32.HI R0, RZ, 0x1f, R10 ;  /* 0x0000001fff00b819 */ /* 0x000fe4000001140a */
[----:B------:R-:W-:Y:S01]  /*1930*/  @!P3 IADD3 R5, R3, R7, RZ ;  /* 0x000000070305b210 */ /* 0x000fe20007ffe0ff */
[----:B------:R-:W-:Y:S01]  /*1940*/  IMAD R3, R121, R13, RZ ;  /* 0x0000000d79037224 */ /* 0x000fe200078e02ff */
[----:B------:R-:W-:Y:S01]  /*1950*/  SHF.R.S32.HI R21, RZ, 0x1f, R13 ;  /* 0x0000001fff157819 */ /* 0x000fe2000001140d */
[----:B------:R-:W-:Y:S01]  /*1960*/  @!P3 IMAD R8, R0, R164, R2 ;  /* 0x000000a40008b224 */ /* 0x000fe200078e0202 */
[----:B------:R-:W-:Y:S01]  /*1970*/  LOP3.LUT R6, R29, R12, RZ, 0x3c, !PT ;  /* 0x0000000c1d067212 */ /* 0x000fe200078e3cff */
[----:B------:R-:W-:-:S02]  /*1980*/  IMAD.MOV.U32 R2, RZ, RZ, R4 ;  /* 0x000000ffff027224 */ /* 0x000fc400078e0004 */
[----:B------:R-:W-:Y:S01]  /*1990*/  IMAD R0, R21, R120, R3 ;  /* 0x0000007815007224 */ /* 0x000fe200078e0203 */
[----:B------:R-:W-:Y:S02]  /*19a0*/  MOV R3, R5 ;  /* 0x0000000500037202 */ /* 0x000fe40000000f00 */
[----:B------:R-:W-:Y:S02]  /*19b0*/  ISETP.GE.AND P1, PT, R6, RZ, PT ;  /* 0x000000ff0600720c */ /* 0x000fe40003f26270 */
[----:B------:R-:W-:Y:S02]  /*19c0*/  @!P0 IADD3 R9, R9, 0x1, RZ ;  /* 0x0000000109098810 */ /* 0x000fe40007ffe0ff */
[----:B------:R-:W-:Y:S01]  /*19d0*/  ISETP.NE.AND P0, PT, R12, RZ, PT ;  /* 0x000000ff0c00720c */ /* 0x000fe20003f05270 */
[----:B------:R-:W-:-:S04]  /*19e0*/  IMAD.WIDE.U32 R2, R120, R13, R2 ;  /* 0x0000000d78027225 */ /* 0x000fc800078e0002 */
[----:B------:R-:W-:Y:S01]  /*19f0*/  @P2 VIADD R9, R9, 0x1 ;  /* 0x0000000109092836 */ /* 0x000fe20000000000 */
[----:B------:R-:W-:Y:S01]  /*1a00*/  IADD3 R5, R3, R0, RZ ;  /* 0x0000000003057210 */ /* 0x000fe20007ffe0ff */
[----:B------:R-:W-:-:S04]  /*1a10*/  @!P3 IMAD.WIDE.U32 R6, R164, R10, RZ ;  /* 0x0000000aa406b225 */ /* 0x000fc800078e00ff */
[----:B------:R-:W-:Y:S01]  /*1a20*/  IMAD.MOV.U32 R0, RZ, RZ, R9 ;  /* 0x000000ffff007224 */ /* 0x000fe200078e0009 */
[----:B------:R-:W-:Y:S02]  /*1a30*/  MOV R4, R2 ;  /* 0x0000000200047202 */ /* 0x000fe40000000f00 */
[----:B------:R-:W-:Y:S01]  /*1a40*/  @!P3 IADD3 R3, R7, R8, RZ ;  /* 0x000000080703b210 */ /* 0x000fe20007ffe0ff */
[----:B------:R-:W-:Y:S01]  /*1a50*/  @!P1 IMAD.MOV R0, RZ, RZ, -R0 ;  /* 0x000000ffff009224 */ /* 0x000fe200078e0a00 */
[----:B------:R-:W-:Y:S02]  /*1a60*/  @!P3 MOV R2, R6 ;  /* 0x000000060002b202 */ /* 0x000fe40000000f00 */
[----:B------:R-:W-:Y:S01]  /*1a70*/  @!P0 LOP3.LUT R0, RZ, R12, RZ, 0x33, !PT ;  /* 0x0000000cff008212 */ /* 0x000fe200078e33ff */
[----:B------:R-:W-:Y:S01]  /*1a80*/  @!P3 IMAD R7, R17, R11, RZ ;  /* 0x0000000b1107b224 */ /* 0x000fe200078e02ff */
[----:B------:R-:W-:Y:S02]  /*1a90*/  @P3 IADD3 R8, R10, R15, RZ ;  /* 0x0000000f0a083210 */ /* 0x000fe40007ffe0ff */
[----:B------:R-:W-:Y:S01]  /*1aa0*/  @!P3 SHF.R.S32.HI R6, RZ, 0x1f, R11 ;  /* 0x0000001fff06b819 */ /* 0x000fe2000001140b */
[----:B------:R-:W-:Y:S01]  /*1ab0*/  IMAD R10, R19, R0, RZ ;  /* 0x00000000130a7224 */ /* 0x000fe200078e02ff */
[----:B------:R-:W-:Y:S01]  /*1ac0*/  SHF.R.S32.HI R32, RZ, 0x1f, R0 ;  /* 0x0000001fff207819 */ /* 0x000fe20000011400 */
[----:B------:R-:W-:-:S02]  /*1ad0*/  @P3 IMAD R12, R165, R8, RZ ;  /* 0x00000008a50c3224 */ /* 0x000fc400078e02ff */
[----:B------:R-:W-:Y:S02]  /*1ae0*/  @!P3 IMAD R14, R16, R6, R7 ;  /* 0x00000006100eb224 */ /* 0x000fe400078e0207 */
        /* <DEDUP_REMOVED lines=11> */
.L_x_4576:
[----:B------:R-:W-:Y:S05]  /*1ba0*/  BSYNC B0 ;  /* 0x0000000000007941 */ /* 0x000fea0003800000 */
.L_x_4574:
        /* <DEDUP_REMOVED lines=9> */
[----:B-1----:R-:W-:-:S04]  /*1c40*/  SHF.R.S32.HI R26, RZ, 0x1f, R188 ;  /* 0x0000001fff1a7819 */ /* 0x002fc800000114bc */
[CC--:B------:R-:W-:Y:S02]  /*1c50*/  LEA.HI R3, R26.reuse, R188.reuse, RZ, 0x4 ;  /* 0x000000bc1a037211 */ /* 0x0c0fe400078f20ff */
[----:B------:R-:W-:Y:S02]  /*1c60*/  LEA.HI R14, R26, R188, RZ, 0x3 ;  /* 0x000000bc1a0e7211 */ /* 0x000fe400078f18ff */
[----:B------:R-:W-:Y:S02]  /*1c70*/  SHF.R.S32.HI R8, RZ, 0x4, R3 ;  /* 0x00000004ff087819 */ /* 0x000fe40000011403 */
[----:B------:R-:W-:Y:S02]  /*1c80*/  LOP3.LUT R0, R14, 0xfffffff8, RZ, 0xc0, !PT ;  /* 0xfffffff80e007812 */ /* 0x000fe400078ec0ff */
[C---:B------:R-:W-:Y:S02]  /*1c90*/  LEA.HI R2, R3.reuse, R8, RZ, 0x1 ;  /* 0x0000000803027211 */ /* 0x040fe400078f08ff */
[----:B------:R-:W-:Y:S01]  /*1ca0*/  LOP3.LUT R3, R3, 0xfffffff0, RZ, 0xc0, !PT ;  /* 0xfffffff003037812 */ /* 0x000fe200078ec0ff */
[----:B------:R-:W-:Y:S01]  /*1cb0*/  IMAD.IADD R169, R188, 0x1, -R0 ;  /* 0x00000001bca97824 */ /* 0x000fe200078e0a00 */
[----:B------:R-:W-:-:S02]  /*1cc0*/  LOP3.LUT R2, R2, 0xfffffffe, RZ, 0xc0, !PT ;  /* 0xfffffffe02027812 */ /* 0x000fc400078ec0ff */
[----:B------:R-:W-:Y:S01]  /*1cd0*/  SHF.R.S32.HI R118, RZ, 0x3, R14 ;  /* 0x00000003ff767819 */ /* 0x000fe2000001140e */
[----:B------:R-:W-:Y:S02]  /*1ce0*/  IMAD.IADD R0, R188, 0x1, -R3 ;  /* 0x00000001bc007824 */ /* 0x000fe400078e0a03 */
[----:B------:R-:W-:Y:S02]  /*1cf0*/  IMAD.IADD R186, R8, 0x1, -R2 ;  /* 0x0000000108ba7824 */ /* 0x000fe400078e0a02 */
[----:B------:R-:W-:Y:S01]  /*1d00*/  IMAD.SHL.U32 R2, R118, 0x40, RZ ;  /* 0x0000004076027824 */ /* 0x000fe200078e00ff */
[----:B------:R-:W-:Y:S01]  /*1d10*/  SHF.R.S32.HI R15, RZ, 0x1f, R0 ;  /* 0x0000001fff0f7819 */ /* 0x000fe20000011400 */
[----:B------:R-:W-:-:S03]  /*1d20*/  IMAD.SHL.U32 R20, R169, 0x8, RZ ;  /* 0x00000008a9147824 */ /* 0x000fc600078e00ff */
[----:B------:R-:W-:Y:S02]  /*1d30*/  LEA.HI R15, R15, R0, RZ, 0x3 ;  /* 0x000000000f0f7211 */ /* 0x000fe400078f18ff */
[----:B------:R-:W-:Y:S02]  /*1d40*/  LOP3.LUT R3, R2, 0x1c0, RZ, 0xc0, !PT ;  /* 0x000001c002037812 */ /* 0x000fe400078ec0ff */
[----:B------:R-:W-:Y:S02]  /*1d50*/  LOP3.LUT R8, R15, 0xfffffff8, RZ, 0xc0, !PT ;  /* 0xfffffff80f087812 */ /* 0x000fe400078ec0ff */
[----:B------:R-:W-:Y:S01]  /*1d60*/  IADD3 R2, P1, R20, R9, RZ ;  /* 0x0000000914027210 */ /* 0x000fe20007f3e0ff */
[----:B-----5:R-:W-:Y:S01]  /*1d70*/  IMAD R14, R21, R164, RZ ;  /* 0x000000a4150e7224 */ /* 0x020fe200078e02ff */
[----:B------:R-:W-:Y:S02]  /*1d80*/  LOP3.LUT R9, R3, 0x38, R20, 0xf8, !PT ;  /* 0x0000003803097812 */ /* 0x000fe400078ef814 */
[----:B------:R-:W-:-:S02]  /*1d90*/  SHF.R.U32.HI R16, RZ, 0x3, R3 ;  /* 0x00000003ff107819 */ /* 0x000fc40000011603 */
[----:B------:R-:W-:Y:S01]  /*1da0*/  LEA.HI R17, R26, R188, RZ, 0x6 ;  /* 0x000000bc1a117211 */ /* 0x000fe200078f30ff */
[----:B------:R-:W-:Y:S01]  /*1db0*/  IMAD.IADD R0, R0, 0x1, -R8 ;  /* 0x0000000100007824 */ /* 0x000fe200078e0a08 */
[----:B------:R-:W-:Y:S02]  /*1dc0*/  SHF.R.S32.HI R21, RZ, 0x1f, R20 ;  /* 0x0000001fff157819 */ /* 0x000fe40000011414 */
[----:B------:R-:W-:Y:S01]  /*1dd0*/  LOP3.LUT R16, R9, R16, RZ, 0x3c, !PT ;  /* 0x0000001009107212 */ /* 0x000fe200078e3cff */
[----:B------:R-:W-:Y:S02]  /*1de0*/  IMAD.SHL.U32 R9, R17, 0x8, RZ ;  /* 0x0000000811097824 */ /* 0x000fe400078e00ff */
[----:B------:R-:W-:Y:S02]  /*1df0*/  IMAD.X R3, R21, 0x1, R12, P1 ;  /* 0x0000000115037824 */ /* 0x000fe400008e060c */
[----:B------:R-:W-:Y:S01]  /*1e00*/  IMAD.SHL.U32 R8, R0, 0x40, RZ ;  /* 0x0000004000087824 */ /* 0x000fe200078e00ff */
[----:B------:R-:W-:Y:S01]  /*1e10*/  LOP3.LUT R235, R16, 0xfffffe00, R9, 0xf8, !PT ;  /* 0xfffffe0010eb7812 */ /* 0x000fe200078ef809 */
[----:B------:R-:W-:-:S02]  /*1e20*/  IMAD R12, R13, R165, R14 ;  /* 0x000000a50d0c7224 */ /* 0x000fc400078e020e */
[----:B------:R-:W-:Y:S01]  /*1e30*/  IMAD.WIDE.U32 R2, R13, R164, R2 ;  /* 0x000000a40d027225 */ /* 0x000fe200078e0002 */
[----:B------:R-:W-:-:S03]  /*1e40*/  LOP3.LUT R8, R8, 0x1c0, RZ, 0xc0, !PT ;  /* 0x000001c008087812 */ /* 0x000fc600078ec0ff */
[----:B------:R-:W-:Y:S02]  /*1e50*/  IMAD.SHL.U32 R9, R186, 0x8, RZ ;  /* 0x00000008ba097824 */ /* 0x000fe400078e00ff */
[----:B------:R-:W-:Y:S01]  /*1e60*/  IMAD.IADD R3, R3, 0x1, R12 ;  /* 0x0000000103037824 */ /* 0x000fe200078e020c */
[----:B------:R-:W-:Y:S02]  /*1e70*/  SHF.R.U32.HI R12, RZ, 0x3, R8 ;  /* 0x00000003ff0c7819 */ /* 0x000fe40000011608 */
[----:B------:R-:W-:Y:S02]  /*1e80*/  LOP3.LUT R13, R8, 0x8, R9, 0xf8, !PT ;  /* 0x00000008080d7812 */ /* 0x000fe400078ef809 */
[C---:B------:R-:W-:Y:S02]  /*1e90*/  LOP3.LUT P3, RZ, R0.reuse, 0x4, RZ, 0xc0, !PT ;  /* 0x0000000400ff7812 */ /* 0x040fe4000786c0ff */
[----:B------:R-:W-:Y:S01]  /*1ea0*/  LOP3.LUT P2, RZ, R0, 0x2, RZ, 0xc0, !PT ;  /* 0x0000000200ff7812 */ /* 0x000fe2000784c0ff */
[----:B------:R-:W-:Y:S01]  /*1eb0*/  IMAD R0, R23, R18, RZ ;  /* 0x0000001217007224 */ /* 0x000fe200078e02ff */
[----:B------:R-:W-:-:S02]  /*1ec0*/  LOP3.LUT R47, R13, R12, RZ, 0x3c, !PT ;  /* 0x0000000c0d2f7212 */ /* 0x000fc400078e3cff */
[----:B------:R-:W-:Y:S01]  /*1ed0*/  SHF.R.S32.HI R190, RZ, 0x1f, R33 ;  /* 0x0000001fffbe7819 */ /* 0x000fe20000011421 */
[----:B------:R-:W-:-:S04]  /*1ee0*/  IMAD.WIDE.U32 R8, R18, R22, R2 ;  /* 0x0000001612087225 */ /* 0x000fc800078e0002 */
[----:B------:R-:W-:Y:S02]  /*1ef0*/  IMAD R14, R32, R22, R0 ;  /* 0x00000016200e7224 */ /* 0x000fe400078e0200 */
[C---:B------:R-:W-:Y:S01]  /*1f00*/  VIADD R22, R20.reuse, 0x40 ;  /* 0x0000004014167836 */ /* 0x040fe20000000000 */
[----:B------:R-:W-:Y:S02]  /*1f10*/  SHF.R.S32.HI R179, RZ, 0x1f, R29 ;  /* 0x0000001fffb37819 */ /* 0x000fe4000001141d */
[----:B------:R-:W-:Y:S01]  /*1f20*/  SHF.R.S32.HI R119, RZ, 0x1f, R118 ;  /* 0x0000001fff777819 */ /* 0x000fe20000011476 */
[C---:B------:R-:W-:Y:S02]  /*1f30*/  VIADD R23, R20.reuse, 0xc0 ;  /* 0x000000c014177836 */ /* 0x040fe40000000000 */
[----:B------:R-:W-:Y:S02]  /*1f40*/  VIADD R19, R20, 0x80 ;  /* 0x0000008014137836 */ /* 0x000fe40000000000 */
[----:B------:R-:W-:-:S02]  /*1f50*/  IMAD.IADD R9, R9, 0x1, R14 ;  /* 0x0000000109097824 */ /* 0x000fc400078e020e */
[----:B------:R-:W-:-:S04]  /*1f60*/  IMAD.WIDE.U32 R172, R118, R164, R8 ;  /* 0x000000a476ac7225 */ /* 0x000fc800078e0008 */
[----:B------:R-:W-:Y:S02]  /*1f70*/  IMAD.MOV.U32 R48, RZ, RZ, 0x10 ;  /* 0x00000010ff307424 */ /* 0x000fe400078e00ff */
[----:B------:R-:W-:Y:S01]  /*1f80*/  IMAD.MOV.U32 R46, RZ, RZ, 0x20 ;  /* 0x00000020ff2e7424 */ /* 0x000fe200078e00ff */
        /* <DEDUP_REMOVED lines=9> */
[-C--:B---3--:R-:W-:Y:S02]  /*2020*/  @!P0 IMAD R16, R7, R33.reuse, RZ ;  /* 0x0000002107108224 */ /* 0x088fe400078e02ff */
[----:B------:R-:W-:-:S04]  /*2030*/  @!P0 IMAD.WIDE.U32 R12, R6, R33, RZ ;  /* 0x00000021060c8225 */ /* 0x000fc800078e00ff */
[----:B------:R-:W-:Y:S02]  /*2040*/  @!P0 IMAD R6, R6, R190, R16 ;  /* 0x000000be06068224 */ /* 0x000fe400078e0210 */
[----:B------:R-:W-:Y:S02]  /*2050*/  @!P0 IMAD.MOV.U32 R2, RZ, RZ, R12 ;  /* 0x000000ffff028224 */ /* 0x000fe400078e000c */
[----:B------:R-:W-:Y:S02]  /*2060*/  @P0 IMAD.IADD R0, R3, 0x1, R0 ;  /* 0x0000000103000824 */ /* 0x000fe400078e0200 */
[----:B------:R-:W-:Y:S01]  /*2070*/  @!P0 IMAD.IADD R0, R13, 0x1, R6 ;  /* 0x000000010d008824 */ /* 0x000fe200078e0206 */
[----:B------:R-:W-:Y:S01]  /*2080*/  IADD3 R2, P1, R20, R2, RZ ;  /* 0x0000000214027210 */ /* 0x000fe20007f3e0ff */
[----:B------:R-:W-:Y:S02]  /*2090*/  @P0 IMAD.MOV.U32 R152, RZ, RZ, R4 ;  /* 0x000000ffff980224 */ /* 0x000fe400078e0004 */
[----:B------:R-:W-:-:S02]  /*20a0*/  @P0 IMAD.MOV.U32 R153, RZ, RZ, R5 ;  /* 0x000000ffff990224 */ /* 0x000fc400078e0005 */
[----:B------:R-:W-:Y:S02]  /*20b0*/  IMAD.SHL.U32 R7, R15, 0x40, RZ ;  /* 0x000000400f077824 */ /* 0x000fe400078e00ff */
[----:B------:R-:W-:Y:S02]  /*20c0*/  @!P0 IMAD.MOV.U32 R152, RZ, RZ, R4 ;  /* 0x000000ffff988224 */ /* 0x000fe400078e0004 */
[----:B------:R-:W-:Y:S01]  /*20d0*/  @!P0 IMAD.MOV.U32 R153, RZ, RZ, R5 ;  /* 0x000000ffff998224 */ /* 0x000fe200078e0005 */
[----:B------:R-:W-:Y:S02]  /*20e0*/  ISETP.GE.AND P0, PT, R22, R154, PT ;  /* 0x0000009a1600720c */ /* 0x000fe40003f06270 */
[----:B------:R-:W-:Y:S02]  /*20f0*/  IADD3.X R3, R21, R0, RZ, P1, !PT ;  /* 0x0000000015037210 */ /* 0x000fe40000ffe4ff */
[----:B------:R-:W-:Y:S01]  /*2100*/  LOP3.LUT R47, R47, 0xfffffe00, R7, 0xf8, !PT ;  /* 0xfffffe002f2f7812 */ /* 0x000fe200078ef807 */
[----:B----4-:R-:W-:Y:S01]  /*2110*/  IMAD R7, R11, R29, RZ ;  /* 0x0000001d0b077224 */ /* 0x010fe200078e02ff */
[----:B------:R-:W-:-:S02]  /*2120*/  SEL R0, RZ, 0xffffffff, P0 ;  /* 0xffffffffff007807 */ /* 0x000fc40000000000 */
[----:B------:R-:W-:Y:S01]  /*2130*/  ISETP.GE.AND P1, PT, R20, R154, PT ;  /* 0x0000009a1400720c */ /* 0x000fe20003f26270 */
[----:B------:R-:W-:Y:S02]  /*2140*/  IMAD R7, R10, R179, R7 ;  /* 0x000000b30a077224 */ /* 0x000fe400078e0207 */
[----:B------:R-:W-:Y:S01]  /*2150*/  IMAD.WIDE.U32 R2, R29, R10, R2 ;  /* 0x0000000a1d027225 */ /* 0x000fe200078e0002 */
[----:B------:R-:W-:-:S03]  /*2160*/  SEL R6, RZ, 0x1, P1 ;  /* 0x00000001ff067807 */ /* 0x000fc60000800000 */
[----:B------:R-:W-:Y:S02]  /*2170*/  IMAD.SHL.U32 R0, R0, 0x2, RZ ;  /* 0x0000000200007824 */ /* 0x000fe400078e00ff */
[----:B------:R-:W-:-:S04]  /*2180*/  IMAD.WIDE R4, R28, 0x40, R118 ;  /* 0x000000401c047825 */ /* 0x000fc800078e0276 */
[----:B------:R-:W-:Y:S01]  /*2190*/  IMAD.IADD R3, R3, 0x1, R7 ;  /* 0x0000000103037824 */ /* 0x000fe200078e0207 */
[----:B------:R-:W-:Y:S01]  /*21a0*/  LOP3.LUT R7, R0, 0x2, R6, 0xe2, !PT ;  /* 0x0000000200077812 */ /* 0x000fe200078ee206 */
[----:B------:R-:W-:-:S04]  /*21b0*/  IMAD R0, R5, R152, RZ ;  /* 0x0000009805007224 */ /* 0x000fc800078e02ff */
[----:B------:R-:W-:Y:S01]  /*21c0*/  IMAD R10, R4, R153, R0 ;  /* 0x00000099040a7224 */ /* 0x000fe200078e0200 */
[----:B------:R-:W-:-:S04]  /*21d0*/  SHF.R.S32.HI R0, RZ, 0x1f, R140 ;  /* 0x0000001fff007819 */ /* 0x000fc8000001148c */
[----:B------:R-:W-:Y:S02]  /*21e0*/  LEA.HI R0, R0, R140, RZ, 0x6 ;  /* 0x0000008c00007211 */ /* 0x000fe400078f30ff */
[----:B------:R-:W-:Y:S02]  /*21f0*/  ISETP.GE.AND P0, PT, R23, R154, PT ;  /* 0x0000009a1700720c */ /* 0x000fe40003f06270 */
[----:B------:R-:W-:Y:S01]  /*2200*/  SHF.R.S32.HI R0, RZ, 0x6, R0 ;  /* 0x00000006ff007819 */ /* 0x000fe20000011400 */
[----:B------:R-:W-:Y:S01]  /*2210*/  IMAD.WIDE.U32 R138, R4, R152, R2 ;  /* 0x00000098048a7225 */ /* 0x000fe200078e0002 */
[----:B------:R-:W-:Y:S02]  /*2220*/  SEL R5, RZ, 0x8, P0 ;  /* 0x00000008ff057807 */ /* 0x000fe40000000000 */
[----:B------:R-:W-:Y:S02]  /*2230*/  VIMNMX R126, RZ, R0, !PT ;  /* 0x00000000ff7e7248 */ /* 0x000fe40007fe0100 */
[----:B------:R-:W-:Y:S01]  /*2240*/  IADD3 R2, P0, R20, R24, RZ ;  /* 0x0000001814027210 */ /* 0x000fe20007f1e0ff */
[----:B------:R-:W-:Y:S01]  /*2250*/  @!P4 IMAD.MOV.U32 R35, RZ, RZ, RZ ;  /* 0x000000ffff23c224 */ /* 0x000fe200078e00ff */
[----:B------:R-:W-:Y:S01]  /*2260*/  ISETP.GT.AND P4, PT, R36, R126, PT ;  /* 0x0000007e2400720c */ /* 0x000fe20003f84270 */
[----:B------:R-:W-:Y:S01]  /*2270*/  IMAD R4, R121, R118, RZ ;  /* 0x0000007679047224 */ /* 0x000fe200078e02ff */
[----:B------:R-:W-:Y:S01]  /*2280*/  ISETP.GE.AND P1, PT, R19, R154, PT ;  /* 0x0000009a1300720c */ /* 0x000fe20003f26270 */
[----:B------:R-:W-:-:S02]  /*2290*/  IMAD.X R3, R21, 0x1, R25, P0 ;  /* 0x0000000115037824 */ /* 0x000fc400000e0619 */
[----:B------:R-:W-:Y:S01]  /*22a0*/  IMAD R0, R165, R118, RZ ;  /* 0x00000076a5007224 */ /* 0x000fe200078e02ff */
[----:B------:R-:W-:Y:S01]  /*22b0*/  SEL R6, RZ, 0x4, P1 ;  /* 0x00000004ff067807 */ /* 0x000fe20000800000 */
[-C--:B------:R-:W-:Y:S02]  /*22c0*/  IMAD R4, R119, R120.reuse, R4 ;  /* 0x0000007877047224 */ /* 0x080fe400078e0204 */
[----:B------:R-:W-:-:S04]  /*22d0*/  IMAD.WIDE.U32 R176, R118, R120, R2 ;  /* 0x0000007876b07225 */ /* 0x000fc800078e0002 */
[----:B------:R-:W-:Y:S01]  /*22e0*/  IMAD R0, R119, R164, R0 ;  /* 0x000000a477007224 */ /* 0x000fe200078e0200 */
[----:B------:R-:W-:Y:S01]  /*22f0*/  LOP3.LUT R242, R5, R7, R6, 0xfe, !PT ;  /* 0x0000000705f27212 */ /* 0x000fe200078efe06 */
[----:B------:R-:W-:Y:S01]  /*2300*/  IMAD.IADD R175, R177, 0x1, R4 ;  /* 0x00000001b1af7824 */ /* 0x000fe200078e0204 */
[----:B------:R-:W-:Y:S01]  /*2310*/  LEA.HI R5, R26, R188, RZ, 0x5 ;  /* 0x000000bc1a057211 */ /* 0x000fe200078f28ff */
[----:B------:R-:W-:Y:S01]  /*2320*/  IMAD.IADD R171, R173, 0x1, R0 ;  /* 0x00000001adab7824 */ /* 0x000fe200078e0200 */
[----:B------:R-:W-:Y:S02]  /*2330*/  LEA R245, P1, R176, R160, 0x1 ;  /* 0x000000a0b0f57211 */ /* 0x000fe400078208ff */
[----:B------:R-:W-:Y:S01]  /*2340*/  LEA R243, P0, R172, R162, 0x1 ;  /* 0x000000a2acf37211 */ /* 0x000fe200078008ff */
[----:B------:R-:W-:Y:S01]  /*2350*/  IMAD.IADD R155, R139, 0x1, R10 ;  /* 0x000000018b9b7824 */ /* 0x000fe200078e020a */
[----:B------:R-:W-:Y:S02]  /*2360*/  SHF.R.S32.HI R187, RZ, 0x5, R5 ;  /* 0x00000005ffbb7819 */ /* 0x000fe40000011405 */
[----:B------:R-:W-:-:S02]  /*2370*/  LEA.HI.X R247, R176, R161, R175, 0x1, P1 ;  /* 0x000000a1b0f77211 */ /* 0x000fc400008f0caf */
[----:B------:R-:W-:Y:S01]  /*2380*/  LEA.HI.X R239, R172, R163, R171, 0x1, P0 ;  /* 0x000000a3acef7211 */ /* 0x000fe200000f0cab */
        /* <DEDUP_REMOVED lines=12> */
[----:B------:R-:W-:Y:S01]  /*2450*/  LEA R25, R36, 0xffffffc0, 0x6 ;  /* 0xffffffc024197811 */ /* 0x000fe200078e30ff */
[----:B------:R-:W-:Y:S01]  /*2460*/  IMAD.WIDE.U32 R136, R164, 0x60, RZ ;  /* 0x00000060a4887825 */ /* 0x000fe200078e00ff */
[----:B------:R-:W-:-:S02]  /*2470*/  SHF.L.U64.HI R115, R120, 0x5, R121 ;  /* 0x0000000578737819 */ /* 0x000fc40000010279 */
[----:B------:R-:W-:Y:S01]  /*2480*/  SHF.L.U32 R94, R120, 0x5, RZ ;  /* 0x00000005785e7819 */ /* 0x000fe200000006ff */
[C---:B------:R-:W-:Y:S01]  /*2490*/  VIADD R73, R118.reuse, 0x10 ;  /* 0x0000001076497836 */ /* 0x040fe20000000000 */
[----:B------:R-:W-:Y:S01]  /*24a0*/  MOV R65, R243 ;  /* 0x000000f300417202 */ /* 0x000fe20000000f00 */
[C---:B------:R-:W-:Y:S02]  /*24b0*/  VIADD R74, R118.reuse, 0x20 ;  /* 0x00000020764a7836 */ /* 0x040fe40000000000 */
[----:B------:R-:W-:Y:S02]  /*24c0*/  VIADD R75, R118, 0x30 ;  /* 0x00000030764b7836 */ /* 0x000fe40000000000 */
[----:B------:R-:W-:Y:S02]  /*24d0*/  IMAD.MOV.U32 R50, RZ, RZ, R245 ;  /* 0x000000ffff327224 */ /* 0x000fe400078e00f5 */
[----:B------:R-:W-:Y:S02]  /*24e0*/  IMAD.MOV.U32 R51, RZ, RZ, R247 ;  /* 0x000000ffff337224 */ /* 0x000fe400078e00f7 */
[----:B------:R-:W-:-:S02]  /*24f0*/  IMAD.MOV.U32 R64, RZ, RZ, R239 ;  /* 0x000000ffff407224 */ /* 0x000fc400078e00ef */
[----:B--2---:R-:W-:-:S04]  /*2500*/  IMAD R0, R5, R33, RZ ;  /* 0x0000002105007224 */ /* 0x004fc800078e02ff */
[----:B------:R-:W-:Y:S02]  /*2510*/  IMAD R0, R4, R190, R0 ;  /* 0x000000be04007224 */ /* 0x000fe400078e0200 */
[----:B------:R-:W-:-:S04]  /*2520*/  IMAD.WIDE.U32 R4, R33, R4, R20 ;  /* 0x0000000421047225 */ /* 0x000fc800078e0014 */
[----:B---3--:R-:W-:Y:S02]  /*2530*/  IMAD R24, R7, R33, RZ ;  /* 0x0000002107187224 */ /* 0x008fe400078e02ff */
[----:B------:R-:W-:Y:S02]  /*2540*/  IMAD.IADD R7, R5, 0x1, R0 ;  /* 0x0000000105077824 */ /* 0x000fe400078e0200 */
[----:B------:R-:W-:Y:S01]  /*2550*/  IMAD R5, R6, R190, R24 ;  /* 0x000000be06057224 */ /* 0x000fe200078e0218 */
[----:B------:R-:W-:Y:S01]  /*2560*/  SHF.R.S32.HI R24, RZ, 0x1f, R25 ;  /* 0x0000001fff187819 */ /* 0x000fe20000011419 */
[----:B------:R-:W-:-:S04]  /*2570*/  IMAD.WIDE.U32 R10, R33, R6, R20 ;  /* 0x00000006210a7225 */ /* 0x000fc800078e0014 */
[----:B----4-:R-:W-:Y:S02]  /*2580*/  IMAD R0, R3, R25, RZ ;  /* 0x0000001903007224 */ /* 0x010fe400078e02ff */
[----:B------:R-:W-:Y:S01]  /*2590*/  IMAD.MOV.U32 R6, RZ, RZ, R4 ;  /* 0x000000ffff067224 */ /* 0x000fe200078e0004 */
[----:B------:R-:W-:Y:S01]  /*25a0*/  MOV R4, R10 ;  /* 0x0000000a00047202 */ /* 0x000fe20000000f00 */
[----:B------:R-:W-:Y:S02]  /*25b0*/  IMAD R0, R2, R24, R0 ;  /* 0x0000001802007224 */ /* 0x000fe400078e0200 */
[----:B------:R-:W-:-:S04]  /*25c0*/  IMAD.WIDE.U32 R6, R25, R2, R6 ;  /* 0x0000000219067225 */ /* 0x000fc800078e0006 */
[-C--:B-----5:R-:W-:Y:S02]  /*25d0*/  IMAD R33, R67, R25.reuse, RZ ;  /* 0x0000001943217224 */ /* 0x0a0fe400078e02ff */
[----:B------:R-:W-:Y:S02]  /*25e0*/  IMAD.IADD R5, R11, 0x1, R5 ;  /* 0x000000010b057824 */ /* 0x000fe400078e0205 */
[----:B------:R-:W-:Y:S02]  /*25f0*/  IMAD.IADD R7, R7, 0x1, R0 ;  /* 0x0000000107077824 */ /* 0x000fe400078e0200 */
[----:B------:R-:W-:Y:S02]  /*2600*/  IMAD R0, R9, R18, RZ ;  /* 0x0000001209007224 */ /* 0x000fe400078e02ff */
[C---:B------:R-:W-:Y:S02]  /*2610*/  IMAD R10, R66.reuse, R24, R33 ;  /* 0x00000018420a7224 */ /* 0x040fe400078e0221 */
[----:B------:R-:W-:Y:S01]  /*2620*/  IMAD.WIDE.U32 R4, R66, R25, R4 ;  /* 0x0000001942047225 */ /* 0x000fe200078e0004 */
[----:B------:R-:W-:-:S03]  /*2630*/  SHF.R.S32.HI R9, RZ, 0x1f, R140 ;  /* 0x0000001fff097819 */ /* 0x000fc6000001148c */
[C---:B------:R-:W-:Y:S02]  /*2640*/  IMAD R24, R8.reuse, R32, R0 ;  /* 0x0000002008187224 */ /* 0x040fe400078e0200 */
[----:B------:R-:W-:Y:S01]  /*2650*/  IMAD.WIDE.U32 R6, R8, R18, R6 ;  /* 0x0000001208067225 */ /* 0x000fe200078e0006 */
[----:B------:R-:W-:-:S03]  /*2660*/  IADD3 R8, P0, -R140, R118, RZ ;  /* 0x000000768c087210 */ /* 0x000fc60007f1e1ff */
[----:B------:R-:W-:Y:S02]  /*2670*/  IMAD.IADD R5, R5, 0x1, R10 ;  /* 0x0000000105057824 */ /* 0x000fe400078e020a */
[-C--:B------:R-:W-:Y:S02]  /*2680*/  IMAD R0, R13, R18.reuse, RZ ;  /* 0x000000120d007224 */ /* 0x080fe400078e02ff */
[----:B------:R-:W-:Y:S01]  /*2690*/  IMAD.WIDE.U32 R4, R12, R18, R4 ;  /* 0x000000120c047225 */ /* 0x000fe200078e0004 */
[----:B------:R-:W-:-:S03]  /*26a0*/  LEA.HI R10, R34, R34, RZ, 0x1 ;  /* 0x00000022220a7211 */ /* 0x000fc600078f08ff */
[----:B------:R-:W-:Y:S02]  /*26b0*/  IMAD R11, R12, R32, R0 ;  /* 0x000000200c0b7224 */ /* 0x000fe400078e0200 */
[----:B------:R-:W-:Y:S02]  /*26c0*/  IMAD.X R0, R119, 0x1, ~R9, P0 ;  /* 0x0000000177007824 */ /* 0x000fe400000e0e09 */
[----:B------:R-:W-:Y:S02]  /*26d0*/  IMAD.IADD R5, R5, 0x1, R11 ;  /* 0x0000000105057824 */ /* 0x000fe400078e020b */
[C---:B------:R-:W-:Y:S02]  /*26e0*/  IMAD R11, R0.reuse, R2, RZ ;  /* 0x00000002000b7224 */ /* 0x040fe400078e02ff */
[----:B------:R-:W-:Y:S01]  /*26f0*/  IMAD R9, R0, R66, RZ ;  /* 0x0000004200097224 */ /* 0x000fe200078e02ff */
[----:B------:R-:W-:Y:S01]  /*2700*/  SHF.R.S32.HI R0, RZ, 0x1, R10 ;  /* 0x00000001ff007819 */ /* 0x000fe2000001140a */
[----:B------:R-:W-:Y:S01]  /*2710*/  IMAD.IADD R7, R7, 0x1, R24 ;  /* 0x0000000107077824 */ /* 0x000fe200078e0218 */
[----:B------:R-:W-:Y:S01]  /*2720*/  IADD3 R13, R25, R35, RZ ;  /* 0x00000023190d7210 */ /* 0x000fe20007ffe0ff */
[----:B------:R-:W-:-:S02]  /*2730*/  IMAD R49, R67, R8, R9 ;  /* 0x0000000843317224 */ /* 0x000fc400078e0209 */
[----:B------:R-:W-:Y:S02]  /*2740*/  IMAD R9, R118, R0, R170 ;  /* 0x0000000076097224 */ /* 0x000fe400078e02aa */
[-C--:B------:R-:W-:Y:S02]  /*2750*/  IMAD R12, R3, R8.reuse, R11 ;  /* 0x00000008030c7224 */ /* 0x080fe400078e020b */
[----:B------:R-:W-:Y:S02]  /*2760*/  IMAD R10, R0, R13, RZ ;  /* 0x0000000d000a7224 */ /* 0x000fe400078e02ff */
[----:B------:R-:W-:-:S04]  /*2770*/  IMAD.WIDE.U32 R6, R2, R8, R6 ;  /* 0x0000000802067225 */ /* 0x000fc800078e0006 */
[----:B------:R-:W-:-:S04]  /*2780*/  IMAD.WIDE.U32 R4, R66, R8, R4 ;  /* 0x0000000842047225 */ /* 0x000fc800078e0004 */
[----:B------:R-:W-:Y:S01]  /*2790*/  IMAD.IADD R8, R170, 0x1, R9 ;  /* 0x00000001aa087824 */ /* 0x000fe200078e0209 */
[----:B------:R-:W-:Y:S01]  /*27a0*/  IADD3 R12, R7, R12, RZ ;  /* 0x0000000c070c7210 */ /* 0x000fe20007ffe0ff */
[----:B------:R-:W-:Y:S01]  /*27b0*/  IMAD.IADD R49, R5, 0x1, R49 ;  /* 0x0000000105317824 */ /* 0x000fe200078e0231 */
[C---:B------:R-:W-:Y:S02]  /*27c0*/  IADD3 R5, P3, R10.reuse, R9, RZ ;  /* 0x000000090a057210 */ /* 0x040fe40007f7e0ff */
[----:B------:R-:W-:Y:S02]  /*27d0*/  IADD3 R7, P2, R10, R8, RZ ;  /* 0x000000080a077210 */ /* 0x000fe40007f5e0ff */
[----:B------:R-:W-:Y:S01]  /*27e0*/  SHF.R.S32.HI R11, RZ, 0x1f, R10 ;  /* 0x0000001fff0b7819 */ /* 0x000fe2000001140a */
[----:B------:R-:W-:Y:S01]  /*27f0*/  IMAD.SHL.U32 R24, R5, 0x2, RZ ;  /* 0x0000000205187824 */ /* 0x000fe200078e00ff */
[----:B------:R-:W-:Y:S01]  /*2800*/  LEA R127, P1, R6, R28, 0x1 ;  /* 0x0000001c067f7211 */ /* 0x000fe200078208ff */
[----:B------:R-:W-:Y:S01]  /*2810*/  IMAD.SHL.U32 R63, R7, 0x2, RZ ;  /* 0x00000002073f7824 */ /* 0x000fe200078e00ff */
[----:B------:R-:W-:-:S02]  /*2820*/  LEA R56, P0, R4, R26, 0x1 ;  /* 0x0000001a04387211 */ /* 0x000fc400078008ff */
[-C--:B------:R-:W-:Y:S02]  /*2830*/  LEA.HI.X.SX32 R9, R9, R11.reuse, 0x1, P3 ;  /* 0x0000000b09097211 */ /* 0x080fe400018f0eff */
[----:B------:R-:W-:Y:S02]  /*2840*/  LEA.HI.X.SX32 R8, R8, R11, 0x1, P2 ;  /* 0x0000000b08087211 */ /* 0x000fe400010f0eff */
[----:B------:R-:W-:Y:S02]  /*2850*/  LEA.HI.X R125, R6, R29, R12, 0x1, P1 ;  /* 0x0000001d067d7211 */ /* 0x000fe400008f0c0c */
[----:B------:R-:W-:Y:S02]  /*2860*/  LEA.HI.X R49, R4, R27, R49, 0x1, P0 ;  /* 0x0000001b04317211 */ /* 0x000fe400000f0c31 */
[----:B------:R-:W-:Y:S02]  /*2870*/  IADD3 R44, P1, R14, R24, RZ ;  /* 0x000000180e2c7210 */ /* 0x000fe40007f3e0ff */
[----:B------:R-:W-:-:S02]  /*2880*/  SHF.L.U64.HI R5, R5, 0x1, R9 ;  /* 0x0000000105057819 */ /* 0x000fc40000010209 */
[-C--:B------:R-:W-:Y:S02]  /*2890*/  IADD3 R62, P3, R14, R63.reuse, RZ ;  /* 0x0000003f0e3e7210 */ /* 0x080fe40007f7e0ff */
[C---:B------:R-:W-:Y:S02]  /*28a0*/  IADD3 R24, P0, R16.reuse, R24, RZ ;  /* 0x0000001810187210 */ /* 0x040fe40007f1e0ff */
[----:B------:R-:W-:Y:S02]  /*28b0*/  SHF.L.U64.HI R7, R7, 0x1, R8 ;  /* 0x0000000107077819 */ /* 0x000fe40000010208 */
[----:B------:R-:W-:Y:S01]  /*28c0*/  IADD3 R63, P2, R16, R63, RZ ;  /* 0x0000003f103f7210 */ /* 0x000fe20007f5e0ff */
[----:B------:R-:W-:Y:S01]  /*28d0*/  IMAD.X R25, R17, 0x1, R5, P0 ;  /* 0x0000000111197824 */ /* 0x000fe200000e0605 */
[C---:B------:R-:W-:Y:S02]  /*28e0*/  IADD3 R82, P0, R244.reuse, 0xc0, RZ ;  /* 0x000000c0f4527810 */ /* 0x040fe40007f1e0ff */
[----:B------:R-:W-:Y:S01]  /*28f0*/  IADD3.X R45, R15, R5, RZ, P1, !PT ;  /* 0x000000050f2d7210 */ /* 0x000fe20000ffe4ff */
[----:B------:R-:W-:Y:S01]  /*2900*/  IMAD.X R60, R17, 0x1, R7, P2 ;  /* 0x00000001113c7824 */ /* 0x000fe200010e0607 */
[----:B------:R-:W-:-:S02]  /*2910*/  IADD3 R84, P2, R244, 0x40, RZ ;  /* 0x00000040f4547810 */ /* 0x000fc40007f5e0ff */
[----:B------:R-:W-:Y:S01]  /*2920*/  IADD3 R83, P1, R244, 0x80, RZ ;  /* 0x00000080f4537810 */ /* 0x000fe20007f3e0ff */
[--C-:B------:R-:W-:Y:S01]  /*2930*/  IMAD.X R103, RZ, RZ, R249.reuse, P0 ;  /* 0x000000ffff677224 */ /* 0x100fe200000e06f9 */
[-C--:B------:R-:W-:Y:S02]  /*2940*/  IADD3.X R105, RZ, R249.reuse, RZ, P2, !PT ;  /* 0x000000f9ff697210 */ /* 0x080fe400017fe4ff */
[----:B------:R-:W-:Y:S01]  /*2950*/  SHF.L.U32 R68, R0, 0x4, RZ ;  /* 0x0000000400447819 */ /* 0x000fe200000006ff */
[----:B------:R-:W-:Y:S01]  /*2960*/  IMAD.X R104, RZ, RZ, R249, P1 ;  /* 0x000000ffff687224 */ /* 0x000fe200008e06f9 */
[-C--:B------:R-:W-:Y:S01]  /*2970*/  IADD3 R81, P2, R84, R244.reuse, RZ ;  /* 0x000000f454517210 */ /* 0x080fe20007f5e0ff */
[----:B------:R-:W-:Y:S01]  /*2980*/  IMAD.SHL.U32 R159, R66, 0x10, RZ ;  /* 0x00000010429f7824 */ /* 0x000fe200078e00ff */
[-C--:B------:R-:W-:Y:S02]  /*2990*/  IADD3 R79, P0, R82, R244.reuse, RZ ;  /* 0x000000f4524f7210 */ /* 0x080fe40007f1e0ff */
[-C--:B------:R-:W-:Y:S01]  /*29a0*/  IADD3 R80, P1, R83, R244.reuse, RZ ;  /* 0x000000f453507210 */ /* 0x080fe20007f3e0ff */
[C---:B------:R-:W-:Y:S01]  /*29b0*/  VIADD R133, R68.reuse, 0x40 ;  /* 0x0000004044857836 */ /* 0x040fe20000000000 */
[C---:B------:R-:W-:Y:S01]  /*29c0*/  IADD3 R132, R68.reuse, 0x80, RZ ;  /* 0x0000008044847810 */ /* 0x040fe20007ffe0ff */
[----:B------:R-:W-:Y:S01]  /*29d0*/  VIADD R131, R68, 0xc0 ;  /* 0x000000c044837836 */ /* 0x000fe20000000000 */
[C---:B------:R-:W-:Y:S01]  /*29e0*/  SHF.L.U32 R4, R164.reuse, 0x5, RZ ;  /* 0x00000005a4047819 */ /* 0x040fe200000006ff */
[----:B------:R-:W-:Y:S01]  /*29f0*/  IMAD.X R61, R15, 0x1, R7, P3 ;  /* 0x000000010f3d7824 */ /* 0x000fe200018e0607 */
[----:B------:R-:W-:Y:S01]  /*2a00*/  SHF.L.U64.HI R7, R164, 0x5, R165 ;  /* 0x00000005a4077819 */ /* 0x000fe200000102a5 */
[----:B------:R-:W-:Y:S01]  /*2a10*/  IMAD.X R102, R105, 0x1, R249, P2 ;  /* 0x0000000169667824 */ /* 0x000fe200010e06f9 */
[----:B------:R-:W-:Y:S01]  /*2a20*/  SHF.L.U64.HI R166, R66, 0x4, R67 ;  /* 0x0000000442a67819 */ /* 0x000fe20000010243 */
[----:B------:R-:W-:Y:S01]  /*2a30*/  IMAD.X R100, R103, 0x1, R249, P0 ;  /* 0x0000000167647824 */ /* 0x000fe200000e06f9 */
[----:B------:R-:W-:Y:S01]  /*2a40*/  IADD3.X R101, R104, R249, RZ, P1, !PT ;  /* 0x000000f968657210 */ /* 0x000fe20000ffe4ff */
[----:B------:R-:W-:Y:S01]  /*2a50*/  IMAD R6, R165, 0x60, RZ ;  /* 0x00000060a5067824 */ /* 0x000fe200078e02ff */
[-C--:B------:R-:W-:Y:S01]  /*2a60*/  IADD3 R92, P3, R80, R244.reuse, RZ ;  /* 0x000000f4505c7210 */ /* 0x080fe20007f7e0ff */
[----:B------:R-:W-:Y:S01]  /*2a70*/  IMAD.SHL.U32 R167, R66, 0x20, RZ ;  /* 0x0000002042a77824 */ /* 0x000fe200078e00ff */
[----:B------:R-:W-:-:S02]  /*2a80*/  IADD3 R91, P2, R79, R244, RZ ;  /* 0x000000f44f5b7210 */ /* 0x000fc40007f5e0ff */
[----:B------:R-:W-:Y:S01]  /*2a90*/  IADD3 R78, P0, R159, 0xc0, RZ ;  /* 0x000000c09f4e7810 */ /* 0x000fe20007f1e0ff */
[----:B------:R-:W-:Y:S01]  /*2aa0*/  IMAD.IADD R143, R68, 0x1, R133 ;  /* 0x00000001448f7824 */ /* 0x000fe200078e0285 */
[----:B------:R-:W-:Y:S01]  /*2ab0*/  LOP3.LUT R5, R242, 0xffff, RZ, 0xc0, !PT ;  /* 0x0000fffff2057812 */ /* 0x000fe200078ec0ff */
[C---:B------:R-:W-:Y:S01]  /*2ac0*/  IMAD.IADD R141, R68.reuse, 0x1, R131 ;  /* 0x00000001448d7824 */ /* 0x040fe200078e0283 */
[----:B------:R-:W-:Y:S02]  /*2ad0*/  IADD3 R93, P4, R81, R244, RZ ;  /* 0x000000f4515d7210 */ /* 0x000fe40007f9e0ff */
[C---:B------:R-:W-:Y:S02]  /*2ae0*/  IADD3 R76, P5, R159.reuse, 0x40, RZ ;  /* 0x000000409f4c7810 */ /* 0x040fe40007fbe0ff */
[----:B------:R-:W-:Y:S01]  /*2af0*/  IADD3 R77, P1, R159, 0x80, RZ ;  /* 0x000000809f4d7810 */ /* 0x000fe20007f3e0ff */
[----:B------:R-:W-:Y:S01]  /*2b00*/  IMAD.IADD R149, R137, 0x1, R6 ;  /* 0x0000000189957824 */ /* 0x000fe200078e0206 */
[----:B------:R-:W-:Y:S01]  /*2b10*/  IADD3 R142, R68, R132, RZ ;  /* 0x00000084448e7210 */ /* 0x000fe20007ffe0ff */
[C---:B------:R-:W-:Y:S01]  /*2b20*/  IMAD.SHL.U32 R150, R4.reuse, 0x2, RZ ;  /* 0x0000000204967824 */ /* 0x040fe200078e00ff */
[----:B------:R-:W-:Y:S01]  /*2b30*/  SHF.L.U64.HI R151, R4, 0x1, R7 ;  /* 0x0000000104977819 */ /* 0x000fe20000010207 */
[--C-:B------:R-:W-:Y:S01]  /*2b40*/  IMAD.X R113, R101, 0x1, R249.reuse, P3 ;  /* 0x0000000165717824 */ /* 0x100fe200018e06f9 */
[C---:B------:R-:W-:Y:S01]  /*2b50*/  LOP3.LUT R69, R5.reuse, 0x1, RZ, 0xc0, !PT ;  /* 0x0000000105457812 */ /* 0x040fe200078ec0ff */
[----:B------:R-:W-:Y:S01]  /*2b60*/  IMAD.X R112, R100, 0x1, R249, P2 ;  /* 0x0000000164707824 */ /* 0x000fe200010e06f9 */
[C---:B------:R-:W-:Y:S01]  /*2b70*/  LOP3.LUT R72, R5.reuse, 0x2, RZ, 0xc0, !PT ;  /* 0x0000000205487812 */ /* 0x040fe200078ec0ff */
[----:B------:R-:W-:Y:S01]  /*2b80*/  IMAD.X R99, RZ, RZ, R166, P0 ;  /* 0x000000ffff637224 */ /* 0x000fe200000e06a6 */
[C---:B------:R-:W-:Y:S01]  /*2b90*/  LOP3.LUT R71, R5.reuse, 0x4, RZ, 0xc0, !PT ;  /* 0x0000000405477812 */ /* 0x040fe200078ec0ff */
[----:B------:R-:W-:Y:S01]  /*2ba0*/  IMAD.WIDE.U32 R134, R2, 0x60, RZ ;  /* 0x0000006002867825 */ /* 0x000fe200078e00ff */
[----:B------:R-:W-:-:S02]  /*2bb0*/  LOP3.LUT R70, R5, 0x8, RZ, 0xc0, !PT ;  /* 0x0000000805467812 */ /* 0x000fc400078ec0ff */
[C-C-:B------:R-:W-:Y:S01]  /*2bc0*/  SHF.L.U64.HI R7, R2.reuse, 0x4, R3.reuse ;  /* 0x0000000402077819 */ /* 0x140fe20000010203 */
[C---:B------:R-:W-:Y:S01]  /*2bd0*/  IMAD.SHL.U32 R5, R2.reuse, 0x10, RZ ;  /* 0x0000001002057824 */ /* 0x040fe200078e00ff */
[----:B------:R-:W-:Y:S01]  /*2be0*/  SHF.L.U64.HI R6, R2, 0x5, R3 ;  /* 0x0000000502067819 */ /* 0x000fe20000010203 */
[----:B------:R-:W-:Y:S01]  /*2bf0*/  IMAD R3, R3, 0x60, RZ ;  /* 0x0000006003037824 */ /* 0x000fe200078e02ff */
[----:B------:R-:W-:Y:S01]  /*2c00*/  IADD3.X R97, RZ, R166, RZ, P5, !PT ;  /* 0x000000a6ff617210 */ /* 0x000fe20002ffe4ff */
[----:B------:R-:W-:Y:S01]  /*2c10*/  IMAD.X R114, R102, 0x1, R249, P4 ;  /* 0x0000000166727824 */ /* 0x000fe200020e06f9 */
[----:B------:R-:W-:Y:S01]  /*2c20*/  SHF.L.U32 R4, R2, 0x5, RZ ;  /* 0x0000000502047819 */ /* 0x000fe200000006ff */
[----:B------:R-:W-:Y:S01]  /*2c30*/  IMAD.X R98, RZ, RZ, R166, P1 ;  /* 0x000000ffff627224 */ /* 0x000fe200008e06a6 */
[----:B------:R-:W-:Y:S01]  /*2c40*/  SHF.L.U64.HI R168, R66, 0x5, R67 ;  /* 0x0000000542a87819 */ /* 0x000fe20000010243 */
[----:B------:R-:W-:Y:S01]  /*2c50*/  IMAD.SHL.U32 R96, R0, 0x20, RZ ;  /* 0x0000002000607824 */ /* 0x000fe200078e00ff */
[-C--:B------:R-:W-:Y:S01]  /*2c60*/  IADD3 R85, P5, R76, R159.reuse, RZ ;  /* 0x0000009f4c557210 */ /* 0x080fe20007fbe0ff */
[----:B------:R-:W-:Y:S01]  /*2c70*/  IMAD R95, R0, 0x30, RZ ;  /* 0x00000030005f7824 */ /* 0x000fe200078e02ff */
[----:B------:R-:W-:Y:S01]  /*2c80*/  IADD3 R87, P3, R167, R76, RZ ;  /* 0x0000004ca7577210 */ /* 0x000fe20007f7e0ff */
[----:B------:R-:W-:Y:S01]  /*2c90*/  IMAD.IADD R124, R68, 0x1, R143 ;  /* 0x00000001447c7824 */ /* 0x000fe200078e028f */
[----:B------:R-:W-:Y:S01]  /*2ca0*/  IADD3 R88, P2, R78, R159, RZ ;  /* 0x0000009f4e587210 */ /* 0x000fe20007f5e0ff */
[----:B------:R-:W-:Y:S01]  /*2cb0*/  IMAD.IADD R122, R68, 0x1, R141 ;  /* 0x00000001447a7824 */ /* 0x000fe200078e028d */
[----:B------:R-:W-:-:S02]  /*2cc0*/  IADD3 R90, P0, R78, R167, RZ ;  /* 0x000000a74e5a7210 */ /* 0x000fc40007f1e0ff */
[----:B------:R-:W-:Y:S02]  /*2cd0*/  IADD3 R86, P4, R77, R159, RZ ;  /* 0x0000009f4d567210 */ /* 0x000fe40007f9e0ff */
[----:B------:R-:W-:Y:S02]  /*2ce0*/  IADD3 R89, P1, R167, R77, RZ ;  /* 0x0000004da7597210 */ /* 0x000fe40007f3e0ff */
[----:B------:R-:W-:Y:S01]  /*2cf0*/  IADD3 R123, R68, R142, RZ ;  /* 0x0000008e447b7210 */ /* 0x000fe20007ffe0ff */
[----:B------:R-:W-:Y:S01]  /*2d00*/  IMAD.MOV.U32 R27, RZ, RZ, R36 ;  /* 0x000000ffff1b7224 */ /* 0x000fe200078e0024 */
[C---:B------:R-:W-:Y:S01]  /*2d10*/  SHF.L.U64.HI R148, R5.reuse, 0x1, R7 ;  /* 0x0000000105947819 */ /* 0x040fe20000010207 */
[----:B------:R-:W-:Y:S01]  /*2d20*/  IMAD.SHL.U32 R147, R5, 0x2, RZ ;  /* 0x0000000205937824 */ /* 0x000fe200078e00ff */
[C---:B------:R-:W-:Y:S01]  /*2d30*/  SHF.L.U64.HI R146, R4.reuse, 0x1, R6 ;  /* 0x0000000104927819 */ /* 0x040fe20000010206 */
[----:B------:R-:W-:Y:S01]  /*2d40*/  IMAD.SHL.U32 R145, R4, 0x2, RZ ;  /* 0x0000000204917824 */ /* 0x000fe200078e00ff */
[----:B------:R-:W-:Y:S01]  /*2d50*/  IADD3 R144, R135, R3, RZ ;  /* 0x0000000387907210 */ /* 0x000fe20007ffe0ff */
[--C-:B------:R-:W-:Y:S01]  /*2d60*/  IMAD.X R106, R97, 0x1, R166.reuse, P5 ;  /* 0x00000001616a7824 */ /* 0x100fe200028e06a6 */
[----:B------:R-:W-:Y:S01]  /*2d70*/  IADD3.X R107, R98, R166, RZ, P4, !PT ;  /* 0x000000a6626b7210 */ /* 0x000fe200027fe4ff */
[C---:B------:R-:W-:Y:S01]  /*2d80*/  IMAD.X R108, R168.reuse, 0x1, R97, P3 ;  /* 0x00000001a86c7824 */ /* 0x040fe200018e0661 */
[----:B------:R-:W-:Y:S01]  /*2d90*/  IADD3.X R110, R168, R98, RZ, P1, !PT ;  /* 0x00000062a86e7210 */ /* 0x000fe20000ffe4ff */
        /* <DEDUP_REMOVED lines=14> */
.L_x_4695:
[----:B------:R-:W-:Y:S01]  /*2e80*/  MOV R3, R125 ;  /* 0x0000007d00037202 */ /* 0x000fe20000000f00 */
[----:B------:R-:W-:Y:S01]  /*2e90*/  IMAD.SHL.U32 R28, R27, 0x40, RZ ;  /* 0x000000401b1c7824 */ /* 0x000fe200078e00ff */
[----:B------:R-:W-:Y:S01]  /*2ea0*/  BSSY B0, `(.L_x_4578) ;  /* 0x000001f000007945 */ /* 0x000fe20003800000 */
[----:B------:R-:W-:Y:S02]  /*2eb0*/  IMAD.MOV.U32 R2, RZ, RZ, R127 ;  /* 0x000000ffff027224 */ /* 0x000fe400078e007f */
[----:B------:R-:W-:Y:S04]  /*2ec0*/  VIADD R26, R28, 0xffffffc0 ;  /* 0xffffffc01c1a7836 */ /* 0x000fe80000000000 */
[----:B------:R-:W-:Y:S01]  /*2ed0*/  IMAD.IADD R58, R236, 0x1, -R26 ;  /* 0x00000001ec3a7824 */ /* 0x000fe200078e0a1a */
[----:B------:R-:W-:Y:S04]  /*2ee0*/  IADD3 R59, R140, -R26, RZ ;  /* 0x8000001a8c3b7210 */ /* 0x000fe80007ffe0ff */
[CC--:B------:R-:W-:Y:S02]  /*2ef0*/  ISETP.GE.AND P3, PT, R118.reuse, R58.reuse, PT ;  /* 0x0000003a7600720c */ /* 0x0c0fe40003f66270 */
[CC--:B------:R-:W-:Y:S02]  /*2f00*/  ISETP.GE.AND P0, PT, R73.reuse, R58.reuse, PT ;  /* 0x0000003a4900720c */ /* 0x0c0fe40003f06270 */
[-C--:B------:R-:W-:Y:S02]  /*2f10*/  ISETP.GE.AND P3, PT, R118, R59.reuse, !P3 ;  /* 0x0000003b7600720c */ /* 0x080fe40005f66270 */
[----:B------:R-:W-:Y:S02]  /*2f20*/  ISETP.GE.AND P4, PT, R74, R58, PT ;  /* 0x0000003a4a00720c */ /* 0x000fe40003f86270 */
[----:B------:R-:W-:Y:S09]  /*2f30*/  ISETP.GE.AND P0, PT, R73, R59, !P0 ;  /* 0x0000003b4900720c */ /* 0x000ff20004706270 */
[----:B----45:R-:W-:Y:S05]  /*2f40*/  @!P3 BRA `(.L_x_4579) ;  /* 0x000000000050b947 */ /* 0x030fea0003800000 */
[----:B------:R-:W-:Y:S02]  /*2f50*/  ISETP.NE.AND P2, PT, R69, RZ, PT ;  /* 0x000000ff4500720c */ /* 0x000fe40003f45270 */
[----:B------:R-:W-:Y:S11]  /*2f60*/  ISETP.NE.AND P1, PT, R72, RZ, PT ;  /* 0x000000ff4800720c */ /* 0x000ff60003f25270 */
[----:B------:R-:W2:Y:S01]  /*2f70*/  @P2 LD.E.128 R8, desc[UR6][R2.64] ;  /* 0x0000000602082980 */ /* 0x000ea2000c101d00 */
[--C-:B------:R-:W-:Y:S02]  /*2f80*/  @P2 IMAD.MOV.U32 R4, RZ, RZ, R65.reuse ;  /* 0x000000ffff042224 */ /* 0x100fe400078e0041 */
[--C-:B------:R-:W-:Y:S05]  /*2f90*/  @P2 IMAD.MOV.U32 R5, RZ, RZ, R64.reuse ;  /* 0x000000ffff052224 */ /* 0x100fea00078e0040 */
[----:B--2---:R1:W-:Y:S01]  /*2fa0*/  @P2 ST.E.128 desc[UR6][R4.64], R8 ;  /* 0x0000000804002985 */ /* 0x0043e2000c101d06 */
[----:B------:R-:W-:Y:S03]  /*2fb0*/  ISETP.NE.AND P2, PT, R71, RZ, PT ;  /* 0x000000ff4700720c */ /* 0x000fe60003f45270 */
[----:B------:R-:W2:Y:S01]  /*2fc0*/  @P1 LD.E.128 R12, desc[UR6][R2.64+0x80] ;  /* 0x00008006020c1980 */ /* 0x000ea2000c101d00 */
[----:B-1----:R-:W-:Y:S01]  /*2fd0*/  @P1 MOV R4, R65 ;  /* 0x0000004100041202 */ /* 0x002fe20000000f00 */
[----:B------:R-:W-:Y:S05]  /*2fe0*/  @P1 IMAD.MOV.U32 R5, RZ, RZ, R64 ;  /* 0x000000ffff051224 */ /* 0x000fea00078e0040 */
[----:B--2---:R1:W-:Y:S01]  /*2ff0*/  @P1 ST.E.128 desc[UR6][R4.64+0x80], R12 ;  /* 0x0000800c04001985 */ /* 0x0043e2000c101d06 */
[----:B------:R-:W-:Y:S03]  /*3000*/  ISETP.NE.AND P1, PT, R70, RZ, PT ;  /* 0x000000ff4600720c */ /* 0x000fe60003f25270 */
[----:B------:R-:W2:Y:S01]  /*3010*/  @P2 LD.E.128 R8, desc[UR6][R2.64+0x100] ;  /* 0x0001000602082980 */ /* 0x000ea2000c101d00 */
[--C-:B-1----:R-:W-:Y:S01]  /*3020*/  @P2 IMAD.MOV.U32 R4, RZ, RZ, R65.reuse ;  /* 0x000000ffff042224 */ /* 0x102fe200078e0041 */
[-C--:B------:R-:W-:Y:S05]  /*3030*/  @P2 MOV R5, R64.reuse ;  /* 0x0000004000052202 */ /* 0x080fea0000000f00 */
[----:B--2---:R1:W-:Y:S04]  /*3040*/  @P2 ST.E.128 desc[UR6][R4.64+0x100], R8 ;  /* 0x0001000804002985 */ /* 0x0043e8000c101d06 */
[----:B-1----:R-:W2:Y:S01]  /*3050*/  @P1 LD.E.128 R8, desc[UR6][R2.64+0x180] ;  /* 0x0001800602081980 */ /* 0x002ea2000c101d00 */
[----:B------:R-:W-:Y:S01]  /*3060*/  @P1 IMAD.MOV.U32 R4, RZ, RZ, R65 ;  /* 0x000000ffff041224 */ /* 0x000fe200078e0041 */
[----:B------:R-:W-:Y:S05]  /*3070*/  @P1 MOV R5, R64 ;  /* 0x0000004000051202 */ /* 0x000fea0000000f00 */
[----:B--2---:R1:W-:Y:S02]  /*3080*/  @P1 ST.E.128 desc[UR6][R4.64+0x180], R8 ;  /* 0x0001800804001985 */ /* 0x0043e4000c101d06 */
.L_x_4579:
[----:B------:R-:W-:Y:S05]  /*3090*/  BSYNC B0 ;  /* 0x0000000000007941 */ /* 0x000fea0003800000 */
.L_x_4578:
        /* <DEDUP_REMOVED lines=9> */
[----:B--2---:R1:W-:Y:S01]  /*3130*/  @P1 ST.E.128 desc[UR6][R4.64], R8 ;  /* 0x0000000804001985 */ /* 0x0043e2000c101d06 */
[----:B------:R-:W-:Y:S03]  /*3140*/  ISETP.NE.AND P1, PT, R71, RZ, PT ;  /* 0x000000ff4700720c */ /* 0x000fe60003f25270 */
[----:B------:R-:W2:Y:S04]  /*3150*/  @P0 LD.E.128 R12, desc[UR6][R6.64+0x80] ;  /* 0x00008006060c0980 */ /* 0x000ea8000c101d00 */
[----:B--2---:R-:W-:Y:S01]  /*3160*/  @P0 ST.E.128 desc[UR6][R4.64+0x80], R12 ;  /* 0x0000800c04000985 */ /* 0x004fe2000c101d06 */
[----:B------:R-:W-:Y:S05]  /*3170*/  ISETP.NE.AND P0, PT, R70, RZ, PT ;  /* 0x000000ff4600720c */ /* 0x000fea0003f05270 */
[----:B-1----:R-:W2:Y:S04]  /*3180*/  @P1 LD.E.128 R8, desc[UR6][R6.64+0x100] ;  /* 0x0001000606081980 */ /* 0x002ea8000c101d00 */
[----:B--2---:R1:W-:Y:S04]  /*3190*/  @P1 ST.E.128 desc[UR6][R4.64+0x100], R8 ;  /* 0x0001000804001985 */ /* 0x0043e8000c101d06 */
[----:B-1----:R-:W2:Y:S04]  /*31a0*/  @P0 LD.E.128 R8, desc[UR6][R6.64+0x180] ;  /* 0x0001800606080980 */ /* 0x002ea8000c101d00 */
[----:B--2---:R2:W-:Y:S02]  /*31b0*/  @P0 ST.E.128 desc[UR6][R4.64+0x180], R8 ;  /* 0x0001800804000985 */ /* 0x0045e4000c101d06 */
.L_x_4581:
[----:B------:R-:W-:Y:S05]  /*31c0*/  BSYNC B0 ;  /* 0x0000000000007941 */ /* 0x000fea0003800000 */
.L_x_4580:
        /* <DEDUP_REMOVED lines=21> */
.L_x_4583:
[----:B------:R-:W-:Y:S05]  /*3320*/  BSYNC B0 ;  /* 0x0000000000007941 */ /* 0x000fea0003800000 */
.L_x_4582:
        /* <DEDUP_REMOVED lines=18> */
.L_x_4585:
[----:B------:R-:W-:Y:S05]  /*3450*/  BSYNC B0 ;  /* 0x0000000000007941 */ /* 0x000fea0003800000 */
.L_x_4584:
        /* <DEDUP_REMOVED lines=33> */
[C---:B----4-:R-:W-:Y:S01]  /*3670*/  @!P0 SHF.L.U32 R4, R2.reuse, 0x10, RZ ;  /* 0x0000001002048819 */ /* 0x050fe200000006ff */
[C---:B------:R-:W-:Y:S01]  /*3680*/  @!P0 IMAD.U32 R7, R3.reuse, 0x10000, RZ ;  /* 0x0001000003078824 */ /* 0x040fe200078e00ff */
[----:B------:R-:W-:Y:S02]  /*3690*/  @!P0 LOP3.LUT R6, R3, 0xffff0000, RZ, 0xc0, !PT ;  /* 0xffff000003068812 */ /* 0x000fe400078ec0ff */
[----:B------:R-:W-:Y:S01]  /*36a0*/  @!P0 LOP3.LUT R5, R2, 0xffff0000, RZ, 0xc0, !PT ;  /* 0xffff000002058812 */ /* 0x000fe200078ec0ff */
[-C--:B------:R-:W-:Y:S01]  /*36b0*/  @!P0 FMUL.FTZ R0, R0, R4.reuse ;  /* 0x0000000400008220 */ /* 0x080fe20000410000 */
[----:B------:R-:W-:Y:S02]  /*36c0*/  @!P0 SHF.L.U32 R3, R8, 0x10, RZ ;  /* 0x0000001008038819 */ /* 0x000fe400000006ff */
[----:B------:R-:W-:Y:S03]  /*36d0*/  @!P0 LOP3.LUT R2, R9, 0xffff0000, RZ, 0xc0, !PT ;  /* 0xffff000009028812 */ /* 0x000fe600078ec0ff */
        /* <DEDUP_REMOVED lines=8> */
[C---:B------:R-:W-:Y:S01]  /*3760*/  @!P0 FMUL.FTZ R18, R3.reuse, R15 ;  /* 0x0000000f03128220 */ /* 0x040fe20000410000 */
[----:B------:R-:W-:Y:S01]  /*3770*/  @!P0 FFMA.FTZ R32, R12, R5, -R17 ;  /* 0x000000050c208223 */ /* 0x000fe20000010811 */
[----:B------:R-:W-:Y:S01]  /*3780*/  @!P0 SHF.L.U32 R5, R10, 0x10, RZ ;  /* 0x000000100a058819 */ /* 0x000fe200000006ff */
[----:B------:R-:W-:Y:S01]  /*3790*/  @!P0 FMUL.FTZ R3, R3, R7 ;  /* 0x0000000703038220 */ /* 0x000fe20000410000 */
[----:B------:R-:W-:Y:S01]  /*37a0*/  @!P0 SHF.L.U32 R17, R11, 0x10, RZ ;  /* 0x000000100b118819 */ /* 0x000fe200000006ff */
[C---:B------:R-:W-:Y:S01]  /*37b0*/  @!P0 FMUL.FTZ R29, R4.reuse, R16 ;  /* 0x00000010041d8220 */ /* 0x040fe20000410000 */
[----:B------:R-:W-:Y:S01]  /*37c0*/  @!P0 FMUL.FTZ R4, R4, R6 ;  /* 0x0000000604048220 */ /* 0x000fe20000410000 */
[----:B------:R-:W-:Y:S01]  /*37d0*/  @!P0 FFMA.FTZ R2, R14, R12, R2 ;  /* 0x0000000c0e028223 */ /* 0x000fe20000010002 */
[----:B------:R-:W-:Y:S01]  /*37e0*/  @!P0 FFMA.FTZ R3, R15, R5, R3 ;  /* 0x000000050f038223 */ /* 0x000fe20000010003 */
[----:B------:R-:W-:Y:S01]  /*37f0*/  @!P0 FFMA.FTZ R18, R5, R7, -R18 ;  /* 0x0000000705128223 */ /* 0x000fe20000010812 */
[----:B------:R-:W-:Y:S01]  /*3800*/  @!P0 FFMA.FTZ R29, R17, R6, -R29 ;  /* 0x00000006111d8223 */ /* 0x000fe2000001081d */
[----:B------:R-:W-:Y:S01]  /*3810*/  MOV R6, R50 ;  /* 0x0000003200067202 */ /* 0x000fe20000000f00 */
[----:B------:R-:W-:Y:S01]  /*3820*/  @!P0 FFMA.FTZ R4, R16, R17, R4 ;  /* 0x0000001110048223 */ /* 0x000fe20000010004 */
[----:B------:R-:W-:Y:S01]  /*3830*/  @!P0 F2FP.BF16.F32.PACK_AB R2, R2, R32 ;  /* 0x000000200202823e */ /* 0x000fe200000010ff */
[----:B------:R-:W-:Y:S01]  /*3840*/  @!P0 IMAD.MOV.U32 R8, RZ, RZ, R0 ;  /* 0x000000ffff088224 */ /* 0x000fe200078e0000 */
[----:B------:R-:W-:Y:S01]  /*3850*/  @!P0 F2FP.BF16.F32.PACK_AB R3, R3, R18 ;  /* 0x000000120303823e */ /* 0x000fe200000010ff */
[----:B------:R-:W-:Y:S01]  /*3860*/  IMAD.MOV.U32 R7, RZ, RZ, R51 ;  /* 0x000000ffff077224 */ /* 0x000fe200078e0033 */
[----:B------:R-:W-:Y:S02]  /*3870*/  @!P0 F2FP.BF16.F32.PACK_AB R4, R4, R29 ;  /* 0x0000001d0404823e */ /* 0x000fe400000010ff */
[----:B------:R-:W-:Y:S02]  /*3880*/  @!P0 MOV R9, R2 ;  /* 0x0000000200098202 */ /* 0x000fe40000000f00 */
[----:B------:R-:W-:Y:S02]  /*3890*/  @!P0 MOV R10, R3 ;  /* 0x00000003000a8202 */ /* 0x000fe40000000f00 */
[----:B------:R-:W-:Y:S05]  /*38a0*/  @!P0 MOV R11, R4 ;  /* 0x00000004000b8202 */ /* 0x000fea0000000f00 */
[----:B------:R1:W-:Y:S02]  /*38b0*/  ST.E.128 desc[UR6][R6.64], R8 ;  /* 0x0000000806007985 */ /* 0x0003e4000c101d06 */
.L_x_4592:
[----:B------:R-:W-:Y:S05]  /*38c0*/  BSYNC B0 ;  /* 0x0000000000007941 */ /* 0x000fea0003800000 */
.L_x_4591:
        /* <DEDUP_REMOVED lines=51> */
.L_x_4594:
[----:B------:R-:W-:Y:S05]  /*3c00*/  BSYNC B0 ;  /* 0x0000000000007941 */ /* 0x000fea0003800000 */
.L_x_4593:
        /* <DEDUP_REMOVED lines=51> */
.L_x_4596:
[----:B------:R-:W-:Y:S05]  /*3f40*/  BSYNC B0 ;  /* 0x0000000000007941 */ /* 0x000fea0003800000 */
.L_x_4595:
        /* <DEDUP_REMOVED lines=50> */
.L_x_4590:
[----:B------:R-:W-:Y:S05]  /*4270*/  BSYNC B1 ;  /* 0x0000000000017941 */ /* 0x000fea0003800000 */
.L_x_4589:
        /* <DEDUP_REMOVED lines=10> */
[-C--:B-12---:R-:W-:Y:S02]  /*4320*/  IADD3 R6, P5, R24, R34.reuse, RZ ;  /* 0x0000002218067210 */ /* 0x086fe40007fbe0ff */
[----:B------:R-:W-:Y:S02]  /*4330*/  IADD3 R34, P4, R44, R34, RZ ;  /* 0x000000222c227210 */ /* 0x000fe40007f9e0ff */
[-C--:B------:R-:W-:Y:S01]  /*4340*/  ISETP.GE.AND P2, PT, R19, R57.reuse, PT ;  /* 0x000000391300720c */ /* 0x080fe20003f46270 */
[--C-:B------:R-:W-:Y:S01]  /*4350*/  IMAD.X R7, R25, 0x1, R0.reuse, P5 ;  /* 0x0000000119077824 */ /* 0x100fe200028e0600 */
[----:B------:R-:W-:Y:S01]  /*4360*/  ISETP.GE.AND P1, PT, R23, R57, PT ;  /* 0x000000391700720c */ /* 0x000fe20003f26270 */
[----:B------:R-:W-:Y:S01]  /*4370*/  IMAD.X R35, R45, 0x1, R0, P4 ;  /* 0x000000012d237824 */ /* 0x000fe200020e0600 */
[----:B------:R-:W-:Y:S11]  /*4380*/  @P0 BRA `(.L_x_4600) ;  /* 0x0000000000c40947 */ /* 0x000ff60003800000 */
[----:B------:R-:W-:Y:S02]  /*4390*/  ISETP.GE.AND P0, PT, R20, R13, PT ;  /* 0x0000000d1400720c */ /* 0x000fe40003f06270 */
[C---:B---34-:R-:W-:Y:S04]  /*43a0*/  LEA R8, P4, R159.reuse, R56, 0x1 ;  /* 0x000000389f087211 */ /* 0x058fe800078808ff */
        /* <DEDUP_REMOVED lines=15> */
[-C--:B------:R-:W-:Y:S01]  /*44a0*/  @!P0 FMUL.FTZ R0, R0, R4.reuse ;  /* 0x0000000400008220 */ /* 0x080fe20000410000 */
        /* <DEDUP_REMOVED lines=14> */
[C---:B------:R-:W-:Y:S01]  /*4590*/  @!P0 FMUL.FTZ R33, R4.reuse, R18 ;  /* 0x0000001204218220 */ /* 0x040fe20000410000 */
[----:B------:R-:W-:Y:S02]  /*45a0*/  @!P0 IMAD.U32 R29, R11, 0x10000, RZ ;  /* 0x000100000b1d8824 */ /* 0x000fe400078e00ff */
[----:B------:R-:W-:Y:S01]  /*45b0*/  @!P0 FMUL.FTZ R4, R4, R12 ;  /* 0x0000000c04048220 */ /* 0x000fe20000410000 */
[----:B------:R-:W-:Y:S01]  /*45c0*/  @!P0 FFMA.FTZ R2, R16, R15, R2 ;  /* 0x0000000f10028223 */ /* 0x000fe20000010002 */
[----:B------:R-:W-:Y:S01]  /*45d0*/  @!P0 FFMA.FTZ R3, R17, R5, R3 ;  /* 0x0000000511038223 */ /* 0x000fe20000010003 */
[----:B------:R-:W-:Y:S01]  /*45e0*/  @!P0 FFMA.FTZ R32, R5, R14, -R32 ;  /* 0x0000000e05208223 */ /* 0x000fe20000010820 */
[----:B------:R-:W-:Y:S01]  /*45f0*/  LEA R14, P4, R244, R50, 0x1 ;  /* 0x00000032f40e7211 */ /* 0x000fe200078808ff */
[----:B------:R-:W-:Y:S01]  /*4600*/  @!P0 FFMA.FTZ R33, R29, R12, -R33 ;  /* 0x0000000c1d218223 */ /* 0x000fe20000010821 */
[----:B------:R-:W-:Y:S01]  /*4610*/  @!P0 F2FP.BF16.F32.PACK_AB R2, R2, R36 ;  /* 0x000000240202823e */ /* 0x000fe200000010ff */
[----:B------:R-:W-:Y:S01]  /*4620*/  @!P0 FFMA.FTZ R4, R18, R29, R4 ;  /* 0x0000001d12048223 */ /* 0x000fe20000010004 */
[----:B------:R-:W-:Y:S02]  /*4630*/  @!P0 F2FP.BF16.F32.PACK_AB R3, R3, R32 ;  /* 0x000000200303823e */ /* 0x000fe400000010ff */
[----:B------:R-:W-:Y:S01]  /*4640*/  LEA.HI.X R15, R244, R51, R249, 0x1, P4 ;  /* 0x00000033f40f7211 */ /* 0x000fe200020f0cf9 */
[----:B------:R-:W-:Y:S01]  /*4650*/  @!P0 IMAD.MOV.U32 R9, RZ, RZ, R2 ;  /* 0x000000ffff098224 */ /* 0x000fe200078e0002 */
[----:B------:R-:W-:Y:S02]  /*4660*/  @!P0 F2FP.BF16.F32.PACK_AB R4, R4, R33 ;  /* 0x000000210404823e */ /* 0x000fe400000010ff */
[----:B------:R-:W-:Y:S02]  /*4670*/  @!P0 MOV R10, R3 ;  /* 0x00000003000a8202 */ /* 0x000fe40000000f00 */
[----:B------:R-:W-:Y:S05]  /*4680*/  @!P0 MOV R11, R4 ;  /* 0x00000004000b8202 */ /* 0x000fea0000000f00 */
[----:B------:R1:W-:Y:S02]  /*4690*/  ST.E.128 desc[UR6][R14.64], R8 ;  /* 0x000000080e007985 */ /* 0x0003e4000c101d06 */
.L_x_4600:
[----:B------:R-:W-:Y:S05]  /*46a0*/  BSYNC B0 ;  /* 0x0000000000007941 */ /* 0x000fea0003800000 */
.L_x_4599:
[----:B------:R-:W-:Y:S04]  /*46b0*/  BSSY B0, `(.L_x_4601) ;  /* 0x0000033000007945 */ /* 0x000fe80003800000 */
[----:B------:R-:W-:Y:S05]  /*46c0*/  @P3 BRA `(.L_x_4602) ;  /* 0x0000000000c43947 */ /* 0x000fea0003800000 */
[----:B------:R-:W-:Y:S02]  /*46d0*/  ISETP.GE.AND P0, PT, R22, R13, PT ;  /* 0x0000000d1600720c */ /* 0x000fe40003f06270 */
[C---:B-1-34-:R-:W-:Y:S04]  /*46e0*/  LEA R8, P3, R76.reuse, R56, 0x1 ;  /* 0x000000384c087211 */ /* 0x05afe800078608ff */
        /* <DEDUP_REMOVED lines=47> */
.L_x_4602:
[----:B------:R-:W-:Y:S05]  /*49e0*/  BSYNC B0 ;  /* 0x0000000000007941 */ /* 0x000fea0003800000 */
.L_x_4601:
        /* <DEDUP_REMOVED lines=51> */
.L_x_4604:
[----:B------:R-:W-:Y:S05]  /*4d20*/  BSYNC B0 ;  /* 0x0000000000007941 */ /* 0x000fea0003800000 */
.L_x_4603:
        /* <DEDUP_REMOVED lines=39> */
[----:B------:R-:W-:Y:S01]  /*4fa0*/  @!P0 FFMA.FTZ R29, R17, R6, -R29 ;  /* 0x00000006111d8223 */ /* 0x000fe2000001081d */
[----:B------:R-:W-:Y:S01]  /*4fb0*/  LEA R6, P1, R82, R50, 0x1 ;  /* 0x0000003252067211 */ /* 0x000fe200078208ff */
        /* <DEDUP_REMOVED lines=9> */
.L_x_4598:
[----:B------:R-:W-:Y:S05]  /*5050*/  BSYNC B1 ;  /* 0x0000000000017941 */ /* 0x000fea0003800000 */
.L_x_4597:
        /* <DEDUP_REMOVED lines=66> */
.L_x_4608:
[----:B------:R-:W-:Y:S05]  /*5480*/  BSYNC B0 ;  /* 0x0000000000007941 */ /* 0x000fea0003800000 */
.L_x_4607:
        /* <DEDUP_REMOVED lines=51> */
.L_x_4610:
[----:B------:R-:W-:Y:S05]  /*57c0*/  BSYNC B0 ;  /* 0x0000000000007941 */ /* 0x000fea0003800000 */
.L_x_4609:
        /* <DEDUP_REMOVED lines=51> */
.L_x_4612:
[----:B------:R-:W-:Y:S05]  /*5b00*/  BSYNC B0 ;  /* 0x0000000000007941 */ /* 0x000fea0003800000 */
.L_x_4611:
        /* <DEDUP_REMOVED lines=50> */
.L_x_4606:
[----:B------:R-:W-:Y:S05]  /*5e30*/  BSYNC B1 ;  /* 0x0000000000017941 */ /* 0x000fea0003800000 */
.L_x_4605:
        /* <DEDUP_REMOVED lines=17> */
[----:B---34-:R-:W-:Y:S01]  /*5f50*/  MOV R8, R56 ;  /* 0x0000003800087202 */ /* 0x018fe20000000f00 */
[----:B------:R-:W-:Y:S01]  /*5f60*/  IMAD R0, R67, 0x60, RZ ;  /* 0x0000006043007824 */ /* 0x000fe200078e02ff */
[----:B------:R-:W-:Y:S02]  /*5f70*/  MOV R9, R49 ;  /* 0x0000003100097202 */ /* 0x000fe40000000f00 */
[----:B------:R-:W-:Y:S01]  /*5f80*/  ISETP.GE.AND P0, PT, R20, R13, PT ;  /* 0x0000000d1400720c */ /* 0x000fe20003f06270 */
[----:B------:R-:W-:Y:S04]  /*5f90*/  IMAD.WIDE.U32 R8, R66, 0x60, R8 ;  /* 0x0000006042087825 */ /* 0x000fe800078e0008 */
[----:B------:R-:W-:Y:S08]  /*5fa0*/  IMAD.IADD R9, R9, 0x1, R0 ;  /* 0x0000000109097824 */ /* 0x000ff000078e0200 */
[----:B------:R-:W2:Y:S06]  /*5fb0*/  @!P0 LD.E.64 R32, desc[UR6][R34.64] ;  /* 0x0000000622208980 */ /* 0x000eac000c101b00 */
[----:B------:R-:W3:Y:S08]  /*5fc0*/  LD.E.128 R8, desc[UR6][R8.64] ;  /* 0x0000000608087980 */ /* 0x000ef0000c101d00 */
[----:B------:R-:W4:Y:S01]  /*5fd0*/  @!P0 LD.E.64 R2, desc[UR6][R6.64] ;  /* 0x0000000606028980 */ /* 0x000f22000c101b00 */
[C---:B--2---:R-:W-:Y:S02]  /*5fe0*/  @!P0 SHF.L.U32 R15, R32.reuse, 0x10, RZ ;  /* 0x00000010200f8819 */ /* 0x044fe400000006ff */
[----:B------:R-:W-:Y:S02]  /*5ff0*/  @!P0 LOP3.LUT R16, R32, 0xffff0000, RZ, 0xc0, !PT ;  /* 0xffff000020108812 */ /* 0x000fe400078ec0ff */
[C---:B------:R-:W-:Y:S02]  /*6000*/  @!P0 SHF.L.U32 R17, R33.reuse, 0x10, RZ ;  /* 0x0000001021118819 */ /* 0x040fe400000006ff */
[----:B---3--:R-:W-:Y:S02]  /*6010*/  @!P0 LOP3.LUT R0, R8, 0xffff0000, RZ, 0xc0, !PT ;  /* 0xffff000008008812 */ /* 0x008fe400078ec0ff */
[----:B------:R-:W-:Y:S03]  /*6020*/  @!P0 LOP3.LUT R18, R33, 0xffff0000, RZ, 0xc0, !PT ;  /* 0xffff000021128812 */ /* 0x000fe600078ec0ff */
[----:B------:R-:W-:Y:S01]  /*6030*/  @!P0 FMUL.FTZ R29, R0, R15 ;  /* 0x0000000f001d8220 */ /* 0x000fe20000410000 */
[----:B----4-:R-:W-:Y:S01]  /*6040*/  @!P0 SHF.L.U32 R4, R2, 0x10, RZ ;  /* 0x0000001002048819 */ /* 0x010fe200000006ff */
[C---:B------:R-:W-:Y:S01]  /*6050*/  @!P0 IMAD.U32 R14, R3.reuse, 0x10000, RZ ;  /* 0x00010000030e8824 */ /* 0x040fe200078e00ff */
[----:B------:R-:W-:Y:S01]  /*6060*/  @!P0 LOP3.LUT R12, R3, 0xffff0000, RZ, 0xc0, !PT ;  /* 0xffff0000030c8812 */ /* 0x000fe200078ec0ff */
[----:B------:R-:W-:Y:S01]  /*6070*/  @!P0 IMAD.U32 R3, R8, 0x10000, RZ ;  /* 0x0001000008038824 */ /* 0x000fe200078e00ff */
        /* <DEDUP_REMOVED lines=8> */
[----:B------:R-:W-:Y:S01]  /*6100*/  @!P0 LOP3.LUT R3, R10, 0xffff0000, RZ, 0xc0, !PT ;  /* 0xffff00000a038812 */ /* 0x000fe200078ec0ff */
[-C--:B------:R-:W-:Y:S01]  /*6110*/  @!P0 FMUL.FTZ R2, R2, R5.reuse ;  /* 0x0000000502028220 */ /* 0x080fe20000410000 */
[----:B------:R-:W-:Y:S01]  /*6120*/  @!P0 FMUL.FTZ R33, R4, R18 ;  /* 0x0000001204218220 */ /* 0x000fe20000410000 */
[----:B------:R-:W-:Y:S01]  /*6130*/  @!P0 FFMA.FTZ R36, R15, R5, -R29 ;  /* 0x000000050f248223 */ /* 0x000fe2000001081d */
[----:B------:R-:W-:Y:S01]  /*6140*/  @!P0 SHF.L.U32 R5, R10, 0x10, RZ ;  /* 0x000000100a058819 */ /* 0x000fe200000006ff */
[C---:B------:R-:W-:Y:S01]  /*6150*/  @!P0 FMUL.FTZ R32, R3.reuse, R17 ;  /* 0x0000001103208220 */ /* 0x040fe20000410000 */
[----:B------:R-:W-:Y:S01]  /*6160*/  @!P0 FMUL.FTZ R3, R3, R14 ;  /* 0x0000000e03038220 */ /* 0x000fe20000410000 */
[----:B------:R-:W-:Y:S02]  /*6170*/  @!P0 IMAD.U32 R29, R11, 0x10000, RZ ;  /* 0x000100000b1d8824 */ /* 0x000fe400078e00ff */
[----:B------:R-:W-:Y:S01]  /*6180*/  @!P0 FMUL.FTZ R4, R4, R12 ;  /* 0x0000000c04048220 */ /* 0x000fe20000410000 */
[----:B------:R-:W-:Y:S01]  /*6190*/  @!P0 FFMA.FTZ R32, R5, R14, -R32 ;  /* 0x0000000e05208223 */ /* 0x000fe20000010820 */
[----:B------:R-:W-:Y:S01]  /*61a0*/  MOV R14, R50 ;  /* 0x00000032000e7202 */ /* 0x000fe20000000f00 */
[----:B------:R-:W-:Y:S01]  /*61b0*/  @!P0 FFMA.FTZ R2, R16, R15, R2 ;  /* 0x0000000f10028223 */ /* 0x000fe20000010002 */
[----:B------:R-:W-:Y:S01]  /*61c0*/  MOV R15, R51 ;  /* 0x00000033000f7202 */ /* 0x000fe20000000f00 */
[----:B------:R-:W-:Y:S01]  /*61d0*/  @!P0 FFMA.FTZ R3, R17, R5, R3 ;  /* 0x0000000511038223 */ /* 0x000fe20000010003 */
[----:B------:R-:W-:Y:S01]  /*61e0*/  @!P0 FFMA.FTZ R4, R18, R29, R4 ;  /* 0x0000001d12048223 */ /* 0x000fe20000010004 */
[----:B------:R-:W-:Y:S01]  /*61f0*/  @!P0 FFMA.FTZ R33, R29, R12, -R33 ;  /* 0x0000000c1d218223 */ /* 0x000fe20000010821 */
[----:B------:R-:W-:Y:S01]  /*6200*/  @!P0 F2FP.BF16.F32.PACK_AB R12, R0, R37 ;  /* 0x00000025000c823e */ /* 0x000fe200000010ff */
[----:B------:R-:W-:Y:S01]  /*6210*/  IMAD.WIDE.U32 R14, R120, 0x60, R14 ;  /* 0x00000060780e7825 */ /* 0x000fe200078e000e */
[----:B------:R-:W-:Y:S02]  /*6220*/  @!P0 F2FP.BF16.F32.PACK_AB R2, R2, R36 ;  /* 0x000000240202823e */ /* 0x000fe400000010ff */
[----:B------:R-:W-:Y:S01]  /*6230*/  @!P0 F2FP.BF16.F32.PACK_AB R3, R3, R32 ;  /* 0x000000200303823e */ /* 0x000fe200000010ff */
[----:B------:R-:W-:Y:S01]  /*6240*/  IMAD R16, R121, 0x60, RZ ;  /* 0x0000006079107824 */ /* 0x000fe200078e02ff */
[----:B------:R-:W-:Y:S01]  /*6250*/  @!P0 F2FP.BF16.F32.PACK_AB R0, R4, R33 ;  /* 0x000000210400823e */ /* 0x000fe200000010ff */
[----:B------:R-:W-:Y:S01]  /*6260*/  @!P0 IMAD.MOV.U32 R9, RZ, RZ, R2 ;  /* 0x000000ffff098224 */ /* 0x000fe200078e0002 */
[----:B------:R-:W-:Y:S01]  /*6270*/  MOV R4, R14 ;  /* 0x0000000e00047202 */ /* 0x000fe20000000f00 */
[----:B------:R-:W-:Y:S01]  /*6280*/  IMAD.IADD R5, R15, 0x1, R16 ;  /* 0x000000010f057824 */ /* 0x000fe200078e0210 */
[----:B------:R-:W-:Y:S02]  /*6290*/  @!P0 MOV R8, R12 ;  /* 0x0000000c00088202 */ /* 0x000fe40000000f00 */
[----:B------:R-:W-:Y:S02]  /*62a0*/  @!P0 MOV R10, R3 ;  /* 0x00000003000a8202 */ /* 0x000fe40000000f00 */
[----:B------:R-:W-:Y:S05]  /*62b0*/  @!P0 MOV R11, R0 ;  /* 0x00000000000b8202 */ /* 0x000fea0000000f00 */
[----:B------:R1:W-:Y:S02]  /*62c0*/  ST.E.128 desc[UR6][R4.64], R8 ;  /* 0x0000000804007985 */ /* 0x0003e4000c101d06 */
.L_x_4616:
[----:B------:R-:W-:Y:S05]  /*62d0*/  BSYNC B0 ;  /* 0x0000000000007941 */ /* 0x000fea0003800000 */
.L_x_4615:
        /* <DEDUP_REMOVED lines=51> */
.L_x_4618:
[----:B------:R-:W-:Y:S05]  /*6610*/  BSYNC B0 ;  /* 0x0000000000007941 */ /* 0x000fea0003800000 */
.L_x_4617:
        /* <DEDUP_REMOVED lines=51> */
.L_x_4620:
[----:B------:R-:W-:Y:S05]  /*6950*/  BSYNC B0 ;  /* 0x0000000000007941 */ /* 0x000fea0003800000 */
.L_x_4619:
        /* <DEDUP_REMOVED lines=8> */
[C---:B---3--:R-:W-:Y:S02]  /*69e0*/  @!P0 SHF.L.U32 R12, R14.reuse, 0x10, RZ ;  /* 0x000000100e0c8819 */ /* 0x048fe400000006ff */
[----:B------:R-:W-:Y:S01]  /*69f0*/  @!P0 LOP3.LUT R13, R14, 0xffff0000, RZ, 0xc0, !PT ;  /* 0xffff00000e0d8812 */ /* 0x000fe200078ec0ff */
[C---:B------:R-:W-:Y:S01]  /*6a00*/  @!P0 IMAD.U32 R14, R15.reuse, 0x10000, RZ ;  /* 0x000100000f0e8824 */ /* 0x040fe200078e00ff */
        /* <DEDUP_REMOVED lines=15> */
[-C--:B------:R-:W-:Y:S01]  /*6b00*/  @!P0 FMUL.FTZ R2, R2, R5.reuse ;  /* 0x0000000502028220 */ /* 0x080fe20000410000 */
        /* <DEDUP_REMOVED lines=23> */
.L_x_4614:
[----:B------:R-:W-:Y:S05]  /*6c80*/  BSYNC B1 ;  /* 0x0000000000017941 */ /* 0x000fea0003800000 */
.L_x_4613:
[----:B------:R-:W3:Y:S02]  /*6c90*/  LD.E R0, desc[UR6][R30.64+0xd0] ;  /* 0x0000d0061e007980 */ /* 0x000ee4000c101900 */
[----:B---3--:R-:W-:Y:S05]  /*6ca0*/  IMAD.U32 R0, R0, -0x20, RZ ;  /* 0xffffffe000007824 */ /* 0x008fea00078e00ff */
[C---:B------:R-:W-:Y:S02]  /*6cb0*/  LEA R24, P1, R0.reuse, R24, 0x1 ;  /* 0x0000001800187211 */ /* 0x040fe400078208ff */
[C---:B------:R-:W-:Y:S02]  /*6cc0*/  LEA R44, P0, R0.reuse, R44, 0x1 ;  /* 0x0000002c002c7211 */ /* 0x040fe400078008ff */
[C---:B------:R-:W-:Y:S02]  /*6cd0*/  LEA.HI.X.SX32 R25, R0.reuse, R25, 0x1, P1 ;  /* 0x0000001900197211 */ /* 0x040fe400008f0eff */
[----:B------:R-:W-:Y:S01]  /*6ce0*/  LEA.HI.X.SX32 R45, R0, R45, 0x1, P0 ;  /* 0x0000002d002d7211 */ /* 0x000fe200000f0eff */
[----:B------:R-:W-:Y:S05]  /*6cf0*/  BRA `(.L_x_4621) ;  /* 0x0000006800e87947 */ /* 0x000fea0003800000 */
.L_x_4588:
[----:B------:R-:W-:Y:S04]  /*6d00*/  BSSY B2, `(.L_x_4622) ;  /* 0x000017c000027945 */ /* 0x000fe80003800000 */
[----:B------:R-:W-:Y:S05]  /*6d10*/  @!P3 BRA `(.L_x_4623) ;  /* 0x0000001400e8b947 */ /* 0x000fea0003800000 */
[----:B-----5:R-:W-:Y:S01]  /*6d20*/  ISETP.GE.AND P0, PT, R20, R57, PT ;  /* 0x000000391400720c */ /* 0x020fe20003f06270 */
[----:B------:R-:W-:Y:S11]  /*6d30*/  BSSY B1, `(.L_x_4624) ;  /* 0x000005d000017945 */ /* 0x000ff60003800000 */
[----:B------:R-:W-:Y:S01]  /*6d40*/  @!UPT UIADD3 URZ, URZ, URZ, URZ ;  /* 0x0000003f3f3ff290 */ /* 0x000fe2000fffe03f */
[----:B------:R-:W-:Y:S05]  /*6d50*/  @P0 BRA `(.L_x_4625) ;  /* 0x0000000400680947 */ /* 0x000fea0003800000 */
[----:B------:R-:W-:Y:S01]  /*6d60*/  IMAD.MOV.U32 R2, RZ, RZ, R56 ;  /* 0x000000ffff027224 */ /* 0x000fe200078e0038 */
[----:B------:R-:W-:Y:S01]  /*6d70*/  MOV R3, R49 ;  /* 0x0000003100037202 */ /* 0x000fe20000000f00 */
[----:B------:R-:W-:Y:S01]  /*6d80*/  BSSY B0, `(.L_x_4626) ;  /* 0x0000056000007945 */ /* 0x000fe20003800000 */
[----:B------:R-:W-:Y:S03]  /*6d90*/  ISETP.GE.AND P0, PT, R20, R13, PT ;  /* 0x0000000d1400720c */ /* 0x000fe60003f06270 */
[----:B------:R1:W5:Y:S10]  /*6da0*/  LD.E.128 R36, desc[UR6][R2.64] ;  /* 0x0000000602247980 */ /* 0x000374000c101d00 */
[----:B------:R-:W-:Y:S05]  /*6db0*/  @P0 BRA `(.L_x_4627) ;  /* 0x0000000400480947 */ /* 0x000fea0003800000 */
[----:B------:R-:W-:Y:S01]  /*6dc0*/  LEA.HI R0, R13, R13, RZ, 0x1 ;  /* 0x0000000d0d007211 */ /* 0x000fe200078f08ff */
[----:B------:R-:W-:Y:S01]  /*6dd0*/  IMAD.MOV.U32 R6, RZ, RZ, RZ ;  /* 0x000000ffff067224 */ /* 0x000fe200078e00ff */
[----:B---34-:R-:W-:Y:S01]  /*6de0*/  MOV R4, R62 ;  /* 0x0000003e00047202 */ /* 0x018fe20000000f00 */
[----:B------:R-:W-:Y:S01]  /*6df0*/  IMAD.MOV.U32 R5, RZ, RZ, R61 ;  /* 0x000000ffff057224 */ /* 0x000fe200078e003d */
[----:B------:R-:W-:Y:S01]  /*6e00*/  SHF.R.S32.HI R0, RZ, 0x1, R0 ;  /* 0x00000001ff007819 */ /* 0x000fe20000011400 */
[----:B------:R-:W-:Y:S01]  /*6e10*/  IMAD.MOV.U32 R8, RZ, RZ, RZ ;  /* 0x000000ffff087224 */ /* 0x000fe200078e00ff */
[C---:B-----5:R-:W-:Y:S01]  /*6e20*/  LOP3.LUT R32, R36.reuse, 0xffff0000, RZ, 0xc0, !PT ;  /* 0xffff000024207812 */ /* 0x060fe200078ec0ff */
[----:B------:R-:W-:Y:S01]  /*6e30*/  IMAD.U32 R29, R36, 0x10000, RZ ;  /* 0x00010000241d7824 */ /* 0x000fe200078e00ff */
[----:B------:R-:W-:Y:S01]  /*6e40*/  ISETP.GE.AND P1, PT, R20, R0, PT ;  /* 0x000000001400720c */ /* 0x000fe20003f26270 */
[--C-:B------:R-:W-:Y:S01]  /*6e50*/  IMAD.MOV.U32 R7, RZ, RZ, R0.reuse ;  /* 0x000000ffff077224 */ /* 0x100fe200078e0000 */
[C---:B------:R-:W-:Y:S01]  /*6e60*/  SHF.L.U32 R33, R37.reuse, 0x10, RZ ;  /* 0x0000001025217819 */ /* 0x040fe200000006ff */
[C---:B------:R-:W-:Y:S01]  /*6e70*/  IMAD.U32 R35, R38.reuse, 0x10000, RZ ;  /* 0x0001000026237824 */ /* 0x040fe200078e00ff */
[----:B------:R-:W-:Y:S02]  /*6e80*/  LOP3.LUT R34, R37, 0xffff0000, RZ, 0xc0, !PT ;  /* 0xffff000025227812 */ /* 0x000fe400078ec0ff */
[----:B------:R-:W-:Y:S02]  /*6e90*/  LOP3.LUT R36, R38, 0xffff0000, RZ, 0xc0, !PT ;  /* 0xffff000026247812 */ /* 0x000fe400078ec0ff */
[C---:B------:R-:W-:Y:S02]  /*6ea0*/  SHF.L.U32 R37, R39.reuse, 0x10, RZ ;  /* 0x0000001027257819 */ /* 0x040fe400000006ff */
[----:B------:R-:W-:Y:S03]  /*6eb0*/  LOP3.LUT R38, R39, 0xffff0000, RZ, 0xc0, !PT ;  /* 0xffff000027267812 */ /* 0x000fe600078ec0ff */
[C---:B------:R-:W-:Y:S01]  /*6ec0*/  @P1 IADD3 R7, -R0.reuse, RZ, RZ ;  /* 0x000000ff00071210 */ /* 0x040fe20007ffe1ff */
[----:B------:R-:W-:Y:S01]  /*6ed0*/  @P1 IMAD.MOV R6, RZ, RZ, -R0 ;  /* 0x000000ffff061224 */ /* 0x000fe200078e0a00 */
[----:B------:R-:W-:Y:S04]  /*6ee0*/  @P1 IADD3 R8, -R0, RZ, RZ ;  /* 0x000000ff00081210 */ /* 0x000fe80007ffe1ff */
[C---:B------:R-:W-:Y:S04]  /*6ef0*/  LEA R4, P0, R6.reuse, R4, 0x1 ;  /* 0x0000000406047211 */ /* 0x040fe800078008ff */
[----:B------:R-:W-:Y:S02]  /*6f00*/  LEA.HI.X.SX32 R5, R6, R5, 0x1, P0 ;  /* 0x0000000506057211 */ /* 0x000fe400000f0eff */
[C---:B-1----:R-:W-:Y:S03]  /*6f10*/  LEA R2, P0, R7.reuse, R2, 0x1 ;  /* 0x0000000207027211 */ /* 0x042fe600078008ff */
[----:B------:R-:W2:Y:S01]  /*6f20*/  LD.E.128 R52, desc[UR6][R4.64] ;  /* 0x0000000604347980 */ /* 0x000ea2000c101d00 */
[----:B------:R-:W-:Y:S07]  /*6f30*/  LEA.HI.X.SX32 R3, R7, R3, 0x1, P0 ;  /* 0x0000000307037211 */ /* 0x000fee00000f0eff */
[----:B------:R1:W3:Y:S02]  /*6f40*/  LD.E.128 R4, desc[UR6][R2.64] ;  /* 0x0000000602047980 */ /* 0x0002e4000c101d00 */
[----:B-1----:R-:W-:Y:S01]  /*6f50*/  MOV R3, R60 ;  /* 0x0000003c00037202 */ /* 0x002fe20000000f00 */
[----:B------:R-:W-:Y:S05]  /*6f60*/  IMAD.MOV.U32 R2, RZ, RZ, R63 ;  /* 0x000000ffff027224 */ /* 0x000fea00078e003f */
[C---:B------:R-:W-:Y:S04]  /*6f70*/  LEA R2, P0, R8.reuse, R2, 0x1 ;  /* 0x0000000208027211 */ /* 0x040fe800078008ff */
[----:B------:R-:W-:Y:S05]  /*6f80*/  LEA.HI.X.SX32 R3, R8, R3, 0x1, P0 ;  /* 0x0000000308037211 */ /* 0x000fea00000f0eff */
[----:B------:R1:W4:Y:S01]  /*6f90*/  LD.E.128 R40, desc[UR6][R2.64] ;  /* 0x0000000602287980 */ /* 0x000322000c101d00 */
[C---:B--2---:R-:W-:Y:S01]  /*6fa0*/  LOP3.LUT R10, R54.reuse, 0xffff0000, RZ, 0xc0, !PT ;  /* 0xffff0000360a7812 */ /* 0x044fe200078ec0ff */
[----:B------:R-:W-:Y:S01]  /*6fb0*/  IMAD.U32 R9, R54, 0x10000, RZ ;  /* 0x0001000036097824 */ /* 0x000fe200078e00ff */
[----:B------:R-:W-:Y:S01]  /*6fc0*/  LOP3.LUT R8, R53, 0xffff0000, RZ, 0xc0, !PT ;  /* 0xffff000035087812 */ /* 0x000fe200078ec0ff */
[C---:B------:R-:W-:Y:S01]  /*6fd0*/  IMAD.U32 R0, R52.reuse, 0x10000, RZ ;  /* 0x0001000034007824 */ /* 0x040fe200078e00ff */
[----:B------:R-:W-:Y:S01]  /*6fe0*/  SHF.L.U32 R11, R55, 0x10, RZ ;  /* 0x00000010370b7819 */ /* 0x000fe200000006ff */
[----:B------:R-:W-:Y:S01]  /*6ff0*/  @!P1 FADD.FTZ R9, -R9, -RZ ;  /* 0x800000ff09099221 */ /* 0x000fe20000010100 */
[----:B-1----:R-:W-:Y:S01]  /*7000*/  LOP3.LUT R2, R52, 0xffff0000, RZ, 0xc0, !PT ;  /* 0xffff000034027812 */ /* 0x002fe200078ec0ff */
[----:B------:R-:W-:Y:S01]  /*7010*/  @!P1 FADD.FTZ R10, -R10, -RZ ;  /* 0x800000ff0a0a9221 */ /* 0x000fe20000010100 */
[----:B------:R-:W-:Y:S01]  /*7020*/  LOP3.LUT R12, R55, 0xffff0000, RZ, 0xc0, !PT ;  /* 0xffff0000370c7812 */ /* 0x000fe200078ec0ff */
[----:B------:R-:W-:Y:S01]  /*7030*/  @!P1 FADD.FTZ R0, -R0, -RZ ;  /* 0x800000ff00009221 */ /* 0x000fe20000010100 */
[----:B------:R-:W-:Y:S01]  /*7040*/  SHF.L.U32 R3, R53, 0x10, RZ ;  /* 0x0000001035037819 */ /* 0x000fe200000006ff */
[----:B------:R-:W-:Y:S01]  /*7050*/  @!P1 FADD.FTZ R8, -R8, -RZ ;  /* 0x800000ff08089221 */ /* 0x000fe20000010100 */
[----:B------:R-:W-:Y:S01]  /*7060*/  @!P1 FADD.FTZ R11, -R11, -RZ ;  /* 0x800000ff0b0b9221 */ /* 0x000fe20000010100 */
[----:B------:R-:W-:Y:S01]  /*7070*/  @!P1 FADD.FTZ R2, -R2, -RZ ;  /* 0x800000ff02029221 */ /* 0x000fe20000010100 */
[----:B------:R-:W-:Y:S01]  /*7080*/  @!P1 FADD.FTZ R12, -R12, -RZ ;  /* 0x800000ff0c0c9221 */ /* 0x000fe20000010100 */
[----:B------:R-:W-:Y:S01]  /*7090*/  @!P1 FADD.FTZ R3, -R3, -RZ ;  /* 0x800000ff03039221 */ /* 0x000fe20000010100 */
[C---:B---3--:R-:W-:Y:S01]  /*70a0*/  LOP3.LUT R15, R4.reuse, 0xffff0000, RZ, 0xc0, !PT ;  /* 0xffff0000040f7812 */ /* 0x048fe200078ec0ff */
[----:B------:R-:W-:Y:S01]  /*70b0*/  IMAD.U32 R14, R4, 0x10000, RZ ;  /* 0x00010000040e7824 */ /* 0x000fe200078e00ff */
[C---:B------:R-:W-:Y:S02]  /*70c0*/  SHF.L.U32 R16, R5.reuse, 0x10, RZ ;  /* 0x0000001005107819 */ /* 0x040fe400000006ff */
        /* <DEDUP_REMOVED lines=33> */
.L_x_4627:
[----:B------:R-:W-:Y:S05]  /*72e0*/  BSYNC B0 ;  /* 0x0000000000007941 */ /* 0x000fea0003800000 */
.L_x_4626:
[----:B-----5:R2:W-:Y:S02]  /*72f0*/  ST.E.128 desc[UR6][R50.64], R36 ;  /* 0x0000002432007985 */ /* 0x0205e4000c101d06 */
.L_x_4625:
[----:B------:R-:W-:Y:S05]  /*7300*/  BSYNC B1 ;  /* 0x0000000000017941 */ /* 0x000fea0003800000 */
.L_x_4624:
[----:B------:R-:W-:Y:S01]  /*7310*/  ISETP.GE.AND P0, PT, R22, R57, PT ;  /* 0x000000391600720c */ /* 0x000fe20003f06270 */
[----:B------:R-:W-:Y:S11]  /*7320*/  BSSY B1, `(.L_x_4628) ;  /* 0x000005d000017945 */ /* 0x000ff60003800000 */
[----:B------:R-:W-:Y:S01]  /*7330*/  @!UPT UIADD3 URZ, URZ, URZ, URZ ;  /* 0x0000003f3f3ff290 */ /* 0x000fe2000fffe03f */
[----:B------:R-:W-:Y:S05]  /*7340*/  @P0 BRA `(.L_x_4629) ;  /* 0x0000000400680947 */ /* 0x000fea0003800000 */
[----:B-1----:R-:W-:Y:S01]  /*7350*/  IMAD.MOV.U32 R2, RZ, RZ, R56 ;  /* 0x000000ffff027224 */ /* 0x002fe200078e0038 */
[----:B------:R-:W-:Y:S01]  /*7360*/  MOV R3, R49 ;  /* 0x0000003100037202 */ /* 0x000fe20000000f00 */
[----:B------:R-:W-:Y:S01]  /*7370*/  BSSY B0, `(.L_x_4630) ;  /* 0x0000056000007945 */ /* 0x000fe20003800000 */
[----:B------:R-:W-:Y:S03]  /*7380*/  ISETP.GE.AND P0, PT, R22, R13, PT ;  /* 0x0000000d1600720c */ /* 0x000fe60003f06270 */
[----:B--2---:R1:W5:Y:S10]  /*7390*/  LD.E.128 R36, desc[UR6][R2.64+0x80] ;  /* 0x0000800602247980 */ /* 0x004374000c101d00 */
        /* <DEDUP_REMOVED lines=83> */
.L_x_4631:
[----:B------:R-:W-:Y:S05]  /*78d0*/  BSYNC B0 ;  /* 0x0000000000007941 */ /* 0x000fea0003800000 */
.L_x_4630:
[----:B-----5:R2:W-:Y:S02]  /*78e0*/  ST.E.128 desc[UR6][R50.64+0x80], R36 ;  /* 0x0000802432007985 */ /* 0x0205e4000c101d06 */
.L_x_4629:
[----:B------:R-:W-:Y:S05]  /*78f0*/  BSYNC B1 ;  /* 0x0000000000017941 */ /* 0x000fea0003800000 */
.L_x_4628:
        /* <DEDUP_REMOVED lines=92> */
.L_x_4635:
[----:B------:R-:W-:Y:S05]  /*7ec0*/  BSYNC B0 ;  /* 0x0000000000007941 */ /* 0x000fea0003800000 */
.L_x_4634:
[----:B-----5:R2:W-:Y:S02]  /*7ed0*/  ST.E.128 desc[UR6][R50.64+0x100], R36 ;  /* 0x0001002432007985 */ /* 0x0205e4000c101d06 */
.L_x_4633:
[----:B------:R-:W-:Y:S05]  /*7ee0*/  BSYNC B1 ;  /* 0x0000000000017941 */ /* 0x000fea0003800000 */
.L_x_4632:
[----:B------:R-:W-:Y:S11]  /*7ef0*/  ISETP.GE.AND P0, PT, R23, R57, PT ;  /* 0x000000391700720c */ /* 0x000ff60003f06270 */
[----:B------:R-:W-:Y:S02]  /*7f00*/  @!UPT UIADD3 URZ, URZ, URZ, URZ ;  /* 0x0000003f3f3ff290 */ /* 0x000fe4000fffe03f */
        /* <DEDUP_REMOVED lines=89> */
.L_x_4637:
[----:B------:R-:W-:Y:S05]  /*84a0*/  BSYNC B0 ;  /* 0x0000000000007941 */ /* 0x000fea0003800000 */
.L_x_4636:
[----:B-----5:R2:W-:Y:S02]  /*84b0*/  ST.E.128 desc[UR6][R50.64+0x180], R36 ;  /* 0x0001802432007985 */ /* 0x0205e4000c101d06 */
.L_x_4623:
[----:B------:R-:W-:Y:S05]  /*84c0*/  BSYNC B2 ;  /* 0x0000000000027941 */ /* 0x000fea0003800000 */
.L_x_4622:
        /* <DEDUP_REMOVED lines=13> */
[C---:B--2---:R-:W-:Y:S03]  /*85a0*/  LEA R38, P0, R244.reuse, R50, 0x1 ;  /* 0x00000032f4267211 */ /* 0x044fe600078008ff */
[----:B---34-:R1:W5:Y:S01]  /*85b0*/  LD.E.128 R8, desc[UR6][R2.64] ;  /* 0x0000000602087980 */ /* 0x018362000c101d00 */
        /* <DEDUP_REMOVED lines=17> */
[C---:B-1----:R-:W-:Y:S02]  /*86d0*/  LEA R2, P0, R5.reuse, R2, 0x1 ;  /* 0x0000000205027211 */ /* 0x042fe400078008ff */
[----:B------:R-:W-:Y:S02]  /*86e0*/  IADD3 R12, P2, R68, R4, RZ ;  /* 0x00000004440c7210 */ /* 0x000fe40007f5e0ff */
[----:B------:R-:W-:Y:S02]  /*86f0*/  LEA.HI.X.SX32 R3, R5, R3, 0x1, P0 ;  /* 0x0000000305037211 */ /* 0x000fe400000f0eff */
[----:B------:R-:W-:Y:S02]  /*8700*/  LEA.HI.X.SX32 R15, R4, R158, 0x1, P2 ;  /* 0x0000009e040f7211 */ /* 0x000fe400010f0eff */
[C---:B------:R-:W-:Y:S01]  /*8710*/  LEA R14, P0, R12.reuse, R62, 0x1 ;  /* 0x0000003e0c0e7211 */ /* 0x040fe200078008ff */
[----:B------:R1:W2:Y:S03]  /*8720*/  LD.E.128 R4, desc[UR6][R2.64] ;  /* 0x0000000602047980 */ /* 0x0002a6000c101d00 */
[----:B------:R-:W-:Y:S05]  /*8730*/  LEA.HI.X R15, R12, R61, R15, 0x1, P0 ;  /* 0x0000003d0c0f7211 */ /* 0x000fea00000f0c0f */
[----:B------:R3:W4:Y:S01]  /*8740*/  LD.E.128 R52, desc[UR6][R14.64] ;  /* 0x000000060e347980 */ /* 0x000722000c101d00 */
        /* <DEDUP_REMOVED lines=9> */
[C---:B---3--:R-:W-:Y:S01]  /*87e0*/  SHF.L.U32 R14, R5.reuse, 0x10, RZ ;  /* 0x00000010050e7819 */ /* 0x048fe200000006ff */
[C---:B------:R-:W-:Y:S01]  /*87f0*/  IMAD.U32 R12, R6.reuse, 0x10000, RZ ;  /* 0x00010000060c7824 */ /* 0x040fe200078e00ff */
[----:B------:R-:W-:Y:S01]  /*8800*/  LOP3.LUT R10, R5, 0xffff0000, RZ, 0xc0, !PT ;  /* 0xffff0000050a7812 */ /* 0x000fe200078ec0ff */
[----:B------:R-:W-:Y:S01]  /*8810*/  IMAD.U32 R17, R7, 0x10000, RZ ;  /* 0x0001000007117824 */ /* 0x000fe200078e00ff */
[----:B------:R-:W-:Y:S02]  /*8820*/  LOP3.LUT R16, R6, 0xffff0000, RZ, 0xc0, !PT ;  /* 0xffff000006107812 */ /* 0x000fe400078ec0ff */
[----:B----4-:R-:W-:Y:S01]  /*8830*/  SHF.L.U32 R0, R52, 0x10, RZ ;  /* 0x0000001034007819 */ /* 0x010fe200000006ff */
[----:B------:R-:W-:Y:S01]  /*8840*/  IMAD.U32 R5, R54, 0x10000, RZ ;  /* 0x0001000036057824 */ /* 0x000fe200078e00ff */
[C---:B------:R-:W-:Y:S01]  /*8850*/  LOP3.LUT R4, R53.reuse, 0xffff0000, RZ, 0xc0, !PT ;  /* 0xffff000035047812 */ /* 0x040fe200078ec0ff */
[----:B-1----:R-:W-:Y:S01]  /*8860*/  IMAD.U32 R3, R53, 0x10000, RZ ;  /* 0x0001000035037824 */ /* 0x002fe200078e00ff */
[----:B------:R-:W-:Y:S01]  /*8870*/  LOP3.LUT R2, R52, 0xffff0000, RZ, 0xc0, !PT ;  /* 0xffff000034027812 */ /* 0x000fe200078ec0ff */
        /* <DEDUP_REMOVED lines=9> */
[----:B------:R-:W-:Y:S01]  /*8910*/  FMUL.FTZ R0, R9, R0 ;  /* 0x0000000009007220 */ /* 0x000fe20000410000 */
[----:B------:R-:W-:Y:S01]  /*8920*/  FMUL.FTZ R4, R10, R4 ;  /* 0x000000040a047220 */ /* 0x000fe20000410000 */
[----:B------:R-:W-:Y:S01]  /*8930*/  @!P1 FADD.FTZ R8, -R8, -RZ ;  /* 0x800000ff08089221 */ /* 0x000fe20000010100 */
[----:B------:R-:W-:Y:S01]  /*8940*/  FMUL.FTZ R2, R11, R2 ;  /* 0x000000020b027220 */ /* 0x000fe20000410000 */
[----:B------:R-:W-:Y:S01]  /*8950*/  @!P1 FADD.FTZ R6, -R6, -RZ ;  /* 0x800000ff06069221 */ /* 0x000fe20000010100 */
[----:B------:R-:W-:Y:S01]  /*8960*/  @!P1 FADD.FTZ R7, -R7, -RZ ;  /* 0x800000ff07079221 */ /* 0x000fe20000010100 */
[----:B------:R-:W-:Y:S01]  /*8970*/  FMUL.FTZ R5, R12, R5 ;  /* 0x000000050c057220 */ /* 0x000fe20000410000 */
[----:B------:R-:W-:Y:S01]  /*8980*/  FMUL.FTZ R3, R14, R3 ;  /* 0x000000030e037220 */ /* 0x000fe20000410000 */
[----:B------:R-:W-:Y:S01]  /*8990*/  FMUL.FTZ R8, R15, R8 ;  /* 0x000000080f087220 */ /* 0x000fe20000410000 */
[----:B------:R-:W-:Y:S01]  /*89a0*/  FMUL.FTZ R6, R16, R6 ;  /* 0x0000000610067220 */ /* 0x000fe20000410000 */
[----:B------:R-:W-:Y:S01]  /*89b0*/  FMUL.FTZ R7, R17, R7 ;  /* 0x0000000711077220 */ /* 0x000fe20000410000 */
[C---:B------:R-:W-:Y:S01]  /*89c0*/  LOP3.LUT R10, R40.reuse, 0xffff0000, RZ, 0xc0, !PT ;  /* 0xffff0000280a7812 */ /* 0x040fe200078ec0ff */
[----:B------:R-:W-:Y:S01]  /*89d0*/  IMAD.U32 R9, R40, 0x10000, RZ ;  /* 0x0001000028097824 */ /* 0x000fe200078e00ff */
[C---:B------:R-:W-:Y:S01]  /*89e0*/  LOP3.LUT R12, R41.reuse, 0xffff0000, RZ, 0xc0, !PT ;  /* 0xffff0000290c7812 */ /* 0x040fe200078ec0ff */
[----:B------:R-:W-:Y:S01]  /*89f0*/  IMAD.U32 R11, R41, 0x10000, RZ ;  /* 0x00010000290b7824 */ /* 0x000fe200078e00ff */
[----:B------:R-:W-:Y:S01]  /*8a00*/  SHF.L.U32 R14, R42, 0x10, RZ ;  /* 0x000000102a0e7819 */ /* 0x000fe200000006ff */
[----:B------:R-:W-:Y:S01]  /*8a10*/  FFMA.FTZ R0, R18, R9, R0 ;  /* 0x0000000912007223 */ /* 0x000fe20000010000 */
[----:B------:R-:W-:Y:S01]  /*8a20*/  LOP3.LUT R15, R42, 0xffff0000, RZ, 0xc0, !PT ;  /* 0xffff00002a0f7812 */ /* 0x000fe200078ec0ff */
[----:B------:R-:W-:Y:S01]  /*8a30*/  FFMA.FTZ R2, R29, R10, R2 ;  /* 0x0000000a1d027223 */ /* 0x000fe20000010002 */
[C---:B------:R-:W-:Y:S01]  /*8a40*/  LOP3.LUT R17, R43.reuse, 0xffff0000, RZ, 0xc0, !PT ;  /* 0xffff00002b117812 */ /* 0x040fe200078ec0ff */
[----:B------:R-:W-:Y:S02]  /*8a50*/  IMAD.U32 R16, R43, 0x10000, RZ ;  /* 0x000100002b107824 */ /* 0x000fe400078e00ff */
[----:B------:R-:W-:Y:S01]  /*8a60*/  FFMA.FTZ R3, R32, R11, R3 ;  /* 0x0000000b20037223 */ /* 0x000fe20000010003 */
        /* <DEDUP_REMOVED lines=9> */
[----:B------:R-:W-:Y:S02]  /*8b00*/  MOV R8, R0 ;  /* 0x0000000000087202 */ /* 0x000fe40000000f00 */
.L_x_4643:
[----:B------:R-:W-:Y:S05]  /*8b10*/  BSYNC B0 ;  /* 0x0000000000007941 */ /* 0x000fea0003800000 */
.L_x_4642:
[----:B-----5:R2:W-:Y:S02]  /*8b20*/  ST.E.128 desc[UR6][R38.64], R8 ;  /* 0x0000000826007985 */ /* 0x0205e4000c101d06 */
.L_x_4641:
[----:B------:R-:W-:Y:S05]  /*8b30*/  BSYNC B1 ;  /* 0x0000000000017941 */ /* 0x000fea0003800000 */
.L_x_4640:
        /* <DEDUP_REMOVED lines=27> */
[----:B-1----:R-:W-:Y:S02]  /*8cf0*/  LEA R2, P0, R5, R2, 0x1 ;  /* 0x0000000205027211 */ /* 0x002fe400078008ff */
        /* <DEDUP_REMOVED lines=67> */
.L_x_4647:
[----:B------:R-:W-:Y:S05]  /*9130*/  BSYNC B0 ;  /* 0x0000000000007941 */ /* 0x000fea0003800000 */
.L_x_4646:
[----:B-----5:R2:W-:Y:S02]  /*9140*/  ST.E.128 desc[UR6][R38.64], R8 ;  /* 0x0000000826007985 */ /* 0x0205e4000c101d06 */
.L_x_4645:
[----:B------:R-:W-:Y:S05]  /*9150*/  BSYNC B1 ;  /* 0x0000000000017941 */ /* 0x000fea0003800000 */
.L_x_4644:
        /* <DEDUP_REMOVED lines=95> */
.L_x_4651:
[----:B------:R-:W-:Y:S05]  /*9750*/  BSYNC B0 ;  /* 0x0000000000007941 */ /* 0x000fea0003800000 */
.L_x_4650:
[----:B-----5:R2:W-:Y:S02]  /*9760*/  ST.E.128 desc[UR6][R38.64], R8 ;  /* 0x0000000826007985 */ /* 0x0205e4000c101d06 */
.L_x_4649:
[----:B------:R-:W-:Y:S05]  /*9770*/  BSYNC B1 ;  /* 0x0000000000017941 */ /* 0x000fea0003800000 */
.L_x_4648:
[----:B------:R-:W-:Y:S11]  /*9780*/  ISETP.GE.AND P0, PT, R23, R57, PT ;  /* 0x000000391700720c */ /* 0x000ff60003f06270 */
[----:B------:R-:W-:Y:S02]  /*9790*/  @!UPT UIADD3 URZ, URZ, URZ, URZ ;  /* 0x0000003f3f3ff290 */ /* 0x000fe4000fffe03f */
        /* <DEDUP_REMOVED lines=92> */
.L_x_4653:
[----:B------:R-:W-:Y:S05]  /*9d60*/  BSYNC B0 ;  /* 0x0000000000007941 */ /* 0x000fea0003800000 */
.L_x_4652:
[----:B-----5:R2:W-:Y:S02]  /*9d70*/  ST.E.128 desc[UR6][R38.64], R8 ;  /* 0x0000000826007985 */ /* 0x0205e4000c101d06 */
.L_x_4639:
[----:B------:R-:W-:Y:S05]  /*9d80*/  BSYNC B2 ;  /* 0x0000000000027941 */ /* 0x000fea0003800000 */
.L_x_4638:
        /* <DEDUP_REMOVED lines=100> */
.L_x_4659:
[----:B------:R-:W-:Y:S05]  /*a3d0*/  BSYNC B0 ;  /* 0x0000000000007941 */ /* 0x000fea0003800000 */
.L_x_4658:
[----:B-----5:R2:W-:Y:S02]  /*a3e0*/  ST.E.128 desc[UR6][R38.64], R8 ;  /* 0x0000000826007985 */ /* 0x0205e4000c101d06 */
.L_x_4657:
[----:B------:R-:W-:Y:S05]  /*a3f0*/  BSYNC B1 ;  /* 0x0000000000017941 */ /* 0x000fea0003800000 */
.L_x_4656:
        /* <DEDUP_REMOVED lines=95> */
.L_x_4663:
[----:B------:R-:W-:Y:S05]  /*a9f0*/  BSYNC B0 ;  /* 0x0000000000007941 */ /* 0x000fea0003800000 */
.L_x_4662:
[----:B-----5:R2:W-:Y:S02]  /*aa00*/  ST.E.128 desc[UR6][R38.64], R8 ;  /* 0x0000000826007985 */ /* 0x0205e4000c101d06 */
.L_x_4661:
[----:B------:R-:W-:Y:S05]  /*aa10*/  BSYNC B1 ;  /* 0x0000000000017941 */ /* 0x000fea0003800000 */
.L_x_4660:
        /* <DEDUP_REMOVED lines=95> */
.L_x_4667:
[----:B------:R-:W-:Y:S05]  /*b010*/  BSYNC B0 ;  /* 0x0000000000007941 */ /* 0x000fea0003800000 */
.L_x_4666:
[----:B-----5:R2:W-:Y:S02]  /*b020*/  ST.E.128 desc[UR6][R38.64], R8 ;  /* 0x0000000826007985 */ /* 0x0205e4000c101d06 */
.L_x_4665:
[----:B------:R-:W-:Y:S05]  /*b030*/  BSYNC B1 ;  /* 0x0000000000017941 */ /* 0x000fea0003800000 */
.L_x_4664:
        /* <DEDUP_REMOVED lines=94> */
.L_x_4669:
[----:B------:R-:W-:Y:S05]  /*b620*/  BSYNC B0 ;  /* 0x0000000000007941 */ /* 0x000fea0003800000 */
.L_x_4668:
[----:B-----5:R2:W-:Y:S02]  /*b630*/  ST.E.128 desc[UR6][R38.64], R8 ;  /* 0x0000000826007985 */ /* 0x0205e4000c101d06 */
.L_x_4655:
[----:B------:R-:W-:Y:S05]  /*b640*/  BSYNC B2 ;  /* 0x0000000000027941 */ /* 0x000fea0003800000 */
.L_x_4654:
        /* <DEDUP_REMOVED lines=10> */
[----:B-1----:R-:W-:Y:S01]  /*b6f0*/  MOV R2, R56 ;  /* 0x0000003800027202 */ /* 0x002fe20000000f00 */
[----:B---34-:R-:W-:Y:S01]  /*b700*/  IMAD.MOV.U32 R5, RZ, RZ, R51 ;  /* 0x000000ffff057224 */ /* 0x018fe200078e0033 */
[----:B------:R-:W-:Y:S01]  /*b710*/  MOV R3, R49 ;  /* 0x0000003100037202 */ /* 0x000fe20000000f00 */
[----:B------:R-:W-:Y:S01]  /*b720*/  BSSY B0, `(.L_x_4674) ;  /* 0x000005e000007945 */ /* 0x000fe20003800000 */
[----:B------:R-:W-:Y:S02]  /*b730*/  ISETP.GE.AND P0, PT, R20, R13, PT ;  /* 0x0000000d1400720c */ /* 0x000fe40003f06270 */
[----:B------:R-:W-:Y:S01]  /*b740*/  MOV R4, R50 ;  /* 0x0000003200047202 */ /* 0x000fe20000000f00 */
[----:B------:R-:W-:Y:S04]  /*b750*/  IMAD.WIDE.U32 R2, R66, 0x60, R2 ;  /* 0x0000006042027825 */ /* 0x000fe800078e0002 */
[----:B------:R-:W-:Y:S02]  /*b760*/  IMAD.IADD R3, R3, 0x1, R0 ;  /* 0x0000000103037824 */ /* 0x000fe400078e0200 */
[----:B------:R-:W-:Y:S02]  /*b770*/  IMAD R0, R121, 0x60, RZ ;  /* 0x0000006079007824 */ /* 0x000fe400078e02ff */
[----:B------:R-:W-:Y:S01]  /*b780*/  IMAD.WIDE.U32 R4, R120, 0x60, R4 ;  /* 0x0000006078047825 */ /* 0x000fe200078e0004 */
[----:B--2---:R1:W5:Y:S04]  /*b790*/  LD.E.128 R8, desc[UR6][R2.64] ;  /* 0x0000000602087980 */ /* 0x004368000c101d00 */
[----:B------:R-:W-:Y:S02]  /*b7a0*/  IADD3 R39, R5, R0, RZ ;  /* 0x0000000005277210 */ /* 0x000fe40007ffe0ff */
[----:B------:R-:W-:Y:S01]  /*b7b0*/  MOV R38, R4 ;  /* 0x0000000400267202 */ /* 0x000fe20000000f00 */
        /* <DEDUP_REMOVED lines=84> */
.L_x_4675:
[----:B------:R-:W-:Y:S05]  /*bd00*/  BSYNC B0 ;  /* 0x0000000000007941 */ /* 0x000fea0003800000 */
.L_x_4674:
[----:B-----5:R2:W-:Y:S02]  /*bd10*/  ST.E.128 desc[UR6][R38.64], R8 ;  /* 0x0000000826007985 */ /* 0x0205e4000c101d06 */
.L_x_4673:
[----:B------:R-:W-:Y:S05]  /*bd20*/  BSYNC B1 ;  /* 0x0000000000017941 */ /* 0x000fea0003800000 */
.L_x_4672:
        /* <DEDUP_REMOVED lines=95> */
.L_x_4679:
[----:B------:R-:W-:Y:S05]  /*c320*/  BSYNC B0 ;  /* 0x0000000000007941 */ /* 0x000fea0003800000 */
.L_x_4678:
[----:B-----5:R2:W-:Y:S02]  /*c330*/  ST.E.128 desc[UR6][R38.64], R8 ;  /* 0x0000000826007985 */ /* 0x0205e4000c101d06 */
.L_x_4677:
[----:B------:R-:W-:Y:S05]  /*c340*/  BSYNC B1 ;  /* 0x0000000000017941 */ /* 0x000fea0003800000 */
.L_x_4676:
        /* <DEDUP_REMOVED lines=95> */
.L_x_4683:
[----:B------:R-:W-:Y:S05]  /*c940*/  BSYNC B0 ;  /* 0x0000000000007941 */ /* 0x000fea0003800000 */
.L_x_4682:
[----:B-----5:R2:W-:Y:S02]  /*c950*/  ST.E.128 desc[UR6][R38.64], R8 ;  /* 0x0000000826007985 */ /* 0x0205e4000c101d06 */
.L_x_4681:
[----:B------:R-:W-:Y:S05]  /*c960*/  BSYNC B1 ;  /* 0x0000000000017941 */ /* 0x000fea0003800000 */
.L_x_4680:
        /* <DEDUP_REMOVED lines=77> */
[C---:B------:R-:W-:Y:S01]  /*ce40*/  SHF.L.U32 R13, R42.reuse, 0x10, RZ ;  /* 0x000000102a0d7819 */ /* 0x040fe200000006ff */
        /* <DEDUP_REMOVED lines=16> */
.L_x_4685:
[----:B------:R-:W-:Y:S05]  /*cf50*/  BSYNC B0 ;  /* 0x0000000000007941 */ /* 0x000fea0003800000 */
.L_x_4684:
[----:B-----5:R2:W-:Y:S02]  /*cf60*/  ST.E.128 desc[UR6][R38.64], R8 ;  /* 0x0000000826007985 */ /* 0x0205e4000c101d06 */
.L_x_4671:
[----:B------:R-:W-:Y:S05]  /*cf70*/  BSYNC B2 ;  /* 0x0000000000027941 */ /* 0x000fea0003800000 */
.L_x_4670:
[----:B---34-:R-:W-:Y:S01]  /*cf80*/  MOV R5, R60 ;  /* 0x0000003c00057202 */ /* 0x018fe20000000f00 */
[----:B------:R-:W3:Y:S01]  /*cf90*/  LD.E R0, desc[UR6][R30.64+0xd0] ;  /* 0x0000d0061e007980 */ /* 0x000ee2000c101900 */
[----:B-1----:R-:W-:Y:S01]  /*cfa0*/  MOV R3, R61 ;  /* 0x0000003d00037202 */ /* 0x002fe20000000f00 */
        /* <DEDUP_REMOVED lines=8> */
.L_x_4587:
        /* <DEDUP_REMOVED lines=11> */
[--C-:B------:R-:W-:Y:S01]  /*d0e0*/  @P4 IMAD.MOV.U32 R2, RZ, RZ, R56.reuse ;  /* 0x000000ffff024224 */ /* 0x100fe200078e0038 */
[----:B-1-34-:R-:W-:Y:S01]  /*d0f0*/  @P4 MOV R4, R50 ;  /* 0x0000003200044202 */ /* 0x01afe20000000f00 */
[----:B------:R-:W-:Y:S02]  /*d100*/  @P4 IMAD.MOV.U32 R3, RZ, RZ, R49 ;  /* 0x000000ffff034224 */ /* 0x000fe400078e0031 */
[----:B------:R-:W-:Y:S03]  /*d110*/  @P4 IMAD.MOV.U32 R5, RZ, RZ, R51 ;  /* 0x000000ffff054224 */ /* 0x000fe600078e0033 */
[----:B------:R1:W2:Y:S02]  /*d120*/  @P4 LD.E.128 R8, desc[UR6][R2.64] ;  /* 0x0000000602084980 */ /* 0x0002a4000c101d00 */
[----:B-1----:R-:W-:Y:S01]  /*d130*/  @P3 IMAD.MOV.U32 R2, RZ, RZ, R56 ;  /* 0x000000ffff023224 */ /* 0x002fe200078e0038 */
[----:B------:R-:W-:Y:S01]  /*d140*/  @P3 MOV R3, R49 ;  /* 0x0000003100033202 */ /* 0x000fe20000000f00 */
[----:B--2---:R1:W-:Y:S01]  /*d150*/  @P4 ST.E.128 desc[UR6][R4.64], R8 ;  /* 0x0000000804004985 */ /* 0x0043e2000c101d06 */
[----:B------:R-:W-:Y:S03]  /*d160*/  ISETP.NE.AND P4, PT, R71, RZ, PT ;  /* 0x000000ff4700720c */ /* 0x000fe60003f85270 */
[----:B-1----:R1:W2:Y:S01]  /*d170*/  @P3 LD.E.128 R8, desc[UR6][R2.64+0x80] ;  /* 0x0000800602083980 */ /* 0x0022a2000c101d00 */
[----:B------:R-:W-:Y:S01]  /*d180*/  @P3 IMAD.MOV.U32 R4, RZ, RZ, R50 ;  /* 0x000000ffff043224 */ /* 0x000fe200078e0032 */
[----:B------:R-:W-:Y:S08]  /*d190*/  @P3 MOV R5, R51 ;  /* 0x0000003300053202 */ /* 0x000ff00000000f00 */
        /* <DEDUP_REMOVED lines=9> */
[----:B--2---:R1:W-:Y:S04]  /*d230*/  @P4 ST.E.128 desc[UR6][R4.64+0x100], R8 ;  /* 0x0001000804004985 */ /* 0x0043e8000c101d06 */
[----:B-1----:R1:W2:Y:S02]  /*d240*/  @P3 LD.E.128 R4, desc[UR6][R2.64+0x180] ;  /* 0x0001800602043980 */ /* 0x0022a4000c101d00 */
[----:B-1----:R-:W-:Y:S01]  /*d250*/  @P3 IMAD.MOV.U32 R2, RZ, RZ, R50 ;  /* 0x000000ffff023224 */ /* 0x002fe200078e0032 */
[----:B------:R-:W-:Y:S05]  /*d260*/  @P3 MOV R3, R51 ;  /* 0x0000003300033202 */ /* 0x000fea0000000f00 */
[----:B--2---:R2:W-:Y:S02]  /*d270*/  @P3 ST.E.128 desc[UR6][R2.64+0x180], R4 ;  /* 0x0001800402003985 */ /* 0x0045e4000c101d06 */
.L_x_4687:
[----:B------:R-:W-:Y:S05]  /*d280*/  BSYNC B0 ;  /* 0x0000000000007941 */ /* 0x000fea0003800000 */
.L_x_4686:
[----:B------:R-:W-:Y:S04]  /*d290*/  BSSY B0, `(.L_x_4688) ;  /* 0x000001e000007945 */ /* 0x000fe80003800000 */
[----:B------:R-:W-:Y:S05]  /*d2a0*/  @!P2 BRA `(.L_x_4689) ;  /* 0x000000000070a947 */ /* 0x000fea0003800000 */
[----:B------:R-:W-:Y:S02]  /*d2b0*/  ISETP.NE.AND P5, PT, R69, RZ, PT ;  /* 0x000000ff4500720c */ /* 0x000fe40003fa5270 */
[----:B------:R-:W-:Y:S11]  /*d2c0*/  ISETP.NE.AND P4, PT, R72, RZ, PT ;  /* 0x000000ff4800720c */ /* 0x000ff60003f85270 */
[C---:B--2---:R-:W-:Y:S02]  /*d2d0*/  @P5 LEA R2, P2, R159.reuse, R56, 0x1 ;  /* 0x000000389f025211 */ /* 0x044fe400078408ff */
[C---:B-1-34-:R-:W-:Y:S02]  /*d2e0*/  @P5 LEA R4, P3, R244.reuse, R50, 0x1 ;  /* 0x00000032f4045211 */ /* 0x05afe400078608ff */
[----:B------:R-:W-:Y:S02]  /*d2f0*/  @P5 LEA.HI.X R3, R159, R49, R166, 0x1, P2 ;  /* 0x000000319f035211 */ /* 0x000fe400010f0ca6 */
[----:B------:R-:W-:Y:S03]  /*d300*/  @P5 LEA.HI.X R5, R244, R51, R249, 0x1, P3 ;  /* 0x00000033f4055211 */ /* 0x000fe600018f0cf9 */
[----:B------:R1:W2:Y:S02]  /*d310*/  @P5 LD.E.128 R8, desc[UR6][R2.64] ;  /* 0x0000000602085980 */ /* 0x0002a4000c101d00 */
[C---:B-1----:R-:W-:Y:S04]  /*d320*/  @P4 LEA R2, P2, R76.reuse, R56, 0x1 ;  /* 0x000000384c024211 */ /* 0x042fe800078408ff */
[----:B------:R-:W-:Y:S01]  /*d330*/  @P4 LEA.HI.X R3, R76, R49, R97, 0x1, P2 ;  /* 0x000000314c034211 */ /* 0x000fe200010f0c61 */
        /* <DEDUP_REMOVED lines=19> */
.L_x_4689:
[----:B------:R-:W-:Y:S05]  /*d470*/  BSYNC B0 ;  /* 0x0000000000007941 */ /* 0x000fea0003800000 */
.L_x_4688:
[----:B------:R-:W-:Y:S04]  /*d480*/  BSSY B0, `(.L_x_4690) ;  /* 0x000001e000007945 */ /* 0x000fe80003800000 */
[----:B------:R-:W-:Y:S05]  /*d490*/  @!P1 BRA `(.L_x_4691) ;  /* 0x0000000000709947 */ /* 0x000fea0003800000 */
[----:B------:R-:W-:Y:S02]  /*d4a0*/  ISETP.NE.AND P4, PT, R69, RZ, PT ;  /* 0x000000ff4500720c */ /* 0x000fe40003f85270 */
[----:B------:R-:W-:Y:S11]  /*d4b0*/  ISETP.NE.AND P3, PT, R72, RZ, PT ;  /* 0x000000ff4800720c */ /* 0x000ff60003f65270 */
[C---:B-12---:R-:W-:Y:S02]  /*d4c0*/  @P4 LEA R2, P1, R167.reuse, R56, 0x1 ;  /* 0x00000038a7024211 */ /* 0x046fe400078208ff */
[C---:B---34-:R-:W-:Y:S02]  /*d4d0*/  @P4 LEA R4, P2, R94.reuse, R50, 0x1 ;  /* 0x000000325e044211 */ /* 0x058fe400078408ff */
        /* <DEDUP_REMOVED lines=24> */
.L_x_4691:
[----:B------:R-:W-:Y:S05]  /*d660*/  BSYNC B0 ;  /* 0x0000000000007941 */ /* 0x000fea0003800000 */
.L_x_4690:
[----:B------:R-:W-:Y:S05]  /*d670*/  @!P0 BRA `(.L_x_4621) ;  /* 0x0000000000888947 */ /* 0x000fea0003800000 */
[----:B------:R-:W-:Y:S02]  /*d680*/  ISETP.NE.AND P1, PT, R69, RZ, PT ;  /* 0x000000ff4500720c */ /* 0x000fe40003f25270 */
[----:B------:R-:W-:Y:S02]  /*d690*/  ISETP.NE.AND P2, PT, R72, RZ, PT ;  /* 0x000000ff4800720c */ /* 0x000fe40003f45270 */
[----:B------:R-:W-:Y:S09]  /*d6a0*/  ISETP.NE.AND P3, PT, R71, RZ, PT ;  /* 0x000000ff4700720c */ /* 0x000ff20003f65270 */
[----:B-12---:R-:W-:Y:S02]  /*d6b0*/  @P1 IMAD.MOV.U32 R2, RZ, RZ, R56 ;  /* 0x000000ffff021224 */ /* 0x006fe400078e0038 */
[----:B------:R-:W-:Y:S01]  /*d6c0*/  @P1 IMAD.MOV.U32 R3, RZ, RZ, R49 ;  /* 0x000000ffff031224 */ /* 0x000fe200078e0031 */
[-C--:B---34-:R-:W-:Y:S01]  /*d6d0*/  @P2 LEA R4, P0, R87, R56.reuse, 0x1 ;  /* 0x0000003857042211 */ /* 0x098fe200078008ff */
[----:B------:R-:W-:Y:S02]  /*d6e0*/  @P1 IMAD R0, R67, 0x60, RZ ;  /* 0x0000006043001824 */ /* 0x000fe400078e02ff */
[----:B------:R-:W-:Y:S01]  /*d6f0*/  @P1 IMAD.WIDE.U32 R2, R66, 0x60, R2 ;  /* 0x0000006042021825 */ /* 0x000fe200078e0002 */
[-C--:B------:R-:W-:Y:S03]  /*d700*/  @P2 LEA.HI.X R5, R87, R49.reuse, R108, 0x1, P0 ;  /* 0x0000003157052211 */ /* 0x080fe600000f0c6c */
[----:B------:R-:W-:Y:S02]  /*d710*/  @P1 IMAD.IADD R3, R3, 0x1, R0 ;  /* 0x0000000103031824 */ /* 0x000fe400078e0200 */
[----:B------:R-:W-:Y:S03]  /*d720*/  @P1 IMAD R0, R121, 0x60, RZ ;  /* 0x0000006079001824 */ /* 0x000fe600078e02ff */
[----:B------:R1:W2:Y:S02]  /*d730*/  @P1 LD.E.128 R8, desc[UR6][R2.64] ;  /* 0x0000000602081980 */ /* 0x0002a4000c101d00 */
[----:B-1----:R-:W-:Y:S02]  /*d740*/  @P1 IMAD.MOV.U32 R2, RZ, RZ, R50 ;  /* 0x000000ffff021224 */ /* 0x002fe400078e0032 */
[----:B------:R-:W-:Y:S02]  /*d750*/  @P1 IMAD.MOV.U32 R3, RZ, RZ, R51 ;  /* 0x000000ffff031224 */ /* 0x000fe400078e0033 */
[----:B------:R-:W-:Y:S04]  /*d760*/  @P1 IMAD.WIDE.U32 R2, R120, 0x60, R2 ;  /* 0x0000006078021825 */ /* 0x000fe800078e0002 */
[----:B------:R-:W-:Y:S05]  /*d770*/  @P1 IMAD.IADD R3, R3, 0x1, R0 ;  /* 0x0000000103031824 */ /* 0x000fea00078e0200 */
[----:B--2---:R1:W-:Y:S04]  /*d780*/  @P1 ST.E.128 desc[UR6][R2.64], R8 ;  /* 0x0000000802001985 */ /* 0x0043e8000c101d06 */
[----:B-1----:R1:W2:Y:S01]  /*d790*/  @P2 LD.E.128 R8, desc[UR6][R4.64] ;  /* 0x0000000604082980 */ /* 0x0022a2000c101d00 */
[C---:B------:R-:W-:Y:S04]  /*d7a0*/  @P3 LEA R2, P0, R89.reuse, R56, 0x1 ;  /* 0x0000003859023211 */ /* 0x040fe800078008ff */
[----:B------:R-:W-:Y:S02]  /*d7b0*/  @P3 LEA.HI.X R3, R89, R49, R110, 0x1, P0 ;  /* 0x0000003159033211 */ /* 0x000fe400000f0c6e */
[CC--:B-1----:R-:W-:Y:S04]  /*d7c0*/  @P2 LEA R4, P1, R93.reuse, R50.reuse, 0x1 ;  /* 0x000000325d042211 */ /* 0x0c2fe800078208ff */
[-C--:B------:R-:W-:Y:S02]  /*d7d0*/  @P2 LEA.HI.X R5, R93, R51.reuse, R114, 0x1, P1 ;  /* 0x000000335d052211 */ /* 0x080fe400008f0c72 */
[----:B------:R-:W-:Y:S03]  /*d7e0*/  ISETP.NE.AND P1, PT, R70, RZ, PT ;  /* 0x000000ff4600720c */ /* 0x000fe60003f25270 */
        /* <DEDUP_REMOVED lines=11> */
.L_x_4621:
[----:B------:R-:W-:Y:S05]  /*d8a0*/  BSYNC B3 ;  /* 0x0000000000037941 */ /* 0x000fea0003800000 */
.L_x_4586:
[----:B------:R-:W-:Y:S01]  /*d8b0*/  ISETP.NE.U32.AND P1, PT, R240, RZ, PT ;  /* 0x000000fff000720c */ /* 0x000fe20003f25070 */
[----:B------:R-:W3:Y:S01]  /*d8c0*/  LD.E R0, desc[UR6][R30.64+0x128] ;  /* 0x000128061e007980 */ /* 0x000ee2000c101900 */
[----:B-12---:R-:W-:Y:S01]  /*d8d0*/  IMAD.MOV.U32 R2, RZ, RZ, R56 ;  /* 0x000000ffff027224 */ /* 0x006fe200078e0038 */
[----:B------:R-:W-:Y:S01]  /*d8e0*/  BSSY B0, `(.L_x_4692) ;  /* 0x0000065000007945 */ /* 0x000fe20003800000 */
[----:B------:R-:W-:Y:S01]  /*d8f0*/  ISETP.NE.AND.EX P1, PT, R241, RZ, PT, P1 ;  /* 0x000000fff100720c */ /* 0x000fe20003f25310 */
[----:B------:R-:W-:Y:S02]  /*d900*/  IMAD.MOV.U32 R3, RZ, RZ, R49 ;  /* 0x000000ffff037224 */ /* 0x000fe400078e0031 */
[----:B---3--:R-:W-:Y:S05]  /*d910*/  IMAD.U32 R0, R0, -0x40, RZ ;  /* 0xffffffc000007824 */ /* 0x008fea00078e00ff */
        /* <DEDUP_REMOVED lines=8> */
[----:B----4-:R-:W-:Y:S03]  /*d9a0*/  IABS R9, R26 ;  /* 0x0000001a00097213 */ /* 0x010fe60000000000 */
[----:B------:R-:W3:Y:S01]  /*d9b0*/  LD.E.64 R12, desc[UR6][R30.64+0x28] ;  /* 0x000028061e0c7980 */ /* 0x000ee2000c101b00 */
[-C--:B--2---:R-:W-:Y:S02]  /*d9c0*/  IABS R5, R3.reuse ;  /* 0x0000000300057213 */ /* 0x084fe40000000000 */
[----:B------:R-:W-:Y:S02]  /*d9d0*/  IABS R8, R3 ;  /* 0x0000000300087213 */ /* 0x000fe40000000000 */
[----:B------:R-:W1:Y:S03]  /*d9e0*/  I2F.RP R6, R5 ;  /* 0x0000000500067306 */ /* 0x000e660000209400 */
[----:B------:R-:W-:Y:S07]  /*d9f0*/  IMAD.MOV R8, RZ, RZ, -R8 ;  /* 0x000000ffff087224 */ /* 0x000fee00078e0a08 */
[----:B-1----:R-:W1:Y:S02]  /*da00*/  MUFU.RCP R6, R6 ;  /* 0x0000000600067308 */ /* 0x002e640000001000 */
[----:B-1----:R-:W-:Y:S08]  /*da10*/  VIADD R6, R6, 0xffffffe ;  /* 0x0ffffffe06067836 */ /* 0x002ff00000000000 */
[----:B------:R-:W1:Y:S02]  /*da20*/  F2I.FTZ.U32.TRUNC.NTZ R7, R6 ;  /* 0x0000000600077305 */ /* 0x000e64000021f000 */
[--C-:B-1----:R-:W-:Y:S02]  /*da30*/  IMAD.MOV R0, RZ, RZ, -R7.reuse ;  /* 0x000000ffff007224 */ /* 0x102fe400078e0a07 */
[----:B------:R-:W-:Y:S03]  /*da40*/  IMAD.MOV.U32 R6, RZ, RZ, RZ ;  /* 0x000000ffff067224 */ /* 0x000fe600078e00ff */
[----:B------:R-:W-:Y:S01]  /*da50*/  MOV R2, R0 ;  /* 0x0000000000027202 */ /* 0x000fe20000000f00 */
[----:B------:R-:W-:Y:S04]  /*da60*/  VIADD R0, R28, 0xffffff80 ;  /* 0xffffff801c007836 */ /* 0x000fe80000000000 */
[----:B------:R-:W-:Y:S01]  /*da70*/  IMAD R2, R2, R5, RZ ;  /* 0x0000000502027224 */ /* 0x000fe200078e02ff */
[----:B------:R-:W-:Y:S03]  /*da80*/  IABS R4, R0 ;  /* 0x0000000000047213 */ /* 0x000fe60000000000 */
[----:B------:R-:W-:Y:S01]  /*da90*/  IMAD.HI.U32 R7, R7, R2, R6 ;  /* 0x0000000207077227 */ /* 0x000fe200078e0006 */
[----:B------:R-:W-:Y:S05]  /*daa0*/  MOV R6, R4 ;  /* 0x0000000400067202 */ /* 0x000fea0000000f00 */
[C---:B------:R-:W-:Y:S04]  /*dab0*/  IMAD.HI.U32 R2, R7.reuse, R6, RZ ;  /* 0x0000000607027227 */ /* 0x040fe800078e00ff */
[----:B------:R-:W-:Y:S04]  /*dac0*/  IMAD.HI.U32 R4, R7, R9, RZ ;  /* 0x0000000907047227 */ /* 0x000fe800078e00ff */
[-C--:B------:R-:W-:Y:S02]  /*dad0*/  IMAD R6, R2, R8.reuse, R6 ;  /* 0x0000000802067224 */ /* 0x080fe400078e0206 */
[----:B------:R-:W-:Y:S03]  /*dae0*/  IMAD R7, R4, R8, R9 ;  /* 0x0000000804077224 */ /* 0x000fe600078e0209 */
        /* <DEDUP_REMOVED lines=8> */
[----:B------:R-:W-:Y:S02]  /*db70*/  ISETP.GE.U32.AND P5, PT, R7, R5, PT ;  /* 0x000000050700720c */ /* 0x000fe40003fa6070 */
[-C--:B------:R-:W-:Y:S02]  /*db80*/  LOP3.LUT R6, R0, R3.reuse, RZ, 0x3c, !PT ;  /* 0x0000000300067212 */ /* 0x080fe400078e3cff */
[-C--:B------:R-:W-:Y:S02]  /*db90*/  LOP3.LUT R5, R26, R3.reuse, RZ, 0x3c, !PT ;  /* 0x000000031a057212 */ /* 0x080fe400078e3cff */
[----:B------:R-:W-:Y:S02]  /*dba0*/  ISETP.GE.AND P1, PT, R6, RZ, PT ;  /* 0x000000ff0600720c */ /* 0x000fe40003f26270 */
[----:B------:R-:W-:Y:S02]  /*dbb0*/  ISETP.GE.AND P2, PT, R5, RZ, PT ;  /* 0x000000ff0500720c */ /* 0x000fe40003f46270 */
[----:B------:R-:W-:Y:S02]  /*dbc0*/  LOP3.LUT R6, RZ, R3, RZ, 0x33, !PT ;  /* 0x00000003ff067212 */ /* 0x000fe400078e33ff */
[----:B------:R-:W-:Y:S01]  /*dbd0*/  @P4 IADD3 R2, R2, 0x1, RZ ;  /* 0x0000000102024810 */ /* 0x000fe20007ffe0ff */
[----:B------:R-:W-:Y:S01]  /*dbe0*/  @P5 VIADD R4, R4, 0x1 ;  /* 0x0000000104045836 */ /* 0x000fe20000000000 */
[----:B------:R-:W-:Y:S05]  /*dbf0*/  IADD3 R0, -R26, R0, RZ ;  /* 0x000000001a007210 */ /* 0x000fea0007ffe1ff */
[----:B------:R-:W-:Y:S02]  /*dc00*/  @!P1 IADD3 R2, -R2, RZ, RZ ;  /* 0x000000ff02029210 */ /* 0x000fe40007ffe1ff */
[----:B------:R-:W-:Y:S02]  /*dc10*/  @!P2 IMAD.MOV R4, RZ, RZ, -R4 ;  /* 0x000000ffff04a224 */ /* 0x000fe400078e0a04 */
[C---:B------:R-:W-:Y:S03]  /*dc20*/  SEL R5, R6.reuse, R2, !P0 ;  /* 0x0000000206057207 */ /* 0x040fe60004000000 */
[----:B------:R-:W-:Y:S02]  /*dc30*/  SEL R2, R6, R4, !P0 ;  /* 0x0000000406027207 */ /* 0x000fe40004000000 */
[CC--:B------:R-:W-:Y:S01]  /*dc40*/  LEA R10, P1, R5.reuse, R240.reuse, 0x2 ;  /* 0x000000f0050a7211 */ /* 0x0c0fe200078210ff */
[----:B------:R-:W2:Y:S01]  /*dc50*/  LD.E.64 R6, desc[UR6][R30.64+0x40] ;  /* 0x000040061e067980 */ /* 0x000ea2000c101b00 */
[C---:B------:R-:W-:Y:S02]  /*dc60*/  LEA R8, P0, R2.reuse, R240, 0x2 ;  /* 0x000000f002087211 */ /* 0x040fe400078010ff */
[-C--:B------:R-:W-:Y:S02]  /*dc70*/  LEA.HI.X.SX32 R11, R5, R241.reuse, 0x2, P1 ;  /* 0x000000f1050b7211 */ /* 0x080fe400008f16ff */
[C---:B------:R-:W-:Y:S01]  /*dc80*/  LEA.HI.X.SX32 R9, R2.reuse, R241, 0x2, P0 ;  /* 0x000000f102097211 */ /* 0x040fe200000f16ff */
[----:B------:R-:W-:Y:S02]  /*dc90*/  IMAD.IADD R2, R2, 0x1, -R5 ;  /* 0x0000000102027824 */ /* 0x000fe400078e0a05 */
[----:B------:R-:W4:Y:S02]  /*dca0*/  LD.E R15, desc[UR6][R10.64] ;  /* 0x000000060a0f7980 */ /* 0x000f24000c101900 */
[----:B------:R-:W-:Y:S02]  /*dcb0*/  IMAD R0, R2, R3, R0 ;  /* 0x0000000302007224 */ /* 0x000fe400078e0200 */
[----:B------:R-:W4:Y:S03]  /*dcc0*/  LD.E R4, desc[UR6][R8.64] ;  /* 0x0000000608047980 */ /* 0x000f26000c101900 */
[----:B------:R-:W-:Y:S01]  /*dcd0*/  SHF.R.S32.HI R14, RZ, 0x1f, R0 ;  /* 0x0000001fff0e7819 */ /* 0x000fe20000011400 */
[----:B------:R-:W3:Y:S06]  /*dce0*/  LD.E.64 R10, desc[UR6][R30.64+0x38] ;  /* 0x000038061e0a7980 */ /* 0x000eec000c101b00 */
[----:B------:R-:W3:Y:S01]  /*dcf0*/  LD.E.64 R8, desc[UR6][R30.64+0x20] ;  /* 0x000020061e087980 */ /* 0x000ee2000c101b00 */
[----:B--2---:R-:W-:Y:S04]  /*dd00*/  IMAD R2, R7, R0, RZ ;  /* 0x0000000007027224 */ /* 0x004fe800078e02ff */
[----:B------:R-:W-:Y:S01]  /*dd10*/  IMAD R7, R6, R14, R2 ;  /* 0x0000000e06077224 */ /* 0x000fe200078e0202 */
[----:B----4-:R-:W-:Y:S01]  /*dd20*/  IADD3 R15, -R4, R15, RZ ;  /* 0x0000000f040f7210 */ /* 0x010fe20007ffe1ff */
[----:B------:R-:W-:Y:S03]  /*dd30*/  IMAD.WIDE.U32 R4, R6, R0, RZ ;  /* 0x0000000006047225 */ /* 0x000fe600078e00ff */
[----:B------:R-:W-:Y:S01]  /*dd40*/  SHF.R.S32.HI R16, RZ, 0x1f, R15 ;  /* 0x0000001fff107819 */ /* 0x000fe2000001140f */
[----:B------:R-:W-:Y:S02]  /*dd50*/  IMAD.IADD R5, R5, 0x1, R7 ;  /* 0x0000000105057824 */ /* 0x000fe400078e0207 */
[----:B---3--:R-:W-:Y:S03]  /*dd60*/  IMAD.WIDE.U32 R4, R15, R12, R4 ;  /* 0x0000000c0f047225 */ /* 0x008fe600078e0004 */
[----:B------:R-:W-:Y:S01]  /*dd70*/  LEA R65, P1, R4, R65, 0x1 ;  /* 0x0000004104417211 */ /* 0x000fe200078208ff */
[-C--:B------:R-:W-:Y:S04]  /*dd80*/  IMAD R2, R9, R15.reuse, RZ ;  /* 0x0000000f09027224 */ /* 0x080fe800078e02ff */
[C---:B------:R-:W-:Y:S02]  /*dd90*/  IMAD R6, R8.reuse, R16, R2 ;  /* 0x0000001008067224 */ /* 0x040fe400078e0202 */
[-C--:B------:R-:W-:Y:S04]  /*dda0*/  IMAD.WIDE.U32 R2, R8, R15.reuse, RZ ;  /* 0x0000000f08027225 */ /* 0x080fe800078e00ff */
[----:B------:R-:W-:Y:S01]  /*ddb0*/  IMAD R15, R13, R15, RZ ;  /* 0x0000000f0d0f7224 */ /* 0x000fe200078e02ff */
[----:B------:R-:W-:Y:S01]  /*ddc0*/  IADD3 R3, R3, R6, RZ ;  /* 0x0000000603037210 */ /* 0x000fe20007ffe0ff */
        /* <DEDUP_REMOVED lines=10> */
.L_x_4693:
[----:B----4-:R-:W-:Y:S01]  /*de70*/  MOV R5, R64 ;  /* 0x0000004000057202 */ /* 0x010fe20000000f00 */
[----:B------:R-:W2:Y:S01]  /*de80*/  LD.E R6, desc[UR6][R30.64+0x40] ;  /* 0x000040061e067980 */ /* 0x000ea2000c101900 */
[----:B------:R-:W-:Y:S01]  /*de90*/  MOV R3, R51 ;  /* 0x0000003300037202 */ /* 0x000fe20000000f00 */
[----:B------:R-:W-:Y:S02]  /*dea0*/  IMAD.MOV.U32 R4, RZ, RZ, R65 ;  /* 0x000000ffff047224 */ /* 0x000fe400078e0041 */
[----:B------:R-:W3:Y:S01]  /*deb0*/  LD.E R0, desc[UR6][R30.64+0x38] ;  /* 0x000038061e007980 */ /* 0x000ee2000c101900 */
[----:B------:R-:W-:Y:S02]  /*dec0*/  IMAD.MOV.U32 R2, RZ, RZ, R50 ;  /* 0x000000ffff027224 */ /* 0x000fe400078e0032 */
[----:B---3--:R-:W-:Y:S02]  /*ded0*/  IMAD.U32 R0, R0, -0x40, RZ ;  /* 0xffffffc000007824 */ /* 0x008fe400078e00ff */
[----:B--2---:R-:W-:Y:S03]  /*dee0*/  IMAD.U32 R6, R6, -0x40, RZ ;  /* 0xffffffc006067824 */ /* 0x004fe600078e00ff */
[----:B------:R-:W-:Y:S02]  /*def0*/  LEA R50, P0, R0, R2, 0x1 ;  /* 0x0000000200327211 */ /* 0x000fe400078008ff */
[----:B------:R-:W-:Y:S02]  /*df00*/  LEA R65, P1, R6, R4, 0x1 ;  /* 0x0000000406417211 */ /* 0x000fe400078208ff */
[----:B------:R-:W-:Y:S02]  /*df10*/  LEA.HI.X.SX32 R51, R0, R3, 0x1, P0 ;  /* 0x0000000300337211 */ /* 0x000fe400000f0eff */
[----:B------:R-:W-:Y:S09]  /*df20*/  LEA.HI.X.SX32 R64, R6, R5, 0x1, P1 ;  /* 0x0000000506407211 */ /* 0x000ff200008f0eff */
.L_x_4694:
[----:B------:R-:W-:Y:S05]  /*df30*/  BSYNC B0 ;  /* 0x0000000000007941 */ /* 0x000fea0003800000 */
.L_x_4692:
[----:B------:R-:W-:Y:S04]  /*df40*/  IADD3 R27, R27, -0x1, RZ ;  /* 0xffffffff1b1b7810 */ /* 0x000fe80007ffe0ff */
[----:B------:R-:W-:Y:S11]  /*df50*/  ISETP.GT.AND P0, PT, R27, R126, PT ;  /* 0x0000007e1b00720c */ /* 0x000ff60003f04270 */
[----:B------:R-:W-:Y:S02]  /*df60*/  @!UPT UIADD3 URZ, URZ, URZ, URZ ;  /* 0x0000003f3f3ff290 */ /* 0x000fe4000fffe03f */
[----:B------:R-:W-:Y:S05]  /*df70*/  @P0 BRA `(.L_x_4695) ;  /* 0xffffff4c00c00947 */ /* 0x000fea000383ffff */
.L_x_4577:
[----:B------:R-:W-:Y:S05]  /*df80*/  WARPSYNC.ALL ;  /* 0x0000000000007948 */ /* 0x000fea0003800000 */
[----:B------:R-:W-:Y:S06]  /*df90*/  BAR.SYNC.DEFER_BLOCKING 0x0 ;  /* 0x0000000000007b1d */ /* 0x000fec0000010000 */
[----:B------:R1:W5:Y:S04]  /*dfa0*/  LDL R191, [R1+0x10] ;  /* 0x0000100001bf7983 */ /* 0x0003680000100800 */
[----:B------:R-:W2:Y:S01]  /*dfb0*/  LD.E R44, desc[UR6][R30.64+0xd0] ;  /* 0x0000d0061e2c7980 */ /* 0x000ea2000c101900 */
[----:B------:R-:W3:Y:S01]  /*dfc0*/  S2UR UR4, SR_CgaCtaId ;  /* 0x00000000000479c3 */ /* 0x000ee20000008800 */
[----:B------:R-:W-:Y:S01]  /*dfd0*/  UMOV UR5, 0x400 ;  /* 0x0000040000057882 */ /* 0x000fe20000000000 */
[----:B------:R-:W-:Y:S01]  /*dfe0*/  BSSY B3, `(.L_x_4696) ;  /* 0x0000999000037945 */ /* 0x000fe20003800000 */
[----:B------:R-:W1:Y:S01]  /*dff0*/  S2R R192, SR_CTAID.Y ;  /* 0x0000000000c07919 */ /* 0x000e620000002600 */
[C---:B----4-:R-:W-:Y:S01]  /*e000*/  SHF.L.U64.HI R10, R152.reuse, 0x4, R153 ;  /* 0x00000004980a7819 */ /* 0x050fe20000010299 */
[----:B------:R-:W-:Y:S01]  /*e010*/  IMAD.SHL.U32 R8, R152, 0x10, RZ ;  /* 0x0000001098087824 */ /* 0x000fe200078e00ff */
[----:B---3--:R-:W-:-:S06]  /*e020*/  ULEA UR4, UR4, UR5, 0x18 ;  /* 0x0000000504047291 */ /* 0x008fcc000f8ec03f */
[----:B------:R-:W-:Y:S02]  /*e030*/  LEA R235, R235, UR4, 0x1 ;  /* 0x00000004ebeb7c11 */ /* 0x000fe4000f8e08ff */
[----:B--2---:R-:W-:-:S13]  /*e040*/  ISETP.NE.AND P0, PT, R44, RZ, PT ;  /* 0x000000ff2c00720c */ /* 0x004fda0003f05270 */
[----:B-1----:R-:W-:Y:S05]  /*e050*/  @!P0 BRA `(.L_x_4697) ;  /* 0x0000008c00ec8947 */ /* 0x002fea0003800000 */
[----:B------:R-:W2:Y:S01]  /*e060*/  LD.E.64 R2, desc[UR6][R30.64+0xf0] ;  /* 0x0000f0061e027980 */ /* 0x000ea2000c101b00 */
[----:B------:R-:W-:-:S03]  /*e070*/  IMAD.MOV.U32 R0, RZ, RZ, RZ ;  /* 0x000000ffff007224 */ /* 0x000fc600078e00ff */
[----:B------:R-:W3:Y:S04]  /*e080*/  LD.E.U8 R11, desc[UR6][R30.64+0x1b3] ;  /* 0x0001b3061e0b7980 */ /* 0x000ee8000c101100 */
[----:B------:R-:W5:Y:S04]  /*e090*/  LD.E R45, desc[UR6][R30.64+0xc0] ;  /* 0x0000c0061e2d7980 */ /* 0x000f68000c101900 */
[----:B------:R-:W5:Y:S04]  /*e0a0*/  LD.E.64 R34, desc[UR6][R30.64+0x148] ;  /* 0x000148061e227980 */ /* 0x000f68000c101b00 */
[----:B------:R-:W5:Y:S01]  /*e0b0*/  LD.E.64 R32, desc[UR6][R30.64+0x150] ;  /* 0x000150061e207980 */ /* 0x000f62000c101b00 */
[----:B--2---:R-:W-:-:S04]  /*e0c0*/  ISETP.NE.U32.AND P1, PT, R2, RZ, PT ;  /* 0x000000ff0200720c */ /* 0x004fc80003f25070 */
[----:B------:R-:W-:-:S13]  /*e0d0*/  ISETP.NE.AND.EX P1, PT, R3, RZ, PT, P1 ;  /* 0x000000ff0300720c */ /* 0x000fda0003f25310 */
[----:B------:R-:W-:-:S04]  /*e0e0*/  @P1 LEA R2, P0, R192, R2, 0x2 ;  /* 0x00000002c0021211 */ /* 0x000fc800078010ff */
[----:B------:R-:W-:-:S05]  /*e0f0*/  @P1 LEA.HI.X R3, R192, R3, R190, 0x2, P0 ;  /* 0x00000003c0031211 */ /* 0x000fca00000f14be */
[----:B------:R1:W2:Y:S01]  /*e100*/  @P1 LD.E R0, desc[UR6][R2.64] ;  /* 0x0000000602001980 */ /* 0x0002a2000c101900 */
[----:B------:R-:W-:Y:S02]  /*e110*/  LEA R4, P0, R152, R138, 0x5 ;  /* 0x0000008a98047211 */ /* 0x000fe400078028ff */
[----:B------:R-:W-:Y:S02]  /*e120*/  LEA.HI R28, R44, R44, RZ, 0x1 ;  /* 0x0000002c2c1c7211 */ /* 0x000fe400078f08ff */
[----:B------:R-:W-:Y:S01]  /*e130*/  LEA.HI.X R6, R152, R155, R153, 0x5, P0 ;  /* 0x0000009b98067211 */ /* 0x000fe200000f2c99 */
[----:B------:R-:W-:Y:S01]  /*e140*/  IMAD.MOV.U32 R154, RZ, RZ, R138 ;  /* 0x000000ffff9a7224 */ /* 0x000fe200078e008a */
[----:B------:R-:W-:Y:S02]  /*e150*/  SHF.R.S32.HI R28, RZ, 0x1, R28 ;  /* 0x00000001ff1c7819 */ /* 0x000fe4000001141c */
[CC--:B------:R-:W-:Y:S02]  /*e160*/  LEA R56, P0, R4.reuse, R116.reuse, 0x1 ;  /* 0x0000007404387211 */ /* 0x0c0fe400078008ff */
[----:B---3--:R-:W-:Y:S01]  /*e170*/  ISETP.NE.AND P4, PT, R11, RZ, PT ;  /* 0x000000ff0b00720c */ /* 0x008fe20003f85270 */
[----:B------:R-:W-:Y:S01]  /*e180*/  IMAD R7, R153, 0x30, RZ ;  /* 0x0000003099077824 */ /* 0x000fe200078e02ff */
[----:B-----5:R-:W-:Y:S01]  /*e190*/  LEA.HI.X R57, R4, R117, R6, 0x1, P0 ;  /* 0x0000007504397211 */ /* 0x020fe200000f0c06 */
[----:B------:R-:W-:Y:S01]  /*e1a0*/  IMAD.IADD R60, R191, 0x1, -R189 ;  /* 0x00000001bf3c7824 */ /* 0x000fe200078e0abd */
[----:B------:R-:W-:-:S04]  /*e1b0*/  LEA R16, P2, R138, R116, 0x1 ;  /* 0x000000748a107211 */ /* 0x000fc800078408ff */
[--C-:B------:R-:W-:Y:S01]  /*e1c0*/  LEA.HI.X R17, R138, R117, R155.reuse, 0x1, P2 ;  /* 0x000000758a117211 */ /* 0x100fe200010f0c9b */
[----:B-1----:R-:W-:Y:S01]  /*e1d0*/  IMAD.WIDE.U32 R2, R152, 0x30, R154 ;  /* 0x0000003098027825 */ /* 0x002fe200078e009a */
[----:B------:R-:W-:-:S03]  /*e1e0*/  ISETP.GE.AND P0, PT, R118, R60, PT ;  /* 0x0000003c7600720c */ /* 0x000fc60003f06270 */
[----:B------:R-:W-:Y:S01]  /*e1f0*/  IMAD.IADD R3, R3, 0x1, R7 ;  /* 0x0000000103037824 */ /* 0x000fe200078e0207 */
[----:B------:R-:W-:Y:S01]  /*e200*/  ISETP.GT.AND P0, PT, R188, -0x8, !P0 ;  /* 0xfffffff8bc00780c */ /* 0x000fe20004704270 */
[----:B------:R-:W-:Y:S02]  /*e210*/  IMAD.MOV.U32 R29, RZ, RZ, R28 ;  /* 0x000000ffff1d7224 */ /* 0x000fe400078e001c */
[----:B--2---:R-:W-:Y:S01]  /*e220*/  IMAD.IADD R9, R140, 0x1, R0 ;  /* 0x000000018c097824 */ /* 0x004fe200078e0200 */
[----:B------:R-:W-:-:S03]  /*e230*/  IADD3 R0, P1, R8, R138, RZ ;  /* 0x0000008a08007210 */ /* 0x000fc60007f3e0ff */
[----:B------:R-:W-:Y:S02]  /*e240*/  IMAD R4, R28, R9, RZ ;  /* 0x000000091c047224 */ /* 0x000fe400078e02ff */
[----:B------:R-:W-:Y:S01]  /*e250*/  IMAD.X R5, R10, 0x1, R155, P1 ;  /* 0x000000010a057824 */ /* 0x000fe200008e069b */
[----:B------:R-:W-:Y:S02]  /*e260*/  LEA R52, P1, R0, R116, 0x1 ;  /* 0x0000007400347211 */ /* 0x000fe400078208ff */
[----:B------:R-:W-:Y:S02]  /*e270*/  IADD3 R37, P2, R20, R4, RZ ;  /* 0x0000000414257210 */ /* 0x000fe40007f5e0ff */
[----:B------:R-:W-:Y:S02]  /*e280*/  LEA.HI.X R53, R0, R117, R5, 0x1, P1 ;  /* 0x0000007500357211 */ /* 0x000fe400008f0c05 */
[----:B------:R-:W-:Y:S02]  /*e290*/  LEA R58, P1, R2, R116, 0x1 ;  /* 0x00000074023a7211 */ /* 0x000fe400078208ff */
[----:B------:R-:W-:-:S02]  /*e2a0*/  SHF.R.S32.HI R5, RZ, 0x1f, R4 ;  /* 0x0000001fff057819 */ /* 0x000fc40000011404 */
[----:B------:R-:W-:Y:S02]  /*e2b0*/  IADD3 R0, P3, R170, R4, RZ ;  /* 0x00000004aa007210 */ /* 0x000fe40007f7e0ff */
[----:B------:R-:W-:Y:S01]  /*e2c0*/  LEA.HI.X R59, R2, R117, R3, 0x1, P1 ;  /* 0x00000075023b7211 */ /* 0x000fe200008f0c03 */
[----:B------:R-:W-:Y:S01]  /*e2d0*/  IMAD.X R36, R21, 0x1, R5, P2 ;  /* 0x0000000115247824 */ /* 0x000fe200010e0605 */
[----:B------:R-:W-:Y:S01]  /*e2e0*/  LEA.HI.X.SX32 R2, R170, R5, 0x1, P3 ;  /* 0x00000005aa027211 */ /* 0x000fe200018f0eff */
[----:B------:R-:W-:Y:S08]  /*e2f0*/  @!P4 BRA `(.L_x_4698) ;  /* 0x000000300088c947 */ /* 0x000ff00003800000 */
        /* <DEDUP_REMOVED lines=18> */
[----:B-----5:R-:W-:Y:S02]  /*e420*/  LOP3.LUT R3, R5, 0xffff0000, RZ, 0xc0, !PT ;  /* 0xffff000005037812 */ /* 0x020fe400078ec0ff */
[----:B------:R-:W-:Y:S02]  /*e430*/  LOP3.LUT R0, R7, 0xffff0000, RZ, 0xc0, !PT ;  /* 0xffff000007007812 */ /* 0x000fe400078ec0ff */
[----:B------:R-:W-:Y:S01]  /*e440*/  SHF.L.U32 R10, R5, 0x10, RZ ;  /* 0x00000010050a7819 */ /* 0x000fe200000006ff */
[----:B------:R-:W-:Y:S01]  /*e450*/  IMAD.U32 R5, R6, 0x10000, RZ ;  /* 0x0001000006057824 */ /* 0x000fe200078e00ff */
[----:B------:R-:W-:-:S02]  /*e460*/  SHF.L.U32 R2, R7, 0x10, RZ ;  /* 0x0000001007027819 */ /* 0x000fc400000006ff */
[C---:B------:R-:W-:Y:S02]  /*e470*/  SHF.L.U32 R11, R4.reuse, 0x10, RZ ;  /* 0x00000010040b7819 */ /* 0x040fe400000006ff */
[----:B------:R-:W-:Y:S02]  /*e480*/  LOP3.LUT R4, R4, 0xffff0000, RZ, 0xc0, !PT ;  /* 0xffff000004047812 */ /* 0x000fe400078ec0ff */
[----:B------:R-:W-:Y:S02]  /*e490*/  LOP3.LUT R6, R6, 0xffff0000, RZ, 0xc0, !PT ;  /* 0xffff000006067812 */ /* 0x000fe400078ec0ff */
[----:B---3--:R-:W-:Y:S02]  /*e4a0*/  LOP3.LUT R18, R8, 0xffff0000, RZ, 0xc0, !PT ;  /* 0xffff000008127812 */ /* 0x008fe400078ec0ff */
[----:B------:R-:W-:Y:S02]  /*e4b0*/  LOP3.LUT R29, R9, 0xffff0000, RZ, 0xc0, !PT ;  /* 0xffff0000091d7812 */ /* 0x000fe400078ec0ff */
[C---:B----4-:R-:W-:Y:S01]  /*e4c0*/  LOP3.LUT R15, R12.reuse, 0xffff0000, RZ, 0xc0, !PT ;  /* 0xffff00000c0f7812 */ /* 0x050fe200078ec0ff */
[----:B------:R-:W-:Y:S01]  /*e4d0*/  FMUL.FTZ R14, R3, R18 ;  /* 0x00000012030e7220 */ /* 0x000fe20000410000 */
[----:B------:R-:W-:Y:S01]  /*e4e0*/  LOP3.LUT R28, R13, 0xffff0000, RZ, 0xc0, !PT ;  /* 0xffff00000d1c7812 */ /* 0x000fe200078ec0ff */
[----:B------:R-:W-:Y:S01]  /*e4f0*/  IMAD.U32 R12, R12, 0x10000, RZ ;  /* 0x000100000c0c7824 */ /* 0x000fe200078e00ff */
[----:B------:R-:W-:Y:S01]  /*e500*/  SHF.L.U32 R8, R8, 0x10, RZ ;  /* 0x0000001008087819 */ /* 0x000fe200000006ff */
[----:B------:R-:W-:Y:S01]  /*e510*/  FMUL.FTZ R7, R3, R15 ;  /* 0x0000000f03077220 */ /* 0x000fe20000410000 */
[C---:B------:R-:W-:Y:S01]  /*e520*/  FMUL.FTZ R3, R0.reuse, R29 ;  /* 0x0000001d00037220 */ /* 0x040fe20000410000 */
[----:B------:R-:W-:Y:S01]  /*e530*/  FMUL.FTZ R0, R0, R28 ;  /* 0x0000001c00007220 */ /* 0x000fe20000410000 */
[----:B------:R-:W-:Y:S01]  /*e540*/  SHF.L.U32 R9, R9, 0x10, RZ ;  /* 0x0000001009097819 */ /* 0x000fe200000006ff */
[C---:B------:R-:W-:Y:S01]  /*e550*/  FFMA.FTZ R14, R10.reuse, R15, -R14 ;  /* 0x0000000f0a0e7223 */ /* 0x040fe2000001080e */
[----:B------:R-:W-:Y:S01]  /*e560*/  SHF.L.U32 R13, R13, 0x10, RZ ;  /* 0x000000100d0d7819 */ /* 0x000fe200000006ff */
[----:B------:R-:W-:Y:S01]  /*e570*/  FFMA.FTZ R10, R10, R18, R7 ;  /* 0x000000120a0a7223 */ /* 0x000fe20000010007 */
[C---:B------:R-:W-:Y:S01]  /*e580*/  FFMA.FTZ R3, R2.reuse, R28, -R3 ;  /* 0x0000001c02037223 */ /* 0x040fe20000010803 */
[----:B------:R-:W-:Y:S01]  /*e590*/  FFMA.FTZ R7, R2, R29, R0 ;  /* 0x0000001d02077223 */ /* 0x000fe20000010000 */
[----:B------:R-:W-:Y:S01]  /*e5a0*/  FMUL.FTZ R2, R4, R8 ;  /* 0x0000000804027220 */ /* 0x000fe20000410000 */
[----:B------:R-:W-:Y:S01]  /*e5b0*/  FMUL.FTZ R0, R6, R9 ;  /* 0x0000000906007220 */ /* 0x000fe20000410000 */
        /* <DEDUP_REMOVED lines=10> */
.L_x_4704:
[----:B------:R-:W-:Y:S05]  /*e660*/  BSYNC B0 ;  /* 0x0000000000007941 */ /* 0x000fea0003800000 */
.L_x_4703:
[----:B-----5:R3:W-:Y:S02]  /*e670*/  STS.128 [R235], R4 ;  /* 0x00000004eb007388 */ /* 0x0207e40000000c00 */
.L_x_4702:
[----:B------:R-:W-:Y:S05]  /*e680*/  BSYNC B1 ;  /* 0x0000000000017941 */ /* 0x000fea0003800000 */
.L_x_4701:
        /* <DEDUP_REMOVED lines=46> */
.L_x_4708:
[----:B------:R-:W-:Y:S05]  /*e970*/  BSYNC B0 ;  /* 0x0000000000007941 */ /* 0x000fea0003800000 */
.L_x_4707:
[----:B-----5:R1:W-:Y:S02]  /*e980*/  STS.128 [R235+0x2000], R4 ;  /* 0x00200004eb007388 */ /* 0x0203e40000000c00 */
.L_x_4706:
[----:B------:R-:W-:Y:S05]  /*e990*/  BSYNC B1 ;  /* 0x0000000000017941 */ /* 0x000fea0003800000 */
.L_x_4705:
        /* <DEDUP_REMOVED lines=46> */
.L_x_4712:
[----:B------:R-:W-:Y:S05]  /*ec80*/  BSYNC B0 ;  /* 0x0000000000007941 */ /* 0x000fea0003800000 */
.L_x_4711:
[----:B-----5:R3:W-:Y:S02]  /*ec90*/  STS.128 [R235+0x4000], R4 ;  /* 0x00400004eb007388 */ /* 0x0207e40000000c00 */
.L_x_4710:
[----:B------:R-:W-:Y:S05]  /*eca0*/  BSYNC B1 ;  /* 0x0000000000017941 */ /* 0x000fea0003800000 */
.L_x_4709:
[----:B------:R-:W-:-:S13]  /*ecb0*/  ISETP.GE.AND P0, PT, R23, R45, PT ;  /* 0x0000002d1700720c */ /* 0x000fda0003f06270 */
[----:B------:R1:W-:Y:S01]  /*ecc0*/  @P0 STS.128 [R235+0x6000], RZ ;  /* 0x006000ffeb000388 */ /* 0x0003e20000000c00 */
[----:B------:R-:W-:Y:S05]  /*ecd0*/  @P0 BRA `(.L_x_4700) ;  /* 0x0000000000b00947 */ /* 0x000fea0003800000 */
[----:B-1-3--:R1:W5:Y:S01]  /*ece0*/  LD.E.128 R4, desc[UR6][R16.64+0x180] ;  /* 0x0001800610047980 */ /* 0x00a362000c101d00 */
[----:B------:R-:W-:Y:S01]  /*ecf0*/  ISETP.GE.AND P0, PT, R23, R44, PT ;  /* 0x0000002c1700720c */ /* 0x000fe20003f06270 */
[----:B------:R-:W-:-:S12]  /*ed00*/  BSSY B0, `(.L_x_4713) ;  /* 0x0000028000007945 */ /* 0x000fd80003800000 */
[----:B------:R-:W-:Y:S05]  /*ed10*/  @P0 BRA `(.L_x_4714) ;  /* 0x0000000000980947 */ /* 0x000fea0003800000 */
[----:B------:R-:W1:Y:S04]  /*ed20*/  LD.E.64 R8, desc[UR6][R24.64+0xc0] ;  /* 0x0000c00618087980 */ /* 0x000e68000c101b00 */
[----:B------:R-:W3:Y:S01]  /*ed30*/  LD.E.64 R10, desc[UR6][R26.64+0xc0] ;  /* 0x0000c0061a0a7980 */ /* 0x000ee2000c101b00 */
        /* <DEDUP_REMOVED lines=8> */
[----:B-12---:R-:W-:Y:S02]  /*edc0*/  LOP3.LUT R16, R8, 0xffff0000, RZ, 0xc0, !PT ;  /* 0xffff000008107812 */ /* 0x006fe400078ec0ff */
[----:B------:R-:W-:Y:S02]  /*edd0*/  LOP3.LUT R18, R9, 0xffff0000, RZ, 0xc0, !PT ;  /* 0xffff000009127812 */ /* 0x000fe400078ec0ff */
[C---:B---3--:R-:W-:Y:S01]  /*ede0*/  LOP3.LUT R15, R10.reuse, 0xffff0000, RZ, 0xc0, !PT ;  /* 0xffff00000a0f7812 */ /* 0x048fe200078ec0ff */
        /* <DEDUP_REMOVED lines=25> */
.L_x_4714:
[----:B------:R-:W-:Y:S05]  /*ef80*/  BSYNC B0 ;  /* 0x0000000000007941 */ /* 0x000fea0003800000 */
.L_x_4713:
[----:B-----5:R3:W-:Y:S02]  /*ef90*/  STS.128 [R235+0x6000], R4 ;  /* 0x00600004eb007388 */ /* 0x0207e40000000c00 */
.L_x_4700:
[----:B------:R-:W-:Y:S05]  /*efa0*/  BSYNC B2 ;  /* 0x0000000000027941 */ /* 0x000fea0003800000 */
.L_x_4699:
        /* <DEDUP_REMOVED lines=13> */
[----:B------:R-:W2:Y:S04]  /*f080*/  LD.E.64 R8, desc[UR6][R24.64] ;  /* 0x0000000618087980 */ /* 0x000ea8000c101b00 */
        /* <DEDUP_REMOVED lines=37> */
.L_x_4720:
[----:B------:R-:W-:Y:S05]  /*f2e0*/  BSYNC B0 ;  /* 0x0000000000007941 */ /* 0x000fea0003800000 */
.L_x_4719:
[----:B-----5:R3:W-:Y:S02]  /*f2f0*/  STS.128 [R235+0x800], R4 ;  /* 0x00080004eb007388 */ /* 0x0207e40000000c00 */
.L_x_4718:
[----:B------:R-:W-:Y:S05]  /*f300*/  BSYNC B1 ;  /* 0x0000000000017941 */ /* 0x000fea0003800000 */
.L_x_4717:
        /* <DEDUP_REMOVED lines=46> */
.L_x_4724:
[----:B------:R-:W-:Y:S05]  /*f5f0*/  BSYNC B0 ;  /* 0x0000000000007941 */ /* 0x000fea0003800000 */
.L_x_4723:
[----:B-----5:R3:W-:Y:S02]  /*f600*/  STS.128 [R235+0x2800], R4 ;  /* 0x00280004eb007388 */ /* 0x0207e40000000c00 */
.L_x_4722:
[----:B------:R-:W-:Y:S05]  /*f610*/  BSYNC B1 ;  /* 0x0000000000017941 */ /* 0x000fea0003800000 */
.L_x_4721:
        /* <DEDUP_REMOVED lines=46> */
.L_x_4728:
[----:B------:R-:W-:Y:S05]  /*f900*/  BSYNC B0 ;  /* 0x0000000000007941 */ /* 0x000fea0003800000 */
.L_x_4727:
[----:B-----5:R3:W-:Y:S02]  /*f910*/  STS.128 [R235+0x4800], R4 ;  /* 0x00480004eb007388 */ /* 0x0207e40000000c00 */
.L_x_4726:
[----:B------:R-:W-:Y:S05]  /*f920*/  BSYNC B1 ;  /* 0x0000000000017941 */ /* 0x000fea0003800000 */
.L_x_4725:
[----:B------:R-:W-:-:S13]  /*f930*/  ISETP.GE.AND P0, PT, R23, R45, PT ;  /* 0x0000002d1700720c */ /* 0x000fda0003f06270 */
        /* <DEDUP_REMOVED lines=44> */
.L_x_4730:
[----:B------:R-:W-:Y:S05]  /*fc00*/  BSYNC B0 ;  /* 0x0000000000007941 */ /* 0x000fea0003800000 */
.L_x_4729:
[----:B-----5:R3:W-:Y:S02]  /*fc10*/  STS.128 [R235+0x6800], R4 ;  /* 0x00680004eb007388 */ /* 0x0207e40000000c00 */
.L_x_4716:
[----:B------:R-:W-:Y:S05]  /*fc20*/  BSYNC B2 ;  /* 0x0000000000027941 */ /* 0x000fea0003800000 */
.L_x_4715:
        /* <DEDUP_REMOVED lines=51> */
.L_x_4736:
[----:B------:R-:W-:Y:S05]  /*ff60*/  BSYNC B0 ;  /* 0x0000000000007941 */ /* 0x000fea0003800000 */
.L_x_4735:
[----:B-----5:R1:W-:Y:S02]  /*ff70*/  STS.128 [R235+0x1000], R4 ;  /* 0x00100004eb007388 */ /* 0x0203e40000000c00 */
.L_x_4734:
[----:B------:R-:W-:Y:S05]  /*ff80*/  BSYNC B1 ;  /* 0x0000000000017941 */ /* 0x000fea0003800000 */
.L_x_4733:
        /* <DEDUP_REMOVED lines=46> */
.L_x_4740:
[----:B------:R-:W-:Y:S05]  /*10270*/  BSYNC B0 ;  /* 0x0000000000007941 */ /* 0x000fea0003800000 */
.L_x_4739:
[----:B-----5:R3:W-:Y:S02]  /*10280*/  STS.128 [R235+0x3000], R4 ;  /* 0x00300004eb007388 */ /* 0x0207e40000000c00 */
.L_x_4738:
[----:B------:R-:W-:Y:S05]  /*10290*/  BSYNC B1 ;  /* 0x0000000000017941 */ /* 0x000fea0003800000 */
.L_x_4737:
        /* <DEDUP_REMOVED lines=46> */
.L_x_4744:
[----:B------:R-:W-:Y:S05]  /*10580*/  BSYNC B0 ;  /* 0x0000000000007941 */ /* 0x000fea0003800000 */
.L_x_4743:
[----:B-----5:R3:W-:Y:S02]  /*10590*/  STS.128 [R235+0x5000], R4 ;  /* 0x00500004eb007388 */ /* 0x0207e40000000c00 */
.L_x_4742:
[----:B------:R-:W-:Y:S05]  /*105a0*/  BSYNC B1 ;  /* 0x0000000000017941 */ /* 0x000fea0003800000 */
.L_x_4741:
        /* <DEDUP_REMOVED lines=45> */
.L_x_4746:
[----:B------:R-:W-:Y:S05]  /*10880*/  BSYNC B0 ;  /* 0x0000000000007941 */ /* 0x000fea0003800000 */
.L_x_4745:
[----:B-----5:R3:W-:Y:S02]  /*10890*/  STS.128 [R235+0x7000], R4 ;  /* 0x00700004eb007388 */ /* 0x0207e40000000c00 */
.L_x_4732:
[----:B------:R-:W-:Y:S05]  /*108a0*/  BSYNC B2 ;  /* 0x0000000000027941 */ /* 0x000fea0003800000 */
.L_x_4731:
        /* <DEDUP_REMOVED lines=50> */
.L_x_4751:
[----:B------:R-:W-:Y:S05]  /*10bd0*/  BSYNC B0 ;  /* 0x0000000000007941 */ /* 0x000fea0003800000 */
.L_x_4750:
[----:B-----5:R3:W-:Y:S02]  /*10be0*/  STS.128 [R235+0x1800], R4 ;  /* 0x00180004eb007388 */ /* 0x0207e40000000c00 */
.L_x_4749:
[----:B------:R-:W-:Y:S05]  /*10bf0*/  BSYNC B1 ;  /* 0x0000000000017941 */ /* 0x000fea0003800000 */
.L_x_4748:
        /* <DEDUP_REMOVED lines=46> */
.L_x_4755:
[----:B------:R-:W-:Y:S05]  /*10ee0*/  BSYNC B0 ;  /* 0x0000000000007941 */ /* 0x000fea0003800000 */
.L_x_4754:
[----:B-----5:R3:W-:Y:S02]  /*10ef0*/  STS.128 [R235+0x3800], R4 ;  /* 0x00380004eb007388 */ /* 0x0207e40000000c00 */
.L_x_4753:
[----:B------:R-:W-:Y:S05]  /*10f00*/  BSYNC B1 ;  /* 0x0000000000017941 */ /* 0x000fea0003800000 */
.L_x_4752:
        /* <DEDUP_REMOVED lines=46> */
.L_x_4759:
[----:B------:R-:W-:Y:S05]  /*111f0*/  BSYNC B0 ;  /* 0x0000000000007941 */ /* 0x000fea0003800000 */
.L_x_4758:
[----:B-----5:R3:W-:Y:S02]  /*11200*/  STS.128 [R235+0x5800], R4 ;  /* 0x00580004eb007388 */ /* 0x0207e40000000c00 */
.L_x_4757:
[----:B------:R-:W-:Y:S05]  /*11210*/  BSYNC B1 ;  /* 0x0000000000017941 */ /* 0x000fea0003800000 */
.L_x_4756:
        /* <DEDUP_REMOVED lines=45> */
.L_x_4761:
[----:B------:R-:W-:Y:S05]  /*114f0*/  BSYNC B0 ;  /* 0x0000000000007941 */ /* 0x000fea0003800000 */
.L_x_4760:
[----:B-----5:R3:W-:Y:S01]  /*11500*/  STS.128 [R235+0x7800], R4 ;  /* 0x00780004eb007388 */ /* 0x0207e20000000c00 */
[----:B------:R-:W-:Y:S05]  /*11510*/  BRA `(.L_x_4747) ;  /* 0x0000006400147947 */ /* 0x000fea0003800000 */
.L_x_4698:
        /* <DEDUP_REMOVED lines=33> */
[----:B------:R-:W-:Y:S02]  /*11730*/  LOP3.LUT R43, R6, 0xffff0000, RZ, 0xc0, !PT ;  /* 0xffff0000062b7812 */ /* 0x000fe400078ec0ff */
[----:B------:R-:W-:Y:S02]  /*11740*/  LOP3.LUT R39, R4, 0xffff0000, RZ, 0xc0, !PT ;  /* 0xffff000004277812 */ /* 0x000fe400078ec0ff */
[C---:B------:R-:W-:Y:S02]  /*11750*/  LOP3.LUT R42, R7.reuse, 0xffff0000, RZ, 0xc0, !PT ;  /* 0xffff0000072a7812 */ /* 0x040fe400078ec0ff */
[----:B------:R-:W-:Y:S01]  /*11760*/  SHF.L.U32 R7, R7, 0x10, RZ ;  /* 0x0000001007077819 */ /* 0x000fe200000006ff */
[C---:B---3--:R-:W-:Y:S01]  /*11770*/  IMAD.U32 R49, R8.reuse, 0x10000, RZ ;  /* 0x0001000008317824 */ /* 0x048fe200078e00ff */
[----:B------:R-:W-:-:S02]  /*11780*/  LOP3.LUT R50, R8, 0xffff0000, RZ, 0xc0, !PT ;  /* 0xffff000008327812 */ /* 0x000fc400078ec0ff */
[C---:B------:R-:W-:Y:S02]  /*11790*/  SHF.L.U32 R51, R9.reuse, 0x10, RZ ;  /* 0x0000001009337819 */ /* 0x040fe400000006ff */
[----:B------:R-:W-:Y:S01]  /*117a0*/  LOP3.LUT R8, R9, 0xffff0000, RZ, 0xc0, !PT ;  /* 0xffff000009087812 */ /* 0x000fe200078ec0ff */
[C---:B------:R-:W-:Y:S01]  /*117b0*/  IMAD.U32 R9, R10.reuse, 0x10000, RZ ;  /* 0x000100000a097824 */ /* 0x040fe200078e00ff */
[----:B------:R-:W-:Y:S02]  /*117c0*/  LOP3.LUT R54, R10, 0xffff0000, RZ, 0xc0, !PT ;  /* 0xffff00000a367812 */ /* 0x000fe400078ec0ff */
[----:B------:R-:W-:Y:S01]  /*117d0*/  LOP3.LUT R10, R11, 0xffff0000, RZ, 0xc0, !PT ;  /* 0xffff00000b0a7812 */ /* 0x000fe200078ec0ff */
[C---:B----4-:R-:W-:Y:S01]  /*117e0*/  IMAD.U32 R6, R12.reuse, 0x10000, RZ ;  /* 0x000100000c067824 */ /* 0x050fe200078e00ff */
        /* <DEDUP_REMOVED lines=10> */
[----:B------:R-:W-:Y:S01]  /*11890*/  SHF.L.U32 R0, R15, 0x10, RZ ;  /* 0x000000100f007819 */ /* 0x000fe200000006ff */
[----:B------:R-:W-:Y:S01]  /*118a0*/  @!P0 FADD.FTZ R14, -R14, -RZ ;  /* 0x800000ff0e0e8221 */ /* 0x000fe20000010100 */
[----:B------:R-:W-:Y:S01]  /*118b0*/  SHF.L.U32 R55, R11, 0x10, RZ ;  /* 0x000000100b377819 */ /* 0x000fe200000006ff */
[----:B------:R-:W-:Y:S01]  /*118c0*/  @!P0 FADD.FTZ R4, -R4, -RZ ;  /* 0x800000ff04048221 */ /* 0x000fe20000010100 */
[----:B------:R-:W-:Y:S01]  /*118d0*/  FMUL.FTZ R12, R8, R12 ;  /* 0x0000000c080c7220 */ /* 0x000fe20000410000 */
[----:B------:R-:W-:Y:S01]  /*118e0*/  @!P0 FADD.FTZ R0, -R0, -RZ ;  /* 0x800000ff00008221 */ /* 0x000fe20000010100 */
[----:B------:R-:W-:Y:S01]  /*118f0*/  FMUL.FTZ R3, R9, R3 ;  /* 0x0000000309037220 */ /* 0x000fe20000410000 */
[----:B------:R-:W-:Y:S01]  /*11900*/  FMUL.FTZ R6, R49, R6 ;  /* 0x0000000631067220 */ /* 0x000fe20000410000 */
[----:B------:R-:W-:Y:S01]  /*11910*/  @!P0 FADD.FTZ R2, -R2, -RZ ;  /* 0x800000ff02028221 */ /* 0x000fe20000010100 */
[C---:B--2---:R-:W-:Y:S01]  /*11920*/  IMAD.U32 R8, R24.reuse, 0x10000, RZ ;  /* 0x0001000018087824 */ /* 0x044fe200078e00ff */
[----:B------:R-:W-:Y:S01]  /*11930*/  LOP3.LUT R9, R24, 0xffff0000, RZ, 0xc0, !PT ;  /* 0xffff000018097812 */ /* 0x000fe200078ec0ff */
[----:B------:R-:W-:Y:S01]  /*11940*/  FMUL.FTZ R5, R50, R5 ;  /* 0x0000000532057220 */ /* 0x000fe20000410000 */
        /* <DEDUP_REMOVED lines=22> */
.L_x_4767:
[----:B------:R-:W-:Y:S05]  /*11ab0*/  BSYNC B0 ;  /* 0x0000000000007941 */ /* 0x000fea0003800000 */
.L_x_4766:
[----:B-----5:R3:W-:Y:S02]  /*11ac0*/  STS.128 [R235], R4 ;  /* 0x00000004eb007388 */ /* 0x0207e40000000c00 */
.L_x_4765:
[----:B------:R-:W-:Y:S05]  /*11ad0*/  BSYNC B1 ;  /* 0x0000000000017941 */ /* 0x000fea0003800000 */
.L_x_4764:
        /* <DEDUP_REMOVED lines=35> */
[C---:B--2---:R-:W-:Y:S01]  /*11d10*/  IMAD.U32 R49, R8.reuse, 0x10000, RZ ;  /* 0x0001000008317824 */ /* 0x044fe200078e00ff */
        /* <DEDUP_REMOVED lines=26> */
[C---:B---3--:R-:W-:Y:S01]  /*11ec0*/  IMAD.U32 R8, R24.reuse, 0x10000, RZ ;  /* 0x0001000018087824 */ /* 0x048fe200078e00ff */
        /* <DEDUP_REMOVED lines=24> */
.L_x_4771:
[----:B------:R-:W-:Y:S05]  /*12050*/  BSYNC B0 ;  /* 0x0000000000007941 */ /* 0x000fea0003800000 */
.L_x_4770:
[----:B-----5:R1:W-:Y:S02]  /*12060*/  STS.128 [R235+0x2000], R4 ;  /* 0x00200004eb007388 */ /* 0x0203e40000000c00 */
.L_x_4769:
[----:B------:R-:W-:Y:S05]  /*12070*/  BSYNC B1 ;  /* 0x0000000000017941 */ /* 0x000fea0003800000 */
.L_x_4768:
        /* <DEDUP_REMOVED lines=42> */
[C---:B--2---:R-:W-:Y:S01]  /*12320*/  IMAD.U32 R6, R12.reuse, 0x10000, RZ ;  /* 0x000100000c067824 */ /* 0x044fe200078e00ff */
        /* <DEDUP_REMOVED lines=19> */
[C---:B----4-:R-:W-:Y:S01]  /*12460*/  IMAD.U32 R8, R24.reuse, 0x10000, RZ ;  /* 0x0001000018087824 */ /* 0x050fe200078e00ff */
        /* <DEDUP_REMOVED lines=24> */
.L_x_4775:
[----:B------:R-:W-:Y:S05]  /*125f0*/  BSYNC B0 ;  /* 0x0000000000007941 */ /* 0x000fea0003800000 */
.L_x_4774:
[----:B-----5:R3:W-:Y:S02]  /*12600*/  STS.128 [R235+0x4000], R4 ;  /* 0x00400004eb007388 */ /* 0x0207e40000000c00 */
.L_x_4773:
[----:B------:R-:W-:Y:S05]  /*12610*/  BSYNC B1 ;  /* 0x0000000000017941 */ /* 0x000fea0003800000 */
.L_x_4772:
        /* <DEDUP_REMOVED lines=61> */
[C---:B------:R-:W-:Y:S01]  /*129f0*/  IMAD.U32 R8, R24.reuse, 0x10000, RZ ;  /* 0x0001000018087824 */ /* 0x040fe200078e00ff */
        /* <DEDUP_REMOVED lines=24> */
.L_x_4777:
[----:B------:R-:W-:Y:S05]  /*12b80*/  BSYNC B0 ;  /* 0x0000000000007941 */ /* 0x000fea0003800000 */
.L_x_4776:
[----:B-----5:R3:W-:Y:S02]  /*12b90*/  STS.128 [R235+0x6000], R4 ;  /* 0x00600004eb007388 */ /* 0x0207e40000000c00 */
.L_x_4763:
[----:B------:R-:W-:Y:S05]  /*12ba0*/  BSYNC B2 ;  /* 0x0000000000027941 */ /* 0x000fea0003800000 */
.L_x_4762:
        /* <DEDUP_REMOVED lines=92> */
.L_x_4783:
[----:B------:R-:W-:Y:S05]  /*13170*/  BSYNC B0 ;  /* 0x0000000000007941 */ /* 0x000fea0003800000 */
.L_x_4782:
[----:B-----5:R3:W-:Y:S02]  /*13180*/  STS.128 [R235+0x800], R4 ;  /* 0x00080004eb007388 */ /* 0x0207e40000000c00 */
.L_x_4781:
[----:B------:R-:W-:Y:S05]  /*13190*/  BSYNC B1 ;  /* 0x0000000000017941 */ /* 0x000fea0003800000 */
.L_x_4780:
        /* <DEDUP_REMOVED lines=87> */
.L_x_4787:
[----:B------:R-:W-:Y:S05]  /*13710*/  BSYNC B0 ;  /* 0x0000000000007941 */ /* 0x000fea0003800000 */
.L_x_4786:
[----:B-----5:R3:W-:Y:S02]  /*13720*/  STS.128 [R235+0x2800], R4 ;  /* 0x00280004eb007388 */ /* 0x0207e40000000c00 */
.L_x_4785:
[----:B------:R-:W-:Y:S05]  /*13730*/  BSYNC B1 ;  /* 0x0000000000017941 */ /* 0x000fea0003800000 */
.L_x_4784:
        /* <DEDUP_REMOVED lines=87> */
.L_x_4791:
[----:B------:R-:W-:Y:S05]  /*13cb0*/  BSYNC B0 ;  /* 0x0000000000007941 */ /* 0x000fea0003800000 */
.L_x_4790:
[----:B-----5:R3:W-:Y:S02]  /*13cc0*/  STS.128 [R235+0x4800], R4 ;  /* 0x00480004eb007388 */ /* 0x0207e40000000c00 */
.L_x_4789:
[----:B------:R-:W-:Y:S05]  /*13cd0*/  BSYNC B1 ;  /* 0x0000000000017941 */ /* 0x000fea0003800000 */
.L_x_4788:
        /* <DEDUP_REMOVED lines=86> */
.L_x_4793:
[----:B------:R-:W-:Y:S05]  /*14240*/  BSYNC B0 ;  /* 0x0000000000007941 */ /* 0x000fea0003800000 */
.L_x_4792:
[----:B-----5:R3:W-:Y:S02]  /*14250*/  STS.128 [R235+0x6800], R4 ;  /* 0x00680004eb007388 */ /* 0x0207e40000000c00 */
.L_x_4779:
[----:B------:R-:W-:Y:S05]  /*14260*/  BSYNC B2 ;  /* 0x0000000000027941 */ /* 0x000fea0003800000 */
.L_x_4778:
        /* <DEDUP_REMOVED lines=40> */
[C---:B----4-:R-:W-:Y:S01]  /*144f0*/  IMAD.U32 R42, R8.reuse, 0x10000, RZ ;  /* 0x00010000082a7824 */ /* 0x050fe200078e00ff */
[----:B------:R-:W-:-:S02]  /*14500*/  LOP3.LUT R43, R8, 0xffff0000, RZ, 0xc0, !PT ;  /* 0xffff0000082b7812 */ /* 0x000fc400078ec0ff */
[C---:B------:R-:W-:Y:S02]  /*14510*/  SHF.L.U32 R49, R9.reuse, 0x10, RZ ;  /* 0x0000001009317819 */ /* 0x040fe400000006ff */
[----:B------:R-:W-:Y:S01]  /*14520*/  LOP3.LUT R8, R9, 0xffff0000, RZ, 0xc0, !PT ;  /* 0xffff000009087812 */ /* 0x000fe200078ec0ff */
[C---:B------:R-:W-:Y:S01]  /*14530*/  IMAD.U32 R9, R10.reuse, 0x10000, RZ ;  /* 0x000100000a097824 */ /* 0x040fe200078e00ff */
[----:B------:R-:W-:Y:S02]  /*14540*/  LOP3.LUT R50, R10, 0xffff0000, RZ, 0xc0, !PT ;  /* 0xffff00000a327812 */ /* 0x000fe400078ec0ff */
[----:B------:R-:W-:Y:S01]  /*14550*/  LOP3.LUT R10, R11, 0xffff0000, RZ, 0xc0, !PT ;  /* 0xffff00000b0a7812 */ /* 0x000fe200078ec0ff */
[C---:B---3--:R-:W-:Y:S01]  /*14560*/  IMAD.U32 R6, R12.reuse, 0x10000, RZ ;  /* 0x000100000c067824 */ /* 0x048fe200078e00ff */
        /* <DEDUP_REMOVED lines=44> */
.L_x_4799:
[----:B------:R-:W-:Y:S05]  /*14830*/  BSYNC B0 ;  /* 0x0000000000007941 */ /* 0x000fea0003800000 */
.L_x_4798:
[----:B-----5:R1:W-:Y:S02]  /*14840*/  STS.128 [R235+0x1000], R4 ;  /* 0x00100004eb007388 */ /* 0x0203e40000000c00 */
.L_x_4797:
[----:B------:R-:W-:Y:S05]  /*14850*/  BSYNC B1 ;  /* 0x0000000000017941 */ /* 0x000fea0003800000 */
.L_x_4796:
        /* <DEDUP_REMOVED lines=87> */
.L_x_4803:
[----:B------:R-:W-:Y:S05]  /*14dd0*/  BSYNC B0 ;  /* 0x0000000000007941 */ /* 0x000fea0003800000 */
.L_x_4802:
[----:B-----5:R3:W-:Y:S02]  /*14de0*/  STS.128 [R235+0x3000], R4 ;  /* 0x00300004eb007388 */ /* 0x0207e40000000c00 */
.L_x_4801:
[----:B------:R-:W-:Y:S05]  /*14df0*/  BSYNC B1 ;  /* 0x0000000000017941 */ /* 0x000fea0003800000 */
.L_x_4800:
        /* <DEDUP_REMOVED lines=87> */
.L_x_4807:
[----:B------:R-:W-:Y:S05]  /*15370*/  BSYNC B0 ;  /* 0x0000000000007941 */ /* 0x000fea0003800000 */
.L_x_4806:
[----:B-----5:R3:W-:Y:S02]  /*15380*/  STS.128 [R235+0x5000], R4 ;  /* 0x00500004eb007388 */ /* 0x0207e40000000c00 */
.L_x_4805:
[----:B------:R-:W-:Y:S05]  /*15390*/  BSYNC B1 ;  /* 0x0000000000017941 */ /* 0x000fea0003800000 */
.L_x_4804:
        /* <DEDUP_REMOVED lines=86> */
.L_x_4809:
[----:B------:R-:W-:Y:S05]  /*15900*/  BSYNC B0 ;  /* 0x0000000000007941 */ /* 0x000fea0003800000 */
.L_x_4808:
[----:B-----5:R3:W-:Y:S02]  /*15910*/  STS.128 [R235+0x7000], R4 ;  /* 0x00700004eb007388 */ /* 0x0207e40000000c00 */
.L_x_4795:
[----:B------:R-:W-:Y:S05]  /*15920*/  BSYNC B2 ;  /* 0x0000000000027941 */ /* 0x000fea0003800000 */
.L_x_4794:
        /* <DEDUP_REMOVED lines=91> */
.L_x_4813:
[----:B------:R-:W-:Y:S05]  /*15ee0*/  BSYNC B0 ;  /* 0x0000000000007941 */ /* 0x000fea0003800000 */
.L_x_4812:
[----:B-----5:R3:W-:Y:S02]  /*15ef0*/  STS.128 [R235+0x1800], R4 ;  /* 0x00180004eb007388 */ /* 0x0207e40000000c00 */
.L_x_4811:
[----:B------:R-:W-:Y:S05]  /*15f00*/  BSYNC B1 ;  /* 0x0000000000017941 */ /* 0x000fea0003800000 */
.L_x_4810:
        /* <DEDUP_REMOVED lines=32> */
[C---:B------:R-:W-:Y:S02]  /*16110*/  LOP3.LUT R38, R7.reuse, 0xffff0000, RZ, 0xc0, !PT ;  /* 0xffff000007267812 */ /* 0x040fe400078ec0ff */
[----:B------:R-:W-:Y:S02]  /*16120*/  SHF.L.U32 R18, R7, 0x10, RZ ;  /* 0x0000001007127819 */ /* 0x000fe400000006ff */
[----:B------:R-:W-:Y:S01]  /*16130*/  LOP3.LUT R20, R4, 0xffff0000, RZ, 0xc0, !PT ;  /* 0xffff000004147812 */ /* 0x000fe200078ec0ff */
        /* <DEDUP_REMOVED lines=20> */
[----:B------:R-:W-:Y:S01]  /*16280*/  @!P0 FADD.FTZ R5, -R5, -RZ ;  /* 0x800000ff05058221 */ /* 0x000fe20000010100 */
[----:B------:R-:W-:Y:S01]  /*16290*/  SHF.L.U32 R43, R11, 0x10, RZ ;  /* 0x000000100b2b7819 */ /* 0x000fe200000006ff */
[----:B------:R-:W-:Y:S01]  /*162a0*/  @!P0 FADD.FTZ R4, -R4, -RZ ;  /* 0x800000ff04048221 */ /* 0x000fe20000010100 */
[----:B------:R-:W-:Y:S01]  /*162b0*/  FMUL.FTZ R7, R7, R6 ;  /* 0x0000000607077220 */ /* 0x000fe20000410000 */
        /* <DEDUP_REMOVED lines=28> */
.L_x_4817:
[----:B------:R-:W-:Y:S05]  /*16480*/  BSYNC B0 ;  /* 0x0000000000007941 */ /* 0x000fea0003800000 */
.L_x_4816:
[----:B-----5:R3:W-:Y:S02]  /*16490*/  STS.128 [R235+0x3800], R4 ;  /* 0x00380004eb007388 */ /* 0x0207e40000000c00 */
.L_x_4815:
[----:B------:R-:W-:Y:S05]  /*164a0*/  BSYNC B1 ;  /* 0x0000000000017941 */ /* 0x000fea0003800000 */
.L_x_4814:
        /* <DEDUP_REMOVED lines=24> */
[----:B--2---:R-:W-:-:S04]  /*16630*/  LEA R16, P1, R2, R34, 0x1 ;  /* 0x0000002202107211 */ /* 0x004fc800078208ff */
[----:B------:R-:W-:-:S06]  /*16640*/  LEA.HI.X R17, R2, R35, R0, 0x1, P1 ;  /* 0x0000002302117211 */ /* 0x000fcc00008f0c00 */
[----:B------:R-:W2:Y:S01]  /*16650*/  LD.E.128 R16, desc[UR6][R16.64+0x100] ;  /* 0x0001000610107980 */ /* 0x000ea2000c101d00 */
[C---:B-----5:R-:W-:Y:S01]  /*16660*/  IMAD.U32 R25, R6.reuse, 0x10000, RZ ;  /* 0x0001000006197824 */ /* 0x060fe200078e00ff */
        /* <DEDUP_REMOVED lines=9> */
[C---:B------:R-:W-:Y:S01]  /*16700*/  IMAD.U32 R41, R10.reuse, 0x10000, RZ ;  /* 0x000100000a297824 */ /* 0x040fe200078e00ff */
[C---:B------:R-:W-:Y:S02]  /*16710*/  SHF.L.U32 R42, R9.reuse, 0x10, RZ ;  /* 0x00000010092a7819 */ /* 0x040fe400000006ff */
[----:B------:R-:W-:Y:S02]  /*16720*/  LOP3.LUT R43, R10, 0xffff0000, RZ, 0xc0, !PT ;  /* 0xffff00000a2b7812 */ /* 0x000fe400078ec0ff */
[----:B------:R-:W-:Y:S02]  /*16730*/  LOP3.LUT R9, R9, 0xffff0000, RZ, 0xc0, !PT ;  /* 0xffff000009097812 */ /* 0x000fe400078ec0ff */
[----:B------:R-:W-:Y:S01]  /*16740*/  LOP3.LUT R10, R11, 0xffff0000, RZ, 0xc0, !PT ;  /* 0xffff00000b0a7812 */ /* 0x000fe200078ec0ff */
[C---:B----4-:R-:W-:Y:S01]  /*16750*/  IMAD.U32 R7, R12.reuse, 0x10000, RZ ;  /* 0x000100000c077824 */ /* 0x050fe200078e00ff */
[----:B------:R-:W-:Y:S01]  /*16760*/  LOP3.LUT R6, R12, 0xffff0000, RZ, 0xc0, !PT ;  /* 0xffff00000c067812 */ /* 0x000fe200078ec0ff */
[C---:B------:R-:W-:Y:S01]  /*16770*/  IMAD.U32 R4, R14.reuse, 0x10000, RZ ;  /* 0x000100000e047824 */ /* 0x040fe200078e00ff */
        /* <DEDUP_REMOVED lines=10> */
[----:B------:R-:W-:Y:S01]  /*16820*/  FMUL.FTZ R8, R39, R7 ;  /* 0x0000000727087220 */ /* 0x000fe20000410000 */
[----:B------:R-:W-:Y:S01]  /*16830*/  SHF.L.U32 R49, R11, 0x10, RZ ;  /* 0x000000100b317819 */ /* 0x000fe200000006ff */
[----:B------:R-:W-:Y:S01]  /*16840*/  @!P0 FADD.FTZ R5, -R5, -RZ ;  /* 0x800000ff05058221 */ /* 0x000fe20000010100 */
[----:B------:R-:W-:Y:S01]  /*16850*/  FMUL.FTZ R7, R40, R6 ;  /* 0x0000000628077220 */ /* 0x000fe20000410000 */
[----:B------:R-:W-:Y:S01]  /*16860*/  @!P0 FADD.FTZ R4, -R4, -RZ ;  /* 0x800000ff04048221 */ /* 0x000fe20000010100 */
[----:B------:R-:W-:Y:S01]  /*16870*/  @!P0 FADD.FTZ R2, -R2, -RZ ;  /* 0x800000ff02028221 */ /* 0x000fe20000010100 */
[----:B------:R-:W-:Y:S01]  /*16880*/  FMUL.FTZ R6, R43, R3 ;  /* 0x000000032b067220 */ /* 0x000fe20000410000 */
[----:B------:R-:W-:Y:S01]  /*16890*/  FMUL.FTZ R12, R9, R12 ;  /* 0x0000000c090c7220 */ /* 0x000fe20000410000 */
[----:B------:R-:W-:Y:S01]  /*168a0*/  FMUL.FTZ R0, R10, R0 ;  /* 0x000000000a007220 */ /* 0x000fe20000410000 */
[C---:B--2---:R-:W-:Y:S01]  /*168b0*/  LOP3.LUT R3, R16.reuse, 0xffff0000, RZ, 0xc0, !PT ;  /* 0xffff000010037812 */ /* 0x044fe200078ec0ff */
[----:B------:R-:W-:Y:S01]  /*168c0*/  IMAD.U32 R9, R16, 0x10000, RZ ;  /* 0x0001000010097824 */ /* 0x000fe200078e00ff */
        /* <DEDUP_REMOVED lines=21> */
.L_x_4821:
[----:B------:R-:W-:Y:S05]  /*16a20*/  BSYNC B0 ;  /* 0x0000000000007941 */ /* 0x000fea0003800000 */
.L_x_4820:
[----:B-----5:R3:W-:Y:S02]  /*16a30*/  STS.128 [R235+0x5800], R4 ;  /* 0x00580004eb007388 */ /* 0x0207e40000000c00 */
.L_x_4819:
[----:B------:R-:W-:Y:S05]  /*16a40*/  BSYNC B1 ;  /* 0x0000000000017941 */ /* 0x000fea0003800000 */
.L_x_4818:
[----:B------:R-:W-:-:S13]  /*16a50*/  ISETP.GE.AND P0, PT, R23, R45, PT ;  /* 0x0000002d1700720c */ /* 0x000fda0003f06270 */
[----:B------:R1:W-:Y:S01]  /*16a60*/  @P0 STS.128 [R235+0x7800], RZ ;  /* 0x007800ffeb000388 */ /* 0x0003e20000000c00 */
[----:B------:R-:W-:Y:S05]  /*16a70*/  @P0 BRA `(.L_x_4747) ;  /* 0x0000000c00bc0947 */ /* 0x000fea0003800000 */
[----:B-1-3--:R1:W5:Y:S01]  /*16a80*/  LD.E.128 R4, desc[UR6][R58.64+0x180] ;  /* 0x000180063a047980 */ /* 0x00a362000c101d00 */
[----:B------:R-:W-:Y:S01]  /*16a90*/  ISETP.GE.AND P0, PT, R23, R44, PT ;  /* 0x0000002c1700720c */ /* 0x000fe20003f06270 */
[----:B------:R-:W-:Y:S01]  /*16aa0*/  BSSY B0, `(.L_x_4822) ;  /* 0x0000054000007945 */ /* 0x000fe20003800000 */
[----:B------:R-:W-:-:S05]  /*16ab0*/  IADD3 R2, P1, R58, 0x180, RZ ;  /* 0x000001803a027810 */ /* 0x000fca0007f3e0ff */
[----:B------:R-:W-:-:S06]  /*16ac0*/  IMAD.X R3, RZ, RZ, R59, P1 ;  /* 0x000000ffff037224 */ /* 0x000fcc00008e063b */
[----:B------:R-:W-:Y:S05]  /*16ad0*/  @P0 BRA `(.L_x_4823) ;  /* 0x0000000400400947 */ /* 0x000fea0003800000 */
[----:B------:R-:W-:Y:S01]  /*16ae0*/  ISETP.GE.AND P0, PT, R23, R29, PT ;  /* 0x0000001d1700720c */ /* 0x000fe20003f06270 */
[----:B------:R-:W-:Y:S01]  /*16af0*/  IMAD.MOV.U32 R0, RZ, RZ, RZ ;  /* 0x000000ffff007224 */ /* 0x000fe200078e00ff */
[----:B--2---:R-:W-:-:S05]  /*16b00*/  IADD3 R16, P1, R37, 0xc0, RZ ;  /* 0x000000c025107810 */ /* 0x004fca0007f3e0ff */
[----:B------:R-:W-:-:S06]  /*16b10*/  IMAD.X R17, RZ, RZ, R36, P1 ;  /* 0x000000ffff117224 */ /* 0x000fcc00008e0624 */
[----:B------:R-:W-:Y:S01]  /*16b20*/  @P0 IMAD.MOV R0, RZ, RZ, -R28 ;  /* 0x000000ffff000224 */ /* 0x000fe200078e0a1c */
[----:B------:R-:W-:-:S04]  /*16b30*/  @P0 IADD3 R29, -R28, RZ, RZ ;  /* 0x000000ff1c1d0210 */ /* 0x000fc80007ffe1ff */
[----:B------:R-:W-:Y:S01]  /*16b40*/  IADD3 R13, P1, R0, R16, RZ ;  /* 0x00000010000d7210 */ /* 0x000fe20007f3e0ff */
[----:B------:R-:W-:-:S03]  /*16b50*/  IMAD.WIDE R2, R29, 0x2, R2 ;  /* 0x000000021d027825 */ /* 0x000fc600078e0202 */
[----:B------:R-:W-:Y:S02]  /*16b60*/  LEA.HI.X.SX32 R0, R0, R17, 0x1, P1 ;  /* 0x0000001100007211 */ /* 0x000fe400008f0eff */
[C---:B------:R-:W-:Y:S01]  /*16b70*/  LEA R12, P1, R13.reuse, R32, 0x1 ;  /* 0x000000200d0c7211 */ /* 0x040fe200078208ff */
[----:B------:R2:W3:Y:S03]  /*16b80*/  LD.E.128 R8, desc[UR6][R2.64] ;  /* 0x0000000602087980 */ /* 0x0004e6000c101d00 */
[----:B------:R-:W-:Y:S01]  /*16b90*/  LEA.HI.X R13, R13, R33, R0, 0x1, P1 ;  /* 0x000000210d0d7211 */ /* 0x000fe200008f0c00 */
[----:B------:R-:W-:Y:S01]  /*16ba0*/  IMAD.MOV.U32 R0, RZ, RZ, RZ ;  /* 0x000000ffff007224 */ /* 0x000fe200078e00ff */
[----:B------:R-:W-:-:S04]  /*16bb0*/  @P0 IADD3 R0, -R28, RZ, RZ ;  /* 0x000000ff1c000210 */ /* 0x000fc80007ffe1ff */
[----:B------:R-:W4:Y:S01]  /*16bc0*/  LD.E.128 R12, desc[UR6][R12.64] ;  /* 0x000000060c0c7980 */ /* 0x000f22000c101d00 */
[----:B--2---:R-:W-:-:S04]  /*16bd0*/  IADD3 R2, P1, R0, R16, RZ ;  /* 0x0000001000027210 */ /* 0x004fc80007f3e0ff */
[----:B------:R-:W-:Y:S02]  /*16be0*/  LEA.HI.X.SX32 R0, R0, R17, 0x1, P1 ;  /* 0x0000001100007211 */ /* 0x000fe400008f0eff */
[----:B------:R-:W-:-:S04]  /*16bf0*/  LEA R16, P1, R2, R34, 0x1 ;  /* 0x0000002202107211 */ /* 0x000fc800078208ff */
        /* <DEDUP_REMOVED lines=13> */
[----:B------:R-:W-:Y:S02]  /*16cd0*/  LOP3.LUT R34, R10, 0xffff0000, RZ, 0xc0, !PT ;  /* 0xffff00000a227812 */ /* 0x000fe400078ec0ff */
[----:B------:R-:W-:Y:S02]  /*16ce0*/  SHF.L.U32 R33, R9, 0x10, RZ ;  /* 0x0000001009217819 */ /* 0x000fe400000006ff */
[----:B------:R-:W-:Y:S02]  /*16cf0*/  LOP3.LUT R10, R11, 0xffff0000, RZ, 0xc0, !PT ;  /* 0xffff00000b0a7812 */ /* 0x000fe400078ec0ff */
[C---:B----4-:R-:W-:Y:S01]  /*16d00*/  LOP3.LUT R6, R12.reuse, 0xffff0000, RZ, 0xc0, !PT ;  /* 0xffff00000c067812 */ /* 0x050fe200078ec0ff */
[----:B------:R-:W-:Y:S01]  /*16d10*/  IMAD.U32 R7, R12, 0x10000, RZ ;  /* 0x000100000c077824 */ /* 0x000fe200078e00ff */
[----:B------:R-:W-:Y:S01]  /*16d20*/  SHF.L.U32 R5, R13, 0x10, RZ ;  /* 0x000000100d057819 */ /* 0x000fe200000006ff */
        /* <DEDUP_REMOVED lines=12> */
[----:B------:R-:W-:Y:S01]  /*16df0*/  SHF.L.U32 R35, R11, 0x10, RZ ;  /* 0x000000100b237819 */ /* 0x000fe200000006ff */
[----:B------:R-:W-:Y:S01]  /*16e00*/  FMUL.FTZ R9, R28, R7 ;  /* 0x000000071c097220 */ /* 0x000fe20000410000 */
[----:B------:R-:W-:Y:S01]  /*16e10*/  FMUL.FTZ R8, R8, R6 ;  /* 0x0000000608087220 */ /* 0x000fe20000410000 */
        /* <DEDUP_REMOVED lines=8> */
[C---:B--2---:R-:W-:Y:S01]  /*16ea0*/  IMAD.U32 R10, R16.reuse, 0x10000, RZ ;  /* 0x00010000100a7824 */ /* 0x044fe200078e00ff */
[----:B------:R-:W-:Y:S01]  /*16eb0*/  LOP3.LUT R3, R16, 0xffff0000, RZ, 0xc0, !PT ;  /* 0xffff000010037812 */ /* 0x000fe200078ec0ff */
[C---:B------:R-:W-:Y:S01]  /*16ec0*/  IMAD.U32 R11, R18.reuse, 0x10000, RZ ;  /* 0x00010000120b7824 */ /* 0x040fe200078e00ff */
[----:B------:R-:W-:Y:S01]  /*16ed0*/  SHF.L.U32 R12, R17, 0x10, RZ ;  /* 0x00000010110c7819 */ /* 0x000fe200000006ff */
[----:B------:R-:W-:Y:S01]  /*16ee0*/  FFMA.FTZ R10, R21, R10, R9 ;  /* 0x0000000a150a7223 */ /* 0x000fe20000010009 */
        /* <DEDUP_REMOVED lines=10> */
[----:B------:R-:W-:Y:S01]  /*16f90*/  F2FP.BF16.F32.PACK_AB R4, R9, R10 ;  /* 0x0000000a0904723e */ /* 0x000fe200000010ff */
[----:B------:R-:W-:Y:S01]  /*16fa0*/  FFMA.FTZ R0, R26, R18, R0 ;  /* 0x000000121a007223 */ /* 0x000fe20000010000 */
[----:B------:R-:W-:-:S02]  /*16fb0*/  F2FP.BF16.F32.PACK_AB R5, R5, R3 ;  /* 0x000000030505723e */ /* 0x000fc400000010ff */
[----:B------:R-:W-:Y:S02]  /*16fc0*/  F2FP.BF16.F32.PACK_AB R6, R6, R8 ;  /* 0x000000080606723e */ /* 0x000fe400000010ff */
[----:B------:R-:W-:Y:S02]  /*16fd0*/  F2FP.BF16.F32.PACK_AB R7, R0, R2 ;  /* 0x000000020007723e */ /* 0x000fe400000010ff */
.L_x_4823:
[----:B------:R-:W-:Y:S05]  /*16fe0*/  BSYNC B0 ;  /* 0x0000000000007941 */ /* 0x000fea0003800000 */
.L_x_4822:
[----:B-----5:R3:W-:Y:S01]  /*16ff0*/  STS.128 [R235+0x7800], R4 ;  /* 0x00780004eb007388 */ /* 0x0207e20000000c00 */
[----:B------:R-:W-:Y:S05]  /*17000*/  BRA `(.L_x_4747) ;  /* 0x0000000800587947 */ /* 0x000fea0003800000 */
.L_x_4697:
[----:B-----5:R-:W-:Y:S01]  /*17010*/  IMAD.IADD R0, R191, 0x1, -R189 ;  /* 0x00000001bf007824 */ /* 0x020fe200078e0abd */
        /* <DEDUP_REMOVED lines=41> */
.L_x_4825:
[----:B------:R-:W-:Y:S05]  /*172b0*/  BSYNC B0 ;  /* 0x0000000000007941 */ /* 0x000fea0003800000 */
.L_x_4824:
        /* <DEDUP_REMOVED lines=35> */
.L_x_4827:
[----:B------:R-:W-:Y:S05]  /*174f0*/  BSYNC B0 ;  /* 0x0000000000007941 */ /* 0x000fea0003800000 */
.L_x_4826:
[----:B------:R-:W-:Y:S04]  /*17500*/  BSSY B0, `(.L_x_4828) ;  /* 0x0000022000007945 */ /* 0x000fe80003800000 */
[----:B------:R-:W-:Y:S05]  /*17510*/  @P5 BRA `(.L_x_4829) ;  /* 0x0000000000805947 */ /* 0x000fea0003800000 */
[----:B------:R-:W-:Y:S02]  /*17520*/  ISETP.GE.AND P5, PT, R20, R154, PT ;  /* 0x0000009a1400720c */ /* 0x000fe40003fa6270 */
[----:B------:R-:W-:-:S04]  /*17530*/  LEA R0, P3, R152, R138, 0x5 ;  /* 0x0000008a98007211 */ /* 0x000fc800078628ff */
[----:B-1234-:R-:W-:Y:S02]  /*17540*/  LEA.HI.X R2, R152, R155, R153, 0x5, P3 ;  /* 0x0000009b98027211 */ /* 0x01efe400018f2c99 */
[----:B------:R-:W-:-:S04]  /*17550*/  @!P1 LEA R6, P4, R0, R116, 0x1 ;  /* 0x0000007400069211 */ /* 0x000fc800078808ff */
[C---:B------:R-:W-:Y:S01]  /*17560*/  @!P1 LEA.HI.X R7, R0.reuse, R117, R2, 0x1, P4 ;  /* 0x0000007500079211 */ /* 0x040fe200020f0c02 */
[----:B------:R1:W-:Y:S01]  /*17570*/  @P5 STS.128 [R235+0x1000], RZ ;  /* 0x001000ffeb005388 */ /* 0x0003e20000000c00 */
[----:B------:R-:W-:-:S04]  /*17580*/  @!P5 LEA R8, P3, R0, R116, 0x1 ;  /* 0x000000740008d211 */ /* 0x000fc800078608ff */
        /* <DEDUP_REMOVED lines=25> */
.L_x_4829:
[----:B------:R-:W-:Y:S05]  /*17720*/  BSYNC B0 ;  /* 0x0000000000007941 */ /* 0x000fea0003800000 */
.L_x_4828:
[----:B------:R-:W-:Y:S05]  /*17730*/  @P6 BRA `(.L_x_4747) ;  /* 0x00000000008c6947 */ /* 0x000fea0003800000 */
[----:B------:R-:W-:Y:S01]  /*17740*/  ISETP.GE.AND P5, PT, R20, R154, PT ;  /* 0x0000009a1400720c */ /* 0x000fe20003fa6270 */
[----:B-1234-:R-:W-:Y:S02]  /*17750*/  IMAD.MOV.U32 R2, RZ, RZ, R138 ;  /* 0x000000ffff027224 */ /* 0x01efe400078e008a */
[----:B------:R-:W-:Y:S02]  /*17760*/  IMAD.MOV.U32 R3, RZ, RZ, R155 ;  /* 0x000000ffff037224 */ /* 0x000fe400078e009b */
[----:B------:R-:W-:Y:S02]  /*17770*/  IMAD R0, R153, 0x30, RZ ;  /* 0x0000003099007824 */ /* 0x000fe400078e02ff */
[----:B------:R-:W-:-:S04]  /*17780*/  IMAD.WIDE.U32 R8, R152, 0x30, R2 ;  /* 0x0000003098087825 */ /* 0x000fc800078e0002 */
[----:B------:R-:W-:Y:S01]  /*17790*/  IMAD.IADD R0, R0, 0x1, R9 ;  /* 0x0000000100007824 */ /* 0x000fe200078e0209 */
[CC--:B------:R-:W-:Y:S01]  /*177a0*/  @!P1 LEA R4, P4, R8.reuse, R116.reuse, 0x1 ;  /* 0x0000007408049211 */ /* 0x0c0fe200078808ff */
[----:B------:R1:W-:Y:S01]  /*177b0*/  @P5 STS.128 [R235+0x1800], RZ ;  /* 0x001800ffeb005388 */ /* 0x0003e20000000c00 */
[CC--:B------:R-:W-:Y:S02]  /*177c0*/  @!P5 LEA R6, P6, R8.reuse, R116.reuse, 0x1 ;  /* 0x000000740806d211 */ /* 0x0c0fe400078c08ff */
[C---:B------:R-:W-:Y:S02]  /*177d0*/  @!P2 LEA R2, P3, R8.reuse, R116, 0x1 ;  /* 0x000000740802a211 */ /* 0x040fe400078608ff */
[CCC-:B------:R-:W-:Y:S02]  /*177e0*/  @!P5 LEA.HI.X R7, R8.reuse, R117.reuse, R0.reuse, 0x1, P6 ;  /* 0x000000750807d211 */ /* 0x1c0fe400030f0c00 */
[CCC-:B------:R-:W-:Y:S02]  /*177f0*/  @!P1 LEA.HI.X R5, R8.reuse, R117.reuse, R0.reuse, 0x1, P4 ;  /* 0x0000007508059211 */ /* 0x1c0fe400020f0c00 */
        /* <DEDUP_REMOVED lines=23> */
.L_x_4747:
[----:B------:R-:W-:Y:S05]  /*17970*/  BSYNC B3 ;  /* 0x0000000000037941 */ /* 0x000fea0003800000 */
.L_x_4696:
[----:B------:R-:W5:Y:S01]  /*17980*/  LDL R49, [R1+0xc] ;  /* 0x00000c0001317983 */ /* 0x000f620000100800 */
[----:B------:R-:W-:Y:S01]  /*17990*/  BSSY B0, `(.L_x_4830) ;  /* 0x0000028000007945 */ /* 0x000fe20003800000 */
[----:B------:R-:W-:Y:S02]  /*179a0*/  LOP3.LUT R242, R242, 0xff, RZ, 0xc0, !PT ;  /* 0x000000fff2f27812 */ /* 0x000fe400078ec0ff */
[----:B-----5:R-:W-:-:S05]  /*179b0*/  LEA R28, R49, 0xffffffc0, 0x6 ;  /* 0xffffffc0311c7811 */ /* 0x020fca00078e30ff */
        /* <DEDUP_REMOVED lines=11> */
[--C-:B--2-4-:R-:W-:Y:S01]  /*17a70*/  @!P6 IMAD.MOV.U32 R3, RZ, RZ, R247.reuse ;  /* 0x000000ffff03e224 */ /* 0x114fe200078e00f7 */
        /* <DEDUP_REMOVED lines=25> */
.L_x_4831:
[----:B------:R-:W-:Y:S05]  /*17c10*/  BSYNC B0 ;  /* 0x0000000000007941 */ /* 0x000fea0003800000 */
.L_x_4830:
[----:B------:R-:W-:Y:S04]  /*17c20*/  BSSY B0, `(.L_x_4832) ;  /* 0x0000025000007945 */ /* 0x000fe80003800000 */
[----:B------:R-:W-:Y:S05]  /*17c30*/  @P5 BRA `(.L_x_4833) ;  /* 0x00000000008c5947 */ /* 0x000fea0003800000 */
[C---:B------:R-:W-:Y:S02]  /*17c40*/  LOP3.LUT R0, R242.reuse, 0x1, RZ, 0xc0, !PT ;  /* 0x00000001f2007812 */ /* 0x040fe400078ec0ff */
[----:B------:R-:W-:Y:S02]  /*17c50*/  LOP3.LUT P5, RZ, R242, 0x2, RZ, 0xc0, !PT ;  /* 0x00000002f2ff7812 */ /* 0x000fe400078ac0ff */
[----:B------:R-:W-:Y:S02]  /*17c60*/  ISETP.NE.U32.AND P6, PT, R0, 0x1, PT ;  /* 0x000000010000780c */ /* 0x000fe40003fc5070 */
[----:B------:R-:W-:Y:S02]  /*17c70*/  LOP3.LUT P3, RZ, R242, 0x4, RZ, 0xc0, !PT ;  /* 0x00000004f2ff7812 */ /* 0x000fe4000786c0ff */
[----:B------:R-:W-:-:S05]  /*17c80*/  IADD3 R0, P1, R244, R176, RZ ;  /* 0x000000b0f4007210 */ /* 0x000fca0007f3e0ff */
[----:B-1234-:R-:W-:Y:S02]  /*17c90*/  IMAD.X R3, R249, 0x1, R175, P1 ;  /* 0x00000001f9037824 */ /* 0x01efe400008e06af */
        /* <DEDUP_REMOVED lines=29> */
.L_x_4833:
[----:B------:R-:W-:Y:S05]  /*17e70*/  BSYNC B0 ;  /* 0x0000000000007941 */ /* 0x000fea0003800000 */
.L_x_4832:
[----:B------:R-:W-:Y:S04]  /*17e80*/  BSSY B0, `(.L_x_4834) ;  /* 0x0000027000007945 */ /* 0x000fe80003800000 */
[----:B------:R-:W-:Y:S05]  /*17e90*/  @P4 BRA `(.L_x_4835) ;  /* 0x0000000000944947 */ /* 0x000fea0003800000 */
[----:B------:R-:W-:Y:S01]  /*17ea0*/  LOP3.LUT R0, R242, 0x1, RZ, 0xc0, !PT ;  /* 0x00000001f2007812 */ /* 0x000fe200078ec0ff */
[----:B-1234-:R-:W-:Y:S01]  /*17eb0*/  IMAD.SHL.U32 R2, R120, 0x20, RZ ;  /* 0x0000002078027824 */ /* 0x01efe200078e00ff */
[----:B------:R-:W-:Y:S02]  /*17ec0*/  LOP3.LUT P5, RZ, R242, 0x2, RZ, 0xc0, !PT ;  /* 0x00000002f2ff7812 */ /* 0x000fe400078ac0ff */
[----:B------:R-:W-:Y:S02]  /*17ed0*/  ISETP.NE.U32.AND P6, PT, R0, 0x1, PT ;  /* 0x000000010000780c */ /* 0x000fe40003fc5070 */
[C---:B------:R-:W-:Y:S02]  /*17ee0*/  LOP3.LUT P4, RZ, R242.reuse, 0x4, RZ, 0xc0, !PT ;  /* 0x00000004f2ff7812 */ /* 0x040fe4000788c0ff */
[----:B------:R-:W-:Y:S02]  /*17ef0*/  LOP3.LUT P2, RZ, R242, 0x8, RZ, 0xc0, !PT ;  /* 0x00000008f2ff7812 */ /* 0x000fe4000784c0ff */
[----:B------:R-:W-:-:S02]  /*17f00*/  SHF.L.U64.HI R3, R120, 0x5, R121 ;  /* 0x0000000578037819 */ /* 0x000fc40000010279 */
[----:B------:R-:W-:-:S05]  /*17f10*/  LEA R0, P1, R120, R176, 0x5 ;  /* 0x000000b078007211 */ /* 0x000fca00078228ff */
        /* <DEDUP_REMOVED lines=29> */
.L_x_4835:
[----:B------:R-:W-:Y:S05]  /*180f0*/  BSYNC B0 ;  /* 0x0000000000007941 */ /* 0x000fea0003800000 */
.L_x_4834:
        /* <DEDUP_REMOVED lines=8> */
[----:B-1234-:R-:W-:Y:S01]  /*18180*/  IMAD.WIDE.U32 R2, R120, 0x30, R174 ;  /* 0x0000003078027825 */ /* 0x01efe200078e00ae */
[----:B------:R-:W-:-:S03]  /*18190*/  LOP3.LUT P1, RZ, R242, 0x8, RZ, 0xc0, !PT ;  /* 0x00000008f2ff7812 */ /* 0x000fc6000782c0ff */
[----:B------:R-:W-:-:S04]  /*181a0*/  IMAD.IADD R0, R3, 0x1, R0 ;  /* 0x0000000103007824 */ /* 0x000fc800078e0200 */
[CC--:B------:R-:W-:Y:S02]  /*181b0*/  @P4 LEA R10, P6, R2.reuse, R160.reuse, 0x1 ;  /* 0x000000a0020a4211 */ /* 0x0c0fe400078c08ff */
        /* <DEDUP_REMOVED lines=9> */
[----:B------:R-:W-:Y:S01]  /*18250*/  @P1 LEA.HI.X R7, R2, R161, R0, 0x1, P0 ;  /* 0x000000a102071211 */ /* 0x000fe200000f0c00 */
[----:B------:R-:W-:-:S05]  /*18260*/  @!P5 IMAD.MOV.U32 R2, RZ, RZ, R4 ;  /* 0x000000ffff02d224 */ /* 0x000fca00078e0004 */
        /* <DEDUP_REMOVED lines=20> */
.L_x_4837:
[----:B------:R-:W-:Y:S05]  /*183b0*/  BSYNC B0 ;  /* 0x0000000000007941 */ /* 0x000fea0003800000 */
.L_x_4836:
[----:B-1234-:R-:W2:Y:S04]  /*183c0*/  LD.E.64 R2, desc[UR6][R30.64+0x1c0] ;  /* 0x0001c0061e027980 */ /* 0x01eea8000c101b00 */
[----:B------:R-:W3:Y:S04]  /*183d0*/  LD.E.64 R4, desc[UR6][R30.64+0x1b8] ;  /* 0x0001b8061e047980 */ /* 0x000ee8000c101b00 */
[----:B------:R-:W4:Y:S01]  /*183e0*/  LD.E R0, desc[UR6][R30.64+0xd8] ;  /* 0x0000d8061e007980 */ /* 0x000f22000c101900 */
[----:B------:R-:W1:Y:S03]  /*183f0*/  S2R R6, SR_CTAID.Z ;  /* 0x0000000000067919 */ /* 0x000e660000002700 */
[----:B------:R-:W0:Y:S01]  /*18400*/  LDGDEPBAR ;  /* 0x00000000000079af */ /* 0x000e220000000000 */
[----:B-1----:R-:W-:Y:S01]  /*18410*/  IMAD.MOV.U32 R178, RZ, RZ, R6 ;  /* 0x000000ffffb27224 */ /* 0x002fe200078e0006 */
[-C--:B------:R-:W-:Y:S01]  /*18420*/  ISETP.GE.AND P1, PT, R118, R12.reuse, PT ;  /* 0x0000000c7600720c */ /* 0x080fe20003f26270 */
[----:B------:R-:W-:Y:S01]  /*18430*/  BSSY B0, `(.L_x_4838) ;  /* 0x0000032000007945 */ /* 0x000fe20003800000 */
[----:B------:R-:W-:-:S02]  /*18440*/  ISETP.GE.AND P6, PT, R54, R12, PT ;  /* 0x0000000c3600720c */ /* 0x000fc40003fc6270 */
[----:B------:R-:W-:Y:S01]  /*18450*/  ISETP.GE.AND P4, PT, R52, R12, PT ;  /* 0x0000000c3400720c */ /* 0x000fe20003f86270 */
[----:B--2---:R-:W-:Y:S02]  /*18460*/  IMAD R3, R3, R192, RZ ;  /* 0x000000c003037224 */ /* 0x004fe400078e02ff */
[----:B------:R-:W-:-:S04]  /*18470*/  IMAD.WIDE.U32 R6, R192, R2, R178 ;  /* 0x00000002c0067225 */ /* 0x000fc800078e00b2 */
[----:B------:R-:W-:Y:S01]  /*18480*/  IMAD R3, R2, R190, R3 ;  /* 0x000000be02037224 */ /* 0x000fe200078e0203 */
[----:B---3--:R-:W-:-:S03]  /*18490*/  LEA R2, P0, R6, R4, 0x2 ;  /* 0x0000000406027211 */ /* 0x008fc600078010ff */
[----:B------:R-:W-:-:S05]  /*184a0*/  IMAD.IADD R3, R7, 0x1, R3 ;  /* 0x0000000107037824 */ /* 0x000fca00078e0203 */
[----:B------:R-:W-:-:S05]  /*184b0*/  LEA.HI.X R3, R6, R5, R3, 0x2, P0 ;  /* 0x0000000506037211 */ /* 0x000fca00000f1403 */
[----:B------:R1:W5:Y:S01]  /*184c0*/  LD.E R10, desc[UR6][R2.64] ;  /* 0x00000006020a7980 */ /* 0x000362000c101900 */
[----:B------:R-:W-:-:S04]  /*184d0*/  DEPBAR.LE SB0, 0x0 ;  /* 0x000080000000791a */ /* 0x000fc80000000000 */
[----:B------:R-:W-:Y:S06]  /*184e0*/  BAR.SYNC.DEFER_BLOCKING 0x0 ;  /* 0x0000000000007b1d */ /* 0x000fec0000010000 */
[----:B----4-:R1:W2:Y:S01]  /*184f0*/  MUFU.RCP R149, R0 ;  /* 0x0000000000957308 */ /* 0x0102a20000001000 */
[----:B------:R1:W-:Y:S04]  /*18500*/  @P1 STS.128 [R235+0x10000], RZ ;  /* 0x010000ffeb001388 */ /* 0x0003e80000000c00 */
[----:B------:R1:W-:Y:S04]  /*18510*/  @P1 STS.128 [R235+0x12000], RZ ;  /* 0x012000ffeb001388 */ /* 0x0003e80000000c00 */
[----:B------:R1:W-:Y:S04]  /*18520*/  @P1 STS.128 [R235+0x14000], RZ ;  /* 0x014000ffeb001388 */ /* 0x0003e80000000c00 */
[----:B------:R1:W-:Y:S01]  /*18530*/  @P1 STS.128 [R235+0x16000], RZ ;  /* 0x016000ffeb001388 */ /* 0x0003e20000000c00 */
[----:B------:R-:W-:Y:S01]  /*18540*/  ISETP.GE.AND P0, PT, R50, R12, PT ;  /* 0x0000000c3200720c */ /* 0x000fe20003f06270 */
[----:B------:R-:W-:-:S12]  /*18550*/  @P1 BRA `(.L_x_4839) ;  /* 0x00000000007c1947 */ /* 0x000fd80003800000 */
[C---:B-1----:R-:W-:Y:S02]  /*18560*/  LOP3.LUT R0, R242.reuse, 0x1, RZ, 0xc0, !PT ;  /* 0x00000001f2007812 */ /* 0x042fe400078ec0ff */
        /* <DEDUP_REMOVED lines=30> */
.L_x_4839:
[----:B------:R-:W-:Y:S05]  /*18750*/  BSYNC B0 ;  /* 0x0000000000007941 */ /* 0x000fea0003800000 */
.L_x_4838:
[----:B------:R4:W-:Y:S01]  /*18760*/  @P6 STS.128 [R235+0x10800], RZ ;  /* 0x010800ffeb006388 */ /* 0x0009e20000000c00 */
[----:B------:R-:W-:Y:S03]  /*18770*/  BSSY B0, `(.L_x_4840) ;  /* 0x0000028000007945 */ /* 0x000fe60003800000 */
[----:B------:R4:W-:Y:S04]  /*18780*/  @P6 STS.128 [R235+0x12800], RZ ;  /* 0x012800ffeb006388 */ /* 0x0009e80000000c00 */
[----:B------:R4:W-:Y:S04]  /*18790*/  @P6 STS.128 [R235+0x14800], RZ ;  /* 0x014800ffeb006388 */ /* 0x0009e80000000c00 */
[----:B------:R4:W-:Y:S01]  /*187a0*/  @P6 STS.128 [R235+0x16800], RZ ;  /* 0x016800ffeb006388 */ /* 0x0009e20000000c00 */
[----:B------:R-:W-:Y:S05]  /*187b0*/  @P6 BRA `(.L_x_4841) ;  /* 0x00000000008c6947 */ /* 0x000fea0003800000 */
[C---:B-1----:R-:W-:Y:S02]  /*187c0*/  LOP3.LUT R0, R242.reuse, 0x1, RZ, 0xc0, !PT ;  /* 0x00000001f2007812 */ /* 0x042fe400078ec0ff */
[----:B------:R-:W-:Y:S02]  /*187d0*/  LOP3.LUT P5, RZ, R242, 0x2, RZ, 0xc0, !PT ;  /* 0x00000002f2ff7812 */ /* 0x000fe400078ac0ff */
[----:B------:R-:W-:Y:S02]  /*187e0*/  ISETP.NE.U32.AND P6, PT, R0, 0x1, PT ;  /* 0x000000010000780c */ /* 0x000fe40003fc5070 */
[----:B------:R-:W-:Y:S02]  /*187f0*/  LOP3.LUT P3, RZ, R242, 0x4, RZ, 0xc0, !PT ;  /* 0x00000004f2ff7812 */ /* 0x000fe4000786c0ff */
[----:B------:R-:W-:-:S05]  /*18800*/  IADD3 R0, P1, R250, R172, RZ ;  /* 0x000000acfa007210 */ /* 0x000fca0007f3e0ff */
[----:B---3--:R-:W-:Y:S02]  /*18810*/  IMAD.X R3, R252, 0x1, R171, P1 ;  /* 0x00000001fc037824 */ /* 0x008fe400008e06ab */
        /* <DEDUP_REMOVED lines=29> */
.L_x_4841:
[----:B------:R-:W-:Y:S05]  /*189f0*/  BSYNC B0 ;  /* 0x0000000000007941 */ /* 0x000fea0003800000 */
.L_x_4840:
[----:B------:R1:W-:Y:S01]  /*18a00*/  @P4 STS.128 [R235+0x11000], RZ ;  /* 0x011000ffeb004388 */ /* 0x0003e20000000c00 */
[----:B------:R-:W-:Y:S03]  /*18a10*/  BSSY B0, `(.L_x_4842) ;  /* 0x000002a000007945 */ /* 0x000fe60003800000 */
[----:B------:R1:W-:Y:S04]  /*18a20*/  @P4 STS.128 [R235+0x13000], RZ ;  /* 0x013000ffeb004388 */ /* 0x0003e80000000c00 */
[----:B------:R1:W-:Y:S04]  /*18a30*/  @P4 STS.128 [R235+0x15000], RZ ;  /* 0x015000ffeb004388 */ /* 0x0003e80000000c00 */
[----:B------:R1:W-:Y:S01]  /*18a40*/  @P4 STS.128 [R235+0x17000], RZ ;  /* 0x017000ffeb004388 */ /* 0x0003e20000000c00 */
[----:B------:R-:W-:Y:S05]  /*18a50*/  @P4 BRA `(.L_x_4843) ;  /* 0x0000000000944947 */ /* 0x000fea0003800000 */
[----:B-1----:R-:W-:Y:S01]  /*18a60*/  LOP3.LUT R0, R242, 0x1, RZ, 0xc0, !PT ;  /* 0x00000001f2007812 */ /* 0x002fe200078ec0ff */
[----:B---3--:R-:W-:Y:S01]  /*18a70*/  IMAD.SHL.U32 R2, R164, 0x20, RZ ;  /* 0x00000020a4027824 */ /* 0x008fe200078e00ff */
        /* <DEDUP_REMOVED lines=35> */
.L_x_4843:
[----:B------:R-:W-:Y:S05]  /*18cb0*/  BSYNC B0 ;  /* 0x0000000000007941 */ /* 0x000fea0003800000 */
.L_x_4842:
[----:B------:R3:W-:Y:S01]  /*18cc0*/  @P0 STS.128 [R235+0x11800], RZ ;  /* 0x011800ffeb000388 */ /* 0x0007e20000000c00 */
[----:B-1----:R-:W-:Y:S01]  /*18cd0*/  SHF.R.S32.HI R0, RZ, 0x1f, R188 ;  /* 0x0000001fff007819 */ /* 0x002fe200000114bc */
[----:B------:R-:W-:Y:S01]  /*18ce0*/  BSSY B0, `(.L_x_4844) ;  /* 0x0000033000007945 */ /* 0x000fe20003800000 */
[----:B--2--5:R-:W-:Y:S01]  /*18cf0*/  FMUL.FTZ R149, R10, R149 ;  /* 0x000000950a957220 */ /* 0x024fe20000410000 */
[----:B------:R3:W-:Y:S01]  /*18d00*/  @P0 STS.128 [R235+0x13800], RZ ;  /* 0x013800ffeb000388 */ /* 0x0007e20000000c00 */
[----:B------:R-:W-:-:S03]  /*18d10*/  LEA.HI R0, R0, R188, RZ, 0x5 ;  /* 0x000000bc00007211 */ /* 0x000fc600078f28ff */
[----:B------:R3:W-:Y:S01]  /*18d20*/  @P0 STS.128 [R235+0x15800], RZ ;  /* 0x015800ffeb000388 */ /* 0x0007e20000000c00 */
[----:B------:R-:W-:-:S03]  /*18d30*/  LOP3.LUT R0, R0, 0xffffffe0, RZ, 0xc0, !PT ;  /* 0xffffffe000007812 */ /* 0x000fc600078ec0ff */
[----:B------:R3:W-:Y:S02]  /*18d40*/  @P0 STS.128 [R235+0x17800], RZ ;  /* 0x017800ffeb000388 */ /* 0x0007e40000000c00 */
[----:B------:R-:W-:Y:S01]  /*18d50*/  IMAD.IADD R29, R188, 0x1, -R0 ;  /* 0x00000001bc1d7824 */ /* 0x000fe200078e0a00 */
[----:B------:R-:W-:Y:S06]  /*18d60*/  @P0 BRA `(.L_x_4845) ;  /* 0x0000000000a80947 */ /* 0x000fec0003800000 */
[C---:B------:R-:W-:Y:S01]  /*18d70*/  LOP3.LUT R0, R242.reuse, 0x1, RZ, 0xc0, !PT ;  /* 0x00000001f2007812 */ /* 0x040fe200078ec0ff */
[----:B------:R-:W-:Y:S01]  /*18d80*/  IMAD.MOV.U32 R170, RZ, RZ, R172 ;  /* 0x000000ffffaa7224 */ /* 0x000fe200078e00ac */
[----:B------:R-:W-:Y:S02]  /*18d90*/  LOP3.LUT P2, RZ, R242, 0x2, RZ, 0xc0, !PT ;  /* 0x00000002f2ff7812 */ /* 0x000fe4000784c0ff */
[----:B------:R-:W-:Y:S01]  /*18da0*/  ISETP.NE.U32.AND P3, PT, R0, 0x1, PT ;  /* 0x000000010000780c */ /* 0x000fe20003f65070 */
[----:B------:R-:W-:Y:S01]  /*18db0*/  IMAD R0, R165, 0x30, RZ ;  /* 0x00000030a5007824 */ /* 0x000fe200078e02ff */
[----:B------:R-:W-:Y:S01]  /*18dc0*/  LOP3.LUT P1, RZ, R242, 0x4, RZ, 0xc0, !PT ;  /* 0x00000004f2ff7812 */ /* 0x000fe2000782c0ff */
[----:B---3--:R-:W-:-:S04]  /*18dd0*/  IMAD.WIDE.U32 R4, R164, 0x30, R170 ;  /* 0x00000030a4047825 */ /* 0x008fc800078e00aa */
        /* <DEDUP_REMOVED lines=34> */
.L_x_4846:
[----:B------:R2:W-:Y:S02]  /*19000*/  STS.128 [R235+0x17800], RZ ;  /* 0x017800ffeb007388 */ /* 0x0005e40000000c00 */
.L_x_4845:
[----:B------:R-:W-:Y:S05]  /*19010*/  BSYNC B0 ;  /* 0x0000000000007941 */ /* 0x000fea0003800000 */
.L_x_4844:
[C---:B------:R-:W-:Y:S01]  /*19020*/  IMAD.SHL.U32 R0, R169.reuse, 0x40, RZ ;  /* 0x00000040a9007824 */ /* 0x040fe200078e00ff */
[----:B------:R-:W-:Y:S01]  /*19030*/  R2P PR, R169, 0x6 ;  /* 0x00000006a9007804 */ /* 0x000fe20000000000 */
[----:B-1-3--:R-:W-:Y:S01]  /*19040*/  IMAD.SHL.U32 R2, R118, 0x8, RZ ;  /* 0x0000000876027824 */ /* 0x00afe200078e00ff */
[----:B------:R-:W0:Y:S01]  /*19050*/  LDGDEPBAR ;  /* 0x00000000000079af */ /* 0x000e220000000000 */
[----:B------:R-:W-:Y:S01]  /*19060*/  BSSY B1, `(.L_x_4847) ;  /* 0x000029d000017945 */ /* 0x000fe20003800000 */
[----:B------:R-:W-:-:S04]  /*19070*/  LOP3.LUT R0, R0, 0x1c0, RZ, 0xc0, !PT ;  /* 0x000001c000007812 */ /* 0x000fc800078ec0ff */
[----:B------:R-:W-:Y:S02]  /*19080*/  LOP3.LUT R2, R0, 0x8, R2, 0xf8, !PT ;  /* 0x0000000800027812 */ /* 0x000fe400078ef802 */
[----:B------:R-:W-:-:S04]  /*19090*/  SHF.R.U32.HI R0, RZ, 0x3, R0 ;  /* 0x00000003ff007819 */ /* 0x000fc80000011600 */
[----:B------:R-:W-:Y:S01]  /*190a0*/  LOP3.LUT R0, R2, R0, RZ, 0x3c, !PT ;  /* 0x0000000002007212 */ /* 0x000fe200078e3cff */
[----:B------:R-:W-:-:S04]  /*190b0*/  IMAD R2, R187, 0x400, R47 ;  /* 0x00000400bb027824 */ /* 0x000fc800078e022f */
[----:B------:R-:W-:Y:S01]  /*190c0*/  IMAD R0, R186, 0x200, R0 ;  /* 0x00000200ba007824 */ /* 0x000fe200078e0200 */
[----:B------:R-:W-:-:S04]  /*190d0*/  LEA R215, R2, UR4, 0x1 ;  /* 0x0000000402d77c11 */ /* 0x000fc8000f8e08ff */
[----:B------:R-:W-:Y:S01]  /*190e0*/  LEA R208, R0, UR4, 0x1 ;  /* 0x0000000400d07c11 */ /* 0x000fe2000f8e08ff */
[----:B------:R-:W-:Y:S01]  /*190f0*/  LDSM.16.M88.4 R4, [R215] ;  /* 0x00000000d704783b */ /* 0x000fe20000000200 */
[--C-:B------:R-:W-:Y:S02]  /*19100*/  IMAD R216, R48, 0x2, R215.reuse ;  /* 0x0000000230d87824 */ /* 0x100fe400078e02d7 */
[----:B------:R-:W-:Y:S01]  /*19110*/  IMAD R218, R46, 0x2, R215 ;  /* 0x000000022eda7824 */ /* 0x000fe200078e02d7 */
[----:B------:R-:W1:Y:S01]  /*19120*/  LDSM.16.M88.4 R16, [R208+0x8000] ;  /* 0x00800000d010783b */ /* 0x000e620000000200 */
[C---:B------:R-:W-:Y:S02]  /*19130*/  VIADD R0, R208.reuse, 0x8000 ;  /* 0x00008000d0007836 */ /* 0x040fe40000000000 */
[----:B------:R-:W-:Y:S01]  /*19140*/  VIADD R219, R208, 0x8020 ;  /* 0x00008020d0db7836 */ /* 0x000fe20000000000 */
[----:B------:R-:W3:Y:S01]  /*19150*/  LDSM.16.M88.4 R12, [R208+0x8800] ;  /* 0x00880000d00c783b */ /* 0x000ee20000000200 */
[----:B------:R-:W-:-:S02]  /*19160*/  @P1 VIADD R219, R0, 0xffffffe0 ;  /* 0xffffffe000db1836 */ /* 0x000fc40000000000 */
[----:B------:R-:W-:Y:S01]  /*19170*/  IMAD.MOV.U32 R0, RZ, RZ, 0x40 ;  /* 0x00000040ff007424 */ /* 0x000fe200078e00ff */
[----:B------:R-:W5:Y:S01]  /*19180*/  LDSM.16.M88.4 R20, [R208+0x9000] ;  /* 0x00900000d014783b */ /* 0x000f620000000200 */
[----:B------:R-:W-:Y:S01]  /*19190*/  IMAD R217, R46, 0x2, R216 ;  /* 0x000000022ed97824 */ /* 0x000fe200078e02d8 */
[C---:B------:R-:W-:Y:S01]  /*191a0*/  IADD3 R231, R219.reuse, 0x2000, RZ ;  /* 0x00002000dbe77810 */ /* 0x040fe20007ffe0ff */
[C---:B------:R-:W-:Y:S01]  /*191b0*/  VIADD R234, R219.reuse, 0x800 ;  /* 0x00000800dbea7836 */ /* 0x040fe20000000000 */
[----:B------:R-:W4:Y:S01]  /*191c0*/  LDSM.16.M88.4 R52, [R208+0x9800] ;  /* 0x00980000d034783b */ /* 0x000f220000000200 */
[----:B------:R-:W-:Y:S01]  /*191d0*/  SEL R0, R0, 0xffffffc0, !P2 ;  /* 0xffffffc000007807 */ /* 0x000fe20005000000 */
[C---:B------:R-:W-:Y:S02]  /*191e0*/  VIADD R233, R219.reuse, 0x1000 ;  /* 0x00001000dbe97836 */ /* 0x040fe40000000000 */
[----:B------:R-:W-:Y:S01]  /*191f0*/  LDSM.16.M88.4 R8, [R216] ;  /* 0x00000000d808783b */ /* 0x000fe20000000200 */
[----:B------:R-:W-:-:S02]  /*19200*/  VIADD R232, R219, 0x1800 ;  /* 0x00001800dbe87836 */ /* 0x000fc40000000000 */
[----:B------:R-:W-:Y:S01]  /*19210*/  IMAD.IADD R214, R208, 0x1, R0 ;  /* 0x00000001d0d67824 */ /* 0x000fe200078e0200 */
[----:B------:R-:W2:Y:S01]  /*19220*/  LDSM.16.M88.4 R40, [R219] ;  /* 0x00000000db28783b */ /* 0x000ea20000000200 */
[----:B------:R-:W-:Y:S01]  /*19230*/  IMAD.IADD R213, R0, 0x1, R219 ;  /* 0x0000000100d57824 */ /* 0x000fe200078e02db */
[----:B------:R-:W-:Y:S01]  /*19240*/  SHF.R.S32.HI R0, RZ, 0x1f, R29 ;  /* 0x0000001fff007819 */ /* 0x000fe2000001141d */
[C---:B------:R-:W-:Y:S01]  /*19250*/  VIADD R230, R219.reuse, 0x2800 ;  /* 0x00002800dbe67836 */ /* 0x040fe20000000000 */
[----:B------:R-:W2:Y:S01]  /*19260*/  LDSM.16.M88.4 R60, [R219+0x800] ;  /* 0x00080000db3c783b */ /* 0x000ea20000000200 */
[C---:B------:R-:W-:Y:S01]  /*19270*/  VIADD R229, R219.reuse, 0x3000 ;  /* 0x00003000dbe57836 */ /* 0x040fe20000000000 */
[----:B------:R-:W-:Y:S01]  /*19280*/  LEA.HI R0, R0, R29, RZ, 0x2 ;  /* 0x0000001d00007211 */ /* 0x000fe200078f10ff */
[C---:B------:R-:W-:Y:S01]  /*19290*/  VIADD R228, R219.reuse, 0x3800 ;  /* 0x00003800dbe47836 */ /* 0x040fe20000000000 */
[----:B------:R-:W2:Y:S01]  /*192a0*/  LDSM.16.M88.4 R68, [R219+0x1000] ;  /* 0x00100000db44783b */ /* 0x000ea20000000200 */
[C---:B------:R-:W-:Y:S01]  /*192b0*/  VIADD R227, R219.reuse, 0x4000 ;  /* 0x00004000dbe37836 */ /* 0x040fe20000000000 */
[----:B------:R-:W-:Y:S01]  /*192c0*/  SHF.R.S32.HI R0, RZ, 0x2, R0 ;  /* 0x00000002ff007819 */ /* 0x000fe20000011400 */
[C---:B------:R-:W-:Y:S01]  /*192d0*/  VIADD R226, R219.reuse, 0x4800 ;  /* 0x00004800dbe27836 */ /* 0x040fe20000000000 */
[----:B------:R-:W2:Y:S01]  /*192e0*/  LDSM.16.M88.4 R84, [R219+0x1800] ;  /* 0x00180000db54783b */ /* 0x000ea20000000200 */
[----:B------:R-:W-:-:S02]  /*192f0*/  VIADD R225, R219, 0x5000 ;  /* 0x00005000dbe17836 */ /* 0x000fc40000000000 */
[----:B------:R-:W-:Y:S01]  /*19300*/  IMAD R0, R187, 0x10, R0 ;  /* 0x00000010bb007824 */ /* 0x000fe200078e0200 */
[----:B------:R-:W-:Y:S01]  /*19310*/  LDSM.16.M88.4 R96, [R214+0x8000] ;  /* 0x00800000d660783b */ /* 0x000fe20000000200 */
[----:B------:R-:W-:Y:S02]  /*19320*/  VIADD R224, R219, 0x5800 ;  /* 0x00005800dbe07836 */ /* 0x000fe40000000000 */
[----:B------:R-:W-:Y:S01]  /*19330*/  IMAD.IADD R3, R189, 0x1, R0 ;  /* 0x00000001bd037824 */ /* 0x000fe200078e0200 */
[C---:B-1----:R-:W-:Y:S01]  /*19340*/  HMMA.16816.F32.BF16 R32, R4.reuse, R16, RZ ;  /* 0x000000100420723c */ /* 0x042fe200000418ff */
[----:B------:R-:W-:Y:S01]  /*19350*/  LDSM.16.M88.4 R92, [R214+0x8800] ;  /* 0x00880000d65c783b */ /* 0x000fe20000000200 */
[C---:B------:R-:W-:Y:S02]  /*19360*/  VIADD R223, R219.reuse, 0x6000 ;  /* 0x00006000dbdf7836 */ /* 0x040fe40000000000 */
[----:B------:R-:W-:Y:S01]  /*19370*/  IADD3 R0, R236, R3, -R191 ;  /* 0x00000003ec007210 */ /* 0x000fe20007ffe8bf */
[----:B------:R-:W-:Y:S01]  /*19380*/  LDSM.16.M88.4 R88, [R214+0x9000] ;  /* 0x00900000d658783b */ /* 0x000fe20000000200 */
[----:B------:R-:W-:Y:S01]  /*19390*/  HMMA.16816.F32.BF16 R16, R4, R18, RZ ;  /* 0x000000120410723c */ /* 0x000fe200000418ff */
[----:B------:R-:W-:-:S02]  /*193a0*/  VIADD R222, R219, 0x6800 ;  /* 0x00006800dbde7836 */ /* 0x000fc40000000000 */
[----:B------:R-:W-:Y:S01]  /*193b0*/  LDSM.16.M88.4 R100, [R214+0x9800] ;  /* 0x00980000d664783b */ /* 0x000fe20000000200 */
[C---:B------:R-:W-:Y:S02]  /*193c0*/  VIADD R221, R219.reuse, 0x7000 ;  /* 0x00007000dbdd7836 */ /* 0x040fe40000000000 */
[----:B---3--:R-:W-:Y:S01]  /*193d0*/  HMMA.16816.F32.BF16 R24, R4, R12, RZ ;  /* 0x0000000c0418723c */ /* 0x008fe200000418ff */
[----:B------:R-:W-:Y:S01]  /*193e0*/  LDSM.16.M88.4 R104, [R213] ;  /* 0x00000000d568783b */ /* 0x000fe20000000200 */
[----:B------:R-:W-:-:S03]  /*193f0*/  VIADD R220, R219, 0x7800 ;  /* 0x00007800dbdc7836 */ /* 0x000fc60000000000 */
[----:B------:R-:W-:Y:S01]  /*19400*/  STL [R1+0x4], R3 ;  /* 0x0000040301007387 */ /* 0x000fe20000100800 */
[C---:B------:R-:W-:Y:S03]  /*19410*/  HMMA.16816.F32.BF16 R36, R4.reuse, R14, RZ ;  /* 0x0000000e0424723c */ /* 0x040fe600000418ff */
[----:B------:R-:W1:Y:S03]  /*19420*/  LDSM.16.M88.4 R12, [R218] ;  /* 0x00000000da0c783b */ /* 0x000e660000000200 */
[C---:B-----5:R-:W-:Y:S06]  /*19430*/  HMMA.16816.F32.BF16 R56, R4.reuse, R20, RZ ;  /* 0x000000140438723c */ /* 0x060fec00000418ff */
[C---:B------:R-:W-:Y:S06]  /*19440*/  HMMA.16816.F32.BF16 R64, R4.reuse, R22, RZ ;  /* 0x000000160440723c */ /* 0x040fec00000418ff */
[C---:B----4-:R-:W-:Y:S06]  /*19450*/  HMMA.16816.F32.BF16 R76, R4.reuse, R52, RZ ;  /* 0x00000034044c723c */ /* 0x050fec00000418ff */
[----:B------:R-:W-:Y:S01]  /*19460*/  HMMA.16816.F32.BF16 R80, R4, R54, RZ ;  /* 0x000000360450723c */ /* 0x000fe200000418ff */
[----:B------:R-:W3:Y:S05]  /*19470*/  LDSM.16.M88.4 R4, [R217] ;  /* 0x00000000d904783b */ /* 0x000eea0000000200 */
[C---:B--2---:R-:W-:Y:S06]  /*19480*/  HMMA.16816.F32.BF16 R72, R8.reuse, R40, R32 ;  /* 0x000000280848723c */ /* 0x044fec0000041820 */
[C---:B------:R-:W-:Y:S06]  /*19490*/  HMMA.16816.F32.BF16 R20, R8.reuse, R42, R16 ;  /* 0x0000002a0814723c */ /* 0x040fec0000041810 */
[C---:B------:R-:W-:Y:S06]  /*194a0*/  HMMA.16816.F32.BF16 R16, R8.reuse, R60, R24 ;  /* 0x0000003c0810723c */ /* 0x040fec0000041818 */
[C---:B------:R-:W-:Y:S01]  /*194b0*/  HMMA.16816.F32.BF16 R32, R8.reuse, R62, R36 ;  /* 0x0000003e0820723c */ /* 0x040fe20000041824 */
[----:B------:R-:W-:Y:S05]  /*194c0*/  LDSM.16.M88.4 R60, [R213+0x1000] ;  /* 0x00100000d53c783b */ /* 0x000fea0000000200 */
[C---:B------:R-:W-:Y:S06]  /*194d0*/  HMMA.16816.F32.BF16 R36, R8.reuse, R68, R56 ;  /* 0x000000440824723c */ /* 0x040fec0000041838 */
[C---:B------:R-:W-:Y:S01]  /*194e0*/  HMMA.16816.F32.BF16 R40, R8.reuse, R70, R64 ;  /* 0x000000460828723c */ /* 0x040fe20000041840 */
[----:B------:R-:W2:Y:S05]  /*194f0*/  LDSM.16.M88.4 R68, [R213+0x800] ;  /* 0x00080000d544783b */ /* 0x000eaa0000000200 */
[C---:B------:R-:W-:Y:S01]  /*19500*/  HMMA.16816.F32.BF16 R52, R8.reuse, R84, R76 ;  /* 0x000000540834723c */ /* 0x040fe2000004184c */
[----:B------:R-:W-:Y:S05]  /*19510*/  LDSM.16.M88.4 R76, [R208+0xa800] ;  /* 0x00a80000d04c783b */ /* 0x000fea0000000200 */
[----:B------:R-:W-:Y:S01]  /*19520*/  HMMA.16816.F32.BF16 R56, R8, R86, R80 ;  /* 0x000000560838723c */ /* 0x000fe20000041850 */
[----:B------:R-:W-:Y:S04]  /*19530*/  LDSM.16.M88.4 R8, [R215+0x2000] ;  /* 0x00200000d708783b */ /* 0x000fe80000000200 */
[----:B------:R-:W-:Y:S01]  /*19540*/  LDSM.16.M88.4 R80, [R208+0xa000] ;  /* 0x00a00000d050783b */ /* 0x000fe20000000200 */
[C---:B-1----:R-:W-:Y:S03]  /*19550*/  HMMA.16816.F32.BF16 R64, R12.reuse, R96, R72 ;  /* 0x000000600c40723c */ /* 0x042fe60000041848 */
[----:B------:R-:W1:Y:S03]  /*19560*/  LDSM.16.M88.4 R72, [R213+0x1800] ;  /* 0x00180000d548783b */ /* 0x000e660000000200 */
[C---:B------:R-:W-:Y:S01]  /*19570*/  HMMA.16816.F32.BF16 R24, R12.reuse, R98, R20 ;  /* 0x000000620c18723c */ /* 0x040fe20000041814 */
[----:B------:R-:W4:Y:S04]  /*19580*/  LDSM.16.M88.4 R84, [R208+0xb000] ;  /* 0x00b00000d054783b */ /* 0x000f280000000200 */
[----:B------:R-:W-:Y:S01]  /*19590*/  LDSM.16.M88.4 R96, [R219+0x4000] ;  /* 0x00400000db60783b */ /* 0x000fe20000000200 */
[C---:B------:R-:W-:Y:S06]  /*195a0*/  HMMA.16816.F32.BF16 R20, R12.reuse, R92, R16 ;  /* 0x0000005c0c14723c */ /* 0x040fec0000041810 */
[C---:B------:R-:W-:Y:S01]  /*195b0*/  HMMA.16816.F32.BF16 R16, R12.reuse, R94, R32 ;  /* 0x0000005e0c10723c */ /* 0x040fe20000041820 */
[----:B------:R-:W-:Y:S05]  /*195c0*/  LDSM.16.M88.4 R92, [R219+0x2000] ;  /* 0x00200000db5c783b */ /* 0x000fea0000000200 */
[C---:B------:R-:W-:Y:S06]  /*195d0*/  HMMA.16816.F32.BF16 R36, R12.reuse, R88, R36 ;  /* 0x000000580c24723c */ /* 0x040fec0000041824 */
[C---:B------:R-:W-:Y:S01]  /*195e0*/  HMMA.16816.F32.BF16 R40, R12.reuse, R90, R40 ;  /* 0x0000005a0c28723c */ /* 0x040fe20000041828 */
[----:B------:R-:W5:Y:S05]  /*195f0*/  LDSM.16.M88.4 R88, [R208+0xb800] ;  /* 0x00b80000d058783b */ /* 0x000f6a0000000200 */
[C---:B------:R-:W-:Y:S06]  /*19600*/  HMMA.16816.F32.BF16 R52, R12.reuse, R100, R52 ;  /* 0x000000640c34723c */ /* 0x040fec0000041834 */
[----:B------:R-:W-:Y:S06]  /*19610*/  HMMA.16816.F32.BF16 R56, R12, R102, R56 ;  /* 0x000000660c38723c */ /* 0x000fec0000041838 */
[C---:B---3--:R-:W-:Y:S06]  /*19620*/  HMMA.16816.F32.BF16 R64, R4.reuse, R104, R64 ;  /* 0x000000680440723c */ /* 0x048fec0000041840 */
[C---:B------:R-:W-:Y:S06]  /*19630*/  HMMA.16816.F32.BF16 R32, R4.reuse, R106, R24 ;  /* 0x0000006a0420723c */ /* 0x040fec0000041818 */
[C---:B--2---:R-:W-:Y:S06]  /*19640*/  HMMA.16816.F32.BF16 R24, R4.reuse, R68, R20 ;  /* 0x000000440418723c */ /* 0x044fec0000041814 */
[C---:B------:R-:W-:Y:S01]  /*19650*/  HMMA.16816.F32.BF16 R20, R4.reuse, R70, R16 ;  /* 0x000000460414723c */ /* 0x040fe20000041810 */
[----:B------:R-:W2:Y:S04]  /*19660*/  LDSM.16.M88.4 R16, [R216+0x2000] ;  /* 0x00200000d810783b */ /* 0x000ea80000000200 */
[----:B------:R-:W3:Y:S01]  /*19670*/  LDSM.16.M88.4 R68, [R219+0x2800] ;  /* 0x00280000db44783b */ /* 0x000ee20000000200 */
[C---:B------:R-:W-:Y:S06]  /*19680*/  HMMA.16816.F32.BF16 R12, R4.reuse, R60, R36 ;  /* 0x0000003c040c723c */ /* 0x040fec0000041824 */
[C---:B------:R-:W-:Y:S01]  /*19690*/  HMMA.16816.F32.BF16 R40, R4.reuse, R62, R40 ;  /* 0x0000003e0428723c */ /* 0x040fe20000041828 */
[----:B------:R-:W3:Y:S05]  /*196a0*/  LDSM.16.M88.4 R60, [R219+0x3000] ;  /* 0x00300000db3c783b */ /* 0x000eea0000000200 */
[C---:B-1----:R-:W-:Y:S06]  /*196b0*/  HMMA.16816.F32.BF16 R52, R4.reuse, R72, R52 ;  /* 0x000000480434723c */ /* 0x042fec0000041834 */
[----:B------:R-:W-:Y:S01]  /*196c0*/  HMMA.16816.F32.BF16 R56, R4, R74, R56 ;  /* 0x0000004a0438723c */ /* 0x000fe20000041838 */
[----:B------:R-:W1:Y:S04]  /*196d0*/  LDSM.16.M88.4 R72, [R219+0x3800] ;  /* 0x00380000db48783b */ /* 0x000e680000000200 */
[----:B------:R-:W-:Y:S01]  /*196e0*/  LDSM.16.M88.4 R4, [R218+0x2000] ;  /* 0x00200000da04783b */ /* 0x000fe20000000200 */
[C---:B------:R-:W-:Y:S06]  /*196f0*/  HMMA.16816.F32.BF16 R64, R8.reuse, R80, R64 ;  /* 0x000000500840723c */ /* 0x040fec0000041840 */
[C---:B------:R-:W-:Y:S01]  /*19700*/  HMMA.16816.F32.BF16 R36, R8.reuse, R82, R32 ;  /* 0x000000520824723c */ /* 0x040fe20000041820 */
[----:B------:R-:W1:Y:S05]  /*19710*/  LDSM.16.M88.4 R80, [R214+0xa000] ;  /* 0x00a00000d650783b */ /* 0x000e6a0000000200 */
[C---:B------:R-:W-:Y:S06]  /*19720*/  HMMA.16816.F32.BF16 R32, R8.reuse, R76, R24 ;  /* 0x0000004c0820723c */ /* 0x040fec0000041818 */
[C---:B------:R-:W-:Y:S01]  /*19730*/  HMMA.16816.F32.BF16 R24, R8.reuse, R78, R20 ;  /* 0x0000004e0818723c */ /* 0x040fe20000041814 */
[----:B------:R-:W1:Y:S05]  /*19740*/  LDSM.16.M88.4 R76, [R214+0xa800] ;  /* 0x00a80000d64c783b */ /* 0x000e6a0000000200 */
[C---:B----4-:R-:W-:Y:S06]  /*19750*/  HMMA.16816.F32.BF16 R20, R8.reuse, R84, R12 ;  /* 0x000000540814723c */ /* 0x050fec000004180c */
[C---:B------:R-:W-:Y:S01]  /*19760*/  HMMA.16816.F32.BF16 R12, R8.reuse, R86, R40 ;  /* 0x00000056080c723c */ /* 0x040fe20000041828 */
[----:B------:R-:W4:Y:S05]  /*19770*/  LDSM.16.M88.4 R84, [R214+0xb000] ;  /* 0x00b00000d654783b */ /* 0x000f2a0000000200 */
[C---:B-----5:R-:W-:Y:S06]  /*19780*/  HMMA.16816.F32.BF16 R52, R8.reuse, R88, R52 ;  /* 0x000000580834723c */ /* 0x060fec0000041834 */
[----:B------:R-:W-:Y:S01]  /*19790*/  HMMA.16816.F32.BF16 R56, R8, R90, R56 ;  /* 0x0000005a0838723c */ /* 0x000fe20000041838 */
[----:B------:R-:W5:Y:S05]  /*197a0*/  LDSM.16.M88.4 R88, [R214+0xb800] ;  /* 0x00b80000d658783b */ /* 0x000f6a0000000200 */
[C---:B--2---:R-:W-:Y:S06]  /*197b0*/  HMMA.16816.F32.BF16 R64, R16.reuse, R92, R64 ;  /* 0x0000005c1040723c */ /* 0x044fec0000041840 */
[C---:B------:R-:W-:Y:S01]  /*197c0*/  HMMA.16816.F32.BF16 R40, R16.reuse, R94, R36 ;  /* 0x0000005e1028723c */ /* 0x040fe20000041824 */
[----:B------:R-:W-:Y:S05]  /*197d0*/  LDSM.16.M88.4 R92, [R208+0xc000] ;  /* 0x00c00000d05c783b */ /* 0x000fea0000000200 */
[C---:B---3--:R-:W-:Y:S06]  /*197e0*/  HMMA.16816.F32.BF16 R36, R16.reuse, R68, R32 ;  /* 0x000000441024723c */ /* 0x048fec0000041820 */
[C---:B------:R-:W-:Y:S01]  /*197f0*/  HMMA.16816.F32.BF16 R32, R16.reuse, R70, R24 ;  /* 0x000000461020723c */ /* 0x040fe20000041818 */
[----:B------:R-:W-:Y:S05]  /*19800*/  LDSM.16.M88.4 R68, [R213+0x3000] ;  /* 0x00300000d544783b */ /* 0x000fea0000000200 */
[C---:B------:R-:W-:Y:S06]  /*19810*/  HMMA.16816.F32.BF16 R24, R16.reuse, R60, R20 ;  /* 0x0000003c1018723c */ /* 0x040fec0000041814 */
[C---:B------:R-:W-:Y:S01]  /*19820*/  HMMA.16816.F32.BF16 R20, R16.reuse, R62, R12 ;  /* 0x0000003e1014723c */ /* 0x040fe2000004180c */
[----:B------:R-:W-:Y:S04]  /*19830*/  LDSM.16.M88.4 R12, [R217+0x2000] ;  /* 0x00200000d90c783b */ /* 0x000fe80000000200 */
[----:B------:R-:W2:Y:S01]  /*19840*/  LDSM.16.M88.4 R60, [R213+0x2000] ;  /* 0x00200000d53c783b */ /* 0x000ea20000000200 */
[C---:B-1----:R-:W-:Y:S06]  /*19850*/  HMMA.16816.F32.BF16 R8, R16.reuse, R72, R52 ;  /* 0x000000481008723c */ /* 0x042fec0000041834 */
[----:B------:R-:W-:Y:S01]  /*19860*/  HMMA.16816.F32.BF16 R52, R16, R74, R56 ;  /* 0x0000004a1034723c */ /* 0x000fe20000041838 */
[----:B------:R-:W1:Y:S04]  /*19870*/  LDSM.16.M88.4 R72, [R213+0x2800] ;  /* 0x00280000d548783b */ /* 0x000e680000000200 */
        /* <DEDUP_REMOVED lines=8> */
[C---:B-----5:R-:W-:Y:S06]  /*19900*/  HMMA.16816.F32.BF16 R8, R4.reuse, R88, R8 ;  /* 0x000000580408723c */ /* 0x060fec0000041808 */
[C---:B------:R-:W-:Y:S01]  /*19910*/  HMMA.16816.F32.BF16 R20, R4.reuse, R86, R20 ;  /* 0x000000560414723c */ /* 0x040fe20000041814 */
[----:B------:R-:W4:Y:S05]  /*19920*/  LDSM.16.M88.4 R84, [R208+0xc800] ;  /* 0x00c80000d054783b */ /* 0x000f2a0000000200 */
[----:B------:R-:W-:Y:S01]  /*19930*/  HMMA.16816.F32.BF16 R4, R4, R90, R52 ;  /* 0x0000005a0404723c */ /* 0x000fe20000041834 */
[----:B------:R-:W5:Y:S05]  /*19940*/  LDSM.16.M88.4 R88, [R208+0xd800] ;  /* 0x00d80000d058783b */ /* 0x000f6a0000000200 */
[C---:B--2---:R-:W-:Y:S06]  /*19950*/  HMMA.16816.F32.BF16 R64, R12.reuse, R60, R64 ;  /* 0x0000003c0c40723c */ /* 0x044fec0000041840 */
[C---:B------:R-:W-:Y:S06]  /*19960*/  HMMA.16816.F32.BF16 R56, R12.reuse, R62, R40 ;  /* 0x0000003e0c38723c */ /* 0x040fec0000041828 */
[C---:B-1----:R-:W-:Y:S06]  /*19970*/  HMMA.16816.F32.BF16 R60, R12.reuse, R72, R36 ;  /* 0x000000480c3c723c */ /* 0x042fec0000041824 */
[C---:B------:R-:W-:Y:S01]  /*19980*/  HMMA.16816.F32.BF16 R52, R12.reuse, R74, R32 ;  /* 0x0000004a0c34723c */ /* 0x040fe20000041820 */
[----:B------:R-:W-:Y:S05]  /*19990*/  LDSM.16.M88.4 R72, [R219+0x4800] ;  /* 0x00480000db48783b */ /* 0x000fea0000000200 */
[C---:B------:R-:W-:Y:S06]  /*199a0*/  HMMA.16816.F32.BF16 R40, R12.reuse, R68, R24 ;  /* 0x000000440c28723c */ /* 0x040fec0000041818 */
[C---:B---3--:R-:W-:Y:S01]  /*199b0*/  HMMA.16816.F32.BF16 R24, R12.reuse, R80, R8 ;  /* 0x000000500c18723c */ /* 0x048fe20000041808 */
[----:B------:R-:W1:Y:S05]  /*199c0*/  LDSM.16.M88.4 R8, [R216+0x4000] ;  /* 0x00400000d808783b */ /* 0x000e6a0000000200 */
[C---:B------:R-:W-:Y:S06]  /*199d0*/  HMMA.16816.F32.BF16 R32, R12.reuse, R70, R20 ;  /* 0x000000460c20723c */ /* 0x040fec0000041814 */
[----:B------:R-:W-:Y:S01]  /*199e0*/  HMMA.16816.F32.BF16 R20, R12, R82, R4 ;  /* 0x000000520c14723c */ /* 0x000fe20000041804 */
[----:B------:R-:W-:Y:S04]  /*199f0*/  LDSM.16.M88.4 R80, [R219+0x5800] ;  /* 0x00580000db50783b */ /* 0x000fe80000000200 */
[----:B------:R-:W-:Y:S01]  /*19a00*/  LDSM.16.M88.4 R4, [R218+0x4000] ;  /* 0x00400000da04783b */ /* 0x000fe20000000200 */
[C---:B------:R-:W-:Y:S06]  /*19a10*/  HMMA.16816.F32.BF16 R12, R16.reuse, R92, R64 ;  /* 0x0000005c100c723c */ /* 0x040fec0000041840 */
        /* <DEDUP_REMOVED lines=8> */
[C---:B-----5:R-:W-:Y:S06]  /*19aa0*/  HMMA.16816.F32.BF16 R64, R16.reuse, R88, R24 ;  /* 0x000000581040723c */ /* 0x060fec0000041818 */
[----:B------:R-:W-:Y:S01]  /*19ab0*/  HMMA.16816.F32.BF16 R32, R16, R90, R20 ;  /* 0x0000005a1020723c */ /* 0x000fe20000041814 */
[----:B------:R-:W-:Y:S04]  /*19ac0*/  LDSM.16.M88.4 R16, [R217+0x4000] ;  /* 0x00400000d910783b */ /* 0x000fe80000000200 */
[----:B------:R-:W-:Y:S01]  /*19ad0*/  LDSM.16.M88.4 R88, [R213+0x4800] ;  /* 0x00480000d558783b */ /* 0x000fe20000000200 */
[C---:B-1----:R-:W-:Y:S06]  /*19ae0*/  HMMA.16816.F32.BF16 R24, R8.reuse, R96, R12 ;  /* 0x000000600818723c */ /* 0x042fec000004180c */
[C---:B------:R-:W-:Y:S01]  /*19af0*/  HMMA.16816.F32.BF16 R12, R8.reuse, R72, R60 ;  /* 0x00000048080c723c */ /* 0x040fe2000004183c */
[----:B------:R-:W1:Y:S05]  /*19b00*/  LDSM.16.M88.4 R60, [R214+0xd000] ;  /* 0x00d00000d63c783b */ /* 0x000e6a0000000200 */
[C---:B------:R-:W-:Y:S01]  /*19b10*/  HMMA.16816.F32.BF16 R40, R8.reuse, R74, R56 ;  /* 0x0000004a0828723c */ /* 0x040fe20000041838 */
[----:B------:R-:W5:Y:S05]  /*19b20*/  LDSM.16.M88.4 R72, [R214+0xd800] ;  /* 0x00d80000d648783b */ /* 0x000f6a0000000200 */
[C---:B------:R-:W-:Y:S01]  /*19b30*/  HMMA.16816.F32.BF16 R20, R8.reuse, R98, R36 ;  /* 0x000000620814723c */ /* 0x040fe20000041824 */
[----:B------:R-:W5:Y:S05]  /*19b40*/  LDSM.16.M88.4 R96, [R213+0x4000] ;  /* 0x00400000d560783b */ /* 0x000f6a0000000200 */
[C---:B--2---:R-:W-:Y:S06]  /*19b50*/  HMMA.16816.F32.BF16 R52, R8.reuse, R92, R52 ;  /* 0x0000005c0834723c */ /* 0x044fec0000041834 */
[C---:B------:R-:W-:Y:S01]  /*19b60*/  HMMA.16816.F32.BF16 R56, R8.reuse, R94, R68 ;  /* 0x0000005e0838723c */ /* 0x040fe20000041844 */
[----:B------:R-:W-:Y:S04]  /*19b70*/  LDSM.16.M88.4 R92, [R213+0x5800] ;  /* 0x00580000d55c783b */ /* 0x000fe80000000200 */
[----:B------:R-:W-:Y:S01]  /*19b80*/  LDSM.16.M88.4 R68, [R208+0xe000] ;  /* 0x00e00000d044783b */ /* 0x000fe20000000200 */
[C---:B------:R-:W-:Y:S06]  /*19b90*/  HMMA.16816.F32.BF16 R64, R8.reuse, R80, R64 ;  /* 0x000000500840723c */ /* 0x040fec0000041840 */
[----:B------:R-:W-:Y:S01]  /*19ba0*/  HMMA.16816.F32.BF16 R36, R8, R82, R32 ;  /* 0x000000520824723c */ /* 0x000fe20000041820 */
[----:B------:R-:W2:Y:S05]  /*19bb0*/  LDSM.16.M88.4 R80, [R213+0x5000] ;  /* 0x00500000d550783b */ /* 0x000eaa0000000200 */
[C---:B---3--:R-:W-:Y:S06]  /*19bc0*/  HMMA.16816.F32.BF16 R32, R4.reuse, R84, R24 ;  /* 0x000000540420723c */ /* 0x048fec0000041818 */
[C---:B------:R-:W-:Y:S01]  /*19bd0*/  HMMA.16816.F32.BF16 R24, R4.reuse, R86, R20 ;  /* 0x000000560418723c */ /* 0x040fe20000041814 */
[----:B------:R-:W-:Y:S05]  /*19be0*/  LDSM.16.M88.4 R84, [R208+0xf800] ;  /* 0x00f80000d054783b */ /* 0x000fea0000000200 */
[C---:B----4-:R-:W-:Y:S06]  /*19bf0*/  HMMA.16816.F32.BF16 R20, R4.reuse, R76, R12 ;  /* 0x0000004c0414723c */ /* 0x050fec000004180c */
[C---:B-1----:R-:W-:Y:S06]  /*19c00*/  HMMA.16816.F32.BF16 R8, R4.reuse, R60, R52 ;  /* 0x0000003c0408723c */ /* 0x042fec0000041834 */
[C---:B------:R-:W-:Y:S01]  /*19c10*/  HMMA.16816.F32.BF16 R12, R4.reuse, R78, R40 ;  /* 0x0000004e040c723c */ /* 0x040fe20000041828 */
[----:B------:R-:W-:Y:S05]  /*19c20*/  LDSM.16.M88.4 R76, [R208+0xe800] ;  /* 0x00e80000d04c783b */ /* 0x000fea0000000200 */
[C---:B------:R-:W-:Y:S06]  /*19c30*/  HMMA.16816.F32.BF16 R52, R4.reuse, R62, R56 ;  /* 0x0000003e0434723c */ /* 0x040fec0000041838 */
[C---:B-----5:R-:W-:Y:S06]  /*19c40*/  HMMA.16816.F32.BF16 R64, R4.reuse, R72, R64 ;  /* 0x000000480440723c */ /* 0x060fec0000041840 */
[----:B------:R-:W-:Y:S01]  /*19c50*/  HMMA.16816.F32.BF16 R56, R4, R74, R36 ;  /* 0x0000004a0438723c */ /* 0x000fe20000041824 */
[----:B------:R-:W1:Y:S04]  /*19c60*/  LDSM.16.M88.4 R4, [R215+0x6000] ;  /* 0x00600000d704783b */ /* 0x000e680000000200 */
[----:B------:R-:W3:Y:S01]  /*19c70*/  LDSM.16.M88.4 R72, [R208+0xf000] ;  /* 0x00f00000d048783b */ /* 0x000ee20000000200 */
[C---:B------:R-:W-:Y:S06]  /*19c80*/  HMMA.16816.F32.BF16 R40, R16.reuse, R98, R24 ;  /* 0x000000621028723c */ /* 0x040fec0000041818 */
[C---:B------:R-:W-:Y:S01]  /*19c90*/  HMMA.16816.F32.BF16 R60, R16.reuse, R96, R32 ;  /* 0x00000060103c723c */ /* 0x040fe20000041820 */
[----:B------:R-:W-:Y:S05]  /*19ca0*/  LDSM.16.M88.4 R96, [R219+0x6800] ;  /* 0x00680000db60783b */ /* 0x000fea0000000200 */
[C---:B------:R-:W-:Y:S06]  /*19cb0*/  HMMA.16816.F32.BF16 R36, R16.reuse, R88, R20 ;  /* 0x000000581024723c */ /* 0x040fec0000041814 */
[C---:B--2---:R-:W-:Y:S06]  /*19cc0*/  HMMA.16816.F32.BF16 R24, R16.reuse, R80, R8 ;  /* 0x000000501018723c */ /* 0x044fec0000041808 */
[C---:B------:R-:W-:Y:S01]  /*19cd0*/  HMMA.16816.F32.BF16 R32, R16.reuse, R90, R12 ;  /* 0x0000005a1020723c */ /* 0x040fe2000004180c */
[----:B------:R-:W-:Y:S04]  /*19ce0*/  LDSM.16.M88.4 R12, [R216+0x6000] ;  /* 0x00600000d80c783b */ /* 0x000fe80000000200 */
[----:B------:R-:W2:Y:S01]  /*19cf0*/  LDSM.16.M88.4 R88, [R219+0x6000] ;  /* 0x00600000db58783b */ /* 0x000ea20000000200 */
[C---:B------:R-:W-:Y:S03]  /*19d00*/  HMMA.16816.F32.BF16 R20, R16.reuse, R82, R52 ;  /* 0x000000521014723c */ /* 0x040fe60000041834 */
[----:B------:R-:W-:Y:S03]  /*19d10*/  LDSM.16.M88.4 R80, [R219+0x7800] ;  /* 0x00780000db50783b */ /* 0x000fe60000000200 */
[C---:B------:R-:W-:Y:S06]  /*19d20*/  HMMA.16816.F32.BF16 R8, R16.reuse, R92, R64 ;  /* 0x0000005c1008723c */ /* 0x040fec0000041840 */
[----:B------:R-:W-:Y:S01]  /*19d30*/  HMMA.16816.F32.BF16 R16, R16, R94, R56 ;  /* 0x0000005e1010723c */ /* 0x000fe20000041838 */
[----:B------:R-:W4:Y:S05]  /*19d40*/  LDSM.16.M88.4 R92, [R219+0x7000] ;  /* 0x00700000db5c783b */ /* 0x000f2a0000000200 */
[C---:B-1----:R-:W-:Y:S06]  /*19d50*/  HMMA.16816.F32.BF16 R56, R4.reuse, R70, R40 ;  /* 0x000000460438723c */ /* 0x042fec0000041828 */
[C---:B------:R-:W-:Y:S06]  /*19d60*/  HMMA.16816.F32.BF16 R60, R4.reuse, R68, R60 ;  /* 0x00000044043c723c */ /* 0x040fec000004183c */
[C---:B------:R-:W-:Y:S06]  /*19d70*/  HMMA.16816.F32.BF16 R52, R4.reuse, R76, R36 ;  /* 0x0000004c0434723c */ /* 0x040fec0000041824 */
[C---:B---3--:R-:W-:Y:S06]  /*19d80*/  HMMA.16816.F32.BF16 R40, R4.reuse, R72, R24 ;  /* 0x000000480428723c */ /* 0x048fec0000041818 */
[C---:B------:R-:W-:Y:S01]  /*19d90*/  HMMA.16816.F32.BF16 R36, R4.reuse, R78, R32 ;  /* 0x0000004e0424723c */ /* 0x040fe20000041820 */
[----:B------:R-:W-:Y:S05]  /*19da0*/  LDSM.16.M88.4 R76, [R214+0xe800] ;  /* 0x00e80000d64c783b */ /* 0x000fea0000000200 */
[C---:B------:R-:W-:Y:S01]  /*19db0*/  HMMA.16816.F32.BF16 R68, R4.reuse, R74, R20 ;  /* 0x0000004a0444723c */ /* 0x040fe20000041814 */
[----:B------:R-:W-:Y:S05]  /*19dc0*/  LDSM.16.M88.4 R72, [R214+0xe000] ;  /* 0x00e00000d648783b */ /* 0x000fea0000000200 */
[C---:B------:R-:W-:Y:S01]  /*19dd0*/  HMMA.16816.F32.BF16 R64, R4.reuse, R84, R8 ;  /* 0x000000540440723c */ /* 0x040fe20000041808 */
[----:B------:R-:W-:Y:S05]  /*19de0*/  LDSM.16.M88.4 R8, [R217+0x6000] ;  /* 0x00600000d908783b */ /* 0x000fea0000000200 */
        /* <DEDUP_REMOVED lines=8> */
[----:B------:R-:W5:Y:S05]  /*19e70*/  LDSM.16.M88.4 R96, [R213+0x6000] ;  /* 0x00600000d560783b */ /* 0x000f6a0000000200 */
[C---:B----4-:R-:W-:Y:S01]  /*19e80*/  HMMA.16816.F32.BF16 R52, R12.reuse, R94, R68 ;  /* 0x0000005e0c34723c */ /* 0x050fe20000041844 */
[----:B------:R-:W-:Y:S05]  /*19e90*/  LDSM.16.M88.4 R68, [R213+0x7000] ;  /* 0x00700000d544783b */ /* 0x000fea0000000200 */
[C---:B------:R-:W-:Y:S01]  /*19ea0*/  HMMA.16816.F32.BF16 R40, R12.reuse, R92, R40 ;  /* 0x0000005c0c28723c */ /* 0x040fe20000041828 */
[----:B------:R-:W4:Y:S05]  /*19eb0*/  LDSM.16.M88.4 R92, [R213+0x6800] ;  /* 0x00680000d55c783b */ /* 0x000f2a0000000200 */
[C---:B------:R-:W-:Y:S06]  /*19ec0*/  HMMA.16816.F32.BF16 R64, R12.reuse, R80, R64 ;  /* 0x000000500c40723c */ /* 0x040fec0000041840 */
[----:B------:R-:W-:Y:S06]  /*19ed0*/  HMMA.16816.F32.BF16 R60, R12, R82, R24 ;  /* 0x000000520c3c723c */ /* 0x000fec0000041818 */
[C---:B-1----:R-:W-:Y:S06]  /*19ee0*/  HMMA.16816.F32.BF16 R12, R4.reuse, R74, R16 ;  /* 0x0000004a040c723c */ /* 0x042fec0000041810 */
[C---:B------:R-:W-:Y:S06]  /*19ef0*/  HMMA.16816.F32.BF16 R56, R4.reuse, R72, R20 ;  /* 0x000000480438723c */ /* 0x040fec0000041814 */
[C---:B------:R-:W-:Y:S06]  /*19f00*/  HMMA.16816.F32.BF16 R16, R4.reuse, R76, R32 ;  /* 0x0000004c0410723c */ /* 0x040fec0000041820 */
[----:B---3--:R-:W-:Y:S01]  /*19f10*/  HMMA.16816.F32.BF16 R32, R4, R86, R52 ;  /* 0x000000560420723c */ /* 0x008fe20000041834 */
[----:B------:R-:W1:Y:S01]  /*19f20*/  LDSM.16.M88.4 R52, [R213+0x7800] ;  /* 0x00780000d534783b */ /* 0x000e620000000200 */
[----:B------:R-:W-:-:S04]  /*19f30*/  DEPBAR.LE SB0, 0x0 ;  /* 0x000080000000791a */ /* 0x000fc80000000000 */
[C---:B------:R-:W-:Y:S06]  /*19f40*/  HMMA.16816.F32.BF16 R24, R4.reuse, R84, R40 ;  /* 0x000000540418723c */ /* 0x040fec0000041828 */
[----:B--2---:R-:W-:Y:S06]  /*19f50*/  HMMA.16816.F32.BF16 R40, R4, R90, R60 ;  /* 0x0000005a0428723c */ /* 0x004fec000004183c */
[----:B-----5:R-:W-:Y:S06]  /*19f60*/  HMMA.16816.F32.BF16 R60, R8, R98, R12 ;  /* 0x00000062083c723c */ /* 0x020fec000004180c */
[----:B------:R-:W-:Y:S01]  /*19f70*/  HMMA.16816.F32.BF16 R20, R4, R78, R36 ;  /* 0x0000004e0414723c */ /* 0x000fe20000041824 */
[----:B------:R-:W-:-:S05]  /*19f80*/  IMAD.SHL.U32 R13, R188, 0x2, RZ ;  /* 0x00000002bc0d7824 */ /* 0x000fca00078e00ff */
[----:B------:R-:W-:Y:S01]  /*19f90*/  HMMA.16816.F32.BF16 R36, R4, R88, R64 ;  /* 0x000000580424723c */ /* 0x000fe20000041840 */
[----:B------:R-:W-:-:S04]  /*19fa0*/  LOP3.LUT R13, R13, 0x6, RZ, 0xc0, !PT ;  /* 0x000000060d0d7812 */ /* 0x000fc800078ec0ff */
[----:B------:R-:W-:Y:S01]  /*19fb0*/  LEA R13, R49, R13, 0x6 ;  /* 0x0000000d310d7211 */ /* 0x000fe200078e30ff */
[C---:B------:R-:W-:Y:S04]  /*19fc0*/  HMMA.16816.F32.BF16 R56, R8.reuse, R96, R56 ;  /* 0x000000600838723c */ /* 0x040fe80000041838 */
[C---:B------:R-:W-:Y:S02]  /*19fd0*/  VIADD R15, R13.reuse, 0xffffffc0 ;  /* 0xffffffc00d0f7836 */ /* 0x040fe40000000000 */
[C---:B----4-:R-:W-:Y:S01]  /*19fe0*/  HMMA.16816.F32.BF16 R72, R8.reuse, R92, R16 ;  /* 0x0000005c0848723c */ /* 0x050fe20000041810 */
[----:B------:R-:W-:Y:S02]  /*19ff0*/  VIADD R12, R13, 0xffffffd1 ;  /* 0xffffffd10d0c7836 */ /* 0x000fe40000000000 */
[----:B------:R-:W-:Y:S01]  /*1a000*/  IMAD.IADD R3, R0, 0x1, -R15 ;  /* 0x0000000100037824 */ /* 0x000fe200078e0a0f */
[-C--:B------:R-:W-:Y:S01]  /*1a010*/  ISETP.GE.AND P1, PT, R15, R236.reuse, PT ;  /* 0x000000ec0f00720c */ /* 0x080fe20003f26270 */
[C---:B------:R-:W-:Y:S01]  /*1a020*/  VIADD R14, R13.reuse, 0xffffffd8 ;  /* 0xffffffd80d0e7836 */ /* 0x040fe20000000000 */
[C---:B------:R-:W-:Y:S01]  /*1a030*/  HMMA.16816.F32.BF16 R76, R8.reuse, R68, R24 ;  /* 0x00000044084c723c */ /* 0x040fe20000041818 */
[C---:B------:R-:W-:Y:S01]  /*1a040*/  VIADD R16, R13.reuse, 0xffffffc1 ;  /* 0xffffffc10d107836 */ /* 0x040fe20000000000 */
[----:B------:R-:W-:Y:S01]  /*1a050*/  IABS R4, R3 ;  /* 0x0000000300047213 */ /* 0x000fe20000000000 */
[C---:B------:R-:W-:Y:S01]  /*1a060*/  VIADD R17, R13.reuse, 0xffffffc8 ;  /* 0xffffffc80d117836 */ /* 0x040fe20000000000 */
[----:B------:R-:W-:Y:S01]  /*1a070*/  ISETP.GE.AND P3, PT, R12, R236, PT ;  /* 0x000000ec0c00720c */ /* 0x000fe20003f66270 */
[C---:B------:R-:W-:Y:S01]  /*1a080*/  IMAD.IADD R2, R0.reuse, 0x1, -R16 ;  /* 0x0000000100027824 */ /* 0x040fe200078e0a10 */
[C---:B------:R-:W-:Y:S01]  /*1a090*/  HMMA.16816.F32.BF16 R32, R8.reuse, R70, R32 ;  /* 0x000000460820723c */ /* 0x040fe20000041820 */
[C---:B------:R-:W-:Y:S01]  /*1a0a0*/  IMAD.IADD R5, R0.reuse, 0x1, -R17 ;  /* 0x0000000100057824 */ /* 0x040fe200078e0a11 */
[----:B------:R-:W-:Y:S01]  /*1a0b0*/  I2FP.F32.S32 R4, R4 ;  /* 0x0000000400047245 */ /* 0x000fe20000201400 */
[----:B------:R-:W-:Y:S01]  /*1a0c0*/  VIADD R18, R13, 0xffffffd9 ;  /* 0xffffffd90d127836 */ /* 0x000fe20000000000 */
[----:B------:R-:W-:Y:S01]  /*1a0d0*/  IABS R3, R2 ;  /* 0x0000000200037213 */ /* 0x000fe20000000000 */
[C---:B------:R-:W-:Y:S01]  /*1a0e0*/  IMAD.IADD R7, R0.reuse, 0x1, -R14 ;  /* 0x0000000100077824 */ /* 0x040fe200078e0a0e */
[----:B------:R-:W-:Y:S01]  /*1a0f0*/  IABS R2, R5 ;  /* 0x0000000500027213 */ /* 0x000fe20000000000 */
[C---:B-1----:R-:W-:Y:S01]  /*1a100*/  HMMA.16816.F32.BF16 R68, R8.reuse, R52, R36 ;  /* 0x000000340844723c */ /* 0x042fe20000041824 */
[----:B------:R-:W-:Y:S01]  /*1a110*/  I2FP.F32.S32 R3, R3 ;  /* 0x0000000300037245 */ /* 0x000fe20000201400 */
[----:B------:R-:W-:Y:S01]  /*1a120*/  IMAD.IADD R5, R0, 0x1, -R12 ;  /* 0x0000000100057824 */ /* 0x000fe200078e0a0c */
[----:B------:R-:W-:Y:S01]  /*1a130*/  I2FP.F32.S32 R2, R2 ;  /* 0x0000000200027245 */ /* 0x000fe20000201400 */
[----:B------:R-:W-:Y:S01]  /*1a140*/  BAR.SYNC.DEFER_BLOCKING 0x0 ;  /* 0x0000000000007b1d */ /* 0x000fe20000010000 */
[----:B------:R-:W-:Y:S01]  /*1a150*/  ISETP.GE.AND P0, PT, R16, R236, PT ;  /* 0x000000ec1000720c */ /* 0x000fe20003f06270 */
[----:B------:R-:W-:Y:S01]  /*1a160*/  HMMA.16816.F32.BF16 R64, R8, R94, R20 ;  /* 0x0000005e0840723c */ /* 0x000fe20000041814 */
[C---:B------:R-:W-:Y:S01]  /*1a170*/  FFMA.FTZ R19, -R149.reuse, R3, R57 ;  /* 0x0000000395137223 */ /* 0x040fe20000010139 */
[----:B------:R-:W-:Y:S01]  /*1a180*/  FFMA.FTZ R26, -R149, R2, R60 ;  /* 0x00000002951a7223 */ /* 0x000fe2000001013c */
[----:B------:R-:W-:-:S02]  /*1a190*/  ISETP.GE.AND P5, PT, R17, R236, PT ;  /* 0x000000ec1100720c */ /* 0x000fc40003fa6270 */
[----:B------:R-:W-:Y:S01]  /*1a1a0*/  ISETP.GE.AND P2, PT, R14, R236, PT ;  /* 0x000000ec0e00720c */ /* 0x000fe20003f46270 */
[----:B------:R-:W-:Y:S01]  /*1a1b0*/  HMMA.16816.F32.BF16 R52, R8, R54, R40 ;  /* 0x000000360834723c */ /* 0x000fe20000041828 */
[----:B------:R-:W-:Y:S01]  /*1a1c0*/  FFMA.FTZ R20, -R149, R4, R56 ;  /* 0x0000000495147223 */ /* 0x000fe20000010138 */
[----:B------:R-:W-:-:S05]  /*1a1d0*/  FSEL R39, R26, -INF , !P5 ;  /* 0xff8000001a277808 */ /* 0x000fca0006800000 */
[----:B------:R-:W-:Y:S01]  /*1a1e0*/  VIADD R9, R13, 0xffffffc9 ;  /* 0xffffffc90d097836 */ /* 0x000fe20000000000 */
[----:B------:R-:W-:Y:S01]  /*1a1f0*/  FSEL R40, R19, -INF , !P0 ;  /* 0xff80000013287808 */ /* 0x000fe20004000000 */
[----:B------:R-:W-:Y:S01]  /*1a200*/  VIADD R11, R13, 0xffffffd0 ;  /* 0xffffffd00d0b7836 */ /* 0x000fe20000000000 */
[----:B------:R-:W-:Y:S01]  /*1a210*/  FSEL R41, R20, -INF , !P1 ;  /* 0xff80000014297808 */ /* 0x000fe20004800000 */
[C---:B------:R-:W-:Y:S01]  /*1a220*/  IMAD.IADD R8, R0.reuse, 0x1, -R18 ;  /* 0x0000000100087824 */ /* 0x040fe200078e0a12 */
[C---:B------:R-:W-:Y:S01]  /*1a230*/  IADD3 R3, R0.reuse, -R9, RZ ;  /* 0x8000000900037210 */ /* 0x040fe20007ffe0ff */
[----:B------:R-:W-:Y:S01]  /*1a240*/  IMAD.IADD R2, R0, 0x1, -R11 ;  /* 0x0000000100027824 */ /* 0x000fe200078e0a0b */
[----:B------:R-:W-:Y:S01]  /*1a250*/  ISETP.GE.AND P6, PT, R9, R236, PT ;  /* 0x000000ec0900720c */ /* 0x000fe20003fc6270 */
[----:B------:R-:W-:Y:S01]  /*1a260*/  VIADD R10, R13, 0xffffffe0 ;  /* 0xffffffe00d0a7836 */ /* 0x000fe20000000000 */
[----:B------:R-:W-:Y:S02]  /*1a270*/  IABS R6, R3 ;  /* 0x0000000300067213 */ /* 0x000fe40000000000 */
[----:B------:R-:W-:-:S02]  /*1a280*/  IABS R4, R2 ;  /* 0x0000000200047213 */ /* 0x000fc40000000000 */
[----:B------:R-:W-:Y:S02]  /*1a290*/  IABS R3, R5 ;  /* 0x0000000500037213 */ /* 0x000fe40000000000 */
[----:B------:R-:W-:Y:S01]  /*1a2a0*/  IABS R2, R7 ;  /* 0x0000000700027213 */ /* 0x000fe20000000000 */
[----:B------:R-:W-:Y:S01]  /*1a2b0*/  IMAD.MOV.U32 R5, RZ, RZ, R4 ;  /* 0x000000ffff057224 */ /* 0x000fe200078e0004 */
[----:B------:R-:W-:Y:S01]  /*1a2c0*/  IABS R7, R8 ;  /* 0x0000000800077213 */ /* 0x000fe20000000000 */
[----:B------:R-:W-:Y:S01]  /*1a2d0*/  IMAD.MOV.U32 R4, RZ, RZ, R3 ;  /* 0x000000ffff047224 */ /* 0x000fe200078e0003 */
[----:B------:R-:W-:Y:S01]  /*1a2e0*/  I2FP.F32.S32 R6, R6 ;  /* 0x0000000600067245 */ /* 0x000fe20000201400 */
[----:B------:R-:W-:Y:S01]  /*1a2f0*/  IMAD.MOV.U32 R3, RZ, RZ, R2 ;  /* 0x000000ffff037224 */ /* 0x000fe200078e0002 */
[----:B------:R-:W-:Y:S01]  /*1a300*/  I2FP.F32.S32 R5, R5 ;  /* 0x0000000500057245 */ /* 0x000fe20000201400 */
[----:B------:R-:W-:Y:S01]  /*1a310*/  IMAD.MOV.U32 R2, RZ, RZ, R7 ;  /* 0x000000ffff027224 */ /* 0x000fe200078e0007 */
[----:B------:R-:W-:Y:S01]  /*1a320*/  I2FP.F32.S32 R4, R4 ;  /* 0x0000000400047245 */ /* 0x000fe20000201400 */
[C---:B------:R-:W-:Y:S01]  /*1a330*/  FFMA.FTZ R25, -R149.reuse, R6, R61 ;  /* 0x0000000695197223 */ /* 0x040fe2000001013d */
[----:B------:R-:W-:Y:S01]  /*1a340*/  I2FP.F32.S32 R3, R3 ;  /* 0x0000000300037245 */ /* 0x000fe20000201400 */
[C---:B------:R-:W-:Y:S01]  /*1a350*/  FFMA.FTZ R24, -R149.reuse, R5, R72 ;  /* 0x0000000595187223 */ /* 0x040fe20000010148 */
[----:B------:R-:W-:Y:S01]  /*1a360*/  I2FP.F32.S32 R2, R2 ;  /* 0x0000000200027245 */ /* 0x000fe20000201400 */
[----:B------:R-:W-:Y:S01]  /*1a370*/  FFMA.FTZ R23, -R149, R4, R73 ;  /* 0x0000000495177223 */ /* 0x000fe20000010149 */
[----:B------:R-:W-:Y:S01]  /*1a380*/  ISETP.GE.AND P4, PT, R11, R236, PT ;  /* 0x000000ec0b00720c */ /* 0x000fe20003f86270 */
[----:B------:R-:W-:Y:S01]  /*1a390*/  FFMA.FTZ R22, -R149, R3, R64 ;  /* 0x0000000395167223 */ /* 0x000fe20000010140 */
[----:B------:R-:W-:-:S02]  /*1a3a0*/  IMAD.IADD R3, R0, 0x1, -R10 ;  /* 0x0000000100037824 */ /* 0x000fc400078e0a0a */
[----:B------:R-:W-:Y:S01]  /*1a3b0*/  FFMA.FTZ R21, -R149, R2, R65 ;  /* 0x0000000295157223 */ /* 0x000fe20000010141 */
[----:B------:R-:W-:Y:S01]  /*1a3c0*/  VIADD R2, R0, 0x8 ;  /* 0x0000000800027836 */ /* 0x000fe20000000000 */
[----:B------:R-:W-:Y:S02]  /*1a3d0*/  FSEL R38, R25, -INF , !P6 ;  /* 0xff80000019267808 */ /* 0x000fe40007000000 */
[----:B------:R-:W-:Y:S01]  /*1a3e0*/  IABS R3, R3 ;  /* 0x0000000300037213 */ /* 0x000fe20000000000 */
[----:B------:R-:W-:Y:S01]  /*1a3f0*/  IMAD.IADD R4, R2, 0x1, -R15 ;  /* 0x0000000102047824 */ /* 0x000fe200078e0a0f */
[----:B------:R-:W-:Y:S01]  /*1a400*/  IADD3 R6, -R16, R2, RZ ;  /* 0x0000000210067210 */ /* 0x000fe20007ffe1ff */
[----:B------:R-:W-:Y:S01]  /*1a410*/  IMAD.IADD R7, R2, 0x1, -R17 ;  /* 0x0000000102077824 */ /* 0x000fe200078e0a11 */
[----:B------:R-:W-:Y:S01]  /*1a420*/  FSEL R104, R24, -INF , !P4 ;  /* 0xff80000018687808 */ /* 0x000fe20006000000 */
[----:B------:R-:W-:Y:S01]  /*1a430*/  IMAD.IADD R9, R2, 0x1, -R9 ;  /* 0x0000000102097824 */ /* 0x000fe200078e0a09 */
[----:B------:R-:W-:Y:S01]  /*1a440*/  IABS R5, R4 ;  /* 0x0000000400057213 */ /* 0x000fe20000000000 */
[----:B------:R-:W-:Y:S01]  /*1a450*/  IMAD.MOV.U32 R8, RZ, RZ, R3 ;  /* 0x000000ffff087224 */ /* 0x000fe200078e0003 */
[----:B------:R-:W-:-:S02]  /*1a460*/  IABS R4, R6 ;  /* 0x0000000600047213 */ /* 0x000fc40000000000 */
        /* <DEDUP_REMOVED lines=14> */
[----:B------:R-:W-:-:S02]  /*1a550*/  IMAD.IADD R7, R2, 0x1, -R18 ;  /* 0x0000000102077824 */ /* 0x000fc400078e0a12 */
[C---:B------:R-:W-:Y:S01]  /*1a560*/  FFMA.FTZ R16, -R149.reuse, R6, R62 ;  /* 0x0000000695107223 */ /* 0x040fe2000001013e */
[----:B------:R-:W-:Y:S02]  /*1a570*/  IMAD.IADD R6, R2, 0x1, -R14 ;  /* 0x0000000102067824 */ /* 0x000fe400078e0a0e */
[----:B------:R-:W-:Y:S01]  /*1a580*/  FFMA.FTZ R15, -R149, R3, R63 ;  /* 0x00000003950f7223 */ /* 0x000fe2000001013f */
[----:B------:R-:W-:Y:S01]  /*1a590*/  FSEL R43, R4, -INF , !P0 ;  /* 0xff800000042b7808 */ /* 0x000fe20004000000 */
[C---:B------:R-:W-:Y:S01]  /*1a5a0*/  IMAD.IADD R4, R2.reuse, 0x1, -R11 ;  /* 0x0000000102047824 */ /* 0x040fe200078e0a0b */
[----:B------:R-:W-:Y:S01]  /*1a5b0*/  FSEL R42, R5, -INF , !P1 ;  /* 0xff800000052a7808 */ /* 0x000fe20004800000 */
[----:B------:R-:W-:Y:S01]  /*1a5c0*/  IMAD.IADD R3, R2, 0x1, -R12 ;  /* 0x0000000102037824 */ /* 0x000fe200078e0a0c */
[----:B------:R-:W-:Y:S01]  /*1a5d0*/  ISETP.GE.AND P0, PT, R10, R236, PT ;  /* 0x000000ec0a00720c */ /* 0x000fe20003f06270 */
[----:B------:R-:W-:Y:S01]  /*1a5e0*/  IMAD.IADD R9, R2, 0x1, -R10 ;  /* 0x0000000102097824 */ /* 0x000fe200078e0a0a */
[----:B------:R-:W-:Y:S01]  /*1a5f0*/  IABS R8, R4 ;  /* 0x0000000400087213 */ /* 0x000fe20000000000 */
[C---:B------:R-:W-:Y:S01]  /*1a600*/  VIADD R12, R13.reuse, 0xffffffe1 ;  /* 0xffffffe10d0c7836 */ /* 0x040fe20000000000 */
[----:B------:R-:W-:Y:S01]  /*1a610*/  IABS R5, R3 ;  /* 0x0000000300057213 */ /* 0x000fe20000000000 */
[C---:B------:R-:W-:Y:S01]  /*1a620*/  VIADD R11, R13.reuse, 0xffffffe8 ;  /* 0xffffffe80d0b7836 */ /* 0x040fe20000000000 */
[----:B------:R-:W-:Y:S01]  /*1a630*/  IABS R4, R6 ;  /* 0x0000000600047213 */ /* 0x000fe20000000000 */
[C---:B------:R-:W-:Y:S01]  /*1a640*/  VIADD R10, R13.reuse, 0xffffffe9 ;  /* 0xffffffe90d0a7836 */ /* 0x040fe20000000000 */
[----:B------:R-:W-:Y:S01]  /*1a650*/  IABS R3, R7 ;  /* 0x0000000700037213 */ /* 0x000fe20000000000 */
[C---:B------:R-:W-:Y:S01]  /*1a660*/  VIADD R14, R13.reuse, 0xfffffff8 ;  /* 0xfffffff80d0e7836 */ /* 0x040fe20000000000 */
[----:B------:R-:W-:Y:S01]  /*1a670*/  IABS R6, R9 ;  /* 0x0000000900067213 */ /* 0x000fe20000000000 */
[----:B------:R-:W-:Y:S01]  /*1a680*/  VIADD R9, R13, 0xfffffff0 ;  /* 0xfffffff00d097836 */ /* 0x000fe20000000000 */
[----:B------:R-:W-:Y:S01]  /*1a690*/  MOV R7, R5 ;  /* 0x0000000500077202 */ /* 0x000fe20000000f00 */
[----:B------:R-:W-:Y:S01]  /*1a6a0*/  IMAD.MOV.U32 R5, RZ, RZ, R4 ;  /* 0x000000ffff057224 */ /* 0x000fe200078e0004 */
[----:B------:R-:W-:Y:S01]  /*1a6b0*/  I2FP.F32.S32 R8, R8 ;  /* 0x0000000800087245 */ /* 0x000fe20000201400 */
[----:B------:R-:W-:Y:S01]  /*1a6c0*/  IMAD.MOV.U32 R4, RZ, RZ, R3 ;  /* 0x000000ffff047224 */ /* 0x000fe200078e0003 */
[----:B------:R-:W-:Y:S01]  /*1a6d0*/  ISETP.GE.AND P1, PT, R18, R236, PT ;  /* 0x000000ec1200720c */ /* 0x000fe20003f26270 */
[----:B------:R-:W-:Y:S01]  /*1a6e0*/  IMAD.MOV.U32 R3, RZ, RZ, R6 ;  /* 0x000000ffff037224 */ /* 0x000fe200078e0006 */
[----:B------:R-:W-:Y:S01]  /*1a6f0*/  I2FP.F32.S32 R5, R5 ;  /* 0x0000000500057245 */ /* 0x000fe20000201400 */
[----:B------:R-:W-:Y:S01]  /*1a700*/  IMAD.IADD R20, R2, 0x1, -R10 ;  /* 0x0000000102147824 */ /* 0x000fe200078e0a0a */
[----:B------:R-:W-:Y:S01]  /*1a710*/  I2FP.F32.S32 R6, R7 ;  /* 0x0000000700067245 */ /* 0x000fe20000201400 */
[C---:B------:R-:W-:Y:S01]  /*1a720*/  FFMA.FTZ R7, -R149.reuse, R8, R74 ;  /* 0x0000000895077223 */ /* 0x040fe2000001014a */
[----:B------:R-:W-:Y:S01]  /*1a730*/  I2FP.F32.S32 R3, R3 ;  /* 0x0000000300037245 */ /* 0x000fe20000201400 */
[C---:B------:R-:W-:Y:S01]  /*1a740*/  FFMA.FTZ R5, -R149.reuse, R5, R66 ;  /* 0x0000000595057223 */ /* 0x040fe20000010142 */
[----:B------:R-:W-:Y:S01]  /*1a750*/  I2FP.F32.S32 R4, R4 ;  /* 0x0000000400047245 */ /* 0x000fe20000201400 */
[----:B------:R-:W-:Y:S01]  /*1a760*/  FFMA.FTZ R6, -R149, R6, R75 ;  /* 0x0000000695067223 */ /* 0x000fe2000001014b */
[----:B------:R-:W-:-:S02]  /*1a770*/  VIADD R8, R13, 0xfffffff1 ;  /* 0xfffffff10d087836 */ /* 0x000fc40000000000 */
[----:B------:R-:W-:Y:S01]  /*1a780*/  FFMA.FTZ R3, -R149, R3, R78 ;  /* 0x0000000395037223 */ /* 0x000fe2000001014e */
[----:B------:R-:W-:Y:S01]  /*1a790*/  FSEL R136, R5, -INF , !P2 ;  /* 0xff80000005887808 */ /* 0x000fe20005000000 */
[----:B------:R-:W-:Y:S01]  /*1a7a0*/  FFMA.FTZ R4, -R149, R4, R67 ;  /* 0x0000000495047223 */ /* 0x000fe20000010143 */
[C---:B------:R-:W-:Y:S01]  /*1a7b0*/  IMAD.IADD R5, R0.reuse, 0x1, -R11 ;  /* 0x0000000100057824 */ /* 0x040fe200078e0a0b */
[----:B------:R-:W-:Y:S01]  /*1a7c0*/  FSEL R129, R7, -INF , !P4 ;  /* 0xff80000007817808 */ /* 0x000fe20006000000 */
[----:B------:R-:W-:Y:S01]  /*1a7d0*/  VIADD R13, R13, 0xfffffff9 ;  /* 0xfffffff90d0d7836 */ /* 0x000fe20000000000 */
[----:B------:R-:W-:Y:S01]  /*1a7e0*/  FSEL R165, R3, -INF , !P0 ;  /* 0xff80000003a57808 */ /* 0x000fe20004000000 */
[----:B------:R-:W-:Y:S01]  /*1a7f0*/  IMAD.IADD R3, R0, 0x1, -R12 ;  /* 0x0000000100037824 */ /* 0x000fe200078e0a0c */
[----:B------:R-:W-:Y:S01]  /*1a800*/  FSEL R132, R6, -INF , !P3 ;  /* 0xff80000006847808 */ /* 0x000fe20005800000 */
[--C-:B------:R-:W-:Y:S01]  /*1a810*/  IMAD.IADD R7, R0, 0x1, -R9.reuse ;  /* 0x0000000100077824 */ /* 0x100fe200078e0a09 */
[----:B------:R-:W-:Y:S01]  /*1a820*/  FSEL R137, R4, -INF , !P1 ;  /* 0xff80000004897808 */ /* 0x000fe20004800000 */
[----:B------:R-:W-:Y:S01]  /*1a830*/  IMAD.IADD R19, R2, 0x1, -R9 ;  /* 0x0000000102137824 */ /* 0x000fe200078e0a09 */
[----:B------:R-:W-:Y:S01]  /*1a840*/  IADD3 R6, R0, -R10, RZ ;  /* 0x8000000a00067210 */ /* 0x000fe20007ffe0ff */
[----:B------:R-:W-:Y:S01]  /*1a850*/  IMAD.IADD R18, R2, 0x1, -R8 ;  /* 0x0000000102127824 */ /* 0x000fe200078e0a08 */
[----:B------:R-:W-:-:S02]  /*1a860*/  IABS R4, R3 ;  /* 0x0000000300047213 */ /* 0x000fc40000000000 */
[----:B------:R-:W-:Y:S01]  /*1a870*/  FSEL R44, R16, -INF , !P5 ;  /* 0xff800000102c7808 */ /* 0x000fe20006800000 */
[C---:B------:R-:W-:Y:S01]  /*1a880*/  IMAD.IADD R16, R0.reuse, 0x1, -R13 ;  /* 0x0000000100107824 */ /* 0x040fe200078e0a0d */
[----:B------:R-:W-:Y:S01]  /*1a890*/  FSEL R45, R15, -INF , !P6 ;  /* 0xff8000000f2d7808 */ /* 0x000fe20007000000 */
[C---:B------:R-:W-:Y:S01]  /*1a8a0*/  IMAD.IADD R15, R0.reuse, 0x1, -R8 ;  /* 0x00000001000f7824 */ /* 0x040fe200078e0a08 */
[----:B------:R-:W-:Y:S01]  /*1a8b0*/  FSEL R251, R17, -INF , !P0 ;  /* 0xff80000011fb7808 */ /* 0x000fe20004000000 */
[----:B------:R-:W-:Y:S01]  /*1a8c0*/  IMAD.IADD R17, R0, 0x1, -R14 ;  /* 0x0000000100117824 */ /* 0x000fe200078e0a0e */
[----:B------:R-:W-:Y:S01]  /*1a8d0*/  IABS R3, R5 ;  /* 0x0000000500037213 */ /* 0x000fe20000000000 */
[----:B------:R-:W-:Y:S01]  /*1a8e0*/  IMAD.MOV.U32 R5, RZ, RZ, R4 ;  /* 0x000000ffff057224 */ /* 0x000fe200078e0004 */
[----:B------:R-:W-:Y:S02]  /*1a8f0*/  IABS R0, R6 ;  /* 0x0000000600007213 */ /* 0x000fe40000000000 */
[----:B------:R-:W-:Y:S01]  /*1a900*/  IABS R7, R7 ;  /* 0x0000000700077213 */ /* 0x000fe20000000000 */
[----:B------:R-:W-:Y:S01]  /*1a910*/  IMAD.MOV.U32 R4, RZ, RZ, R3 ;  /* 0x000000ffff047224 */ /* 0x000fe200078e0003 */
[----:B------:R-:W-:-:S02]  /*1a920*/  MOV R3, R0 ;  /* 0x0000000000037202 */ /* 0x000fc40000000f00 */
[----:B------:R-:W-:Y:S01]  /*1a930*/  I2FP.F32.S32 R6, R5 ;  /* 0x0000000500067245 */ /* 0x000fe20000201400 */
[----:B------:R-:W-:Y:S01]  /*1a940*/  IMAD.MOV.U32 R0, RZ, RZ, R7 ;  /* 0x000000ffff007224 */ /* 0x000fe200078e0007 */
[-C--:B------:R-:W-:Y:S01]  /*1a950*/  ISETP.GE.AND P5, PT, R12, R236.reuse, PT ;  /* 0x000000ec0c00720c */ /* 0x080fe20003fa6270 */
[C---:B------:R-:W-:Y:S01]  /*1a960*/  IMAD.IADD R12, R2.reuse, 0x1, -R12 ;  /* 0x00000001020c7824 */ /* 0x040fe200078e0a0c */
[-C--:B------:R-:W-:Y:S01]  /*1a970*/  ISETP.GE.AND P6, PT, R11, R236.reuse, PT ;  /* 0x000000ec0b00720c */ /* 0x080fe20003fc6270 */
[----:B------:R-:W-:Y:S01]  /*1a980*/  IMAD.IADD R11, R2, 0x1, -R11 ;  /* 0x00000001020b7824 */ /* 0x000fe200078e0a0b */
[----:B------:R-:W-:Y:S01]  /*1a990*/  ISETP.GE.AND P4, PT, R10, R236, PT ;  /* 0x000000ec0a00720c */ /* 0x000fe20003f86270 */
[C---:B------:R-:W-:Y:S01]  /*1a9a0*/  IMAD.IADD R10, R2.reuse, 0x1, -R14 ;  /* 0x00000001020a7824 */ /* 0x040fe200078e0a0e */
[----:B------:R-:W-:Y:S01]  /*1a9b0*/  I2FP.F32.S32 R5, R4 ;  /* 0x0000000400057245 */ /* 0x000fe20000201400 */
[----:B------:R-:W-:Y:S01]  /*1a9c0*/  IMAD.IADD R7, R2, 0x1, -R13 ;  /* 0x0000000102077824 */ /* 0x000fe200078e0a0d */
[----:B------:R-:W-:-:S02]  /*1a9d0*/  I2FP.F32.S32 R4, R3 ;  /* 0x0000000300047245 */ /* 0x000fc40000201400 */
[----:B------:R-:W-:Y:S02]  /*1a9e0*/  I2FP.F32.S32 R3, R0 ;  /* 0x0000000000037245 */ /* 0x000fe40000201400 */
[----:B------:R-:W-:Y:S02]  /*1a9f0*/  IABS R2, R15 ;  /* 0x0000000f00027213 */ /* 0x000fe40000000000 */
[----:B------:R-:W-:Y:S01]  /*1aa00*/  IABS R0, R17 ;  /* 0x0000001100007213 */ /* 0x000fe20000000000 */
[----:B------:R-:W-:Y:S01]  /*1aa10*/  FFMA.FTZ R15, -R149, R3, R68 ;  /* 0x00000003950f7223 */ /* 0x000fe20000010144 */
[----:B------:R-:W-:Y:S01]  /*1aa20*/  FSEL R128, R21, -INF , !P1 ;  /* 0xff80000015807808 */ /* 0x000fe20004800000 */
[C---:B------:R-:W-:Y:S01]  /*1aa30*/  FFMA.FTZ R21, -R149.reuse, R4, R33 ;  /* 0x0000000495157223 */ /* 0x040fe20000010121 */
[----:B------:R-:W-:Y:S01]  /*1aa40*/  FSEL R124, R22, -INF , !P2 ;  /* 0xff800000167c7808 */ /* 0x000fe20005000000 */
[----:B------:R-:W-:Y:S01]  /*1aa50*/  FFMA.FTZ R22, -R149, R5, R32 ;  /* 0x0000000595167223 */ /* 0x000fe20000010120 */
[----:B------:R-:W-:Y:S01]  /*1aa60*/  IMAD.MOV.U32 R4, RZ, RZ, R2 ;  /* 0x000000ffff047224 */ /* 0x000fe200078e0002 */
[----:B------:R-:W-:Y:S01]  /*1aa70*/  IABS R2, R12 ;  /* 0x0000000c00027213 */ /* 0x000fe20000000000 */
[----:B------:R-:W-:Y:S01]  /*1aa80*/  IMAD.MOV.U32 R5, RZ, RZ, R0 ;  /* 0x000000ffff057224 */ /* 0x000fe200078e0000 */
[----:B------:R-:W-:-:S02]  /*1aa90*/  IABS R0, R11 ;  /* 0x0000000b00007213 */ /* 0x000fc40000000000 */
[----:B------:R-:W-:Y:S02]  /*1aaa0*/  IABS R3, R16 ;  /* 0x0000001000037213 */ /* 0x000fe40000000000 */
[----:B------:R-:W-:Y:S01]  /*1aab0*/  ISETP.GE.AND P1, PT, R14, R236, PT ;  /* 0x000000ec0e00720c */ /* 0x000fe20003f26270 */
[----:B------:R-:W-:Y:S01]  /*1aac0*/  FFMA.FTZ R14, -R149, R6, R77 ;  /* 0x00000006950e7223 */ /* 0x000fe2000001014d */
[----:B------:R-:W-:Y:S02]  /*1aad0*/  I2FP.F32.S32 R2, R2 ;  /* 0x0000000200027245 */ /* 0x000fe40000201400 */
[----:B------:R-:W-:Y:S02]  /*1aae0*/  I2FP.F32.S32 R6, R4 ;  /* 0x0000000400067245 */ /* 0x000fe40000201400 */
[----:B------:R-:W-:Y:S02]  /*1aaf0*/  I2FP.F32.S32 R0, R0 ;  /* 0x0000000000007245 */ /* 0x000fe40000201400 */
[----:B------:R-:W-:-:S02]  /*1ab00*/  I2FP.F32.S32 R4, R5 ;  /* 0x0000000500047245 */ /* 0x000fc40000201400 */
[----:B------:R-:W-:Y:S02]  /*1ab10*/  I2FP.F32.S32 R3, R3 ;  /* 0x0000000300037245 */ /* 0x000fe40000201400 */
[----:B------:R-:W-:Y:S01]  /*1ab20*/  FSEL R105, R23, -INF , !P3 ;  /* 0xff80000017697808 */ /* 0x000fe20005800000 */
[C---:B------:R-:W-:Y:S01]  /*1ab30*/  FFMA.FTZ R12, -R149.reuse, R4, R52 ;  /* 0x00000004950c7223 */ /* 0x040fe20000010134 */
[----:B------:R-:W-:Y:S01]  /*1ab40*/  ISETP.GE.AND P2, PT, R8, R236, PT ;  /* 0x000000ec0800720c */ /* 0x000fe20003f46270 */
[----:B------:R-:W-:Y:S01]  /*1ab50*/  FFMA.FTZ R8, -R149, R2, R79 ;  /* 0x0000000295087223 */ /* 0x000fe2000001014f */
[----:B------:R-:W-:Y:S01]  /*1ab60*/  ISETP.GE.AND P3, PT, R9, R236, PT ;  /* 0x000000ec0900720c */ /* 0x000fe20003f66270 */
[C---:B------:R-:W-:Y:S01]  /*1ab70*/  FFMA.FTZ R9, -R149.reuse, R0, R34 ;  /* 0x0000000095097223 */ /* 0x040fe20000010122 */
[----:B------:R-:W-:Y:S01]  /*1ab80*/  IABS R2, R19 ;  /* 0x0000001300027213 */ /* 0x000fe20000000000 */
[----:B------:R-:W-:Y:S01]  /*1ab90*/  FFMA.FTZ R11, -R149, R3, R53 ;  /* 0x00000003950b7223 */ /* 0x000fe20000010135 */
[----:B------:R-:W-:Y:S01]  /*1aba0*/  ISETP.GE.AND P0, PT, R13, R236, PT ;  /* 0x000000ec0d00720c */ /* 0x000fe20003f06270 */
[----:B------:R-:W-:Y:S01]  /*1abb0*/  FFMA.FTZ R13, -R149, R6, R69 ;  /* 0x00000006950d7223 */ /* 0x000fe20000010145 */
[----:B------:R-:W-:Y:S01]  /*1abc0*/  IABS R0, R18 ;  /* 0x0000001200007213 */ /* 0x000fe20000000000 */
[----:B------:R-:W-:Y:S01]  /*1abd0*/  IMAD.MOV.U32 R5, RZ, RZ, R2 ;  /* 0x000000ffff057224 */ /* 0x000fe200078e0002 */
[----:B------:R-:W-:-:S02]  /*1abe0*/  IABS R3, R20 ;  /* 0x0000001400037213 */ /* 0x000fc40000000000 */
[----:B------:R-:W-:Y:S01]  /*1abf0*/  IABS R4, R10 ;  /* 0x0000000a00047213 */ /* 0x000fe20000000000 */
[----:B------:R-:W-:Y:S01]  /*1ac00*/  IMAD.MOV.U32 R2, RZ, RZ, R0 ;  /* 0x000000ffff027224 */ /* 0x000fe200078e0000 */
[----:B------:R-:W-:Y:S01]  /*1ac10*/  IABS R6, R7 ;  /* 0x0000000700067213 */ /* 0x000fe20000000000 */
[----:B------:R-:W-:Y:S01]  /*1ac20*/  IMAD.MOV.U32 R7, RZ, RZ, R3 ;  /* 0x000000ffff077224 */ /* 0x000fe200078e0003 */
[----:B------:R-:W-:Y:S01]  /*1ac30*/  FSEL R148, R14, -INF , !P5 ;  /* 0xff8000000e947808 */ /* 0x000fe20006800000 */
[----:B------:R-:W-:Y:S01]  /*1ac40*/  IMAD.MOV.U32 R0, RZ, RZ, R4 ;  /* 0x000000ffff007224 */ /* 0x000fe200078e0004 */
[----:B------:R-:W-:Y:S01]  /*1ac50*/  I2FP.F32.S32 R4, R2 ;  /* 0x0000000200047245 */ /* 0x000fe20000201400 */
[----:B------:R-:W-:Y:S01]  /*1ac60*/  IMAD.MOV.U32 R3, RZ, RZ, R6 ;  /* 0x000000ffff037224 */ /* 0x000fe200078e0006 */
[----:B------:R-:W-:Y:S02]  /*1ac70*/  FSEL R238, R8, -INF , !P5 ;  /* 0xff80000008ee7808 */ /* 0x000fe40006800000 */
[----:B------:R-:W-:Y:S01]  /*1ac80*/  I2FP.F32.S32 R2, R0 ;  /* 0x0000000000027245 */ /* 0x000fe20000201400 */
[----:B------:R-:W-:Y:S01]  /*1ac90*/  FFMA.FTZ R4, -R149, R4, R71 ;  /* 0x0000000495047223 */ /* 0x000fe20000010147 */
[----:B------:R-:W-:-:S02]  /*1aca0*/  I2FP.F32.S32 R0, R3 ;  /* 0x0000000300007245 */ /* 0x000fc40000201400 */
[----:B------:R-:W-:Y:S01]  /*1acb0*/  FSEL R3, R13, -INF , !P2 ;  /* 0xff8000000d037808 */ /* 0x000fe20005000000 */
[----:B------:R-:W-:Y:S01]  /*1acc0*/  FFMA.FTZ R2, -R149, R2, R54 ;  /* 0x0000000295027223 */ /* 0x000fe20000010136 */
[----:B------:R-:W-:Y:S01]  /*1acd0*/  ISETP.GE.AND P5, PT, R49, 0x2, PT ;  /* 0x000000023100780c */ /* 0x000fe20003fa6270 */
[C---:B------:R-:W-:Y:S01]  /*1ace0*/  FFMA.FTZ R0, -R149.reuse, R0, R55 ;  /* 0x0000000095007223 */ /* 0x040fe20000010137 */
[----:B------:R-:W-:Y:S01]  /*1acf0*/  I2FP.F32.S32 R7, R7 ;  /* 0x0000000700077245 */ /* 0x000fe20000201400 */
[----:B------:R1:W-:Y:S01]  /*1ad00*/  STL [R1], R3 ;  /* 0x0000000301007387 */ /* 0x0003e20000100800 */
[----:B------:R-:W-:Y:S02]  /*1ad10*/  I2FP.F32.S32 R5, R5 ;  /* 0x0000000500057245 */ /* 0x000fe40000201400 */
[----:B------:R-:W-:Y:S01]  /*1ad20*/  FSEL R151, R22, -INF , !P6 ;  /* 0xff80000016977808 */ /* 0x000fe20007000000 */
[----:B------:R-:W-:Y:S01]  /*1ad30*/  FFMA.FTZ R7, -R149, R7, R35 ;  /* 0x0000000795077223 */ /* 0x000fe20000010123 */
[----:B------:R-:W-:Y:S01]  /*1ad40*/  FSEL R246, R9, -INF , !P6 ;  /* 0xff80000009f67808 */ /* 0x000fe20007000000 */
[----:B------:R-:W-:Y:S01]  /*1ad50*/  FFMA.FTZ R5, -R149, R5, R70 ;  /* 0x0000000595057223 */ /* 0x000fe20000010146 */
        /* <DEDUP_REMOVED lines=8> */
[----:B------:R-:W-:Y:S01]  /*1ade0*/  FSEL R153, R0, -INF , !P0 ;  /* 0xff80000000997808 */ /* 0x000fe20004000000 */
[----:B------:R-:W-:Y:S06]  /*1adf0*/  @!P5 BRA `(.L_x_4848) ;  /* 0x0000000c000cd947 */ /* 0x000fec0003800000 */
[----:B------:R-:W-:Y:S01]  /*1ae00*/  ISETP.NE.U32.AND P0, PT, R240, RZ, PT ;  /* 0x000000fff000720c */ /* 0x000fe20003f05070 */
[----:B------:R-:W-:Y:S03]  /*1ae10*/  BSSY B0, `(.L_x_4849) ;  /* 0x0000042000007945 */ /* 0x000fe60003800000 */
[----:B------:R-:W-:-:S13]  /*1ae20*/  ISETP.NE.AND.EX P0, PT, R241, RZ, PT, P0 ;  /* 0x000000fff100720c */ /* 0x000fda0003f05300 */
[----:B------:R-:W-:Y:S05]  /*1ae30*/  @!P0 BRA `(.L_x_4850) ;  /* 0x0000000000f08947 */ /* 0x000fea0003800000 */
[----:B------:R-:W2:Y:S01]  /*1ae40*/  LD.E R2, desc[UR6][R30.64+0x170] ;  /* 0x000170061e027980 */ /* 0x000ea2000c101900 */
[----:B------:R-:W-:Y:S02]  /*1ae50*/  IADD3 R8, R28, -0x40, RZ ;  /* 0xffffffc01c087810 */ /* 0x000fe40007ffe0ff */
[----:B------:R-:W-:Y:S02]  /*1ae60*/  IABS R6, R28 ;  /* 0x0000001c00067213 */ /* 0x000fe40000000000 */
[----:B------:R-:W-:Y:S02]  /*1ae70*/  IABS R9, R8 ;  /* 0x0000000800097213 */ /* 0x000fe40000000000 */
[-C--:B--2---:R-:W-:Y:S02]  /*1ae80*/  IABS R0, R2.reuse ;  /* 0x0000000200007213 */ /* 0x084fe40000000000 */
[-C--:B------:R-:W-:Y:S02]  /*1ae90*/  IABS R7, R2.reuse ;  /* 0x0000000200077213 */ /* 0x080fe40000000000 */
[----:B------:R-:W2:Y:S01]  /*1aea0*/  I2F.RP R4, R0 ;  /* 0x0000000000047306 */ /* 0x000ea20000209400 */
[----:B------:R-:W-:-:S02]  /*1aeb0*/  LOP3.LUT R8, R8, R2, RZ, 0x3c, !PT ;  /* 0x0000000208087212 */ /* 0x000fc400078e3cff */
[----:B------:R-:W-:Y:S02]  /*1aec0*/  IADD3 R7, RZ, -R7, RZ ;  /* 0x80000007ff077210 */ /* 0x000fe40007ffe0ff */
[----:B------:R-:W-:-:S03]  /*1aed0*/  ISETP.GE.AND P0, PT, R8, RZ, PT ;  /* 0x000000ff0800720c */ /* 0x000fc60003f06270 */
[----:B--2---:R-:W2:Y:S02]  /*1aee0*/  MUFU.RCP R4, R4 ;  /* 0x0000000400047308 */ /* 0x004ea40000001000 */
[----:B--2---:R-:W-:-:S06]  /*1aef0*/  VIADD R4, R4, 0xffffffe ;  /* 0x0ffffffe04047836 */ /* 0x004fcc0000000000 */
[----:B------:R-:W1:Y:S02]  /*1af00*/  F2I.FTZ.U32.TRUNC.NTZ R5, R4 ;  /* 0x0000000400057305 */ /* 0x000e64000021f000 */
[----:B-1----:R-:W-:Y:S02]  /*1af10*/  IMAD.MOV R3, RZ, RZ, -R5 ;  /* 0x000000ffff037224 */ /* 0x002fe400078e0a05 */
[----:B------:R-:W-:Y:S02]  /*1af20*/  IMAD.MOV.U32 R4, RZ, RZ, RZ ;  /* 0x000000ffff047224 */ /* 0x000fe400078e00ff */
[----:B------:R-:W-:-:S04]  /*1af30*/  IMAD R3, R3, R0, RZ ;  /* 0x0000000003037224 */ /* 0x000fc800078e02ff */
[----:B------:R-:W-:-:S04]  /*1af40*/  IMAD.HI.U32 R3, R5, R3, R4 ;  /* 0x0000000305037227 */ /* 0x000fc800078e0004 */
[----:B------:R-:W-:Y:S02]  /*1af50*/  IMAD.MOV.U32 R5, RZ, RZ, R9 ;  /* 0x000000ffff057224 */ /* 0x000fe400078e0009 */
        /* <DEDUP_REMOVED lines=12> */
[----:B------:R-:W-:-:S02]  /*1b020*/  LOP3.LUT R0, R28, R2, RZ, 0x3c, !PT ;  /* 0x000000021c007212 */ /* 0x000fc400078e3cff */
        /* <DEDUP_REMOVED lines=8> */
[----:B------:R-:W-:Y:S02]  /*1b0b0*/  SEL R0, R5, R4, !P1 ;  /* 0x0000000405007207 */ /* 0x000fe40004800000 */
[----:B------:R-:W2:Y:S01]  /*1b0c0*/  LD.E.64 R4, desc[UR6][R30.64+0x38] ;  /* 0x000038061e047980 */ /* 0x000ea2000c101b00 */
[----:B------:R-:W-:-:S04]  /*1b0d0*/  IMAD.WIDE R8, R3, 0x4, R240 ;  /* 0x0000000403087825 */ /* 0x000fc800078e02f0 */
[C---:B------:R-:W-:Y:S02]  /*1b0e0*/  IMAD.WIDE R6, R0.reuse, 0x4, R240 ;  /* 0x0000000400067825 */ /* 0x040fe400078e02f0 */
[----:B------:R1:W3:Y:S04]  /*1b0f0*/  LD.E R9, desc[UR6][R8.64] ;  /* 0x0000000608097980 */ /* 0x0002e8000c101900 */
[----:B------:R-:W3:Y:S04]  /*1b100*/  LD.E R10, desc[UR6][R6.64] ;  /* 0x00000006060a7980 */ /* 0x000ee8000c101900 */
[----:B------:R-:W4:Y:S01]  /*1b110*/  LD.E.64 R6, desc[UR6][R30.64+0x20] ;  /* 0x000020061e067980 */ /* 0x000f22000c101b00 */
[----:B------:R-:W-:-:S05]  /*1b120*/  IADD3 R0, R0, -R3, RZ ;  /* 0x8000000300007210 */ /* 0x000fca0007ffe0ff */
[----:B------:R-:W-:-:S05]  /*1b130*/  IMAD R2, R2, R0, -0x40 ;  /* 0xffffffc002027424 */ /* 0x000fca00078e0200 */
[----:B-1----:R-:W-:Y:S01]  /*1b140*/  SHF.R.S32.HI R8, RZ, 0x1f, R2 ;  /* 0x0000001fff087819 */ /* 0x002fe20000011402 */
[-C--:B--2---:R-:W-:Y:S02]  /*1b150*/  IMAD R0, R5, R2.reuse, RZ ;  /* 0x0000000205007224 */ /* 0x084fe400078e02ff */
[----:B------:R-:W-:-:S04]  /*1b160*/  IMAD.WIDE.U32 R2, R4, R2, RZ ;  /* 0x0000000204027225 */ /* 0x000fc800078e00ff */
[----:B------:R-:W-:Y:S02]  /*1b170*/  IMAD R4, R4, R8, R0 ;  /* 0x0000000804047224 */ /* 0x000fe400078e0200 */
[----:B---3--:R-:W-:-:S03]  /*1b180*/  IMAD.IADD R9, R9, 0x1, -R10 ;  /* 0x0000000109097824 */ /* 0x008fc600078e0a0a */
[----:B------:R-:W-:Y:S02]  /*1b190*/  IADD3 R3, R3, R4, RZ ;  /* 0x0000000403037210 */ /* 0x000fe40007ffe0ff */
[----:B------:R-:W-:Y:S01]  /*1b1a0*/  SHF.R.S32.HI R5, RZ, 0x1f, R9 ;  /* 0x0000001fff057819 */ /* 0x000fe20000011409 */
[----:B----4-:R-:W-:Y:S02]  /*1b1b0*/  IMAD R0, R7, R9, RZ ;  /* 0x0000000907007224 */ /* 0x010fe400078e02ff */
[----:B------:R-:W-:-:S04]  /*1b1c0*/  IMAD.WIDE.U32 R2, R9, R6, R2 ;  /* 0x0000000609027225 */ /* 0x000fc800078e0002 */
[----:B------:R-:W-:-:S04]  /*1b1d0*/  IMAD R0, R6, R5, R0 ;  /* 0x0000000506007224 */ /* 0x000fc800078e0200 */
[----:B------:R-:W-:Y:S01]  /*1b1e0*/  IMAD.IADD R3, R3, 0x1, R0 ;  /* 0x0000000103037824 */ /* 0x000fe200078e0200 */
[----:B------:R-:W-:Y:S05]  /*1b1f0*/  BRA `(.L_x_4851) ;  /* 0x00000000000c7947 */ /* 0x000fea0003800000 */
.L_x_4850:
[----:B------:R-:W2:Y:S02]  /*1b200*/  LD.E R2, desc[UR6][R30.64+0x38] ;  /* 0x000038061e027980 */ /* 0x000ea4000c101900 */
[----:B--2---:R-:W-:-:S04]  /*1b210*/  LEA R2, -R2, RZ, 0x6 ;  /* 0x000000ff02027211 */ /* 0x004fc800078e31ff */
[----:B-1----:R-:W-:Y:S02]  /*1b220*/  SHF.R.S32.HI R3, RZ, 0x1f, R2 ;  /* 0x0000001fff037819 */ /* 0x002fe40000011402 */
.L_x_4851:
[----:B------:R-:W-:Y:S05]  /*1b230*/  BSYNC B0 ;  /* 0x0000000000007941 */ /* 0x000fea0003800000 */
.L_x_4849:
[C---:B------:R-:W-:Y:S02]  /*1b240*/  LOP3.LUT P3, RZ, R242.reuse, 0x4, RZ, 0xc0, !PT ;  /* 0x00000004f2ff7812 */ /* 0x040fe4000786c0ff */
[----:B------:R-:W-:Y:S02]  /*1b250*/  LOP3.LUT P4, RZ, R242, 0x2, RZ, 0xc0, !PT ;  /* 0x00000002f2ff7812 */ /* 0x000fe4000788c0ff */
[----:B------:R-:W-:Y:S02]  /*1b260*/  IADD3 R0, P1, R2, R176, RZ ;  /* 0x000000b002007210 */ /* 0x000fe40007f3e0ff */
[C---:B------:R-:W-:Y:S02]  /*1b270*/  LOP3.LUT P2, RZ, R242.reuse, 0x8, RZ, 0xc0, !PT ;  /* 0x00000008f2ff7812 */ /* 0x040fe4000784c0ff */
[----:B------:R-:W-:Y:S01]  /*1b280*/  LOP3.LUT P6, RZ, R242, 0x1, RZ, 0xc0, !PT ;  /* 0x00000001f2ff7812 */ /* 0x000fe200078cc0ff */
[----:B------:R-:W-:Y:S01]  /*1b290*/  IMAD.X R6, R3, 0x1, R175, P1 ;  /* 0x0000000103067824 */ /* 0x000fe200008e06af */
[----:B------:R-:W-:-:S03]  /*1b2a0*/  LEA R4, P0, R2, R245, 0x1 ;  /* 0x000000f502047211 */ /* 0x000fc600078008ff */
[----:B------:R-:W-:Y:S02]  /*1b2b0*/  @P3 LEA R34, P1, R0, R160, 0x1 ;  /* 0x000000a000223211 */ /* 0x000fe400078208ff */
[----:B------:R-:W-:Y:S02]  /*1b2c0*/  LEA.HI.X R5, R2, R247, R3, 0x1, P0 ;  /* 0x000000f702057211 */ /* 0x000fe400000f0c03 */
[-CC-:B------:R-:W-:Y:S02]  /*1b2d0*/  @P3 LEA.HI.X R35, R0, R161.reuse, R6.reuse, 0x1, P1 ;  /* 0x000000a100233211 */ /* 0x180fe400008f0c06 */
[----:B------:R-:W-:Y:S02]  /*1b2e0*/  IADD3 R2, P1, R2, R244, RZ ;  /* 0x000000f402027210 */ /* 0x000fe40007f3e0ff */
[CC--:B------:R-:W-:Y:S01]  /*1b2f0*/  @P4 LEA R36, P0, R0.reuse, R160.reuse, 0x1 ;  /* 0x000000a000244211 */ /* 0x0c0fe200078008ff */
        /* <DEDUP_REMOVED lines=8> */
[----:B------:R-:W-:Y:S01]  /*1b380*/  @P6 LEA R28, P1, R2, R245, 0x1 ;  /* 0x000000f5021c6211 */ /* 0x000fe200078208ff */
[----:B------:R-:W-:Y:S01]  /*1b390*/  @!PT LDS RZ, [RZ] ;  /* 0x00000000fffff984 */ /* 0x000fe20000000800 */
[----:B------:R-:W-:Y:S01]  /*1b3a0*/  @!PT LDS RZ, [RZ] ;  /* 0x00000000fffff984 */ /* 0x000fe20000000800 */
[----:B------:R-:W-:Y:S01]  /*1b3b0*/  @!PT LDS RZ, [RZ] ;  /* 0x00000000fffff984 */ /* 0x000fe20000000800 */
[----:B------:R2:W-:Y:S01]  /*1b3c0*/  @P4 LDGSTS.E.BYPASS.LTC128B.128 [R235+0xa000], desc[UR6][R36.64+0x80] ;  /* 0x0a00008024eb4fae */ /* 0x0005e2000b901d46 */
[----:B------:R-:W-:Y:S02]  /*1b3d0*/  @P2 LEA.HI.X R33, R0, R161, R6, 0x1, P0 ;  /* 0x000000a100212211 */ /* 0x000fe400000f0c06 */
[C-C-:B------:R-:W-:Y:S01]  /*1b3e0*/  @P6 LEA.HI.X R29, R2.reuse, R247, R3.reuse, 0x1, P1 ;  /* 0x000000f7021d6211 */ /* 0x140fe200008f0c03 */
        /* <DEDUP_REMOVED lines=10> */
[C---:B------:R-:W-:Y:S02]  /*1b490*/  @P2 LEA R22, P0, R2.reuse, R245, 0x1 ;  /* 0x000000f502162211 */ /* 0x040fe400078008ff */
[C---:B------:R-:W-:Y:S01]  /*1b4a0*/  IADD3 R0, P1, R2.reuse, R244, RZ ;  /* 0x000000f402007210 */ /* 0x040fe20007f3e0ff */
[----:B------:R-:W-:Y:S01]  /*1b4b0*/  @!PT LDS RZ, [RZ] ;  /* 0x00000000fffff984 */ /* 0x000fe20000000800 */
[----:B------:R-:W-:Y:S01]  /*1b4c0*/  @!PT LDS RZ, [RZ] ;  /* 0x00000000fffff984 */ /* 0x000fe20000000800 */
[----:B------:R-:W-:Y:S01]  /*1b4d0*/  @!PT LDS RZ, [RZ] ;  /* 0x00000000fffff984 */ /* 0x000fe20000000800 */
[----:B------:R2:W-:Y:S01]  /*1b4e0*/  @P2 LDGSTS.E.BYPASS.LTC128B.128 [R235+0xe000], desc[UR6][R32.64+0x180] ;  /* 0x0e00018020eb2fae */ /* 0x0005e2000b901d46 */
[----:B------:R-:W-:Y:S02]  /*1b4f0*/  @P2 LEA.HI.X R23, R2, R247, R3, 0x1, P0 ;  /* 0x000000f702172211 */ /* 0x000fe400000f0c03 */
[CC--:B------:R-:W-:Y:S01]  /*1b500*/  @P4 LEA R18, P0, R0.reuse, R245.reuse, 0x1 ;  /* 0x000000f500124211 */ /* 0x0c0fe200078008ff */
[----:B------:R-:W-:Y:S01]  /*1b510*/  IMAD.X R3, R3, 0x1, R249, P1 ;  /* 0x0000000103037824 */ /* 0x000fe200008e06f9 */
[C---:B------:R-:W-:Y:S01]  /*1b520*/  @P6 LEA R20, P1, R0.reuse, R245, 0x1 ;  /* 0x000000f500146211 */ /* 0x040fe200078208ff */
        /* <DEDUP_REMOVED lines=10> */
[C---:B------:R-:W-:Y:S01]  /*1b5d0*/  @P2 LEA R14, P0, R0.reuse, R245, 0x1 ;  /* 0x000000f5000e2211 */ /* 0x040fe200078008ff */
[----:B------:R-:W-:Y:S01]  /*1b5e0*/  @!PT LDS RZ, [RZ] ;  /* 0x00000000fffff984 */ /* 0x000fe20000000800 */
[----:B------:R-:W-:Y:S01]  /*1b5f0*/  @!PT LDS RZ, [RZ] ;  /* 0x00000000fffff984 */ /* 0x000fe20000000800 */
[----:B------:R-:W-:Y:S01]  /*1b600*/  @!PT LDS RZ, [RZ] ;  /* 0x00000000fffff984 */ /* 0x000fe20000000800 */
[----:B------:R2:W-:Y:S01]  /*1b610*/  @P4 LDGSTS.E.BYPASS.LTC128B.128 [R235+0xa800], desc[UR6][R26.64+0x80] ;  /* 0x0a8000801aeb4fae */ /* 0x0005e2000b901d46 */
[C---:B------:R-:W-:Y:S02]  /*1b620*/  IADD3 R2, P1, R0.reuse, R244, RZ ;  /* 0x000000f400027210 */ /* 0x040fe40007f3e0ff */
[----:B------:R-:W-:Y:S01]  /*1b630*/  @P2 LEA.HI.X R15, R0, R247, R3, 0x1, P0 ;  /* 0x000000f7000f2211 */ /* 0x000fe200000f0c03 */
[----:B------:R2:W-:Y:S01]  /*1b640*/  @!P4 STS.128 [R235+0xa800], RZ ;  /* 0x00a800ffeb00c388 */ /* 0x0005e20000000c00 */
[CC--:B------:R-:W-:Y:S01]  /*1b650*/  @P4 LEA R10, P0, R2.reuse, R245.reuse, 0x1 ;  /* 0x000000f5020a4211 */ /* 0x0c0fe200078008ff */
[----:B------:R-:W-:Y:S01]  /*1b660*/  IMAD.X R3, R3, 0x1, R249, P1 ;  /* 0x0000000103037824 */ /* 0x000fe200008e06f9 */
[C---:B------:R-:W-:Y:S01]  /*1b670*/  @P6 LEA R12, P1, R2.reuse, R245, 0x1 ;  /* 0x000000f5020c6211 */ /* 0x040fe200078208ff */
[----:B------:R-:W-:Y:S01]  /*1b680*/  @!PT LDS RZ, [RZ] ;  /* 0x00000000fffff984 */ /* 0x000fe20000000800 */
[----:B------:R-:W-:Y:S01]  /*1b690*/  @!PT LDS RZ, [RZ] ;  /* 0x00000000fffff984 */ /* 0x000fe20000000800 */
[----:B------:R-:W-:Y:S01]  /*1b6a0*/  @!PT LDS RZ, [RZ] ;  /* 0x00000000fffff984 */ /* 0x000fe20000000800 */
[----:B------:R2:W-:Y:S03]  /*1b6b0*/  @P3 LDGSTS.E.BYPASS.LTC128B.128 [R235+0xc800], desc[UR6][R24.64+0x100] ;  /* 0x0c80010018eb3fae */ /* 0x0005e6000b901d46 */
[C---:B------:R-:W-:Y:S01]  /*1b6c0*/  @P6 LEA.HI.X R13, R2.reuse, R247, R3, 0x1, P1 ;  /* 0x000000f7020d6211 */ /* 0x040fe200008f0c03 */
[----:B------:R2:W-:Y:S01]  /*1b6d0*/  @!P3 STS.128 [R235+0xc800], RZ ;  /* 0x00c800ffeb00b388 */ /* 0x0005e20000000c00 */
[----:B------:R-:W-:-:S02]  /*1b6e0*/  @P3 LEA R8, P1, R2, R245, 0x1 ;  /* 0x000000f502083211 */ /* 0x000fc400078208ff */
[C-C-:B------:R-:W-:Y:S01]  /*1b6f0*/  @P4 LEA.HI.X R11, R2.reuse, R247, R3.reuse, 0x1, P0 ;  /* 0x000000f7020b4211 */ /* 0x140fe200000f0c03 */
        /* <DEDUP_REMOVED lines=51> */
.L_x_4848:
[----:B------:R-:W-:Y:S05]  /*1ba30*/  BSYNC B1 ;  /* 0x0000000000017941 */ /* 0x000fea0003800000 */
.L_x_4847:
[----:B------:R-:W-:Y:S01]  /*1ba40*/  STL [R1+0x44], R223 ;  /* 0x000044df01007387 */ /* 0x000fe20000100800 */
[----:B--2---:R-:W-:-:S03]  /*1ba50*/  MOV R16, R50 ;  /* 0x0000003200107202 */ /* 0x004fc60000000f00 */
[----:B------:R-:W-:Y:S04]  /*1ba60*/  STL [R1+0x40], R222 ;  /* 0x000040de01007387 */ /* 0x000fe80000100800 */
[----:B------:R-:W-:Y:S04]  /*1ba70*/  STL [R1+0x3c], R221 ;  /* 0x00003cdd01007387 */ /* 0x000fe80000100800 */
[----:B------:R-:W-:Y:S04]  /*1ba80*/  STL [R1+0x38], R220 ;  /* 0x000038dc01007387 */ /* 0x000fe80000100800 */
[----:B------:R-:W-:Y:S04]  /*1ba90*/  STL [R1+0x34], R219 ;  /* 0x000034db01007387 */ /* 0x000fe80000100800 */
[----:B------:R-:W-:Y:S04]  /*1baa0*/  STL [R1+0x30], R218 ;  /* 0x000030da01007387 */ /* 0x000fe80000100800 */
[----:B------:R-:W-:Y:S04]  /*1bab0*/  STL [R1+0x2c], R217 ;  /* 0x00002cd901007387 */ /* 0x000fe80000100800 */
[----:B------:R-:W-:Y:S04]  /*1bac0*/  STL [R1+0x28], R216 ;  /* 0x000028d801007387 */ /* 0x000fe80000100800 */
[----:B------:R-:W-:Y:S04]  /*1bad0*/  STL [R1+0x24], R215 ;  /* 0x000024d701007387 */ /* 0x000fe80000100800 */
[----:B------:R2:W-:Y:S04]  /*1bae0*/  STL [R1+0x20], R214 ;  /* 0x000020d601007387 */ /* 0x0005e80000100800 */
[----:B------:R3:W4:Y:S04]  /*1baf0*/  LD.E R0, desc[UR6][R30.64+0xdc] ;  /* 0x0000dc061e007980 */ /* 0x000728000c101900 */
[----:B--2---:R-:W2:Y:S01]  /*1bb00*/  LDL.LU R214, [R1] ;  /* 0x0000000001d67983 */ /* 0x004ea20000300800 */
[----:B------:R-:W-:Y:S01]  /*1bb10*/  FMNMX.FTZ R2, R41, R40, !PT ;  /* 0x0000002829027209 */ /* 0x000fe20007810000 */
[----:B------:R-:W-:-:S02]  /*1bb20*/  IMAD.MOV.U32 R17, RZ, RZ, R49 ;  /* 0x000000ffff117224 */ /* 0x000fc400078e0031 */
[----:B------:R-:W-:Y:S01]  /*1bb30*/  STL [R1+0x1c], R213 ;  /* 0x00001cd501007387 */ /* 0x000fe20000100800 */
[----:B------:R-:W-:Y:S02]  /*1bb40*/  FMNMX.FTZ R2, R39, R2, !PT ;  /* 0x0000000227027209 */ /* 0x000fe40007810000 */
[----:B------:R-:W-:Y:S01]  /*1bb50*/  LEA R209, R47, UR4, 0x1 ;  /* 0x000000042fd17c11 */ /* 0x000fe2000f8e08ff */
[----:B------:R-:W-:Y:S01]  /*1bb60*/  STL [R1+0x18], R208 ;  /* 0x000018d001007387 */ /* 0x000fe20000100800 */
[----:B------:R-:W-:Y:S02]  /*1bb70*/  FMNMX.FTZ R2, R38, R2, !PT ;  /* 0x0000000226027209 */ /* 0x000fe40007810000 */
[----:B------:R-:W-:Y:S01]  /*1bb80*/  LEA R210, R48, R209, 0x1 ;  /* 0x000000d130d27211 */ /* 0x000fe200078e08ff */
[----:B------:R-:W-:Y:S01]  /*1bb90*/  IMAD R212, R46, 0x2, R209 ;  /* 0x000000022ed47824 */ /* 0x000fe200078e02d1 */
[----:B------:R-:W-:Y:S01]  /*1bba0*/  FMNMX.FTZ R2, R104, R2, !PT ;  /* 0x0000000268027209 */ /* 0x000fe20007810000 */
[----:B------:R-:W-:Y:S03]  /*1bbb0*/  LDSM.16.MT88.4 R20, [R209+0x12000] ;  /* 0x01200000d114783b */ /* 0x000fe60000004200 */
[----:B-1----:R-:W-:Y:S01]  /*1bbc0*/  FMNMX.FTZ R3, R105, R2, !PT ;  /* 0x0000000269037209 */ /* 0x002fe20007810000 */
[----:B------:R-:W-:Y:S01]  /*1bbd0*/  LDSM.16.MT88.4 R8, [R212+0x12000] ;  /* 0x01200000d408783b */ /* 0x000fe20000004200 */
[----:B------:R-:W-:-:S02]  /*1bbe0*/  FMNMX.FTZ R2, R42, R43, !PT ;  /* 0x0000002b2a027209 */ /* 0x000fc40007810000 */
[----:B------:R-:W-:Y:S01]  /*1bbf0*/  FMNMX.FTZ R3, R124, R3, !PT ;  /* 0x000000037c037209 */ /* 0x000fe20007810000 */
[----:B------:R-:W-:Y:S01]  /*1bc00*/  LDSM.16.MT88.4 R32, [R210+0x10000] ;  /* 0x01000000d220783b */ /* 0x000fe20000004200 */
[----:B------:R-:W-:Y:S02]  /*1bc10*/  FMNMX.FTZ R2, R44, R2, !PT ;  /* 0x000000022c027209 */ /* 0x000fe40007810000 */
[----:B------:R-:W-:Y:S01]  /*1bc20*/  FMNMX.FTZ R150, R128, R3, !PT ;  /* 0x0000000380967209 */ /* 0x000fe20007810000 */
[----:B---3--:R-:W-:Y:S01]  /*1bc30*/  LDSM.16.MT88.4 R28, [R212+0x10000] ;  /* 0x01000000d41c783b */ /* 0x008fe20000004200 */
[----:B------:R-:W-:Y:S02]  /*1bc40*/  FMNMX.FTZ R2, R45, R2, !PT ;  /* 0x000000022d027209 */ /* 0x000fe40007810000 */
[----:B------:R-:W-:Y:S01]  /*1bc50*/  FMNMX.FTZ R150, R251, R150, !PT ;  /* 0x00000096fb967209 */ /* 0x000fe20007810000 */
[----:B------:R-:W-:Y:S01]  /*1bc60*/  LDSM.16.MT88.4 R12, [R210+0x12000] ;  /* 0x01200000d20c783b */ /* 0x000fe20000004200 */
[----:B------:R-:W-:-:S02]  /*1bc70*/  FMNMX.FTZ R2, R129, R2, !PT ;  /* 0x0000000281027209 */ /* 0x000fc40007810000 */
[----:B------:R-:W-:Y:S01]  /*1bc80*/  FMNMX.FTZ R150, R148, R150, !PT ;  /* 0x0000009694967209 */ /* 0x000fe20007810000 */
[----:B------:R-:W-:Y:S01]  /*1bc90*/  STL [R1+0x14], R149 ;  /* 0x0000149501007387 */ /* 0x000fe20000100800 */
[----:B------:R-:W-:Y:S02]  /*1bca0*/  FMNMX.FTZ R2, R132, R2, !PT ;  /* 0x0000000284027209 */ /* 0x000fe40007810000 */
[----:B------:R-:W-:Y:S01]  /*1bcb0*/  FMNMX.FTZ R150, R151, R150, !PT ;  /* 0x0000009697967209 */ /* 0x000fe20007810000 */
[----:B------:R-:W-:Y:S01]  /*1bcc0*/  LDSM.16.MT88.4 R48, [R212+0x14000] ;  /* 0x01400000d430783b */ /* 0x000fe20000004200 */
[----:B------:R-:W-:Y:S02]  /*1bcd0*/  FMNMX.FTZ R2, R136, R2, !PT ;  /* 0x0000000288027209 */ /* 0x000fe40007810000 */
[----:B------:R-:W-:Y:S02]  /*1bce0*/  FMNMX.FTZ R150, R237, R150, !PT ;  /* 0x00000096ed967209 */ /* 0x000fe40007810000 */
[----:B------:R-:W-:-:S02]  /*1bcf0*/  FMNMX.FTZ R2, R137, R2, !PT ;  /* 0x0000000289027209 */ /* 0x000fc40007810000 */
[----:B------:R-:W-:Y:S02]  /*1bd00*/  FMNMX.FTZ R150, R16, R150, !PT ;  /* 0x0000009610967209 */ /* 0x000fe40007810000 */
[----:B------:R-:W-:-:S04]  /*1bd10*/  FMNMX.FTZ R2, R165, R2, !PT ;  /* 0x00000002a5027209 */ /* 0x000fc80007810000 */
[----:B------:R-:W-:-:S04]  /*1bd20*/  FMNMX.FTZ R2, R238, R2, !PT ;  /* 0x00000002ee027209 */ /* 0x000fc80007810000 */
[----:B------:R-:W-:-:S04]  /*1bd30*/  FMNMX.FTZ R2, R246, R2, !PT ;  /* 0x00000002f6027209 */ /* 0x000fc80007810000 */
[----:B------:R-:W-:-:S04]  /*1bd40*/  FMNMX.FTZ R2, R248, R2, !PT ;  /* 0x00000002f8027209 */ /* 0x000fc80007810000 */
[----:B------:R-:W-:-:S04]  /*1bd50*/  FMNMX.FTZ R2, R17, R2, !PT ;  /* 0x0000000211027209 */ /* 0x000fc80007810000 */
[----:B------:R-:W-:-:S04]  /*1bd60*/  FMNMX.FTZ R2, R173, R2, !PT ;  /* 0x00000002ad027209 */ /* 0x000fc80007810000 */
[----:B------:R-:W-:-:S04]  /*1bd70*/  FMNMX.FTZ R2, R172, R2, !PT ;  /* 0x00000002ac027209 */ /* 0x000fc80007810000 */
[----:B------:R-:W-:-:S05]  /*1bd80*/  FMNMX.FTZ R2, R153, R2, !PT ;  /* 0x0000000299027209 */ /* 0x000fca0007810000 */
[----:B------:R-:W1:Y:S02]  /*1bd90*/  SHFL.BFLY PT, R3, R2, 0x2, 0x1f ;  /* 0x0c401f0002037f89 */ /* 0x000e6400000e0000 */
[----:B-1----:R-:W-:-:S05]  /*1bda0*/  FMNMX.FTZ R2, R2, R3, !PT ;  /* 0x0000000302027209 */ /* 0x002fca0007810000 */
[----:B------:R-:W1:Y:S01]  /*1bdb0*/  SHFL.BFLY PT, R18, R2, 0x1, 0x1f ;  /* 0x0c201f0002127f89 */ /* 0x000e6200000e0000 */
[----:B------:R-:W-:-:S05]  /*1bdc0*/  LEA R211, R46, R210, 0x1 ;  /* 0x000000d22ed37211 */ /* 0x000fca00078e08ff */
[----:B------:R-:W-:Y:S01]  /*1bdd0*/  LDSM.16.MT88.4 R24, [R211+0x10000] ;  /* 0x01000000d318783b */ /* 0x000fe20000004200 */
[----:B-1----:R-:W-:Y:S02]  /*1bde0*/  FMNMX.FTZ R18, R2, R18, !PT ;  /* 0x0000001202127209 */ /* 0x002fe40007810000 */
[----:B--2---:R-:W-:-:S04]  /*1bdf0*/  FMNMX.FTZ R150, R214, R150, !PT ;  /* 0x00000096d6967209 */ /* 0x004fc80007810000 */
[----:B------:R-:W-:-:S04]  /*1be00*/  FMNMX.FTZ R150, R154, R150, !PT ;  /* 0x000000969a967209 */ /* 0x000fc80007810000 */
[----:B------:R-:W-:-:S05]  /*1be10*/  FMNMX.FTZ R150, R178, R150, !PT ;  /* 0x00000096b2967209 */ /* 0x000fca0007810000 */
[----:B------:R-:W1:Y:S02]  /*1be20*/  SHFL.BFLY PT, R4, R150, 0x2, 0x1f ;  /* 0x0c401f0096047f89 */ /* 0x000e6400000e0000 */
[----:B-1----:R-:W-:-:S05]  /*1be30*/  FMNMX.FTZ R150, R150, R4, !PT ;  /* 0x0000000496967209 */ /* 0x002fca0007810000 */
[----:B------:R-:W1:Y:S02]  /*1be40*/  SHFL.BFLY PT, R4, R150, 0x1, 0x1f ;  /* 0x0c201f0096047f89 */ /* 0x000e6400000e0000 */
[----:B-1----:R-:W-:-:S04]  /*1be50*/  FMNMX.FTZ R150, R150, R4, !PT ;  /* 0x0000000496967209 */ /* 0x002fc80007810000 */
[----:B------:R-:W-:Y:S01]  /*1be60*/  FSETP.NEU.FTZ.AND P0, PT, R150, -INF , PT ;  /* 0xff8000009600780b */ /* 0x000fe20003f1d000 */
[----:B----4-:R-:W-:-:S05]  /*1be70*/  FMUL.FTZ R3, R0, R150 ;  /* 0x0000009600037220 */ /* 0x010fca0000410000 */
[----:B------:R-:W-:-:S05]  /*1be80*/  FSEL R3, R3, RZ, P0 ;  /* 0x000000ff03037208 */ /* 0x000fca0000000000 */
[-CC-:B------:R-:W-:Y:S01]  /*1be90*/  FFMA.FTZ R4, R41, R0.reuse, -R3.reuse ;  /* 0x0000000029047223 */ /* 0x180fe20000010803 */
[-CC-:B------:R-:W-:Y:S01]  /*1bea0*/  FFMA.FTZ R2, R40, R0.reuse, -R3.reuse ;  /* 0x0000000028027223 */ /* 0x180fe20000010803 */
[----:B------:R-:W-:Y:S02]  /*1beb0*/  FSETP.NEU.FTZ.AND P0, PT, R18, -INF , PT ;  /* 0xff8000001200780b */ /* 0x000fe40003f1d000 */
[----:B------:R1:W-:Y:S08]  /*1bec0*/  MUFU.EX2 R19, R4 ;  /* 0x0000000400137308 */ /* 0x0003f00000000800 */
[----:B------:R2:W-:Y:S01]  /*1bed0*/  MUFU.EX2 R213, R2 ;  /* 0x0000000200d57308 */ /* 0x0005e20000000800 */
[----:B-1----:R-:W-:-:S07]  /*1bee0*/  FFMA.FTZ R4, R39, R0, -R3 ;  /* 0x0000000027047223 */ /* 0x002fce0000010803 */
[----:B------:R1:W-:Y:S01]  /*1bef0*/  MUFU.EX2 R159, R4 ;  /* 0x00000004009f7308 */ /* 0x0003e20000000800 */
[----:B--2---:R-:W-:-:S05]  /*1bf00*/  FMUL.FTZ R2, R0, R18 ;  /* 0x0000001200027220 */ /* 0x004fca0000410000 */
[----:B------:R-:W-:Y:S01]  /*1bf10*/  FSEL R2, R2, RZ, P0 ;  /* 0x000000ff02027208 */ /* 0x000fe20000000000 */
[-C--:B-1----:R-:W-:Y:S02]  /*1bf20*/  FFMA.FTZ R4, R38, R0.reuse, -R3 ;  /* 0x0000000026047223 */ /* 0x082fe40000010803 */
[----:B------:R-:W-:Y:S02]  /*1bf30*/  LDSM.16.MT88.4 R36, [R211+0x12000] ;  /* 0x01200000d324783b */ /* 0x000fe40000004200 */
[----:B------:R1:W2:Y:S02]  /*1bf40*/  MUFU.EX2 R215, R4 ;  /* 0x0000000400d77308 */ /* 0x0002a40000000800 */
[----:B-1----:R-:W-:-:S06]  /*1bf50*/  FFMA.FTZ R4, R42, R0, -R2 ;  /* 0x000000002a047223 */ /* 0x002fcc0000010802 */
[----:B------:R1:W-:Y:S02]  /*1bf60*/  MUFU.EX2 R208, R4 ;  /* 0x0000000400d07308 */ /* 0x0003e40000000800 */
[-CC-:B-1----:R-:W-:Y:S01]  /*1bf70*/  FFMA.FTZ R4, R43, R0.reuse, -R2.reuse ;  /* 0x000000002b047223 */ /* 0x182fe20000010802 */
[----:B--2---:R-:W-:Y:S01]  /*1bf80*/  F2FP.BF16.F32.PACK_AB R6, R215, R159 ;  /* 0x0000009fd706723e */ /* 0x004fe200000010ff */
[----:B------:R-:W1:Y:S04]  /*1bf90*/  LDSM.16.MT88.4 R40, [R209+0x10000] ;  /* 0x01000000d128783b */ /* 0x000e680000004200 */
[----:B------:R2:W3:Y:S02]  /*1bfa0*/  MUFU.EX2 R155, R4 ;  /* 0x00000004009b7308 */ /* 0x0004e40000000800 */
[----:B--2---:R-:W-:-:S06]  /*1bfb0*/  FFMA.FTZ R4, R44, R0, -R2 ;  /* 0x000000002c047223 */ /* 0x004fcc0000010802 */
[----:B------:R2:W-:Y:S02]  /*1bfc0*/  MUFU.EX2 R139, R4 ;  /* 0x00000004008b7308 */ /* 0x0005e40000000800 */
[----:B--2---:R-:W-:Y:S01]  /*1bfd0*/  FFMA.FTZ R4, R45, R0, -R2 ;  /* 0x000000002d047223 */ /* 0x004fe20000010802 */
[----:B---3--:R-:W-:Y:S01]  /*1bfe0*/  F2FP.BF16.F32.PACK_AB R5, R155, R208 ;  /* 0x000000d09b05723e */ /* 0x008fe200000010ff */
[----:B------:R-:W-:Y:S04]  /*1bff0*/  LDSM.16.MT88.4 R44, [R209+0x14000] ;  /* 0x01400000d12c783b */ /* 0x000fe80000004200 */
[----:B------:R2:W3:Y:S02]  /*1c000*/  MUFU.EX2 R216, R4 ;  /* 0x0000000400d87308 */ /* 0x0004e40000000800 */
[----:B--2---:R-:W-:-:S02]  /*1c010*/  F2FP.BF16.F32.PACK_AB R4, R213, R19 ;  /* 0x00000013d504723e */ /* 0x004fc400000010ff */
[----:B---3--:R-:W-:-:S07]  /*1c020*/  F2FP.BF16.F32.PACK_AB R7, R216, R139 ;  /* 0x0000008bd807723e */ /* 0x008fce00000010ff */
[C---:B------:R-:W-:Y:S06]  /*1c030*/  HMMA.16816.F32.BF16 R88, R4.reuse, R24, RZ ;  /* 0x000000180458723c */ /* 0x040fec00000418ff */
[C---:B------:R-:W-:Y:S01]  /*1c040*/  HMMA.16816.F32.BF16 R116, R4.reuse, R26, RZ ;  /* 0x0000001a0474723c */ /* 0x040fe200000418ff */
[----:B------:R-:W2:Y:S05]  /*1c050*/  LDSM.16.MT88.4 R24, [R211+0x14000] ;  /* 0x01400000d318783b */ /* 0x000eaa0000004200 */
[----:B------:R-:W-:Y:S07]  /*1c060*/  HMMA.16816.F32.BF16 R76, R4, R8, RZ ;  /* 0x00000008044c723c */ /* 0x000fee00000418ff */
[----:B------:R-:W-:-:S04]  /*1c070*/  FFMA.FTZ R8, R104, R0, -R3 ;  /* 0x0000000068087223 */ /* 0x000fc80000010803 */
[----:B------:R3:W-:Y:S01]  /*1c080*/  MUFU.EX2 R217, R8 ;  /* 0x0000000800d97308 */ /* 0x0007e20000000800 */
[----:B-1----:R-:W-:Y:S01]  /*1c090*/  HMMA.16816.F32.BF16 R100, R4, R40, RZ ;  /* 0x000000280464723c */ /* 0x002fe200000418ff */
[----:B---3--:R-:W-:-:S06]  /*1c0a0*/  FFMA.FTZ R8, R105, R0, -R3 ;  /* 0x0000000069087223 */ /* 0x008fcc0000010803 */
[----:B------:R1:W3:Y:S01]  /*1c0b0*/  MUFU.EX2 R149, R8 ;  /* 0x0000000800957308 */ /* 0x0002e20000000800 */
[C---:B------:R-:W-:Y:S01]  /*1c0c0*/  HMMA.16816.F32.BF16 R64, R4.reuse, R42, RZ ;  /* 0x0000002a0440723c */ /* 0x040fe200000418ff */
[----:B------:R-:W4:Y:S05]  /*1c0d0*/  LDSM.16.MT88.4 R40, [R210+0x14000] ;  /* 0x01400000d228783b */ /* 0x000f2a0000004200 */
[----:B------:R-:W-:Y:S01]  /*1c0e0*/  HMMA.16816.F32.BF16 R96, R4, R32, RZ ;  /* 0x000000200460723c */ /* 0x000fe200000418ff */
[----:B-1----:R-:W-:-:S04]  /*1c0f0*/  FFMA.FTZ R8, R124, R0, -R3 ;  /* 0x000000007c087223 */ /* 0x002fc80000010803 */
[----:B------:R1:W-:Y:S01]  /*1c100*/  MUFU.EX2 R166, R8 ;  /* 0x0000000800a67308 */ /* 0x0003e20000000800 */
[C---:B------:R-:W-:Y:S01]  /*1c110*/  HMMA.16816.F32.BF16 R60, R4.reuse, R34, RZ ;  /* 0x00000022043c723c */ /* 0x040fe200000418ff */
[----:B------:R-:W3:Y:S05]  /*1c120*/  LDSM.16.MT88.4 R32, [R209+0x16000] ;  /* 0x01600000d120783b */ /* 0x000eea0000004200 */
[C---:B------:R-:W-:Y:S06]  /*1c130*/  HMMA.16816.F32.BF16 R92, R4.reuse, R28, RZ ;  /* 0x0000001c045c723c */ /* 0x040fec00000418ff */
[----:B------:R-:W-:Y:S01]  /*1c140*/  HMMA.16816.F32.BF16 R120, R4, R30, RZ ;  /* 0x0000001e0478723c */ /* 0x000fe200000418ff */
[----:B------:R-:W3:Y:S01]  /*1c150*/  LDSM.16.MT88.4 R28, [R210+0x16000] ;  /* 0x01600000d21c783b */ /* 0x000ee20000004200 */
[----:B-1----:R-:W-:-:S04]  /*1c160*/  FFMA.FTZ R8, R128, R0, -R3 ;  /* 0x0000000080087223 */ /* 0x002fc80000010803 */
[C---:B------:R-:W-:Y:S01]  /*1c170*/  HMMA.16816.F32.BF16 R84, R4.reuse, R20, RZ ;  /* 0x000000140454723c */ /* 0x040fe200000418ff */
[----:B------:R1:W-:Y:S05]  /*1c180*/  MUFU.EX2 R156, R8 ;  /* 0x00000008009c7308 */ /* 0x0003ea0000000800 */
[C---:B------:R-:W-:Y:S01]  /*1c190*/  HMMA.16816.F32.BF16 R56, R4.reuse, R22, RZ ;  /* 0x000000160438723c */ /* 0x040fe200000418ff */
[----:B------:R-:W3:Y:S05]  /*1c1a0*/  LDSM.16.MT88.4 R20, [R212+0x16000] ;  /* 0x01600000d414783b */ /* 0x000eea0000004200 */
[C---:B------:R-:W-:Y:S06]  /*1c1b0*/  HMMA.16816.F32.BF16 R80, R4.reuse, R12, RZ ;  /* 0x0000000c0450723c */ /* 0x040fec00000418ff */
[----:B------:R-:W-:Y:S01]  /*1c1c0*/  HMMA.16816.F32.BF16 R52, R4, R14, RZ ;  /* 0x0000000e0434723c */ /* 0x000fe200000418ff */
[----:B------:R-:W3:Y:S01]  /*1c1d0*/  LDSM.16.MT88.4 R12, [R211+0x16000] ;  /* 0x01600000d30c783b */ /* 0x000ee20000004200 */
[----:B-1----:R-:W-:-:S04]  /*1c1e0*/  FFMA.FTZ R8, R129, R0, -R2 ;  /* 0x0000000081087223 */ /* 0x002fc80000010802 */
[----:B------:R1:W-:Y:S01]  /*1c1f0*/  MUFU.EX2 R164, R8 ;  /* 0x0000000800a47308 */ /* 0x0003e20000000800 */
[----:B--2---:R-:W-:Y:S01]  /*1c200*/  HMMA.16816.F32.BF16 R128, R4, R24, RZ ;  /* 0x000000180480723c */ /* 0x004fe200000418ff */
[----:B-1----:R-:W-:-:S05]  /*1c210*/  FFMA.FTZ R8, R132, R0, -R2 ;  /* 0x0000000084087223 */ /* 0x002fca0000010802 */
[----:B------:R-:W-:Y:S01]  /*1c220*/  HMMA.16816.F32.BF16 R132, R4, R26, RZ ;  /* 0x0000001a0484723c */ /* 0x000fe200000418ff */
[----:B------:R-:W1:Y:S01]  /*1c230*/  LDSM.16.MT88.4 R24, [R210+0x10800] ;  /* 0x01080000d218783b */ /* 0x000e620000004200 */
[----:B------:R2:W1:Y:S02]  /*1c240*/  MUFU.EX2 R167, R8 ;  /* 0x0000000800a77308 */ /* 0x0004640000000800 */
[----:B--2---:R-:W-:-:S06]  /*1c250*/  FFMA.FTZ R8, R136, R0, -R2 ;  /* 0x0000000088087223 */ /* 0x004fcc0000010802 */
[----:B------:R2:W-:Y:S01]  /*1c260*/  MUFU.EX2 R152, R8 ;  /* 0x0000000800987308 */ /* 0x0005e20000000800 */
[C---:B------:R-:W-:Y:S06]  /*1c270*/  HMMA.16816.F32.BF16 R72, R4.reuse, R36, RZ ;  /* 0x000000240448723c */ /* 0x040fec00000418ff */
[----:B------:R-:W-:Y:S01]  /*1c280*/  HMMA.16816.F32.BF16 R108, R4, R38, RZ ;  /* 0x00000026046c723c */ /* 0x000fe200000418ff */
[----:B------:R-:W1:Y:S01]  /*1c290*/  LDSM.16.MT88.4 R36, [R209+0x10800] ;  /* 0x01080000d124783b */ /* 0x000e620000004200 */
[----:B--2---:R-:W-:-:S04]  /*1c2a0*/  FFMA.FTZ R8, R137, R0, -R2 ;  /* 0x0000000089087223 */ /* 0x004fc80000010802 */
[----:B------:R2:W1:Y:S01]  /*1c2b0*/  MUFU.EX2 R138, R8 ;  /* 0x00000008008a7308 */ /* 0x0004620000000800 */
[C---:B------:R-:W-:Y:S06]  /*1c2c0*/  HMMA.16816.F32.BF16 R68, R4.reuse, R44, RZ ;  /* 0x0000002c0444723c */ /* 0x040fec00000418ff */
[C---:B----4-:R-:W-:Y:S06]  /*1c2d0*/  HMMA.16816.F32.BF16 R104, R4.reuse, R40, RZ ;  /* 0x000000280468723c */ /* 0x050fec00000418ff */
[C---:B------:R-:W-:Y:S06]  /*1c2e0*/  HMMA.16816.F32.BF16 R124, R4.reuse, R48, RZ ;  /* 0x00000030047c723c */ /* 0x040fec00000418ff */
[C---:B------:R-:W-:Y:S01]  /*1c2f0*/  HMMA.16816.F32.BF16 R112, R4.reuse, R10, RZ ;  /* 0x0000000a0470723c */ /* 0x040fe200000418ff */
[----:B--2---:R-:W-:Y:S05]  /*1c300*/  LDSM.16.MT88.4 R8, [R209+0x12800] ;  /* 0x01280000d108783b */ /* 0x004fea0000004200 */
[C---:B------:R-:W-:Y:S06]  /*1c310*/  HMMA.16816.F32.BF16 R44, R4.reuse, R46, RZ ;  /* 0x0000002e042c723c */ /* 0x040fec00000418ff */
[C---:B------:R-:W-:Y:S06]  /*1c320*/  HMMA.16816.F32.BF16 R40, R4.reuse, R42, RZ ;  /* 0x0000002a0428723c */ /* 0x040fec00000418ff */
[C---:B------:R-:W-:Y:S06]  /*1c330*/  HMMA.16816.F32.BF16 R48, R4.reuse, R50, RZ ;  /* 0x000000320430723c */ /* 0x040fec00000418ff */
[C---:B---3--:R-:W-:Y:S06]  /*1c340*/  HMMA.16816.F32.BF16 R140, R4.reuse, R32, RZ ;  /* 0x00000020048c723c */ /* 0x048fec00000418ff */
[C---:B------:R-:W-:Y:S01]  /*1c350*/  HMMA.16816.F32.BF16 R144, R4.reuse, R34, RZ ;  /* 0x000000220490723c */ /* 0x040fe200000418ff */
[----:B------:R-:W2:Y:S05]  /*1c360*/  LDSM.16.MT88.4 R32, [R212+0x10800] ;  /* 0x01080000d420783b */ /* 0x000eaa0000004200 */
[C---:B------:R-:W-:Y:S06]  /*1c370*/  HMMA.16816.F32.BF16 R160, R4.reuse, R28, RZ ;  /* 0x0000001c04a0723c */ /* 0x040fec00000418ff */
[C---:B------:R-:W-:Y:S06]  /*1c380*/  HMMA.16816.F32.BF16 R168, R4.reuse, R30, RZ ;  /* 0x0000001e04a8723c */ /* 0x040fec00000418ff */
[C---:B------:R-:W-:Y:S06]  /*1c390*/  HMMA.16816.F32.BF16 R180, R4.reuse, R20, RZ ;  /* 0x0000001404b4723c */ /* 0x040fec00000418ff */
[C---:B------:R-:W-:Y:S06]  /*1c3a0*/  HMMA.16816.F32.BF16 R184, R4.reuse, R22, RZ ;  /* 0x0000001604b8723c */ /* 0x040fec00000418ff */
[C---:B------:R-:W-:Y:S06]  /*1c3b0*/  HMMA.16816.F32.BF16 R200, R4.reuse, R12, RZ ;  /* 0x0000000c04c8723c */ /* 0x040fec00000418ff */
[----:B------:R-:W-:Y:S01]  /*1c3c0*/  HMMA.16816.F32.BF16 R196, R4, R14, RZ ;  /* 0x0000000e04c4723c */ /* 0x000fe200000418ff */
[----:B------:R-:W3:Y:S06]  /*1c3d0*/  LDSM.16.MT88.4 R12, [R211+0x10800] ;  /* 0x01080000d30c783b */ /* 0x000eec0000004200 */
[----:B------:R-:W-:-:S02]  /*1c3e0*/  F2FP.BF16.F32.PACK_AB R4, R149, R217 ;  /* 0x000000d99504723e */ /* 0x000fc400000010ff */
[----:B-1----:R-:W-:Y:S02]  /*1c3f0*/  F2FP.BF16.F32.PACK_AB R5, R167, R164 ;  /* 0x000000a4a705723e */ /* 0x002fe400000010ff */
[----:B------:R-:W-:Y:S02]  /*1c400*/  F2FP.BF16.F32.PACK_AB R6, R156, R166 ;  /* 0x000000a69c06723e */ /* 0x000fe400000010ff */
[----:B------:R-:W-:-:S07]  /*1c410*/  F2FP.BF16.F32.PACK_AB R7, R138, R152 ;  /* 0x000000988a07723e */ /* 0x000fce00000010ff */
[C---:B------:R-:W-:Y:S06]  /*1c420*/  HMMA.16816.F32.BF16 R20, R4.reuse, R24, R96 ;  /* 0x000000180414723c */ /* 0x040fec0000041860 */
[C---:B------:R-:W-:Y:S06]  /*1c430*/  HMMA.16816.F32.BF16 R188, R4.reuse, R36, R100 ;  /* 0x0000002404bc723c */ /* 0x040fec0000041864 */
[----:B------:R-:W-:-:S12]  /*1c440*/  HMMA.16816.F32.BF16 R100, R4, R38, R64 ;  /* 0x000000260464723c */ /* 0x000fd80000041840 */
[----:B------:R-:W-:Y:S01]  /*1c450*/  IMAD.MOV.U32 R38, RZ, RZ, R22 ;  /* 0x000000ffff267224 */ /* 0x000fe200078e0016 */
[----:B------:R-:W-:Y:S01]  /*1c460*/  MOV R36, R23 ;  /* 0x0000001700247202 */ /* 0x000fe20000000f00 */
[----:B------:R-:W-:Y:S01]  /*1c470*/  IMAD.MOV.U32 R31, RZ, RZ, R20 ;  /* 0x000000ffff1f7224 */ /* 0x000fe200078e0014 */
[----:B------:R-:W-:Y:S02]  /*1c480*/  MOV R30, R21 ;  /* 0x00000015001e7202 */ /* 0x000fe40000000f00 */
[C---:B------:R-:W-:Y:S06]  /*1c490*/  HMMA.16816.F32.BF16 R20, R4.reuse, R26, R60 ;  /* 0x0000001a0414723c */ /* 0x040fec000004183c */
[C---:B--2---:R-:W-:Y:S06]  /*1c4a0*/  HMMA.16816.F32.BF16 R24, R4.reuse, R32, R92 ;  /* 0x000000200418723c */ /* 0x044fec000004185c */
[----:B------:R-:W-:-:S12]  /*1c4b0*/  HMMA.16816.F32.BF16 R32, R4, R34, R120 ;  /* 0x000000220420723c */ /* 0x000fd80000041878 */
[----:B------:R-:W-:Y:S01]  /*1c4c0*/  IMAD.MOV.U32 R29, RZ, RZ, R21 ;  /* 0x000000ffff1d7224 */ /* 0x000fe200078e0015 */
[----:B------:R-:W-:Y:S01]  /*1c4d0*/  MOV R28, R20 ;  /* 0x00000014001c7202 */ /* 0x000fe20000000f00 */
[----:B------:R-:W-:Y:S01]  /*1c4e0*/  IMAD.MOV.U32 R223, RZ, RZ, R22 ;  /* 0x000000ffffdf7224 */ /* 0x000fe200078e0016 */
[----:B------:R-:W-:Y:S02]  /*1c4f0*/  MOV R222, R23 ;  /* 0x0000001700de7202 */ /* 0x000fe40000000f00 */
[----:B------:R-:W1:Y:S01]  /*1c500*/  LDSM.16.MT88.4 R20, [R210+0x12800] ;  /* 0x01280000d214783b */ /* 0x000e620000004200 */
[----:B------:R-:W-:Y:S01]  /*1c510*/  IMAD.MOV.U32 R61, RZ, RZ, R26 ;  /* 0x000000ffff3d7224 */ /* 0x000fe200078e001a */
[----:B------:R-:W-:Y:S01]  /*1c520*/  MOV R60, R24 ;  /* 0x00000018003c7202 */ /* 0x000fe20000000f00 */
[----:B------:R-:W-:Y:S01]  /*1c530*/  IMAD.MOV.U32 R39, RZ, RZ, R25 ;  /* 0x000000ffff277224 */ /* 0x000fe200078e0019 */
[----:B------:R-:W-:Y:S02]  /*1c540*/  MOV R92, R27 ;  /* 0x0000001b005c7202 */ /* 0x000fe40000000f00 */
[----:B------:R-:W2:Y:S01]  /*1c550*/  LDSM.16.MT88.4 R24, [R212+0x12800] ;  /* 0x01280000d418783b */ /* 0x000ea20000004200 */
[----:B------:R-:W-:Y:S01]  /*1c560*/  IMAD.MOV.U32 R221, RZ, RZ, R32 ;  /* 0x000000ffffdd7224 */ /* 0x000fe200078e0020 */
[----:B------:R-:W-:Y:S01]  /*1c570*/  MOV R220, R33 ;  /* 0x0000002100dc7202 */ /* 0x000fe20000000f00 */
[----:B------:R-:W-:Y:S01]  /*1c580*/  IMAD.MOV.U32 R219, RZ, RZ, R34 ;  /* 0x000000ffffdb7224 */ /* 0x000fe200078e0022 */
[----:B------:R-:W-:-:S02]  /*1c590*/  MOV R218, R35 ;  /* 0x0000002300da7202 */ /* 0x000fc40000000f00 */
[----:B------:R-:W4:Y:S01]  /*1c5a0*/  LDSM.16.MT88.4 R32, [R211+0x12800] ;  /* 0x01280000d320783b */ /* 0x000f220000004200 */
[----:B------:R-:W-:Y:S01]  /*1c5b0*/  IMAD.MOV.U32 R158, RZ, RZ, R190 ;  /* 0x000000ffff9e7224 */ /* 0x000fe200078e00be */
[----:B------:R-:W-:Y:S01]  /*1c5c0*/  MOV R157, R191 ;  /* 0x000000bf009d7202 */ /* 0x000fe20000000f00 */
[----:B------:R-:W-:Y:S01]  /*1c5d0*/  IMAD.MOV.U32 R137, RZ, RZ, R188 ;  /* 0x000000ffff897224 */ /* 0x000fe200078e00bc */
[----:B------:R-:W-:Y:S01]  /*1c5e0*/  MOV R136, R189 ;  /* 0x000000bd00887202 */ /* 0x000fe20000000f00 */
[----:B------:R-:W-:Y:S01]  /*1c5f0*/  IMAD.MOV.U32 R67, RZ, RZ, R178 ;  /* 0x000000ffff437224 */ /* 0x000fe200078e00b2 */
[C---:B------:R-:W-:Y:S06]  /*1c600*/  HMMA.16816.F32.BF16 R188, R4.reuse, R8, R84 ;  /* 0x0000000804bc723c */ /* 0x040fec0000041854 */
[----:B------:R-:W-:Y:S01]  /*1c610*/  HMMA.16816.F32.BF16 R176, R4, R10, R56 ;  /* 0x0000000a04b0723c */ /* 0x000fe20000041838 */
[----:B------:R-:W4:Y:S01]  /*1c620*/  LDSM.16.MT88.4 R8, [R210+0x14800] ;  /* 0x01480000d208783b */ /* 0x000f220000004200 */
[----:B------:R-:W-:Y:S01]  /*1c630*/  MOV R66, R173 ;  /* 0x000000ad00427202 */ /* 0x000fe20000000f00 */
[----:B------:R-:W-:-:S03]  /*1c640*/  IMAD.MOV.U32 R65, RZ, RZ, R172 ;  /* 0x000000ffff417224 */ /* 0x000fc600078e00ac */
[C---:B---3--:R-:W-:Y:S06]  /*1c650*/  HMMA.16816.F32.BF16 R204, R4.reuse, R12, R88 ;  /* 0x0000000c04cc723c */ /* 0x048fec0000041858 */
[----:B------:R-:W-:Y:S01]  /*1c660*/  HMMA.16816.F32.BF16 R192, R4, R14, R116 ;  /* 0x0000000e04c0723c */ /* 0x000fe20000041874 */
[----:B------:R-:W3:Y:S01]  /*1c670*/  LDSM.16.MT88.4 R12, [R209+0x14800] ;  /* 0x01480000d10c783b */ /* 0x000ee20000004200 */
[----:B------:R-:W-:Y:S01]  /*1c680*/  IMAD.MOV.U32 R91, RZ, RZ, R29 ;  /* 0x000000ffff5b7224 */ /* 0x000fe200078e001d */
[----:B------:R-:W-:-:S03]  /*1c690*/  MOV R90, R28 ;  /* 0x0000001c005a7202 */ /* 0x000fc60000000f00 */
[----:B-1----:R-:W-:Y:S01]  /*1c6a0*/  HMMA.16816.F32.BF16 R172, R4, R20, R80 ;  /* 0x0000001404ac723c */ /* 0x002fe20000041850 */
[----:B------:R-:W-:-:S06]  /*1c6b0*/  MOV R37, R165 ;  /* 0x000000a500257202 */ /* 0x000fcc0000000f00 */
[----:B------:R-:W-:Y:S01]  /*1c6c0*/  MOV R81, R31 ;  /* 0x0000001f00517202 */ /* 0x000fe20000000f00 */
[----:B------:R-:W-:Y:S02]  /*1c6d0*/  IMAD.MOV.U32 R80, RZ, RZ, R30 ;  /* 0x000000ffff507224 */ /* 0x000fe400078e001e */
[----:B------:R-:W1:Y:S01]  /*1c6e0*/  LDSM.16.MT88.4 R28, [R211+0x14800] ;  /* 0x01480000d31c783b */ /* 0x000e620000004200 */
        /* <DEDUP_REMOVED lines=15> */
[----:B--2---:R-:W-:Y:S01]  /*1c7e0*/  HMMA.16816.F32.BF16 R156, R4, R24, R76 ;  /* 0x00000018049c723c */ /* 0x004fe2000004184c */
[----:B------:R-:W-:Y:S01]  /*1c7f0*/  IMAD.MOV.U32 R86, RZ, RZ, R39 ;  /* 0x000000ffff567224 */ /* 0x000fe200078e0027 */
[----:B------:R-:W-:Y:S01]  /*1c800*/  MOV R116, R38 ;  /* 0x0000002600747202 */ /* 0x000fe20000000f00 */
[----:B------:R-:W-:-:S03]  /*1c810*/  IMAD.MOV.U32 R117, RZ, RZ, R36 ;  /* 0x000000ffff757224 */ /* 0x000fc600078e0024 */
[C---:B------:R-:W-:Y:S01]  /*1c820*/  HMMA.16816.F32.BF16 R152, R4.reuse, R26, R112 ;  /* 0x0000001a0498723c */ /* 0x040fe20000041870 */
[----:B------:R-:W2:Y:S05]  /*1c830*/  LDSM.16.MT88.4 R24, [R210+0x16800] ;  /* 0x01680000d218783b */ /* 0x000eaa0000004200 */
[C---:B------:R-:W-:Y:S01]  /*1c840*/  HMMA.16816.F32.BF16 R164, R4.reuse, R22, R52 ;  /* 0x0000001604a4723c */ /* 0x040fe20000041834 */
[----:B------:R-:W2:Y:S05]  /*1c850*/  LDSM.16.MT88.4 R20, [R212+0x14800] ;  /* 0x01480000d414783b */ /* 0x000eaa0000004200 */
[C---:B----4-:R-:W-:Y:S06]  /*1c860*/  HMMA.16816.F32.BF16 R136, R4.reuse, R32, R72 ;  /* 0x000000200488723c */ /* 0x050fec0000041848 */
[----:B------:R-:W-:Y:S01]  /*1c870*/  HMMA.16816.F32.BF16 R120, R4, R34, R108 ;  /* 0x000000220478723c */ /* 0x000fe2000004186c */
[----:B------:R-:W4:Y:S06]  /*1c880*/  LDSM.16.MT88.4 R32, [R209+0x16800] ;  /* 0x01680000d120783b */ /* 0x000f2c0000004200 */
[----:B------:R-:W-:-:S02]  /*1c890*/  IMAD.MOV.U32 R111, RZ, RZ, R37 ;  /* 0x000000ffff6f7224 */ /* 0x000fc400078e0025 */
[----:B------:R-:W4:Y:S01]  /*1c8a0*/  LDSM.16.MT88.4 R36, [R212+0x16800] ;  /* 0x01680000d424783b */ /* 0x000f220000004200 */
[----:B------:R-:W-:Y:S07]  /*1c8b0*/  HMMA.16816.F32.BF16 R76, R4, R8, R104 ;  /* 0x00000008044c723c */ /* 0x000fee0000041868 */
[----:B------:R-:W-:-:S04]  /*1c8c0*/  FFMA.FTZ R8, R251, R0, -R3 ;  /* 0x00000000fb087223 */ /* 0x000fc80000010803 */
[----:B------:R3:W-:Y:S01]  /*1c8d0*/  MUFU.EX2 R108, R8 ;  /* 0x00000008006c7308 */ /* 0x0007e20000000800 */
[----:B------:R-:W-:Y:S01]  /*1c8e0*/  IMAD.MOV.U32 R87, RZ, RZ, R61 ;  /* 0x000000ffff577224 */ /* 0x000fe200078e003d */
[----:B------:R-:W-:Y:S01]  /*1c8f0*/  MOV R85, R60 ;  /* 0x0000003c00557202 */ /* 0x000fe20000000f00 */
[----:B---3--:R-:W-:-:S05]  /*1c900*/  FFMA.FTZ R8, R148, R0, -R3 ;  /* 0x0000000094087223 */ /* 0x008fca0000010803 */
[----:B------:R3:W2:Y:S01]  /*1c910*/  MUFU.EX2 R109, R8 ;  /* 0x00000008006d7308 */ /* 0x0006a20000000800 */
[----:B------:R-:W-:Y:S01]  /*1c920*/  HMMA.16816.F32.BF16 R60, R4, R14, R44 ;  /* 0x0000000e043c723c */ /* 0x000fe2000004182c */
[----:B------:R-:W-:-:S06]  /*1c930*/  IMAD.MOV.U32 R110, RZ, RZ, R83 ;  /* 0x000000ffff6e7224 */ /* 0x000fcc00078e0053 */
[----:B------:R-:W-:Y:S01]  /*1c940*/  IMAD.MOV.U32 R45, RZ, RZ, R111 ;  /* 0x000000ffff2d7224 */ /* 0x000fe200078e006f */
[----:B------:R-:W-:Y:S01]  /*1c950*/  MOV R111, R84 ;  /* 0x00000054006f7202 */ /* 0x000fe20000000f00 */
[----:B------:R-:W-:Y:S01]  /*1c960*/  IMAD.MOV.U32 R84, RZ, RZ, R16 ;  /* 0x000000ffff547224 */ /* 0x000fe200078e0010 */
[----:B------:R-:W-:Y:S01]  /*1c970*/  HMMA.16816.F32.BF16 R112, R4, R12, R68 ;  /* 0x0000000c0470723c */ /* 0x000fe20000041844 */
[----:B------:R-:W-:Y:S02]  /*1c980*/  IMAD.MOV.U32 R47, RZ, RZ, R81 ;  /* 0x000000ffff2f7224 */ /* 0x000fe400078e0051 */
[----:B---3--:R-:W-:-:S03]  /*1c990*/  FFMA.FTZ R8, R151, R0, -R3 ;  /* 0x0000000097087223 */ /* 0x008fc60000010803 */
[----:B-1----:R-:W-:Y:S01]  /*1c9a0*/  HMMA.16816.F32.BF16 R68, R4, R28, R128 ;  /* 0x0000001c0444723c */ /* 0x002fe20000041880 */
[----:B------:R-:W-:Y:S01]  /*1c9b0*/  MOV R46, R80 ;  /* 0x00000050002e7202 */ /* 0x000fe20000000f00 */
[----:B------:R-:W1:Y:S01]  /*1c9c0*/  LDSM.16.MT88.4 R12, [R211+0x16800] ;  /* 0x01680000d30c783b */ /* 0x000e620000004200 */
[----:B------:R3:W-:Y:S01]  /*1c9d0*/  MUFU.EX2 R16, R8 ;  /* 0x0000000800107308 */ /* 0x0007e20000000800 */
[----:B------:R-:W-:-:S03]  /*1c9e0*/  IMAD.MOV.U32 R80, RZ, RZ, R64 ;  /* 0x000000ffff507224 */ /* 0x000fc600078e0040 */
[----:B--2---:R-:W-:Y:S02]  /*1c9f0*/  MOV R129, R109 ;  /* 0x0000006d00817202 */ /* 0x004fe40000000f00 */
[----:B------:R-:W-:Y:S01]  /*1ca00*/  MOV R109, R82 ;  /* 0x00000052006d7202 */ /* 0x000fe20000000f00 */
[----:B------:R-:W-:Y:S01]  /*1ca10*/  IMAD.MOV.U32 R82, RZ, RZ, R66 ;  /* 0x000000ffff527224 */ /* 0x000fe200078e0042 */
[----:B------:R-:W-:Y:S01]  /*1ca20*/  MOV R81, R65 ;  /* 0x0000004100517202 */ /* 0x000fe20000000f00 */
[----:B------:R-:W-:Y:S01]  /*1ca30*/  IMAD.MOV.U32 R106, RZ, RZ, R47 ;  /* 0x000000ffff6a7224 */ /* 0x000fe200078e002f */
[----:B------:R-:W-:Y:S01]  /*1ca40*/  MOV R83, R67 ;  /* 0x0000004300537202 */ /* 0x000fe20000000f00 */
[----:B------:R-:W-:Y:S01]  /*1ca50*/  HMMA.16816.F32.BF16 R56, R4, R10, R40 ;  /* 0x0000000a0438723c */ /* 0x000fe20000041828 */
[----:B------:R-:W-:Y:S01]  /*1ca60*/  MOV R107, R46 ;  /* 0x0000002e006b7202 */ /* 0x000fe20000000f00 */
[----:B---3--:R-:W-:Y:S01]  /*1ca70*/  FFMA.FTZ R8, R237, R0, -R3 ;  /* 0x00000000ed087223 */ /* 0x008fe20000010803 */
[----:B------:R-:W-:-:S03]  /*1ca80*/  MOV R130, R108 ;  /* 0x0000006c00827202 */ /* 0x000fc60000000f00 */
[----:B------:R2:W-:Y:S01]  /*1ca90*/  MUFU.EX2 R128, R8 ;  /* 0x0000000800807308 */ /* 0x0005e20000000800 */
[----:B------:R-:W-:Y:S01]  /*1caa0*/  IMAD.MOV.U32 R131, RZ, RZ, R109 ;  /* 0x000000ffff837224 */ /* 0x000fe200078e006d */
[----:B------:R-:W-:Y:S01]  /*1cab0*/  MOV R148, R110 ;  /* 0x0000006e00947202 */ /* 0x000fe20000000f00 */
[C---:B------:R-:W-:Y:S01]  /*1cac0*/  HMMA.16816.F32.BF16 R40, R4.reuse, R24, R160 ;  /* 0x000000180428723c */ /* 0x040fe200000418a0 */
[----:B------:R-:W-:Y:S01]  /*1cad0*/  MOV R11, R84 ;  /* 0x00000054000b7202 */ /* 0x000fe20000000f00 */
[----:B------:R-:W-:Y:S01]  /*1cae0*/  IMAD.MOV.U32 R108, RZ, RZ, R85 ;  /* 0x000000ffff6c7224 */ /* 0x000fe200078e0055 */
[----:B------:R-:W-:Y:S01]  /*1caf0*/  MOV R109, R86 ;  /* 0x00000056006d7202 */ /* 0x000fe20000000f00 */
[----:B------:R-:W-:Y:S02]  /*1cb00*/  IMAD.MOV.U32 R110, RZ, RZ, R87 ;  /* 0x000000ffff6e7224 */ /* 0x000fe400078e0057 */
[----:B------:R-:W-:Y:S01]  /*1cb10*/  HMMA.16816.F32.BF16 R72, R4, R20, R124 ;  /* 0x000000140448723c */ /* 0x000fe2000004187c */
[----:B------:R-:W-:Y:S01]  /*1cb20*/  IMAD.MOV.U32 R24, RZ, RZ, R106 ;  /* 0x000000ffff187224 */ /* 0x000fe200078e006a */
[----:B------:R-:W-:Y:S01]  /*1cb30*/  MOV R25, R107 ;  /* 0x0000006b00197202 */ /* 0x000fe20000000f00 */
[----:B------:R-:W-:-:S02]  /*1cb40*/  IMAD.MOV.U32 R10, RZ, RZ, R83 ;  /* 0x000000ffff0a7224 */ /* 0x000fc400078e0053 */
[----:B--2---:R-:W-:Y:S01]  /*1cb50*/  FFMA.FTZ R8, R45, R0, -R2 ;  /* 0x000000002d087223 */ /* 0x004fe20000010802 */
[C---:B----4-:R-:W-:Y:S01]  /*1cb60*/  HMMA.16816.F32.BF16 R64, R4.reuse, R32, R140 ;  /* 0x000000200440723c */ /* 0x050fe2000004188c */
[----:B------:R-:W-:Y:S01]  /*1cb70*/  MOV R125, R80 ;  /* 0x00000050007d7202 */ /* 0x000fe20000000f00 */
[----:B------:R-:W-:Y:S01]  /*1cb80*/  IMAD.MOV.U32 R126, RZ, RZ, R81 ;  /* 0x000000ffff7e7224 */ /* 0x000fe200078e0051 */
[----:B------:R-:W-:Y:S01]  /*1cb90*/  MOV R127, R82 ;  /* 0x00000052007f7202 */ /* 0x000fe20000000f00 */
[----:B------:R2:W3:Y:S01]  /*1cba0*/  MUFU.EX2 R32, R8 ;  /* 0x0000000800207308 */ /* 0x0004e20000000800 */
[----:B------:R-:W-:Y:S01]  /*1cbb0*/  IMAD.MOV.U32 R106, RZ, RZ, R223 ;  /* 0x000000ffff6a7224 */ /* 0x000fe200078e00df */
[----:B------:R-:W-:Y:S01]  /*1cbc0*/  HMMA.16816.F32.BF16 R84, R4, R26, R168 ;  /* 0x0000001a0454723c */ /* 0x000fe200000418a8 */
[----:B------:R4:W5:Y:S01]  /*1cbd0*/  LDL.LU R223, [R1+0x44] ;  /* 0x0000440001df7983 */ /* 0x0009620000300800 */
[----:B------:R-:W-:-:S03]  /*1cbe0*/  MOV R107, R222 ;  /* 0x000000de006b7202 */ /* 0x000fc60000000f00 */
[----:B------:R4:W5:Y:S01]  /*1cbf0*/  LDL.LU R222, [R1+0x40] ;  /* 0x0000400001de7983 */ /* 0x0009620000300800 */
[C---:B------:R-:W-:Y:S01]  /*1cc00*/  HMMA.16816.F32.BF16 R80, R4.reuse, R38, R184 ;  /* 0x000000260450723c */ /* 0x040fe200000418b8 */
[----:B------:R-:W-:Y:S01]  /*1cc10*/  IMAD.MOV.U32 R26, RZ, RZ, R116 ;  /* 0x000000ffff1a7224 */ /* 0x000fe200078e0074 */
[----:B------:R-:W-:Y:S01]  /*1cc20*/  MOV R27, R117 ;  /* 0x00000075001b7202 */ /* 0x000fe20000000f00 */
[----:B------:R-:W-:Y:S01]  /*1cc30*/  IMAD.MOV.U32 R116, RZ, RZ, R221 ;  /* 0x000000ffff747224 */ /* 0x000fe200078e00dd */
[----:B------:R-:W-:Y:S01]  /*1cc40*/  MOV R117, R220 ;  /* 0x000000dc00757202 */ /* 0x000fe20000000f00 */
[----:B------:R4:W5:Y:S01]  /*1cc50*/  LDL.LU R221, [R1+0x3c] ;  /* 0x00003c0001dd7983 */ /* 0x0009620000300800 */
[----:B------:R-:W-:Y:S01]  /*1cc60*/  HMMA.16816.F32.BF16 R44, R4, R34, R144 ;  /* 0x00000022042c723c */ /* 0x000fe20000041890 */
[----:B------:R-:W-:Y:S01]  /*1cc70*/  MOV R185, R130 ;  /* 0x0000008200b97202 */ /* 0x000fe20000000f00 */
[----:B--2---:R-:W-:Y:S01]  /*1cc80*/  FFMA.FTZ R8, R238, R0, -R2 ;  /* 0x00000000ee087223 */ /* 0x004fe20000010802 */
[----:B------:R-:W-:Y:S01]  /*1cc90*/  IMAD.MOV.U32 R130, RZ, RZ, R118 ;  /* 0x000000ffff827224 */ /* 0x000fe200078e0076 */
[----:B------:R4:W5:Y:S01]  /*1cca0*/  LDL.LU R220, [R1+0x38] ;  /* 0x0000380001dc7983 */ /* 0x0009620000300800 */
[----:B------:R-:W-:-:S02]  /*1ccb0*/  IMAD.MOV.U32 R118, RZ, RZ, R219 ;  /* 0x000000ffff767224 */ /* 0x000fc400078e00db */
[----:B------:R-:W-:Y:S01]  /*1ccc0*/  MOV R144, R119 ;  /* 0x0000007700907202 */ /* 0x000fe20000000f00 */
[----:B------:R2:W4:Y:S01]  /*1ccd0*/  MUFU.EX2 R251, R8 ;  /* 0x0000000800fb7308 */ /* 0x0005220000000800 */
[----:B------:R1:W5:Y:S01]  /*1cce0*/  LDL.LU R219, [R1+0x34] ;  /* 0x0000340001db7983 */ /* 0x0003620000300800 */
[----:B------:R-:W-:Y:S01]  /*1ccf0*/  MOV R119, R218 ;  /* 0x000000da00777202 */ /* 0x000fe20000000f00 */
[----:B------:R-:W-:Y:S02]  /*1cd00*/  IMAD.MOV.U32 R171, RZ, RZ, R217 ;  /* 0x000000ffffab7224 */ /* 0x000fe400078e00d9 */
[----:B------:R1:W5:Y:S01]  /*1cd10*/  LDL.LU R218, [R1+0x30] ;  /* 0x0000300001da7983 */ /* 0x0003620000300800 */
[C---:B------:R-:W-:Y:S01]  /*1cd20*/  HMMA.16816.F32.BF16 R52, R4.reuse, R22, R48 ;  /* 0x000000160434723c */ /* 0x040fe20000041830 */
[----:B------:R-:W-:Y:S02]  /*1cd30*/  IMAD.MOV.U32 R151, RZ, RZ, R215 ;  /* 0x000000ffff977224 */ /* 0x000fe400078e00d7 */
[----:B------:R1:W5:Y:S01]  /*1cd40*/  LDL.LU R217, [R1+0x2c] ;  /* 0x00002c0001d97983 */ /* 0x0003620000300800 */
[----:B------:R-:W-:Y:S01]  /*1cd50*/  MOV R140, R214 ;  /* 0x000000d6008c7202 */ /* 0x000fe20000000f00 */
[----:B------:R-:W-:Y:S01]  /*1cd60*/  IMAD.MOV.U32 R141, RZ, RZ, R213 ;  /* 0x000000ffff8d7224 */ /* 0x000fe200078e00d5 */
[----:B------:R-:W-:Y:S01]  /*1cd70*/  HMMA.16816.F32.BF16 R48, R4, R30, R132 ;  /* 0x0000001e0430723c */ /* 0x000fe20000041884 */
[----:B------:R-:W-:Y:S01]  /*1cd80*/  MOV R104, R94 ;  /* 0x0000005e00687202 */ /* 0x000fe20000000f00 */
[----:B------:R-:W-:Y:S01]  /*1cd90*/  IMAD.MOV.U32 R105, RZ, RZ, R95 ;  /* 0x000000ffff697224 */ /* 0x000fe200078e005f */
[----:B------:R-:W4:Y:S01]  /*1cda0*/  LDSM.16.MT88.4 R28, [R209+0x11000] ;  /* 0x01100000d11c783b */ /* 0x000f220000004200 */
[----:B--2---:R-:W-:Y:S01]  /*1cdb0*/  FFMA.FTZ R8, R246, R0, -R2 ;  /* 0x00000000f6087223 */ /* 0x004fe20000010802 */
[----:B------:R-:W-:Y:S01]  /*1cdc0*/  MOV R246, R216 ;  /* 0x000000d800f67202 */ /* 0x000fe20000000f00 */
[----:B------:R-:W-:Y:S01]  /*1cdd0*/  IMAD.MOV.U32 R124, RZ, RZ, R111 ;  /* 0x000000ffff7c7224 */ /* 0x000fe200078e006f */
[----:B------:R2:W5:Y:S01]  /*1cde0*/  LDL.LU R216, [R1+0x28] ;  /* 0x0000280001d87983 */ /* 0x0005620000300800 */
[----:B------:R-:W-:Y:S01]  /*1cdf0*/  IMAD.MOV.U32 R132, RZ, RZ, R127 ;  /* 0x000000ffff847224 */ /* 0x000fe200078e007f */
[----:B------:R-:W-:-:S02]  /*1ce00*/  MOV R133, R126 ;  /* 0x0000007e00857202 */ /* 0x000fc40000000f00 */
[----:B------:R2:W5:Y:S01]  /*1ce10*/  LDL.LU R215, [R1+0x24] ;  /* 0x0000240001d77983 */ /* 0x0005620000300800 */
[----:B------:R-:W-:Y:S01]  /*1ce20*/  MOV R127, R208 ;  /* 0x000000d0007f7202 */ /* 0x000fe20000000f00 */
[----:B------:R-:W-:Y:S02]  /*1ce30*/  IMAD.MOV.U32 R126, RZ, RZ, R149 ;  /* 0x000000ffff7e7224 */ /* 0x000fe400078e0095 */
[----:B------:R2:W5:Y:S04]  /*1ce40*/  LDL.LU R214, [R1+0x20] ;  /* 0x0000200001d67983 */ /* 0x0005680000300800 */
[----:B------:R2:W5:Y:S04]  /*1ce50*/  LDL.LU R213, [R1+0x1c] ;  /* 0x00001c0001d57983 */ /* 0x0005680000300800 */
[----:B------:R2:W5:Y:S04]  /*1ce60*/  LDL.LU R208, [R1+0x18] ;  /* 0x0000180001d07983 */ /* 0x0005680000300800 */
[----:B------:R2:W5:Y:S01]  /*1ce70*/  LDL.LU R149, [R1+0x14] ;  /* 0x0000140001957983 */ /* 0x0005620000300800 */
[----:B------:R-:W-:Y:S01]  /*1ce80*/  IMAD.MOV.U32 R134, RZ, RZ, R148 ;  /* 0x000000ffff867224 */ /* 0x000fe200078e0094 */
[----:B------:R-:W-:Y:S01]  /*1ce90*/  MOV R111, R92 ;  /* 0x0000005c006f7202 */ /* 0x000fe20000000f00 */
        /* <DEDUP_REMOVED lines=8> */
[----:B------:R-:W2:Y:S01]  /*1cf20*/  LDSM.16.MT88.4 R20, [R210+0x11000] ;  /* 0x01100000d214783b */ /* 0x000ea20000004200 */
[C---:B-1----:R-:W-:Y:S06]  /*1cf30*/  HMMA.16816.F32.BF16 R88, R4.reuse, R12, R200 ;  /* 0x0000000c0458723c */ /* 0x042fec00000418c8 */
[----:B------:R-:W-:Y:S01]  /*1cf40*/  HMMA.16816.F32.BF16 R36, R4, R14, R196 ;  /* 0x0000000e0424723c */ /* 0x000fe200000418c4 */
[----:B------:R-:W1:Y:S01]  /*1cf50*/  LDSM.16.MT88.4 R12, [R211+0x11000] ;  /* 0x01100000d30c783b */ /* 0x000e620000004200 */
[----:B------:R4:W-:Y:S01]  /*1cf60*/  MUFU.EX2 R238, R8 ;  /* 0x0000000800ee7308 */ /* 0x0009e20000000800 */
[----:B---3--:R-:W-:Y:S01]  /*1cf70*/  IMAD.MOV.U32 R186, RZ, RZ, R32 ;  /* 0x000000ffffba7224 */ /* 0x008fe200078e0020 */
[----:B------:R-:W-:Y:S01]  /*1cf80*/  MOV R135, R131 ;  /* 0x0000008300877202 */ /* 0x000fe20000000f00 */
[----:B------:R-:W-:-:S02]  /*1cf90*/  IMAD.MOV.U32 R142, RZ, RZ, R11 ;  /* 0x000000ffff8e7224 */ /* 0x000fc400078e000b */
[----:B----4-:R-:W-:Y:S01]  /*1cfa0*/  FFMA.FTZ R8, R248, R0, -R2 ;  /* 0x00000000f8087223 */ /* 0x010fe20000010802 */
[----:B------:R-:W-:Y:S01]  /*1cfb0*/  MOV R143, R10 ;  /* 0x0000000a008f7202 */ /* 0x000fe20000000f00 */
[----:B------:R-:W3:Y:S02]  /*1cfc0*/  LDSM.16.MT88.4 R32, [R212+0x11000] ;  /* 0x01100000d420783b */ /* 0x000ee40000004200 */
[----:B------:R4:W2:Y:S01]  /*1cfd0*/  MUFU.EX2 R237, R8 ;  /* 0x0000000800ed7308 */ /* 0x0008a20000000800 */
[----:B------:R-:W-:Y:S02]  /*1cfe0*/  MOV R131, R9 ;  /* 0x0000000900837202 */ /* 0x000fe40000000f00 */
[----:B------:R-:W-:Y:S02]  /*1cff0*/  F2FP.BF16.F32.PACK_AB R4, R129, R185 ;  /* 0x000000b98104723e */ /* 0x000fe400000010ff */
[----:B------:R-:W-:Y:S02]  /*1d000*/  F2FP.BF16.F32.PACK_AB R5, R251, R186 ;  /* 0x000000bafb05723e */ /* 0x000fe400000010ff */
[----:B------:R-:W-:Y:S01]  /*1d010*/  F2FP.BF16.F32.PACK_AB R6, R128, R16 ;  /* 0x000000108006723e */ /* 0x000fe200000010ff */
[----:B----4-:R-:W4:Y:S01]  /*1d020*/  LDSM.16.MT88.4 R8, [R209+0x13000] ;  /* 0x01300000d108783b */ /* 0x010f220000004200 */
[----:B--2---:R-:W-:-:S07]  /*1d030*/  F2FP.BF16.F32.PACK_AB R7, R237, R238 ;  /* 0x000000eeed07723e */ /* 0x004fce00000010ff */
[C---:B------:R-:W-:Y:S06]  /*1d040*/  HMMA.16816.F32.BF16 R160, R4.reuse, R28, R96 ;  /* 0x0000001c04a0723c */ /* 0x040fec0000041860 */
[C---:B------:R-:W-:Y:S01]  /*1d050*/  HMMA.16816.F32.BF16 R96, R4.reuse, R30, R100 ;  /* 0x0000001e0460723c */ /* 0x040fe20000041864 */
[----:B------:R-:W-:Y:S05]  /*1d060*/  LDSM.16.MT88.4 R28, [R212+0x13000] ;  /* 0x01300000d41c783b */ /* 0x000fea0000004200 */
[C---:B------:R-:W-:Y:S01]  /*1d070*/  HMMA.16816.F32.BF16 R100, R4.reuse, R20, R24 ;  /* 0x000000140464723c */ /* 0x040fe20000041818 */
[----:B------:R-:W2:Y:S05]  /*1d080*/  LDSM.16.MT88.4 R24, [R210+0x13000] ;  /* 0x01300000d218783b */ /* 0x000eaa0000004200 */
[C---:B------:R-:W-:Y:S06]  /*1d090*/  HMMA.16816.F32.BF16 R104, R4.reuse, R22, R104 ;  /* 0x000000160468723c */ /* 0x040fec0000041868 */
[C---:B-1----:R-:W-:Y:S01]  /*1d0a0*/  HMMA.16816.F32.BF16 R20, R4.reuse, R12, R204 ;  /* 0x0000000c0414723c */ /* 0x042fe200000418cc */
[----:B------:R-:W-:Y:S01]  /*1d0b0*/  IMAD.MOV.U32 R170, RZ, RZ, R246 ;  /* 0x000000ffffaa7224 */ /* 0x000fe200078e00f6 */
[----:B------:R-:W-:Y:S01]  /*1d0c0*/  MOV R246, R140 ;  /* 0x0000008c00f67202 */ /* 0x000fe20000000f00 */
[----:B------:R-:W-:Y:S01]  /*1d0d0*/  IMAD.MOV.U32 R183, RZ, RZ, R141 ;  /* 0x000000ffffb77224 */ /* 0x000fe200078e008d */
[----:B------:R-:W-:Y:S01]  /*1d0e0*/  MOV R140, R142 ;  /* 0x0000008e008c7202 */ /* 0x000fe20000000f00 */
[----:B------:R-:W-:Y:S01]  /*1d0f0*/  IMAD.MOV.U32 R141, RZ, RZ, R143 ;  /* 0x000000ffff8d7224 */ /* 0x000fe200078e008f */
[----:B------:R-:W-:Y:S01]  /*1d100*/  MOV R142, R132 ;  /* 0x00000084008e7202 */ /* 0x000fe20000000f00 */
[----:B------:R-:W-:Y:S01]  /*1d110*/  IMAD.MOV.U32 R143, RZ, RZ, R133 ;  /* 0x000000ffff8f7224 */ /* 0x000fe200078e0085 */
[C---:B---3--:R-:W-:Y:S06]  /*1d120*/  HMMA.16816.F32.BF16 R108, R4.reuse, R32, R108 ;  /* 0x00000020046c723c */ /* 0x048fec000004186c */
[C---:B------:R-:W-:Y:S06]  /*1d130*/  HMMA.16816.F32.BF16 R116, R4.reuse, R34, R116 ;  /* 0x000000220474723c */ /* 0x040fec0000041874 */
[----:B----4-:R-:W-:Y:S04]  /*1d140*/  HMMA.16816.F32.BF16 R204, R4, R8, R188 ;  /* 0x0000000804cc723c */ /* 0x010fe800000418bc */
[----:B------:R-:W-:Y:S01]  /*1d150*/  MOV R133, R20 ;  /* 0x0000001400857202 */ /* 0x000fe20000000f00 */
[----:B------:R-:W-:Y:S01]  /*1d160*/  IMAD.MOV.U32 R132, RZ, RZ, R21 ;  /* 0x000000ffff847224 */ /* 0x000fe200078e0015 */
[----:B------:R-:W-:Y:S01]  /*1d170*/  MOV R248, R22 ;  /* 0x0000001600f87202 */ /* 0x000fe20000000f00 */
[----:B------:R-:W-:-:S02]  /*1d180*/  IMAD.MOV.U32 R168, RZ, RZ, R23 ;  /* 0x000000ffffa87224 */ /* 0x000fc400078e0017 */
[----:B------:R-:W-:Y:S01]  /*1d190*/  LDSM.16.MT88.4 R20, [R211+0x13000] ;  /* 0x01300000d314783b */ /* 0x000fe20000004200 */
[C---:B------:R-:W-:Y:S03]  /*1d1a0*/  HMMA.16816.F32.BF16 R32, R4.reuse, R10, R176 ;  /* 0x0000000a0420723c */ /* 0x040fe600000418b0 */
[----:B------:R-:W1:Y:S03]  /*1d1b0*/  LDSM.16.MT88.4 R8, [R210+0x15000] ;  /* 0x01500000d208783b */ /* 0x000e660000004200 */
[----:B------:R-:W-:Y:S01]  /*1d1c0*/  HMMA.16816.F32.BF16 R192, R4, R14, R192 ;  /* 0x0000000e04c0723c */ /* 0x000fe200000418c0 */
[----:B------:R-:W3:Y:S01]  /*1d1d0*/  LDSM.16.MT88.4 R12, [R209+0x15000] ;  /* 0x01500000d10c783b */ /* 0x000ee20000004200 */
[----:B------:R-:W-:Y:S02]  /*1d1e0*/  MOV R169, R171 ;  /* 0x000000ab00a97202 */ /* 0x000fe40000000f00 */
[----:B------:R-:W-:-:S02]  /*1d1f0*/  MOV R171, R146 ;  /* 0x0000009200ab7202 */ /* 0x000fc40000000f00 */
[----:B------:R-:W-:Y:S02]  /*1d200*/  MOV R187, R183 ;  /* 0x000000b700bb7202 */ /* 0x000fe40000000f00 */
[----:B------:R-:W-:Y:S01]  /*1d210*/  MOV R184, R144 ;  /* 0x0000009000b87202 */ /* 0x000fe20000000f00 */
[----:B--2---:R-:W-:Y:S01]  /*1d220*/  HMMA.16816.F32.BF16 R180, R4, R26, R164 ;  /* 0x0000001a04b4723c */ /* 0x004fe200000418a4 */
[----:B------:R-:W-:Y:S02]  /*1d230*/  IMAD.MOV.U32 R199, RZ, RZ, R145 ;  /* 0x000000ffffc77224 */ /* 0x000fe400078e0091 */
[----:B------:R-:W-:-:S04]  /*1d240*/  IMAD.MOV.U32 R198, RZ, RZ, R147 ;  /* 0x000000ffffc67224 */ /* 0x000fc800078e0093 */
        /* <DEDUP_REMOVED lines=9> */
[C---:B------:R-:W-:Y:S01]  /*1d2e0*/  HMMA.16816.F32.BF16 R128, R4.reuse, R28, R156 ;  /* 0x0000001c0480723c */ /* 0x040fe2000004189c */
[----:B------:R-:W2:Y:S06]  /*1d2f0*/  LDSM.16.MT88.4 R32, [R212+0x15000] ;  /* 0x01500000d420783b */ /* 0x000eac0000004200 */
[----:B------:R-:W-:Y:S01]  /*1d300*/  MOV R156, R184 ;  /* 0x000000b8009c7202 */ /* 0x000fe20000000f00 */
[----:B------:R-:W-:Y:S01]  /*1d310*/  IMAD.MOV.U32 R157, RZ, RZ, R185 ;  /* 0x000000ffff9d7224 */ /* 0x000fe200078e00b9 */
[----:B------:R-:W-:Y:S01]  /*1d320*/  MOV R158, R186 ;  /* 0x000000ba009e7202 */ /* 0x000fe20000000f00 */
[----:B------:R-:W-:Y:S01]  /*1d330*/  HMMA.16816.F32.BF16 R200, R4, R24, R172 ;  /* 0x0000001804c8723c */ /* 0x000fe200000418ac */
[----:B------:R-:W-:-:S05]  /*1d340*/  IMAD.MOV.U32 R159, RZ, RZ, R187 ;  /* 0x000000ffff9f7224 */ /* 0x000fca00078e00bb */
[----:B------:R-:W-:Y:S01]  /*1d350*/  HMMA.16816.F32.BF16 R176, R4, R30, R152 ;  /* 0x0000001e04b0723c */ /* 0x000fe20000041898 */
[----:B------:R-:W-:-:S05]  /*1d360*/  MOV R28, R198 ;  /* 0x000000c6001c7202 */ /* 0x000fca0000000f00 */
[C---:B-1----:R-:W-:Y:S01]  /*1d370*/  HMMA.16816.F32.BF16 R188, R4.reuse, R8, R76 ;  /* 0x0000000804bc723c */ /* 0x042fe2000004184c */
[----:B------:R-:W-:Y:S01]  /*1d380*/  MOV R152, R140 ;  /* 0x0000008c00987202 */ /* 0x000fe20000000f00 */
[----:B------:R-:W-:Y:S01]  /*1d390*/  IMAD.MOV.U32 R29, RZ, RZ, R199 ;  /* 0x000000ffff1d7224 */ /* 0x000fe200078e00c7 */
[----:B------:R-:W1:Y:S03]  /*1d3a0*/  LDSM.16.MT88.4 R24, [R211+0x15000] ;  /* 0x01500000d318783b */ /* 0x000e660000004200 */
[----:B------:R-:W-:Y:S01]  /*1d3b0*/  HMMA.16816.F32.BF16 R172, R4, R22, R120 ;  /* 0x0000001604ac723c */ /* 0x000fe20000041878 */
[----:B------:R-:W-:-:S06]  /*1d3c0*/  FFMA.FTZ R8, R152, R0, -R3 ;  /* 0x0000000098087223 */ /* 0x000fcc0000010803 */
        /* <DEDUP_REMOVED lines=8> */
[----:B------:R-:W-:Y:S01]  /*1d450*/  HMMA.16816.F32.BF16 R136, R4, R20, R136 ;  /* 0x000000140488723c */ /* 0x000fe20000041888 */
[----:B------:R4:W-:Y:S01]  /*1d460*/  MUFU.EX2 R151, R8 ;  /* 0x0000000800977308 */ /* 0x0009e20000000800 */
[----:B------:R-:W1:Y:S01]  /*1d470*/  LDSM.16.MT88.4 R20, [R209+0x17000] ;  /* 0x01700000d114783b */ /* 0x000e620000004200 */
[----:B------:R-:W-:-:S03]  /*1d480*/  IMAD.MOV.U32 R153, RZ, RZ, R141 ;  /* 0x000000ffff997224 */ /* 0x000fc600078e008d */
[C---:B------:R-:W-:Y:S01]  /*1d490*/  HMMA.16816.F32.BF16 R184, R4.reuse, R10, R56 ;  /* 0x0000000a04b8723c */ /* 0x040fe20000041838 */
[----:B------:R-:W-:Y:S01]  /*1d4a0*/  MOV R154, R142 ;  /* 0x0000008e009a7202 */ /* 0x000fe20000000f00 */
[----:B------:R-:W-:Y:S01]  /*1d4b0*/  IMAD.MOV.U32 R155, RZ, RZ, R143 ;  /* 0x000000ffff9b7224 */ /* 0x000fe200078e008f */
[----:B------:R-:W-:Y:S01]  /*1d4c0*/  MOV R122, R29 ;  /* 0x0000001d007a7202 */ /* 0x000fe20000000f00 */
[----:B------:R-:W-:Y:S02]  /*1d4d0*/  IMAD.MOV.U32 R121, RZ, RZ, R28 ;  /* 0x000000ffff797224 */ /* 0x000fe400078e001c */
[----:B------:R-:W1:Y:S01]  /*1d4e0*/  LDSM.16.MT88.4 R28, [R212+0x17000] ;  /* 0x01700000d41c783b */ /* 0x000e620000004200 */
[----:B----4-:R-:W-:Y:S01]  /*1d4f0*/  FFMA.FTZ R8, R246, R0, -R3 ;  /* 0x00000000f6087223 */ /* 0x010fe20000010803 */
[----:B---3--:R-:W-:Y:S03]  /*1d500*/  HMMA.16816.F32.BF16 R196, R4, R12, R112 ;  /* 0x0000000c04c4723c */ /* 0x008fe60000041870 */
[----:B------:R3:W4:Y:S01]  /*1d510*/  MUFU.EX2 R246, R8 ;  /* 0x0000000800f67308 */ /* 0x0007220000000800 */
[----:B------:R-:W-:-:S03]  /*1d520*/  MOV R120, R155 ;  /* 0x0000009b00787202 */ /* 0x000fc60000000f00 */
[----:B------:R-:W-:Y:S01]  /*1d530*/  MOV R114, R153 ;  /* 0x0000009900727202 */ /* 0x000fe20000000f00 */
[----:B------:R-:W-:Y:S01]  /*1d540*/  IMAD.MOV.U32 R115, RZ, RZ, R154 ;  /* 0x000000ffff737224 */ /* 0x000fe200078e009a */
[----:B------:R-:W-:Y:S01]  /*1d550*/  HMMA.16816.F32.BF16 R140, R4, R14, R60 ;  /* 0x0000000e048c723c */ /* 0x000fe2000004183c */
[----:B------:R-:W4:Y:S01]  /*1d560*/  LDSM.16.MT88.4 R12, [R210+0x17000] ;  /* 0x01700000d20c783b */ /* 0x000f220000004200 */
[----:B------:R-:W-:Y:S01]  /*1d570*/  IMAD.MOV.U32 R112, RZ, RZ, R121 ;  /* 0x000000ffff707224 */ /* 0x000fe200078e0079 */
[----:B------:R-:W-:Y:S01]  /*1d580*/  MOV R113, R122 ;  /* 0x0000007a00717202 */ /* 0x000fe20000000f00 */
[-CC-:B---3--:R-:W-:Y:S01]  /*1d590*/  FFMA.FTZ R8, R148, R0.reuse, -R3.reuse ;  /* 0x0000000094087223 */ /* 0x188fe20000010803 */
[----:B------:R-:W-:-:S03]  /*1d5a0*/  FFMA.FTZ R3, R114, R0, -R3 ;  /* 0x0000000072037223 */ /* 0x000fc60000010803 */
[----:B------:R3:W-:Y:S01]  /*1d5b0*/  MUFU.EX2 R148, R8 ;  /* 0x0000000800947308 */ /* 0x0007e20000000800 */
        /* <DEDUP_REMOVED lines=11> */
[----:B---3--:R-:W3:Y:S01]  /*1d670*/  LDSM.16.MT88.4 R8, [R211+0x17000] ;  /* 0x01700000d308783b */ /* 0x008ee20000004200 */
[----:B------:R-:W-:Y:S01]  /*1d680*/  MOV R133, R19 ;  /* 0x0000001300857202 */ /* 0x000fe20000000f00 */
[----:B------:R-:W-:Y:S01]  /*1d690*/  IMAD.MOV.U32 R76, RZ, RZ, R113 ;  /* 0x000000ffff4c7224 */ /* 0x000fe200078e0071 */
[----:B------:R-:W-:Y:S01]  /*1d6a0*/  MOV R77, R114 ;  /* 0x00000072004d7202 */ /* 0x000fe20000000f00 */
[----:B------:R-:W-:Y:S01]  /*1d6b0*/  IMAD.MOV.U32 R78, RZ, RZ, R115 ;  /* 0x000000ffff4e7224 */ /* 0x000fe200078e0073 */
[----:B------:R2:W-:Y:S01]  /*1d6c0*/  MUFU.EX2 R19, R3 ;  /* 0x0000000300137308 */ /* 0x0005e20000000800 */
[----:B------:R-:W-:Y:S01]  /*1d6d0*/  MOV R115, R156 ;  /* 0x0000009c00737202 */ /* 0x000fe20000000f00 */
[----:B------:R-:W-:Y:S01]  /*1d6e0*/  IMAD.MOV.U32 R114, RZ, RZ, R157 ;  /* 0x000000ffff727224 */ /* 0x000fe200078e009d */
[----:B------:R-:W-:Y:S01]  /*1d6f0*/  MOV R113, R158 ;  /* 0x0000009e00717202 */ /* 0x000fe20000000f00 */
[----:B------:R-:W-:Y:S01]  /*1d700*/  IMAD.MOV.U32 R60, RZ, RZ, R159 ;  /* 0x000000ffff3c7224 */ /* 0x000fe200078e009f */
[----:B------:R-:W-:Y:S01]  /*1d710*/  MOV R123, R164 ;  /* 0x000000a4007b7202 */ /* 0x000fe20000000f00 */
[----:B------:R-:W3:Y:S01]  /*1d720*/  LDSM.16.MT88.4 R156, [R209+0x11800] ;  /* 0x01180000d19c783b */ /* 0x000ee20000004200 */
[----:B------:R-:W-:Y:S01]  /*1d730*/  IMAD.MOV.U32 R164, RZ, RZ, R132 ;  /* 0x000000ffffa47224 */ /* 0x000fe200078e0084 */
[----:B------:R-:W-:Y:S01]  /*1d740*/  MOV R59, R185 ;  /* 0x000000b9003b7202 */ /* 0x000fe20000000f00 */
[----:B------:R-:W-:Y:S01]  /*1d750*/  IMAD.MOV.U32 R58, RZ, RZ, R186 ;  /* 0x000000ffff3a7224 */ /* 0x000fe200078e00ba */
[----:B------:R-:W-:Y:S01]  /*1d760*/  MOV R57, R187 ;  /* 0x000000bb00397202 */ /* 0x000fe20000000f00 */
[----:B------:R-:W-:Y:S01]  /*1d770*/  IMAD.MOV.U32 R56, RZ, RZ, R184 ;  /* 0x000000ffff387224 */ /* 0x000fe200078e00b8 */
[----:B------:R-:W-:Y:S01]  /*1d780*/  MOV R171, R126 ;  /* 0x0000007e00ab7202 */ /* 0x000fe20000000f00 */
[----:B--2---:R-:W-:Y:S01]  /*1d790*/  FFMA.FTZ R3, R17, R0, -R2 ;  /* 0x0000000011037223 */ /* 0x004fe20000010802 */
[----:B------:R-:W-:Y:S03]  /*1d7a0*/  HMMA.16816.F32.BF16 R184, R4, R32, R72 ;  /* 0x0000002004b8723c */ /* 0x000fe60000041848 */
[----:B------:R2:W-:Y:S01]  /*1d7b0*/  MUFU.EX2 R17, R3 ;  /* 0x0000000300117308 */ /* 0x0005e20000000800 */
[----:B------:R-:W-:-:S03]  /*1d7c0*/  MOV R61, R164 ;  /* 0x000000a4003d7202 */ /* 0x000fc60000000f00 */
[----:B------:R-:W-:Y:S01]  /*1d7d0*/  IMAD.MOV.U32 R74, RZ, RZ, R63 ;  /* 0x000000ffff4a7224 */ /* 0x000fe200078e003f */
[----:B------:R-:W-:Y:S02]  /*1d7e0*/  MOV R75, R112 ;  /* 0x00000070004b7202 */ /* 0x000fe40000000f00 */
[----:B------:R-:W-:Y:S01]  /*1d7f0*/  MOV R164, R16 ;  /* 0x0000001000a47202 */ /* 0x000fe20000000f00 */
[C---:B------:R-:W-:Y:S01]  /*1d800*/  HMMA.16816.F32.BF16 R32, R4.reuse, R34, R52 ;  /* 0x000000220420723c */ /* 0x040fe20000041834 */
[----:B--2---:R-:W-:Y:S01]  /*1d810*/  FFMA.FTZ R3, R62, R0, -R2 ;  /* 0x000000003e037223 */ /* 0x004fe20000010802 */
[----:B------:R-:W-:Y:S02]  /*1d820*/  IMAD.MOV.U32 R62, RZ, RZ, R248 ;  /* 0x000000ffff3e7224 */ /* 0x000fe400078e00f8 */
[----:B------:R-:W-:Y:S01]  /*1d830*/  IMAD.MOV.U32 R248, RZ, RZ, R171 ;  /* 0x000000fffff87224 */ /* 0x000fe200078e00ab */
[----:B------:R2:W3:Y:S02]  /*1d840*/  MUFU.EX2 R16, R3 ;  /* 0x0000000300107308 */ /* 0x0004e40000000800 */
[----:B------:R-:W-:Y:S01]  /*1d850*/  MOV R53, R61 ;  /* 0x0000003d00357202 */ /* 0x000fe20000000f00 */
[----:B------:R-:W-:Y:S01]  /*1d860*/  IMAD.MOV.U32 R61, RZ, RZ, R248 ;  /* 0x000000ffff3d7224 */ /* 0x000fe200078e00f8 */
[----:B------:R-:W-:Y:S01]  /*1d870*/  MOV R169, R124 ;  /* 0x0000007c00a97202 */ /* 0x000fe20000000f00 */
[----:B------:R-:W-:Y:S01]  /*1d880*/  IMAD.MOV.U32 R170, RZ, RZ, R125 ;  /* 0x000000ffffaa7224 */ /* 0x000fe200078e007d */
[----:B-1----:R-:W-:Y:S01]  /*1d890*/  HMMA.16816.F32.BF16 R152, R4, R24, R68 ;  /* 0x000000180498723c */ /* 0x002fe20000041844 */
[----:B------:R-:W-:-:S02]  /*1d8a0*/  IMAD.MOV.U32 R132, RZ, RZ, R127 ;  /* 0x000000ffff847224 */ /* 0x000fc400078e007f */
[-CC-:B--2---:R-:W-:Y:S01]  /*1d8b0*/  FFMA.FTZ R3, R74, R0.reuse, -R2.reuse ;  /* 0x000000004a037223 */ /* 0x184fe20000010802 */
[----:B------:R-:W-:Y:S02]  /*1d8c0*/  FFMA.FTZ R0, R75, R0, -R2 ;  /* 0x000000004b007223 */ /* 0x000fe40000010802 */
[----:B------:R-:W-:Y:S01]  /*1d8d0*/  HMMA.16816.F32.BF16 R124, R4, R20, R64 ;  /* 0x00000014047c723c */ /* 0x000fe20000041840 */
[----:B------:R-:W-:Y:S01]  /*1d8e0*/  LDSM.16.MT88.4 R64, [R209+0x13800] ;  /* 0x01380000d140783b */ /* 0x000fe20000004200 */
[----:B------:R-:W-:Y:S01]  /*1d8f0*/  MUFU.EX2 R248, R0 ;  /* 0x0000000000f87308 */ /* 0x000fe20000000800 */
[----:B------:R-:W-:-:S03]  /*1d900*/  MOV R79, R120 ;  /* 0x00000078004f7202 */ /* 0x000fc60000000f00 */
[C---:B------:R-:W-:Y:S01]  /*1d910*/  HMMA.16816.F32.BF16 R24, R4.reuse, R26, R48 ;  /* 0x0000001a0418723c */ /* 0x040fe20000041830 */
[----:B------:R-:W1:Y:S03]  /*1d920*/  LDSM.16.MT88.4 R48, [R212+0x11800] ;  /* 0x01180000d430783b */ /* 0x000e660000004200 */
[----:B------:R-:W2:Y:S01]  /*1d930*/  MUFU.EX2 R3, R3 ;  /* 0x0000000300037308 */ /* 0x000ea20000000800 */
        /* <DEDUP_REMOVED lines=8> */
[C---:B------:R-:W-:Y:S01]  /*1d9c0*/  HMMA.16816.F32.BF16 R164, R4.reuse, R28, R92 ;  /* 0x0000001c04a4723c */ /* 0x040fe2000004185c */
[----:B------:R-:W1:Y:S01]  /*1d9d0*/  LDSM.16.MT88.4 R72, [R210+0x13800] ;  /* 0x01380000d248783b */ /* 0x000e620000004200 */
[----:B------:R-:W-:Y:S01]  /*1d9e0*/  MOV R168, R132 ;  /* 0x0000008400a87202 */ /* 0x000fe20000000f00 */
[----:B------:R-:W-:Y:S01]  /*1d9f0*/  IMAD.MOV.U32 R169, RZ, RZ, R133 ;  /* 0x000000ffffa97224 */ /* 0x000fe200078e0085 */
[----:B------:R-:W-:Y:S01]  /*1da00*/  MOV R170, R134 ;  /* 0x0000008600aa7202 */ /* 0x000fe20000000f00 */
[----:B------:R-:W-:Y:S01]  /*1da10*/  IMAD.MOV.U32 R171, RZ, RZ, R135 ;  /* 0x000000ffffab7224 */ /* 0x000fe200078e0087 */
        /* <DEDUP_REMOVED lines=12> */
[C---:B----4-:R-:W-:Y:S01]  /*1dae0*/  HMMA.16816.F32.BF16 R132, R4.reuse, R12, R40 ;  /* 0x0000000c0484723c */ /* 0x050fe20000041828 */
[----:B------:R-:W-:Y:S01]  /*1daf0*/  MOV R68, R57 ;  /* 0x0000003900447202 */ /* 0x000fe20000000f00 */
[----:B------:R-:W-:Y:S04]  /*1db00*/  LDSM.16.MT88.4 R40, [R210+0x11800] ;  /* 0x01180000d228783b */ /* 0x000fe80000004200 */
[C---:B---3--:R-:W-:Y:S01]  /*1db10*/  HMMA.16816.F32.BF16 R168, R4.reuse, R8, R88 ;  /* 0x0000000804a8723c */ /* 0x048fe20000041858 */
[----:B------:R-:W-:Y:S05]  /*1db20*/  LDSM.16.MT88.4 R88, [R211+0x13800] ;  /* 0x01380000d358783b */ /* 0x000fea0000004200 */
[C---:B------:R-:W-:Y:S06]  /*1db30*/  HMMA.16816.F32.BF16 R20, R4.reuse, R22, R44 ;  /* 0x000000160414723c */ /* 0x040fec000004182c */
[C---:B------:R-:W-:Y:S06]  /*1db40*/  HMMA.16816.F32.BF16 R12, R4.reuse, R14, R84 ;  /* 0x0000000e040c723c */ /* 0x040fec0000041854 */
[----:B------:R-:W-:Y:S01]  /*1db50*/  HMMA.16816.F32.BF16 R8, R4, R10, R36 ;  /* 0x0000000a0408723c */ /* 0x000fe20000041824 */
[----:B------:R-:W-:-:S06]  /*1db60*/  MOV R85, R59 ;  /* 0x0000003b00557202 */ /* 0x000fcc0000000f00 */
[----:B------:R-:W-:Y:S01]  /*1db70*/  MOV R4, R147 ;  /* 0x0000009300047202 */ /* 0x000fe20000000f00 */
[----:B------:R-:W-:Y:S01]  /*1db80*/  IMAD.MOV.U32 R5, RZ, RZ, R146 ;  /* 0x000000ffff057224 */ /* 0x000fe200078e0092 */
[----:B------:R-:W-:Y:S01]  /*1db90*/  MOV R6, R145 ;  /* 0x0000009100067202 */ /* 0x000fe20000000f00 */
[----:B------:R-:W-:Y:S01]  /*1dba0*/  IMAD.MOV.U32 R7, RZ, RZ, R144 ;  /* 0x000000ffff077224 */ /* 0x000fe200078e0090 */
[----:B------:R-:W-:Y:S02]  /*1dbb0*/  F2FP.BF16.F32.PACK_AB R144, R246, R151 ;  /* 0x00000097f690723e */ /* 0x000fe400000010ff */
[----:B------:R-:W-:Y:S02]  /*1dbc0*/  F2FP.BF16.F32.PACK_AB R145, R16, R17 ;  /* 0x000000111091723e */ /* 0x000fe400000010ff */
[----:B------:R-:W-:Y:S02]  /*1dbd0*/  F2FP.BF16.F32.PACK_AB R146, R19, R148 ;  /* 0x000000941392723e */ /* 0x000fe400000010ff */
[----:B--2---:R-:W-:Y:S01]  /*1dbe0*/  F2FP.BF16.F32.PACK_AB R147, R248, R3 ;  /* 0x00000003f893723e */ /* 0x004fe200000010ff */
[----:B------:R-:W-:-:S02]  /*1dbf0*/  IMAD.MOV.U32 R86, RZ, RZ, R58 ;  /* 0x000000ffff567224 */ /* 0x000fc400078e003a */
[----:B------:R-:W-:Y:S02]  /*1dc00*/  IMAD.MOV.U32 R84, RZ, RZ, R56 ;  /* 0x000000ffff547224 */ /* 0x000fe400078e0038 */
[----:B------:R-:W2:Y:S02]  /*1dc10*/  LDSM.16.MT88.4 R56, [R211+0x11800] ;  /* 0x01180000d338783b */ /* 0x000ea40000004200 */
[C---:B------:R-:W-:Y:S06]  /*1dc20*/  HMMA.16816.F32.BF16 R160, R144.reuse, R156, R160 ;  /* 0x0000009c90a0723c */ /* 0x040fec00000418a0 */
[C---:B------:R-:W-:Y:S01]  /*1dc30*/  HMMA.16816.F32.BF16 R156, R144.reuse, R158, R96 ;  /* 0x0000009e909c723c */ /* 0x040fe20000041860 */
[----:B------:R-:W3:Y:S01]  /*1dc40*/  LDSM.16.MT88.4 R96, [R209+0x15800] ;  /* 0x01580000d160783b */ /* 0x000ee20000004200 */
        /* <DEDUP_REMOVED lines=8> */
[C---:B-1----:R-:W-:Y:S06]  /*1dcd0*/  HMMA.16816.F32.BF16 R44, R144.reuse, R48, R108 ;  /* 0x00000030902c723c */ /* 0x042fec000004186c */
[----:B------:R-:W-:Y:S01]  /*1dce0*/  HMMA.16816.F32.BF16 R60, R144, R64, R204 ;  /* 0x00000040903c723c */ /* 0x000fe200000418cc */
[----:B------:R-:W-:-:S02]  /*1dcf0*/  MOV R111, R68 ;  /* 0x00000044006f7202 */ /* 0x000fc40000000f00 */
[----:B------:R-:W-:-:S03]  /*1dd00*/  MOV R0, R78 ;  /* 0x0000004e00007202 */ /* 0x000fc60000000f00 */
[----:B------:R-:W-:Y:S01]  /*1dd10*/  HMMA.16816.F32.BF16 R64, R144, R66, R4 ;  /* 0x000000429040723c */ /* 0x000fe20000041804 */
[----:B------:R-:W-:Y:S02]  /*1dd20*/  IMAD.MOV.U32 R204, RZ, RZ, R2 ;  /* 0x000000ffffcc7224 */ /* 0x000fe400078e0002 */
[----:B------:R-:W-:-:S04]  /*1dd30*/  IMAD.MOV.U32 R2, RZ, RZ, R79 ;  /* 0x000000ffff027224 */ /* 0x000fc800078e004f */
[----:B------:R-:W-:Y:S01]  /*1dd40*/  MOV R5, R69 ;  /* 0x0000004500057202 */ /* 0x000fe20000000f00 */
[----:B------:R-:W-:Y:S01]  /*1dd50*/  IMAD.MOV.U32 R6, RZ, RZ, R70 ;  /* 0x000000ffff067224 */ /* 0x000fe200078e0046 */
[----:B------:R-:W-:Y:S02]  /*1dd60*/  MOV R7, R71 ;  /* 0x0000004700077202 */ /* 0x000fe40000000f00 */
[----:B------:R-:W-:Y:S07]  /*1dd70*/  HMMA.16816.F32.BF16 R68, R144, R72, R200 ;  /* 0x000000489044723c */ /* 0x000fee00000418c8 */
[----:B------:R-:W-:Y:S01]  /*1dd80*/  IMAD.MOV.U32 R202, RZ, RZ, R76 ;  /* 0x000000ffffca7224 */ /* 0x000fe200078e004c */
[----:B------:R-:W-:-:S02]  /*1dd90*/  MOV R201, R77 ;  /* 0x0000004d00c97202 */ /* 0x000fc40000000f00 */
[C---:B------:R-:W-:Y:S06]  /*1dda0*/  HMMA.16816.F32.BF16 R76, R144.reuse, R80, R128 ;  /* 0x00000050904c723c */ /* 0x040fec0000041880 */
[----:B------:R-:W-:Y:S01]  /*1ddb0*/  HMMA.16816.F32.BF16 R72, R144, R74, R180 ;  /* 0x0000004a9048723c */ /* 0x000fe200000418b4 */
[----:B------:R-:W-:Y:S01]  /*1ddc0*/  MOV R200, R112 ;  /* 0x0000007000c87202 */ /* 0x000fe20000000f00 */
[----:B------:R-:W-:Y:S01]  /*1ddd0*/  IMAD.MOV.U32 R206, RZ, RZ, R94 ;  /* 0x000000ffffce7224 */ /* 0x000fe200078e005e */
[----:B------:R-:W-:-:S03]  /*1dde0*/  MOV R207, R93 ;  /* 0x0000005d00cf7202 */ /* 0x000fc60000000f00 */
[----:B--2---:R-:W-:Y:S01]  /*1ddf0*/  HMMA.16816.F32.BF16 R52, R144, R56, R52 ;  /* 0x000000389034723c */ /* 0x004fe20000041834 */
[----:B------:R-:W-:-:S05]  /*1de00*/  MOV R180, R113 ;  /* 0x0000007100b47202 */ /* 0x000fca0000000f00 */
[----:B------:R-:W-:Y:S01]  /*1de10*/  HMMA.16816.F32.BF16 R80, R144, R82, R176 ;  /* 0x000000529050723c */ /* 0x000fe200000418b0 */
[----:B------:R-:W-:Y:S01]  /*1de20*/  MOV R205, R95 ;  /* 0x0000005f00cd7202 */ /* 0x000fe20000000f00 */
[----:B------:R-:W-:Y:S01]  /*1de30*/  IMAD.MOV.U32 R110, RZ, RZ, R86 ;  /* 0x000000ffff6e7224 */ /* 0x000fe200078e0056 */
[----:B------:R-:W-:Y:S01]  /*1de40*/  MOV R108, R84 ;  /* 0x00000054006c7202 */ /* 0x000fe20000000f00 */
[----:B------:R-:W-:Y:S03]  /*1de50*/  LDSM.16.MT88.4 R128, [R209+0x17800] ;  /* 0x01780000d180783b */ /* 0x000fe60000004200 */
[----:B------:R-:W-:Y:S01]  /*1de60*/  MOV R178, R122 ;  /* 0x0000007a00b27202 */ /* 0x000fe20000000f00 */
[----:B------:R-:W-:Y:S01]  /*1de70*/  IMAD.MOV.U32 R177, RZ, RZ, R121 ;  /* 0x000000ffffb17224 */ /* 0x000fe200078e0079 */
[----:B------:R-:W-:-:S03]  /*1de80*/  MOV R179, R123 ;  /* 0x0000007b00b37202 */ /* 0x000fc60000000f00 */
[----:B------:R-:W-:Y:S01]  /*1de90*/  FADD.FTZ R2, R2, R177 ;  /* 0x000000b102027221 */ /* 0x000fe20000010000 */
[----:B------:R-:W-:Y:S01]  /*1dea0*/  FADD.FTZ R0, R0, R178 ;  /* 0x000000b200007221 */ /* 0x000fe20000010000 */
[----:B------:R-:W-:Y:S01]  /*1deb0*/  MOV R182, R115 ;  /* 0x0000007300b67202 */ /* 0x000fe20000000f00 */
[----:B------:R-:W-:Y:S02]  /*1dec0*/  IMAD.MOV.U32 R181, RZ, RZ, R114 ;  /* 0x000000ffffb57224 */ /* 0x000fe400078e0072 */
[----:B------:R-:W-:Y:S01]  /*1ded0*/  FADD.FTZ R2, R179, R2 ;  /* 0x00000002b3027221 */ /* 0x000fe20000010000 */
[----:B------:R-:W-:Y:S01]  /*1dee0*/  FADD.FTZ R0, R180, R0 ;  /* 0x00000000b4007221 */ /* 0x000fe20000010000 */
[C---:B------:R-:W-:Y:S01]  /*1def0*/  HMMA.16816.F32.BF16 R36, R144.reuse, R40, R100 ;  /* 0x000000289024723c */ /* 0x040fe20000041864 */
[----:B------:R-:W-:Y:S01]  /*1df00*/  MOV R183, R120 ;  /* 0x0000007800b77202 */ /* 0x000fe20000000f00 */
[----:B------:R-:W-:Y:S01]  /*1df10*/  FADD.FTZ R2, R181, R2 ;  /* 0x00000002b5027221 */ /* 0x000fe20000010000 */
[----:B------:R-:W-:Y:S01]  /*1df20*/  FADD.FTZ R0, R182, R0 ;  /* 0x00000000b6007221 */ /* 0x000fe20000010000 */
[----:B------:R-:W-:Y:S01]  /*1df30*/  MOV R109, R85 ;  /* 0x00000055006d7202 */ /* 0x000fe20000000f00 */
[----:B------:R-:W-:Y:S01]  /*1df40*/  LDSM.16.MT88.4 R112, [R212+0x15800] ;  /* 0x01580000d470783b */ /* 0x000fe20000004200 */
[C---:B------:R-:W-:Y:S01]  /*1df50*/  HMMA.16816.F32.BF16 R56, R144.reuse, R58, R192 ;  /* 0x0000003a9038723c */ /* 0x040fe200000418c0 */
[----:B------:R-:W-:Y:S01]  /*1df60*/  MOV R203, R87 ;  /* 0x0000005700cb7202 */ /* 0x000fe20000000f00 */
[----:B------:R-:W-:Y:S01]  /*1df70*/  FADD.FTZ R2, R183, R2 ;  /* 0x00000002b7027221 */ /* 0x000fe20000010000 */
[----:B------:R-:W-:Y:S03]  /*1df80*/  LDSM.16.MT88.4 R120, [R211+0x15800] ;  /* 0x01580000d378783b */ /* 0x000fe60000004200 */
[----:B------:R-:W-:Y:S01]  /*1df90*/  HMMA.16816.F32.BF16 R40, R144, R42, R104 ;  /* 0x0000002a9028723c */ /* 0x000fe20000041868 */
[----:B------:R-:W-:Y:S01]  /*1dfa0*/  IMAD.MOV.U32 R192, RZ, RZ, R92 ;  /* 0x000000ffffc07224 */ /* 0x000fe200078e005c */
[----:B------:R-:W1:Y:S01]  /*1dfb0*/  LDSM.16.MT88.4 R104, [R210+0x15800] ;  /* 0x01580000d268783b */ /* 0x000e620000004200 */
[----:B------:R-:W-:Y:S01]  /*1dfc0*/  IMAD.MOV.U32 R193, RZ, RZ, R5 ;  /* 0x000000ffffc17224 */ /* 0x000fe200078e0005 */
[----:B------:R-:W-:-:S02]  /*1dfd0*/  MOV R195, R6 ;  /* 0x0000000600c37202 */ /* 0x000fc40000000f00 */
[C---:B---3--:R-:W-:Y:S01]  /*1dfe0*/  HMMA.16816.F32.BF16 R92, R144.reuse, R96, R196 ;  /* 0x00000060905c723c */ /* 0x048fe200000418c4 */
[----:B------:R-:W-:Y:S01]  /*1dff0*/  MOV R194, R7 ;  /* 0x0000000700c27202 */ /* 0x000fe20000000f00 */
[----:B------:R-:W-:Y:S01]  /*1e000*/  FADD.FTZ R0, R200, R0 ;  /* 0x00000000c8007221 */ /* 0x000fe20000010000 */
[----:B------:R-:W-:Y:S03]  /*1e010*/  LDSM.16.MT88.4 R4, [R211+0x17800] ;  /* 0x01780000d304783b */ /* 0x000fe60000004200 */
[C---:B------:R-:W-:Y:S01]  /*1e020*/  HMMA.16816.F32.BF16 R84, R144.reuse, R88, R136 ;  /* 0x000000589054723c */ /* 0x040fe20000041888 */
[----:B------:R-:W2:Y:S05]  /*1e030*/  LDSM.16.MT88.4 R136, [R210+0x17800] ;  /* 0x01780000d288783b */ /* 0x000eaa0000004200 */
[----:B------:R-:W-:Y:S01]  /*1e040*/  HMMA.16816.F32.BF16 R96, R144, R98, R140 ;  /* 0x000000629060723c */ /* 0x000fe2000004188c */
[----:B------:R-:W3:Y:S01]  /*1e050*/  LDSM.16.MT88.4 R140, [R212+0x17800] ;  /* 0x01780000d48c783b */ /* 0x000ee20000004200 */
[----:B------:R-:W-:Y:S01]  /*1e060*/  FADD.FTZ R2, R201, R2 ;  /* 0x00000002c9027221 */ /* 0x000fe20000010000 */
[----:B------:R-:W-:-:S03]  /*1e070*/  FADD.FTZ R0, R202, R0 ;  /* 0x00000000ca007221 */ /* 0x000fc60000010000 */
        /* <DEDUP_REMOVED lines=13> */
[----:B------:R-:W-:Y:S01]  /*1e150*/  FADD.FTZ R0, R17, R0 ;  /* 0x0000000011007221 */ /* 0x000fe20000010000 */
[----:B-1----:R-:W-:Y:S02]  /*1e160*/  HMMA.16816.F32.BF16 R100, R144, R104, R188 ;  /* 0x000000689064723c */ /* 0x002fe400000418bc */
[----:B------:R-:W-:Y:S01]  /*1e170*/  FADD.FTZ R246, R246, R2 ;  /* 0x00000002f6f67221 */ /* 0x000fe20000010000 */
[----:B------:R-:W-:-:S03]  /*1e180*/  FADD.FTZ R0, R16, R0 ;  /* 0x0000000010007221 */ /* 0x000fc60000010000 */
[----:B------:R-:W-:Y:S01]  /*1e190*/  HMMA.16816.F32.BF16 R48, R144, R50, R116 ;  /* 0x000000329030723c */ /* 0x000fe20000041874 */
[----:B------:R-:W-:Y:S01]  /*1e1a0*/  FADD.FTZ R246, R148, R246 ;  /* 0x000000f694f67221 */ /* 0x000fe20000010000 */
[----:B------:R-:W-:-:S04]  /*1e1b0*/  FADD.FTZ R0, R3, R0 ;  /* 0x0000000003007221 */ /* 0x000fc80000010000 */
[----:B------:R-:W-:Y:S01]  /*1e1c0*/  HMMA.16816.F32.BF16 R104, R144, R106, R108 ;  /* 0x0000006a9068723c */ /* 0x000fe2000004186c */
[----:B------:R-:W-:-:S05]  /*1e1d0*/  FADD.FTZ R246, R19, R246 ;  /* 0x000000f613f67221 */ /* 0x000fca0000010000 */
[----:B------:R-:W-:Y:S01]  /*1e1e0*/  HMMA.16816.F32.BF16 R108, R144, R112, R184 ;  /* 0x00000070906c723c */ /* 0x000fe200000418b8 */
[----:B------:R-:W-:-:S05]  /*1e1f0*/  FADD.FTZ R248, R248, R0 ;  /* 0x00000000f8f87221 */ /* 0x000fca0000010000 */
[C---:B------:R-:W-:Y:S06]  /*1e200*/  HMMA.16816.F32.BF16 R116, R144.reuse, R120, R152 ;  /* 0x000000789074723c */ /* 0x040fec0000041898 */
[C---:B------:R-:W-:Y:S06]  /*1e210*/  HMMA.16816.F32.BF16 R124, R144.reuse, R128, R124 ;  /* 0x00000080907c723c */ /* 0x040fec000004187c */
[C---:B--2---:R-:W-:Y:S06]  /*1e220*/  HMMA.16816.F32.BF16 R132, R144.reuse, R136, R132 ;  /* 0x000000889084723c */ /* 0x044fec0000041884 */
        /* <DEDUP_REMOVED lines=11> */
[----:B------:R-:W2:Y:S04]  /*1e2e0*/  LDL.LU R193, [R1+0x4] ;  /* 0x0000040001c17983 */ /* 0x000ea80000300800 */
[----:B------:R-:W3:Y:S04]  /*1e2f0*/  LDL.LU R194, [R1+0xc] ;  /* 0x00000c0001c27983 */ /* 0x000ee80000300800 */
[----:B------:R-:W4:Y:S01]  /*1e300*/  LDL R195, [R1+0x10] ;  /* 0x0000100001c37983 */ /* 0x000f220000100800 */
[----:B------:R-:W-:Y:S01]  /*1e310*/  MOV R152, R18 ;  /* 0x0000001200987202 */ /* 0x000fe20000000f00 */
[----:B------:R-:W-:Y:S01]  /*1e320*/  IMAD.MOV.U32 R151, RZ, RZ, R150 ;  /* 0x000000ffff977224 */ /* 0x000fe200078e0096 */
[----:B------:R-:W1:Y:S02]  /*1e330*/  S2R R0, SR_TID.X ;  /* 0x0000000000007919 */ /* 0x000e640000002100 */
[----:B-1----:R-:W-:-:S05]  /*1e340*/  LOP3.LUT R0, R0, 0x3, RZ, 0xc0, !PT ;  /* 0x0000000300007812 */ /* 0x002fca00078ec0ff */
[----:B--2---:R-:W-:Y:S02]  /*1e350*/  IMAD R0, R0, -0x2, R193 ;  /* 0xfffffffe00007824 */ /* 0x004fe400078e02c1 */
[----:B---3--:R-:W-:-:S03]  /*1e360*/  VIADD R238, R194, 0xfffffffe ;  /* 0xfffffffec2ee7836 */ /* 0x008fc60000000000 */
[----:B----4-:R-:W-:Y:S02]  /*1e370*/  IADD3 R251, R236, R0, -R195 ;  /* 0x00000000ecfb7210 */ /* 0x010fe40007ffe8c3 */
.L_x_4861:
        /* <DEDUP_REMOVED lines=11> */
[----:B-1----:R-:W-:Y:S02]  /*1e430*/  R2UR UR4, R2 ;  /* 0x00000000020472ca */ /* 0x002fe400000e0000 */
        /* <DEDUP_REMOVED lines=8> */
[----:B--2---:R-:W2:Y:S01]  /*1e4c0*/  LD.E R4, desc[UR4][R154.64+0x170] ;  /* 0x000170049a047980 */ /* 0x004ea2000c101900 */
[----:B------:R-:W-:Y:S02]  /*1e4d0*/  R2UR UR8, R2 ;  /* 0x00000000020872ca */ /* 0x000fe400000e0000 */
[----:B------:R-:W-:Y:S02]  /*1e4e0*/  R2UR UR9, R3 ;  /* 0x00000000030972ca */ /* 0x000fe400000e0000 */
[-C--:B--2---:R-:W-:Y:S02]  /*1e4f0*/  IABS R0, R4.reuse ;  /* 0x0000000400007213 */ /* 0x084fe40000000000 */
[-C--:B------:R-:W-:Y:S02]  /*1e500*/  IABS R9, R4.reuse ;  /* 0x0000000400097213 */ /* 0x080fe40000000000 */
[----:B------:R-:W1:Y:S01]  /*1e510*/  I2F.RP R6, R0 ;  /* 0x0000000000067306 */ /* 0x000e620000209400 */
[-C--:B------:R-:W-:Y:S02]  /*1e520*/  LOP3.LUT R12, R12, R4.reuse, RZ, 0x3c, !PT ;  /* 0x000000040c0c7212 */ /* 0x080fe400078e3cff */
[----:B------:R-:W-:Y:S01]  /*1e530*/  IMAD.MOV R9, RZ, RZ, -R9 ;  /* 0x000000ffff097224 */ /* 0x000fe200078e0a09 */
[----:B------:R-:W-:Y:S04]  /*1e540*/  LOP3.LUT R10, R10, R4, RZ, 0x3c, !PT ;  /* 0x000000040a0a7212 */ /* 0x000fe800078e3cff */
[----:B------:R-:W-:Y:S02]  /*1e550*/  ISETP.GE.AND P0, PT, R10, RZ, PT ;  /* 0x000000ff0a00720c */ /* 0x000fe40003f06270 */
        /* <DEDUP_REMOVED lines=28> */
[CC--:B------:R-:W-:Y:S01]  /*1e720*/  LEA R10, P1, R5.reuse, R240.reuse, 0x2 ;  /* 0x000000f0050a7211 */ /* 0x0c0fe200078210ff */
[----:B------:R-:W2:Y:S01]  /*1e730*/  LD.E.64 R6, desc[UR4][R154.64+0x40] ;  /* 0x000040049a067980 */ /* 0x000ea2000c101b00 */
[C---:B------:R-:W-:Y:S02]  /*1e740*/  LEA R8, P0, R0.reuse, R240, 0x2 ;  /* 0x000000f000087211 */ /* 0x040fe400078010ff */
[-C--:B------:R-:W-:Y:S02]  /*1e750*/  LEA.HI.X.SX32 R11, R5, R241.reuse, 0x2, P1 ;  /* 0x000000f1050b7211 */ /* 0x080fe400008f16ff */
[C---:B------:R-:W-:Y:S01]  /*1e760*/  LEA.HI.X.SX32 R9, R0.reuse, R241, 0x2, P0 ;  /* 0x000000f100097211 */ /* 0x040fe200000f16ff */
[----:B------:R-:W-:Y:S02]  /*1e770*/  IMAD.IADD R0, R0, 0x1, -R5 ;  /* 0x0000000100007824 */ /* 0x000fe400078e0a05 */
[----:B------:R1:W3:Y:S02]  /*1e780*/  LD.E R12, desc[UR10][R10.64] ;  /* 0x0000000a0a0c7980 */ /* 0x0002e4000c101900 */
[----:B------:R-:W-:Y:S02]  /*1e790*/  IMAD R4, R4, R0, -0x40 ;  /* 0xffffffc004047424 */ /* 0x000fe400078e0200 */
[----:B------:R-:W3:Y:S03]  /*1e7a0*/  LD.E R11, desc[UR12][R8.64] ;  /* 0x0000000c080b7980 */ /* 0x000ee6000c101900 */
[----:B-1----:R-:W-:Y:S01]  /*1e7b0*/  SHF.R.S32.HI R10, RZ, 0x1f, R4 ;  /* 0x0000001fff0a7819 */ /* 0x002fe20000011404 */
[----:B------:R-:W4:Y:S01]  /*1e7c0*/  LD.E.64 R8, desc[UR8][R154.64+0x28] ;  /* 0x000028089a087980 */ /* 0x000f22000c101b00 */
[-C--:B--2---:R-:W-:Y:S02]  /*1e7d0*/  IMAD R0, R7, R4.reuse, RZ ;  /* 0x0000000407007224 */ /* 0x084fe400078e02ff */
[C---:B------:R-:W-:Y:S04]  /*1e7e0*/  IMAD.WIDE.U32 R4, R6.reuse, R4, RZ ;  /* 0x0000000406047225 */ /* 0x040fe800078e00ff */
[----:B------:R-:W-:Y:S04]  /*1e7f0*/  IMAD R6, R6, R10, R0 ;  /* 0x0000000a06067224 */ /* 0x000fe800078e0200 */
[----:B------:R-:W-:Y:S01]  /*1e800*/  IMAD.IADD R5, R5, 0x1, R6 ;  /* 0x0000000105057824 */ /* 0x000fe200078e0206 */
[----:B---3--:R-:W-:Y:S04]  /*1e810*/  IADD3 R11, -R11, R12, RZ ;  /* 0x0000000c0b0b7210 */ /* 0x008fe80007ffe1ff */
[----:B------:R-:W-:Y:S01]  /*1e820*/  SHF.R.S32.HI R6, RZ, 0x1f, R11 ;  /* 0x0000001fff067819 */ /* 0x000fe2000001140b */
[----:B----4-:R-:W-:Y:S02]  /*1e830*/  IMAD R0, R9, R11, RZ ;  /* 0x0000000b09007224 */ /* 0x010fe400078e02ff */
[----:B------:R-:W-:Y:S04]  /*1e840*/  IMAD.WIDE.U32 R4, R11, R8, R4 ;  /* 0x000000080b047225 */ /* 0x000fe800078e0004 */
[----:B------:R-:W-:Y:S02]  /*1e850*/  IMAD R8, R8, R6, R0 ;  /* 0x0000000608087224 */ /* 0x000fe400078e0200 */
[----:B------:R-:W-:Y:S02]  /*1e860*/  IMAD.MOV.U32 R0, RZ, RZ, R4 ;  /* 0x000000ffff007224 */ /* 0x000fe400078e0004 */
[----:B------:R-:W-:Y:S01]  /*1e870*/  IMAD.IADD R5, R5, 0x1, R8 ;  /* 0x0000000105057824 */ /* 0x000fe200078e0208 */
[----:B------:R-:W-:Y:S05]  /*1e880*/  BRA `(.L_x_4855) ;  /* 0x0000000000187947 */ /* 0x000fea0003800000 */
.L_x_4854:
[----:B-1----:R-:W-:Y:S02]  /*1e890*/  R2UR UR4, R2 ;  /* 0x00000000020472ca */ /* 0x002fe400000e0000 */
[----:B------:R-:W-:Y:S11]  /*1e8a0*/  R2UR UR5, R3 ;  /* 0x00000000030572ca */ /* 0x000ff600000e0000 */
[----:B------:R-:W-:Y:S02]  /*1e8b0*/  @!UPT UIADD3 URZ, URZ, URZ, URZ ;  /* 0x0000003f3f3ff290 */ /* 0x000fe4000fffe03f */
[----:B--2---:R-:W2:Y:S02]  /*1e8c0*/  LD.E R0, desc[UR4][R154.64+0x40] ;  /* 0x000040049a007980 */ /* 0x004ea4000c101900 */
[----:B--2---:R-:W-:Y:S05]  /*1e8d0*/  IMAD.U32 R0, R0, -0x40, RZ ;  /* 0xffffffc000007824 */ /* 0x004fea00078e00ff */
[----:B------:R-:W-:Y:S02]  /*1e8e0*/  SHF.R.S32.HI R5, RZ, 0x1f, R0 ;  /* 0x0000001fff057819 */ /* 0x000fe40000011400 */
.L_x_4855:
[----:B------:R-:W-:Y:S05]  /*1e8f0*/  BSYNC B0 ;  /* 0x0000000000007941 */ /* 0x000fea0003800000 */
.L_x_4853:
[C---:B------:R-:W-:Y:S01]  /*1e900*/  LOP3.LUT P6, RZ, R242.reuse, 0x1, RZ, 0xc0, !PT ;  /* 0x00000001f2ff7812 */ /* 0x040fe200078cc0ff */
[----:B------:R-:W-:Y:S01]  /*1e910*/  BSSY B1, `(.L_x_4856) ;  /* 0x0000241000017945 */ /* 0x000fe20003800000 */
[C---:B------:R-:W-:Y:S02]  /*1e920*/  LOP3.LUT P5, RZ, R242.reuse, 0x2, RZ, 0xc0, !PT ;  /* 0x00000002f2ff7812 */ /* 0x040fe400078ac0ff */
[C---:B------:R-:W-:Y:S02]  /*1e930*/  LOP3.LUT P4, RZ, R242.reuse, 0x4, RZ, 0xc0, !PT ;  /* 0x00000004f2ff7812 */ /* 0x040fe4000788c0ff */
[----:B------:R-:W-:Y:S02]  /*1e940*/  LOP3.LUT P3, RZ, R242, 0x8, RZ, 0xc0, !PT ;  /* 0x00000008f2ff7812 */ /* 0x000fe4000786c0ff */
[C---:B------:R-:W-:Y:S02]  /*1e950*/  LEA R236, P1, R0.reuse, R243, 0x1 ;  /* 0x000000f300ec7211 */ /* 0x040fe400078208ff */
[CC--:B------:R-:W-:Y:S02]  /*1e960*/  IADD3 R4, P0, R0.reuse, R250.reuse, RZ ;  /* 0x000000fa00047210 */ /* 0x0c0fe40007f1e0ff */
[----:B------:R-:W-:Y:S02]  /*1e970*/  LEA.HI.X R237, R0, R239, R5, 0x1, P1 ;  /* 0x000000ef00ed7211 */ /* 0x000fe400008f0c05 */
[----:B------:R-:W-:Y:S01]  /*1e980*/  @P6 R2UR UR4, R2 ;  /* 0x00000000020462ca */ /* 0x000fe200000e0000 */
[--C-:B------:R-:W-:Y:S01]  /*1e990*/  IMAD.X R5, R5, 0x1, R252.reuse, P0 ;  /* 0x0000000105057824 */ /* 0x100fe200000e06fc */
[CC--:B------:R-:W-:Y:S02]  /*1e9a0*/  @P6 LEA R28, P0, R4.reuse, R243.reuse, 0x1 ;  /* 0x000000f3041c6211 */ /* 0x0c0fe400078008ff */
[C---:B------:R-:W-:Y:S02]  /*1e9b0*/  @P5 LEA R26, P2, R4.reuse, R243, 0x1 ;  /* 0x000000f3041a5211 */ /* 0x040fe400078408ff */
[CCC-:B------:R-:W-:Y:S02]  /*1e9c0*/  @P6 LEA.HI.X R29, R4.reuse, R239.reuse, R5.reuse, 0x1, P0 ;  /* 0x000000ef041d6211 */ /* 0x1c0fe400000f0c05 */
[C-C-:B------:R-:W-:Y:S02]  /*1e9d0*/  @P5 LEA.HI.X R27, R4.reuse, R239, R5.reuse, 0x1, P2 ;  /* 0x000000ef041b5211 */ /* 0x140fe400010f0c05 */
[CC--:B------:R-:W-:Y:S02]  /*1e9e0*/  @P4 LEA R24, P1, R4.reuse, R243.reuse, 0x1 ;  /* 0x000000f304184211 */ /* 0x0c0fe400078208ff */
[C---:B------:R-:W-:Y:S02]  /*1e9f0*/  @P3 LEA R22, P0, R4.reuse, R243, 0x1 ;  /* 0x000000f304163211 */ /* 0x040fe400078008ff */
[CC--:B------:R-:W-:Y:S02]  /*1ea00*/  IADD3 R0, P2, R4.reuse, R250.reuse, RZ ;  /* 0x000000fa04007210 */ /* 0x0c0fe40007f5e0ff */
[CCC-:B------:R-:W-:Y:S02]  /*1ea10*/  @P4 LEA.HI.X R25, R4.reuse, R239.reuse, R5.reuse, 0x1, P1 ;  /* 0x000000ef04194211 */ /* 0x1c0fe400008f0c05 */
[----:B------:R-:W-:Y:S01]  /*1ea20*/  @P3 LEA.HI.X R23, R4, R239, R5, 0x1, P0 ;  /* 0x000000ef04173211 */ /* 0x000fe200000f0c05 */
[--C-:B------:R-:W-:Y:S01]  /*1ea30*/  IMAD.X R5, R5, 0x1, R252.reuse, P2 ;  /* 0x0000000105057824 */ /* 0x100fe200010e06fc */
[CC--:B------:R-:W-:Y:S02]  /*1ea40*/  @P6 LEA R20, P0, R0.reuse, R243.reuse, 0x1 ;  /* 0x000000f300146211 */ /* 0x0c0fe400078008ff */
[C---:B------:R-:W-:Y:S02]  /*1ea50*/  @P5 LEA R18, P2, R0.reuse, R243, 0x1 ;  /* 0x000000f300125211 */ /* 0x040fe400078408ff */
[CCC-:B------:R-:W-:Y:S02]  /*1ea60*/  @P6 LEA.HI.X R21, R0.reuse, R239.reuse, R5.reuse, 0x1, P0 ;  /* 0x000000ef00156211 */ /* 0x1c0fe400000f0c05 */
[C-C-:B------:R-:W-:Y:S02]  /*1ea70*/  @P5 LEA.HI.X R19, R0.reuse, R239, R5.reuse, 0x1, P2 ;  /* 0x000000ef00135211 */ /* 0x140fe400010f0c05 */
[CC--:B------:R-:W-:Y:S02]  /*1ea80*/  @P4 LEA R16, P1, R0.reuse, R243.reuse, 0x1 ;  /* 0x000000f300104211 */ /* 0x0c0fe400078208ff */
[C---:B------:R-:W-:Y:S02]  /*1ea90*/  @P3 LEA R14, P0, R0.reuse, R243, 0x1 ;  /* 0x000000f3000e3211 */ /* 0x040fe400078008ff */
[----:B------:R-:W-:Y:S02]  /*1eaa0*/  @P6 R2UR UR5, R3 ;  /* 0x00000000030562ca */ /* 0x000fe400000e0000 */
[C---:B------:R-:W-:Y:S02]  /*1eab0*/  IADD3 R4, P2, R0.reuse, R250, RZ ;  /* 0x000000fa00047210 */ /* 0x040fe40007f5e0ff */
[CCC-:B------:R-:W-:Y:S02]  /*1eac0*/  @P4 LEA.HI.X R17, R0.reuse, R239.reuse, R5.reuse, 0x1, P1 ;  /* 0x000000ef00114211 */ /* 0x1c0fe400008f0c05 */
[----:B------:R-:W-:Y:S01]  /*1ead0*/  @P3 LEA.HI.X R15, R0, R239, R5, 0x1, P0 ;  /* 0x000000ef000f3211 */ /* 0x000fe200000f0c05 */
[----:B------:R-:W-:Y:S01]  /*1eae0*/  IMAD.X R5, R5, 0x1, R252, P2 ;  /* 0x0000000105057824 */ /* 0x000fe200010e06fc */
[----:B------:R-:W-:Y:S02]  /*1eaf0*/  @P6 LEA R12, P0, R4, R243, 0x1 ;  /* 0x000000f3040c6211 */ /* 0x000fe400078008ff */
[----:B------:R-:W-:Y:S02]  /*1eb00*/  @P5 R2UR UR8, R2 ;  /* 0x00000000020852ca */ /* 0x000fe400000e0000 */
[C---:B------:R-:W-:Y:S01]  /*1eb10*/  @P5 R2UR UR9, R3.reuse ;  /* 0x00000000030952ca */ /* 0x040fe200000e0000 */
[----:B------:R-:W-:Y:S01]  /*1eb20*/  @!PT LDS RZ, [RZ] ;  /* 0x00000000fffff984 */ /* 0x000fe20000000800 */
[----:B------:R-:W-:Y:S01]  /*1eb30*/  @!PT LDS RZ, [RZ] ;  /* 0x00000000fffff984 */ /* 0x000fe20000000800 */
[----:B------:R-:W-:Y:S01]  /*1eb40*/  @!PT LDS RZ, [RZ] ;  /* 0x00000000fffff984 */ /* 0x000fe20000000800 */
[----:B------:R-:W-:Y:S01]  /*1eb50*/  @P6 LDGSTS.E.BYPASS.LTC128B.128 [R235+0x10000], desc[UR4][R236.64] ;  /* 0x10000000eceb6fae */ /* 0x000fe2000b901d44 */
[C-C-:B------:R-:W-:Y:S02]  /*1eb60*/  @P6 LEA.HI.X R13, R4.reuse, R239, R5.reuse, 0x1, P0 ;  /* 0x000000ef040d6211 */ /* 0x140fe400000f0c05 */
[CC--:B------:R-:W-:Y:S01]  /*1eb70*/  @P5 LEA R10, P2, R4.reuse, R243.reuse, 0x1 ;  /* 0x000000f3040a5211 */ /* 0x0c0fe200078408ff */
[----:B------:R-:W-:Y:S01]  /*1eb80*/  @!P6 STS.128 [R235+0x10000], RZ ;  /* 0x010000ffeb00e388 */ /* 0x000fe20000000c00 */
[CC--:B------:R-:W-:Y:S02]  /*1eb90*/  @P4 LEA R8, P1, R4.reuse, R243.reuse, 0x1 ;  /* 0x000000f304084211 */ /* 0x0c0fe400078208ff */
[C---:B------:R-:W-:Y:S01]  /*1eba0*/  @P3 LEA R6, P0, R4.reuse, R243, 0x1 ;  /* 0x000000f304063211 */ /* 0x040fe200078008ff */
[--C-:B------:R-:W-:Y:S01]  /*1ebb0*/  IMAD.MOV.U32 R243, RZ, RZ, R236.reuse ;  /* 0x000000fffff37224 */ /* 0x100fe200078e00ec */
[CCC-:B------:R-:W-:Y:S02]  /*1ebc0*/  @P5 LEA.HI.X R11, R4.reuse, R239.reuse, R5.reuse, 0x1, P2 ;  /* 0x000000ef040b5211 */ /* 0x1c0fe400010f0c05 */
[CCC-:B------:R-:W-:Y:S02]  /*1ebd0*/  @P4 LEA.HI.X R9, R4.reuse, R239.reuse, R5.reuse, 0x1, P1 ;  /* 0x000000ef04094211 */ /* 0x1c0fe400008f0c05 */
[----:B------:R-:W-:Y:S01]  /*1ebe0*/  @P3 LEA.HI.X R7, R4, R239, R5, 0x1, P0 ;  /* 0x000000ef04073211 */ /* 0x000fe200000f0c05 */
[--C-:B------:R-:W-:Y:S01]  /*1ebf0*/  @P5 IMAD.MOV.U32 R4, RZ, RZ, R236.reuse ;  /* 0x000000ffff045224 */ /* 0x100fe200078e00ec */
[C---:B------:R-:W-:Y:S01]  /*1ec00*/  @P4 R2UR UR4, R2.reuse ;  /* 0x00000000020442ca */ /* 0x040fe200000e0000 */
[--C-:B------:R-:W-:Y:S01]  /*1ec10*/  @P5 IMAD.MOV.U32 R5, RZ, RZ, R237.reuse ;  /* 0x000000ffff055224 */ /* 0x100fe200078e00ed */
[C---:B------:R-:W-:Y:S01]  /*1ec20*/  @P4 R2UR UR5, R3.reuse ;  /* 0x00000000030542ca */ /* 0x040fe200000e0000 */
[--C-:B------:R-:W-:Y:S01]  /*1ec30*/  IMAD.MOV.U32 R239, RZ, RZ, R237.reuse ;  /* 0x000000ffffef7224 */ /* 0x100fe200078e00ed */
        /* <DEDUP_REMOVED lines=8> */
[C---:B------:R-:W-:Y:S02]  /*1ecc0*/  @P6 R2UR UR11, R3.reuse ;  /* 0x00000000030b62ca */ /* 0x040fe400000e0000 */
[----:B------:R-:W-:Y:S02]  /*1ecd0*/  @P3 R2UR UR14, R2 ;  /* 0x00000000020e32ca */ /* 0x000fe400000e0000 */
[C---:B------:R-:W-:Y:S02]  /*1ece0*/  @P3 R2UR UR15, R3.reuse ;  /* 0x00000000030f32ca */ /* 0x040fe400000e0000 */
[----:B------:R-:W-:Y:S01]  /*1ecf0*/  ISETP.GE.AND P0, PT, R238, 0x1, PT ;  /* 0x00000001ee00780c */ /* 0x000fe20003f06270 */
[--C-:B-1----:R-:W-:Y:S02]  /*1ed00*/  @P4 IMAD.MOV.U32 R4, RZ, RZ, R236.reuse ;  /* 0x000000ffff044224 */ /* 0x102fe400078e00ec */
[--C-:B------:R-:W-:Y:S05]  /*1ed10*/  @P4 IMAD.MOV.U32 R5, RZ, RZ, R237.reuse ;  /* 0x000000ffff054224 */ /* 0x100fea00078e00ed */
[----:B------:R-:W-:Y:S01]  /*1ed20*/  @!PT LDS RZ, [RZ] ;  /* 0x00000000fffff984 */ /* 0x000fe20000000800 */
[----:B------:R-:W-:Y:S01]  /*1ed30*/  @!PT LDS RZ, [RZ] ;  /* 0x00000000fffff984 */ /* 0x000fe20000000800 */
[----:B------:R-:W-:Y:S01]  /*1ed40*/  @!PT LDS RZ, [RZ] ;  /* 0x00000000fffff984 */ /* 0x000fe20000000800 */
[----:B------:R1:W-:Y:S04]  /*1ed50*/  @P4 LDGSTS.E.BYPASS.LTC128B.128 [R235+0x14000], desc[UR4][R4.64+0x100] ;  /* 0x1400010004eb4fae */ /* 0x0003e8000b901d44 */
[----:B------:R-:W-:Y:S01]  /*1ed60*/  @!P4 STS.128 [R235+0x14000], RZ ;  /* 0x014000ffeb00c388 */ /* 0x000fe20000000c00 */
[----:B-1----:R-:W-:Y:S02]  /*1ed70*/  @P3 IMAD.MOV.U32 R4, RZ, RZ, R236 ;  /* 0x000000ffff043224 */ /* 0x002fe400078e00ec */
[----:B------:R-:W-:Y:S05]  /*1ed80*/  @P3 IMAD.MOV.U32 R5, RZ, RZ, R237 ;  /* 0x000000ffff053224 */ /* 0x000fea00078e00ed */
        /* <DEDUP_REMOVED lines=73> */
[----:B-----5:R-:W-:Y:S04]  /*1f220*/  LDSM.16.M88.4 R32, [R215] ;  /* 0x00000000d720783b */ /* 0x020fe80000000200 */
[----:B-1----:R-:W-:Y:S04]  /*1f230*/  LDSM.16.M88.4 R16, [R208+0x8800] ;  /* 0x00880000d010783b */ /* 0x002fe80000000200 */
[----:B------:R-:W-:Y:S04]  /*1f240*/  LDSM.16.M88.4 R24, [R208+0x9000] ;  /* 0x00900000d018783b */ /* 0x000fe80000000200 */
[----:B--2---:R-:W3:Y:S04]  /*1f250*/  LDSM.16.M88.4 R8, [R208+0x8000] ;  /* 0x00800000d008783b */ /* 0x004ee80000000200 */
[----:B------:R-:W1:Y:S04]  /*1f260*/  LDSM.16.M88.4 R172, [R208+0x9800] ;  /* 0x00980000d0ac783b */ /* 0x000e680000000200 */
[----:B------:R-:W0:Y:S04]  /*1f270*/  LDGDEPBAR ;  /* 0x00000000000079af */ /* 0x000e280000000000 */
[----:B------:R-:W-:Y:S04]  /*1f280*/  LDSM.16.M88.4 R176, [R216] ;  /* 0x00000000d8b0783b */ /* 0x000fe80000000200 */
[----:B------:R-:W2:Y:S04]  /*1f290*/  LDSM.16.M88.4 R180, [R219] ;  /* 0x00000000dbb4783b */ /* 0x000ea80000000200 */
[----:B------:R-:W4:Y:S04]  /*1f2a0*/  LDSM.16.M88.4 R184, [R234] ;  /* 0x00000000eab8783b */ /* 0x000f280000000200 */
[----:B------:R-:W4:Y:S04]  /*1f2b0*/  LDSM.16.M88.4 R188, [R233] ;  /* 0x00000000e9bc783b */ /* 0x000f280000000200 */
[----:B------:R-:W4:Y:S04]  /*1f2c0*/  LDSM.16.M88.4 R192, [R232] ;  /* 0x00000000e8c0783b */ /* 0x000f280000000200 */
[----:B------:R-:W-:Y:S04]  /*1f2d0*/  LDSM.16.M88.4 R196, [R214+0x8000] ;  /* 0x00800000d6c4783b */ /* 0x000fe80000000200 */
[----:B------:R-:W-:Y:S01]  /*1f2e0*/  LDSM.16.M88.4 R200, [R217] ;  /* 0x00000000d9c8783b */ /* 0x000fe20000000200 */
[C---:B---3--:R-:W-:Y:S03]  /*1f2f0*/  HMMA.16816.F32.BF16 R4, R32.reuse, R8, RZ ;  /* 0x000000082004723c */ /* 0x048fe600000418ff */
[----:B------:R-:W-:Y:S03]  /*1f300*/  LDSM.16.M88.4 R204, [R213] ;  /* 0x00000000d5cc783b */ /* 0x000fe60000000200 */
[C---:B------:R-:W-:Y:S06]  /*1f310*/  HMMA.16816.F32.BF16 R8, R32.reuse, R10, RZ ;  /* 0x0000000a2008723c */ /* 0x040fec00000418ff */
[C---:B------:R-:W-:Y:S06]  /*1f320*/  HMMA.16816.F32.BF16 R12, R32.reuse, R16, RZ ;  /* 0x00000010200c723c */ /* 0x040fec00000418ff */
[C---:B------:R-:W-:Y:S06]  /*1f330*/  HMMA.16816.F32.BF16 R16, R32.reuse, R18, RZ ;  /* 0x000000122010723c */ /* 0x040fec00000418ff */
[C---:B------:R-:W-:Y:S06]  /*1f340*/  HMMA.16816.F32.BF16 R20, R32.reuse, R24, RZ ;  /* 0x000000182014723c */ /* 0x040fec00000418ff */
[C---:B------:R-:W-:Y:S06]  /*1f350*/  HMMA.16816.F32.BF16 R24, R32.reuse, R26, RZ ;  /* 0x0000001a2018723c */ /* 0x040fec00000418ff */
[C---:B-1----:R-:W-:Y:S06]  /*1f360*/  HMMA.16816.F32.BF16 R28, R32.reuse, R172, RZ ;  /* 0x000000ac201c723c */ /* 0x042fec00000418ff */
[----:B------:R-:W-:Y:S01]  /*1f370*/  HMMA.16816.F32.BF16 R32, R32, R174, RZ ;  /* 0x000000ae2020723c */ /* 0x000fe200000418ff */
[----:B------:R-:W1:Y:S05]  /*1f380*/  LDSM.16.M88.4 R172, [R218] ;  /* 0x00000000daac783b */ /* 0x000e6a0000000200 */
[C---:B--2---:R-:W-:Y:S06]  /*1f390*/  HMMA.16816.F32.BF16 R4, R176.reuse, R180, R4 ;  /* 0x000000b4b004723c */ /* 0x044fec0000041804 */
        /* <DEDUP_REMOVED lines=24> */
[----:B------:R-:W-:Y:S01]  /*1f520*/  LDSM.16.M88.4 R188, [R208+0xb800] ;  /* 0x00b80000d0bc783b */ /* 0x000fe20000000200 */
[C---:B------:R-:W-:Y:S06]  /*1f530*/  HMMA.16816.F32.BF16 R4, R200.reuse, R204, R4 ;  /* 0x000000ccc804723c */ /* 0x040fec0000041804 */
[C---:B------:R-:W-:Y:S01]  /*1f540*/  HMMA.16816.F32.BF16 R8, R200.reuse, R206, R8 ;  /* 0x000000cec808723c */ /* 0x040fe20000041808 */
[----:B------:R-:W-:Y:S05]  /*1f550*/  LDSM.16.M88.4 R204, [R231] ;  /* 0x00000000e7cc783b */ /* 0x000fea0000000200 */
[C---:B------:R-:W-:Y:S06]  /*1f560*/  HMMA.16816.F32.BF16 R12, R200.reuse, R176, R12 ;  /* 0x000000b0c80c723c */ /* 0x040fec000004180c */
        /* <DEDUP_REMOVED lines=14> */
[----:B------:R-:W2:Y:S05]  /*1f650*/  LDSM.16.M88.4 R184, [R228] ;  /* 0x00000000e4b8783b */ /* 0x000eaa0000000200 */
[C---:B---3--:R-:W-:Y:S06]  /*1f660*/  HMMA.16816.F32.BF16 R20, R172.reuse, R176, R20 ;  /* 0x000000b0ac14723c */ /* 0x048fec0000041814 */
[C---:B------:R-:W-:Y:S01]  /*1f670*/  HMMA.16816.F32.BF16 R24, R172.reuse, R178, R24 ;  /* 0x000000b2ac18723c */ /* 0x040fe20000041818 */
[----:B------:R-:W-:Y:S05]  /*1f680*/  LDSM.16.M88.4 R176, [R214+0xa000] ;  /* 0x00a00000d6b0783b */ /* 0x000fea0000000200 */
[C---:B------:R-:W-:Y:S06]  /*1f690*/  HMMA.16816.F32.BF16 R28, R172.reuse, R188, R28 ;  /* 0x000000bcac1c723c */ /* 0x040fec000004181c */
[----:B------:R-:W-:Y:S01]  /*1f6a0*/  HMMA.16816.F32.BF16 R32, R172, R190, R32 ;  /* 0x000000beac20723c */ /* 0x000fe20000041820 */
[----:B------:R-:W3:Y:S04]  /*1f6b0*/  LDSM.16.M88.4 R172, [R218+0x2000] ;  /* 0x00200000daac783b */ /* 0x000ee80000000200 */
[----:B------:R-:W3:Y:S01]  /*1f6c0*/  LDSM.16.M88.4 R188, [R214+0xa800] ;  /* 0x00a80000d6bc783b */ /* 0x000ee20000000200 */
        /* <DEDUP_REMOVED lines=35> */
[C---:B------:R-:W-:Y:S06]  /*1f900*/  HMMA.16816.F32.BF16 R28, R180.reuse, R188, R28 ;  /* 0x000000bcb41c723c */ /* 0x040fec000004181c */
[----:B------:R-:W-:Y:S01]  /*1f910*/  HMMA.16816.F32.BF16 R32, R180, R190, R32 ;  /* 0x000000beb420723c */ /* 0x000fe20000041820 */
[----:B------:R-:W3:Y:S04]  /*1f920*/  LDSM.16.M88.4 R180, [R227] ;  /* 0x00000000e3b4783b */ /* 0x000ee80000000200 */
[----:B------:R-:W3:Y:S01]  /*1f930*/  LDSM.16.M88.4 R188, [R226] ;  /* 0x00000000e2bc783b */ /* 0x000ee20000000200 */
[C---:B------:R-:W-:Y:S06]  /*1f940*/  HMMA.16816.F32.BF16 R4, R192.reuse, R200, R4 ;  /* 0x000000c8c004723c */ /* 0x040fec0000041804 */
[C---:B------:R-:W-:Y:S01]  /*1f950*/  HMMA.16816.F32.BF16 R8, R192.reuse, R202, R8 ;  /* 0x000000cac008723c */ /* 0x040fe20000041808 */
[----:B------:R-:W3:Y:S05]  /*1f960*/  LDSM.16.M88.4 R200, [R225] ;  /* 0x00000000e1c8783b */ /* 0x000eea0000000200 */
[C---:B----4-:R-:W-:Y:S06]  /*1f970*/  HMMA.16816.F32.BF16 R12, R192.reuse, R172, R12 ;  /* 0x000000acc00c723c */ /* 0x050fec000004180c */
        /* <DEDUP_REMOVED lines=37> */
[----:B------:R-:W4:Y:S05]  /*1fbd0*/  LDSM.16.M88.4 R200, [R208+0xf800] ;  /* 0x00f80000d0c8783b */ /* 0x000f2a0000000200 */
[C---:B------:R-:W-:Y:S06]  /*1fbe0*/  HMMA.16816.F32.BF16 R12, R192.reuse, R176, R12 ;  /* 0x000000b0c00c723c */ /* 0x040fec000004180c */
[C---:B------:R-:W-:Y:S01]  /*1fbf0*/  HMMA.16816.F32.BF16 R16, R192.reuse, R178, R16 ;  /* 0x000000b2c010723c */ /* 0x040fe20000041810 */
[----:B------:R-:W-:Y:S05]  /*1fc00*/  LDSM.16.M88.4 R176, [R216+0x6000] ;  /* 0x00600000d8b0783b */ /* 0x000fea0000000200 */
[C---:B-1----:R-:W-:Y:S06]  /*1fc10*/  HMMA.16816.F32.BF16 R20, R192.reuse, R196, R20 ;  /* 0x000000c4c014723c */ /* 0x042fec0000041814 */
[C---:B------:R-:W-:Y:S01]  /*1fc20*/  HMMA.16816.F32.BF16 R24, R192.reuse, R198, R24 ;  /* 0x000000c6c018723c */ /* 0x040fe20000041818 */
[----:B------:R-:W1:Y:S05]  /*1fc30*/  LDSM.16.M88.4 R196, [R223] ;  /* 0x00000000dfc4783b */ /* 0x000e6a0000000200 */
[C---:B------:R-:W-:Y:S06]  /*1fc40*/  HMMA.16816.F32.BF16 R28, R192.reuse, R204, R28 ;  /* 0x000000ccc01c723c */ /* 0x040fec000004181c */
        /* <DEDUP_REMOVED lines=25> */
[C---:B------:R-:W-:Y:S06]  /*1fde0*/  HMMA.16816.F32.BF16 R28, R176.reuse, R184, R28 ;  /* 0x000000b8b01c723c */ /* 0x040fec000004181c */
[----:B------:R-:W-:Y:S01]  /*1fdf0*/  HMMA.16816.F32.BF16 R32, R176, R186, R32 ;  /* 0x000000bab020723c */ /* 0x000fe20000041820 */
[----:B------:R-:W2:Y:S04]  /*1fe00*/  LDSM.16.M88.4 R176, [R217+0x6000] ;  /* 0x00600000d9b0783b */ /* 0x000ea80000000200 */
[----:B------:R-:W2:Y:S01]  /*1fe10*/  LDSM.16.M88.4 R184, [R213+0x6800] ;  /* 0x00680000d5b8783b */ /* 0x000ea20000000200 */
[C---:B---3--:R-:W-:Y:S06]  /*1fe20*/  HMMA.16816.F32.BF16 R4, R188.reuse, R204, R4 ;  /* 0x000000ccbc04723c */ /* 0x048fec0000041804 */
[C---:B------:R-:W-:Y:S01]  /*1fe30*/  HMMA.16816.F32.BF16 R8, R188.reuse, R206, R8 ;  /* 0x000000cebc08723c */ /* 0x040fe20000041808 */
[----:B------:R-:W3:Y:S01]  /*1fe40*/  LDSM.16.M88.4 R204, [R213+0x7800] ;  /* 0x00780000d5cc783b */ /* 0x000ee20000000200 */
[----:B------:R-:W-:Y:S04]  /*1fe50*/  DEPBAR.LE SB0, 0x0 ;  /* 0x000080000000791a */ /* 0x000fe80000000000 */
[C---:B----4-:R-:W-:Y:S01]  /*1fe60*/  HMMA.16816.F32.BF16 R12, R188.reuse, R172, R12 ;  /* 0x000000acbc0c723c */ /* 0x050fe2000004180c */
[----:B------:R-:W-:Y:S05]  /*1fe70*/  BAR.SYNC.DEFER_BLOCKING 0x0 ;  /* 0x0000000000007b1d */ /* 0x000fea0000010000 */
[C---:B------:R-:W-:Y:S06]  /*1fe80*/  HMMA.16816.F32.BF16 R16, R188.reuse, R174, R16 ;  /* 0x000000aebc10723c */ /* 0x040fec0000041810 */
[C---:B-1----:R-:W-:Y:S06]  /*1fe90*/  HMMA.16816.F32.BF16 R20, R188.reuse, R196, R20 ;  /* 0x000000c4bc14723c */ /* 0x042fec0000041814 */
[C---:B------:R-:W-:Y:S06]  /*1fea0*/  HMMA.16816.F32.BF16 R24, R188.reuse, R198, R24 ;  /* 0x000000c6bc18723c */ /* 0x040fec0000041818 */
[C---:B------:R-:W-:Y:S06]  /*1feb0*/  HMMA.16816.F32.BF16 R28, R188.reuse, R200, R28 ;  /* 0x000000c8bc1c723c */ /* 0x040fec000004181c */
[----:B------:R-:W-:Y:S06]  /*1fec0*/  HMMA.16816.F32.BF16 R32, R188, R202, R32 ;  /* 0x000000cabc20723c */ /* 0x000fec0000041820 */
[C---:B--2---:R-:W-:Y:S06]  /*1fed0*/  HMMA.16816.F32.BF16 R4, R176.reuse, R180, R4 ;  /* 0x000000b4b004723c */ /* 0x044fec0000041804 */
[C---:B------:R-:W-:Y:S06]  /*1fee0*/  HMMA.16816.F32.BF16 R8, R176.reuse, R182, R8 ;  /* 0x000000b6b008723c */ /* 0x040fec0000041808 */
[C---:B------:R-:W-:Y:S06]  /*1fef0*/  HMMA.16816.F32.BF16 R12, R176.reuse, R184, R12 ;  /* 0x000000b8b00c723c */ /* 0x040fec000004180c */
[C---:B------:R-:W-:Y:S06]  /*1ff00*/  HMMA.16816.F32.BF16 R16, R176.reuse, R186, R16 ;  /* 0x000000bab010723c */ /* 0x040fec0000041810 */
[C---:B------:R-:W-:Y:S06]  /*1ff10*/  HMMA.16816.F32.BF16 R20, R176.reuse, R192, R20 ;  /* 0x000000c0b014723c */ /* 0x040fec0000041814 */
[C---:B------:R-:W-:Y:S06]  /*1ff20*/  HMMA.16816.F32.BF16 R24, R176.reuse, R194, R24 ;  /* 0x000000c2b018723c */ /* 0x040fec0000041818 */
[C---:B---3--:R-:W-:Y:S06]  /*1ff30*/  HMMA.16816.F32.BF16 R28, R176.reuse, R204, R28 ;  /* 0x000000ccb01c723c */ /* 0x048fec000004181c */
        /* <DEDUP_REMOVED lines=36> */
[----:B------:R-:W-:Y:S02]  /*20180*/  IMAD R172, R150, R174, R153 ;  /* 0x000000ae96ac7224 */ /* 0x000fe400078e0299 */
        /* <DEDUP_REMOVED lines=13> */
[----:B------:R-:W-:Y:S02]  /*20260*/  ISETP.GE.AND P1, PT, R175, RZ, PT ;  /* 0x000000ffaf00720c */ /* 0x000fe40003f26270 */
[----:B------:R-:W2:Y:S01]  /*20270*/  LD.E.64 R174, desc[UR4][R154.64+0x38] ;  /* 0x000038049aae7980 */ /* 0x000ea2000c101b00 */
[----:B------:R-:W-:Y:S02]  /*20280*/  @!P0 IMAD.MOV R150, RZ, RZ, -R150 ;  /* 0x000000ffff968224 */ /* 0x000fe400078e0a96 */
[----:B------:R-:W-:Y:S01]  /*20290*/  @P2 VIADD R153, R153, 0x1 ;  /* 0x0000000199992836 */ /* 0x000fe20000000000 */
[----:B------:R-:W-:Y:S04]  /*202a0*/  ISETP.NE.AND P2, PT, R148, RZ, PT ;  /* 0x000000ff9400720c */ /* 0x000fe80003f45270 */
[----:B------:R-:W-:Y:S03]  /*202b0*/  SEL R150, R0, R150, !P2 ;  /* 0x0000009600967207 */ /* 0x000fe60005000000 */
[----:B------:R-:W-:Y:S01]  /*202c0*/  @!P1 IMAD.MOV R153, RZ, RZ, -R153 ;  /* 0x000000ffff999224 */ /* 0x000fe200078e0a99 */
[CC--:B------:R-:W-:Y:S04]  /*202d0*/  LEA R176, P1, R150.reuse, R240.reuse, 0x2 ;  /* 0x000000f096b07211 */ /* 0x0c0fe800078210ff */
[----:B------:R-:W-:Y:S02]  /*202e0*/  LEA.HI.X.SX32 R177, R150, R241, 0x2, P1 ;  /* 0x000000f196b17211 */ /* 0x000fe400008f16ff */
[----:B------:R-:W-:Y:S03]  /*202f0*/  SEL R153, R0, R153, !P2 ;  /* 0x0000009900997207 */ /* 0x000fe60005000000 */
[----:B------:R-:W3:Y:S01]  /*20300*/  LD.E R179, desc[UR10][R176.64] ;  /* 0x0000000ab0b37980 */ /* 0x000ee2000c101900 */
[C---:B------:R-:W-:Y:S01]  /*20310*/  LEA R172, P0, R153.reuse, R240, 0x2 ;  /* 0x000000f099ac7211 */ /* 0x040fe200078010ff */
[C---:B------:R-:W-:Y:S03]  /*20320*/  IMAD.IADD R150, R153.reuse, 0x1, -R150 ;  /* 0x0000000199967824 */ /* 0x040fe600078e0a96 */
[----:B------:R-:W-:Y:S01]  /*20330*/  LEA.HI.X.SX32 R173, R153, R241, 0x2, P0 ;  /* 0x000000f199ad7211 */ /* 0x000fe200000f16ff */
[----:B------:R-:W-:Y:S04]  /*20340*/  IMAD R148, R148, R150, -0x40 ;  /* 0xffffffc094947424 */ /* 0x000fe800078e0296 */
[----:B------:R1:W3:Y:S01]  /*20350*/  LD.E R178, desc[UR12][R172.64] ;  /* 0x0000000cacb27980 */ /* 0x0002e2000c101900 */
[----:B------:R-:W-:Y:S03]  /*20360*/  SHF.R.S32.HI R150, RZ, 0x1f, R148 ;  /* 0x0000001fff967819 */ /* 0x000fe60000011494 */
[----:B------:R-:W4:Y:S01]  /*20370*/  LD.E.64 R176, desc[UR8][R154.64+0x20] ;  /* 0x000020089ab07980 */ /* 0x000f22000c101b00 */
[-C--:B--2---:R-:W-:Y:S02]  /*20380*/  IMAD R0, R175, R148.reuse, RZ ;  /* 0x00000094af007224 */ /* 0x084fe400078e02ff */
[C---:B-1----:R-:W-:Y:S04]  /*20390*/  IMAD.WIDE.U32 R172, R174.reuse, R148, RZ ;  /* 0x00000094aeac7225 */ /* 0x042fe800078e00ff */
        /* <DEDUP_REMOVED lines=10> */
.L_x_4859:
[----:B------:R-:W-:Y:S02]  /*20440*/  R2UR UR4, R2 ;  /* 0x00000000020472ca */ /* 0x000fe400000e0000 */
[----:B------:R-:W-:Y:S11]  /*20450*/  R2UR UR5, R3 ;  /* 0x00000000030572ca */ /* 0x000ff600000e0000 */
[----:B------:R-:W-:Y:S02]  /*20460*/  @!UPT UIADD3 URZ, URZ, URZ, URZ ;  /* 0x0000003f3f3ff290 */ /* 0x000fe4000fffe03f */
[----:B------:R-:W2:Y:S02]  /*20470*/  LD.E R0, desc[UR4][R154.64+0x38] ;  /* 0x000038049a007980 */ /* 0x000ea4000c101900 */
[----:B--2---:R-:W-:Y:S05]  /*20480*/  IMAD.U32 R0, R0, -0x40, RZ ;  /* 0xffffffc000007824 */ /* 0x004fea00078e00ff */
[----:B------:R-:W-:Y:S02]  /*20490*/  SHF.R.S32.HI R150, RZ, 0x1f, R0 ;  /* 0x0000001fff967819 */ /* 0x000fe40000011400 */
.L_x_4860:
[----:B------:R-:W-:Y:S05]  /*204a0*/  BSYNC B0 ;  /* 0x0000000000007941 */ /* 0x000fea0003800000 */
.L_x_4858:
[----:B------:R-:W-:Y:S02]  /*204b0*/  @P6 R2UR UR4, R2 ;  /* 0x00000000020462ca */ /* 0x000fe400000e0000 */
[C---:B------:R-:W-:Y:S02]  /*204c0*/  @P6 R2UR UR5, R3.reuse ;  /* 0x00000000030562ca */ /* 0x040fe400000e0000 */
[----:B------:R-:W-:Y:S02]  /*204d0*/  LEA R172, P1, R0, R245, 0x1 ;  /* 0x000000f500ac7211 */ /* 0x000fe400078208ff */
        /* <DEDUP_REMOVED lines=19> */
[C---:B------:R-:W-:Y:S01]  /*20610*/  @P3 R2UR UR15, R3.reuse ;  /* 0x00000000030f32ca */ /* 0x040fe200000e0000 */
[----:B------:R1:W-:Y:S01]  /*20620*/  @!P5 STS.128 [R235+0xa000], RZ ;  /* 0x00a000ffeb00d388 */ /* 0x0003e20000000c00 */
[-C--:B------:R-:W-:Y:S03]  /*20630*/  IADD3 R148, P0, R0, R244.reuse, RZ ;  /* 0x000000f400947210 */ /* 0x080fe60007f1e0ff */
[----:B------:R-:W-:Y:S01]  /*20640*/  @!PT LDS RZ, [RZ] ;  /* 0x00000000fffff984 */ /* 0x000fe20000000800 */
[----:B------:R-:W-:Y:S01]  /*20650*/  @!PT LDS RZ, [RZ] ;  /* 0x00000000fffff984 */ /* 0x000fe20000000800 */
[----:B------:R-:W-:Y:S01]  /*20660*/  @!PT LDS RZ, [RZ] ;  /* 0x00000000fffff984 */ /* 0x000fe20000000800 */
[----:B------:R1:W-:Y:S01]  /*20670*/  @P4 LDGSTS.E.BYPASS.LTC128B.128 [R235+0xc000], desc[UR4][R172.64+0x100] ;  /* 0x0c000100aceb4fae */ /* 0x0003e2000b901d44 */
[-C--:B------:R-:W-:Y:S01]  /*20680*/  @P5 LEA R194, P2, R148, R245.reuse, 0x1 ;  /* 0x000000f594c25211 */ /* 0x080fe200078408ff */
[--C-:B------:R-:W-:Y:S01]  /*20690*/  IMAD.X R150, R150, 0x1, R249.reuse, P0 ;  /* 0x0000000196967824 */ /* 0x100fe200000e06f9 */
[CC--:B------:R-:W-:Y:S01]  /*206a0*/  @P6 LEA R196, P0, R148.reuse, R245.reuse, 0x1 ;  /* 0x000000f594c46211 */ /* 0x0c0fe200078008ff */
[----:B------:R1:W-:Y:S01]  /*206b0*/  @!P4 STS.128 [R235+0xc000], RZ ;  /* 0x00c000ffeb00c388 */ /* 0x0003e20000000c00 */
[C---:B------:R-:W-:Y:S02]  /*206c0*/  @P4 LEA R192, P1, R148.reuse, R245, 0x1 ;  /* 0x000000f594c04211 */ /* 0x040fe400078208ff */
        /* <DEDUP_REMOVED lines=8> */
[C---:B------:R-:W-:Y:S02]  /*20750*/  @P3 LEA R190, P0, R148.reuse, R245, 0x1 ;  /* 0x000000f594be3211 */ /* 0x040fe400078008ff */
[CC--:B------:R-:W-:Y:S01]  /*20760*/  IADD3 R0, P2, R148.reuse, R244.reuse, RZ ;  /* 0x000000f494007210 */ /* 0x0c0fe20007f5e0ff */
[----:B------:R-:W-:Y:S01]  /*20770*/  @!PT LDS RZ, [RZ] ;  /* 0x00000000fffff984 */ /* 0x000fe20000000800 */
[----:B------:R-:W-:Y:S01]  /*20780*/  @!PT LDS RZ, [RZ] ;  /* 0x00000000fffff984 */ /* 0x000fe20000000800 */
[----:B------:R-:W-:Y:S01]  /*20790*/  @!PT LDS RZ, [RZ] ;  /* 0x00000000fffff984 */ /* 0x000fe20000000800 */
[----:B------:R1:W-:Y:S01]  /*207a0*/  @P6 LDGSTS.E.BYPASS.LTC128B.128 [R235+0x8800], desc[UR10][R196.64] ;  /* 0x08800000c4eb6fae */ /* 0x0003e2000b901d4a */
[----:B------:R-:W-:Y:S02]  /*207b0*/  @P3 LEA.HI.X R191, R148, R247, R150, 0x1, P0 ;  /* 0x000000f794bf3211 */ /* 0x000fe400000f0c96 */
[CC--:B------:R-:W-:Y:S01]  /*207c0*/  @P6 LEA R188, P0, R0.reuse, R245.reuse, 0x1 ;  /* 0x000000f500bc6211 */ /* 0x0c0fe200078008ff */
[----:B------:R1:W-:Y:S01]  /*207d0*/  @!P6 STS.128 [R235+0x8800], RZ ;  /* 0x008800ffeb00e388 */ /* 0x0003e20000000c00 */
[-C--:B------:R-:W-:Y:S01]  /*207e0*/  @P4 LEA R184, P1, R0, R245.reuse, 0x1 ;  /* 0x000000f500b84211 */ /* 0x080fe200078208ff */
[--C-:B------:R-:W-:Y:S01]  /*207f0*/  IMAD.X R150, R150, 0x1, R249.reuse, P2 ;  /* 0x0000000196967824 */ /* 0x100fe200010e06f9 */
[C---:B------:R-:W-:Y:S01]  /*20800*/  @P5 LEA R186, P2, R0.reuse, R245, 0x1 ;  /* 0x000000f500ba5211 */ /* 0x040fe200078408ff */
        /* <DEDUP_REMOVED lines=12> */
[C---:B------:R-:W-:Y:S02]  /*208d0*/  @P3 LEA R182, P0, R0.reuse, R245, 0x1 ;  /* 0x000000f500b63211 */ /* 0x040fe400078008ff */
[C---:B------:R-:W-:Y:S01]  /*208e0*/  IADD3 R148, P2, R0.reuse, R244, RZ ;  /* 0x000000f400947210 */ /* 0x040fe20007f5e0ff */
[----:B------:R1:W-:Y:S01]  /*208f0*/  @!P4 STS.128 [R235+0xc800], RZ ;  /* 0x00c800ffeb00c388 */ /* 0x0003e20000000c00 */
[----:B------:R-:W-:Y:S02]  /*20900*/  @P3 LEA.HI.X R183, R0, R247, R150, 0x1, P0 ;  /* 0x000000f700b73211 */ /* 0x000fe400000f0c96 */
        /* <DEDUP_REMOVED lines=9> */
[C---:B------:R-:W-:Y:S02]  /*209a0*/  @P5 LEA R178, P2, R148.reuse, R245, 0x1 ;  /* 0x000000f594b25211 */ /* 0x040fe400078408ff */
        /* <DEDUP_REMOVED lines=8> */
[C-C-:B------:R-:W-:Y:S02]  /*20a30*/  @P5 LEA.HI.X R179, R148.reuse, R247, R150.reuse, 0x1, P2 ;  /* 0x000000f794b35211 */ /* 0x140fe400010f0c96 */
[----:B------:R-:W-:Y:S01]  /*20a40*/  @P4 LEA R176, P1, R148, R245, 0x1 ;  /* 0x000000f594b04211 */ /* 0x000fe200078208ff */
[----:B------:R-:W-:Y:S01]  /*20a50*/  @!PT LDS RZ, [RZ] ;  /* 0x00000000fffff984 */ /* 0x000fe20000000800 */
[----:B------:R-:W-:Y:S01]  /*20a60*/  @!PT LDS RZ, [RZ] ;  /* 0x00000000fffff984 */ /* 0x000fe20000000800 */
[----:B------:R-:W-:Y:S01]  /*20a70*/  @!PT LDS RZ, [RZ] ;  /* 0x00000000fffff984 */ /* 0x000fe20000000800 */
[----:B------:R1:W-:Y:S01]  /*20a80*/  @P5 LDGSTS.E.BYPASS.LTC128B.128 [R235+0xb000], desc[UR8][R186.64+0x80] ;  /* 0x0b000080baeb5fae */ /* 0x0003e2000b901d48 */
[----:B------:R-:W-:Y:S02]  /*20a90*/  @P4 R2UR UR8, R2 ;  /* 0x00000000020842ca */ /* 0x000fe400000e0000 */
[C---:B------:R-:W-:Y:S01]  /*20aa0*/  @P4 R2UR UR9, R3.reuse ;  /* 0x00000000030942ca */ /* 0x040fe200000e0000 */
[----:B------:R1:W-:Y:S01]  /*20ab0*/  @!P5 STS.128 [R235+0xb000], RZ ;  /* 0x00b000ffeb00d388 */ /* 0x0003e20000000c00 */
[C---:B------:R-:W-:Y:S02]  /*20ac0*/  @P4 LEA.HI.X R177, R148.reuse, R247, R150, 0x1, P1 ;  /* 0x000000f794b14211 */ /* 0x040fe400008f0c96 */
        /* <DEDUP_REMOVED lines=37> */
.L_x_4857:
[----:B------:R-:W-:Y:S05]  /*20d20*/  BSYNC B1 ;  /* 0x0000000000017941 */ /* 0x000fea0003800000 */
.L_x_4856:
[----:B------:R-:W-:Y:S01]  /*20d30*/  R2UR UR4, R2 ;  /* 0x00000000020472ca */ /* 0x000fe200000e0000 */
[----:B------:R-:W-:Y:S01]  /*20d40*/  IMAD R0, R238, -0x40, R251 ;  /* 0xffffffc0ee007824 */ /* 0x000fe200078e02fb */
[----:B------:R-:W-:Y:S04]  /*20d50*/  R2UR UR5, R3 ;  /* 0x00000000030572ca */ /* 0x000fe800000e0000 */
[C---:B------:R-:W-:Y:S02]  /*20d60*/  IADD3 R3, R0.reuse, 0x8, RZ ;  /* 0x0000000800037810 */ /* 0x040fe40007ffe0ff */
[C---:B-1----:R-:W-:Y:S02]  /*20d70*/  IADD3 R180, R0.reuse, -0x1, RZ ;  /* 0xffffffff00b47810 */ /* 0x042fe40007ffe0ff */
[----:B------:R-:W-:Y:S02]  /*20d80*/  IADD3 R179, R0, -0x8, RZ ;  /* 0xfffffff800b37810 */ /* 0x000fe40007ffe0ff */
[----:B------:R-:W-:Y:S02]  /*20d90*/  ISETP.GE.AND P6, PT, R180, RZ, PT ;  /* 0x000000ffb400720c */ /* 0x000fe40003fc6270 */
[----:B------:R-:W-:Y:S01]  /*20da0*/  ISETP.GE.AND P1, PT, R3, RZ, PT ;  /* 0x000000ff0300720c */ /* 0x000fe20003f26270 */
[----:B------:R1:W2:Y:S01]  /*20db0*/  LD.E R148, desc[UR4][R154.64+0xdc] ;  /* 0x0000dc049a947980 */ /* 0x0002a2000c101900 */
[C---:B------:R-:W-:Y:S02]  /*20dc0*/  IADD3 R2, R0.reuse, 0x7, RZ ;  /* 0x0000000700027810 */ /* 0x040fe40007ffe0ff */
[----:B------:R-:W-:Y:S02]  /*20dd0*/  IADD3 R178, R0, -0x9, RZ ;  /* 0xfffffff700b27810 */ /* 0x000fe40007ffe0ff */
[----:B------:R-:W-:Y:S02]  /*20de0*/  ISETP.GE.AND P5, PT, R179, RZ, PT ;  /* 0x000000ffb300720c */ /* 0x000fe40003fa6270 */
[----:B------:R-:W-:Y:S02]  /*20df0*/  ISETP.GE.AND P0, PT, R2, RZ, PT ;  /* 0x000000ff0200720c */ /* 0x000fe40003f06270 */
[----:B------:R-:W-:Y:S02]  /*20e00*/  IADD3 R177, R0, -0x10, RZ ;  /* 0xfffffff000b17810 */ /* 0x000fe40007ffe0ff */
[----:B------:R-:W-:Y:S02]  /*20e10*/  ISETP.GE.AND P4, PT, R178, RZ, PT ;  /* 0x000000ffb200720c */ /* 0x000fe40003f86270 */
[----:B------:R-:W-:Y:S02]  /*20e20*/  IABS R183, R0 ;  /* 0x0000000000b77213 */ /* 0x000fe40000000000 */
[C---:B------:R-:W-:Y:S02]  /*20e30*/  IADD3 R176, R0.reuse, -0x11, RZ ;  /* 0xffffffef00b07810 */ /* 0x040fe40007ffe0ff */
[----:B------:R-:W-:Y:S02]  /*20e40*/  ISETP.GE.AND P3, PT, R177, RZ, PT ;  /* 0x000000ffb100720c */ /* 0x000fe40003f66270 */
[----:B------:R-:W-:Y:S02]  /*20e50*/  I2FP.F32.S32 R183, R183 ;  /* 0x000000b700b77245 */ /* 0x000fe40000201400 */
[C---:B------:R-:W-:Y:S02]  /*20e60*/  @!P6 IADD3 R180, -R0.reuse, 0x1, RZ ;  /* 0x0000000100b4e810 */ /* 0x040fe40007ffe1ff */
[C---:B------:R-:W-:Y:S01]  /*20e70*/  @!P1 IADD3 R3, -R0.reuse, -0x8, RZ ;  /* 0xfffffff800039810 */ /* 0x040fe20007ffe1ff */
[CC--:B------:R-:W-:Y:S01]  /*20e80*/  FFMA.FTZ R4, -R149.reuse, R183.reuse, R4 ;  /* 0x000000b795047223 */ /* 0x0c0fe20000010104 */
[----:B------:R-:W-:Y:S01]  /*20e90*/  IADD3 R175, R0, -0x18, RZ ;  /* 0xffffffe800af7810 */ /* 0x000fe20007ffe0ff */
[C---:B------:R-:W-:Y:S01]  /*20ea0*/  FFMA.FTZ R10, -R149.reuse, R183, R10 ;  /* 0x000000b7950a7223 */ /* 0x040fe2000001010a */
[----:B------:R-:W-:Y:S02]  /*20eb0*/  ISETP.GE.AND P2, PT, R176, RZ, PT ;  /* 0x000000ffb000720c */ /* 0x000fe40003f46270 */
[----:B------:R-:W-:Y:S02]  /*20ec0*/  I2FP.F32.S32 R180, R180 ;  /* 0x000000b400b47245 */ /* 0x000fe40000201400 */
[C---:B------:R-:W-:Y:S02]  /*20ed0*/  @!P5 IADD3 R179, -R0.reuse, 0x8, RZ ;  /* 0x0000000800b3d810 */ /* 0x040fe40007ffe1ff */
[----:B------:R-:W-:Y:S01]  /*20ee0*/  I2FP.F32.S32 R3, R3 ;  /* 0x0000000300037245 */ /* 0x000fe20000201400 */
[CC--:B------:R-:W-:Y:S01]  /*20ef0*/  FFMA.FTZ R5, -R149.reuse, R180.reuse, R5 ;  /* 0x000000b495057223 */ /* 0x0c0fe20000010105 */
[C---:B------:R-:W-:Y:S01]  /*20f00*/  @!P0 IADD3 R2, -R0.reuse, -0x7, RZ ;  /* 0xfffffff900028810 */ /* 0x040fe20007ffe1ff */
[C---:B------:R-:W-:Y:S01]  /*20f10*/  FFMA.FTZ R11, -R149.reuse, R180, R11 ;  /* 0x000000b4950b7223 */ /* 0x040fe2000001010b */
[C---:B------:R-:W-:Y:S01]  /*20f20*/  IADD3 R174, R0.reuse, -0x19, RZ ;  /* 0xffffffe700ae7810 */ /* 0x040fe20007ffe0ff */
[----:B------:R-:W-:Y:S01]  /*20f30*/  FFMA.FTZ R6, -R149, R3, R6 ;  /* 0x0000000395067223 */ /* 0x000fe20000010106 */
[----:B------:R-:W-:Y:S02]  /*20f40*/  ISETP.GE.AND P1, PT, R175, RZ, PT ;  /* 0x000000ffaf00720c */ /* 0x000fe40003f26270 */
[----:B------:R-:W-:Y:S02]  /*20f50*/  I2FP.F32.S32 R179, R179 ;  /* 0x000000b300b37245 */ /* 0x000fe40000201400 */
[----:B------:R-:W-:Y:S02]  /*20f60*/  @!P4 IADD3 R178, -R0, 0x9, RZ ;  /* 0x0000000900b2c810 */ /* 0x000fe40007ffe1ff */
[----:B------:R-:W-:Y:S01]  /*20f70*/  FMNMX.FTZ R3, R4, R151, !PT ;  /* 0x0000009704037209 */ /* 0x000fe20007810000 */
[CC--:B------:R-:W-:Y:S01]  /*20f80*/  FFMA.FTZ R8, -R149.reuse, R179.reuse, R8 ;  /* 0x000000b395087223 */ /* 0x0c0fe20000010108 */
[----:B------:R-:W-:Y:S01]  /*20f90*/  I2FP.F32.S32 R2, R2 ;  /* 0x0000000200027245 */ /* 0x000fe20000201400 */
[C---:B------:R-:W-:Y:S01]  /*20fa0*/  FFMA.FTZ R14, -R149.reuse, R179, R14 ;  /* 0x000000b3950e7223 */ /* 0x040fe2000001010e */
[----:B------:R-:W-:Y:S02]  /*20fb0*/  IADD3 R173, R0, -0x20, RZ ;  /* 0xffffffe000ad7810 */ /* 0x000fe40007ffe0ff */
[----:B------:R-:W-:Y:S01]  /*20fc0*/  ISETP.GE.AND P0, PT, R174, RZ, PT ;  /* 0x000000ffae00720c */ /* 0x000fe20003f06270 */
[----:B------:R-:W-:Y:S01]  /*20fd0*/  FFMA.FTZ R7, -R149, R2, R7 ;  /* 0x0000000295077223 */ /* 0x000fe20000010107 */
[----:B------:R-:W-:Y:S02]  /*20fe0*/  I2FP.F32.S32 R178, R178 ;  /* 0x000000b200b27245 */ /* 0x000fe40000201400 */
[C---:B------:R-:W-:Y:S02]  /*20ff0*/  @!P3 IADD3 R177, -R0.reuse, 0x10, RZ ;  /* 0x0000001000b1b810 */ /* 0x040fe40007ffe1ff */
[----:B------:R-:W-:Y:S01]  /*21000*/  FMNMX.FTZ R3, R5, R3, !PT ;  /* 0x0000000305037209 */ /* 0x000fe20007810000 */
[CC--:B------:R-:W-:Y:S01]  /*21010*/  FFMA.FTZ R9, -R149.reuse, R178.reuse, R9 ;  /* 0x000000b295097223 */ /* 0x0c0fe20000010109 */
[C---:B------:R-:W-:Y:S01]  /*21020*/  IADD3 R172, R0.reuse, -0x21, RZ ;  /* 0xffffffdf00ac7810 */ /* 0x040fe20007ffe0ff */
[----:B------:R-:W-:Y:S01]  /*21030*/  FFMA.FTZ R15, -R149, R178, R15 ;  /* 0x000000b2950f7223 */ /* 0x000fe2000001010f */
[----:B------:R-:W-:Y:S02]  /*21040*/  ISETP.GE.AND P6, PT, R173, RZ, PT ;  /* 0x000000ffad00720c */ /* 0x000fe40003fc6270 */
[----:B------:R-:W-:Y:S02]  /*21050*/  I2FP.F32.S32 R177, R177 ;  /* 0x000000b100b17245 */ /* 0x000fe40000201400 */
[----:B------:R-:W-:Y:S02]  /*21060*/  @!P2 IADD3 R176, -R0, 0x11, RZ ;  /* 0x0000001100b0a810 */ /* 0x000fe40007ffe1ff */
[----:B------:R-:W-:Y:S01]  /*21070*/  FMNMX.FTZ R2, R6, R152, !PT ;  /* 0x0000009806027209 */ /* 0x000fe20007810000 */
[C---:B------:R-:W-:Y:S01]  /*21080*/  FFMA.FTZ R12, -R149.reuse, R177, R12 ;  /* 0x000000b1950c7223 */ /* 0x040fe2000001010c */
[----:B------:R-:W-:Y:S01]  /*21090*/  FMNMX.FTZ R3, R8, R3, !PT ;  /* 0x0000000308037209 */ /* 0x000fe20007810000 */
[----:B------:R-:W-:Y:S01]  /*210a0*/  FFMA.FTZ R18, -R149, R177, R18 ;  /* 0x000000b195127223 */ /* 0x000fe20000010112 */
[----:B-1----:R-:W-:Y:S02]  /*210b0*/  IADD3 R155, R0, -0x28, RZ ;  /* 0xffffffd8009b7810 */ /* 0x002fe40007ffe0ff */
[----:B------:R-:W-:Y:S02]  /*210c0*/  ISETP.GE.AND P5, PT, R172, RZ, PT ;  /* 0x000000ffac00720c */ /* 0x000fe40003fa6270 */
[----:B------:R-:W-:Y:S02]  /*210d0*/  I2FP.F32.S32 R176, R176 ;  /* 0x000000b000b07245 */ /* 0x000fe40000201400 */
[C---:B------:R-:W-:Y:S02]  /*210e0*/  @!P1 IADD3 R175, -R0.reuse, 0x18, RZ ;  /* 0x0000001800af9810 */ /* 0x040fe40007ffe1ff */
[----:B------:R-:W-:Y:S01]  /*210f0*/  FMNMX.FTZ R2, R7, R2, !PT ;  /* 0x0000000207027209 */ /* 0x000fe20007810000 */
[-C--:B------:R-:W-:Y:S01]  /*21100*/  FFMA.FTZ R13, -R149, R176.reuse, R13 ;  /* 0x000000b0950d7223 */ /* 0x080fe2000001010d */
[----:B------:R-:W-:Y:S01]  /*21110*/  FMNMX.FTZ R3, R9, R3, !PT ;  /* 0x0000000309037209 */ /* 0x000fe20007810000 */
[----:B------:R-:W-:Y:S01]  /*21120*/  FFMA.FTZ R19, -R149, R176, R19 ;  /* 0x000000b095137223 */ /* 0x000fe20000010113 */
[C---:B------:R-:W-:Y:S01]  /*21130*/  IADD3 R154, R0.reuse, -0x29, RZ ;  /* 0xffffffd7009a7810 */ /* 0x040fe20007ffe0ff */
[----:B------:R-:W-:Y:S01]  /*21140*/  LDSM.16.MT88.4 R176, [R210+0x10000] ;  /* 0x01000000d2b0783b */ /* 0x000fe20000004200 */
[----:B------:R-:W-:Y:S02]  /*21150*/  ISETP.GE.AND P4, PT, R155, RZ, PT ;  /* 0x000000ff9b00720c */ /* 0x000fe40003f86270 */
[----:B------:R-:W-:Y:S02]  /*21160*/  I2FP.F32.S32 R175, R175 ;  /* 0x000000af00af7245 */ /* 0x000fe40000201400 */
[----:B------:R-:W-:Y:S02]  /*21170*/  @!P0 IADD3 R174, -R0, 0x19, RZ ;  /* 0x0000001900ae8810 */ /* 0x000fe40007ffe1ff */
[----:B------:R-:W-:Y:S01]  /*21180*/  FMNMX.FTZ R2, R10, R2, !PT ;  /* 0x000000020a027209 */ /* 0x000fe20007810000 */
[C---:B------:R-:W-:Y:S01]  /*21190*/  FFMA.FTZ R16, -R149.reuse, R175, R16 ;  /* 0x000000af95107223 */ /* 0x040fe20000010110 */
[----:B------:R-:W-:Y:S01]  /*211a0*/  FMNMX.FTZ R3, R12, R3, !PT ;  /* 0x000000030c037209 */ /* 0x000fe20007810000 */
[----:B------:R-:W-:Y:S01]  /*211b0*/  FFMA.FTZ R22, -R149, R175, R22 ;  /* 0x000000af95167223 */ /* 0x000fe20000010116 */
[----:B------:R-:W-:Y:S02]  /*211c0*/  IADD3 R153, R0, -0x30, RZ ;  /* 0xffffffd000997810 */ /* 0x000fe40007ffe0ff */
[----:B------:R-:W-:Y:S02]  /*211d0*/  ISETP.GE.AND P3, PT, R154, RZ, PT ;  /* 0x000000ff9a00720c */ /* 0x000fe40003f66270 */
[----:B------:R-:W-:Y:S02]  /*211e0*/  I2FP.F32.S32 R174, R174 ;  /* 0x000000ae00ae7245 */ /* 0x000fe40000201400 */
[C---:B------:R-:W-:Y:S02]  /*211f0*/  @!P6 IADD3 R173, -R0.reuse, 0x20, RZ ;  /* 0x0000002000ade810 */ /* 0x040fe40007ffe1ff */
[----:B------:R-:W-:Y:S01]  /*21200*/  FMNMX.FTZ R2, R11, R2, !PT ;  /* 0x000000020b027209 */ /* 0x000fe20007810000 */
[-C--:B------:R-:W-:Y:S01]  /*21210*/  FFMA.FTZ R17, -R149, R174.reuse, R17 ;  /* 0x000000ae95117223 */ /* 0x080fe20000010111 */
[----:B------:R-:W-:Y:S01]  /*21220*/  FMNMX.FTZ R3, R13, R3, !PT ;  /* 0x000000030d037209 */ /* 0x000fe20007810000 */
[----:B------:R-:W-:Y:S01]  /*21230*/  FFMA.FTZ R23, -R149, R174, R23 ;  /* 0x000000ae95177223 */ /* 0x000fe20000010117 */
[C---:B------:R-:W-:Y:S02]  /*21240*/  IADD3 R150, R0.reuse, -0x31, RZ ;  /* 0xffffffcf00967810 */ /* 0x040fe40007ffe0ff */
[----:B------:R-:W-:Y:S02]  /*21250*/  ISETP.GE.AND P2, PT, R153, RZ, PT ;  /* 0x000000ff9900720c */ /* 0x000fe40003f46270 */
[----:B------:R-:W-:Y:S02]  /*21260*/  I2FP.F32.S32 R173, R173 ;  /* 0x000000ad00ad7245 */ /* 0x000fe40000201400 */
[----:B------:R-:W-:Y:S02]  /*21270*/  @!P5 IADD3 R172, -R0, 0x21, RZ ;  /* 0x0000002100acd810 */ /* 0x000fe40007ffe1ff */
[----:B------:R-:W-:Y:S01]  /*21280*/  FMNMX.FTZ R2, R14, R2, !PT ;  /* 0x000000020e027209 */ /* 0x000fe20007810000 */
[CC--:B------:R-:W-:Y:S01]  /*21290*/  FFMA.FTZ R20, -R149.reuse, R173.reuse, R20 ;  /* 0x000000ad95147223 */ /* 0x0c0fe20000010114 */
[C---:B------:R-:W-:Y:S01]  /*212a0*/  IADD3 R182, R0.reuse, -0x38, RZ ;  /* 0xffffffc800b67810 */ /* 0x040fe20007ffe0ff */
[----:B------:R-:W-:Y:S01]  /*212b0*/  FFMA.FTZ R26, -R149, R173, R26 ;  /* 0x000000ad951a7223 */ /* 0x000fe2000001011a */
[----:B------:R-:W-:Y:S02]  /*212c0*/  IADD3 R181, R0, -0x39, RZ ;  /* 0xffffffc700b57810 */ /* 0x000fe40007ffe0ff */
[----:B------:R-:W-:Y:S02]  /*212d0*/  FMNMX.FTZ R3, R16, R3, !PT ;  /* 0x0000000310037209 */ /* 0x000fe40007810000 */
[----:B------:R-:W-:Y:S02]  /*212e0*/  ISETP.GE.AND P1, PT, R150, RZ, PT ;  /* 0x000000ff9600720c */ /* 0x000fe40003f26270 */
[----:B------:R-:W-:Y:S02]  /*212f0*/  I2FP.F32.S32 R172, R172 ;  /* 0x000000ac00ac7245 */ /* 0x000fe40000201400 */
[----:B------:R-:W-:Y:S02]  /*21300*/  FMNMX.FTZ R2, R15, R2, !PT ;  /* 0x000000020f027209 */ /* 0x000fe40007810000 */
[----:B------:R-:W-:Y:S01]  /*21310*/  @!P4 IADD3 R155, -R0, 0x28, RZ ;  /* 0x00000028009bc810 */ /* 0x000fe20007ffe1ff */
[CC--:B------:R-:W-:Y:S01]  /*21320*/  FFMA.FTZ R21, -R149.reuse, R172.reuse, R21 ;  /* 0x000000ac95157223 */ /* 0x0c0fe20000010115 */
[----:B------:R-:W-:Y:S01]  /*21330*/  ISETP.GE.AND P0, PT, R182, RZ, PT ;  /* 0x000000ffb600720c */ /* 0x000fe20003f06270 */
[----:B------:R-:W-:Y:S01]  /*21340*/  FFMA.FTZ R27, -R149, R172, R27 ;  /* 0x000000ac951b7223 */ /* 0x000fe2000001011b */
[----:B------:R-:W-:Y:S01]  /*21350*/  ISETP.GE.AND P6, PT, R181, RZ, PT ;  /* 0x000000ffb500720c */ /* 0x000fe20003fc6270 */
[----:B------:R-:W-:Y:S01]  /*21360*/  LDSM.16.MT88.4 R172, [R209+0x10000] ;  /* 0x01000000d1ac783b */ /* 0x000fe20000004200 */
[----:B------:R-:W-:Y:S02]  /*21370*/  FMNMX.FTZ R3, R17, R3, !PT ;  /* 0x0000000311037209 */ /* 0x000fe40007810000 */
[----:B------:R-:W-:Y:S02]  /*21380*/  @!P3 IADD3 R154, -R0, 0x29, RZ ;  /* 0x00000029009ab810 */ /* 0x000fe40007ffe1ff */
[----:B------:R-:W-:Y:S02]  /*21390*/  I2FP.F32.S32 R155, R155 ;  /* 0x0000009b009b7245 */ /* 0x000fe40000201400 */
[----:B------:R-:W-:Y:S02]  /*213a0*/  FMNMX.FTZ R2, R18, R2, !PT ;  /* 0x0000000212027209 */ /* 0x000fe40007810000 */
[----:B------:R-:W-:Y:S01]  /*213b0*/  FMNMX.FTZ R3, R20, R3, !PT ;  /* 0x0000000314037209 */ /* 0x000fe20007810000 */
[CC--:B------:R-:W-:Y:S01]  /*213c0*/  FFMA.FTZ R24, -R149.reuse, R155.reuse, R24 ;  /* 0x0000009b95187223 */ /* 0x0c0fe20000010118 */
[----:B------:R-:W-:Y:S01]  /*213d0*/  I2FP.F32.S32 R154, R154 ;  /* 0x0000009a009a7245 */ /* 0x000fe20000201400 */
[----:B------:R-:W-:Y:S01]  /*213e0*/  FFMA.FTZ R30, -R149, R155, R30 ;  /* 0x0000009b951e7223 */ /* 0x000fe2000001011e */
[C---:B------:R-:W-:Y:S02]  /*213f0*/  @!P2 IADD3 R153, -R0.reuse, 0x30, RZ ;  /* 0x000000300099a810 */ /* 0x040fe40007ffe1ff */
[----:B------:R-:W-:Y:S01]  /*21400*/  FMNMX.FTZ R2, R19, R2, !PT ;  /* 0x0000000213027209 */ /* 0x000fe20007810000 */
[-C--:B------:R-:W-:Y:S01]  /*21410*/  FFMA.FTZ R25, -R149, R154.reuse, R25 ;  /* 0x0000009a95197223 */ /* 0x080fe20000010119 */
[----:B------:R-:W-:Y:S01]  /*21420*/  FMNMX.FTZ R3, R21, R3, !PT ;  /* 0x0000000315037209 */ /* 0x000fe20007810000 */
[C---:B------:R-:W-:Y:S01]  /*21430*/  FFMA.FTZ R31, -R149.reuse, R154, R31 ;  /* 0x0000009a951f7223 */ /* 0x040fe2000001011f */
[----:B------:R-:W-:Y:S02]  /*21440*/  @!P1 IADD3 R150, -R0, 0x31, RZ ;  /* 0x0000003100969810 */ /* 0x000fe40007ffe1ff */
[----:B------:R-:W-:Y:S02]  /*21450*/  I2FP.F32.S32 R153, R153 ;  /* 0x0000009900997245 */ /* 0x000fe40000201400 */
[----:B------:R-:W-:Y:S02]  /*21460*/  FMNMX.FTZ R2, R22, R2, !PT ;  /* 0x0000000216027209 */ /* 0x000fe40007810000 */
[----:B------:R-:W-:Y:S01]  /*21470*/  FMNMX.FTZ R3, R24, R3, !PT ;  /* 0x0000000318037209 */ /* 0x000fe20007810000 */
[CC--:B------:R-:W-:Y:S01]  /*21480*/  FFMA.FTZ R28, -R149.reuse, R153.reuse, R28 ;  /* 0x00000099951c7223 */ /* 0x0c0fe2000001011c */
[C---:B------:R-:W-:Y:S01]  /*21490*/  @!P0 IADD3 R182, -R0.reuse, 0x38, RZ ;  /* 0x0000003800b68810 */ /* 0x040fe20007ffe1ff */
[----:B------:R-:W-:Y:S01]  /*214a0*/  FFMA.FTZ R34, -R149, R153, R34 ;  /* 0x0000009995227223 */ /* 0x000fe20000010122 */
[----:B------:R-:W-:Y:S02]  /*214b0*/  @!P6 IADD3 R181, -R0, 0x39, RZ ;  /* 0x0000003900b5e810 */ /* 0x000fe40007ffe1ff */
[----:B------:R-:W-:Y:S02]  /*214c0*/  I2FP.F32.S32 R0, R150 ;  /* 0x0000009600007245 */ /* 0x000fe40000201400 */
[----:B------:R-:W-:Y:S02]  /*214d0*/  FMNMX.FTZ R2, R23, R2, !PT ;  /* 0x0000000217027209 */ /* 0x000fe40007810000 */
[----:B------:R-:W-:Y:S01]  /*214e0*/  FMNMX.FTZ R150, R25, R3, !PT ;  /* 0x0000000319967209 */ /* 0x000fe20007810000 */
[C---:B------:R-:W-:Y:S01]  /*214f0*/  FFMA.FTZ R29, -R149.reuse, R0, R29 ;  /* 0x00000000951d7223 */ /* 0x040fe2000001011d */
[----:B------:R-:W-:Y:S01]  /*21500*/  I2FP.F32.S32 R182, R182 ;  /* 0x000000b600b67245 */ /* 0x000fe20000201400 */
[C---:B------:R-:W-:Y:S01]  /*21510*/  FFMA.FTZ R35, -R149.reuse, R0, R35 ;  /* 0x0000000095237223 */ /* 0x040fe20000010123 */
[----:B------:R-:W-:Y:S02]  /*21520*/  FMNMX.FTZ R2, R26, R2, !PT ;  /* 0x000000021a027209 */ /* 0x000fe40007810000 */
[----:B------:R-:W-:Y:S01]  /*21530*/  FMNMX.FTZ R150, R28, R150, !PT ;  /* 0x000000961c967209 */ /* 0x000fe20007810000 */
[----:B------:R-:W-:Y:S01]  /*21540*/  FFMA.FTZ R32, -R149, R182, R32 ;  /* 0x000000b695207223 */ /* 0x000fe20000010120 */
[----:B------:R-:W-:Y:S02]  /*21550*/  I2FP.F32.S32 R181, R181 ;  /* 0x000000b500b57245 */ /* 0x000fe40000201400 */
[----:B------:R-:W-:Y:S02]  /*21560*/  FMNMX.FTZ R2, R27, R2, !PT ;  /* 0x000000021b027209 */ /* 0x000fe40007810000 */
[----:B------:R-:W-:Y:S01]  /*21570*/  FMNMX.FTZ R150, R29, R150, !PT ;  /* 0x000000961d967209 */ /* 0x000fe20007810000 */
[----:B------:R-:W-:Y:S01]  /*21580*/  FFMA.FTZ R33, -R149, R181, R33 ;  /* 0x000000b595217223 */ /* 0x000fe20000010121 */
[----:B------:R-:W-:Y:S01]  /*21590*/  FMNMX.FTZ R2, R30, R2, !PT ;  /* 0x000000021e027209 */ /* 0x000fe20007810000 */
[----:B------:R-:W-:Y:S01]  /*215a0*/  LDSM.16.MT88.4 R180, [R212+0x10000] ;  /* 0x01000000d4b4783b */ /* 0x000fe20000004200 */
        /* <DEDUP_REMOVED lines=15> */
[----:B------:R-:W-:Y:S01]  /*216a0*/  FADD.FTZ R0, -R3, R152 ;  /* 0x0000009803007221 */ /* 0x000fe20000010100 */
[C---:B--2---:R-:W-:Y:S01]  /*216b0*/  FMUL.FTZ R151, R148.reuse, R150 ;  /* 0x0000009694977220 */ /* 0x044fe20000410000 */
[C---:B------:R-:W-:Y:S01]  /*216c0*/  FMUL.FTZ R184, R148.reuse, R3 ;  /* 0x0000000394b87220 */ /* 0x040fe20000410000 */
[C---:B------:R-:W-:Y:S01]  /*216d0*/  FMUL.FTZ R2, R148.reuse, R2 ;  /* 0x0000000294027220 */ /* 0x040fe20000410000 */
[----:B------:R-:W-:Y:S02]  /*216e0*/  FMUL.FTZ R0, R148, R0 ;  /* 0x0000000094007220 */ /* 0x000fe40000410000 */
[----:B------:R-:W-:Y:S02]  /*216f0*/  FSEL R151, R151, RZ, P0 ;  /* 0x000000ff97977208 */ /* 0x000fe40000000000 */
[----:B------:R-:W-:Y:S01]  /*21700*/  FSETP.NEU.FTZ.AND P0, PT, R3, -INF , PT ;  /* 0xff8000000300780b */ /* 0x000fe20003f1d000 */
[----:B------:R-:W1:Y:S02]  /*21710*/  MUFU.EX2 R2, R2 ;  /* 0x0000000200027308 */ /* 0x000e640000000800 */
        /* <DEDUP_REMOVED lines=18> */
[----:B------:R1:W-:Y:S01]  /*21840*/  MUFU.EX2 R205, R4 ;  /* 0x0000000400cd7308 */ /* 0x0003e20000000800 */
[C---:B------:R-:W-:Y:S01]  /*21850*/  FMUL.FTZ R41, R2.reuse, R41 ;  /* 0x0000002902297220 */ /* 0x040fe20000410000 */
[C---:B------:R-:W-:Y:S01]  /*21860*/  FMUL.FTZ R44, R2.reuse, R44 ;  /* 0x0000002c022c7220 */ /* 0x040fe20000410000 */
[C---:B------:R-:W-:Y:S01]  /*21870*/  FMUL.FTZ R45, R2.reuse, R45 ;  /* 0x0000002d022d7220 */ /* 0x040fe20000410000 */
[C---:B------:R-:W-:Y:S01]  /*21880*/  FMUL.FTZ R48, R2.reuse, R48 ;  /* 0x0000003002307220 */ /* 0x040fe20000410000 */
[C---:B------:R-:W-:Y:S01]  /*21890*/  FMUL.FTZ R49, R2.reuse, R49 ;  /* 0x0000003102317220 */ /* 0x040fe20000410000 */
[C---:B------:R-:W-:Y:S01]  /*218a0*/  FMUL.FTZ R52, R2.reuse, R52 ;  /* 0x0000003402347220 */ /* 0x040fe20000410000 */
[----:B------:R-:W-:Y:S03]  /*218b0*/  FMUL.FTZ R53, R2, R53 ;  /* 0x0000003502357220 */ /* 0x000fe60000410000 */
[----:B------:R3:W4:Y:S01]  /*218c0*/  MUFU.EX2 R236, R5 ;  /* 0x0000000500ec7308 */ /* 0x0007220000000800 */
[C---:B--2---:R-:W-:Y:S01]  /*218d0*/  FMUL.FTZ R38, R0.reuse, R38 ;  /* 0x0000002600267220 */ /* 0x044fe20000410000 */
[C---:B------:R-:W-:Y:S01]  /*218e0*/  FMUL.FTZ R39, R0.reuse, R39 ;  /* 0x0000002700277220 */ /* 0x040fe20000410000 */
[C---:B------:R-:W-:Y:S01]  /*218f0*/  FMUL.FTZ R42, R0.reuse, R42 ;  /* 0x0000002a002a7220 */ /* 0x040fe20000410000 */
[C---:B------:R-:W-:Y:S01]  /*21900*/  FMUL.FTZ R43, R0.reuse, R43 ;  /* 0x0000002b002b7220 */ /* 0x040fe20000410000 */
[C---:B------:R-:W-:Y:S01]  /*21910*/  FMUL.FTZ R46, R0.reuse, R46 ;  /* 0x0000002e002e7220 */ /* 0x040fe20000410000 */
[C---:B------:R-:W-:Y:S01]  /*21920*/  FMUL.FTZ R47, R0.reuse, R47 ;  /* 0x0000002f002f7220 */ /* 0x040fe20000410000 */
[----:B------:R-:W-:Y:S03]  /*21930*/  FMUL.FTZ R50, R0, R50 ;  /* 0x0000003200327220 */ /* 0x000fe60000410000 */
[----:B------:R2:W-:Y:S01]  /*21940*/  MUFU.EX2 R207, R8 ;  /* 0x0000000800cf7308 */ /* 0x0005e20000000800 */
[----:B-1----:R-:W-:Y:S01]  /*21950*/  FMUL.FTZ R4, R2, R160 ;  /* 0x000000a002047220 */ /* 0x002fe20000410000 */
[C---:B------:R-:W-:Y:S01]  /*21960*/  FMUL.FTZ R51, R0.reuse, R51 ;  /* 0x0000003300337220 */ /* 0x040fe20000410000 */
[C---:B------:R-:W-:Y:S01]  /*21970*/  FMUL.FTZ R54, R0.reuse, R54 ;  /* 0x0000003600367220 */ /* 0x040fe20000410000 */
[----:B------:R-:W-:Y:S01]  /*21980*/  FMUL.FTZ R55, R0, R55 ;  /* 0x0000003700377220 */ /* 0x000fe20000410000 */
[C---:B------:R-:W-:Y:S01]  /*21990*/  FMUL.FTZ R56, R2.reuse, R56 ;  /* 0x0000003802387220 */ /* 0x040fe20000410000 */
[----:B------:R-:W-:Y:S01]  /*219a0*/  FMUL.FTZ R57, R2, R57 ;  /* 0x0000003902397220 */ /* 0x000fe20000410000 */
[----:B------:R-:W-:Y:S03]  /*219b0*/  FMUL.FTZ R58, R0, R58 ;  /* 0x0000003a003a7220 */ /* 0x000fe60000410000 */
[----:B------:R-:W1:Y:S01]  /*219c0*/  MUFU.EX2 R206, R9 ;  /* 0x0000000900ce7308 */ /* 0x000e620000000800 */
[----:B---3--:R-:W-:Y:S01]  /*219d0*/  FMUL.FTZ R5, R2, R161 ;  /* 0x000000a102057220 */ /* 0x008fe20000410000 */
[----:B----4-:R-:W-:Y:S01]  /*219e0*/  F2FP.BF16.F32.PACK_AB R152, R236, R205 ;  /* 0x000000cdec98723e */ /* 0x010fe200000010ff */
[----:B------:R-:W-:Y:S01]  /*219f0*/  FMUL.FTZ R59, R0, R59 ;  /* 0x0000003b003b7220 */ /* 0x000fe20000410000 */
[C---:B------:R-:W-:Y:S01]  /*21a00*/  FMUL.FTZ R60, R2.reuse, R60 ;  /* 0x0000003c023c7220 */ /* 0x040fe20000410000 */
[----:B------:R-:W-:Y:S01]  /*21a10*/  FMUL.FTZ R61, R2, R61 ;  /* 0x0000003d023d7220 */ /* 0x000fe20000410000 */
[C---:B------:R-:W-:Y:S01]  /*21a20*/  FMUL.FTZ R62, R0.reuse, R62 ;  /* 0x0000003e003e7220 */ /* 0x040fe20000410000 */
[----:B------:R-:W-:Y:S03]  /*21a30*/  FMUL.FTZ R63, R0, R63 ;  /* 0x0000003f003f7220 */ /* 0x000fe60000410000 */
[----:B------:R3:W-:Y:S01]  /*21a40*/  MUFU.EX2 R201, R6 ;  /* 0x0000000600c97308 */ /* 0x0007e20000000800 */
[C---:B--2---:R-:W-:Y:S01]  /*21a50*/  FMUL.FTZ R8, R2.reuse, R156 ;  /* 0x0000009c02087220 */ /* 0x044fe20000410000 */
[C---:B------:R-:W-:Y:S01]  /*21a60*/  FMUL.FTZ R64, R2.reuse, R64 ;  /* 0x0000004002407220 */ /* 0x040fe20000410000 */
[----:B------:R-:W-:Y:S01]  /*21a70*/  FMUL.FTZ R65, R2, R65 ;  /* 0x0000004102417220 */ /* 0x000fe20000410000 */
[C---:B------:R-:W-:Y:S01]  /*21a80*/  FMUL.FTZ R66, R0.reuse, R66 ;  /* 0x0000004200427220 */ /* 0x040fe20000410000 */
[----:B------:R-:W-:Y:S01]  /*21a90*/  FMUL.FTZ R67, R0, R67 ;  /* 0x0000004300437220 */ /* 0x000fe20000410000 */
[C---:B------:R-:W-:Y:S01]  /*21aa0*/  FMUL.FTZ R68, R2.reuse, R68 ;  /* 0x0000004402447220 */ /* 0x040fe20000410000 */
[----:B------:R-:W-:Y:S03]  /*21ab0*/  FMUL.FTZ R69, R2, R69 ;  /* 0x0000004502457220 */ /* 0x000fe60000410000 */
[----:B------:R2:W4:Y:S01]  /*21ac0*/  MUFU.EX2 R204, R7 ;  /* 0x0000000700cc7308 */ /* 0x0005220000000800 */
[----:B-1----:R-:W-:Y:S01]  /*21ad0*/  F2FP.BF16.F32.PACK_AB R154, R206, R207 ;  /* 0x000000cfce9a723e */ /* 0x002fe200000010ff */
[----:B------:R-:W-:Y:S01]  /*21ae0*/  FMUL.FTZ R9, R2, R157 ;  /* 0x0000009d02097220 */ /* 0x000fe20000410000 */
[C---:B------:R-:W-:Y:S01]  /*21af0*/  FMUL.FTZ R70, R0.reuse, R70 ;  /* 0x0000004600467220 */ /* 0x040fe20000410000 */
[----:B------:R-:W-:Y:S01]  /*21b00*/  FMUL.FTZ R71, R0, R71 ;  /* 0x0000004700477220 */ /* 0x000fe20000410000 */
[-CC-:B------:R-:W-:Y:S01]  /*21b10*/  FFMA.FTZ R30, R30, R148.reuse, -R184.reuse ;  /* 0x000000941e1e7223 */ /* 0x180fe200000108b8 */
[--C-:B------:R-:W-:Y:S01]  /*21b20*/  FFMA.FTZ R34, R34, R148, -R184.reuse ;  /* 0x0000009422227223 */ /* 0x100fe200000108b8 */
[----:B------:R-:W-:Y:S03]  /*21b30*/  FMUL.FTZ R72, R2, R72 ;  /* 0x0000004802487220 */ /* 0x000fe60000410000 */
[----:B------:R1:W-:Y:S01]  /*21b40*/  MUFU.EX2 R203, R10 ;  /* 0x0000000a00cb7308 */ /* 0x0003e20000000800 */
[----:B---3--:R-:W-:Y:S01]  /*21b50*/  FMUL.FTZ R6, R0, R162 ;  /* 0x000000a200067220 */ /* 0x008fe20000410000 */
[----:B------:R-:W-:Y:S01]  /*21b60*/  FMUL.FTZ R73, R2, R73 ;  /* 0x0000004902497220 */ /* 0x000fe20000410000 */
[C---:B------:R-:W-:Y:S01]  /*21b70*/  FMUL.FTZ R74, R0.reuse, R74 ;  /* 0x0000004a004a7220 */ /* 0x040fe20000410000 */
[----:B------:R-:W-:Y:S01]  /*21b80*/  FMUL.FTZ R75, R0, R75 ;  /* 0x0000004b004b7220 */ /* 0x000fe20000410000 */
[C---:B------:R-:W-:Y:S01]  /*21b90*/  FMUL.FTZ R76, R2.reuse, R76 ;  /* 0x0000004c024c7220 */ /* 0x040fe20000410000 */
[----:B------:R-:W-:Y:S01]  /*21ba0*/  FMUL.FTZ R77, R2, R77 ;  /* 0x0000004d024d7220 */ /* 0x000fe20000410000 */
[C---:B------:R-:W-:Y:S03]  /*21bb0*/  FMUL.FTZ R78, R0.reuse, R78 ;  /* 0x0000004e004e7220 */ /* 0x040fe60000410000 */
[----:B------:R-:W3:Y:S01]  /*21bc0*/  MUFU.EX2 R202, R11 ;  /* 0x0000000b00ca7308 */ /* 0x000ee20000000800 */
[----:B--2---:R-:W-:Y:S01]  /*21bd0*/  FMUL.FTZ R7, R0, R163 ;  /* 0x000000a300077220 */ /* 0x004fe20000410000 */
[----:B----4-:R-:W-:Y:S01]  /*21be0*/  F2FP.BF16.F32.PACK_AB R153, R204, R201 ;  /* 0x000000c9cc99723e */ /* 0x010fe200000010ff */
[----:B------:R-:W-:Y:S01]  /*21bf0*/  LDSM.16.MT88.4 R160, [R209+0x12000] ;  /* 0x01200000d1a0783b */ /* 0x000fe20000004200 */
[----:B------:R-:W-:Y:S01]  /*21c00*/  FMUL.FTZ R79, R0, R79 ;  /* 0x0000004f004f7220 */ /* 0x000fe20000410000 */
[C---:B------:R-:W-:Y:S01]  /*21c10*/  FMUL.FTZ R80, R2.reuse, R80 ;  /* 0x0000005002507220 */ /* 0x040fe20000410000 */
[----:B------:R-:W-:Y:S01]  /*21c20*/  FMUL.FTZ R81, R2, R81 ;  /* 0x0000005102517220 */ /* 0x000fe20000410000 */
[C---:B------:R-:W-:Y:S03]  /*21c30*/  FMUL.FTZ R82, R0.reuse, R82 ;  /* 0x0000005200527220 */ /* 0x040fe60000410000 */
[----:B------:R-:W-:Y:S01]  /*21c40*/  MUFU.EX2 R190, R24 ;  /* 0x0000001800be7308 */ /* 0x000fe20000000800 */
[C---:B-1----:R-:W-:Y:S01]  /*21c50*/  FMUL.FTZ R10, R0.reuse, R158 ;  /* 0x0000009e000a7220 */ /* 0x042fe20000410000 */
[----:B------:R-:W-:Y:S01]  /*21c60*/  FMUL.FTZ R83, R0, R83 ;  /* 0x0000005300537220 */ /* 0x000fe20000410000 */
[C---:B------:R-:W-:Y:S01]  /*21c70*/  FMUL.FTZ R84, R2.reuse, R84 ;  /* 0x0000005402547220 */ /* 0x040fe20000410000 */
[----:B------:R-:W-:Y:S01]  /*21c80*/  FMUL.FTZ R85, R2, R85 ;  /* 0x0000005502557220 */ /* 0x000fe20000410000 */
[C---:B------:R-:W-:Y:S01]  /*21c90*/  FMUL.FTZ R86, R0.reuse, R86 ;  /* 0x0000005600567220 */ /* 0x040fe20000410000 */
[----:B------:R-:W-:Y:S01]  /*21ca0*/  FMUL.FTZ R87, R0, R87 ;  /* 0x0000005700577220 */ /* 0x000fe20000410000 */
[----:B------:R-:W-:Y:S03]  /*21cb0*/  FMUL.FTZ R88, R2, R88 ;  /* 0x0000005802587220 */ /* 0x000fe60000410000 */
[----:B------:R-:W-:Y:S01]  /*21cc0*/  MUFU.EX2 R189, R25 ;  /* 0x0000001900bd7308 */ /* 0x000fe20000000800 */
[----:B---3--:R-:W-:Y:S01]  /*21cd0*/  F2FP.BF16.F32.PACK_AB R155, R202, R203 ;  /* 0x000000cbca9b723e */ /* 0x008fe200000010ff */
[----:B------:R-:W-:Y:S01]  /*21ce0*/  FMUL.FTZ R11, R0, R159 ;  /* 0x0000009f000b7220 */ /* 0x000fe20000410000 */
[----:B------:R-:W-:Y:S01]  /*21cf0*/  FMUL.FTZ R89, R2, R89 ;  /* 0x0000005902597220 */ /* 0x000fe20000410000 */
[----:B------:R-:W1:Y:S01]  /*21d00*/  LDSM.16.MT88.4 R156, [R211+0x10000] ;  /* 0x01000000d39c783b */ /* 0x000e620000004200 */
[C---:B------:R-:W-:Y:S01]  /*21d10*/  FMUL.FTZ R90, R0.reuse, R90 ;  /* 0x0000005a005a7220 */ /* 0x040fe20000410000 */
[----:B------:R-:W-:Y:S01]  /*21d20*/  FMUL.FTZ R91, R0, R91 ;  /* 0x0000005b005b7220 */ /* 0x000fe20000410000 */
[C---:B------:R-:W-:Y:S01]  /*21d30*/  FMUL.FTZ R92, R2.reuse, R92 ;  /* 0x0000005c025c7220 */ /* 0x040fe20000410000 */
[C---:B------:R-:W-:Y:S02]  /*21d40*/  HMMA.16816.F32.BF16 R4, R152.reuse, R172, R4 ;  /* 0x000000ac9804723c */ /* 0x040fe40000041804 */
[----:B------:R-:W-:Y:S03]  /*21d50*/  MUFU.EX2 R186, R26 ;  /* 0x0000001a00ba7308 */ /* 0x000fe60000000800 */
[----:B------:R-:W-:Y:S01]  /*21d60*/  FMUL.FTZ R93, R2, R93 ;  /* 0x0000005d025d7220 */ /* 0x000fe20000410000 */
[C---:B------:R-:W-:Y:S01]  /*21d70*/  HMMA.16816.F32.BF16 R8, R152.reuse, R174, R8 ;  /* 0x000000ae9808723c */ /* 0x040fe20000041808 */
[----:B------:R-:W2:Y:S02]  /*21d80*/  LDSM.16.MT88.4 R172, [R210+0x12000] ;  /* 0x01200000d2ac783b */ /* 0x000ea40000004200 */
[----:B------:R-:W-:Y:S02]  /*21d90*/  ISETP.GT.AND P0, PT, R238, RZ, PT ;  /* 0x000000ffee00720c */ /* 0x000fe40003f04270 */
[C---:B------:R-:W-:Y:S01]  /*21da0*/  FMUL.FTZ R94, R0.reuse, R94 ;  /* 0x0000005e005e7220 */ /* 0x040fe20000410000 */
[C---:B------:R-:W-:Y:S05]  /*21db0*/  HMMA.16816.F32.BF16 R36, R152.reuse, R176, R36 ;  /* 0x000000b09824723c */ /* 0x040fea0000041824 */
[----:B------:R-:W-:Y:S01]  /*21dc0*/  FMUL.FTZ R95, R0, R95 ;  /* 0x0000005f005f7220 */ /* 0x000fe20000410000 */
[C---:B------:R-:W-:Y:S01]  /*21dd0*/  HMMA.16816.F32.BF16 R40, R152.reuse, R178, R40 ;  /* 0x000000b29828723c */ /* 0x040fe20000041828 */
[----:B------:R-:W-:Y:S04]  /*21de0*/  LDSM.16.MT88.4 R176, [R212+0x12800] ;  /* 0x01280000d4b0783b */ /* 0x000fe80000004200 */
[C---:B------:R-:W-:Y:S01]  /*21df0*/  FMUL.FTZ R96, R2.reuse, R96 ;  /* 0x0000006002607220 */ /* 0x040fe20000410000 */
[C---:B------:R-:W-:Y:S05]  /*21e00*/  HMMA.16816.F32.BF16 R44, R152.reuse, R180, R44 ;  /* 0x000000b4982c723c */ /* 0x040fea000004182c */
        /* <DEDUP_REMOVED lines=51> */
[--C-:B------:R-:W-:Y:S01]  /*22140*/  FFMA.FTZ R16, R16, R148, -R151.reuse ;  /* 0x0000009410107223 */ /* 0x100fe20000010897 */
[C---:B------:R-:W-:Y:S01]  /*22150*/  FMUL.FTZ R128, R2.reuse, R128 ;  /* 0x0000008002807220 */ /* 0x040fe20000410000 */
[----:B------:R-:W-:Y:S01]  /*22160*/  FMUL.FTZ R129, R2, R129 ;  /* 0x0000008102817220 */ /* 0x000fe20000410000 */
[C---:B-1----:R-:W-:Y:S01]  /*22170*/  HMMA.16816.F32.BF16 R100, R152.reuse, R156, R100 ;  /* 0x0000009c9864723c */ /* 0x042fe20000041864 */
[----:B------:R-:W-:Y:S02]  /*22180*/  MUFU.EX2 R198, R16 ;  /* 0x0000001000c67308 */ /* 0x000fe40000000800 */
[C---:B------:R-:W-:Y:S01]  /*22190*/  FMUL.FTZ R130, R0.reuse, R130 ;  /* 0x0000008200827220 */ /* 0x040fe20000410000 */
[----:B------:R-:W-:Y:S01]  /*221a0*/  FMUL.FTZ R131, R0, R131 ;  /* 0x0000008300837220 */ /* 0x000fe20000410000 */
[-CC-:B------:R-:W-:Y:S01]  /*221b0*/  FFMA.FTZ R12, R12, R148.reuse, -R151.reuse ;  /* 0x000000940c0c7223 */ /* 0x180fe20000010897 */
[C---:B------:R-:W-:Y:S01]  /*221c0*/  HMMA.16816.F32.BF16 R104, R152.reuse, R158, R104 ;  /* 0x0000009e9868723c */ /* 0x040fe20000041868 */
[----:B------:R-:W1:Y:S04]  /*221d0*/  LDSM.16.MT88.4 R156, [R209+0x16000] ;  /* 0x01600000d19c783b */ /* 0x000e680000004200 */
[----:B------:R4:W-:Y:S01]  /*221e0*/  MUFU.EX2 R200, R12 ;  /* 0x0000000c00c87308 */ /* 0x0009e20000000800 */
[-CC-:B------:R-:W-:Y:S01]  /*221f0*/  FFMA.FTZ R13, R13, R148.reuse, -R151.reuse ;  /* 0x000000940d0d7223 */ /* 0x180fe20000010897 */
[C---:B---3--:R-:W-:Y:S04]  /*22200*/  HMMA.16816.F32.BF16 R108, R152.reuse, R160, R108 ;  /* 0x000000a0986c723c */ /* 0x048fe8000004186c */
[--C-:B------:R-:W-:Y:S02]  /*22210*/  FFMA.FTZ R14, R14, R148, -R184.reuse ;  /* 0x000000940e0e7223 */ /* 0x100fe400000108b8 */
[C---:B------:R-:W-:Y:S01]  /*22220*/  HMMA.16816.F32.BF16 R112, R152.reuse, R162, R112 ;  /* 0x000000a29870723c */ /* 0x040fe20000041870 */
[----:B------:R-:W3:Y:S01]  /*22230*/  LDSM.16.MT88.4 R160, [R210+0x16000] ;  /* 0x01600000d2a0783b */ /* 0x000ee20000004200 */
[----:B------:R5:W3:Y:S03]  /*22240*/  MUFU.EX2 R199, R13 ;  /* 0x0000000d00c77308 */ /* 0x000ae60000000800 */
[C---:B------:R-:W-:Y:S01]  /*22250*/  FMUL.FTZ R132, R2.reuse, R132 ;  /* 0x0000008402847220 */ /* 0x040fe20000410000 */
[C---:B--2---:R-:W-:Y:S06]  /*22260*/  HMMA.16816.F32.BF16 R116, R152.reuse, R172, R116 ;  /* 0x000000ac9874723c */ /* 0x044fec0000041874 */
[----:B------:R2:W-:Y:S01]  /*22270*/  MUFU.EX2 R196, R14 ;  /* 0x0000000e00c47308 */ /* 0x0005e20000000800 */
[C---:B----4-:R-:W-:Y:S01]  /*22280*/  FMUL.FTZ R12, R2.reuse, R164 ;  /* 0x000000a4020c7220 */ /* 0x050fe20000410000 */
[C---:B------:R-:W-:Y:S01]  /*22290*/  HMMA.16816.F32.BF16 R120, R152.reuse, R174, R120 ;  /* 0x000000ae9878723c */ /* 0x040fe20000041878 */
[----:B------:R-:W4:Y:S02]  /*222a0*/  LDSM.16.MT88.4 R172, [R212+0x16000] ;  /* 0x01600000d4ac783b */ /* 0x000f240000004200 */
[----:B------:R-:W-:Y:S01]  /*222b0*/  FMUL.FTZ R133, R2, R133 ;  /* 0x0000008502857220 */ /* 0x000fe20000410000 */
[----:B------:R-:W-:Y:S01]  /*222c0*/  FMUL.FTZ R134, R0, R134 ;  /* 0x0000008600867220 */ /* 0x000fe20000410000 */
[----:B-----5:R-:W-:Y:S01]  /*222d0*/  FMUL.FTZ R13, R2, R165 ;  /* 0x000000a5020d7220 */ /* 0x020fe20000410000 */
[----:B------:R-:W-:Y:S01]  /*222e0*/  FMUL.FTZ R135, R0, R135 ;  /* 0x0000008700877220 */ /* 0x000fe20000410000 */
[--C-:B------:R-:W-:Y:S01]  /*222f0*/  FFMA.FTZ R17, R17, R148, -R151.reuse ;  /* 0x0000009411117223 */ /* 0x100fe20000010897 */
[C---:B------:R-:W-:Y:S03]  /*22300*/  FMUL.FTZ R136, R2.reuse, R136 ;  /* 0x0000008802887220 */ /* 0x040fe60000410000 */
[----:B------:R-:W-:Y:S01]  /*22310*/  FMUL.FTZ R137, R2, R137 ;  /* 0x0000008902897220 */ /* 0x000fe20000410000 */
[C---:B------:R-:W-:Y:S01]  /*22320*/  FMUL.FTZ R138, R0.reuse, R138 ;  /* 0x0000008a008a7220 */ /* 0x040fe20000410000 */
[C---:B--2---:R-:W-:Y:S01]  /*22330*/  FMUL.FTZ R14, R0.reuse, R166 ;  /* 0x000000a6000e7220 */ /* 0x044fe20000410000 */
[C---:B------:R-:W-:Y:S01]  /*22340*/  FMUL.FTZ R139, R0.reuse, R139 ;  /* 0x0000008b008b7220 */ /* 0x040fe20000410000 */
[C---:B-1----:R-:W-:Y:S01]  /*22350*/  HMMA.16816.F32.BF16 R124, R152.reuse, R156, R124 ;  /* 0x0000009c987c723c */ /* 0x042fe2000004187c */
[----:B------:R-:W1:Y:S02]  /*22360*/  MUFU.EX2 R197, R17 ;  /* 0x0000001100c57308 */ /* 0x000e640000000800 */
[-CC-:B------:R-:W-:Y:S01]  /*22370*/  FFMA.FTZ R16, R15, R148.reuse, -R184.reuse ;  /* 0x000000940f107223 */ /* 0x180fe200000108b8 */
[----:B------:R-:W-:Y:S01]  /*22380*/  FMUL.FTZ R15, R0, R167 ;  /* 0x000000a7000f7220 */ /* 0x000fe20000410000 */
[-CC-:B------:R-:W-:Y:S01]  /*22390*/  FFMA.FTZ R18, R18, R148.reuse, -R184.reuse ;  /* 0x0000009412127223 */ /* 0x180fe200000108b8 */
[C---:B------:R-:W-:Y:S01]  /*223a0*/  HMMA.16816.F32.BF16 R128, R152.reuse, R158, R128 ;  /* 0x0000009e9880723c */ /* 0x040fe20000041880 */
[----:B------:R-:W2:Y:S04]  /*223b0*/  LDSM.16.MT88.4 R156, [R211+0x16000] ;  /* 0x01600000d39c783b */ /* 0x000ea80000004200 */
[----:B------:R5:W1:Y:S01]  /*223c0*/  MUFU.EX2 R195, R16 ;  /* 0x0000001000c37308 */ /* 0x000a620000000800 */
[--C-:B------:R-:W-:Y:S01]  /*223d0*/  FFMA.FTZ R19, R19, R148, -R184.reuse ;  /* 0x0000009413137223 */ /* 0x100fe200000108b8 */
[C---:B---3--:R-:W-:Y:S02]  /*223e0*/  HMMA.16816.F32.BF16 R132, R152.reuse, R160, R132 ;  /* 0x000000a09884723c */ /* 0x048fe40000041884 */
[----:B------:R-:W-:Y:S06]  /*223f0*/  LDSM.16.MT88.4 R164, [R210+0x10800] ;  /* 0x01080000d2a4783b */ /* 0x000fec0000004200 */
[----:B------:R3:W-:Y:S01]  /*22400*/  MUFU.EX2 R194, R18 ;  /* 0x0000001200c27308 */ /* 0x0007e20000000800 */
[C---:B------:R-:W-:Y:S01]  /*22410*/  HMMA.16816.F32.BF16 R136, R152.reuse, R162, R136 ;  /* 0x000000a29888723c */ /* 0x040fe20000041888 */
[----:B------:R-:W1:Y:S05]  /*22420*/  LDSM.16.MT88.4 R160, [R209+0x10800] ;  /* 0x01080000d1a0783b */ /* 0x000e6a0000004200 */
[C---:B----4-:R-:W-:Y:S03]  /*22430*/  HMMA.16816.F32.BF16 R12, R152.reuse, R172, R12 ;  /* 0x000000ac980c723c */ /* 0x050fe6000004180c */
[----:B------:R4:W1:Y:S02]  /*22440*/  MUFU.EX2 R193, R19 ;  /* 0x0000001300c17308 */ /* 0x0008640000000800 */
[C---:B------:R-:W-:Y:S01]  /*22450*/  FMUL.FTZ R140, R2.reuse, R140 ;  /* 0x0000008c028c7220 */ /* 0x040fe20000410000 */
[----:B------:R-:W-:Y:S01]  /*22460*/  FMUL.FTZ R141, R2, R141 ;  /* 0x0000008d028d7220 */ /* 0x000fe20000410000 */
[C---:B------:R-:W-:Y:S01]  /*22470*/  FMUL.FTZ R142, R0.reuse, R142 ;  /* 0x0000008e008e7220 */ /* 0x040fe20000410000 */
[----:B------:R-:W-:Y:S03]  /*22480*/  FMUL.FTZ R143, R0, R143 ;  /* 0x0000008f008f7220 */ /* 0x000fe60000410000 */
[C---:B-----5:R-:W-:Y:S01]  /*22490*/  FMUL.FTZ R16, R2.reuse, R168 ;  /* 0x000000a802107220 */ /* 0x060fe20000410000 */
[----:B------:R-:W-:Y:S01]  /*224a0*/  FMUL.FTZ R17, R2, R169 ;  /* 0x000000a902117220 */ /* 0x000fe20000410000 */
[----:B---3--:R-:W-:Y:S01]  /*224b0*/  FMUL.FTZ R18, R0, R170 ;  /* 0x000000aa00127220 */ /* 0x008fe20000410000 */
[----:B------:R-:W-:Y:S01]  /*224c0*/  FMUL.FTZ R144, R2, R144 ;  /* 0x0000009002907220 */ /* 0x000fe20000410000 */
[C---:B------:R-:W-:Y:S01]  /*224d0*/  HMMA.16816.F32.BF16 R140, R152.reuse, R174, R140 ;  /* 0x000000ae988c723c */ /* 0x040fe2000004188c */
[----:B------:R-:W3:Y:S02]  /*224e0*/  LDSM.16.MT88.4 R172, [R212+0x10800] ;  /* 0x01080000d4ac783b */ /* 0x000ee40000004200 */
[----:B----4-:R-:W-:Y:S01]  /*224f0*/  FMUL.FTZ R19, R0, R171 ;  /* 0x000000ab00137220 */ /* 0x010fe20000410000 */
[----:B------:R-:W-:Y:S01]  /*22500*/  FMUL.FTZ R145, R2, R145 ;  /* 0x0000009102917220 */ /* 0x000fe20000410000 */
[C---:B------:R-:W-:Y:S01]  /*22510*/  FMUL.FTZ R146, R0.reuse, R146 ;  /* 0x0000009200927220 */ /* 0x040fe20000410000 */
[----:B------:R-:W-:Y:S01]  /*22520*/  FMUL.FTZ R147, R0, R147 ;  /* 0x0000009300937220 */ /* 0x000fe20000410000 */
[-CC-:B------:R-:W-:Y:S01]  /*22530*/  FFMA.FTZ R20, R20, R148.reuse, -R151.reuse ;  /* 0x0000009414147223 */ /* 0x180fe20000010897 */
[-CC-:B------:R-:W-:Y:S01]  /*22540*/  FFMA.FTZ R21, R21, R148.reuse, -R151.reuse ;  /* 0x0000009415157223 */ /* 0x180fe20000010897 */
[----:B------:R-:W-:Y:S01]  /*22550*/  LDSM.16.MT88.4 R168, [R210+0x12800] ;  /* 0x01280000d2a8783b */ /* 0x000fe20000004200 */
[C---:B--2---:R-:W-:Y:S01]  /*22560*/  HMMA.16816.F32.BF16 R16, R152.reuse, R156, R16 ;  /* 0x0000009c9810723c */ /* 0x044fe20000041810 */
[----:B------:R2:W-:Y:S02]  /*22570*/  MUFU.EX2 R192, R20 ;  /* 0x0000001400c07308 */ /* 0x0005e40000000800 */
[-CC-:B------:R-:W-:Y:S01]  /*22580*/  FFMA.FTZ R22, R22, R148.reuse, -R184.reuse ;  /* 0x0000009416167223 */ /* 0x180fe200000108b8 */
[-CC-:B------:R-:W-:Y:S01]  /*22590*/  FFMA.FTZ R23, R23, R148.reuse, -R184.reuse ;  /* 0x0000009417177223 */ /* 0x180fe200000108b8 */
[-CC-:B------:R-:W-:Y:S01]  /*225a0*/  FFMA.FTZ R32, R32, R148.reuse, -R151.reuse ;  /* 0x0000009420207223 */ /* 0x180fe20000010897 */
[----:B------:R-:W-:Y:S01]  /*225b0*/  HMMA.16816.F32.BF16 R144, R152, R158, R144 ;  /* 0x0000009e9890723c */ /* 0x000fe20000041890 */
[----:B------:R-:W4:Y:S04]  /*225c0*/  LDSM.16.MT88.4 R156, [R211+0x10800] ;  /* 0x01080000d39c783b */ /* 0x000f280000004200 */
[----:B------:R-:W-:Y:S01]  /*225d0*/  MUFU.EX2 R191, R21 ;  /* 0x0000001500bf7308 */ /* 0x000fe20000000800 */
[----:B------:R-:W-:Y:S01]  /*225e0*/  FFMA.FTZ R151, R33, R148, -R151 ;  /* 0x0000009421977223 */ /* 0x000fe20000010897 */
[----:B------:R-:W-:Y:S01]  /*225f0*/  FFMA.FTZ R0, R0, R248, R201 ;  /* 0x000000f800007223 */ /* 0x000fe200000100c9 */
[----:B------:R-:W-:Y:S03]  /*22600*/  F2FP.BF16.F32.PACK_AB R152, R199, R200 ;  /* 0x000000c8c798723e */ /* 0x000fe600000010ff */
[----:B-1----:R-:W-:Y:S01]  /*22610*/  F2FP.BF16.F32.PACK_AB R154, R197, R198 ;  /* 0x000000c6c59a723e */ /* 0x002fe200000010ff */
[--C-:B--2---:R-:W-:Y:S01]  /*22620*/  FFMA.FTZ R20, R27, R148, -R184.reuse ;  /* 0x000000941b147223 */ /* 0x104fe200000108b8 */
[----:B------:R-:W-:Y:S01]  /*22630*/  F2FP.BF16.F32.PACK_AB R153, R195, R196 ;  /* 0x000000c4c399723e */ /* 0x000fe200000010ff */
[----:B------:R-:W-:Y:S01]  /*22640*/  LDSM.16.MT88.4 R24, [R211+0x11000] ;  /* 0x01100000d318783b */ /* 0x000fe20000004200 */
[----:B------:R-:W-:Y:S01]  /*22650*/  F2FP.BF16.F32.PACK_AB R155, R193, R194 ;  /* 0x000000c2c19b723e */ /* 0x000fe200000010ff */
[----:B------:R1:W-:Y:S06]  /*22660*/  MUFU.EX2 R188, R22 ;  /* 0x0000001600bc7308 */ /* 0x0003ec0000000800 */
[C---:B------:R-:W-:Y:S04]  /*22670*/  HMMA.16816.F32.BF16 R4, R152.reuse, R160, R4 ;  /* 0x000000a09804723c */ /* 0x040fe80000041804 */
[----:B------:R-:W2:Y:S02]  /*22680*/  MUFU.EX2 R187, R23 ;  /* 0x0000001700bb7308 */ /* 0x000ea40000000800 */
[C---:B------:R-:W-:Y:S01]  /*22690*/  HMMA.16816.F32.BF16 R8, R152.reuse, R162, R8 ;  /* 0x000000a29808723c */ /* 0x040fe20000041808 */
[----:B------:R-:W5:Y:S07]  /*226a0*/  LDSM.16.MT88.4 R160, [R209+0x12800] ;  /* 0x01280000d1a0783b */ /* 0x000f6e0000004200 */
[----:B------:R4:W4:Y:S03]  /*226b0*/  MUFU.EX2 R185, R20 ;  /* 0x0000001400b97308 */ /* 0x0009260000000800 */
[----:B-1----:R-:W-:Y:S01]  /*226c0*/  F2FP.BF16.F32.PACK_AB R22, R189, R190 ;  /* 0x000000bebd16723e */ /* 0x002fe200000010ff */
[C---:B------:R-:W-:Y:S06]  /*226d0*/  HMMA.16816.F32.BF16 R36, R152.reuse, R164, R36 ;  /* 0x000000a49824723c */ /* 0x040fec0000041824 */
[C---:B------:R-:W-:Y:S01]  /*226e0*/  HMMA.16816.F32.BF16 R40, R152.reuse, R166, R40 ;  /* 0x000000a69828723c */ /* 0x040fe20000041828 */
[----:B------:R-:W1:Y:S04]  /*226f0*/  LDSM.16.MT88.4 R164, [R209+0x14800] ;  /* 0x01480000d1a4783b */ /* 0x000e680000004200 */
[----:B--2---:R-:W-:Y:S01]  /*22700*/  F2FP.BF16.F32.PACK_AB R21, R187, R188 ;  /* 0x000000bcbb15723e */ /* 0x004fe200000010ff */
[C---:B---3--:R-:W-:Y:S05]  /*22710*/  HMMA.16816.F32.BF16 R44, R152.reuse, R172, R44 ;  /* 0x000000ac982c723c */ /* 0x048fea000004182c */
[----:B----4-:R-:W-:Y:S01]  /*22720*/  F2FP.BF16.F32.PACK_AB R20, R191, R192 ;  /* 0x000000c0bf14723e */ /* 0x010fe200000010ff */
[C---:B------:R-:W-:Y:S01]  /*22730*/  HMMA.16816.F32.BF16 R48, R152.reuse, R174, R48 ;  /* 0x000000ae9830723c */ /* 0x040fe20000041830 */
[----:B------:R-:W2:Y:S04]  /*22740*/  LDSM.16.MT88.4 R172, [R210+0x14800] ;  /* 0x01480000d2ac783b */ /* 0x000ea80000004200 */
[----:B------:R-:W-:Y:S01]  /*22750*/  F2FP.BF16.F32.PACK_AB R23, R185, R186 ;  /* 0x000000bab917723e */ /* 0x000fe200000010ff */
[C---:B------:R-:W-:Y:S06]  /*22760*/  HMMA.16816.F32.BF16 R52, R152.reuse, R156, R52 ;  /* 0x0000009c9834723c */ /* 0x040fec0000041834 */
[C---:B------:R-:W-:Y:S01]  /*22770*/  HMMA.16816.F32.BF16 R56, R152.reuse, R158, R56 ;  /* 0x0000009e9838723c */ /* 0x040fe20000041838 */
[----:B------:R-:W3:Y:S05]  /*22780*/  LDSM.16.MT88.4 R156, [R212+0x14800] ;  /* 0x01480000d49c783b */ /* 0x000eea0000004200 */
[C---:B-----5:R-:W-:Y:S06]  /*22790*/  HMMA.16816.F32.BF16 R60, R152.reuse, R160, R60 ;  /* 0x000000a0983c723c */ /* 0x060fec000004183c */
[C---:B------:R-:W-:Y:S01]  /*227a0*/  HMMA.16816.F32.BF16 R64, R152.reuse, R162, R64 ;  /* 0x000000a29840723c */ /* 0x040fe20000041840 */
[----:B------:R-:W4:Y:S05]  /*227b0*/  LDSM.16.MT88.4 R160, [R211+0x14800] ;  /* 0x01480000d3a0783b */ /* 0x000f2a0000004200 */
        /* <DEDUP_REMOVED lines=29> */
[----:B------:R-:W-:Y:S05]  /*22990*/  LDSM.16.MT88.4 R172, [R210+0x15000] ;  /* 0x01500000d2ac783b */ /* 0x000fea0000004200 */
[C---:B------:R-:W-:Y:S01]  /*229a0*/  HMMA.16816.F32.BF16 R16, R152.reuse, R176, R16 ;  /* 0x000000b09810723c */ /* 0x040fe20000041810 */
[----:B------:R-:W-:Y:S05]  /*229b0*/  MUFU.EX2 R177, R28 ;  /* 0x0000001c00b17308 */ /* 0x000fea0000000800 */
[----:B------:R-:W-:Y:S01]  /*229c0*/  HMMA.16816.F32.BF16 R144, R152, R178, R144 ;  /* 0x000000b29890723c */ /* 0x000fe20000041890 */
[----:B------:R-:W2:Y:S04]  /*229d0*/  LDSM.16.MT88.4 R152, [R210+0x13000] ;  /* 0x01300000d298783b */ /* 0x000ea80000004200 */
[----:B------:R-:W5:Y:S01]  /*229e0*/  MUFU.EX2 R176, R29 ;  /* 0x0000001d00b07308 */ /* 0x000f620000000800 */
[C---:B---3--:R-:W-:Y:S06]  /*229f0*/  HMMA.16816.F32.BF16 R4, R20.reuse, R156, R4 ;  /* 0x0000009c1404723c */ /* 0x048fec0000041804 */
[C---:B------:R-:W-:Y:S01]  /*22a00*/  HMMA.16816.F32.BF16 R8, R20.reuse, R158, R8 ;  /* 0x0000009e1408723c */ /* 0x040fe20000041808 */
[----:B------:R-:W3:Y:S05]  /*22a10*/  LDSM.16.MT88.4 R156, [R212+0x13000] ;  /* 0x01300000d49c783b */ /* 0x000eea0000004200 */
[C---:B------:R-:W-:Y:S06]  /*22a20*/  HMMA.16816.F32.BF16 R36, R20.reuse, R180, R36 ;  /* 0x000000b41424723c */ /* 0x040fec0000041824 */
[C---:B------:R-:W-:Y:S06]  /*22a30*/  HMMA.16816.F32.BF16 R40, R20.reuse, R182, R40 ;  /* 0x000000b61428723c */ /* 0x040fec0000041828 */
[C---:B----4-:R-:W-:Y:S06]  /*22a40*/  HMMA.16816.F32.BF16 R44, R20.reuse, R160, R44 ;  /* 0x000000a0142c723c */ /* 0x050fec000004182c */
        /* <DEDUP_REMOVED lines=17> */
[C---:B------:R-:W-:Y:S06]  /*22b60*/  HMMA.16816.F32.BF16 R92, R20.reuse, R168, R92 ;  /* 0x000000a8145c723c */ /* 0x040fec000004185c */
[C---:B------:R-:W-:Y:S01]  /*22b70*/  HMMA.16816.F32.BF16 R96, R20.reuse, R170, R96 ;  /* 0x000000aa1460723c */ /* 0x040fe20000041860 */
[----:B------:R-:W-:Y:S05]  /*22b80*/  LDSM.16.MT88.4 R168, [R209+0x13800] ;  /* 0x01380000d1a8783b */ /* 0x000fea0000004200 */
[C---:B------:R-:W-:Y:S01]  /*22b90*/  HMMA.16816.F32.BF16 R100, R20.reuse, R172, R100 ;  /* 0x000000ac1464723c */ /* 0x040fe20000041864 */
[----:B------:R-:W-:Y:S05]  /*22ba0*/  MUFU.EX2 R173, R30 ;  /* 0x0000001e00ad7308 */ /* 0x000fea0000000800 */
[C---:B------:R-:W-:Y:S05]  /*22bb0*/  HMMA.16816.F32.BF16 R104, R20.reuse, R174, R104 ;  /* 0x000000ae1468723c */ /* 0x040fea0000041868 */
[----:B------:R4:W-:Y:S01]  /*22bc0*/  MUFU.EX2 R175, R32 ;  /* 0x0000002000af7308 */ /* 0x0009e20000000800 */
[C---:B-----5:R-:W-:Y:S09]  /*22bd0*/  HMMA.16816.F32.BF16 R108, R20.reuse, R24, R108 ;  /* 0x00000018146c723c */ /* 0x060ff2000004186c */
[----:B------:R-:W5:Y:S01]  /*22be0*/  MUFU.EX2 R174, R151 ;  /* 0x0000009700ae7308 */ /* 0x000f620000000800 */
[C---:B------:R-:W-:Y:S01]  /*22bf0*/  HMMA.16816.F32.BF16 R112, R20.reuse, R26, R112 ;  /* 0x0000001a1470723c */ /* 0x040fe20000041870 */
[----:B------:R-:W5:Y:S05]  /*22c00*/  LDSM.16.MT88.4 R24, [R212+0x17000] ;  /* 0x01700000d418783b */ /* 0x000f6a0000004200 */
[C---:B-1----:R-:W-:Y:S03]  /*22c10*/  HMMA.16816.F32.BF16 R116, R20.reuse, R164, R116 ;  /* 0x000000a41474723c */ /* 0x042fe60000041874 */
[----:B------:R-:W-:Y:S02]  /*22c20*/  MUFU.EX2 R151, R34 ;  /* 0x0000002200977308 */ /* 0x000fe40000000800 */
[-CC-:B----4-:R-:W-:Y:S01]  /*22c30*/  FFMA.FTZ R32, R31, R148.reuse, -R184.reuse ;  /* 0x000000941f207223 */ /* 0x190fe200000108b8 */
[C---:B------:R-:W-:Y:S01]  /*22c40*/  HMMA.16816.F32.BF16 R120, R20.reuse, R166, R120 ;  /* 0x000000a61478723c */ /* 0x040fe20000041878 */
[----:B------:R-:W1:Y:S06]  /*22c50*/  LDSM.16.MT88.4 R28, [R209+0x11800] ;  /* 0x01180000d11c783b */ /* 0x000e6c0000004200 */
[----:B------:R4:W1:Y:S01]  /*22c60*/  MUFU.EX2 R172, R32 ;  /* 0x0000002000ac7308 */ /* 0x0008620000000800 */
[----:B------:R-:W-:Y:S01]  /*22c70*/  FFMA.FTZ R184, R35, R148, -R184 ;  /* 0x0000009423b87223 */ /* 0x000fe200000108b8 */
[C---:B--2---:R-:W-:Y:S01]  /*22c80*/  HMMA.16816.F32.BF16 R124, R20.reuse, R152, R124 ;  /* 0x00000098147c723c */ /* 0x044fe2000004187c */
[----:B------:R-:W-:Y:S07]  /*22c90*/  LDSM.16.MT88.4 R164, [R211+0x11800] ;  /* 0x01180000d3a4783b */ /* 0x000fee0000004200 */
[----:B------:R-:W2:Y:S01]  /*22ca0*/  MUFU.EX2 R184, R184 ;  /* 0x000000b800b87308 */ /* 0x000ea20000000800 */
[C---:B------:R-:W-:Y:S01]  /*22cb0*/  HMMA.16816.F32.BF16 R128, R20.reuse, R154, R128 ;  /* 0x0000009a1480723c */ /* 0x040fe20000041880 */
[----:B------:R-:W2:Y:S05]  /*22cc0*/  LDSM.16.MT88.4 R152, [R210+0x11800] ;  /* 0x01180000d298783b */ /* 0x000eaa0000004200 */
[C---:B---3--:R-:W-:Y:S06]  /*22cd0*/  HMMA.16816.F32.BF16 R132, R20.reuse, R156, R132 ;  /* 0x0000009c1484723c */ /* 0x048fec0000041884 */
[C---:B------:R-:W-:Y:S01]  /*22ce0*/  HMMA.16816.F32.BF16 R136, R20.reuse, R158, R136 ;  /* 0x0000009e1488723c */ /* 0x040fe20000041888 */
[----:B----4-:R-:W3:Y:S05]  /*22cf0*/  LDSM.16.MT88.4 R32, [R212+0x11800] ;  /* 0x01180000d420783b */ /* 0x010eea0000004200 */
[C---:B-----5:R-:W-:Y:S06]  /*22d00*/  HMMA.16816.F32.BF16 R12, R20.reuse, R24, R12 ;  /* 0x00000018140c723c */ /* 0x060fec000004180c */
[C---:B------:R-:W-:Y:S05]  /*22d10*/  HMMA.16816.F32.BF16 R140, R20.reuse, R26, R140 ;  /* 0x0000001a148c723c */ /* 0x040fea000004188c */
[----:B------:R-:W-:Y:S01]  /*22d20*/  F2FP.BF16.F32.PACK_AB R24, R176, R177 ;  /* 0x000000b1b018723e */ /* 0x000fe200000010ff */
[C---:B------:R-:W-:Y:S05]  /*22d30*/  HMMA.16816.F32.BF16 R16, R20.reuse, R160, R16 ;  /* 0x000000a01410723c */ /* 0x040fea0000041810 */
[----:B------:R-:W-:Y:S01]  /*22d40*/  F2FP.BF16.F32.PACK_AB R26, R174, R175 ;  /* 0x000000afae1a723e */ /* 0x000fe200000010ff */
[----:B------:R-:W-:Y:S01]  /*22d50*/  HMMA.16816.F32.BF16 R144, R20, R162, R144 ;  /* 0x000000a21490723c */ /* 0x000fe20000041890 */
[----:B------:R-:W-:Y:S04]  /*22d60*/  LDSM.16.MT88.4 R20, [R211+0x13800] ;  /* 0x01380000d314783b */ /* 0x000fe80000004200 */
[----:B-1----:R-:W-:Y:S02]  /*22d70*/  F2FP.BF16.F32.PACK_AB R25, R172, R173 ;  /* 0x000000adac19723e */ /* 0x002fe400000010ff */
[----:B--2---:R-:W-:Y:S07]  /*22d80*/  F2FP.BF16.F32.PACK_AB R27, R184, R151 ;  /* 0x00000097b81b723e */ /* 0x004fee00000010ff */
[C---:B------:R-:W-:Y:S01]  /*22d90*/  HMMA.16816.F32.BF16 R160, R24.reuse, R28, R4 ;  /* 0x0000001c18a0723c */ /* 0x040fe20000041804 */
[----:B------:R-:W1:Y:S05]  /*22da0*/  LDSM.16.MT88.4 R4, [R210+0x13800] ;  /* 0x01380000d204783b */ /* 0x000e6a0000004200 */
[C---:B------:R-:W-:Y:S03]  /*22db0*/  HMMA.16816.F32.BF16 R156, R24.reuse, R30, R8 ;  /* 0x0000001e189c723c */ /* 0x040fe60000041808 */
[----:B------:R-:W2:Y:S03]  /*22dc0*/  LDSM.16.MT88.4 R8, [R212+0x13800] ;  /* 0x01380000d408783b */ /* 0x000ea60000004200 */
[C---:B------:R-:W-:Y:S05]  /*22dd0*/  HMMA.16816.F32.BF16 R36, R24.reuse, R152, R36 ;  /* 0x000000981824723c */ /* 0x040fea0000041824 */
[----:B------:R-:W4:Y:S01]  /*22de0*/  LDSM.16.MT88.4 R28, [R209+0x15800] ;  /* 0x01580000d11c783b */ /* 0x000f220000004200 */
[C---:B------:R-:W-:Y:S06]  /*22df0*/  HMMA.16816.F32.BF16 R40, R24.reuse, R154, R40 ;  /* 0x0000009a1828723c */ /* 0x040fec0000041828 */
[C---:B---3--:R-:W-:Y:S01]  /*22e00*/  HMMA.16816.F32.BF16 R44, R24.reuse, R32, R44 ;  /* 0x00000020182c723c */ /* 0x048fe2000004182c */
[----:B------:R-:W3:Y:S05]  /*22e10*/  LDSM.16.MT88.4 R152, [R210+0x15800] ;  /* 0x01580000d298783b */ /* 0x000eea0000004200 */
[C---:B------:R-:W-:Y:S03]  /*22e20*/  HMMA.16816.F32.BF16 R48, R24.reuse, R34, R48 ;  /* 0x000000221830723c */ /* 0x040fe60000041830 */
[----:B------:R-:W5:Y:S03]  /*22e30*/  LDSM.16.MT88.4 R32, [R212+0x15800] ;  /* 0x01580000d420783b */ /* 0x000f660000004200 */
[C---:B------:R-:W-:Y:S06]  /*22e40*/  HMMA.16816.F32.BF16 R52, R24.reuse, R164, R52 ;  /* 0x000000a41834723c */ /* 0x040fec0000041834 */
[C---:B------:R-:W-:Y:S01]  /*22e50*/  HMMA.16816.F32.BF16 R56, R24.reuse, R166, R56 ;  /* 0x000000a61838723c */ /* 0x040fe20000041838 */
[----:B------:R-:W5:Y:S05]  /*22e60*/  LDSM.16.MT88.4 R164, [R211+0x15800] ;  /* 0x01580000d3a4783b */ /* 0x000f6a0000004200 */
        /* <DEDUP_REMOVED lines=12> */
[C---:B----4-:R-:W-:Y:S06]  /*22f30*/  HMMA.16816.F32.BF16 R92, R24.reuse, R28, R92 ;  /* 0x0000001c185c723c */ /* 0x050fec000004185c */
[C---:B------:R-:W-:Y:S05]  /*22f40*/  HMMA.16816.F32.BF16 R96, R24.reuse, R30, R96 ;  /* 0x0000001e1860723c */ /* 0x040fea0000041860 */
[----:B------:R-:W-:Y:S01]  /*22f50*/  FFMA.FTZ R28, R2, R246, R205 ;  /* 0x000000f6021c7223 */ /* 0x000fe200000100cd */
[C---:B---3--:R-:W-:Y:S05]  /*22f60*/  HMMA.16816.F32.BF16 R100, R24.reuse, R152, R100 ;  /* 0x000000981864723c */ /* 0x048fea0000041864 */
[----:B------:R-:W-:Y:S01]  /*22f70*/  FADD.FTZ R28, R236, R28 ;  /* 0x0000001cec1c7221 */ /* 0x000fe20000010000 */
[C---:B------:R-:W-:Y:S05]  /*22f80*/  HMMA.16816.F32.BF16 R104, R24.reuse, R154, R104 ;  /* 0x0000009a1868723c */ /* 0x040fea0000041868 */
[-C--:B------:R-:W-:Y:S01]  /*22f90*/  MOV R152, R3.reuse ;  /* 0x0000000300987202 */ /* 0x080fe20000000f00 */
[C---:B-----5:R-:W-:Y:S05]  /*22fa0*/  HMMA.16816.F32.BF16 R108, R24.reuse, R32, R108 ;  /* 0x00000020186c723c */ /* 0x060fea000004186c */
        /* <DEDUP_REMOVED lines=15> */
[C---:B--2---:R-:W-:Y:S05]  /*230a0*/  HMMA.16816.F32.BF16 R164, R24.reuse, R8, R12 ;  /* 0x0000000818a4723c */ /* 0x044fea000004180c */
[----:B------:R-:W-:Y:S01]  /*230b0*/  FADD.FTZ R2, R195, R2 ;  /* 0x00000002c3027221 */ /* 0x000fe20000010000 */
[----:B------:R-:W-:Y:S01]  /*230c0*/  FADD.FTZ R4, R198, R0 ;  /* 0x00000000c6047221 */ /* 0x000fe20000010000 */
[C---:B------:R-:W-:Y:S04]  /*230d0*/  HMMA.16816.F32.BF16 R140, R24.reuse, R10, R140 ;  /* 0x0000000a188c723c */ /* 0x040fe8000004188c */
[----:B------:R-:W-:Y:S01]  /*230e0*/  FADD.FTZ R0, R194, R2 ;  /* 0x00000002c2007221 */ /* 0x000fe20000010000 */
[----:B------:R-:W-:Y:S01]  /*230f0*/  FADD.FTZ R4, R197, R4 ;  /* 0x00000004c5047221 */ /* 0x000fe20000010000 */
[C---:B------:R-:W-:Y:S05]  /*23100*/  HMMA.16816.F32.BF16 R168, R24.reuse, R20, R16 ;  /* 0x0000001418a8723c */ /* 0x040fea0000041810 */
[----:B------:R-:W-:Y:S01]  /*23110*/  FADD.FTZ R2, R193, R0 ;  /* 0x00000000c1027221 */ /* 0x000fe20000010000 */
[----:B------:R-:W-:Y:S01]  /*23120*/  FADD.FTZ R0, R192, R4 ;  /* 0x00000004c0007221 */ /* 0x000fe20000010000 */
[----:B------:R-:W-:Y:S04]  /*23130*/  HMMA.16816.F32.BF16 R144, R24, R22, R144 ;  /* 0x000000161890723c */ /* 0x000fe80000041890 */
[----:B------:R-:W-:Y:S01]  /*23140*/  FADD.FTZ R2, R188, R2 ;  /* 0x00000002bc027221 */ /* 0x000fe20000010000 */
[----:B------:R-:W-:Y:S01]  /*23150*/  FADD.FTZ R4, R191, R0 ;  /* 0x00000000bf047221 */ /* 0x000fe20000010000 */
[----:B------:R-:W-:Y:S02]  /*23160*/  MOV R18, R3 ;  /* 0x0000000300127202 */ /* 0x000fe40000000f00 */
        /* <DEDUP_REMOVED lines=11> */
[----:B------:R-:W-:Y:S02]  /*23220*/  IADD3 R0, R238, -0x1, RZ ;  /* 0xffffffffee007810 */ /* 0x000fe40007ffe0ff */
[----:B------:R-:W-:Y:S01]  /*23230*/  MOV R151, R150 ;  /* 0x0000009600977202 */ /* 0x000fe20000000f00 */
[----:B------:R-:W-:Y:S01]  /*23240*/  FADD.FTZ R246, R174, R4 ;  /* 0x00000004aef67221 */ /* 0x000fe20000010000 */
[----:B------:R-:W-:Y:S01]  /*23250*/  MOV R238, R0 ;  /* 0x0000000000ee7202 */ /* 0x000fe20000000f00 */
[----:B------:R-:W-:Y:S01]  /*23260*/  FADD.FTZ R248, R184, R2 ;  /* 0x00000002b8f87221 */ /* 0x000fe20000010000 */
[----:B------:R-:W-:Y:S06]  /*23270*/  @P0 BRA `(.L_x_4861) ;  /* 0xffffffb000400947 */ /* 0x000fec000383ffff */
.L_x_4852:
[----:B-----5:R-:W1:Y:S08]  /*23280*/  LDC.64 R148, c[0x0][0x208] ;  /* 0x00008200ff947b82 */ /* 0x020e700000000a00 */
        /* <DEDUP_REMOVED lines=13> */
.L_x_4878:
[----:B------:R-:W2:Y:S01]  /*23360*/  LDL R175, [R1+0x8] ;  /* 0x0000080001af7983 */ /* 0x000ea20000100800 */
        /* <DEDUP_REMOVED lines=12> */
[C---:B------:R-:W-:Y:S01]  /*23430*/  FMUL.FTZ R85, R0.reuse, R85 ;  /* 0x0000005500557220 */ /* 0x040fe20000410000 */
[C---:B------:R-:W-:Y:S01]  /*23440*/  FMUL.FTZ R160, R0.reuse, R160 ;  /* 0x000000a000a07220 */ /* 0x040fe20000410000 */
[C---:B------:R-:W-:Y:S01]  /*23450*/  FMUL.FTZ R7, R0.reuse, R161 ;  /* 0x000000a100077220 */ /* 0x040fe20000410000 */
[C---:B------:R-:W-:Y:S01]  /*23460*/  FMUL.FTZ R156, R0.reuse, R156 ;  /* 0x0000009c009c7220 */ /* 0x040fe20000410000 */
[C---:B------:R-:W-:Y:S01]  /*23470*/  FMUL.FTZ R157, R0.reuse, R157 ;  /* 0x0000009d009d7220 */ /* 0x040fe20000410000 */
[----:B------:R-:W-:Y:S01]  /*23480*/  F2FP.BF16.F32.PACK_AB R84, R85, R84 ;  /* 0x000000545554723e */ /* 0x000fe200000010ff */
[C---:B------:R-:W-:Y:S01]  /*23490*/  FMUL.FTZ R36, R0.reuse, R36 ;  /* 0x0000002400247220 */ /* 0x040fe20000410000 */
[----:B------:R-:W1:Y:S01]  /*234a0*/  S2R R85, SR_TID.X ;  /* 0x0000000000557919 */ /* 0x000e620000002100 */
[C---:B------:R-:W-:Y:S01]  /*234b0*/  FMUL.FTZ R37, R0.reuse, R37 ;  /* 0x0000002500257220 */ /* 0x040fe20000410000 */
[C---:B------:R-:W-:Y:S01]  /*234c0*/  FMUL.FTZ R40, R0.reuse, R40 ;  /* 0x0000002800287220 */ /* 0x040fe20000410000 */
[C---:B------:R-:W-:Y:S01]  /*234d0*/  FMUL.FTZ R3, R0.reuse, R41 ;  /* 0x0000002900037220 */ /* 0x040fe20000410000 */
        /* <DEDUP_REMOVED lines=55> */
[----:B------:R-:W-:Y:S02]  /*23850*/  F2FP.BF16.F32.PACK_AB R45, R3, R40 ;  /* 0x00000028032d723e */ /* 0x000fe400000010ff */
[----:B------:R-:W-:Y:S02]  /*23860*/  F2FP.BF16.F32.PACK_AB R44, R37, R36 ;  /* 0x00000024252c723e */ /* 0x000fe400000010ff */
[----:B------:R-:W3:Y:S01]  /*23870*/  @P3 MUFU.RCP R0, R151 ;  /* 0x0000009700003308 */ /* 0x000ee20000001000 */
[----:B------:R-:W-:Y:S02]  /*23880*/  F2FP.BF16.F32.PACK_AB R153, R153, R2 ;  /* 0x000000029999723e */ /* 0x000fe400000010ff */
[----:B------:R-:W-:Y:S02]  /*23890*/  F2FP.BF16.F32.PACK_AB R7, R7, R160 ;  /* 0x000000a00707723e */ /* 0x000fe400000010ff */
[----:B------:R-:W-:Y:S02]  /*238a0*/  F2FP.BF16.F32.PACK_AB R41, R157, R156 ;  /* 0x0000009c9d29723e */ /* 0x000fe400000010ff */
[----:B------:R-:W-:-:S02]  /*238b0*/  F2FP.BF16.F32.PACK_AB R48, R49, R48 ;  /* 0x000000303130723e */ /* 0x000fc400000010ff */
[----:B------:R-:W-:Y:S02]  /*238c0*/  F2FP.BF16.F32.PACK_AB R52, R53, R52 ;  /* 0x000000343534723e */ /* 0x000fe400000010ff */
[----:B------:R-:W-:Y:S02]  /*238d0*/  F2FP.BF16.F32.PACK_AB R56, R57, R56 ;  /* 0x000000383938723e */ /* 0x000fe400000010ff */
[----:B------:R-:W-:Y:S02]  /*238e0*/  F2FP.BF16.F32.PACK_AB R60, R61, R60 ;  /* 0x0000003c3d3c723e */ /* 0x000fe400000010ff */
[----:B------:R-:W-:Y:S01]  /*238f0*/  F2FP.BF16.F32.PACK_AB R64, R65, R64 ;  /* 0x000000404140723e */ /* 0x000fe200000010ff */
[C---:B---3--:R-:W-:Y:S01]  /*23900*/  FMUL.FTZ R29, R0.reuse, R86 ;  /* 0x00000056001d7220 */ /* 0x048fe20000410000 */
        /* <DEDUP_REMOVED lines=65> */
[----:B------:R-:W-:-:S02]  /*23d20*/  SHF.R.S32.HI R2, RZ, 0x2, R3 ;  /* 0x00000002ff027819 */ /* 0x000fc40000011403 */
[----:B------:R-:W-:Y:S02]  /*23d30*/  SHF.R.S32.HI R0, RZ, 0x1f, R3 ;  /* 0x0000001fff007819 */ /* 0x000fe40000011403 */
[----:B------:R-:W-:Y:S02]  /*23d40*/  LEA.HI R40, R86, R85, RZ, 0x5 ;  /* 0x0000005556287211 */ /* 0x000fe400078f28ff */
[----:B------:R-:W-:Y:S02]  /*23d50*/  LEA.HI R0, R0, R2, RZ, 0x3 ;  /* 0x0000000200007211 */ /* 0x000fe400078f18ff */
[----:B------:R-:W-:Y:S02]  /*23d60*/  F2FP.BF16.F32.PACK_AB R19, R39, R19 ;  /* 0x000000132713723e */ /* 0x000fe400000010ff */
[----:B------:R-:W-:Y:S02]  /*23d70*/  LOP3.LUT R0, R0, 0xfffffff8, RZ, 0xc0, !PT ;  /* 0xfffffff800007812 */ /* 0x000fe400078ec0ff */
[----:B------:R-:W-:-:S02]  /*23d80*/  SHF.R.S32.HI R39, RZ, 0x5, R40 ;  /* 0x00000005ff277819 */ /* 0x000fc40000011428 */
[----:B------:R-:W-:Y:S02]  /*23d90*/  IADD3 R2, R2, -R0, RZ ;  /* 0x8000000002027210 */ /* 0x000fe40007ffe0ff */
[----:B------:R-:W-:Y:S02]  /*23da0*/  LOP3.LUT R0, R3, 0x3ffffffc, RZ, 0xc0, !PT ;  /* 0x3ffffffc03007812 */ /* 0x000fe400078ec0ff */
[----:B------:R-:W-:Y:S02]  /*23db0*/  SHF.L.U32 R3, R2, 0x6, RZ ;  /* 0x0000000602037819 */ /* 0x000fe400000006ff */
[----:B------:R-:W-:Y:S02]  /*23dc0*/  IADD3 R0, -R0, R85, RZ ;  /* 0x0000005500007210 */ /* 0x000fe40007ffe1ff */
[----:B------:R-:W-:Y:S02]  /*23dd0*/  LOP3.LUT R3, R3, 0x1c0, RZ, 0xc0, !PT ;  /* 0x000001c003037812 */ /* 0x000fe400078ec0ff */
[----:B------:R-:W-:-:S02]  /*23de0*/  LOP3.LUT R4, R2, 0x1, RZ, 0xc0, !PT ;  /* 0x0000000102047812 */ /* 0x000fc400078ec0ff */
[----:B------:R-:W-:Y:S02]  /*23df0*/  LEA R0, R39, R0, 0x9 ;  /* 0x0000000027007211 */ /* 0x000fe400078e48ff */
[----:B------:R-:W-:Y:S02]  /*23e00*/  LEA.HI R3, R3, R3, RZ, 0x1d ;  /* 0x0000000303037211 */ /* 0x000fe400078fe8ff */
[----:B------:R-:W-:Y:S02]  /*23e10*/  ISETP.NE.U32.AND P0, PT, R4, 0x1, PT ;  /* 0x000000010400780c */ /* 0x000fe40003f05070 */
[----:B------:R-:W-:Y:S02]  /*23e20*/  LEA R0, R0, R3, 0x1 ;  /* 0x0000000300007211 */ /* 0x000fe400078e08ff */
[----:B------:R-:W-:Y:S02]  /*23e30*/  R2P PR, R2, 0x6 ;  /* 0x0000000602007804 */ /* 0x000fe40000000000 */
[----:B------:R-:W-:-:S02]  /*23e40*/  LEA R0, R0, UR4, 0x1 ;  /* 0x0000000400007c11 */ /* 0x000fc4000f8e08ff */
[----:B------:R-:W-:Y:S02]  /*23e50*/  MOV R3, 0x20 ;  /* 0x0000002000037802 */ /* 0x000fe40000000f00 */
[----:B------:R-:W-:Y:S01]  /*23e60*/  F2FP.BF16.F32.PACK_AB R5, R163, R5 ;  /* 0x00000005a305723e */ /* 0x000fe200000010ff */
[----:B------:R1:W-:Y:S01]  /*23e70*/  STS [R0], R7 ;  /* 0x0000000700007388 */ /* 0x0003e20000000800 */
[C---:B------:R-:W-:Y:S02]  /*23e80*/  IADD3 R2, R0.reuse, -0x10, RZ ;  /* 0xfffffff000027810 */ /* 0x040fe40007ffe0ff */
[----:B------:R-:W-:Y:S01]  /*23e90*/  SEL R3, R3, 0xffffffe0, !P1 ;  /* 0xffffffe003037807 */ /* 0x000fe20004800000 */
[----:B------:R3:W-:Y:S01]  /*23ea0*/  STS [R0+0x400], R5 ;  /* 0x0004000500007388 */ /* 0x0007e20000000800 */
[----:B------:R-:W-:Y:S02]  /*23eb0*/  @P0 IADD3 R2, R0, 0x10, RZ ;  /* 0x0000001000020810 */ /* 0x000fe40007ffe0ff */
[----:B------:R-:W-:-:S02]  /*23ec0*/  F2FP.BF16.F32.PACK_AB R6, R159, R6 ;  /* 0x000000069f06723e */ /* 0x000fc400000010ff */
[----:B------:R-:W-:Y:S01]  /*23ed0*/  IADD3 R4, R0, R3, RZ ;  /* 0x0000000300047210 */ /* 0x000fe20007ffe0ff */
[----:B------:R-:W-:Y:S01]  /*23ee0*/  STS [R2], R41 ;  /* 0x0000002902007388 */ /* 0x000fe20000000800 */
[----:B------:R-:W-:Y:S02]  /*23ef0*/  F2FP.BF16.F32.PACK_AB R8, R43, R8 ;  /* 0x000000082b08723e */ /* 0x000fe400000010ff */
[----:B------:R-:W-:Y:S01]  /*23f00*/  IADD3 R3, R3, R2, RZ ;  /* 0x0000000203037210 */ /* 0x000fe20007ffe0ff */
[----:B------:R4:W-:Y:S01]  /*23f10*/  STS [R2+0x400], R6 ;  /* 0x0004000602007388 */ /* 0x0009e20000000800 */
[----:B------:R-:W-:Y:S02]  /*23f20*/  F2FP.BF16.F32.PACK_AB R23, R47, R23 ;  /* 0x000000172f17723e */ /* 0x000fe400000010ff */
[----:B------:R-:W-:Y:S01]  /*23f30*/  F2FP.BF16.F32.PACK_AB R38, R51, R38 ;  /* 0x000000263326723e */ /* 0x000fe200000010ff */
[----:B------:R-:W-:Y:S01]  /*23f40*/  STS [R4], R44 ;  /* 0x0000002c04007388 */ /* 0x000fe20000000800 */
[----:B------:R-:W-:-:S02]  /*23f50*/  F2FP.BF16.F32.PACK_AB R37, R55, R37 ;  /* 0x000000253725723e */ /* 0x000fc400000010ff */
[----:B------:R-:W-:Y:S01]  /*23f60*/  F2FP.BF16.F32.PACK_AB R36, R59, R36 ;  /* 0x000000243b24723e */ /* 0x000fe200000010ff */
[----:B------:R-:W-:Y:S01]  /*23f70*/  STS [R4+0x400], R19 ;  /* 0x0004001304007388 */ /* 0x000fe20000000800 */
[----:B------:R-:W-:Y:S02]  /*23f80*/  F2FP.BF16.F32.PACK_AB R35, R63, R35 ;  /* 0x000000233f23723e */ /* 0x000fe400000010ff */
[----:B-1----:R-:W-:Y:S01]  /*23f90*/  MOV R7, 0x40 ;  /* 0x0000004000077802 */ /* 0x002fe20000000f00 */
[----:B------:R1:W-:Y:S01]  /*23fa0*/  STS [R3+0x400], R8 ;  /* 0x0004000803007388 */ /* 0x0003e20000000800 */
[----:B------:R-:W-:Y:S02]  /*23fb0*/  F2FP.BF16.F32.PACK_AB R34, R67, R34 ;  /* 0x000000224322723e */ /* 0x000fe400000010ff */
[----:B---3--:R-:W-:Y:S01]  /*23fc0*/  SEL R5, R7, 0xffffffc0, !P2 ;  /* 0xffffffc007057807 */ /* 0x008fe20005000000 */
[----:B------:R-:W-:Y:S01]  /*23fd0*/  STS [R3], R45 ;  /* 0x0000002d03007388 */ /* 0x000fe20000000800 */
[----:B------:R-:W-:-:S02]  /*23fe0*/  F2FP.BF16.F32.PACK_AB R68, R69, R68 ;  /* 0x000000444544723e */ /* 0x000fc400000010ff */
[----:B------:R-:W-:Y:S02]  /*23ff0*/  IADD3 R7, R0, R5, RZ ;  /* 0x0000000500077210 */ /* 0x000fe40007ffe0ff */
[----:B------:R-:W-:Y:S02]  /*24000*/  F2FP.BF16.F32.PACK_AB R33, R71, R33 ;  /* 0x000000214721723e */ /* 0x000fe400000010ff */
[----:B------:R-:W-:Y:S01]  /*24010*/  F2FP.BF16.F32.PACK_AB R72, R73, R72 ;  /* 0x000000484948723e */ /* 0x000fe200000010ff */
[----:B------:R-:W-:Y:S01]  /*24020*/  STS [R7], R153 ;  /* 0x0000009907007388 */ /* 0x000fe20000000800 */
[----:B----4-:R-:W-:Y:S02]  /*24030*/  IADD3 R6, R4, R5, RZ ;  /* 0x0000000504067210 */ /* 0x010fe40007ffe0ff */
[----:B------:R-:W-:Y:S01]  /*24040*/  F2FP.BF16.F32.PACK_AB R32, R75, R32 ;  /* 0x000000204b20723e */ /* 0x000fe200000010ff */
[----:B------:R-:W-:Y:S01]  /*24050*/  STS [R7+0x400], R23 ;  /* 0x0004001707007388 */ /* 0x000fe20000000800 */
[----:B------:R-:W-:-:S02]  /*24060*/  F2FP.BF16.F32.PACK_AB R76, R77, R76 ;  /* 0x0000004c4d4c723e */ /* 0x000fc400000010ff */
[----:B------:R-:W-:Y:S02]  /*24070*/  F2FP.BF16.F32.PACK_AB R31, R79, R31 ;  /* 0x0000001f4f1f723e */ /* 0x000fe400000010ff */
[----:B------:R-:W-:Y:S02]  /*24080*/  F2FP.BF16.F32.PACK_AB R80, R81, R80 ;  /* 0x000000505150723e */ /* 0x000fe400000010ff */
[----:B------:R-:W-:Y:S02]  /*24090*/  F2FP.BF16.F32.PACK_AB R30, R83, R30 ;  /* 0x0000001e531e723e */ /* 0x000fe400000010ff */
[----:B-1----:R-:W-:Y:S02]  /*240a0*/  IADD3 R8, R5, R2, RZ ;  /* 0x0000000205087210 */ /* 0x002fe40007ffe0ff */
[----:B------:R-:W-:Y:S02]  /*240b0*/  IADD3 R5, R3, R5, RZ ;  /* 0x0000000503057210 */ /* 0x000fe40007ffe0ff */
        /* <DEDUP_REMOVED lines=14> */
[----:B--2---:R-:W-:Y:S02]  /*241a0*/  ISETP.NE.AND P0, PT, R175, -0x1, PT ;  /* 0xffffffffaf00780c */ /* 0x004fe40003f05270 */
        /* <DEDUP_REMOVED lines=18> */
[----:B------:R-:W-:Y:S01]  /*242d0*/  R2UR UR4, R148 ;  /* 0x00000000940472ca */ /* 0x000fe200000e0000 */
        /* <DEDUP_REMOVED lines=59> */
[----:B-1----:R-:W4:Y:S04]  /*24690*/  LD.E.U8 R0, desc[UR4][R172.64+0x1c8] ;  /* 0x0001c804ac007980 */ /* 0x002f28000c101100 */
[----:B--2---:R-:W2:Y:S01]  /*246a0*/  LD.E.64 R2, desc[UR10][R172.64+0x88] ;  /* 0x0000880aac027980 */ /* 0x004ea2000c101b00 */
[----:B------:R-:W1:Y:S01]  /*246b0*/  S2R R174, SR_CTAID.Y ;  /* 0x0000000000ae7919 */ /* 0x000e620000002600 */
[----:B---3--:R-:W3:Y:S01]  /*246c0*/  @P3 MUFU.LG2 R8, R151 ;  /* 0x0000009700083308 */ /* 0x008ee20000000c00 */
[----:B------:R-:W2:Y:S01]  /*246d0*/  S2R R155, SR_CTAID.Z ;  /* 0x00000000009b7919 */ /* 0x000ea20000002700 */
[----:B------:R-:W-:Y:S01]  /*246e0*/  BSSY B0, `(.L_x_4863) ;  /* 0x0000029000007945 */ /* 0x000fe20003800000 */
[----:B------:R-:W-:Y:S01]  /*246f0*/  MOV R12, 0x7f800000 ;  /* 0x7f800000000c7802 */ /* 0x000fe20000000f00 */
[----:B------:R1:W5:Y:S04]  /*24700*/  LD.E.64 R14, desc[UR4][R172.64+0x90] ;  /* 0x00009004ac0e7980 */ /* 0x000368000c101b00 */
[----:B----4-:R-:W4:Y:S01]  /*24710*/  @!P0 LD.E.64 R4, desc[UR8][R172.64+0x80] ;  /* 0x00008008ac048980 */ /* 0x010f22000c101b00 */
[----:B------:R-:W1:Y:S01]  /*24720*/  @P4 MUFU.LG2 R9, R152 ;  /* 0x0000009800094308 */ /* 0x000e620000000c00 */
[----:B------:R-:W-:Y:S01]  /*24730*/  MOV R13, 0x7f800000 ;  /* 0x7f800000000d7802 */ /* 0x000fe20000000f00 */
[----:B---3--:R-:W-:Y:S01]  /*24740*/  @P3 FMUL.FTZ R8, R8, 0.69314718246459960938 ;  /* 0x3f31721808083820 */ /* 0x008fe20000410000 */
[----:B-1----:R-:W-:Y:S01]  /*24750*/  @!P0 SHF.R.S32.HI R10, RZ, 0x1f, R174 ;  /* 0x0000001fff0a8819 */ /* 0x002fe200000114ae */
[----:B------:R-:W-:-:S02]  /*24760*/  @P4 FMUL.FTZ R9, R9, 0.69314718246459960938 ;  /* 0x3f31721809094820 */ /* 0x000fc40000410000 */
[C---:B-----5:R-:W-:Y:S02]  /*24770*/  @P3 FFMA.FTZ R13, R154.reuse, R18, R8 ;  /* 0x000000129a0d3223 */ /* 0x060fe40000010008 */
[----:B------:R-:W-:Y:S01]  /*24780*/  @P4 FFMA.FTZ R12, R154, R150, R9 ;  /* 0x000000969a0c4223 */ /* 0x000fe20000010009 */
[----:B------:R-:W-:Y:S01]  /*24790*/  ISETP.NE.AND P1, PT, R0, RZ, PT ;  /* 0x000000ff0000720c */ /* 0x000fe20003f25270 */
[-C--:B--2---:R-:W-:Y:S02]  /*247a0*/  @P0 IMAD R0, R3, R175.reuse, RZ ;  /* 0x000000af03000224 */ /* 0x084fe400078e02ff */
[----:B------:R-:W-:-:S05]  /*247b0*/  @P0 IMAD.WIDE.U32 R6, R2, R175, RZ ;  /* 0x000000af02060225 */ /* 0x000fca00078e00ff */
[----:B------:R-:W-:Y:S01]  /*247c0*/  @P0 IADD3 R19, R7, R0, RZ ;  /* 0x0000000007130210 */ /* 0x000fe20007ffe0ff */
[----:B----4-:R-:W-:-:S04]  /*247d0*/  @!P0 IMAD R5, R5, R174, RZ ;  /* 0x000000ae05058224 */ /* 0x010fc800078e02ff */
[C---:B------:R-:W-:Y:S02]  /*247e0*/  @!P0 IMAD R10, R4.reuse, R10, R5 ;  /* 0x0000000a040a8224 */ /* 0x040fe400078e0205 */
[----:B------:R-:W-:Y:S01]  /*247f0*/  @!P0 IMAD.WIDE.U32 R4, R4, R174, RZ ;  /* 0x000000ae04048225 */ /* 0x000fe200078e00ff */
[----:B------:R-:W-:-:S04]  /*24800*/  @P0 MOV R17, R6 ;  /* 0x0000000600110202 */ /* 0x000fc80000000f00 */
        /* <DEDUP_REMOVED lines=10> */
[----:B---3--:R-:W-:-:S05]  /*248b0*/  @!P0 IMAD R175, R0, R174, RZ ;  /* 0x000000ae00af8224 */ /* 0x008fca00078e02ff */
[----:B------:R1:W-:Y:S01]  /*248c0*/  @!P0 STL [R1+0x8], R175 ;  /* 0x000008af01008387 */ /* 0x0003e20000100800 */
[----:B--2---:R-:W-:Y:S01]  /*248d0*/  IMAD R8, R4, R155, R175 ;  /* 0x0000009b04087224 */ /* 0x004fe200078e02af */
[----:B------:R-:W-:Y:S05]  /*248e0*/  BRA `(.L_x_4865) ;  /* 0x0000000000207947 */ /* 0x000fea0003800000 */
.L_x_4864:
        /* <DEDUP_REMOVED lines=8> */
.L_x_4865:
[----:B------:R-:W-:Y:S05]  /*24970*/  BSYNC B0 ;  /* 0x0000000000007941 */ /* 0x000fea0003800000 */
.L_x_4863:
[----:B------:R2:W5:Y:S01]  /*24980*/  LDL R87, [R1+0x10] ;  /* 0x0000100001577983 */ /* 0x0005620000100800 */
[----:B------:R-:W-:Y:S02]  /*24990*/  SHF.R.S32.HI R4, RZ, 0x1f, R39 ;  /* 0x0000001fff047819 */ /* 0x000fe40000011427 */
[C---:B------:R-:W-:Y:S01]  /*249a0*/  R2UR UR8, R148.reuse ;  /* 0x00000000940872ca */ /* 0x040fe200000e0000 */
[----:B------:R-:W3:Y:S01]  /*249b0*/  S2R R18, SR_TID.X ;  /* 0x0000000000127919 */ /* 0x000ee20000002100 */
[C---:B------:R-:W-:Y:S02]  /*249c0*/  R2UR UR9, R149.reuse ;  /* 0x00000000950972ca */ /* 0x040fe400000e0000 */
[----:B------:R-:W-:Y:S02]  /*249d0*/  R2UR UR4, R148 ;  /* 0x00000000940472ca */ /* 0x000fe400000e0000 */
[----:B------:R-:W-:Y:S02]  /*249e0*/  R2UR UR5, R149 ;  /* 0x00000000950572ca */ /* 0x000fe400000e0000 */
[----:B------:R-:W-:-:S02]  /*249f0*/  LOP3.LUT R5, R40, 0xffffffe0, RZ, 0xc0, !PT ;  /* 0xffffffe028057812 */ /* 0x000fc400078ec0ff */
[----:B------:R-:W-:-:S03]  /*24a00*/  LEA.HI R4, R4, R39, RZ, 0x2 ;  /* 0x0000002704047211 */ /* 0x000fc600078f10ff */
[----:B------:R-:W-:Y:S01]  /*24a10*/  IMAD.IADD R5, R85, 0x1, -R5 ;  /* 0x0000000155057824 */ /* 0x000fe200078e0a05 */
[----:B------:R-:W-:Y:S01]  /*24a20*/  LOP3.LUT R4, R4, 0xffffffc, RZ, 0xc0, !PT ;  /* 0x0ffffffc04047812 */ /* 0x000fe200078ec0ff */
[----:B------:R2:W5:Y:S03]  /*24a30*/  LD.E.64 R10, desc[UR8][R172.64+0x70] ;  /* 0x00007008ac0a7980 */ /* 0x000566000c101b00 */
[----:B------:R-:W-:Y:S02]  /*24a40*/  LOP3.LUT P0, RZ, R5, 0x3, RZ, 0xc0, !PT ;  /* 0x0000000305ff7812 */ /* 0x000fe4000780c0ff */
[----:B---3--:R-:W-:-:S04]  /*24a50*/  SHF.R.S32.HI R0, RZ, 0x1f, R18 ;  /* 0x0000001fff007819 */ /* 0x008fc80000011412 */
[----:B------:R-:W-:-:S04]  /*24a60*/  LEA.HI R0, R0, R18, RZ, 0x5 ;  /* 0x0000001200007211 */ /* 0x000fc800078f28ff */
[----:B------:R-:W-:-:S05]  /*24a70*/  LOP3.LUT R0, R0, 0xffffffe0, RZ, 0xc0, !PT ;  /* 0xffffffe000007812 */ /* 0x000fca00078ec0ff */
[----:B------:R-:W-:-:S05]  /*24a80*/  IMAD.IADD R0, R18, 0x1, -R0 ;  /* 0x0000000112007824 */ /* 0x000fca00078e0a00 */
[----:B------:R-:W-:-:S04]  /*24a90*/  SHF.R.S32.HI R6, RZ, 0x1f, R0 ;  /* 0x0000001fff067819 */ /* 0x000fc80000011400 */
[----:B------:R-:W-:Y:S01]  /*24aa0*/  LEA.HI R0, R6, R0, RZ, 0x2 ;  /* 0x0000000006007211 */ /* 0x000fe200078f10ff */
[----:B------:R-:W-:Y:S02]  /*24ab0*/  IMAD.IADD R6, R39, 0x1, -R4 ;  /* 0x0000000127067824 */ /* 0x000fe400078e0a04 */
[----:B------:R2:W5:Y:S01]  /*24ac0*/  LD.E.64 R4, desc[UR4][R172.64+0xa0] ;  /* 0x0000a004ac047980 */ /* 0x000562000c101b00 */
[----:B------:R-:W-:Y:S05]  /*24ad0*/  WARPSYNC.ALL ;  /* 0x0000000000007948 */ /* 0x000fea0003800000 */
[----:B------:R-:W-:Y:S06]  /*24ae0*/  BAR.SYNC.DEFER_BLOCKING 0x0 ;  /* 0x0000000000007b1d */ /* 0x000fec0000010000 */
[----:B------:R-:W3:Y:S01]  /*24af0*/  S2R R9, SR_CTAID.X ;  /* 0x0000000000097919 */ /* 0x000ee20000002500 */
[----:B------:R2:W4:Y:S04]  /*24b00*/  LDS.128 R32, [R235] ;  /* 0x00000000eb207984 */ /* 0x0005280000000c00 */
        /* <DEDUP_REMOVED lines=15> */
[----:B------:R-:W-:Y:S01]  /*24c00*/  SHF.R.S32.HI R0, RZ, 0x2, R0 ;  /* 0x00000002ff007819 */ /* 0x000fe20000011400 */
[----:B------:R-:W-:Y:S04]  /*24c10*/  BSSY B0, `(.L_x_4866) ;  /* 0x0000013000007945 */ /* 0x000fe80003800000 */
[----:B------:R-:W-:Y:S01]  /*24c20*/  IMAD R0, R6, 0x10, R0 ;  /* 0x0000001006007824 */ /* 0x000fe200078e0200 */
[----:B---34-:R-:W-:Y:S06]  /*24c30*/  @P0 BRA `(.L_x_4867) ;  /* 0x0000000000400947 */ /* 0x018fec0003800000 */
[----:B-----5:R-:W-:Y:S02]  /*24c40*/  IMAD R6, R9, -0x40, R87 ;  /* 0xffffffc009067824 */ /* 0x020fe400078e0257 */
[----:B------:R-:W-:-:S03]  /*24c50*/  VIADD R7, R0, 0x8 ;  /* 0x0000000800077836 */ /* 0x000fc60000000000 */
[-C--:B------:R-:W-:Y:S02]  /*24c60*/  ISETP.GE.AND P2, PT, R0, R6.reuse, PT ;  /* 0x000000060000720c */ /* 0x080fe40003f46270 */
[----:B------:R-:W-:Y:S01]  /*24c70*/  ISETP.GE.AND P1, PT, R7, R6, PT ;  /* 0x000000060700720c */ /* 0x000fe20003f26270 */
[----:B------:R-:W-:-:S05]  /*24c80*/  IMAD R6, R9, 0x40, R8 ;  /* 0x0000004009067824 */ /* 0x000fca00078e0208 */
[----:B------:R-:W-:Y:S02]  /*24c90*/  SHF.R.S32.HI R7, RZ, 0x1f, R6 ;  /* 0x0000001fff077819 */ /* 0x000fe40000011406 */
[----:B------:R-:W-:-:S03]  /*24ca0*/  IADD3 R6, P0, R0, R6, RZ ;  /* 0x0000000600067210 */ /* 0x000fc60007f1e0ff */
[C---:B------:R-:W-:Y:S02]  /*24cb0*/  @!P2 R2UR UR8, R148.reuse ;  /* 0x000000009408a2ca */ /* 0x040fe400000e0000 */
[C---:B------:R-:W-:Y:S02]  /*24cc0*/  @!P2 R2UR UR9, R149.reuse ;  /* 0x000000009509a2ca */ /* 0x040fe400000e0000 */
[----:B------:R-:W-:Y:S02]  /*24cd0*/  @!P1 R2UR UR4, R148 ;  /* 0x00000000940492ca */ /* 0x000fe400000e0000 */
[----:B------:R-:W-:Y:S02]  /*24ce0*/  @!P1 R2UR UR5, R149 ;  /* 0x00000000950592ca */ /* 0x000fe400000e0000 */
[----:B------:R-:W-:Y:S02]  /*24cf0*/  LEA.HI.X.SX32 R0, R0, R7, 0x1, P0 ;  /* 0x0000000700007211 */ /* 0x000fe400000f0eff */
[----:B------:R-:W-:-:S04]  /*24d00*/  LEA R4, P0, R6, R4, 0x2 ;  /* 0x0000000406047211 */ /* 0x000fc800078010ff */
[----:B------:R-:W-:-:S05]  /*24d10*/  LEA.HI.X R5, R6, R5, R0, 0x2, P0 ;  /* 0x0000000506057211 */ /* 0x000fca00000f1400 */
[----:B------:R3:W-:Y:S04]  /*24d20*/  @!P2 ST.E desc[UR8][R4.64], R12 ;  /* 0x0000000c0400a985 */ /* 0x0007e8000c101908 */
[----:B------:R3:W-:Y:S02]  /*24d30*/  @!P1 ST.E desc[UR4][R4.64+0x20], R13 ;  /* 0x0000200d04009985 */ /* 0x0007e4000c101904 */
.L_x_4867:
[----:B------:R-:W-:Y:S05]  /*24d40*/  BSYNC B0 ;  /* 0x0000000000007941 */ /* 0x000fea0003800000 */
.L_x_4866:
[----:B------:R-:W-:Y:S02]  /*24d50*/  LEA.HI R6, R86, R85, RZ, 0x3 ;  /* 0x0000005556067211 */ /* 0x000fe400078f18ff */
[----:B------:R-:W-:Y:S02]  /*24d60*/  R2UR UR4, R148 ;  /* 0x00000000940472ca */ /* 0x000fe400000e0000 */
[----:B------:R-:W-:Y:S02]  /*24d70*/  LOP3.LUT R6, R6, 0xfffffff8, RZ, 0xc0, !PT ;  /* 0xfffffff806067812 */ /* 0x000fe400078ec0ff */
[----:B------:R-:W-:-:S03]  /*24d80*/  R2UR UR5, R149 ;  /* 0x00000000950572ca */ /* 0x000fc600000e0000 */
[----:B------:R-:W-:-:S04]  /*24d90*/  IMAD.IADD R6, R85, 0x1, -R6 ;  /* 0x0000000155067824 */ /* 0x000fc800078e0a06 */
[----:B------:R-:W-:Y:S02]  /*24da0*/  IMAD.SHL.U32 R6, R6, 0x8, RZ ;  /* 0x0000000806067824 */ /* 0x000fe400078e00ff */
[----:B---3--:R-:W-:Y:S01]  /*24db0*/  IMAD.SHL.U32 R13, R9, 0x40, RZ ;  /* 0x00000040090d7824 */ /* 0x008fe200078e00ff */
[----:B------:R-:W-:Y:S02]  /*24dc0*/  SHF.R.S32.HI R9, RZ, 0x1f, R18 ;  /* 0x0000001fff097819 */ /* 0x000fe40000011412 */
[--C-:B------:R-:W-:Y:S01]  /*24dd0*/  SHF.R.S32.HI R7, RZ, 0x1f, R6.reuse ;  /* 0x0000001fff077819 */ /* 0x100fe20000011406 */
[----:B------:R-:W-:Y:S01]  /*24de0*/  IMAD R16, R15, R155, RZ ;  /* 0x0000009b0f107224 */ /* 0x000fe200078e02ff */
[--C-:B------:R-:W-:Y:S01]  /*24df0*/  SHF.R.S32.HI R15, RZ, 0x1f, R13.reuse ;  /* 0x0000001fff0f7819 */ /* 0x100fe2000001140d */
[----:B-----5:R-:W-:Y:S01]  /*24e00*/  IMAD.IADD R8, R87, 0x1, -R13 ;  /* 0x0000000157087824 */ /* 0x020fe200078e0a0d */
[----:B------:R-:W-:Y:S01]  /*24e10*/  LEA.HI R9, R9, R18, RZ, 0x3 ;  /* 0x0000001209097211 */ /* 0x000fe200078f18ff */
[-C--:B------:R-:W-:Y:S01]  /*24e20*/  IMAD.WIDE.U32 R4, R2, R13.reuse, R6 ;  /* 0x0000000d02047225 */ /* 0x080fe200078e0006 */
[----:B------:R-:W-:Y:S01]  /*24e30*/  SHF.R.S32.HI R84, RZ, 0x1f, R155 ;  /* 0x0000001fff547819 */ /* 0x000fe2000001149b */
[----:B------:R3:W5:Y:S01]  /*24e40*/  LD.E R0, desc[UR4][R172.64+0xc0] ;  /* 0x0000c004ac007980 */ /* 0x000762000c101900 */
[----:B------:R-:W-:Y:S01]  /*24e50*/  SHF.R.S32.HI R12, RZ, 0x3, R9 ;  /* 0x00000003ff0c7819 */ /* 0x000fe20000011409 */
[----:B------:R-:W-:Y:S01]  /*24e60*/  IMAD R13, R3, R13, RZ ;  /* 0x0000000d030d7224 */ /* 0x000fe200078e02ff */
[----:B------:R-:W-:Y:S01]  /*24e70*/  IADD3 R4, P1, R17, R4, RZ ;  /* 0x0000000411047210 */ /* 0x000fe20007f3e0ff */
[----:B------:R-:W-:Y:S01]  /*24e80*/  IMAD R16, R14, R84, R16 ;  /* 0x000000540e107224 */ /* 0x000fe200078e0210 */
[----:B------:R-:W-:Y:S01]  /*24e90*/  LOP3.LUT R9, R9, 0xfffffff8, RZ, 0xc0, !PT ;  /* 0xfffffff809097812 */ /* 0x000fe200078ec0ff */
[----:B------:R-:W-:Y:S01]  /*24ea0*/  IMAD R13, R2, R15, R13 ;  /* 0x0000000f020d7224 */ /* 0x000fe200078e020d */
[C---:B------:R-:W-:Y:S01]  /*24eb0*/  IADD3 R17, R12.reuse, 0x20, RZ ;  /* 0x000000200c117810 */ /* 0x040fe20007ffe0ff */
[----:B------:R-:W-:Y:S01]  /*24ec0*/  VIADD R15, R12, 0x10 ;  /* 0x000000100c0f7836 */ /* 0x000fe20000000000 */
[----:B------:R-:W-:Y:S01]  /*24ed0*/  BSSY B0, `(.L_x_4868) ;  /* 0x0000027000007945 */ /* 0x000fe20003800000 */
[----:B------:R-:W-:Y:S01]  /*24ee0*/  IMAD.IADD R9, R18, 0x1, -R9 ;  /* 0x0000000112097824 */ /* 0x000fe200078e0a09 */
[----:B------:R-:W-:-:S02]  /*24ef0*/  IADD3.X R5, R19, R5, R13, P1, !PT ;  /* 0x0000000513057210 */ /* 0x000fc40000ffe40d */
[CC--:B------:R-:W-:Y:S02]  /*24f00*/  ISETP.GE.AND P1, PT, R12.reuse, R8.reuse, PT ;  /* 0x000000080c00720c */ /* 0x0c0fe40003f26270 */
[-C--:B------:R-:W-:Y:S01]  /*24f10*/  ISETP.GE.AND P0, PT, R15, R8.reuse, PT ;  /* 0x000000080f00720c */ /* 0x080fe20003f06270 */
[----:B------:R-:W-:Y:S01]  /*24f20*/  VIADD R15, R12, 0x30 ;  /* 0x000000300c0f7836 */ /* 0x000fe20000000000 */
[-C--:B------:R-:W-:Y:S02]  /*24f30*/  ISETP.GE.AND P6, PT, R17, R8.reuse, PT ;  /* 0x000000081100720c */ /* 0x080fe40003fc6270 */
[----:B------:R-:W-:Y:S02]  /*24f40*/  SHF.R.S32.HI R84, RZ, 0x1f, R12 ;  /* 0x0000001fff547819 */ /* 0x000fe4000001140c */
[----:B------:R-:W-:Y:S01]  /*24f50*/  ISETP.GE.AND P5, PT, R15, R8, PT ;  /* 0x000000080f00720c */ /* 0x000fe20003fa6270 */
[----:B------:R-:W-:Y:S02]  /*24f60*/  IMAD.SHL.U32 R8, R9, 0x8, RZ ;  /* 0x0000000809087824 */ /* 0x000fe400078e00ff */
[----:B------:R-:W-:-:S03]  /*24f70*/  IMAD.WIDE.U32 R14, R14, R155, R4 ;  /* 0x0000009b0e0e7225 */ /* 0x000fc600078e0004 */
[C---:B------:R-:W-:Y:S01]  /*24f80*/  IADD3 R18, R8.reuse, 0x40, RZ ;  /* 0x0000004008127810 */ /* 0x040fe20007ffe0ff */
[C---:B------:R-:W-:Y:S02]  /*24f90*/  VIADD R19, R8.reuse, 0xc0 ;  /* 0x000000c008137836 */ /* 0x040fe40000000000 */
[----:B------:R-:W-:Y:S02]  /*24fa0*/  VIADD R13, R8, 0x80 ;  /* 0x00000080080d7836 */ /* 0x000fe40000000000 */
[----:B------:R-:W-:Y:S01]  /*24fb0*/  IMAD.IADD R9, R15, 0x1, R16 ;  /* 0x000000010f097824 */ /* 0x000fe200078e0210 */
[----:B---3--:R-:W-:Y:S06]  /*24fc0*/  @P1 BRA `(.L_x_4869) ;  /* 0x00000000005c1947 */ /* 0x008fec0003800000 */
        /* <DEDUP_REMOVED lines=20> */
[----:B-1----:R3:W-:Y:S04]  /*25110*/  @!P3 ST.E.128 desc[UR10][R4.64+0x80], R28 ;  /* 0x0000801c0400b985 */ /* 0x0027e8000c101d0a */
[----:B------:R3:W-:Y:S04]  /*25120*/  @!P2 ST.E.128 desc[UR8][R4.64+0x100], R24 ;  /* 0x000100180400a985 */ /* 0x0007e8000c101d08 */
[----:B------:R3:W-:Y:S02]  /*25130*/  @!P1 ST.E.128 desc[UR4][R4.64+0x180], R20 ;  /* 0x0001801404009985 */ /* 0x0007e4000c101d04 */
.L_x_4869:
[----:B------:R-:W-:Y:S05]  /*25140*/  BSYNC B0 ;  /* 0x0000000000007941 */ /* 0x000fea0003800000 */
.L_x_4868:
[----:B------:R-:W-:Y:S04]  /*25150*/  BSSY B0, `(.L_x_4870) ;  /* 0x000001c000007945 */ /* 0x000fe80003800000 */
[----:B------:R-:W-:Y:S05]  /*25160*/  @P0 BRA `(.L_x_4871) ;  /* 0x0000000000680947 */ /* 0x000fea0003800000 */
[----:B-1-3--:R-:W-:Y:S01]  /*25170*/  IADD3 R20, P3, R12, 0x10, RZ ;  /* 0x000000100c147810 */ /* 0x00afe20007f7e0ff */
[----:B------:R-:W-:Y:S01]  /*25180*/  IMAD.MOV.U32 R5, RZ, RZ, R9 ;  /* 0x000000ffff057224 */ /* 0x000fe200078e0009 */
[-C--:B-----5:R-:W-:Y:S02]  /*25190*/  ISETP.GE.AND P4, PT, R6, R0.reuse, PT ;  /* 0x000000000600720c */ /* 0x0a0fe40003f86270 */
[-C--:B------:R-:W-:Y:S01]  /*251a0*/  ISETP.GE.AND P2, PT, R18, R0.reuse, PT ;  /* 0x000000001200720c */ /* 0x080fe20003f46270 */
[----:B------:R-:W-:Y:S01]  /*251b0*/  IMAD.X R4, RZ, RZ, R84, P3 ;  /* 0x000000ffff047224 */ /* 0x000fe200018e0654 */
[-C--:B------:R-:W-:Y:S02]  /*251c0*/  ISETP.GE.AND P1, PT, R13, R0.reuse, PT ;  /* 0x000000000d00720c */ /* 0x080fe40003f26270 */
[----:B------:R-:W-:Y:S01]  /*251d0*/  ISETP.GE.AND P0, PT, R19, R0, PT ;  /* 0x000000001300720c */ /* 0x000fe20003f06270 */
[----:B------:R-:W-:Y:S02]  /*251e0*/  IMAD R21, R4, R2, RZ ;  /* 0x0000000204157224 */ /* 0x000fe400078e02ff */
[----:B------:R-:W-:-:S04]  /*251f0*/  IMAD.MOV.U32 R4, RZ, RZ, R14 ;  /* 0x000000ffff047224 */ /* 0x000fc800078e000e */
[-C--:B------:R-:W-:Y:S01]  /*25200*/  IMAD.WIDE.U32 R16, R2, R20.reuse, R4 ;  /* 0x0000001402107225 */ /* 0x080fe200078e0004 */
[C---:B------:R-:W-:Y:S02]  /*25210*/  @!P4 R2UR UR12, R148.reuse ;  /* 0x00000000940cc2ca */ /* 0x040fe400000e0000 */
[----:B------:R-:W-:Y:S01]  /*25220*/  @!P4 R2UR UR13, R149 ;  /* 0x00000000950dc2ca */ /* 0x000fe200000e0000 */
        /* <DEDUP_REMOVED lines=14> */
.L_x_4871:
[----:B------:R-:W-:Y:S05]  /*25310*/  BSYNC B0 ;  /* 0x0000000000007941 */ /* 0x000fea0003800000 */
.L_x_4870:
[----:B------:R-:W-:Y:S04]  /*25320*/  BSSY B0, `(.L_x_4872) ;  /* 0x000001c000007945 */ /* 0x000fe80003800000 */
[----:B------:R-:W-:Y:S05]  /*25330*/  @P6 BRA `(.L_x_4873) ;  /* 0x0000000000686947 */ /* 0x000fea0003800000 */
[----:B-1-3--:R-:W-:Y:S01]  /*25340*/  IADD3 R20, P3, R12, 0x20, RZ ;  /* 0x000000200c147810 */ /* 0x00afe20007f7e0ff */
[----:B----4-:R-:W-:Y:S01]  /*25350*/  IMAD.MOV.U32 R5, RZ, RZ, R9 ;  /* 0x000000ffff057224 */ /* 0x010fe200078e0009 */
        /* <DEDUP_REMOVED lines=24> */
.L_x_4873:
[----:B------:R-:W-:Y:S05]  /*254e0*/  BSYNC B0 ;  /* 0x0000000000007941 */ /* 0x000fea0003800000 */
.L_x_4872:
[----:B------:R-:W-:Y:S02]  /*254f0*/  MOV R16, 0x50 ;  /* 0x0000005000107802 */ /* 0x000fe40000000f00 */
[----:B-1-34-:R-:W-:-:S03]  /*25500*/  MOV R5, 0x0 ;  /* 0x0000000000057802 */ /* 0x01afc60000000f00 */
[----:B------:R-:W-:-:S04]  /*25510*/  IMAD.MOV.U32 R4, RZ, RZ, R16 ;  /* 0x000000ffff047224 */ /* 0x000fc800078e0010 */
[----:B--2--5:R-:W-:Y:S05]  /*25520*/  @P5 RET.REL.NODEC R4 `(_ZN5flash24flash_fwd_splitkv_kernelI23Flash_fwd_kernel_traitsILi256ELi64ELi64ELi4ELb0ELb0EN7cutlass10bfloat16_tE19Flash_kernel_traitsILi256ELi64ELi64ELi4ES3_EELb0ELb0ELb1ELb0ELb0ELb0ELb0ELb1EEEvNS_16Flash_fwd_paramsE) ;  /* 0xfffffda804b45950 */ /* 0x024fea0003c3ffff */
[----:B------:R-:W-:Y:S01]  /*25530*/  IADD3 R7, P0, R12, 0x30, RZ ;  /* 0x000000300c077810 */ /* 0x000fe20007f1e0ff */
[----:B------:R-:W-:Y:S01]  /*25540*/  IMAD.MOV.U32 R5, RZ, RZ, R9 ;  /* 0x000000ffff057224 */ /* 0x000fe200078e0009 */
[-C--:B------:R-:W-:Y:S02]  /*25550*/  ISETP.GE.AND P3, PT, R6, R0.reuse, PT ;  /* 0x000000000600720c */ /* 0x080fe40003f66270 */
[-C--:B------:R-:W-:Y:S01]  /*25560*/  ISETP.GE.AND P2, PT, R18, R0.reuse, PT ;  /* 0x000000001200720c */ /* 0x080fe20003f46270 */
[----:B------:R-:W-:Y:S01]  /*25570*/  IMAD.X R4, RZ, RZ, R84, P0 ;  /* 0x000000ffff047224 */ /* 0x000fe200000e0654 */
[-C--:B------:R-:W-:Y:S02]  /*25580*/  ISETP.GE.AND P1, PT, R13, R0.reuse, PT ;  /* 0x000000000d00720c */ /* 0x080fe40003f26270 */
[----:B------:R-:W-:Y:S01]  /*25590*/  ISETP.GE.AND P0, PT, R19, R0, PT ;  /* 0x000000001300720c */ /* 0x000fe20003f06270 */
[----:B------:R-:W-:Y:S02]  /*255a0*/  IMAD R6, R4, R2, RZ ;  /* 0x0000000204067224 */ /* 0x000fe400078e02ff */
[----:B------:R-:W-:-:S02]  /*255b0*/  IMAD.MOV.U32 R4, RZ, RZ, R14 ;  /* 0x000000ffff047224 */ /* 0x000fc400078e000e */
[-C--:B------:R-:W-:Y:S02]  /*255c0*/  IMAD R3, R3, R7.reuse, R6 ;  /* 0x0000000703037224 */ /* 0x080fe400078e0206 */
[----:B------:R-:W-:Y:S01]  /*255d0*/  IMAD.WIDE.U32 R4, R2, R7, R4 ;  /* 0x0000000702047225 */ /* 0x000fe200078e0004 */
[C---:B------:R-:W-:Y:S02]  /*255e0*/  @!P3 R2UR UR10, R148.reuse ;  /* 0x00000000940ab2ca */ /* 0x040fe400000e0000 */
[----:B------:R-:W-:Y:S01]  /*255f0*/  @!P3 R2UR UR11, R149 ;  /* 0x00000000950bb2ca */ /* 0x000fe200000e0000 */
[----:B------:R-:W-:Y:S01]  /*25600*/  IMAD.IADD R3, R5, 0x1, R3 ;  /* 0x0000000105037824 */ /* 0x000fe200078e0203 */
[C---:B------:R-:W-:Y:S01]  /*25610*/  @!P2 R2UR UR8, R148.reuse ;  /* 0x000000009408a2ca */ /* 0x040fe200000e0000 */
[----:B------:R-:W-:Y:S01]  /*25620*/  IMAD.MOV.U32 R5, RZ, RZ, 0x0 ;  /* 0x00000000ff057424 */ /* 0x000fe200078e00ff */
[----:B------:R-:W-:Y:S02]  /*25630*/  @!P2 R2UR UR9, R149 ;  /* 0x000000009509a2ca */ /* 0x000fe400000e0000 */
[----:B------:R-:W-:-:S02]  /*25640*/  @!P1 R2UR UR4, R148 ;  /* 0x00000000940492ca */ /* 0x000fc400000e0000 */
[----:B------:R-:W-:Y:S02]  /*25650*/  @!P1 R2UR UR5, R149 ;  /* 0x00000000950592ca */ /* 0x000fe400000e0000 */
[----:B------:R-:W-:-:S04]  /*25660*/  LEA R2, P4, R4, R10, 0x1 ;  /* 0x0000000a04027211 */ /* 0x000fc800078808ff */
[----:B------:R-:W-:Y:S01]  /*25670*/  LEA.HI.X R3, R4, R11, R3, 0x1, P4 ;  /* 0x0000000b04037211 */ /* 0x000fe200020f0c03 */
[----:B------:R-:W-:-:S04]  /*25680*/  IMAD.MOV.U32 R4, RZ, RZ, R16 ;  /* 0x000000ffff047224 */ /* 0x000fc800078e0010 */
[----:B------:R-:W-:Y:S04]  /*25690*/  @!P3 ST.E.128 desc[UR10][R2.64], R80 ;  /* 0x000000500200b985 */ /* 0x000fe8000c101d0a */
[----:B------:R-:W-:Y:S04]  /*256a0*/  @!P2 ST.E.128 desc[UR8][R2.64+0x80], R76 ;  /* 0x0000804c0200a985 */ /* 0x000fe8000c101d08 */
[----:B------:R1:W-:Y:S02]  /*256b0*/  @!P1 ST.E.128 desc[UR4][R2.64+0x100], R72 ;  /* 0x0001004802009985 */ /* 0x0003e4000c101d04 */
[----:B-1----:R-:W-:Y:S05]  /*256c0*/  @P0 RET.REL.NODEC R4 `(_ZN5flash24flash_fwd_splitkv_kernelI23Flash_fwd_kernel_traitsILi256ELi64ELi64ELi4ELb0ELb0EN7cutlass10bfloat16_tE19Flash_kernel_traitsILi256ELi64ELi64ELi4ES3_EELb0ELb0ELb1ELb0ELb0ELb0ELb0ELb1EEEvNS_16Flash_fwd_paramsE) ;  /* 0xfffffda8044c0950 */ /* 0x002fea0003c3ffff */
[----:B------:R-:W-:Y:S02]  /*256d0*/  R2UR UR4, R148 ;  /* 0x00000000940472ca */ /* 0x000fe400000e0000 */
[----:B------:R-:W-:-:S13]  /*256e0*/  R2UR UR5, R149 ;  /* 0x00000000950572ca */ /* 0x000fda00000e0000 */
[----:B------:R1:W-:Y:S02]  /*256f0*/  ST.E.128 desc[UR4][R2.64+0x180], R68 ;  /* 0x0001804402007985 */ /* 0x0003e4000c101d04 */
[----:B-1----:R-:W-:Y:S02]  /*25700*/  IMAD.MOV.U32 R2, RZ, RZ, R16 ;  /* 0x000000ffff027224 */ /* 0x002fe400078e0010 */
[----:B------:R-:W-:-:S04]  /*25710*/  IMAD.MOV.U32 R3, RZ, RZ, 0x0 ;  /* 0x00000000ff037424 */ /* 0x000fc800078e00ff */
[----:B------:R-:W-:Y:S05]  /*25720*/  RET.REL.NODEC R2 `(_ZN5flash24flash_fwd_splitkv_kernelI23Flash_fwd_kernel_traitsILi256ELi64ELi64ELi4ELb0ELb0EN7cutlass10bfloat16_tE19Flash_kernel_traitsILi256ELi64ELi64ELi4ES3_EELb0ELb0ELb1ELb0ELb0ELb0ELb0ELb1EEEvNS_16Flash_fwd_paramsE) ;  /* 0xfffffda802347950 */ /* 0x000fea0003c3ffff */
.L_x_4862:
[----:B------:R-:W-:Y:S01]  /*25730*/  IMAD.MOV.U32 R0, RZ, RZ, 0x2 ;  /* 0x00000002ff007424 */ /* 0x000fe200078e00ff */
[----:B------:R-:W-:Y:S01]  /*25740*/  MOV R2, R246 ;  /* 0x000000f600027202 */ /* 0x000fe20000000f00 */
[----:B------:R-:W-:Y:S01]  /*25750*/  IMAD.MOV.U32 R4, RZ, RZ, -0x1 ;  /* 0xffffffffff047424 */ /* 0x000fe200078e00ff */
[----:B------:R-:W-:-:S07]  /*25760*/  MOV R3, 0x1f ;  /* 0x0000001f00037802 */ /* 0x000fce0000000f00 */
[----:B-1---5:R-:W-:Y:S05]  /*25770*/  WARPSYNC.COLLECTIVE R4, `(.L_x_4874) ;  /* 0x0000000004087348 */ /* 0x022fea0003c00000 */
[----:B------:R2:W3:Y:S02]  /*25780*/  SHFL.BFLY P0, R0, R2, R0, R3 ;  /* 0x0c00000002007389 */ /* 0x0004e40000000003 */
[----:B-123-5:R-:W-:Y:S01]  /*25790*/  ENDCOLLECTIVE ;  /* 0x000000000000791b */ /* 0x02efe20003800000 */
.L_x_4874:
[----:B------:R-:W-:Y:S02]  /*257a0*/  MOV R5, R0 ;  /* 0x0000000000057202 */ /* 0x000fe40000000f00 */
[----:B------:R-:W-:-:S03]  /*257b0*/  MOV R0, 0x1 ;  /* 0x0000000100007802 */ /* 0x000fc60000000f00 */
[----:B------:R-:W-:-:S04]  /*257c0*/  FADD.FTZ R5, R5, R246 ;  /* 0x000000f605057221 */ /* 0x000fc80000010000 */
[----:B------:R-:W-:-:S07]  /*257d0*/  IMAD.MOV.U32 R2, RZ, RZ, R5 ;  /* 0x000000ffff027224 */ /* 0x000fce00078e0005 */
[----:B------:R-:W-:Y:S05]  /*257e0*/  WARPSYNC.COLLECTIVE R4, `(.L_x_4875) ;  /* 0x0000000004087348 */ /* 0x000fea0003c00000 */
[----:B------:R1:W2:Y:S02]  /*257f0*/  SHFL.BFLY P0, R0, R2, R0, R3 ;  /* 0x0c00000002007389 */ /* 0x0002a40000000003 */
[----:B-12---:R-:W-:Y:S01]  /*25800*/  ENDCOLLECTIVE ;  /* 0x000000000000791b */ /* 0x006fe20003800000 */
.L_x_4875:
[----:B------:R-:W-:Y:S01]  /*25810*/  IMAD.MOV.U32 R6, RZ, RZ, R0 ;  /* 0x000000ffff067224 */ /* 0x000fe200078e0000 */
[----:B------:R-:W-:Y:S02]  /*25820*/  MOV R0, 0x2 ;  /* 0x0000000200007802 */ /* 0x000fe40000000f00 */
[----:B------:R-:W-:Y:S01]  /*25830*/  MOV R2, R248 ;  /* 0x000000f800027202 */ /* 0x000fe20000000f00 */
[----:B------:R-:W-:-:S07]  /*25840*/  FADD.FTZ R152, R5, R6 ;  /* 0x0000000605987221 */ /* 0x000fce0000010000 */
[----:B------:R-:W-:Y:S05]  /*25850*/  WARPSYNC.COLLECTIVE R4, `(.L_x_4876) ;  /* 0x0000000004087348 */ /* 0x000fea0003c00000 */
[----:B------:R1:W2:Y:S02]  /*25860*/  SHFL.BFLY P0, R0, R2, R0, R3 ;  /* 0x0c00000002007389 */ /* 0x0002a40000000003 */
[----:B-12---:R-:W-:Y:S01]  /*25870*/  ENDCOLLECTIVE ;  /* 0x000000000000791b */ /* 0x006fe20003800000 */
.L_x_4876:
[----:B------:R-:W-:Y:S01]  /*25880*/  IMAD.MOV.U32 R2, RZ, RZ, R0 ;  /* 0x000000ffff027224 */ /* 0x000fe200078e0000 */
[----:B------:R-:W-:-:S03]  /*25890*/  MOV R0, 0x1 ;  /* 0x0000000100007802 */ /* 0x000fc60000000f00 */
[----:B------:R-:W-:-:S07]  /*258a0*/  FADD.FTZ R2, R2, R248 ;  /* 0x000000f802027221 */ /* 0x000fce0000010000 */
[----:B------:R-:W-:Y:S05]  /*258b0*/  WARPSYNC.COLLECTIVE R4, `(.L_x_4877) ;  /* 0x0000000004087348 */ /* 0x000fea0003c00000 */
[----:B------:R1:W2:Y:S02]  /*258c0*/  SHFL.BFLY P0, R0, R2, R0, R3 ;  /* 0x0c00000002007389 */ /* 0x0002a40000000003 */
[----:B-12---:R-:W-:Y:S01]  /*258d0*/  ENDCOLLECTIVE ;  /* 0x000000000000791b */ /* 0x006fe20003800000 */
.L_x_4877:
[----:B------:R-:W-:Y:S01]  /*258e0*/  MOV R3, R0 ;  /* 0x0000000000037202 */ /* 0x000fe20000000f00 */
[----:B------:R-:W-:Y:S06]  /*258f0*/  BRA `(.L_x_4878) ;  /* 0xffffffd800987947 */ /* 0x000fec000383ffff */
.L_x_4879:
        /* <DEDUP_REMOVED lines=16> */
.L_x_9010:


//--------------------- .text._ZN5flash24flash_fwd_splitkv_kernelI23Flash_fwd_kernel_traitsILi256ELi64ELi64ELi4ELb0ELb0EN7cutlass10bfloat16_tE19Flash_kernel_traitsILi256ELi64ELi64ELi4ES3_EELb0ELb0ELb1ELb0ELb0ELb1ELb0ELb1EEEvNS_16Flash_fwd_paramsE --------------------------
	.section	.text._ZN5flash24flash_fwd_splitkv_kernelI23Flash_fwd_kernel_traitsILi256ELi64ELi64ELi4ELb0ELb0EN7cutlass10bfloat16_tE19Flash_kernel_traitsILi256ELi64ELi64ELi4ES3_EELb0ELb0ELb1ELb0ELb0ELb1ELb0ELb1EEEvNS_16Flash_fwd_paramsE,"ax",@progbits
	.align	128
        .global         _ZN5flash24flash_fwd_splitkv_kernelI23Flash_fwd_kernel_traitsILi256ELi64ELi64ELi4ELb0ELb0EN7cutlass10bfloat16_tE19Flash_kernel_traitsILi256ELi64ELi64ELi4ES3_EELb0ELb0ELb1ELb0ELb0ELb1ELb0ELb1EEEvNS_16Flash_fwd_paramsE
        .type           _ZN5flash24flash_fwd_splitkv_kernelI23Flash_fwd_kernel_traitsILi256ELi64ELi64ELi4ELb0ELb0EN7cutlass10bfloat16_tE19Flash_kernel_traitsILi256ELi64ELi64ELi4ES3_EELb0ELb0ELb1ELb0ELb0ELb1ELb0ELb1EEEvNS_16Flash_fwd_paramsE,@function
        .size           _ZN5flash24flash_fwd_splitkv_kernelI23Flash_fwd_kernel_traitsILi256ELi64ELi64ELi4ELb0ELb0EN7cutlass10bfloat16_tE19Flash_kernel_traitsILi256ELi64ELi64ELi4ES3_EELb0ELb0ELb1ELb0ELb0ELb1ELb0ELb1EEEvNS_16Flash_fwd_paramsE,(.L_x_9011 - _ZN5flash24flash_fwd_splitkv_kernelI23Flash_fwd_kernel_traitsILi256ELi64ELi64ELi4ELb0ELb0EN7cutlass10bfloat16_tE19Flash_kernel_traitsILi256ELi64ELi64ELi4ES3_EELb0ELb0ELb1ELb0ELb0ELb1ELb0ELb1EEEvNS_16Flash_fwd_paramsE)
        .other          _ZN5flash24flash_fwd_splitkv_kernelI23Flash_fwd_kernel_traitsILi256ELi64ELi64ELi4ELb0ELb0EN7cutlass10bfloat16_tE19Flash_kernel_traitsILi256ELi64ELi64ELi4ES3_EELb0ELb0ELb1ELb0ELb0ELb1ELb0ELb1EEEvNS_16Flash_fwd_paramsE,@"STO_CUDA_ENTRY STV_DEFAULT"
_ZN5flash24flash_fwd_splitkv_kernelI23Flash_fwd_kernel_traitsILi256ELi64ELi64ELi4ELb0ELb0EN7cutlass10bfloat16_tE19Flash_kernel_traitsILi256ELi64ELi64ELi4ES3_EELb0ELb0ELb1ELb0ELb0ELb1ELb0ELb1EEEvNS_16Flash_fwd_paramsE:
.text._ZN5flash24flash_fwd_splitkv_kernelI23Flash_fwd_kernel_traitsILi256ELi64ELi64ELi4ELb0ELb0EN7cutlass10bfloat16_tE19Flash_kernel_traitsILi256ELi64ELi64ELi4ES3_EELb0ELb0ELb1ELb0ELb0ELb1ELb0ELb1EEEvNS_16Flash_fwd_paramsE:
[----:B------:R-:W1:Y:S08]  /*0000*/  LDC R1, c[0x0][0x28] ;  /* 0x00000a00ff017b82 */ /* 0x000e700000000800 */
[----:B------:R-:W2:Y:S01]  /*0010*/  LDC.64 R30, c[0x0][0x198] ;  /* 0x00006600ff1e7b82 */ /* 0x000ea20000000a00 */
[----:B------:R-:W-:Y:S01]  /*0020*/  BSSY B4, `(.L_x_4880) ;  /* 0x0000003000047945 */ /* 0x000fe20003800000 */
[----:B-1----:R-:W-:-:S06]  /*0030*/  IADD3 R1, R1, -0x48, RZ ;  /* 0xffffffb801017810 */ /* 0x002fcc0007ffe0ff */
[----:B--2---:R-:W-:Y:S05]  /*0040*/  CALL.REL.NOINC `($_ZN5flash24flash_fwd_splitkv_kernelI23Flash_fwd_kernel_traitsILi256ELi64ELi64ELi4ELb0ELb0EN7cutlass10bfloat16_tE19Flash_kernel_traitsILi256ELi64ELi64ELi4ES3_EELb0ELb0ELb1ELb0ELb0ELb1ELb0ELb1EEEvNS_16Flash_fwd_paramsE$_ZN5flash30compute_attn_1rowblock_splitkvI23Flash_fwd_kernel_traitsILi256ELi64ELi64ELi4ELb0ELb0EN7cutlass10bfloat16_tE19Flash_kernel_traitsILi256ELi64ELi64ELi4ES3_EELb0ELb0ELb1ELb0ELb0ELb1ELb0ELb1ENS_16Flash_fwd_paramsEEEvRKT8_iiiii) ;  /* 0x0000000000087944 */ /* 0x004fea0003c00000 */
[----:B------:R-:W-:Y:S05]  /*0050*/  BSYNC B4 ;  /* 0x0000000000047941 */ /* 0x000fea0003800000 */
.L_x_4880:
[----:B------:R-:W-:Y:S05]  /*0060*/  EXIT ;  /* 0x000000000000794d */ /* 0x000fea0003800000 */
        .type           $_ZN5flash24flash_fwd_splitkv_kernelI23Flash_fwd_kernel_traitsILi256ELi64ELi64ELi4ELb0ELb0EN7cutlass10bfloat16_tE19Flash_kernel_traitsILi256ELi64ELi64ELi4ES3_EELb0ELb0ELb1ELb0ELb0ELb1ELb0ELb1EEEvNS_16Flash_fwd_paramsE$_ZN5flash30compute_attn_1rowblock_splitkvI23Flash_fwd_kernel_traitsILi256ELi64ELi64ELi4ELb0ELb0EN7cutlass10bfloat16_tE19Flash_kernel_traitsILi256ELi64ELi64ELi4ES3_EELb0ELb0ELb1ELb0ELb0ELb1ELb0ELb1ENS_16Flash_fwd_paramsEEEvRKT8_iiiii,@function
        .size           $_ZN5flash24flash_fwd_splitkv_kernelI23Flash_fwd_kernel_traitsILi256ELi64ELi64ELi4ELb0ELb0EN7cutlass10bfloat16_tE19Flash_kernel_traitsILi256ELi64ELi64ELi4ES3_EELb0ELb0ELb1ELb0ELb0ELb1ELb0ELb1EEEvNS_16Flash_fwd_paramsE$_ZN5flash30compute_attn_1rowblock_splitkvI23Flash_fwd_kernel_traitsILi256ELi64ELi64ELi4ELb0ELb0EN7cutlass10bfloat16_tE19Flash_kernel_traitsILi256ELi64ELi64ELi4ES3_EELb0ELb0ELb1ELb0ELb0ELb1ELb0ELb1ENS_16Flash_fwd_paramsEEEvRKT8_iiiii,(.L_x_9011 - $_ZN5flash24flash_fwd_splitkv_kernelI23Flash_fwd_kernel_traitsILi256ELi64ELi64ELi4ELb0ELb0EN7cutlass10bfloat16_tE19Flash_kernel_traitsILi256ELi64ELi64ELi4ES3_EELb0ELb0ELb1ELb0ELb0ELb1ELb0ELb1EEEvNS_16Flash_fwd_paramsE$_ZN5flash30compute_attn_1rowblock_splitkvI23Flash_fwd_kernel_traitsILi256ELi64ELi64ELi4ELb0ELb0EN7cutlass10bfloat16_tE19Flash_kernel_traitsILi256ELi64ELi64ELi4ES3_EELb0ELb0ELb1ELb0ELb0ELb1ELb0ELb1ENS_16Flash_fwd_paramsEEEvRKT8_iiiii)
$_ZN5flash24flash_fwd_splitkv_kernelI23Flash_fwd_kernel_traitsILi256ELi64ELi64ELi4ELb0ELb0EN7cutlass10bfloat16_tE19Flash_kernel_traitsILi256ELi64ELi64ELi4ES3_EELb0ELb0ELb1ELb0ELb0ELb1ELb0ELb1EEEvNS_16Flash_fwd_paramsE$_ZN5flash30compute_attn_1rowblock_splitkvI23Flash_fwd_kernel_traitsILi256ELi64ELi64ELi4ELb0ELb0EN7cutlass10bfloat16_tE19Flash_kernel_traitsILi256ELi64ELi64ELi4ES3_EELb0ELb0ELb1ELb0ELb0ELb1ELb0ELb1ENS_16Flash_fwd_paramsEEEvRKT8_iiiii:
        /* <DEDUP_REMOVED lines=31> */
.L_x_4882:
[----:B------:R-:W-:Y:S05]  /*0260*/  BSYNC B0 ;  /* 0x0000000000007941 */ /* 0x000fea0003800000 */
.L_x_4881:
        /* <DEDUP_REMOVED lines=8> */
.L_x_4884:
[----:B------:R3:W5:Y:S02]  /*02f0*/  LD.E R0, desc[UR6][R30.64+0xb8] ;  /* 0x0000b8061e007980 */ /* 0x000764000c101900 */
.L_x_4885:
[----:B------:R-:W-:Y:S05]  /*0300*/  BSYNC B0 ;  /* 0x0000000000007941 */ /* 0x000fea0003800000 */
.L_x_4883:
        /* <DEDUP_REMOVED lines=10> */
.L_x_4887:
[----:B------:R-:W2:Y:S01]  /*03b0*/  LD.E.64 R2, desc[UR6][R30.64+0x108] ;  /* 0x000108061e027980 */ /* 0x000ea2000c101b00 */
[----:B------:R-:W-:Y:S01]  /*03c0*/  BSSY B0, `(.L_x_4889) ;  /* 0x0000006000007945 */ /* 0x000fe20003800000 */
[----:B------:R-:W-:Y:S01]  /*03d0*/  IMAD.MOV.U32 R0, RZ, RZ, RZ ;  /* 0x000000ffff007224 */ /* 0x000fe200078e00ff */
[----:B--2---:R-:W-:-:S04]  /*03e0*/  ISETP.NE.U32.AND P0, PT, R2, RZ, PT ;  /* 0x000000ff0200720c */ /* 0x004fc80003f05070 */
[----:B------:R-:W-:-:S13]  /*03f0*/  ISETP.NE.AND.EX P0, PT, R3, RZ, PT, P0 ;  /* 0x000000ff0300720c */ /* 0x000fda0003f05300 */
[----:B------:R-:W-:Y:S05]  /*0400*/  @!P0 BRA `(.L_x_4890) ;  /* 0x0000000000048947 */ /* 0x000fea0003800000 */
[----:B------:R2:W5:Y:S02]  /*0410*/  LD.E R0, desc[UR6][R30.64+0xbc] ;  /* 0x0000bc061e007980 */ /* 0x000564000c101900 */
.L_x_4890:
[----:B------:R-:W-:Y:S05]  /*0420*/  BSYNC B0 ;  /* 0x0000000000007941 */ /* 0x000fea0003800000 */
.L_x_4889:
[----:B-----5:R-:W-:Y:S02]  /*0430*/  IADD3 R208, R140, R0, RZ ;  /* 0x000000008cd07210 */ /* 0x020fe40007ffe0ff */
.L_x_4888:
[----:B------:R-:W-:Y:S05]  /*0440*/  BSYNC B1 ;  /* 0x0000000000017941 */ /* 0x000fea0003800000 */
.L_x_4886:
[----:B------:R-:W4:Y:S01]  /*0450*/  S2R R28, SR_CTAID.X ;  /* 0x00000000001c7919 */ /* 0x000f220000002500 */
[----:B------:R-:W-:Y:S01]  /*0460*/  MOV R29, 0x50 ;  /* 0x00000050001d7802 */ /* 0x000fe20000000f00 */
[----:B------:R-:W-:-:S03]  /*0470*/  IMAD.MOV.U32 R3, RZ, RZ, 0x0 ;  /* 0x00000000ff037424 */ /* 0x000fc600078e00ff */
[----:B------:R-:W-:Y:S01]  /*0480*/  MOV R2, R29 ;  /* 0x0000001d00027202 */ /* 0x000fe20000000f00 */
[----:B----4-:R-:W-:-:S05]  /*0490*/  IMAD.SHL.U32 R189, R28, 0x40, RZ ;  /* 0x000000401cbd7824 */ /* 0x010fca00078e00ff */
[----:B------:R-:W-:-:S13]  /*04a0*/  ISETP.GT.AND P0, PT, R19, R189, PT ;  /* 0x000000bd1300720c */ /* 0x000fda0003f04270 */
[----:B-123--:R-:W-:Y:S05]  /*04b0*/  @!P0 RET.REL.NODEC R2 `(_ZN5flash24flash_fwd_splitkv_kernelI23Flash_fwd_kernel_traitsILi256ELi64ELi64ELi4ELb0ELb0EN7cutlass10bfloat16_tE19Flash_kernel_traitsILi256ELi64ELi64ELi4ES3_EELb0ELb0ELb1ELb0ELb0ELb1ELb0ELb1EEEvNS_16Flash_fwd_paramsE) ;  /* 0xfffffff802d08950 */ /* 0x00efea0003c3ffff */
        /* <DEDUP_REMOVED lines=78> */
.L_x_4893:
[----:B------:R-:W-:Y:S05]  /*09a0*/  BSYNC B0 ;  /* 0x0000000000007941 */ /* 0x000fea0003800000 */
.L_x_4892:
        /* <DEDUP_REMOVED lines=21> */
.L_x_4895:
[----:B------:R-:W-:Y:S05]  /*0b00*/  BSYNC B0 ;  /* 0x0000000000007941 */ /* 0x000fea0003800000 */
.L_x_4894:
        /* <DEDUP_REMOVED lines=23> */
.L_x_4897:
[----:B------:R-:W-:Y:S05]  /*0c80*/  BSYNC B0 ;  /* 0x0000000000007941 */ /* 0x000fea0003800000 */
.L_x_4896:
        /* <DEDUP_REMOVED lines=31> */
.L_x_4899:
[----:B------:R-:W-:Y:S05]  /*0e80*/  BSYNC B0 ;  /* 0x0000000000007941 */ /* 0x000fea0003800000 */
.L_x_4898:
[----:B-1----:R-:W-:Y:S01]  /*0e90*/  MOV R2, R29 ;  /* 0x0000001d00027202 */ /* 0x002fe20000000f00 */
[----:B------:R-:W-:Y:S01]  /*0ea0*/  @!P6 ST.E desc[UR6][R6.64], R15 ;  /* 0x0000000f0600e985 */ /* 0x000fe2000c101906 */
[----:B------:R-:W-:-:S03]  /*0eb0*/  MOV R3, 0x0 ;  /* 0x0000000000037802 */ /* 0x000fc60000000f00 */
[----:B------:R-:W-:Y:S04]  /*0ec0*/  @!P5 ST.E desc[UR6][R6.64+0x40], R14 ;  /* 0x0000400e0600d985 */ /* 0x000fe8000c101906 */
[----:B------:R1:W-:Y:S02]  /*0ed0*/  @!P4 ST.E desc[UR6][R6.64+0x80], R9 ;  /* 0x000080090600c985 */ /* 0x0003e4000c101906 */
[----:B-1----:R-:W-:Y:S05]  /*0ee0*/  @P3 RET.REL.NODEC R2 `(_ZN5flash24flash_fwd_splitkv_kernelI23Flash_fwd_kernel_traitsILi256ELi64ELi64ELi4ELb0ELb0EN7cutlass10bfloat16_tE19Flash_kernel_traitsILi256ELi64ELi64ELi4ES3_EELb0ELb0ELb1ELb0ELb0ELb1ELb0ELb1EEEvNS_16Flash_fwd_paramsE) ;  /* 0xfffffff002443950 */ /* 0x002fea0003c3ffff */
[----:B------:R-:W-:Y:S02]  /*0ef0*/  MOV R0, 0x7f800000 ;  /* 0x7f80000000007802 */ /* 0x000fe40000000f00 */
[----:B------:R-:W-:Y:S02]  /*0f00*/  MOV R2, R29 ;  /* 0x0000001d00027202 */ /* 0x000fe40000000f00 */
[----:B------:R-:W-:Y:S01]  /*0f10*/  MOV R3, 0x0 ;  /* 0x0000000000037802 */ /* 0x000fe20000000f00 */
[----:B------:R1:W-:Y:S03]  /*0f20*/  ST.E desc[UR6][R6.64+0xc0], R0 ;  /* 0x0000c00006007985 */ /* 0x0003e6000c101906 */
[----:B-1----:R-:W-:Y:S05]  /*0f30*/  RET.REL.NODEC R2 `(_ZN5flash24flash_fwd_splitkv_kernelI23Flash_fwd_kernel_traitsILi256ELi64ELi64ELi4ELb0ELb0EN7cutlass10bfloat16_tE19Flash_kernel_traitsILi256ELi64ELi64ELi4ES3_EELb0ELb0ELb1ELb0ELb0ELb1ELb0ELb1EEEvNS_16Flash_fwd_paramsE) ;  /* 0xfffffff002307950 */ /* 0x002fea0003c3ffff */
.L_x_4891:
        /* <DEDUP_REMOVED lines=116> */
.L_x_4901:
        /* <DEDUP_REMOVED lines=82> */
.L_x_4902:
[----:B------:R-:W-:Y:S05]  /*1ba0*/  BSYNC B0 ;  /* 0x0000000000007941 */ /* 0x000fea0003800000 */
.L_x_4900:
        /* <DEDUP_REMOVED lines=62> */
[C---:B------:R-:W-:Y:S01]  /*1f90*/  SHF.L.U64.HI R252, R120.reuse, 0x4, R121 ;  /* 0x0000000478fc7819 */ /* 0x040fe20000010279 */
[----:B------:R-:W-:Y:S01]  /*1fa0*/  IMAD.SHL.U32 R170, R169, 0x4, RZ ;  /* 0x00000004a9aa7824 */ /* 0x000fe200078e00ff */
[----:B------:R-:W-:Y:S02]  /*1fb0*/  SHF.L.U32 R248, R120, 0x4, RZ ;  /* 0x0000000478f87819 */ /* 0x000fe400000006ff */
        /* <DEDUP_REMOVED lines=30> */
[C---:B------:R-:W-:Y:S01]  /*21a0*/  IMAD R10, R4.reuse, R153, R0 ;  /* 0x00000099040a7224 */ /* 0x040fe200078e0200 */
[----:B------:R-:W-:Y:S01]  /*21b0*/  SHF.R.S32.HI R0, RZ, 0x1f, R140 ;  /* 0x0000001fff007819 */ /* 0x000fe2000001148c */
[----:B------:R-:W-:-:S03]  /*21c0*/  IMAD.WIDE.U32 R138, R4, R152, R2 ;  /* 0x00000098048a7225 */ /* 0x000fc600078e0002 */
[----:B------:R-:W-:Y:S01]  /*21d0*/  LEA.HI R0, R0, R140, RZ, 0x6 ;  /* 0x0000008c00007211 */ /* 0x000fe200078f30ff */
[C---:B------:R-:W-:Y:S01]  /*21e0*/  IMAD.SHL.U32 R2, R164.reuse, 0x10, RZ ;  /* 0x00000010a4027824 */ /* 0x040fe200078e00ff */
[----:B------:R-:W-:Y:S02]  /*21f0*/  ISETP.GE.AND P0, PT, R23, R154, PT ;  /* 0x0000009a1700720c */ /* 0x000fe40003f06270 */
[----:B------:R-:W-:Y:S02]  /*2200*/  SHF.R.S32.HI R0, RZ, 0x6, R0 ;  /* 0x00000006ff007819 */ /* 0x000fe40000011400 */
[----:B------:R-:W-:Y:S01]  /*2210*/  SEL R5, RZ, 0x8, P0 ;  /* 0x00000008ff057807 */ /* 0x000fe20000000000 */
[----:B------:R1:W-:Y:S01]  /*2220*/  STL [R1], R2 ;  /* 0x0000000201007387 */ /* 0x0003e20000100800 */
[----:B------:R-:W-:Y:S02]  /*2230*/  SHF.L.U64.HI R3, R164, 0x4, R165 ;  /* 0x00000004a4037819 */ /* 0x000fe400000102a5 */
[----:B------:R-:W-:Y:S01]  /*2240*/  VIMNMX R126, RZ, R0, !PT ;  /* 0x00000000ff7e7248 */ /* 0x000fe20007fe0100 */
[----:B------:R-:W-:Y:S01]  /*2250*/  @!P4 IMAD.MOV.U32 R35, RZ, RZ, RZ ;  /* 0x000000ffff23c224 */ /* 0x000fe200078e00ff */
[----:B------:R-:W-:Y:S01]  /*2260*/  ISETP.GE.AND P1, PT, R19, R154, PT ;  /* 0x0000009a1300720c */ /* 0x000fe20003f26270 */
[----:B------:R2:W-:Y:S01]  /*2270*/  STL [R1+0x8], R3 ;  /* 0x0000080301007387 */ /* 0x0005e20000100800 */
[----:B------:R-:W-:Y:S01]  /*2280*/  ISETP.GT.AND P4, PT, R36, R126, PT ;  /* 0x0000007e2400720c */ /* 0x000fe20003f84270 */
[----:B------:R-:W-:-:S02]  /*2290*/  IMAD R4, R121, R118, RZ ;  /* 0x0000007679047224 */ /* 0x000fc400078e02ff */
[----:B------:R-:W-:Y:S01]  /*22a0*/  IMAD R0, R165, R118, RZ ;  /* 0x00000076a5007224 */ /* 0x000fe200078e02ff */
[----:B------:R-:W-:Y:S01]  /*22b0*/  SEL R6, RZ, 0x4, P1 ;  /* 0x00000004ff067807 */ /* 0x000fe20000800000 */
[C---:B------:R-:W-:Y:S02]  /*22c0*/  IMAD R4, R119.reuse, R120, R4 ;  /* 0x0000007877047224 */ /* 0x040fe400078e0204 */
[----:B------:R-:W-:Y:S01]  /*22d0*/  IMAD R0, R119, R164, R0 ;  /* 0x000000a477007224 */ /* 0x000fe200078e0200 */
[----:B-1----:R-:W-:-:S05]  /*22e0*/  IADD3 R2, P0, R20, R24, RZ ;  /* 0x0000001814027210 */ /* 0x002fca0007f1e0ff */
[----:B--2---:R-:W-:Y:S02]  /*22f0*/  IMAD.X R3, R21, 0x1, R25, P0 ;  /* 0x0000000115037824 */ /* 0x004fe400000e0619 */
[----:B------:R-:W-:Y:S01]  /*2300*/  IMAD.WIDE.U32 R176, R118, R120, R2 ;  /* 0x0000007876b07225 */ /* 0x000fe200078e0002 */
[----:B------:R-:W-:Y:S02]  /*2310*/  LOP3.LUT R246, R5, R7, R6, 0xfe, !PT ;  /* 0x0000000705f67212 */ /* 0x000fe400078efe06 */
[----:B------:R-:W-:Y:S01]  /*2320*/  LEA.HI R5, R26, R188, RZ, 0x5 ;  /* 0x000000bc1a057211 */ /* 0x000fe200078f28ff */
[----:B------:R-:W-:Y:S01]  /*2330*/  IMAD.IADD R175, R177, 0x1, R4 ;  /* 0x00000001b1af7824 */ /* 0x000fe200078e0204 */
[----:B------:R-:W-:Y:S01]  /*2340*/  LEA R247, P1, R176, R160, 0x1 ;  /* 0x000000a0b0f77211 */ /* 0x000fe200078208ff */
[----:B------:R-:W-:Y:S01]  /*2350*/  IMAD.IADD R171, R173, 0x1, R0 ;  /* 0x00000001adab7824 */ /* 0x000fe200078e0200 */
[----:B------:R-:W-:Y:S01]  /*2360*/  LEA R245, P0, R172, R162, 0x1 ;  /* 0x000000a2acf57211 */ /* 0x000fe200078008ff */
[----:B------:R-:W-:Y:S01]  /*2370*/  IMAD.IADD R155, R139, 0x1, R10 ;  /* 0x000000018b9b7824 */ /* 0x000fe200078e020a */
[----:B------:R-:W-:-:S02]  /*2380*/  SHF.R.S32.HI R187, RZ, 0x5, R5 ;  /* 0x00000005ffbb7819 */ /* 0x000fc40000011405 */
[----:B------:R-:W-:Y:S02]  /*2390*/  LEA.HI.X R249, R176, R161, R175, 0x1, P1 ;  /* 0x000000a1b0f97211 */ /* 0x000fe400008f0caf */
        /* <DEDUP_REMOVED lines=92> */
[----:B------:R-:W-:Y:S02]  /*2960*/  IADD3.X R105, RZ, R252, RZ, P2, !PT ;  /* 0x000000fcff697210 */ /* 0x000fe400017fe4ff */
[----:B------:R-:W-:Y:S01]  /*2970*/  SHF.L.U32 R68, R0, 0x4, RZ ;  /* 0x0000000400447819 */ /* 0x000fe200000006ff */
[--C-:B------:R-:W-:Y:S01]  /*2980*/  IMAD.X R104, RZ, RZ, R252.reuse, P1 ;  /* 0x000000ffff687224 */ /* 0x100fe200008e06fc */
[-C--:B------:R-:W-:Y:S01]  /*2990*/  IADD3 R81, P2, R84, R248.reuse, RZ ;  /* 0x000000f854517210 */ /* 0x080fe20007f5e0ff */
[----:B------:R-:W-:Y:S01]  /*29a0*/  IMAD.SHL.U32 R159, R66, 0x10, RZ ;  /* 0x00000010429f7824 */ /* 0x000fe200078e00ff */
[-C--:B------:R-:W-:Y:S02]  /*29b0*/  IADD3 R79, P0, R82, R248.reuse, RZ ;  /* 0x000000f8524f7210 */ /* 0x080fe40007f1e0ff */
[----:B------:R-:W-:Y:S01]  /*29c0*/  IADD3 R80, P1, R83, R248, RZ ;  /* 0x000000f853507210 */ /* 0x000fe20007f3e0ff */
[C---:B------:R-:W-:Y:S01]  /*29d0*/  VIADD R133, R68.reuse, 0x40 ;  /* 0x0000004044857836 */ /* 0x040fe20000000000 */
[C---:B------:R-:W-:Y:S01]  /*29e0*/  IADD3 R132, R68.reuse, 0x80, RZ ;  /* 0x0000008044847810 */ /* 0x040fe20007ffe0ff */
[----:B------:R-:W-:Y:S01]  /*29f0*/  VIADD R131, R68, 0xc0 ;  /* 0x000000c044837836 */ /* 0x000fe20000000000 */
[C---:B------:R-:W-:Y:S01]  /*2a00*/  SHF.L.U32 R4, R164.reuse, 0x5, RZ ;  /* 0x00000005a4047819 */ /* 0x040fe200000006ff */
[----:B------:R-:W-:Y:S01]  /*2a10*/  IMAD.X R61, R15, 0x1, R7, P3 ;  /* 0x000000010f3d7824 */ /* 0x000fe200018e0607 */
[----:B------:R-:W-:Y:S01]  /*2a20*/  SHF.L.U64.HI R7, R164, 0x5, R165 ;  /* 0x00000005a4077819 */ /* 0x000fe200000102a5 */
[--C-:B------:R-:W-:Y:S01]  /*2a30*/  IMAD.X R102, R105, 0x1, R252.reuse, P2 ;  /* 0x0000000169667824 */ /* 0x100fe200010e06fc */
        /* <DEDUP_REMOVED lines=70> */
.L_x_5021:
        /* <DEDUP_REMOVED lines=33> */
.L_x_4905:
[----:B------:R-:W-:Y:S05]  /*30b0*/  BSYNC B0 ;  /* 0x0000000000007941 */ /* 0x000fea0003800000 */
.L_x_4904:
[----:B------:R-:W-:Y:S04]  /*30c0*/  BSSY B0, `(.L_x_4906) ;  /* 0x0000014000007945 */ /* 0x000fe80003800000 */
[----:B------:R-:W-:Y:S05]  /*30d0*/  @!P0 BRA `(.L_x_4907) ;  /* 0x0000000000488947 */ /* 0x000fea0003800000 */
[----:B------:R-:W2:Y:S01]  /*30e0*/  LDL R0, [R1] ;  /* 0x0000000001007983 */ /* 0x000ea20000100800 */
[----:B------:R-:W-:Y:S02]  /*30f0*/  ISETP.NE.AND P1, PT, R69, RZ, PT ;  /* 0x000000ff4500720c */ /* 0x000fe40003f25270 */
[----:B------:R-:W-:Y:S01]  /*3100*/  IADD3 R6, P0, R2, R147, RZ ;  /* 0x0000009302067210 */ /* 0x000fe20007f1e0ff */
[----:B------:R-:W3:Y:S04]  /*3110*/  LDL R12, [R1+0x8] ;  /* 0x00000800010c7983 */ /* 0x000ee80000100800 */
[----:B------:R-:W-:Y:S01]  /*3120*/  IMAD.X R7, R3, 0x1, R148, P0 ;  /* 0x0000000103077824 */ /* 0x000fe200000e0694 */
[----:B------:R-:W-:Y:S05]  /*3130*/  ISETP.NE.AND P0, PT, R72, RZ, PT ;  /* 0x000000ff4800720c */ /* 0x000fea0003f05270 */
[----:B-1----:R-:W4:Y:S01]  /*3140*/  @P1 LD.E.128 R8, desc[UR6][R6.64] ;  /* 0x0000000606081980 */ /* 0x002f22000c101d00 */
[C---:B--2---:R-:W-:Y:S04]  /*3150*/  LEA R4, P2, R0.reuse, R65, 0x1 ;  /* 0x0000004100047211 */ /* 0x044fe800078408ff */
[----:B---3--:R-:W-:Y:S05]  /*3160*/  LEA.HI.X R5, R0, R64, R12, 0x1, P2 ;  /* 0x0000004000057211 */ /* 0x008fea00010f0c0c */
[----:B----4-:R1:W-:Y:S01]  /*3170*/  @P1 ST.E.128 desc[UR6][R4.64], R8 ;  /* 0x0000000804001985 */ /* 0x0103e2000c101d06 */
        /* <DEDUP_REMOVED lines=8> */
.L_x_4907:
[----:B------:R-:W-:Y:S05]  /*3200*/  BSYNC B0 ;  /* 0x0000000000007941 */ /* 0x000fea0003800000 */
.L_x_4906:
        /* <DEDUP_REMOVED lines=21> */
.L_x_4909:
[----:B------:R-:W-:Y:S05]  /*3360*/  BSYNC B0 ;  /* 0x0000000000007941 */ /* 0x000fea0003800000 */
.L_x_4908:
        /* <DEDUP_REMOVED lines=18> */
.L_x_4911:
[----:B------:R-:W-:Y:S05]  /*3490*/  BSYNC B0 ;  /* 0x0000000000007941 */ /* 0x000fea0003800000 */
.L_x_4910:
        /* <DEDUP_REMOVED lines=70> */
.L_x_4918:
[----:B------:R-:W-:Y:S05]  /*3900*/  BSYNC B0 ;  /* 0x0000000000007941 */ /* 0x000fea0003800000 */
.L_x_4917:
        /* <DEDUP_REMOVED lines=51> */
.L_x_4920:
[----:B------:R-:W-:Y:S05]  /*3c40*/  BSYNC B0 ;  /* 0x0000000000007941 */ /* 0x000fea0003800000 */
.L_x_4919:
        /* <DEDUP_REMOVED lines=51> */
.L_x_4922:
[----:B------:R-:W-:Y:S05]  /*3f80*/  BSYNC B0 ;  /* 0x0000000000007941 */ /* 0x000fea0003800000 */
.L_x_4921:
        /* <DEDUP_REMOVED lines=50> */
.L_x_4916:
[----:B------:R-:W-:Y:S05]  /*42b0*/  BSYNC B1 ;  /* 0x0000000000017941 */ /* 0x000fea0003800000 */
.L_x_4915:
        /* <DEDUP_REMOVED lines=66> */
.L_x_4926:
[----:B------:R-:W-:Y:S05]  /*46e0*/  BSYNC B0 ;  /* 0x0000000000007941 */ /* 0x000fea0003800000 */
.L_x_4925:
        /* <DEDUP_REMOVED lines=51> */
.L_x_4928:
[----:B------:R-:W-:Y:S05]  /*4a20*/  BSYNC B0 ;  /* 0x0000000000007941 */ /* 0x000fea0003800000 */
.L_x_4927:
        /* <DEDUP_REMOVED lines=51> */
.L_x_4930:
[----:B------:R-:W-:Y:S05]  /*4d60*/  BSYNC B0 ;  /* 0x0000000000007941 */ /* 0x000fea0003800000 */
.L_x_4929:
        /* <DEDUP_REMOVED lines=50> */
.L_x_4924:
[----:B------:R-:W-:Y:S05]  /*5090*/  BSYNC B1 ;  /* 0x0000000000017941 */ /* 0x000fea0003800000 */
.L_x_4923:
        /* <DEDUP_REMOVED lines=66> */
.L_x_4934:
[----:B------:R-:W-:Y:S05]  /*54c0*/  BSYNC B0 ;  /* 0x0000000000007941 */ /* 0x000fea0003800000 */
.L_x_4933:
        /* <DEDUP_REMOVED lines=51> */
.L_x_4936:
[----:B------:R-:W-:Y:S05]  /*5800*/  BSYNC B0 ;  /* 0x0000000000007941 */ /* 0x000fea0003800000 */
.L_x_4935:
        /* <DEDUP_REMOVED lines=51> */
.L_x_4938:
[----:B------:R-:W-:Y:S05]  /*5b40*/  BSYNC B0 ;  /* 0x0000000000007941 */ /* 0x000fea0003800000 */
.L_x_4937:
        /* <DEDUP_REMOVED lines=50> */
.L_x_4932:
[----:B------:R-:W-:Y:S05]  /*5e70*/  BSYNC B1 ;  /* 0x0000000000017941 */ /* 0x000fea0003800000 */
.L_x_4931:
        /* <DEDUP_REMOVED lines=73> */
.L_x_4942:
[----:B------:R-:W-:Y:S05]  /*6310*/  BSYNC B0 ;  /* 0x0000000000007941 */ /* 0x000fea0003800000 */
.L_x_4941:
        /* <DEDUP_REMOVED lines=51> */
.L_x_4944:
[----:B------:R-:W-:Y:S05]  /*6650*/  BSYNC B0 ;  /* 0x0000000000007941 */ /* 0x000fea0003800000 */
.L_x_4943:
        /* <DEDUP_REMOVED lines=51> */
.L_x_4946:
[----:B------:R-:W-:Y:S05]  /*6990*/  BSYNC B0 ;  /* 0x0000000000007941 */ /* 0x000fea0003800000 */
.L_x_4945:
        /* <DEDUP_REMOVED lines=50> */
.L_x_4940:
[----:B------:R-:W-:Y:S05]  /*6cc0*/  BSYNC B1 ;  /* 0x0000000000017941 */ /* 0x000fea0003800000 */
.L_x_4939:
[----:B------:R-:W3:Y:S02]  /*6cd0*/  LD.E R0, desc[UR6][R30.64+0xd0] ;  /* 0x0000d0061e007980 */ /* 0x000ee4000c101900 */
[----:B---3--:R-:W-:Y:S05]  /*6ce0*/  IMAD.U32 R0, R0, -0x20, RZ ;  /* 0xffffffe000007824 */ /* 0x008fea00078e00ff */
[C---:B------:R-:W-:Y:S02]  /*6cf0*/  LEA R24, P1, R0.reuse, R24, 0x1 ;  /* 0x0000001800187211 */ /* 0x040fe400078208ff */
[C---:B------:R-:W-:Y:S02]  /*6d00*/  LEA R44, P0, R0.reuse, R44, 0x1 ;  /* 0x0000002c002c7211 */ /* 0x040fe400078008ff */
[C---:B------:R-:W-:Y:S02]  /*6d10*/  LEA.HI.X.SX32 R25, R0.reuse, R25, 0x1, P1 ;  /* 0x0000001900197211 */ /* 0x040fe400008f0eff */
[----:B------:R-:W-:Y:S01]  /*6d20*/  LEA.HI.X.SX32 R45, R0, R45, 0x1, P0 ;  /* 0x0000002d002d7211 */ /* 0x000fe200000f0eff */
[----:B------:R-:W-:Y:S05]  /*6d30*/  BRA `(.L_x_4947) ;  /* 0x0000006800e87947 */ /* 0x000fea0003800000 */
.L_x_4914:
        /* <DEDUP_REMOVED lines=94> */
.L_x_4953:
[----:B------:R-:W-:Y:S05]  /*7320*/  BSYNC B0 ;  /* 0x0000000000007941 */ /* 0x000fea0003800000 */
.L_x_4952:
[----:B-----5:R2:W-:Y:S02]  /*7330*/  ST.E.128 desc[UR6][R50.64], R36 ;  /* 0x0000002432007985 */ /* 0x0205e4000c101d06 */
.L_x_4951:
[----:B------:R-:W-:Y:S05]  /*7340*/  BSYNC B1 ;  /* 0x0000000000017941 */ /* 0x000fea0003800000 */
.L_x_4950:
        /* <DEDUP_REMOVED lines=92> */
.L_x_4957:
[----:B------:R-:W-:Y:S05]  /*7910*/  BSYNC B0 ;  /* 0x0000000000007941 */ /* 0x000fea0003800000 */
.L_x_4956:
[----:B-----5:R2:W-:Y:S02]  /*7920*/  ST.E.128 desc[UR6][R50.64+0x80], R36 ;  /* 0x0000802432007985 */ /* 0x0205e4000c101d06 */
.L_x_4955:
[----:B------:R-:W-:Y:S05]  /*7930*/  BSYNC B1 ;  /* 0x0000000000017941 */ /* 0x000fea0003800000 */
.L_x_4954:
        /* <DEDUP_REMOVED lines=92> */
.L_x_4961:
[----:B------:R-:W-:Y:S05]  /*7f00*/  BSYNC B0 ;  /* 0x0000000000007941 */ /* 0x000fea0003800000 */
.L_x_4960:
[----:B-----5:R2:W-:Y:S02]  /*7f10*/  ST.E.128 desc[UR6][R50.64+0x100], R36 ;  /* 0x0001002432007985 */ /* 0x0205e4000c101d06 */
.L_x_4959:
[----:B------:R-:W-:Y:S05]  /*7f20*/  BSYNC B1 ;  /* 0x0000000000017941 */ /* 0x000fea0003800000 */
.L_x_4958:
        /* <DEDUP_REMOVED lines=91> */
.L_x_4963:
[----:B------:R-:W-:Y:S05]  /*84e0*/  BSYNC B0 ;  /* 0x0000000000007941 */ /* 0x000fea0003800000 */
.L_x_4962:
[----:B-----5:R2:W-:Y:S02]  /*84f0*/  ST.E.128 desc[UR6][R50.64+0x180], R36 ;  /* 0x0001802432007985 */ /* 0x0205e4000c101d06 */
.L_x_4949:
[----:B------:R-:W-:Y:S05]  /*8500*/  BSYNC B2 ;  /* 0x0000000000027941 */ /* 0x000fea0003800000 */
.L_x_4948:
        /* <DEDUP_REMOVED lines=100> */
.L_x_4969:
[----:B------:R-:W-:Y:S05]  /*8b50*/  BSYNC B0 ;  /* 0x0000000000007941 */ /* 0x000fea0003800000 */
.L_x_4968:
[----:B-----5:R2:W-:Y:S02]  /*8b60*/  ST.E.128 desc[UR6][R38.64], R8 ;  /* 0x0000000826007985 */ /* 0x0205e4000c101d06 */
.L_x_4967:
[----:B------:R-:W-:Y:S05]  /*8b70*/  BSYNC B1 ;  /* 0x0000000000017941 */ /* 0x000fea0003800000 */
.L_x_4966:
        /* <DEDUP_REMOVED lines=95> */
.L_x_4973:
[----:B------:R-:W-:Y:S05]  /*9170*/  BSYNC B0 ;  /* 0x0000000000007941 */ /* 0x000fea0003800000 */
.L_x_4972:
[----:B-----5:R2:W-:Y:S02]  /*9180*/  ST.E.128 desc[UR6][R38.64], R8 ;  /* 0x0000000826007985 */ /* 0x0205e4000c101d06 */
.L_x_4971:
[----:B------:R-:W-:Y:S05]  /*9190*/  BSYNC B1 ;  /* 0x0000000000017941 */ /* 0x000fea0003800000 */
.L_x_4970:
        /* <DEDUP_REMOVED lines=95> */
.L_x_4977:
[----:B------:R-:W-:Y:S05]  /*9790*/  BSYNC B0 ;  /* 0x0000000000007941 */ /* 0x000fea0003800000 */
.L_x_4976:
[----:B-----5:R2:W-:Y:S02]  /*97a0*/  ST.E.128 desc[UR6][R38.64], R8 ;  /* 0x0000000826007985 */ /* 0x0205e4000c101d06 */
.L_x_4975:
[----:B------:R-:W-:Y:S05]  /*97b0*/  BSYNC B1 ;  /* 0x0000000000017941 */ /* 0x000fea0003800000 */
.L_x_4974:
        /* <DEDUP_REMOVED lines=94> */
.L_x_4979:
[----:B------:R-:W-:Y:S05]  /*9da0*/  BSYNC B0 ;  /* 0x0000000000007941 */ /* 0x000fea0003800000 */
.L_x_4978:
[----:B-----5:R2:W-:Y:S02]  /*9db0*/  ST.E.128 desc[UR6][R38.64], R8 ;  /* 0x0000000826007985 */ /* 0x0205e4000c101d06 */
.L_x_4965:
[----:B------:R-:W-:Y:S05]  /*9dc0*/  BSYNC B2 ;  /* 0x0000000000027941 */ /* 0x000fea0003800000 */
.L_x_4964:
        /* <DEDUP_REMOVED lines=100> */
.L_x_4985:
[----:B------:R-:W-:Y:S05]  /*a410*/  BSYNC B0 ;  /* 0x0000000000007941 */ /* 0x000fea0003800000 */
.L_x_4984:
[----:B-----5:R2:W-:Y:S02]  /*a420*/  ST.E.128 desc[UR6][R38.64], R8 ;  /* 0x0000000826007985 */ /* 0x0205e4000c101d06 */
.L_x_4983:
[----:B------:R-:W-:Y:S05]  /*a430*/  BSYNC B1 ;  /* 0x0000000000017941 */ /* 0x000fea0003800000 */
.L_x_4982:
        /* <DEDUP_REMOVED lines=95> */
.L_x_4989:
[----:B------:R-:W-:Y:S05]  /*aa30*/  BSYNC B0 ;  /* 0x0000000000007941 */ /* 0x000fea0003800000 */
.L_x_4988:
[----:B-----5:R2:W-:Y:S02]  /*aa40*/  ST.E.128 desc[UR6][R38.64], R8 ;  /* 0x0000000826007985 */ /* 0x0205e4000c101d06 */
.L_x_4987:
[----:B------:R-:W-:Y:S05]  /*aa50*/  BSYNC B1 ;  /* 0x0000000000017941 */ /* 0x000fea0003800000 */
.L_x_4986:
        /* <DEDUP_REMOVED lines=95> */
.L_x_4993:
[----:B------:R-:W-:Y:S05]  /*b050*/  BSYNC B0 ;  /* 0x0000000000007941 */ /* 0x000fea0003800000 */
.L_x_4992:
[----:B-----5:R2:W-:Y:S02]  /*b060*/  ST.E.128 desc[UR6][R38.64], R8 ;  /* 0x0000000826007985 */ /* 0x0205e4000c101d06 */
.L_x_4991:
[----:B------:R-:W-:Y:S05]  /*b070*/  BSYNC B1 ;  /* 0x0000000000017941 */ /* 0x000fea0003800000 */
.L_x_4990:
        /* <DEDUP_REMOVED lines=94> */
.L_x_4995:
[----:B------:R-:W-:Y:S05]  /*b660*/  BSYNC B0 ;  /* 0x0000000000007941 */ /* 0x000fea0003800000 */
.L_x_4994:
[----:B-----5:R2:W-:Y:S02]  /*b670*/  ST.E.128 desc[UR6][R38.64], R8 ;  /* 0x0000000826007985 */ /* 0x0205e4000c101d06 */
.L_x_4981:
[----:B------:R-:W-:Y:S05]  /*b680*/  BSYNC B2 ;  /* 0x0000000000027941 */ /* 0x000fea0003800000 */
.L_x_4980:
        /* <DEDUP_REMOVED lines=107> */
.L_x_5001:
[----:B------:R-:W-:Y:S05]  /*bd40*/  BSYNC B0 ;  /* 0x0000000000007941 */ /* 0x000fea0003800000 */
.L_x_5000:
[----:B-----5:R2:W-:Y:S02]  /*bd50*/  ST.E.128 desc[UR6][R38.64], R8 ;  /* 0x0000000826007985 */ /* 0x0205e4000c101d06 */
.L_x_4999:
[----:B------:R-:W-:Y:S05]  /*bd60*/  BSYNC B1 ;  /* 0x0000000000017941 */ /* 0x000fea0003800000 */
.L_x_4998:
        /* <DEDUP_REMOVED lines=95> */
.L_x_5005:
[----:B------:R-:W-:Y:S05]  /*c360*/  BSYNC B0 ;  /* 0x0000000000007941 */ /* 0x000fea0003800000 */
.L_x_5004:
[----:B-----5:R2:W-:Y:S02]  /*c370*/  ST.E.128 desc[UR6][R38.64], R8 ;  /* 0x0000000826007985 */ /* 0x0205e4000c101d06 */
.L_x_5003:
[----:B------:R-:W-:Y:S05]  /*c380*/  BSYNC B1 ;  /* 0x0000000000017941 */ /* 0x000fea0003800000 */
.L_x_5002:
        /* <DEDUP_REMOVED lines=95> */
.L_x_5009:
[----:B------:R-:W-:Y:S05]  /*c980*/  BSYNC B0 ;  /* 0x0000000000007941 */ /* 0x000fea0003800000 */
.L_x_5008:
[----:B-----5:R2:W-:Y:S02]  /*c990*/  ST.E.128 desc[UR6][R38.64], R8 ;  /* 0x0000000826007985 */ /* 0x0205e4000c101d06 */
.L_x_5007:
[----:B------:R-:W-:Y:S05]  /*c9a0*/  BSYNC B1 ;  /* 0x0000000000017941 */ /* 0x000fea0003800000 */
.L_x_5006:
        /* <DEDUP_REMOVED lines=94> */
.L_x_5011:
[----:B------:R-:W-:Y:S05]  /*cf90*/  BSYNC B0 ;  /* 0x0000000000007941 */ /* 0x000fea0003800000 */
.L_x_5010:
[----:B-----5:R2:W-:Y:S02]  /*cfa0*/  ST.E.128 desc[UR6][R38.64], R8 ;  /* 0x0000000826007985 */ /* 0x0205e4000c101d06 */
.L_x_4997:
[----:B------:R-:W-:Y:S05]  /*cfb0*/  BSYNC B2 ;  /* 0x0000000000027941 */ /* 0x000fea0003800000 */
.L_x_4996:
        /* <DEDUP_REMOVED lines=11> */
.L_x_4913:
        /* <DEDUP_REMOVED lines=37> */
.L_x_5013:
[----:B------:R-:W-:Y:S05]  /*d2c0*/  BSYNC B0 ;  /* 0x0000000000007941 */ /* 0x000fea0003800000 */
.L_x_5012:
        /* <DEDUP_REMOVED lines=30> */
.L_x_5015:
[----:B------:R-:W-:Y:S05]  /*d4b0*/  BSYNC B0 ;  /* 0x0000000000007941 */ /* 0x000fea0003800000 */
.L_x_5014:
        /* <DEDUP_REMOVED lines=30> */
.L_x_5017:
[----:B------:R-:W-:Y:S05]  /*d6a0*/  BSYNC B0 ;  /* 0x0000000000007941 */ /* 0x000fea0003800000 */
.L_x_5016:
        /* <DEDUP_REMOVED lines=35> */
.L_x_4947:
[----:B------:R-:W-:Y:S05]  /*d8e0*/  BSYNC B3 ;  /* 0x0000000000037941 */ /* 0x000fea0003800000 */
.L_x_4912:
        /* <DEDUP_REMOVED lines=92> */
.L_x_5019:
        /* <DEDUP_REMOVED lines=12> */
.L_x_5020:
[----:B------:R-:W-:Y:S05]  /*df70*/  BSYNC B0 ;  /* 0x0000000000007941 */ /* 0x000fea0003800000 */
.L_x_5018:
[----:B------:R-:W-:Y:S04]  /*df80*/  IADD3 R27, R27, -0x1, RZ ;  /* 0xffffffff1b1b7810 */ /* 0x000fe80007ffe0ff */
[----:B------:R-:W-:Y:S11]  /*df90*/  ISETP.GT.AND P0, PT, R27, R126, PT ;  /* 0x0000007e1b00720c */ /* 0x000ff60003f04270 */
[----:B------:R-:W-:Y:S02]  /*dfa0*/  @!UPT UIADD3 URZ, URZ, URZ, URZ ;  /* 0x0000003f3f3ff290 */ /* 0x000fe4000fffe03f */
[----:B------:R-:W-:Y:S05]  /*dfb0*/  @P0 BRA `(.L_x_5021) ;  /* 0xffffff4c00b80947 */ /* 0x000fea000383ffff */
.L_x_4903:
        /* <DEDUP_REMOVED lines=110> */
.L_x_5030:
[----:B------:R-:W-:Y:S05]  /*e6a0*/  BSYNC B0 ;  /* 0x0000000000007941 */ /* 0x000fea0003800000 */
.L_x_5029:
[----:B-----5:R3:W-:Y:S02]  /*e6b0*/  STS.128 [R239], R4 ;  /* 0x00000004ef007388 */ /* 0x0207e40000000c00 */
.L_x_5028:
[----:B------:R-:W-:Y:S05]  /*e6c0*/  BSYNC B1 ;  /* 0x0000000000017941 */ /* 0x000fea0003800000 */
.L_x_5027:
        /* <DEDUP_REMOVED lines=46> */
.L_x_5034:
[----:B------:R-:W-:Y:S05]  /*e9b0*/  BSYNC B0 ;  /* 0x0000000000007941 */ /* 0x000fea0003800000 */
.L_x_5033:
[----:B-----5:R1:W-:Y:S02]  /*e9c0*/  STS.128 [R239+0x2000], R4 ;  /* 0x00200004ef007388 */ /* 0x0203e40000000c00 */
.L_x_5032:
[----:B------:R-:W-:Y:S05]  /*e9d0*/  BSYNC B1 ;  /* 0x0000000000017941 */ /* 0x000fea0003800000 */
.L_x_5031:
        /* <DEDUP_REMOVED lines=46> */
.L_x_5038:
[----:B------:R-:W-:Y:S05]  /*ecc0*/  BSYNC B0 ;  /* 0x0000000000007941 */ /* 0x000fea0003800000 */
.L_x_5037:
[----:B-----5:R3:W-:Y:S02]  /*ecd0*/  STS.128 [R239+0x4000], R4 ;  /* 0x00400004ef007388 */ /* 0x0207e40000000c00 */
.L_x_5036:
[----:B------:R-:W-:Y:S05]  /*ece0*/  BSYNC B1 ;  /* 0x0000000000017941 */ /* 0x000fea0003800000 */
.L_x_5035:
        /* <DEDUP_REMOVED lines=45> */
.L_x_5040:
[----:B------:R-:W-:Y:S05]  /*efc0*/  BSYNC B0 ;  /* 0x0000000000007941 */ /* 0x000fea0003800000 */
.L_x_5039:
[----:B-----5:R3:W-:Y:S02]  /*efd0*/  STS.128 [R239+0x6000], R4 ;  /* 0x00600004ef007388 */ /* 0x0207e40000000c00 */
.L_x_5026:
[----:B------:R-:W-:Y:S05]  /*efe0*/  BSYNC B2 ;  /* 0x0000000000027941 */ /* 0x000fea0003800000 */
.L_x_5025:
        /* <DEDUP_REMOVED lines=51> */
.L_x_5046:
[----:B------:R-:W-:Y:S05]  /*f320*/  BSYNC B0 ;  /* 0x0000000000007941 */ /* 0x000fea0003800000 */
.L_x_5045:
[----:B-----5:R3:W-:Y:S02]  /*f330*/  STS.128 [R239+0x800], R4 ;  /* 0x00080004ef007388 */ /* 0x0207e40000000c00 */
.L_x_5044:
[----:B------:R-:W-:Y:S05]  /*f340*/  BSYNC B1 ;  /* 0x0000000000017941 */ /* 0x000fea0003800000 */
.L_x_5043:
        /* <DEDUP_REMOVED lines=46> */
.L_x_5050:
[----:B------:R-:W-:Y:S05]  /*f630*/  BSYNC B0 ;  /* 0x0000000000007941 */ /* 0x000fea0003800000 */
.L_x_5049:
[----:B-----5:R3:W-:Y:S02]  /*f640*/  STS.128 [R239+0x2800], R4 ;  /* 0x00280004ef007388 */ /* 0x0207e40000000c00 */
.L_x_5048:
[----:B------:R-:W-:Y:S05]  /*f650*/  BSYNC B1 ;  /* 0x0000000000017941 */ /* 0x000fea0003800000 */
.L_x_5047:
        /* <DEDUP_REMOVED lines=46> */
.L_x_5054:
[----:B------:R-:W-:Y:S05]  /*f940*/  BSYNC B0 ;  /* 0x0000000000007941 */ /* 0x000fea0003800000 */
.L_x_5053:
[----:B-----5:R3:W-:Y:S02]  /*f950*/  STS.128 [R239+0x4800], R4 ;  /* 0x00480004ef007388 */ /* 0x0207e40000000c00 */
.L_x_5052:
[----:B------:R-:W-:Y:S05]  /*f960*/  BSYNC B1 ;  /* 0x0000000000017941 */ /* 0x000fea0003800000 */
.L_x_5051:
        /* <DEDUP_REMOVED lines=45> */
.L_x_5056:
[----:B------:R-:W-:Y:S05]  /*fc40*/  BSYNC B0 ;  /* 0x0000000000007941 */ /* 0x000fea0003800000 */
.L_x_5055:
[----:B-----5:R3:W-:Y:S02]  /*fc50*/  STS.128 [R239+0x6800], R4 ;  /* 0x00680004ef007388 */ /* 0x0207e40000000c00 */
.L_x_5042:
[----:B------:R-:W-:Y:S05]  /*fc60*/  BSYNC B2 ;  /* 0x0000000000027941 */ /* 0x000fea0003800000 */
.L_x_5041:
        /* <DEDUP_REMOVED lines=51> */
.L_x_5062:
[----:B------:R-:W-:Y:S05]  /*ffa0*/  BSYNC B0 ;  /* 0x0000000000007941 */ /* 0x000fea0003800000 */
.L_x_5061:
[----:B-----5:R1:W-:Y:S02]  /*ffb0*/  STS.128 [R239+0x1000], R4 ;  /* 0x00100004ef007388 */ /* 0x0203e40000000c00 */
.L_x_5060:
[----:B------:R-:W-:Y:S05]  /*ffc0*/  BSYNC B1 ;  /* 0x0000000000017941 */ /* 0x000fea0003800000 */
.L_x_5059:
        /* <DEDUP_REMOVED lines=46> */
.L_x_5066:
[----:B------:R-:W-:Y:S05]  /*102b0*/  BSYNC B0 ;  /* 0x0000000000007941 */ /* 0x000fea0003800000 */
.L_x_5065:
[----:B-----5:R3:W-:Y:S02]  /*102c0*/  STS.128 [R239+0x3000], R4 ;  /* 0x00300004ef007388 */ /* 0x0207e40000000c00 */
.L_x_5064:
[----:B------:R-:W-:Y:S05]  /*102d0*/  BSYNC B1 ;  /* 0x0000000000017941 */ /* 0x000fea0003800000 */
.L_x_5063:
        /* <DEDUP_REMOVED lines=46> */
.L_x_5070:
[----:B------:R-:W-:Y:S05]  /*105c0*/  BSYNC B0 ;  /* 0x0000000000007941 */ /* 0x000fea0003800000 */
.L_x_5069:
[----:B-----5:R3:W-:Y:S02]  /*105d0*/  STS.128 [R239+0x5000], R4 ;  /* 0x00500004ef007388 */ /* 0x0207e40000000c00 */
.L_x_5068:
[----:B------:R-:W-:Y:S05]  /*105e0*/  BSYNC B1 ;  /* 0x0000000000017941 */ /* 0x000fea0003800000 */
.L_x_5067:
        /* <DEDUP_REMOVED lines=45> */
.L_x_5072:
[----:B------:R-:W-:Y:S05]  /*108c0*/  BSYNC B0 ;  /* 0x0000000000007941 */ /* 0x000fea0003800000 */
.L_x_5071:
[----:B-----5:R3:W-:Y:S02]  /*108d0*/  STS.128 [R239+0x7000], R4 ;  /* 0x00700004ef007388 */ /* 0x0207e40000000c00 */
.L_x_5058:
[----:B------:R-:W-:Y:S05]  /*108e0*/  BSYNC B2 ;  /* 0x0000000000027941 */ /* 0x000fea0003800000 */
.L_x_5057:
        /* <DEDUP_REMOVED lines=50> */
.L_x_5077:
[----:B------:R-:W-:Y:S05]  /*10c10*/  BSYNC B0 ;  /* 0x0000000000007941 */ /* 0x000fea0003800000 */
.L_x_5076:
[----:B-----5:R3:W-:Y:S02]  /*10c20*/  STS.128 [R239+0x1800], R4 ;  /* 0x00180004ef007388 */ /* 0x0207e40000000c00 */
.L_x_5075:
[----:B------:R-:W-:Y:S05]  /*10c30*/  BSYNC B1 ;  /* 0x0000000000017941 */ /* 0x000fea0003800000 */
.L_x_5074:
        /* <DEDUP_REMOVED lines=46> */
.L_x_5081:
[----:B------:R-:W-:Y:S05]  /*10f20*/  BSYNC B0 ;  /* 0x0000000000007941 */ /* 0x000fea0003800000 */
.L_x_5080:
[----:B-----5:R3:W-:Y:S02]  /*10f30*/  STS.128 [R239+0x3800], R4 ;  /* 0x00380004ef007388 */ /* 0x0207e40000000c00 */
.L_x_5079:
[----:B------:R-:W-:Y:S05]  /*10f40*/  BSYNC B1 ;  /* 0x0000000000017941 */ /* 0x000fea0003800000 */
.L_x_5078:
        /* <DEDUP_REMOVED lines=46> */
.L_x_5085:
[----:B------:R-:W-:Y:S05]  /*11230*/  BSYNC B0 ;  /* 0x0000000000007941 */ /* 0x000fea0003800000 */
.L_x_5084:
[----:B-----5:R3:W-:Y:S02]  /*11240*/  STS.128 [R239+0x5800], R4 ;  /* 0x00580004ef007388 */ /* 0x0207e40000000c00 */
.L_x_5083:
[----:B------:R-:W-:Y:S05]  /*11250*/  BSYNC B1 ;  /* 0x0000000000017941 */ /* 0x000fea0003800000 */
.L_x_5082:
        /* <DEDUP_REMOVED lines=45> */
.L_x_5087:
[----:B------:R-:W-:Y:S05]  /*11530*/  BSYNC B0 ;  /* 0x0000000000007941 */ /* 0x000fea0003800000 */
.L_x_5086:
[----:B-----5:R3:W-:Y:S01]  /*11540*/  STS.128 [R239+0x7800], R4 ;  /* 0x00780004ef007388 */ /* 0x0207e20000000c00 */
[----:B------:R-:W-:Y:S05]  /*11550*/  BRA `(.L_x_5073) ;  /* 0x0000006400147947 */ /* 0x000fea0003800000 */
.L_x_5024:
        /* <DEDUP_REMOVED lines=89> */
.L_x_5093:
[----:B------:R-:W-:Y:S05]  /*11af0*/  BSYNC B0 ;  /* 0x0000000000007941 */ /* 0x000fea0003800000 */
.L_x_5092:
[----:B-----5:R3:W-:Y:S02]  /*11b00*/  STS.128 [R239], R4 ;  /* 0x00000004ef007388 */ /* 0x0207e40000000c00 */
.L_x_5091:
[----:B------:R-:W-:Y:S05]  /*11b10*/  BSYNC B1 ;  /* 0x0000000000017941 */ /* 0x000fea0003800000 */
.L_x_5090:
        /* <DEDUP_REMOVED lines=87> */
.L_x_5097:
[----:B------:R-:W-:Y:S05]  /*12090*/  BSYNC B0 ;  /* 0x0000000000007941 */ /* 0x000fea0003800000 */
.L_x_5096:
[----:B-----5:R1:W-:Y:S02]  /*120a0*/  STS.128 [R239+0x2000], R4 ;  /* 0x00200004ef007388 */ /* 0x0203e40000000c00 */
.L_x_5095:
[----:B------:R-:W-:Y:S05]  /*120b0*/  BSYNC B1 ;  /* 0x0000000000017941 */ /* 0x000fea0003800000 */
.L_x_5094:
        /* <DEDUP_REMOVED lines=87> */
.L_x_5101:
[----:B------:R-:W-:Y:S05]  /*12630*/  BSYNC B0 ;  /* 0x0000000000007941 */ /* 0x000fea0003800000 */
.L_x_5100:
[----:B-----5:R3:W-:Y:S02]  /*12640*/  STS.128 [R239+0x4000], R4 ;  /* 0x00400004ef007388 */ /* 0x0207e40000000c00 */
.L_x_5099:
[----:B------:R-:W-:Y:S05]  /*12650*/  BSYNC B1 ;  /* 0x0000000000017941 */ /* 0x000fea0003800000 */
.L_x_5098:
        /* <DEDUP_REMOVED lines=86> */
.L_x_5103:
[----:B------:R-:W-:Y:S05]  /*12bc0*/  BSYNC B0 ;  /* 0x0000000000007941 */ /* 0x000fea0003800000 */
.L_x_5102:
[----:B-----5:R3:W-:Y:S02]  /*12bd0*/  STS.128 [R239+0x6000], R4 ;  /* 0x00600004ef007388 */ /* 0x0207e40000000c00 */
.L_x_5089:
[----:B------:R-:W-:Y:S05]  /*12be0*/  BSYNC B2 ;  /* 0x0000000000027941 */ /* 0x000fea0003800000 */
.L_x_5088:
        /* <DEDUP_REMOVED lines=92> */
.L_x_5109:
[----:B------:R-:W-:Y:S05]  /*131b0*/  BSYNC B0 ;  /* 0x0000000000007941 */ /* 0x000fea0003800000 */
.L_x_5108:
[----:B-----5:R3:W-:Y:S02]  /*131c0*/  STS.128 [R239+0x800], R4 ;  /* 0x00080004ef007388 */ /* 0x0207e40000000c00 */
.L_x_5107:
[----:B------:R-:W-:Y:S05]  /*131d0*/  BSYNC B1 ;  /* 0x0000000000017941 */ /* 0x000fea0003800000 */
.L_x_5106:
        /* <DEDUP_REMOVED lines=87> */
.L_x_5113:
[----:B------:R-:W-:Y:S05]  /*13750*/  BSYNC B0 ;  /* 0x0000000000007941 */ /* 0x000fea0003800000 */
.L_x_5112:
[----:B-----5:R3:W-:Y:S02]  /*13760*/  STS.128 [R239+0x2800], R4 ;  /* 0x00280004ef007388 */ /* 0x0207e40000000c00 */
.L_x_5111:
[----:B------:R-:W-:Y:S05]  /*13770*/  BSYNC B1 ;  /* 0x0000000000017941 */ /* 0x000fea0003800000 */
.L_x_5110:
        /* <DEDUP_REMOVED lines=87> */
.L_x_5117:
[----:B------:R-:W-:Y:S05]  /*13cf0*/  BSYNC B0 ;  /* 0x0000000000007941 */ /* 0x000fea0003800000 */
.L_x_5116:
[----:B-----5:R3:W-:Y:S02]  /*13d00*/  STS.128 [R239+0x4800], R4 ;  /* 0x00480004ef007388 */ /* 0x0207e40000000c00 */
.L_x_5115:
[----:B------:R-:W-:Y:S05]  /*13d10*/  BSYNC B1 ;  /* 0x0000000000017941 */ /* 0x000fea0003800000 */
.L_x_5114:
        /* <DEDUP_REMOVED lines=86> */
.L_x_5119:
[----:B------:R-:W-:Y:S05]  /*14280*/  BSYNC B0 ;  /* 0x0000000000007941 */ /* 0x000fea0003800000 */
.L_x_5118:
[----:B-----5:R3:W-:Y:S02]  /*14290*/  STS.128 [R239+0x6800], R4 ;  /* 0x00680004ef007388 */ /* 0x0207e40000000c00 */
.L_x_5105:
[----:B------:R-:W-:Y:S05]  /*142a0*/  BSYNC B2 ;  /* 0x0000000000027941 */ /* 0x000fea0003800000 */
.L_x_5104:
        /* <DEDUP_REMOVED lines=92> */
.L_x_5125:
[----:B------:R-:W-:Y:S05]  /*14870*/  BSYNC B0 ;  /* 0x0000000000007941 */ /* 0x000fea0003800000 */
.L_x_5124:
[----:B-----5:R1:W-:Y:S02]  /*14880*/  STS.128 [R239+0x1000], R4 ;  /* 0x00100004ef007388 */ /* 0x0203e40000000c00 */
.L_x_5123:
[----:B------:R-:W-:Y:S05]  /*14890*/  BSYNC B1 ;  /* 0x0000000000017941 */ /* 0x000fea0003800000 */
.L_x_5122:
        /* <DEDUP_REMOVED lines=87> */
.L_x_5129:
[----:B------:R-:W-:Y:S05]  /*14e10*/  BSYNC B0 ;  /* 0x0000000000007941 */ /* 0x000fea0003800000 */
.L_x_5128:
[----:B-----5:R3:W-:Y:S02]  /*14e20*/  STS.128 [R239+0x3000], R4 ;  /* 0x00300004ef007388 */ /* 0x0207e40000000c00 */
.L_x_5127:
[----:B------:R-:W-:Y:S05]  /*14e30*/  BSYNC B1 ;  /* 0x0000000000017941 */ /* 0x000fea0003800000 */
.L_x_5126:
        /* <DEDUP_REMOVED lines=87> */
.L_x_5133:
[----:B------:R-:W-:Y:S05]  /*153b0*/  BSYNC B0 ;  /* 0x0000000000007941 */ /* 0x000fea0003800000 */
.L_x_5132:
[----:B-----5:R3:W-:Y:S02]  /*153c0*/  STS.128 [R239+0x5000], R4 ;  /* 0x00500004ef007388 */ /* 0x0207e40000000c00 */
.L_x_5131:
[----:B------:R-:W-:Y:S05]  /*153d0*/  BSYNC B1 ;  /* 0x0000000000017941 */ /* 0x000fea0003800000 */
.L_x_5130:
        /* <DEDUP_REMOVED lines=86> */
.L_x_5135:
[----:B------:R-:W-:Y:S05]  /*15940*/  BSYNC B0 ;  /* 0x0000000000007941 */ /* 0x000fea0003800000 */
.L_x_5134:
[----:B-----5:R3:W-:Y:S02]  /*15950*/  STS.128 [R239+0x7000], R4 ;  /* 0x00700004ef007388 */ /* 0x0207e40000000c00 */
.L_x_5121:
[----:B------:R-:W-:Y:S05]  /*15960*/  BSYNC B2 ;  /* 0x0000000000027941 */ /* 0x000fea0003800000 */
.L_x_5120:
        /* <DEDUP_REMOVED lines=91> */
.L_x_5139:
[----:B------:R-:W-:Y:S05]  /*15f20*/  BSYNC B0 ;  /* 0x0000000000007941 */ /* 0x000fea0003800000 */
.L_x_5138:
[----:B-----5:R3:W-:Y:S02]  /*15f30*/  STS.128 [R239+0x1800], R4 ;  /* 0x00180004ef007388 */ /* 0x0207e40000000c00 */
.L_x_5137:
[----:B------:R-:W-:Y:S05]  /*15f40*/  BSYNC B1 ;  /* 0x0000000000017941 */ /* 0x000fea0003800000 */
.L_x_5136:
        /* <DEDUP_REMOVED lines=87> */
.L_x_5143:
[----:B------:R-:W-:Y:S05]  /*164c0*/  BSYNC B0 ;  /* 0x0000000000007941 */ /* 0x000fea0003800000 */
.L_x_5142:
[----:B-----5:R3:W-:Y:S02]  /*164d0*/  STS.128 [R239+0x3800], R4 ;  /* 0x00380004ef007388 */ /* 0x0207e40000000c00 */
.L_x_5141:
[----:B------:R-:W-:Y:S05]  /*164e0*/  BSYNC B1 ;  /* 0x0000000000017941 */ /* 0x000fea0003800000 */
.L_x_5140:
        /* <DEDUP_REMOVED lines=87> */
.L_x_5147:
[----:B------:R-:W-:Y:S05]  /*16a60*/  BSYNC B0 ;  /* 0x0000000000007941 */ /* 0x000fea0003800000 */
.L_x_5146:
[----:B-----5:R3:W-:Y:S02]  /*16a70*/  STS.128 [R239+0x5800], R4 ;  /* 0x00580004ef007388 */ /* 0x0207e40000000c00 */
.L_x_5145:
[----:B------:R-:W-:Y:S05]  /*16a80*/  BSYNC B1 ;  /* 0x0000000000017941 */ /* 0x000fea0003800000 */
.L_x_5144:
        /* <DEDUP_REMOVED lines=89> */
.L_x_5149:
[----:B------:R-:W-:Y:S05]  /*17020*/  BSYNC B0 ;  /* 0x0000000000007941 */ /* 0x000fea0003800000 */
.L_x_5148:
[----:B-----5:R3:W-:Y:S01]  /*17030*/  STS.128 [R239+0x7800], R4 ;  /* 0x00780004ef007388 */ /* 0x0207e20000000c00 */
[----:B------:R-:W-:Y:S05]  /*17040*/  BRA `(.L_x_5073) ;  /* 0x0000000800587947 */ /* 0x000fea0003800000 */
.L_x_5023:
        /* <DEDUP_REMOVED lines=42> */
.L_x_5151:
[----:B------:R-:W-:Y:S05]  /*172f0*/  BSYNC B0 ;  /* 0x0000000000007941 */ /* 0x000fea0003800000 */
.L_x_5150:
        /* <DEDUP_REMOVED lines=35> */
.L_x_5153:
[----:B------:R-:W-:Y:S05]  /*17530*/  BSYNC B0 ;  /* 0x0000000000007941 */ /* 0x000fea0003800000 */
.L_x_5152:
        /* <DEDUP_REMOVED lines=34> */
.L_x_5155:
[----:B------:R-:W-:Y:S05]  /*17760*/  BSYNC B0 ;  /* 0x0000000000007941 */ /* 0x000fea0003800000 */
.L_x_5154:
        /* <DEDUP_REMOVED lines=36> */
.L_x_5073:
[----:B------:R-:W-:Y:S05]  /*179b0*/  BSYNC B3 ;  /* 0x0000000000037941 */ /* 0x000fea0003800000 */
.L_x_5022:
        /* <DEDUP_REMOVED lines=41> */
.L_x_5157:
[----:B------:R-:W-:Y:S05]  /*17c50*/  BSYNC B0 ;  /* 0x0000000000007941 */ /* 0x000fea0003800000 */
.L_x_5156:
        /* <DEDUP_REMOVED lines=37> */
.L_x_5159:
[----:B------:R-:W-:Y:S05]  /*17eb0*/  BSYNC B0 ;  /* 0x0000000000007941 */ /* 0x000fea0003800000 */
.L_x_5158:
        /* <DEDUP_REMOVED lines=39> */
.L_x_5161:
[----:B------:R-:W-:Y:S05]  /*18130*/  BSYNC B0 ;  /* 0x0000000000007941 */ /* 0x000fea0003800000 */
.L_x_5160:
        /* <DEDUP_REMOVED lines=43> */
.L_x_5163:
[----:B------:R-:W-:Y:S05]  /*183f0*/  BSYNC B0 ;  /* 0x0000000000007941 */ /* 0x000fea0003800000 */
.L_x_5162:
        /* <DEDUP_REMOVED lines=57> */
.L_x_5165:
[----:B------:R-:W-:Y:S05]  /*18790*/  BSYNC B0 ;  /* 0x0000000000007941 */ /* 0x000fea0003800000 */
.L_x_5164:
[----:B------:R4:W-:Y:S01]  /*187a0*/  @P6 STS.128 [R239+0x10800], RZ ;  /* 0x010800ffef006388 */ /* 0x0009e20000000c00 */
[----:B------:R-:W-:Y:S03]  /*187b0*/  BSSY B0, `(.L_x_5166) ;  /* 0x000002a000007945 */ /* 0x000fe60003800000 */
[----:B------:R4:W-:Y:S04]  /*187c0*/  @P6 STS.128 [R239+0x12800], RZ ;  /* 0x012800ffef006388 */ /* 0x0009e80000000c00 */
[----:B------:R4:W-:Y:S04]  /*187d0*/  @P6 STS.128 [R239+0x14800], RZ ;  /* 0x014800ffef006388 */ /* 0x0009e80000000c00 */
[----:B------:R4:W-:Y:S01]  /*187e0*/  @P6 STS.128 [R239+0x16800], RZ ;  /* 0x016800ffef006388 */ /* 0x0009e20000000c00 */
[----:B------:R-:W-:Y:S05]  /*187f0*/  @P6 BRA `(.L_x_5167) ;  /* 0x0000000000946947 */ /* 0x000fea0003800000 */
[----:B-1-3--:R-:W3:Y:S04]  /*18800*/  LDL R3, [R1] ;  /* 0x0000000001037983 */ /* 0x00aee80000100800 */
[----:B------:R-:W2:Y:S01]  /*18810*/  LDL R2, [R1+0x8] ;  /* 0x0000080001027983 */ /* 0x000ea20000100800 */
[C---:B------:R-:W-:Y:S02]  /*18820*/  LOP3.LUT R0, R246.reuse, 0x1, RZ, 0xc0, !PT ;  /* 0x00000001f6007812 */ /* 0x040fe400078ec0ff */
[----:B------:R-:W-:Y:S02]  /*18830*/  LOP3.LUT P5, RZ, R246, 0x2, RZ, 0xc0, !PT ;  /* 0x00000002f6ff7812 */ /* 0x000fe400078ac0ff */
[----:B------:R-:W-:Y:S02]  /*18840*/  ISETP.NE.U32.AND P6, PT, R0, 0x1, PT ;  /* 0x000000010000780c */ /* 0x000fe40003fc5070 */
[----:B------:R-:W-:-:S11]  /*18850*/  LOP3.LUT P3, RZ, R246, 0x4, RZ, 0xc0, !PT ;  /* 0x00000004f6ff7812 */ /* 0x000fd6000786c0ff */
[C---:B---3--:R-:W-:Y:S02]  /*18860*/  @!P6 LEA R8, P2, R3.reuse, R245, 0x1 ;  /* 0x000000f50308e211 */ /* 0x048fe400078408ff */
[C---:B------:R-:W-:Y:S02]  /*18870*/  IADD3 R0, P1, R3.reuse, R172, RZ ;  /* 0x000000ac03007210 */ /* 0x040fe40007f3e0ff */
[----:B--2---:R-:W-:Y:S02]  /*18880*/  @!P6 LEA.HI.X R9, R3, R244, R2, 0x1, P2 ;  /* 0x000000f40309e211 */ /* 0x004fe400010f0c02 */
[----:B------:R-:W-:Y:S01]  /*18890*/  LOP3.LUT P2, RZ, R246, 0x8, RZ, 0xc0, !PT ;  /* 0x00000008f6ff7812 */ /* 0x000fe2000784c0ff */
[----:B------:R-:W-:Y:S01]  /*188a0*/  IMAD.X R3, R2, 0x1, R171, P1 ;  /* 0x0000000102037824 */ /* 0x000fe200008e06ab */
[CC--:B------:R-:W-:Y:S01]  /*188b0*/  @P5 LEA R6, P1, R0.reuse, R162.reuse, 0x1 ;  /* 0x000000a200065211 */ /* 0x0c0fe200078208ff */
[----:B------:R-:W-:Y:S01]  /*188c0*/  @!PT LDS RZ, [RZ] ;  /* 0x00000000fffff984 */ /* 0x000fe20000000800 */
[----:B------:R-:W-:Y:S01]  /*188d0*/  @!PT LDS RZ, [RZ] ;  /* 0x00000000fffff984 */ /* 0x000fe20000000800 */
[----:B------:R-:W-:Y:S01]  /*188e0*/  @!PT LDS RZ, [RZ] ;  /* 0x00000000fffff984 */ /* 0x000fe20000000800 */
[----:B------:R1:W-:Y:S03]  /*188f0*/  @!P6 LDGSTS.E.BYPASS.LTC128B.128 [R239+0x10800], desc[UR6][R8.64] ;  /* 0x1080000008efefae */ /* 0x0003e6000b901d46 */
[C---:B------:R-:W-:Y:S01]  /*18900*/  @P5 LEA.HI.X R7, R0.reuse, R163, R3, 0x1, P1 ;  /* 0x000000a300075211 */ /* 0x040fe200008f0c03 */
[----:B------:R1:W-:Y:S01]  /*18910*/  @P6 STS.128 [R239+0x10800], RZ ;  /* 0x010800ffef006388 */ /* 0x0003e20000000c00 */
[----:B------:R-:W-:-:S03]  /*18920*/  @P3 LEA R4, P1, R0, R162, 0x1 ;  /* 0x000000a200043211 */ /* 0x000fc600078208ff */
[----:B------:R-:W-:Y:S01]  /*18930*/  @!PT LDS RZ, [RZ] ;  /* 0x00000000fffff984 */ /* 0x000fe20000000800 */
[----:B------:R-:W-:Y:S01]  /*18940*/  @!PT LDS RZ, [RZ] ;  /* 0x00000000fffff984 */ /* 0x000fe20000000800 */
[----:B------:R-:W-:Y:S01]  /*18950*/  @!PT LDS RZ, [RZ] ;  /* 0x00000000fffff984 */ /* 0x000fe20000000800 */
[----:B------:R1:W-:Y:S01]  /*18960*/  @P5 LDGSTS.E.BYPASS.LTC128B.128 [R239+0x12800], desc[UR6][R6.64+0x80] ;  /* 0x1280008006ef5fae */ /* 0x0003e2000b901d46 */
[CCC-:B------:R-:W-:Y:S02]  /*18970*/  @P3 LEA.HI.X R5, R0.reuse, R163.reuse, R3.reuse, 0x1, P1 ;  /* 0x000000a300053211 */ /* 0x1c0fe400008f0c03 */
[C---:B------:R-:W-:Y:S01]  /*18980*/  @P2 LEA R2, P1, R0.reuse, R162, 0x1 ;  /* 0x000000a200022211 */ /* 0x040fe200078208ff */
[----:B------:R1:W-:Y:S03]  /*18990*/  @!P5 STS.128 [R239+0x12800], RZ ;  /* 0x012800ffef00d388 */ /* 0x0003e60000000c00 */
[----:B------:R-:W-:Y:S01]  /*189a0*/  @P2 LEA.HI.X R3, R0, R163, R3, 0x1, P1 ;  /* 0x000000a300032211 */ /* 0x000fe200008f0c03 */
        /* <DEDUP_REMOVED lines=10> */
.L_x_5167:
[----:B------:R-:W-:Y:S05]  /*18a50*/  BSYNC B0 ;  /* 0x0000000000007941 */ /* 0x000fea0003800000 */
.L_x_5166:
        /* <DEDUP_REMOVED lines=43> */
.L_x_5169:
[----:B------:R-:W-:Y:S05]  /*18d10*/  BSYNC B0 ;  /* 0x0000000000007941 */ /* 0x000fea0003800000 */
.L_x_5168:
        /* <DEDUP_REMOVED lines=52> */
.L_x_5172:
[----:B------:R2:W-:Y:S02]  /*19060*/  STS.128 [R239+0x17800], RZ ;  /* 0x017800ffef007388 */ /* 0x0005e40000000c00 */
.L_x_5171:
[----:B------:R-:W-:Y:S05]  /*19070*/  BSYNC B0 ;  /* 0x0000000000007941 */ /* 0x000fea0003800000 */
.L_x_5170:
[C---:B------:R-:W-:Y:S01]  /*19080*/  IMAD.SHL.U32 R0, R169.reuse, 0x40, RZ ;  /* 0x00000040a9007824 */ /* 0x040fe200078e00ff */
[----:B------:R-:W-:Y:S01]  /*19090*/  R2P PR, R169, 0x6 ;  /* 0x00000006a9007804 */ /* 0x000fe20000000000 */
[----:B-1-3--:R-:W-:Y:S01]  /*190a0*/  IMAD.SHL.U32 R2, R118, 0x8, RZ ;  /* 0x0000000876027824 */ /* 0x00afe200078e00ff */
[----:B------:R-:W0:Y:S02]  /*190b0*/  LDGDEPBAR ;  /* 0x00000000000079af */ /* 0x000e240000000000 */
        /* <DEDUP_REMOVED lines=9> */
[----:B------:R-:W-:Y:S01]  /*19150*/  IMAD R220, R48, 0x2, R219 ;  /* 0x0000000230dc7824 */ /* 0x000fe200078e02db */
[----:B------:R-:W-:Y:S02]  /*19160*/  LEA R222, R46, R219, 0x1 ;  /* 0x000000db2ede7211 */ /* 0x000fe400078e08ff */
[----:B------:R-:W1:Y:S01]  /*19170*/  LDSM.16.M88.4 R16, [R212+0x8000] ;  /* 0x00800000d410783b */ /* 0x000e620000000200 */
[C---:B------:R-:W-:Y:S01]  /*19180*/  IADD3 R0, R212.reuse, 0x8000, RZ ;  /* 0x00008000d4007810 */ /* 0x040fe20007ffe0ff */
[----:B------:R-:W-:Y:S02]  /*19190*/  VIADD R223, R212, 0x8020 ;  /* 0x00008020d4df7836 */ /* 0x000fe40000000000 */
[----:B------:R-:W3:Y:S01]  /*191a0*/  LDSM.16.M88.4 R12, [R212+0x8800] ;  /* 0x00880000d40c783b */ /* 0x000ee20000000200 */
[----:B------:R-:W-:-:S02]  /*191b0*/  IMAD R221, R46, 0x2, R220 ;  /* 0x000000022edd7824 */ /* 0x000fc400078e02dc */
[----:B------:R-:W-:Y:S01]  /*191c0*/  @P1 VIADD R223, R0, 0xffffffe0 ;  /* 0xffffffe000df1836 */ /* 0x000fe20000000000 */
[----:B------:R-:W5:Y:S01]  /*191d0*/  LDSM.16.M88.4 R20, [R212+0x9000] ;  /* 0x00900000d414783b */ /* 0x000f620000000200 */
[----:B------:R-:W-:-:S03]  /*191e0*/  IMAD.MOV.U32 R0, RZ, RZ, 0x40 ;  /* 0x00000040ff007424 */ /* 0x000fc600078e00ff */
[----:B------:R-:W-:Y:S02]  /*191f0*/  LDSM.16.M88.4 R8, [R220] ;  /* 0x00000000dc08783b */ /* 0x000fe40000000200 */
[----:B------:R-:W-:Y:S02]  /*19200*/  SEL R0, R0, 0xffffffc0, !P2 ;  /* 0xffffffc000007807 */ /* 0x000fe40005000000 */
[----:B------:R-:W4:Y:S03]  /*19210*/  LDSM.16.M88.4 R40, [R223] ;  /* 0x00000000df28783b */ /* 0x000f260000000200 */
[----:B------:R-:W-:Y:S01]  /*19220*/  IMAD.IADD R218, R212, 0x1, R0 ;  /* 0x00000001d4da7824 */ /* 0x000fe200078e0200 */
[----:B------:R-:W2:Y:S01]  /*19230*/  LDSM.16.M88.4 R52, [R212+0x9800] ;  /* 0x00980000d434783b */ /* 0x000ea20000000200 */
[----:B------:R-:W-:-:S03]  /*19240*/  IMAD.IADD R217, R0, 0x1, R223 ;  /* 0x0000000100d97824 */ /* 0x000fc600078e02df */
[----:B------:R-:W2:Y:S04]  /*19250*/  LDSM.16.M88.4 R60, [R223+0x800] ;  /* 0x00080000df3c783b */ /* 0x000ea80000000200 */
[----:B------:R-:W2:Y:S04]  /*19260*/  LDSM.16.M88.4 R68, [R223+0x1000] ;  /* 0x00100000df44783b */ /* 0x000ea80000000200 */
[----:B------:R-:W-:Y:S04]  /*19270*/  LDSM.16.M88.4 R96, [R218+0x8000] ;  /* 0x00800000da60783b */ /* 0x000fe80000000200 */
[----:B------:R-:W-:Y:S01]  /*19280*/  LDSM.16.M88.4 R84, [R223+0x1800] ;  /* 0x00180000df54783b */ /* 0x000fe20000000200 */
[C---:B-1----:R-:W-:Y:S03]  /*19290*/  HMMA.16816.F32.BF16 R36, R4.reuse, R16, RZ ;  /* 0x000000100424723c */ /* 0x042fe600000418ff */
[----:B------:R-:W-:Y:S04]  /*192a0*/  LDSM.16.M88.4 R92, [R218+0x8800] ;  /* 0x00880000da5c783b */ /* 0x000fe80000000200 */
[----:B------:R-:W-:Y:S01]  /*192b0*/  LDSM.16.M88.4 R88, [R218+0x9000] ;  /* 0x00900000da58783b */ /* 0x000fe20000000200 */
[C---:B------:R-:W-:Y:S03]  /*192c0*/  HMMA.16816.F32.BF16 R24, R4.reuse, R18, RZ ;  /* 0x000000120418723c */ /* 0x040fe600000418ff */
[----:B------:R-:W1:Y:S03]  /*192d0*/  LDSM.16.M88.4 R16, [R222] ;  /* 0x00000000de10783b */ /* 0x000e660000000200 */
[C---:B---3--:R-:W-:Y:S01]  /*192e0*/  HMMA.16816.F32.BF16 R32, R4.reuse, R12, RZ ;  /* 0x0000000c0420723c */ /* 0x048fe200000418ff */
[----:B------:R-:W-:Y:S04]  /*192f0*/  LDSM.16.M88.4 R100, [R217] ;  /* 0x00000000d964783b */ /* 0x000fe80000000200 */
[----:B------:R-:W3:Y:S01]  /*19300*/  LD.E R0, desc[UR6][R30.64+0x18c] ;  /* 0x00018c061e007980 */ /* 0x000ee2000c101900 */
[C---:B-----5:R-:W-:Y:S06]  /*19310*/  HMMA.16816.F32.BF16 R56, R4.reuse, R20, RZ ;  /* 0x000000140438723c */ /* 0x060fec00000418ff */
[C---:B------:R-:W-:Y:S06]  /*19320*/  HMMA.16816.F32.BF16 R12, R4.reuse, R14, RZ ;  /* 0x0000000e040c723c */ /* 0x040fec00000418ff */
[----:B------:R-:W-:Y:S06]  /*19330*/  HMMA.16816.F32.BF16 R64, R4, R22, RZ ;  /* 0x000000160440723c */ /* 0x000fec00000418ff */
[----:B----4-:R-:W-:Y:S06]  /*19340*/  HMMA.16816.F32.BF16 R72, R8, R40, R36 ;  /* 0x000000280848723c */ /* 0x010fec0000041824 */
[C---:B--2---:R-:W-:Y:S06]  /*19350*/  HMMA.16816.F32.BF16 R76, R4.reuse, R52, RZ ;  /* 0x00000034044c723c */ /* 0x044fec00000418ff */
[----:B------:R-:W-:Y:S06]  /*19360*/  HMMA.16816.F32.BF16 R80, R4, R54, RZ ;  /* 0x000000360450723c */ /* 0x000fec00000418ff */
[C---:B------:R-:W-:Y:S06]  /*19370*/  HMMA.16816.F32.BF16 R4, R8.reuse, R60, R32 ;  /* 0x0000003c0804723c */ /* 0x040fec0000041820 */
[C---:B------:R-:W-:Y:S01]  /*19380*/  HMMA.16816.F32.BF16 R32, R8.reuse, R68, R56 ;  /* 0x000000440820723c */ /* 0x040fe20000041838 */
[----:B------:R-:W2:Y:S05]  /*19390*/  LDSM.16.M88.4 R56, [R218+0x9800] ;  /* 0x00980000da38783b */ /* 0x000eaa0000000200 */
[C---:B------:R-:W-:Y:S06]  /*193a0*/  HMMA.16816.F32.BF16 R20, R8.reuse, R42, R24 ;  /* 0x0000002a0814723c */ /* 0x040fec0000041818 */
[C---:B------:R-:W-:Y:S01]  /*193b0*/  HMMA.16816.F32.BF16 R24, R8.reuse, R62, R12 ;  /* 0x0000003e0818723c */ /* 0x040fe2000004180c */
[----:B------:R-:W4:Y:S05]  /*193c0*/  LDSM.16.M88.4 R12, [R221] ;  /* 0x00000000dd0c783b */ /* 0x000f2a0000000200 */
[----:B------:R-:W-:Y:S01]  /*193d0*/  HMMA.16816.F32.BF16 R36, R8, R70, R64 ;  /* 0x000000460824723c */ /* 0x000fe20000041840 */
[----:B------:R-:W-:Y:S05]  /*193e0*/  LDSM.16.M88.4 R68, [R217+0x1000] ;  /* 0x00100000d944783b */ /* 0x000fea0000000200 */
[----:B-1----:R-:W-:Y:S01]  /*193f0*/  HMMA.16816.F32.BF16 R64, R16, R96, R72 ;  /* 0x000000601040723c */ /* 0x002fe20000041848 */
[----:B------:R-:W1:Y:S05]  /*19400*/  LDSM.16.M88.4 R72, [R217+0x800] ;  /* 0x00080000d948783b */ /* 0x000e6a0000000200 */
[C---:B------:R-:W-:Y:S01]  /*19410*/  HMMA.16816.F32.BF16 R52, R8.reuse, R84, R76 ;  /* 0x000000540834723c */ /* 0x040fe2000004184c */
[----:B------:R-:W5:Y:S05]  /*19420*/  LDSM.16.M88.4 R76, [R217+0x1800] ;  /* 0x00180000d94c783b */ /* 0x000f6a0000000200 */
[----:B------:R-:W-:Y:S01]  /*19430*/  HMMA.16816.F32.BF16 R60, R8, R86, R80 ;  /* 0x00000056083c723c */ /* 0x000fe20000041850 */
[----:B------:R-:W-:Y:S04]  /*19440*/  LDSM.16.M88.4 R8, [R219+0x2000] ;  /* 0x00200000db08783b */ /* 0x000fe80000000200 */
[----:B------:R-:W5:Y:S01]  /*19450*/  LDSM.16.M88.4 R84, [R212+0xa000] ;  /* 0x00a00000d454783b */ /* 0x000f620000000200 */
[C---:B------:R-:W-:Y:S03]  /*19460*/  HMMA.16816.F32.BF16 R40, R16.reuse, R98, R20 ;  /* 0x000000621028723c */ /* 0x040fe60000041814 */
[----:B------:R-:W5:Y:S03]  /*19470*/  LDSM.16.M88.4 R80, [R212+0xa800] ;  /* 0x00a80000d450783b */ /* 0x000f660000000200 */
[C---:B------:R-:W-:Y:S01]  /*19480*/  HMMA.16816.F32.BF16 R20, R16.reuse, R92, R4 ;  /* 0x0000005c1014723c */ /* 0x040fe20000041804 */
[----:B------:R-:W-:Y:S05]  /*19490*/  LDSM.16.M88.4 R96, [R223+0x2000] ;  /* 0x00200000df60783b */ /* 0x000fea0000000200 */
[C---:B------:R-:W-:Y:S01]  /*194a0*/  HMMA.16816.F32.BF16 R4, R16.reuse, R94, R24 ;  /* 0x0000005e1004723c */ /* 0x040fe20000041818 */
[----:B------:R-:W-:Y:S05]  /*194b0*/  LDSM.16.M88.4 R92, [R212+0xb800] ;  /* 0x00b80000d45c783b */ /* 0x000fea0000000200 */
[C---:B------:R-:W-:Y:S06]  /*194c0*/  HMMA.16816.F32.BF16 R24, R16.reuse, R88, R32 ;  /* 0x000000581018723c */ /* 0x040fec0000041820 */
[C---:B------:R-:W-:Y:S01]  /*194d0*/  HMMA.16816.F32.BF16 R32, R16.reuse, R90, R36 ;  /* 0x0000005a1020723c */ /* 0x040fe20000041824 */
[----:B------:R-:W5:Y:S05]  /*194e0*/  LDSM.16.M88.4 R88, [R212+0xb000] ;  /* 0x00b00000d458783b */ /* 0x000f6a0000000200 */
[C---:B--2---:R-:W-:Y:S06]  /*194f0*/  HMMA.16816.F32.BF16 R36, R16.reuse, R56, R52 ;  /* 0x000000381024723c */ /* 0x044fec0000041834 */
[----:B------:R-:W-:Y:S06]  /*19500*/  HMMA.16816.F32.BF16 R60, R16, R58, R60 ;  /* 0x0000003a103c723c */ /* 0x000fec000004183c */
[C---:B----4-:R-:W-:Y:S06]  /*19510*/  HMMA.16816.F32.BF16 R56, R12.reuse, R102, R40 ;  /* 0x000000660c38723c */ /* 0x050fec0000041828 */
[C---:B------:R-:W-:Y:S01]  /*19520*/  HMMA.16816.F32.BF16 R64, R12.reuse, R100, R64 ;  /* 0x000000640c40723c */ /* 0x040fe20000041840 */
[----:B------:R-:W-:Y:S05]  /*19530*/  LDSM.16.M88.4 R100, [R217+0x2000] ;  /* 0x00200000d964783b */ /* 0x000fea0000000200 */
[C---:B-1----:R-:W-:Y:S06]  /*19540*/  HMMA.16816.F32.BF16 R52, R12.reuse, R72, R20 ;  /* 0x000000480c34723c */ /* 0x042fec0000041814 */
[C---:B------:R-:W-:Y:S01]  /*19550*/  HMMA.16816.F32.BF16 R20, R12.reuse, R74, R4 ;  /* 0x0000004a0c14723c */ /* 0x040fe20000041804 */
[----:B------:R-:W1:Y:S04]  /*19560*/  LDSM.16.M88.4 R4, [R220+0x2000] ;  /* 0x00200000dc04783b */ /* 0x000e680000000200 */
[----:B------:R-:W2:Y:S01]  /*19570*/  LDSM.16.M88.4 R72, [R223+0x2800] ;  /* 0x00280000df48783b */ /* 0x000ea20000000200 */
[C---:B------:R-:W-:Y:S06]  /*19580*/  HMMA.16816.F32.BF16 R16, R12.reuse, R68, R24 ;  /* 0x000000440c10723c */ /* 0x040fec0000041818 */
[C---:B------:R-:W-:Y:S01]  /*19590*/  HMMA.16816.F32.BF16 R32, R12.reuse, R70, R32 ;  /* 0x000000460c20723c */ /* 0x040fe20000041820 */
[----:B------:R-:W4:Y:S05]  /*195a0*/  LDSM.16.M88.4 R68, [R223+0x3000] ;  /* 0x00300000df44783b */ /* 0x000f2a0000000200 */
[C---:B-----5:R-:W-:Y:S06]  /*195b0*/  HMMA.16816.F32.BF16 R36, R12.reuse, R76, R36 ;  /* 0x0000004c0c24723c */ /* 0x060fec0000041824 */
[----:B------:R-:W-:Y:S01]  /*195c0*/  HMMA.16816.F32.BF16 R40, R12, R78, R60 ;  /* 0x0000004e0c28723c */ /* 0x000fe2000004183c */
[----:B------:R-:W5:Y:S05]  /*195d0*/  LDSM.16.M88.4 R76, [R223+0x3800] ;  /* 0x00380000df4c783b */ /* 0x000f6a0000000200 */
[C---:B------:R-:W-:Y:S06]  /*195e0*/  HMMA.16816.F32.BF16 R60, R8.reuse, R86, R56 ;  /* 0x00000056083c723c */ /* 0x040fec0000041838 */
[C---:B------:R-:W-:Y:S01]  /*195f0*/  HMMA.16816.F32.BF16 R64, R8.reuse, R84, R64 ;  /* 0x000000540840723c */ /* 0x040fe20000041840 */
[----:B------:R-:W-:Y:S05]  /*19600*/  LDSM.16.M88.4 R84, [R218+0xa000] ;  /* 0x00a00000da54783b */ /* 0x000fea0000000200 */
[C---:B------:R-:W-:Y:S06]  /*19610*/  HMMA.16816.F32.BF16 R56, R8.reuse, R80, R52 ;  /* 0x000000500838723c */ /* 0x040fec0000041834 */
[C---:B------:R-:W-:Y:S01]  /*19620*/  HMMA.16816.F32.BF16 R52, R8.reuse, R82, R20 ;  /* 0x000000520834723c */ /* 0x040fe20000041814 */
[----:B------:R-:W-:Y:S05]  /*19630*/  LDSM.16.M88.4 R80, [R218+0xa800] ;  /* 0x00a80000da50783b */ /* 0x000fea0000000200 */
[C---:B------:R-:W-:Y:S01]  /*19640*/  HMMA.16816.F32.BF16 R24, R8.reuse, R88, R16 ;  /* 0x000000580818723c */ /* 0x040fe20000041810 */
[----:B------:R-:W5:Y:S05]  /*19650*/  LDSM.16.M88.4 R16, [R222+0x2000] ;  /* 0x00200000de10783b */ /* 0x000f6a0000000200 */
[C---:B------:R-:W-:Y:S01]  /*19660*/  HMMA.16816.F32.BF16 R20, R8.reuse, R90, R32 ;  /* 0x0000005a0814723c */ /* 0x040fe20000041820 */
[----:B------:R-:W-:Y:S05]  /*19670*/  LDSM.16.M88.4 R88, [R218+0xb800] ;  /* 0x00b80000da58783b */ /* 0x000fea0000000200 */
[C---:B------:R-:W-:Y:S06]  /*19680*/  HMMA.16816.F32.BF16 R12, R8.reuse, R92, R36 ;  /* 0x0000005c080c723c */ /* 0x040fec0000041824 */
[----:B------:R-:W-:Y:S01]  /*19690*/  HMMA.16816.F32.BF16 R32, R8, R94, R40 ;  /* 0x0000005e0820723c */ /* 0x000fe20000041828 */
[----:B------:R-:W5:Y:S05]  /*196a0*/  LDSM.16.M88.4 R92, [R218+0xb000] ;  /* 0x00b00000da5c783b */ /* 0x000f6a0000000200 */
[C---:B-1----:R-:W-:Y:S06]  /*196b0*/  HMMA.16816.F32.BF16 R36, R4.reuse, R96, R64 ;  /* 0x000000600424723c */ /* 0x042fec0000041840 */
[C---:B--2---:R-:W-:Y:S06]  /*196c0*/  HMMA.16816.F32.BF16 R56, R4.reuse, R72, R56 ;  /* 0x000000480438723c */ /* 0x044fec0000041838 */
[C---:B------:R-:W-:Y:S01]  /*196d0*/  HMMA.16816.F32.BF16 R40, R4.reuse, R74, R52 ;  /* 0x0000004a0428723c */ /* 0x040fe20000041834 */
[----:B------:R-:W-:Y:S05]  /*196e0*/  LDSM.16.M88.4 R72, [R217+0x2800] ;  /* 0x00280000d948783b */ /* 0x000fea0000000200 */
[C---:B------:R-:W-:Y:S01]  /*196f0*/  HMMA.16816.F32.BF16 R60, R4.reuse, R98, R60 ;  /* 0x00000062043c723c */ /* 0x040fe2000004183c */
[----:B------:R-:W-:Y:S05]  /*19700*/  LDSM.16.M88.4 R96, [R212+0xc000] ;  /* 0x00c00000d460783b */ /* 0x000fea0000000200 */
[C---:B----4-:R-:W-:Y:S06]  /*19710*/  HMMA.16816.F32.BF16 R20, R4.reuse, R70, R20 ;  /* 0x000000460414723c */ /* 0x050fec0000041814 */
[C---:B------:R-:W-:Y:S01]  /*19720*/  HMMA.16816.F32.BF16 R64, R4.reuse, R68, R24 ;  /* 0x000000440440723c */ /* 0x040fe20000041818 */
[----:B------:R-:W-:Y:S05]  /*19730*/  LDSM.16.M88.4 R68, [R217+0x3000] ;  /* 0x00300000d944783b */ /* 0x000fea0000000200 */
[C---:B-----5:R-:W-:Y:S01]  /*19740*/  HMMA.16816.F32.BF16 R8, R4.reuse, R76, R12 ;  /* 0x0000004c0408723c */ /* 0x060fe2000004180c */
[----:B------:R-:W1:Y:S05]  /*19750*/  LDSM.16.M88.4 R12, [R221+0x2000] ;  /* 0x00200000dd0c783b */ /* 0x000e6a0000000200 */
[----:B------:R-:W-:Y:S01]  /*19760*/  HMMA.16816.F32.BF16 R4, R4, R78, R32 ;  /* 0x0000004e0404723c */ /* 0x000fe20000041820 */
[----:B------:R-:W2:Y:S05]  /*19770*/  LDSM.16.M88.4 R76, [R217+0x3800] ;  /* 0x00380000d94c783b */ /* 0x000eaa0000000200 */
[C---:B------:R-:W-:Y:S06]  /*19780*/  HMMA.16816.F32.BF16 R24, R16.reuse, R84, R36 ;  /* 0x000000541018723c */ /* 0x040fec0000041824 */
[C---:B------:R-:W-:Y:S06]  /*19790*/  HMMA.16816.F32.BF16 R52, R16.reuse, R80, R56 ;  /* 0x000000501034723c */ /* 0x040fec0000041838 */
[C---:B------:R-:W-:Y:S01]  /*197a0*/  HMMA.16816.F32.BF16 R36, R16.reuse, R82, R40 ;  /* 0x000000521024723c */ /* 0x040fe20000041828 */
[----:B------:R-:W-:Y:S05]  /*197b0*/  LDSM.16.M88.4 R80, [R223+0x4000] ;  /* 0x00400000df50783b */ /* 0x000fea0000000200 */
[C---:B------:R-:W-:Y:S01]  /*197c0*/  HMMA.16816.F32.BF16 R60, R16.reuse, R86, R60 ;  /* 0x00000056103c723c */ /* 0x040fe2000004183c */
[----:B------:R-:W-:Y:S05]  /*197d0*/  LDSM.16.M88.4 R84, [R212+0xc800] ;  /* 0x00c80000d454783b */ /* 0x000fea0000000200 */
[C---:B------:R-:W-:Y:S06]  /*197e0*/  HMMA.16816.F32.BF16 R32, R16.reuse, R94, R20 ;  /* 0x0000005e1020723c */ /* 0x040fec0000041814 */
[C---:B------:R-:W-:Y:S01]  /*197f0*/  HMMA.16816.F32.BF16 R64, R16.reuse, R92, R64 ;  /* 0x0000005c1040723c */ /* 0x040fe20000041840 */
[----:B------:R-:W-:Y:S05]  /*19800*/  LDSM.16.M88.4 R92, [R212+0xd000] ;  /* 0x00d00000d45c783b */ /* 0x000fea0000000200 */
[C---:B------:R-:W-:Y:S01]  /*19810*/  HMMA.16816.F32.BF16 R20, R16.reuse, R88, R8 ;  /* 0x000000581014723c */ /* 0x040fe20000041808 */
[----:B------:R-:W4:Y:S05]  /*19820*/  LDSM.16.M88.4 R8, [R219+0x4000] ;  /* 0x00400000db08783b */ /* 0x000f2a0000000200 */
[----:B------:R-:W-:Y:S01]  /*19830*/  HMMA.16816.F32.BF16 R16, R16, R90, R4 ;  /* 0x0000005a1010723c */ /* 0x000fe20000041804 */
[----:B------:R-:W5:Y:S04]  /*19840*/  LDSM.16.M88.4 R88, [R212+0xd800] ;  /* 0x00d80000d458783b */ /* 0x000f680000000200 */
[----:B------:R-:W-:Y:S01]  /*19850*/  LDSM.16.M88.4 R4, [R220+0x4000] ;  /* 0x00400000dc04783b */ /* 0x000fe20000000200 */
[C---:B-1----:R-:W-:Y:S06]  /*19860*/  HMMA.16816.F32.BF16 R52, R12.reuse, R72, R52 ;  /* 0x000000480c34723c */ /* 0x042fec0000041834 */
[C---:B------:R-:W-:Y:S01]  /*19870*/  HMMA.16816.F32.BF16 R40, R12.reuse, R74, R36 ;  /* 0x0000004a0c28723c */ /* 0x040fe20000041824 */
[----:B------:R-:W-:Y:S05]  /*19880*/  LDSM.16.M88.4 R72, [R223+0x5800] ;  /* 0x00580000df48783b */ /* 0x000fea0000000200 */
[C---:B------:R-:W-:Y:S06]  /*19890*/  HMMA.16816.F32.BF16 R24, R12.reuse, R100, R24 ;  /* 0x000000640c18723c */ /* 0x040fec0000041818 */
[C---:B------:R-:W-:Y:S06]  /*198a0*/  HMMA.16816.F32.BF16 R56, R12.reuse, R102, R60 ;  /* 0x000000660c38723c */ /* 0x040fec000004183c */
[C---:B------:R-:W-:Y:S01]  /*198b0*/  HMMA.16816.F32.BF16 R60, R12.reuse, R68, R64 ;  /* 0x000000440c3c723c */ /* 0x040fe20000041840 */
[----:B------:R-:W-:Y:S05]  /*198c0*/  LDSM.16.M88.4 R64, [R223+0x5000] ;  /* 0x00500000df40783b */ /* 0x000fea0000000200 */
[C---:B------:R-:W-:Y:S01]  /*198d0*/  HMMA.16816.F32.BF16 R36, R12.reuse, R70, R32 ;  /* 0x000000460c24723c */ /* 0x040fe20000041820 */
[----:B------:R-:W1:Y:S05]  /*198e0*/  LDSM.16.M88.4 R68, [R223+0x4800] ;  /* 0x00480000df44783b */ /* 0x000e6a0000000200 */
[C---:B--2---:R-:W-:Y:S06]  /*198f0*/  HMMA.16816.F32.BF16 R20, R12.reuse, R76, R20 ;  /* 0x0000004c0c14723c */ /* 0x044fec0000041814 */
[----:B------:R-:W-:Y:S01]  /*19900*/  HMMA.16816.F32.BF16 R12, R12, R78, R16 ;  /* 0x0000004e0c0c723c */ /* 0x000fe20000041810 */
[----:B------:R-:W-:Y:S04]  /*19910*/  LDSM.16.M88.4 R16, [R222+0x4000] ;  /* 0x00400000de10783b */ /* 0x000fe80000000200 */
[----:B------:R-:W-:Y:S01]  /*19920*/  LDSM.16.M88.4 R76, [R218+0xd000] ;  /* 0x00d00000da4c783b */ /* 0x000fe20000000200 */
[C---:B----4-:R-:W-:Y:S06]  /*19930*/  HMMA.16816.F32.BF16 R52, R8.reuse, R84, R52 ;  /* 0x000000540834723c */ /* 0x050fec0000041834 */
[C---:B------:R-:W-:Y:S01]  /*19940*/  HMMA.16816.F32.BF16 R40, R8.reuse, R86, R40 ;  /* 0x000000560828723c */ /* 0x040fe20000041828 */
[----:B------:R-:W2:Y:S05]  /*19950*/  LDSM.16.M88.4 R84, [R218+0xc000] ;  /* 0x00c00000da54783b */ /* 0x000eaa0000000200 */
[C---:B------:R-:W-:Y:S06]  /*19960*/  HMMA.16816.F32.BF16 R24, R8.reuse, R96, R24 ;  /* 0x000000600818723c */ /* 0x040fec0000041818 */
[C---:B------:R-:W-:Y:S06]  /*19970*/  HMMA.16816.F32.BF16 R32, R8.reuse, R98, R56 ;  /* 0x000000620820723c */ /* 0x040fec0000041838 */
[C---:B------:R-:W-:Y:S06]  /*19980*/  HMMA.16816.F32.BF16 R60, R8.reuse, R92, R60 ;  /* 0x0000005c083c723c */ /* 0x040fec000004183c */
[C---:B------:R-:W-:Y:S01]  /*19990*/  HMMA.16816.F32.BF16 R56, R8.reuse, R94, R36 ;  /* 0x0000005e0838723c */ /* 0x040fe20000041824 */
[----:B------:R-:W-:Y:S05]  /*199a0*/  LDSM.16.M88.4 R92, [R212+0xe000] ;  /* 0x00e00000d45c783b */ /* 0x000fea0000000200 */
[C---:B-----5:R-:W-:Y:S06]  /*199b0*/  HMMA.16816.F32.BF16 R20, R8.reuse, R88, R20 ;  /* 0x000000580814723c */ /* 0x060fec0000041814 */
        /* <DEDUP_REMOVED lines=14> */
[----:B------:R-:W5:Y:S04]  /*19aa0*/  LDSM.16.M88.4 R4, [R221+0x4000] ;  /* 0x00400000dd04783b */ /* 0x000f680000000200 */
[----:B------:R-:W3:Y:S01]  /*19ab0*/  LDSM.16.M88.4 R72, [R217+0x4800] ;  /* 0x00480000d948783b */ /* 0x000ee20000000200 */
[C---:B--2---:R-:W-:Y:S06]  /*19ac0*/  HMMA.16816.F32.BF16 R24, R16.reuse, R84, R24 ;  /* 0x000000541018723c */ /* 0x044fec0000041818 */
[C---:B----4-:R-:W-:Y:S06]  /*19ad0*/  HMMA.16816.F32.BF16 R36, R16.reuse, R12, R36 ;  /* 0x0000000c1024723c */ /* 0x050fec0000041824 */
[C---:B------:R-:W-:Y:S01]  /*19ae0*/  HMMA.16816.F32.BF16 R32, R16.reuse, R86, R32 ;  /* 0x000000561020723c */ /* 0x040fe20000041820 */
[----:B------:R-:W2:Y:S05]  /*19af0*/  LDSM.16.M88.4 R84, [R217+0x5800] ;  /* 0x00580000d954783b */ /* 0x000eaa0000000200 */
[C---:B------:R-:W-:Y:S01]  /*19b00*/  HMMA.16816.F32.BF16 R40, R16.reuse, R14, R40 ;  /* 0x0000000e1028723c */ /* 0x040fe20000041828 */
[----:B------:R-:W4:Y:S05]  /*19b10*/  LDSM.16.M88.4 R12, [R219+0x6000] ;  /* 0x00600000db0c783b */ /* 0x000f2a0000000200 */
[C---:B------:R-:W-:Y:S06]  /*19b20*/  HMMA.16816.F32.BF16 R52, R16.reuse, R76, R52 ;  /* 0x0000004c1034723c */ /* 0x040fec0000041834 */
[C---:B------:R-:W-:Y:S01]  /*19b30*/  HMMA.16816.F32.BF16 R56, R16.reuse, R78, R56 ;  /* 0x0000004e1038723c */ /* 0x040fe20000041838 */
[----:B------:R-:W-:Y:S05]  /*19b40*/  LDSM.16.M88.4 R76, [R223+0x6000] ;  /* 0x00600000df4c783b */ /* 0x000fea0000000200 */
[C---:B-1----:R-:W-:Y:S01]  /*19b50*/  HMMA.16816.F32.BF16 R60, R16.reuse, R68, R20 ;  /* 0x00000044103c723c */ /* 0x042fe20000041814 */
[----:B------:R-:W1:Y:S05]  /*19b60*/  LDSM.16.M88.4 R20, [R212+0xf000] ;  /* 0x00f00000d414783b */ /* 0x000e6a0000000200 */
[----:B------:R-:W-:Y:S01]  /*19b70*/  HMMA.16816.F32.BF16 R8, R16, R70, R8 ;  /* 0x000000461008723c */ /* 0x000fe20000041808 */
[----:B------:R-:W1:Y:S04]  /*19b80*/  LDSM.16.M88.4 R68, [R212+0xf800] ;  /* 0x00f80000d444783b */ /* 0x000e680000000200 */
[----:B------:R-:W1:Y:S01]  /*19b90*/  LDSM.16.M88.4 R16, [R220+0x6000] ;  /* 0x00600000dc10783b */ /* 0x000e620000000200 */
[C---:B-----5:R-:W-:Y:S06]  /*19ba0*/  HMMA.16816.F32.BF16 R24, R4.reuse, R64, R24 ;  /* 0x000000400418723c */ /* 0x060fec0000041818 */
[C---:B---3--:R-:W-:Y:S06]  /*19bb0*/  HMMA.16816.F32.BF16 R36, R4.reuse, R72, R36 ;  /* 0x000000480424723c */ /* 0x048fec0000041824 */
[C---:B------:R-:W-:Y:S01]  /*19bc0*/  HMMA.16816.F32.BF16 R32, R4.reuse, R66, R32 ;  /* 0x000000420420723c */ /* 0x040fe20000041820 */
[----:B------:R-:W3:Y:S05]  /*19bd0*/  LDSM.16.M88.4 R64, [R223+0x6800] ;  /* 0x00680000df40783b */ /* 0x000eea0000000200 */
[C---:B------:R-:W-:Y:S01]  /*19be0*/  HMMA.16816.F32.BF16 R40, R4.reuse, R74, R40 ;  /* 0x0000004a0428723c */ /* 0x040fe20000041828 */
[----:B------:R-:W5:Y:S05]  /*19bf0*/  LDSM.16.M88.4 R72, [R223+0x7000] ;  /* 0x00700000df48783b */ /* 0x000f6a0000000200 */
[C---:B------:R-:W-:Y:S06]  /*19c00*/  HMMA.16816.F32.BF16 R52, R4.reuse, R80, R52 ;  /* 0x000000500434723c */ /* 0x040fec0000041834 */
[C---:B------:R-:W-:Y:S01]  /*19c10*/  HMMA.16816.F32.BF16 R56, R4.reuse, R82, R56 ;  /* 0x000000520438723c */ /* 0x040fe20000041838 */
[----:B------:R-:W-:Y:S05]  /*19c20*/  LDSM.16.M88.4 R80, [R218+0xe000] ;  /* 0x00e00000da50783b */ /* 0x000fea0000000200 */
[C---:B--2---:R-:W-:Y:S06]  /*19c30*/  HMMA.16816.F32.BF16 R60, R4.reuse, R84, R60 ;  /* 0x00000054043c723c */ /* 0x044fec000004183c */
[----:B------:R-:W-:Y:S01]  /*19c40*/  HMMA.16816.F32.BF16 R4, R4, R86, R8 ;  /* 0x000000560404723c */ /* 0x000fe20000041808 */
[----:B------:R-:W2:Y:S04]  /*19c50*/  LDSM.16.M88.4 R84, [R223+0x7800] ;  /* 0x00780000df54783b */ /* 0x000ea80000000200 */
[----:B------:R-:W2:Y:S01]  /*19c60*/  LDSM.16.M88.4 R8, [R222+0x6000] ;  /* 0x00600000de08783b */ /* 0x000ea20000000200 */
[C---:B----4-:R-:W-:Y:S06]  /*19c70*/  HMMA.16816.F32.BF16 R24, R12.reuse, R92, R24 ;  /* 0x0000005c0c18723c */ /* 0x050fec0000041818 */
[C---:B------:R-:W-:Y:S06]  /*19c80*/  HMMA.16816.F32.BF16 R36, R12.reuse, R88, R36 ;  /* 0x000000580c24723c */ /* 0x040fec0000041824 */
[C---:B------:R-:W-:Y:S06]  /*19c90*/  HMMA.16816.F32.BF16 R32, R12.reuse, R94, R32 ;  /* 0x0000005e0c20723c */ /* 0x040fec0000041820 */
[C---:B------:R-:W-:Y:S01]  /*19ca0*/  HMMA.16816.F32.BF16 R40, R12.reuse, R90, R40 ;  /* 0x0000005a0c28723c */ /* 0x040fe20000041828 */
[----:B------:R-:W4:Y:S05]  /*19cb0*/  LDSM.16.M88.4 R88, [R218+0xe800] ;  /* 0x00e80000da58783b */ /* 0x000f2a0000000200 */
[C---:B-1----:R-:W-:Y:S06]  /*19cc0*/  HMMA.16816.F32.BF16 R52, R12.reuse, R20, R52 ;  /* 0x000000140c34723c */ /* 0x042fec0000041834 */
[C---:B------:R-:W-:Y:S06]  /*19cd0*/  HMMA.16816.F32.BF16 R56, R12.reuse, R22, R56 ;  /* 0x000000160c38723c */ /* 0x040fec0000041838 */
[C---:B------:R-:W-:Y:S06]  /*19ce0*/  HMMA.16816.F32.BF16 R60, R12.reuse, R68, R60 ;  /* 0x000000440c3c723c */ /* 0x040fec000004183c */
[----:B------:R-:W-:Y:S01]  /*19cf0*/  HMMA.16816.F32.BF16 R20, R12, R70, R4 ;  /* 0x000000460c14723c */ /* 0x000fe20000041804 */
[----:B------:R-:W1:Y:S04]  /*19d00*/  LDSM.16.M88.4 R68, [R218+0xf000] ;  /* 0x00f00000da44783b */ /* 0x000e680000000200 */
[----:B------:R-:W-:Y:S01]  /*19d10*/  LDSM.16.M88.4 R4, [R221+0x6000] ;  /* 0x00600000dd04783b */ /* 0x000fe20000000200 */
[C---:B------:R-:W-:Y:S06]  /*19d20*/  HMMA.16816.F32.BF16 R12, R16.reuse, R76, R24 ;  /* 0x0000004c100c723c */ /* 0x040fec0000041818 */
[C---:B---3--:R-:W-:Y:S06]  /*19d30*/  HMMA.16816.F32.BF16 R36, R16.reuse, R64, R36 ;  /* 0x000000401024723c */ /* 0x048fec0000041824 */
[C---:B------:R-:W-:Y:S01]  /*19d40*/  HMMA.16816.F32.BF16 R32, R16.reuse, R78, R32 ;  /* 0x0000004e1020723c */ /* 0x040fe20000041820 */
[----:B------:R-:W-:Y:S05]  /*19d50*/  LDSM.16.M88.4 R76, [R217+0x6000] ;  /* 0x00600000d94c783b */ /* 0x000fea0000000200 */
[C---:B------:R-:W-:Y:S01]  /*19d60*/  HMMA.16816.F32.BF16 R40, R16.reuse, R66, R40 ;  /* 0x000000421028723c */ /* 0x040fe20000041828 */
[----:B------:R-:W3:Y:S05]  /*19d70*/  LDSM.16.M88.4 R64, [R218+0xf800] ;  /* 0x00f80000da40783b */ /* 0x000eea0000000200 */
[C---:B-----5:R-:W-:Y:S06]  /*19d80*/  HMMA.16816.F32.BF16 R52, R16.reuse, R72, R52 ;  /* 0x000000481034723c */ /* 0x060fec0000041834 */
[C---:B------:R-:W-:Y:S01]  /*19d90*/  HMMA.16816.F32.BF16 R56, R16.reuse, R74, R56 ;  /* 0x0000004a1038723c */ /* 0x040fe20000041838 */
[----:B------:R-:W5:Y:S05]  /*19da0*/  LDSM.16.M88.4 R72, [R217+0x6800] ;  /* 0x00680000d948783b */ /* 0x000f6a0000000200 */
[C---:B--2---:R-:W-:Y:S06]  /*19db0*/  HMMA.16816.F32.BF16 R60, R16.reuse, R84, R60 ;  /* 0x00000054103c723c */ /* 0x044fec000004183c */
[----:B------:R-:W-:Y:S01]  /*19dc0*/  HMMA.16816.F32.BF16 R24, R16, R86, R20 ;  /* 0x000000561018723c */ /* 0x000fe20000041814 */
[----:B------:R-:W-:Y:S05]  /*19dd0*/  LDSM.16.M88.4 R84, [R217+0x7000] ;  /* 0x00700000d954783b */ /* 0x000fea0000000200 */
[C---:B------:R-:W-:Y:S06]  /*19de0*/  HMMA.16816.F32.BF16 R20, R8.reuse, R80, R12 ;  /* 0x000000500814723c */ /* 0x040fec000004180c */
[C---:B----4-:R-:W-:Y:S06]  /*19df0*/  HMMA.16816.F32.BF16 R12, R8.reuse, R88, R36 ;  /* 0x00000058080c723c */ /* 0x050fec0000041824 */
[----:B------:R-:W-:Y:S01]  /*19e00*/  HMMA.16816.F32.BF16 R16, R8, R82, R32 ;  /* 0x000000520810723c */ /* 0x000fe20000041820 */
[----:B------:R-:W2:Y:S01]  /*19e10*/  LDSM.16.M88.4 R80, [R217+0x7800] ;  /* 0x00780000d950783b */ /* 0x000ea20000000200 */
[----:B------:R-:W-:Y:S01]  /*19e20*/  SHF.R.S32.HI R2, RZ, 0x1f, R28 ;  /* 0x0000001fff027819 */ /* 0x000fe2000001141c */
[----:B------:R-:W-:-:S04]  /*19e30*/  DEPBAR.LE SB0, 0x0 ;  /* 0x000080000000791a */ /* 0x000fc80000000000 */
[C---:B------:R-:W-:Y:S06]  /*19e40*/  HMMA.16816.F32.BF16 R32, R8.reuse, R90, R40 ;  /* 0x0000005a0820723c */ /* 0x040fec0000041828 */
[C---:B-1----:R-:W-:Y:S06]  /*19e50*/  HMMA.16816.F32.BF16 R40, R8.reuse, R68, R52 ;  /* 0x000000440828723c */ /* 0x042fec0000041834 */
[C---:B------:R-:W-:Y:S06]  /*19e60*/  HMMA.16816.F32.BF16 R52, R8.reuse, R70, R56 ;  /* 0x000000460834723c */ /* 0x040fec0000041838 */
[C---:B---3--:R-:W-:Y:S06]  /*19e70*/  HMMA.16816.F32.BF16 R56, R8.reuse, R64, R60 ;  /* 0x000000400838723c */ /* 0x048fec000004183c */
[----:B------:R-:W-:Y:S06]  /*19e80*/  HMMA.16816.F32.BF16 R36, R8, R66, R24 ;  /* 0x000000420824723c */ /* 0x000fec0000041818 */
[C---:B-----5:R-:W-:Y:S06]  /*19e90*/  HMMA.16816.F32.BF16 R12, R4.reuse, R72, R12 ;  /* 0x00000048040c723c */ /* 0x060fec000004180c */
[C---:B------:R-:W-:Y:S06]  /*19ea0*/  HMMA.16816.F32.BF16 R24, R4.reuse, R76, R20 ;  /* 0x0000004c0418723c */ /* 0x040fec0000041814 */
[C---:B------:R-:W-:Y:S06]  /*19eb0*/  HMMA.16816.F32.BF16 R20, R4.reuse, R78, R16 ;  /* 0x0000004e0414723c */ /* 0x040fec0000041810 */
[----:B------:R-:W-:Y:S01]  /*19ec0*/  HMMA.16816.F32.BF16 R8, R4, R74, R32 ;  /* 0x0000004a0408723c */ /* 0x000fe20000041820 */
[----:B------:R-:W-:-:S04]  /*19ed0*/  LEA.HI R2, R2, R28, RZ, 0x2 ;  /* 0x0000001c02027211 */ /* 0x000fc800078f10ff */
[----:B------:R-:W-:Y:S01]  /*19ee0*/  SHF.R.S32.HI R2, RZ, 0x2, R2 ;  /* 0x00000002ff027819 */ /* 0x000fe20000011402 */
[C---:B--2---:R-:W-:Y:S06]  /*19ef0*/  HMMA.16816.F32.BF16 R56, R4.reuse, R80, R56 ;  /* 0x000000500438723c */ /* 0x044fec0000041838 */
[----:B------:R-:W-:Y:S01]  /*19f00*/  HMMA.16816.F32.BF16 R16, R4, R84, R40 ;  /* 0x000000540410723c */ /* 0x000fe20000041828 */
[----:B------:R-:W-:-:S05]  /*19f10*/  IMAD R2, R187, 0x10, R2 ;  /* 0x00000010bb027824 */ /* 0x000fca00078e0202 */
[C---:B------:R-:W-:Y:S06]  /*19f20*/  HMMA.16816.F32.BF16 R52, R4.reuse, R86, R52 ;  /* 0x000000560434723c */ /* 0x040fec0000041834 */
[----:B------:R-:W-:Y:S07]  /*19f30*/  HMMA.16816.F32.BF16 R80, R4, R82, R36 ;  /* 0x000000520450723c */ /* 0x000fee0000041824 */
[----:B------:R-:W-:-:S02]  /*19f40*/  IMAD.SHL.U32 R5, R188, 0x2, RZ ;  /* 0x00000002bc057824 */ /* 0x000fc400078e00ff */
[----:B------:R-:W-:Y:S01]  /*19f50*/  FMUL.FTZ R39, R14, R0 ;  /* 0x000000000e277220 */ /* 0x000fe20000410000 */
[----:B------:R-:W-:Y:S02]  /*19f60*/  IADD3 R44, R189, R2, RZ ;  /* 0x00000002bd2c7210 */ /* 0x000fe40007ffe0ff */
[----:B------:R-:W-:Y:S01]  /*19f70*/  LOP3.LUT R14, R5, 0x6, RZ, 0xc0, !PT ;  /* 0x00000006050e7812 */ /* 0x000fe200078ec0ff */
[-C--:B------:R-:W-:Y:S01]  /*19f80*/  FMUL.FTZ R2, R20, R0.reuse ;  /* 0x0000000014027220 */ /* 0x080fe20000410000 */
[-C--:B------:R-:W-:Y:S01]  /*19f90*/  FMUL.FTZ R3, R24, R0.reuse ;  /* 0x0000000018037220 */ /* 0x080fe20000410000 */
[-C--:B------:R-:W-:Y:S02]  /*19fa0*/  FMUL.FTZ R24, R9, R0.reuse ;  /* 0x0000000009187220 */ /* 0x080fe40000410000 */
[----:B------:R-:W-:Y:S02]  /*19fb0*/  IMAD R14, R105, 0x40, R14 ;  /* 0x00000040690e7824 */ /* 0x000fe400078e020e */
[-C--:B------:R-:W-:Y:S01]  /*19fc0*/  FMUL.FTZ R4, R25, R0.reuse ;  /* 0x0000000019047220 */ /* 0x080fe20000410000 */
[----:B------:R1:W-:Y:S01]  /*19fd0*/  MUFU.TANH R9, R2 ;  /* 0x0000000200097308 */ /* 0x0003e20000002400 */
[-C--:B------:R-:W-:Y:S01]  /*19fe0*/  FMUL.FTZ R41, R10, R0.reuse ;  /* 0x000000000a297220 */ /* 0x080fe20000410000 */
[-C--:B------:R-:W-:Y:S01]  /*19ff0*/  FMUL.FTZ R20, R12, R0.reuse ;  /* 0x000000000c147220 */ /* 0x080fe20000410000 */
[----:B------:R-:W-:Y:S01]  /*1a000*/  FMUL.FTZ R42, R11, R0 ;  /* 0x000000000b2a7220 */ /* 0x000fe20000410000 */
[C---:B------:R-:W-:Y:S01]  /*1a010*/  VIADD R10, R14.reuse, 0xffffffc0 ;  /* 0xffffffc00e0a7836 */ /* 0x040fe20000000000 */
[C---:B------:R-:W-:Y:S01]  /*1a020*/  IADD3 R12, R14.reuse, -0x38, RZ ;  /* 0xffffffc80e0c7810 */ /* 0x040fe20007ffe0ff */
[----:B------:R-:W-:-:S02]  /*1a030*/  VIADD R11, R14, 0xffffffc1 ;  /* 0xffffffc10e0b7836 */ /* 0x000fc40000000000 */
[----:B------:R2:W-:Y:S01]  /*1a040*/  MUFU.TANH R25, R3 ;  /* 0x0000000300197308 */ /* 0x0005e20000002400 */
[-C--:B------:R-:W-:Y:S01]  /*1a050*/  FMUL.FTZ R37, R22, R0.reuse ;  /* 0x0000000016257220 */ /* 0x080fe20000410000 */
[-C--:B------:R-:W-:Y:S01]  /*1a060*/  FMUL.FTZ R40, R15, R0.reuse ;  /* 0x000000000f287220 */ /* 0x080fe20000410000 */
[----:B------:R-:W-:Y:S01]  /*1a070*/  FMUL.FTZ R15, R8, R0 ;  /* 0x00000000080f7220 */ /* 0x000fe20000410000 */
[----:B-1----:R-:W-:-:S04]  /*1a080*/  IADD3 R2, R208, R44, -R191 ;  /* 0x0000002cd0027210 */ /* 0x002fc80007ffe8bf */
[----:B------:R1:W-:Y:S01]  /*1a090*/  MUFU.TANH R22, R4 ;  /* 0x0000000400167308 */ /* 0x0003e20000002400 */
[-C--:B--2---:R-:W-:Y:S01]  /*1a0a0*/  FMUL.FTZ R3, R21, R0.reuse ;  /* 0x0000000015037220 */ /* 0x084fe20000410000 */
[----:B------:R-:W-:Y:S01]  /*1a0b0*/  FMUL.FTZ R21, R13, R0 ;  /* 0x000000000d157220 */ /* 0x000fe20000410000 */
[----:B------:R-:W-:-:S05]  /*1a0c0*/  VIADD R13, R14, 0xffffffc9 ;  /* 0xffffffc90e0d7836 */ /* 0x000fca0000000000 */
[----:B------:R2:W3:Y:S01]  /*1a0d0*/  MUFU.TANH R8, R3 ;  /* 0x0000000300087308 */ /* 0x0004e20000002400 */
[C---:B------:R-:W-:Y:S02]  /*1a0e0*/  IMAD.IADD R5, R2.reuse, 0x1, -R12 ;  /* 0x0000000102057824 */ /* 0x040fe400078e0a0c */
[C---:B-1----:R-:W-:Y:S01]  /*1a0f0*/  IMAD.IADD R4, R2.reuse, 0x1, -R10 ;  /* 0x0000000102047824 */ /* 0x042fe200078e0a0a */
[----:B------:R-:W-:-:S04]  /*1a100*/  IADD3 R7, R2, -R13, RZ ;  /* 0x8000000d02077210 */ /* 0x000fc80007ffe0ff */
[----:B------:R-:W-:Y:S01]  /*1a110*/  IABS R6, R4 ;  /* 0x0000000400067213 */ /* 0x000fe20000000000 */
[----:B--2---:R-:W-:-:S05]  /*1a120*/  IMAD.IADD R3, R2, 0x1, -R11 ;  /* 0x0000000102037824 */ /* 0x004fca00078e0a0b */
[----:B------:R-:W-:Y:S02]  /*1a130*/  IABS R4, R3 ;  /* 0x0000000300047213 */ /* 0x000fe40000000000 */
[----:B------:R-:W-:Y:S02]  /*1a140*/  IABS R3, R5 ;  /* 0x0000000500037213 */ /* 0x000fe40000000000 */
[----:B------:R-:W-:Y:S01]  /*1a150*/  IABS R5, R7 ;  /* 0x0000000700057213 */ /* 0x000fe20000000000 */
[----:B------:R-:W-:Y:S02]  /*1a160*/  IMAD.MOV.U32 R7, RZ, RZ, R6 ;  /* 0x000000ffff077224 */ /* 0x000fe400078e0006 */
[----:B------:R-:W-:Y:S02]  /*1a170*/  IMAD.MOV.U32 R6, RZ, RZ, R4 ;  /* 0x000000ffff067224 */ /* 0x000fe400078e0004 */
[----:B------:R-:W-:Y:S02]  /*1a180*/  IMAD.MOV.U32 R4, RZ, RZ, R3 ;  /* 0x000000ffff047224 */ /* 0x000fe400078e0003 */
[----:B------:R-:W-:-:S02]  /*1a190*/  IMAD.MOV.U32 R3, RZ, RZ, R5 ;  /* 0x000000ffff037224 */ /* 0x000fc400078e0005 */
[-C--:B------:R-:W-:Y:S01]  /*1a1a0*/  FMUL.FTZ R34, R27, R0.reuse ;  /* 0x000000001b227220 */ /* 0x080fe20000410000 */
[-C--:B------:R-:W-:Y:S01]  /*1a1b0*/  FMUL.FTZ R29, R26, R0.reuse ;  /* 0x000000001a1d7220 */ /* 0x080fe20000410000 */
[----:B------:R-:W-:Y:S01]  /*1a1c0*/  FMUL.FTZ R27, R16, R0 ;  /* 0x00000000101b7220 */ /* 0x000fe20000410000 */
[----:B------:R-:W-:Y:S02]  /*1a1d0*/  I2FP.F32.S32 R6, R6 ;  /* 0x0000000600067245 */ /* 0x000fe40000201400 */
[----:B------:R-:W-:Y:S01]  /*1a1e0*/  I2FP.F32.S32 R3, R3 ;  /* 0x0000000300037245 */ /* 0x000fe20000201400 */
[----:B------:R-:W-:Y:S01]  /*1a1f0*/  FMUL.FTZ R60, R19, R0 ;  /* 0x00000000133c7220 */ /* 0x000fe20000410000 */
[----:B------:R-:W-:Y:S01]  /*1a200*/  I2FP.F32.S32 R4, R4 ;  /* 0x0000000400047245 */ /* 0x000fe20000201400 */
[----:B------:R1:W-:Y:S01]  /*1a210*/  MUFU.TANH R26, R15 ;  /* 0x0000000f001a7308 */ /* 0x0003e20000002400 */
[----:B------:R-:W-:Y:S01]  /*1a220*/  I2FP.F32.S32 R7, R7 ;  /* 0x0000000700077245 */ /* 0x000fe20000201400 */
[----:B------:R-:W-:-:S02]  /*1a230*/  VIADD R16, R14, 0xffffffd1 ;  /* 0xffffffd10e107836 */ /* 0x000fc40000000000 */
[----:B------:R-:W-:Y:S02]  /*1a240*/  VIADD R19, R14, 0xffffffd8 ;  /* 0xffffffd80e137836 */ /* 0x000fe40000000000 */
[----:B---3--:R-:W-:Y:S02]  /*1a250*/  FFMA.FTZ R33, -R133, R3, R8 ;  /* 0x0000000385217223 */ /* 0x008fe40000010108 */
[----:B------:R2:W-:Y:S01]  /*1a260*/  MUFU.TANH R28, R20 ;  /* 0x00000014001c7308 */ /* 0x0005e20000002400 */
[----:B------:R-:W-:Y:S01]  /*1a270*/  FMUL.FTZ R38, R23, R0 ;  /* 0x0000000017267220 */ /* 0x000fe20000410000 */
[C---:B------:R-:W-:Y:S01]  /*1a280*/  FFMA.FTZ R22, -R133.reuse, R6, R22 ;  /* 0x0000000685167223 */ /* 0x040fe20000010116 */
[C---:B------:R-:W-:Y:S01]  /*1a290*/  FFMA.FTZ R36, -R133.reuse, R4, R9 ;  /* 0x0000000485247223 */ /* 0x040fe20000010109 */
[----:B------:R-:W-:Y:S02]  /*1a2a0*/  IMAD.IADD R3, R2, 0x1, -R16 ;  /* 0x0000000102037824 */ /* 0x000fe400078e0a10 */
[----:B------:R-:W-:Y:S01]  /*1a2b0*/  FFMA.FTZ R23, -R133, R7, R25 ;  /* 0x0000000785177223 */ /* 0x000fe20000010119 */
[----:B-1----:R-:W-:Y:S01]  /*1a2c0*/  IADD3 R15, R14, -0x30, RZ ;  /* 0xffffffd00e0f7810 */ /* 0x002fe20007ffe0ff */
[----:B------:R1:W-:Y:S01]  /*1a2d0*/  MUFU.TANH R32, R21 ;  /* 0x0000001500207308 */ /* 0x0003e20000002400 */
[----:B------:R-:W-:-:S02]  /*1a2e0*/  IMAD.IADD R6, R2, 0x1, -R19 ;  /* 0x0000000102067824 */ /* 0x000fc400078e0a13 */
[----:B------:R-:W-:Y:S01]  /*1a2f0*/  IADD3 R4, R2, -R15, RZ ;  /* 0x8000000f02047210 */ /* 0x000fe20007ffe0ff */
[----:B--2---:R-:W-:Y:S02]  /*1a300*/  VIADD R20, R14, 0xffffffd9 ;  /* 0xffffffd90e147836 */ /* 0x004fe40000000000 */
[----:B------:R-:W-:Y:S02]  /*1a310*/  FMUL.FTZ R51, R17, R0 ;  /* 0x0000000011337220 */ /* 0x000fe40000410000 */
[----:B------:R-:W-:Y:S01]  /*1a320*/  IMAD.IADD R7, R2, 0x1, -R20 ;  /* 0x0000000102077824 */ /* 0x000fe200078e0a14 */
[----:B------:R-:W2:Y:S01]  /*1a330*/  MUFU.TANH R17, R27 ;  /* 0x0000001b00117308 */ /* 0x000ea20000002400 */
[----:B-1----:R-:W-:Y:S01]  /*1a340*/  VIADD R21, R14, 0xffffffe0 ;  /* 0xffffffe00e157836 */ /* 0x002fe20000000000 */
[----:B------:R-:W-:Y:S02]  /*1a350*/  IABS R8, R4 ;  /* 0x0000000400087213 */ /* 0x000fe40000000000 */
[----:B------:R-:W-:-:S02]  /*1a360*/  IABS R5, R3 ;  /* 0x0000000300057213 */ /* 0x000fc40000000000 */
[----:B------:R-:W-:Y:S02]  /*1a370*/  IADD3 R9, R2, -R21, RZ ;  /* 0x8000001502097210 */ /* 0x000fe40007ffe0ff */
[----:B------:R-:W-:Y:S02]  /*1a380*/  IABS R4, R6 ;  /* 0x0000000600047213 */ /* 0x000fe40000000000 */
[----:B------:R-:W-:Y:S01]  /*1a390*/  IABS R3, R7 ;  /* 0x0000000700037213 */ /* 0x000fe20000000000 */
[----:B------:R-:W-:Y:S01]  /*1a3a0*/  FMUL.FTZ R50, R18, R0 ;  /* 0x0000000012327220 */ /* 0x000fe20000410000 */
[----:B------:R-:W-:Y:S01]  /*1a3b0*/  IABS R6, R9 ;  /* 0x0000000900067213 */ /* 0x000fe20000000000 */
[----:B------:R2:W1:Y:S01]  /*1a3c0*/  MUFU.TANH R18, R24 ;  /* 0x0000001800127308 */ /* 0x0004620000002400 */
[----:B------:R-:W-:Y:S02]  /*1a3d0*/  IMAD.MOV.U32 R7, RZ, RZ, R5 ;  /* 0x000000ffff077224 */ /* 0x000fe400078e0005 */
[----:B------:R-:W-:-:S02]  /*1a3e0*/  IMAD.MOV.U32 R5, RZ, RZ, R4 ;  /* 0x000000ffff057224 */ /* 0x000fc400078e0004 */
[----:B------:R-:W-:Y:S01]  /*1a3f0*/  IMAD.MOV.U32 R4, RZ, RZ, R3 ;  /* 0x000000ffff047224 */ /* 0x000fe200078e0003 */
[----:B------:R-:W-:-:S04]  /*1a400*/  MOV R3, R6 ;  /* 0x0000000600037202 */ /* 0x000fc80000000f00 */
[----:B------:R-:W-:Y:S02]  /*1a410*/  I2FP.F32.S32 R3, R3 ;  /* 0x0000000300037245 */ /* 0x000fe40000201400 */
[----:B------:R-:W-:Y:S02]  /*1a420*/  I2FP.F32.S32 R5, R5 ;  /* 0x0000000500057245 */ /* 0x000fe40000201400 */
[----:B------:R-:W-:Y:S01]  /*1a430*/  I2FP.F32.S32 R4, R4 ;  /* 0x0000000400047245 */ /* 0x000fe20000201400 */
[C---:B--2---:R-:W-:Y:S01]  /*1a440*/  FFMA.FTZ R24, -R133.reuse, R3, R17 ;  /* 0x0000000385187223 */ /* 0x044fe20000010111 */
[----:B------:R-:W-:Y:S01]  /*1a450*/  VIADD R3, R2, 0x8 ;  /* 0x0000000802037836 */ /* 0x000fe20000000000 */
[----:B------:R-:W-:Y:S01]  /*1a460*/  I2FP.F32.S32 R6, R8 ;  /* 0x0000000800067245 */ /* 0x000fe20000201400 */
[C---:B------:R-:W-:Y:S01]  /*1a470*/  FFMA.FTZ R26, -R133.reuse, R5, R26 ;  /* 0x00000005851a7223 */ /* 0x040fe2000001011a */
[----:B------:R-:W-:Y:S01]  /*1a480*/  I2FP.F32.S32 R7, R7 ;  /* 0x0000000700077245 */ /* 0x000fe20000201400 */
[----:B-1----:R-:W-:Y:S01]  /*1a490*/  FFMA.FTZ R25, -R133, R4, R18 ;  /* 0x0000000485197223 */ /* 0x002fe20000010112 */
[----:B------:R-:W-:-:S02]  /*1a4a0*/  IMAD.IADD R5, R3, 0x1, -R10 ;  /* 0x0000000103057824 */ /* 0x000fc400078e0a0a */
[----:B------:R-:W-:Y:S01]  /*1a4b0*/  IMAD.IADD R4, R3, 0x1, -R11 ;  /* 0x0000000103047824 */ /* 0x000fe200078e0a0b */
[----:B------:R-:W-:Y:S01]  /*1a4c0*/  MUFU.TANH R35, R29 ;  /* 0x0000001d00237308 */ /* 0x000fe20000002400 */
[C---:B------:R-:W-:Y:S01]  /*1a4d0*/  FFMA.FTZ R28, -R133.reuse, R6, R28 ;  /* 0x00000006851c7223 */ /* 0x040fe2000001011c */
[----:B------:R-:W-:Y:S01]  /*1a4e0*/  FFMA.FTZ R27, -R133, R7, R32 ;  /* 0x00000007851b7223 */ /* 0x000fe20000010120 */
[----:B------:R-:W-:Y:S01]  /*1a4f0*/  IADD3 R6, -R12, R3, RZ ;  /* 0x000000030c067210 */ /* 0x000fe20007ffe1ff */
[----:B------:R-:W-:Y:S01]  /*1a500*/  IMAD.IADD R8, R3, 0x1, -R13 ;  /* 0x0000000103087824 */ /* 0x000fe200078e0a0d */
[----:B------:R-:W-:-:S03]  /*1a510*/  IABS R7, R5 ;  /* 0x0000000500077213 */ /* 0x000fc60000000000 */
[----:B------:R-:W1:Y:S01]  /*1a520*/  MUFU.TANH R29, R34 ;  /* 0x00000022001d7308 */ /* 0x000e620000002400 */
[----:B------:R-:W-:Y:S02]  /*1a530*/  IABS R5, R4 ;  /* 0x0000000400057213 */ /* 0x000fe40000000000 */
[----:B------:R-:W-:Y:S02]  /*1a540*/  IABS R4, R6 ;  /* 0x0000000600047213 */ /* 0x000fe40000000000 */
[----:B------:R-:W-:Y:S01]  /*1a550*/  IABS R6, R8 ;  /* 0x0000000800067213 */ /* 0x000fe20000000000 */
[----:B------:R-:W-:Y:S02]  /*1a560*/  IMAD.MOV.U32 R8, RZ, RZ, R7 ;  /* 0x000000ffff087224 */ /* 0x000fe400078e0007 */
[----:B------:R-:W2:Y:S01]  /*1a570*/  MUFU.TANH R9, R38 ;  /* 0x0000002600097308 */ /* 0x000ea20000002400 */
[----:B------:R-:W-:Y:S01]  /*1a580*/  IMAD.MOV.U32 R7, RZ, RZ, R5 ;  /* 0x000000ffff077224 */ /* 0x000fe200078e0005 */
[----:B------:R-:W-:Y:S01]  /*1a590*/  MOV R5, R4 ;  /* 0x0000000400057202 */ /* 0x000fe20000000f00 */
[----:B------:R-:W-:Y:S01]  /*1a5a0*/  IMAD.MOV.U32 R4, RZ, RZ, R6 ;  /* 0x000000ffff047224 */ /* 0x000fe200078e0006 */
[----:B------:R-:W-:-:S04]  /*1a5b0*/  I2FP.F32.S32 R6, R8 ;  /* 0x0000000800067245 */ /* 0x000fc80000201400 */
[----:B------:R-:W3:Y:S01]  /*1a5c0*/  MUFU.TANH R18, R37 ;  /* 0x0000002500127308 */ /* 0x000ee20000002400 */
[----:B------:R-:W-:Y:S02]  /*1a5d0*/  I2FP.F32.S32 R8, R7 ;  /* 0x0000000700087245 */ /* 0x000fe40000201400 */
[----:B------:R-:W-:Y:S02]  /*1a5e0*/  I2FP.F32.S32 R7, R5 ;  /* 0x0000000500077245 */ /* 0x000fe40000201400 */
[----:B------:R-:W-:Y:S01]  /*1a5f0*/  I2FP.F32.S32 R4, R4 ;  /* 0x0000000400047245 */ /* 0x000fe20000201400 */
[----:B-1----:R-:W-:Y:S01]  /*1a600*/  FFMA.FTZ R5, -R133, R8, R29 ;  /* 0x0000000885057223 */ /* 0x002fe2000001011d */
[----:B------:R-:W-:Y:S01]  /*1a610*/  ISETP.GE.AND P0, PT, R11, R208, PT ;  /* 0x000000d00b00720c */ /* 0x000fe20003f06270 */
[C---:B------:R-:W-:Y:S01]  /*1a620*/  FFMA.FTZ R6, -R133.reuse, R6, R35 ;  /* 0x0000000685067223 */ /* 0x040fe20000010123 */
[----:B------:R-:W-:Y:S01]  /*1a630*/  ISETP.GE.AND P1, PT, R10, R208, PT ;  /* 0x000000d00a00720c */ /* 0x000fe20003f26270 */
[----:B--2---:R-:W-:Y:S01]  /*1a640*/  FFMA.FTZ R17, -R133, R4, R9 ;  /* 0x0000000485117223 */ /* 0x004fe20000010109 */
[----:B------:R-:W-:Y:S01]  /*1a650*/  FSEL R49, R5, -INF , !P0 ;  /* 0xff80000005317808 */ /* 0x000fe20004000000 */
[----:B------:R-:W-:-:S02]  /*1a660*/  IMAD.IADD R4, R3, 0x1, -R16 ;  /* 0x0000000103047824 */ /* 0x000fc400078e0a10 */
[C---:B------:R-:W-:Y:S02]  /*1a670*/  IMAD.IADD R5, R3.reuse, 0x1, -R15 ;  /* 0x0000000103057824 */ /* 0x040fe400078e0a0f */
[----:B------:R-:W-:Y:S02]  /*1a680*/  IMAD.IADD R8, R3, 0x1, -R20 ;  /* 0x0000000103087824 */ /* 0x000fe400078e0a14 */
[----:B---3--:R-:W-:Y:S01]  /*1a690*/  FFMA.FTZ R18, -R133, R7, R18 ;  /* 0x0000000785127223 */ /* 0x008fe20000010112 */
[----:B------:R-:W-:Y:S01]  /*1a6a0*/  IADD3 R7, -R19, R3, RZ ;  /* 0x0000000313077210 */ /* 0x000fe20007ffe1ff */
[----:B------:R-:W-:Y:S01]  /*1a6b0*/  IMAD.IADD R10, R3, 0x1, -R21 ;  /* 0x00000001030a7824 */ /* 0x000fe200078e0a15 */
[----:B------:R-:W-:Y:S01]  /*1a6c0*/  FSEL R45, R6, -INF , !P1 ;  /* 0xff800000062d7808 */ /* 0x000fe20004800000 */
[----:B------:R-:W-:Y:S01]  /*1a6d0*/  MUFU.TANH R34, R39 ;  /* 0x0000002700227308 */ /* 0x000fe20000002400 */
[-C--:B------:R-:W-:Y:S02]  /*1a6e0*/  ISETP.GE.AND P5, PT, R12, R208.reuse, PT ;  /* 0x000000d00c00720c */ /* 0x080fe40003fa6270 */
[----:B------:R-:W-:-:S02]  /*1a6f0*/  ISETP.GE.AND P6, PT, R13, R208, PT ;  /* 0x000000d00d00720c */ /* 0x000fc40003fc6270 */
[----:B------:R-:W-:Y:S02]  /*1a700*/  IABS R6, R4 ;  /* 0x0000000400067213 */ /* 0x000fe40000000000 */
[----:B------:R-:W-:Y:S01]  /*1a710*/  IABS R9, R5 ;  /* 0x0000000500097213 */ /* 0x000fe20000000000 */
[----:B------:R-:W1:Y:S01]  /*1a720*/  MUFU.TANH R32, R40 ;  /* 0x0000002800207308 */ /* 0x000e620000002400 */
[----:B------:R-:W-:Y:S02]  /*1a730*/  IABS R5, R7 ;  /* 0x0000000700057213 */ /* 0x000fe40000000000 */
[----:B------:R-:W-:Y:S02]  /*1a740*/  IABS R4, R8 ;  /* 0x0000000800047213 */ /* 0x000fe40000000000 */
[----:B------:R-:W-:-:S03]  /*1a750*/  IABS R7, R10 ;  /* 0x0000000a00077213 */ /* 0x000fc60000000000 */
[----:B------:R-:W2:Y:S01]  /*1a760*/  MUFU.TANH R13, R41 ;  /* 0x00000029000d7308 */ /* 0x000ea20000002400 */
[----:B------:R-:W-:Y:S01]  /*1a770*/  IMAD.MOV.U32 R8, RZ, RZ, R6 ;  /* 0x000000ffff087224 */ /* 0x000fe200078e0006 */
[----:B------:R-:W-:-:S06]  /*1a780*/  MOV R6, R5 ;  /* 0x0000000500067202 */ /* 0x000fcc0000000f00 */
[----:B------:R-:W3:Y:S01]  /*1a790*/  MUFU.TANH R12, R42 ;  /* 0x0000002a000c7308 */ /* 0x000ee20000002400 */
[----:B------:R-:W-:-:S07]  /*1a7a0*/  IMAD.MOV.U32 R5, RZ, RZ, R4 ;  /* 0x000000ffff057224 */ /* 0x000fce00078e0004 */
[----:B------:R-:W4:Y:S01]  /*1a7b0*/  MUFU.TANH R11, R50 ;  /* 0x00000032000b7308 */ /* 0x000f220000002400 */
[----:B------:R-:W-:Y:S01]  /*1a7c0*/  IMAD.MOV.U32 R4, RZ, RZ, R7 ;  /* 0x000000ffff047224 */ /* 0x000fe200078e0007 */
[----:B------:R-:W-:Y:S02]  /*1a7d0*/  I2FP.F32.S32 R9, R9 ;  /* 0x0000000900097245 */ /* 0x000fe40000201400 */
[----:B------:R-:W-:Y:S02]  /*1a7e0*/  I2FP.F32.S32 R7, R8 ;  /* 0x0000000800077245 */ /* 0x000fe40000201400 */
[----:B------:R-:W-:Y:S02]  /*1a7f0*/  I2FP.F32.S32 R6, R6 ;  /* 0x0000000600067245 */ /* 0x000fe40000201400 */
[----:B------:R-:W-:Y:S02]  /*1a800*/  I2FP.F32.S32 R5, R5 ;  /* 0x0000000500057245 */ /* 0x000fe40000201400 */
[----:B------:R-:W-:Y:S01]  /*1a810*/  I2FP.F32.S32 R4, R4 ;  /* 0x0000000400047245 */ /* 0x000fe20000201400 */
[----:B------:R5:W-:Y:S01]  /*1a820*/  STL [R1+0xc], R44 ;  /* 0x00000c2c01007387 */ /* 0x000be20000100800 */
[-C--:B------:R-:W-:Y:S01]  /*1a830*/  ISETP.GE.AND P4, PT, R15, R208.reuse, PT ;  /* 0x000000d00f00720c */ /* 0x080fe20003f86270 */
[C---:B-1----:R-:W-:Y:S01]  /*1a840*/  FFMA.FTZ R15, -R133.reuse, R7, R32 ;  /* 0x00000007850f7223 */ /* 0x042fe20000010120 */
[----:B------:R-:W-:Y:S01]  /*1a850*/  ISETP.GE.AND P3, PT, R16, R208, PT ;  /* 0x000000d01000720c */ /* 0x000fe20003f66270 */
[C---:B------:R-:W-:Y:S01]  /*1a860*/  FFMA.FTZ R16, -R133.reuse, R9, R34 ;  /* 0x0000000985107223 */ /* 0x040fe20000010122 */
[----:B------:R-:W-:Y:S01]  /*1a870*/  FSEL R43, R22, -INF , !P0 ;  /* 0xff800000162b7808 */ /* 0x000fe20004000000 */
[C---:B--2---:R-:W-:Y:S01]  /*1a880*/  FFMA.FTZ R13, -R133.reuse, R6, R13 ;  /* 0x00000006850d7223 */ /* 0x044fe2000001010d */
[C---:B---3--:R-:W-:Y:S01]  /*1a890*/  FFMA.FTZ R12, -R133.reuse, R5, R12 ;  /* 0x00000005850c7223 */ /* 0x048fe2000001010c */
[----:B----4-:R-:W-:Y:S01]  /*1a8a0*/  FFMA.FTZ R11, -R133, R4, R11 ;  /* 0x00000004850b7223 */ /* 0x010fe2000001010b */
[-C--:B------:R-:W-:Y:S01]  /*1a8b0*/  ISETP.GE.AND P2, PT, R19, R208.reuse, PT ;  /* 0x000000d01300720c */ /* 0x080fe20003f46270 */
[C---:B------:R-:W-:Y:S01]  /*1a8c0*/  VIADD R8, R14.reuse, 0xffffffe9 ;  /* 0xffffffe90e087836 */ /* 0x040fe20000000000 */
[----:B------:R-:W-:Y:S01]  /*1a8d0*/  ISETP.GE.AND P0, PT, R21, R208, PT ;  /* 0x000000d01500720c */ /* 0x000fe20003f06270 */
[C---:B------:R-:W-:Y:S01]  /*1a8e0*/  VIADD R4, R14.reuse, 0xfffffff9 ;  /* 0xfffffff90e047836 */ /* 0x040fe20000000000 */
[C---:B------:R-:W-:Y:S01]  /*1a8f0*/  IADD3 R9, R14.reuse, -0x18, RZ ;  /* 0xffffffe80e097810 */ /* 0x040fe20007ffe0ff */
[C---:B------:R-:W-:Y:S01]  /*1a900*/  VIADD R10, R14.reuse, 0xffffffe1 ;  /* 0xffffffe10e0a7836 */ /* 0x040fe20000000000 */
[C---:B------:R-:W-:Y:S01]  /*1a910*/  IADD3 R5, R14.reuse, -0x8, RZ ;  /* 0xfffffff80e057810 */ /* 0x040fe20007ffe0ff */
[----:B------:R-:W-:-:S02]  /*1a920*/  VIADD R7, R14, 0xfffffff0 ;  /* 0xfffffff00e077836 */ /* 0x000fc40000000000 */
[----:B------:R-:W-:Y:S01]  /*1a930*/  VIADD R6, R14, 0xfffffff1 ;  /* 0xfffffff10e067836 */ /* 0x000fe20000000000 */
[----:B------:R-:W-:Y:S02]  /*1a940*/  FSEL R42, R17, -INF , !P6 ;  /* 0xff800000112a7808 */ /* 0x000fe40007000000 */
[----:B-----5:R-:W-:Y:S02]  /*1a950*/  FSEL R44, R23, -INF , !P1 ;  /* 0xff800000172c7808 */ /* 0x020fe40004800000 */
[----:B------:R-:W-:Y:S01]  /*1a960*/  ISETP.GE.AND P1, PT, R20, R208, PT ;  /* 0x000000d01400720c */ /* 0x000fe20003f26270 */
[----:B------:R-:W-:Y:S01]  /*1a970*/  IMAD.IADD R14, R2, 0x1, -R7 ;  /* 0x00000001020e7824 */ /* 0x000fe200078e0a07 */
[----:B------:R-:W-:Y:S01]  /*1a980*/  FSEL R125, R16, -INF , !P4 ;  /* 0xff800000107d7808 */ /* 0x000fe20006000000 */
[C---:B------:R-:W-:Y:S01]  /*1a990*/  IMAD.IADD R17, R2.reuse, 0x1, -R5 ;  /* 0x0000000102117824 */ /* 0x040fe200078e0a05 */
[----:B------:R-:W-:Y:S01]  /*1a9a0*/  FSEL R128, R15, -INF , !P3 ;  /* 0xff8000000f807808 */ /* 0x000fe20005800000 */
[----:B------:R-:W-:Y:S01]  /*1a9b0*/  IMAD.IADD R15, R2, 0x1, -R6 ;  /* 0x00000001020f7824 */ /* 0x000fe200078e0a06 */
[----:B------:R-:W-:-:S02]  /*1a9c0*/  FSEL R132, R13, -INF , !P2 ;  /* 0xff8000000d847808 */ /* 0x000fc40005000000 */
[----:B------:R-:W-:Y:S01]  /*1a9d0*/  FSEL R140, R12, -INF , !P1 ;  /* 0xff8000000c8c7808 */ /* 0x000fe20004800000 */
[C---:B------:R-:W-:Y:S01]  /*1a9e0*/  IMAD.IADD R12, R2.reuse, 0x1, -R9 ;  /* 0x00000001020c7824 */ /* 0x040fe200078e0a09 */
[----:B------:R-:W-:Y:S01]  /*1a9f0*/  FSEL R240, R11, -INF , !P0 ;  /* 0xff8000000bf07808 */ /* 0x000fe20004000000 */
[C---:B------:R-:W-:Y:S01]  /*1aa00*/  IMAD.IADD R11, R2.reuse, 0x1, -R10 ;  /* 0x00000001020b7824 */ /* 0x040fe200078e0a0a */
[C---:B------:R-:W-:Y:S02]  /*1aa10*/  IADD3 R13, R2.reuse, -R8, RZ ;  /* 0x80000008020d7210 */ /* 0x040fe40007ffe0ff */
[----:B------:R-:W-:Y:S01]  /*1aa20*/  IADD3 R16, R2, -R4, RZ ;  /* 0x8000000402107210 */ /* 0x000fe20007ffe0ff */
[----:B------:R-:W-:Y:S01]  /*1aa30*/  FMUL.FTZ R2, R56, R0 ;  /* 0x0000000038027220 */ /* 0x000fe20000410000 */
[----:B------:R-:W-:Y:S01]  /*1aa40*/  FSEL R64, R28, -INF , !P4 ;  /* 0xff8000001c407808 */ /* 0x000fe20006000000 */
[----:B------:R-:W-:Y:S01]  /*1aa50*/  IMAD.IADD R22, R3, 0x1, -R8 ;  /* 0x0000000103167824 */ /* 0x000fe200078e0a08 */
[----:B------:R-:W-:Y:S01]  /*1aa60*/  ISETP.GE.AND P4, PT, R8, R208, PT ;  /* 0x000000d00800720c */ /* 0x000fe20003f86270 */
[-C--:B------:R-:W-:Y:S01]  /*1aa70*/  FMUL.FTZ R53, R53, R0.reuse ;  /* 0x0000000035357220 */ /* 0x080fe20000410000 */
[----:B------:R1:W-:Y:S01]  /*1aa80*/  MUFU.TANH R8, R2 ;  /* 0x0000000200087308 */ /* 0x0003e20000002400 */
[----:B------:R-:W-:Y:S01]  /*1aa90*/  FMUL.FTZ R52, R52, R0 ;  /* 0x0000000034347220 */ /* 0x000fe20000410000 */
[----:B------:R-:W-:-:S02]  /*1aaa0*/  FSEL R40, R36, -INF , !P5 ;  /* 0xff80000024287808 */ /* 0x000fc40006800000 */
[----:B------:R-:W-:Y:S02]  /*1aab0*/  FSEL R41, R18, -INF , !P5 ;  /* 0xff80000012297808 */ /* 0x000fe40006800000 */
[----:B------:R-:W-:Y:S01]  /*1aac0*/  FSEL R39, R33, -INF , !P6 ;  /* 0xff80000021277808 */ /* 0x000fe20007000000 */
[----:B------:R-:W-:Y:S01]  /*1aad0*/  IMAD.IADD R20, R3, 0x1, -R6 ;  /* 0x0000000103147824 */ /* 0x000fe200078e0a06 */
[-C--:B------:R-:W-:Y:S01]  /*1aae0*/  ISETP.GE.AND P5, PT, R10, R208.reuse, PT ;  /* 0x000000d00a00720c */ /* 0x080fe20003fa6270 */
[----:B------:R-:W2:Y:S01]  /*1aaf0*/  MUFU.TANH R23, R53 ;  /* 0x0000003500177308 */ /* 0x000ea20000002400 */
[----:B------:R-:W-:Y:S01]  /*1ab00*/  ISETP.GE.AND P6, PT, R9, R208, PT ;  /* 0x000000d00900720c */ /* 0x000fe20003fc6270 */
[----:B------:R-:W-:Y:S01]  /*1ab10*/  IMAD.IADD R10, R3, 0x1, -R10 ;  /* 0x00000001030a7824 */ /* 0x000fe200078e0a0a */
[----:B------:R-:W-:Y:S01]  /*1ab20*/  FSEL R100, R27, -INF , !P3 ;  /* 0xff8000001b647808 */ /* 0x000fe20005800000 */
[----:B------:R-:W-:Y:S01]  /*1ab30*/  IMAD.IADD R9, R3, 0x1, -R9 ;  /* 0x0000000103097824 */ /* 0x000fe200078e0a09 */
[----:B------:R-:W-:Y:S01]  /*1ab40*/  FSEL R120, R26, -INF , !P2 ;  /* 0xff8000001a787808 */ /* 0x000fe20005000000 */
[----:B-1----:R-:W-:Y:S01]  /*1ab50*/  FMUL.FTZ R2, R57, R0 ;  /* 0x0000000039027220 */ /* 0x002fe20000410000 */
[-C--:B------:R-:W-:Y:S01]  /*1ab60*/  ISETP.GE.AND P3, PT, R7, R208.reuse, PT ;  /* 0x000000d00700720c */ /* 0x080fe20003f66270 */
[C---:B------:R-:W-:Y:S01]  /*1ab70*/  IMAD.IADD R19, R3.reuse, 0x1, -R5 ;  /* 0x0000000103137824 */ /* 0x040fe200078e0a05 */
[----:B------:R-:W-:Y:S01]  /*1ab80*/  ISETP.GE.AND P2, PT, R6, R208, PT ;  /* 0x000000d00600720c */ /* 0x000fe20003f46270 */
[----:B------:R-:W-:Y:S01]  /*1ab90*/  IMAD.IADD R18, R3, 0x1, -R4 ;  /* 0x0000000103127824 */ /* 0x000fe200078e0a04 */
[----:B------:R-:W-:Y:S01]  /*1aba0*/  IADD3 R21, -R7, R3, RZ ;  /* 0x0000000307157210 */ /* 0x000fe20007ffe1ff */
[----:B------:R1:W-:Y:S01]  /*1abb0*/  MUFU.TANH R27, R2 ;  /* 0x00000002001b7308 */ /* 0x0003e20000002400 */
[-C--:B------:R-:W-:Y:S01]  /*1abc0*/  FMUL.FTZ R54, R54, R0.reuse ;  /* 0x0000000036367220 */ /* 0x080fe20000410000 */
[-C--:B------:R-:W-:Y:S01]  /*1abd0*/  FMUL.FTZ R55, R55, R0.reuse ;  /* 0x0000000037377220 */ /* 0x080fe20000410000 */
[----:B------:R-:W-:Y:S01]  /*1abe0*/  FSEL R211, R24, -INF , !P0 ;  /* 0xff80000018d37808 */ /* 0x000fe20004000000 */
[-C--:B------:R-:W-:Y:S01]  /*1abf0*/  FMUL.FTZ R6, R58, R0.reuse ;  /* 0x000000003a067220 */ /* 0x080fe20000410000 */
[-C--:B------:R-:W-:Y:S01]  /*1ac00*/  FMUL.FTZ R28, R59, R0.reuse ;  /* 0x000000003b1c7220 */ /* 0x080fe20000410000 */
[-C--:B------:R-:W-:Y:S01]  /*1ac10*/  FMUL.FTZ R7, R80, R0.reuse ;  /* 0x0000000050077220 */ /* 0x080fe20000410000 */
[-C--:B------:R-:W-:Y:S01]  /*1ac20*/  FMUL.FTZ R26, R81, R0.reuse ;  /* 0x00000000511a7220 */ /* 0x080fe20000410000 */
[----:B------:R-:W3:Y:S01]  /*1ac30*/  MUFU.TANH R29, R52 ;  /* 0x00000034001d7308 */ /* 0x000ee20000002400 */
[-C--:B------:R-:W-:Y:S01]  /*1ac40*/  FMUL.FTZ R32, R82, R0.reuse ;  /* 0x0000000052207220 */ /* 0x080fe20000410000 */
[----:B------:R-:W-:Y:S01]  /*1ac50*/  FMUL.FTZ R33, R83, R0 ;  /* 0x0000000053217220 */ /* 0x000fe20000410000 */
[----:B------:R-:W-:-:S02]  /*1ac60*/  IABS R3, R11 ;  /* 0x0000000b00037213 */ /* 0x000fc40000000000 */
[----:B------:R-:W-:Y:S02]  /*1ac70*/  ISETP.GE.AND P0, PT, R4, R208, PT ;  /* 0x000000d00400720c */ /* 0x000fe40003f06270 */
[----:B------:R-:W-:Y:S02]  /*1ac80*/  IABS R0, R13 ;  /* 0x0000000d00007213 */ /* 0x000fe40000000000 */
[----:B-1----:R-:W-:Y:S02]  /*1ac90*/  IABS R2, R12 ;  /* 0x0000000c00027213 */ /* 0x002fe40000000000 */
[----:B------:R-:W-:Y:S02]  /*1aca0*/  FSEL R124, R25, -INF , !P1 ;  /* 0xff800000197c7808 */ /* 0x000fe40004800000 */
[----:B------:R-:W-:Y:S02]  /*1acb0*/  IABS R4, R14 ;  /* 0x0000000e00047213 */ /* 0x000fe40000000000 */
[----:B------:R-:W-:Y:S01]  /*1acc0*/  ISETP.GE.AND P1, PT, R5, R208, PT ;  /* 0x000000d00500720c */ /* 0x000fe20003f26270 */
[----:B------:R-:W1:Y:S01]  /*1acd0*/  MUFU.TANH R35, R51 ;  /* 0x0000003300237308 */ /* 0x000e620000002400 */
[----:B------:R-:W-:Y:S01]  /*1ace0*/  MOV R5, R3 ;  /* 0x0000000300057202 */ /* 0x000fe20000000f00 */
[----:B------:R-:W-:-:S02]  /*1acf0*/  IMAD.MOV.U32 R3, RZ, RZ, R2 ;  /* 0x000000ffff037224 */ /* 0x000fc400078e0002 */
[----:B------:R-:W-:Y:S02]  /*1ad00*/  IMAD.MOV.U32 R2, RZ, RZ, R0 ;  /* 0x000000ffff027224 */ /* 0x000fe400078e0000 */
[----:B------:R-:W-:Y:S01]  /*1ad10*/  IMAD.MOV.U32 R0, RZ, RZ, R4 ;  /* 0x000000ffff007224 */ /* 0x000fe200078e0004 */
[----:B------:R-:W-:Y:S02]  /*1ad20*/  I2FP.F32.S32 R3, R3 ;  /* 0x0000000300037245 */ /* 0x000fe40000201400 */
[----:B------:R-:W-:Y:S02]  /*1ad30*/  I2FP.F32.S32 R2, R2 ;  /* 0x0000000200027245 */ /* 0x000fe40000201400 */
[----:B------:R-:W-:Y:S01]  /*1ad40*/  I2FP.F32.S32 R0, R0 ;  /* 0x0000000000007245 */ /* 0x000fe20000201400 */
[----:B------:R-:W4:Y:S01]  /*1ad50*/  MUFU.TANH R37, R60 ;  /* 0x0000003c00257308 */ /* 0x000f220000002400 */
[----:B------:R-:W-:Y:S01]  /*1ad60*/  I2FP.F32.S32 R5, R5 ;  /* 0x0000000500057245 */ /* 0x000fe20000201400 */
[C---:B--2---:R-:W-:Y:S01]  /*1ad70*/  FFMA.FTZ R24, -R133.reuse, R2, R23 ;  /* 0x0000000285187223 */ /* 0x044fe20000010117 */
[C---:B---3--:R-:W-:Y:S01]  /*1ad80*/  FFMA.FTZ R25, -R133.reuse, R3, R29 ;  /* 0x0000000385197223 */ /* 0x048fe2000001011d */
[----:B------:R-:W-:Y:S01]  /*1ad90*/  FFMA.FTZ R23, -R133, R0, R8 ;  /* 0x0000000085177223 */ /* 0x000fe20000010108 */
[----:B------:R-:W-:-:S03]  /*1ada0*/  IABS R3, R15 ;  /* 0x0000000f00037213 */ /* 0x000fc60000000000 */
[----:B------:R-:W2:Y:S01]  /*1adb0*/  MUFU.TANH R36, R54 ;  /* 0x0000003600247308 */ /* 0x000ea20000002400 */
[----:B------:R-:W-:Y:S02]  /*1adc0*/  IABS R2, R17 ;  /* 0x0000001100027213 */ /* 0x000fe40000000000 */
[----:B------:R-:W-:-:S05]  /*1add0*/  IABS R0, R16 ;  /* 0x0000001000007213 */ /* 0x000fca0000000000 */
[----:B------:R-:W3:Y:S01]  /*1ade0*/  MUFU.TANH R11, R7 ;  /* 0x00000007000b7308 */ /* 0x000ee20000002400 */
[----:B-1----:R-:W-:Y:S01]  /*1adf0*/  FFMA.FTZ R13, -R133, R5, R35 ;  /* 0x00000005850d7223 */ /* 0x002fe20000010123 */
[----:B------:R-:W-:-:S06]  /*1ae00*/  MOV R4, R3 ;  /* 0x0000000300047202 */ /* 0x000fcc0000000f00 */
[----:B------:R-:W1:Y:S01]  /*1ae10*/  MUFU.TANH R7, R26 ;  /* 0x0000001a00077308 */ /* 0x000e620000002400 */
[----:B------:R-:W-:Y:S01]  /*1ae20*/  IMAD.MOV.U32 R3, RZ, RZ, R2 ;  /* 0x000000ffff037224 */ /* 0x000fe200078e0002 */
[----:B------:R-:W-:Y:S01]  /*1ae30*/  IABS R2, R10 ;  /* 0x0000000a00027213 */ /* 0x000fe20000000000 */
[----:B------:R-:W-:Y:S01]  /*1ae40*/  IMAD.MOV.U32 R5, RZ, RZ, R0 ;  /* 0x000000ffff057224 */ /* 0x000fe200078e0000 */
[----:B------:R-:W-:Y:S02]  /*1ae50*/  IABS R0, R9 ;  /* 0x0000000900007213 */ /* 0x000fe40000000000 */
[----:B------:R-:W-:Y:S02]  /*1ae60*/  I2FP.F32.S32 R2, R2 ;  /* 0x0000000200027245 */ /* 0x000fe40000201400 */
[----:B------:R5:W-:Y:S01]  /*1ae70*/  MUFU.TANH R34, R6 ;  /* 0x0000000600227308 */ /* 0x000be20000002400 */
[----:B------:R-:W-:Y:S02]  /*1ae80*/  I2FP.F32.S32 R0, R0 ;  /* 0x0000000000007245 */ /* 0x000fe40000201400 */
[----:B------:R-:W-:Y:S01]  /*1ae90*/  I2FP.F32.S32 R4, R4 ;  /* 0x0000000400047245 */ /* 0x000fe20000201400 */
[C---:B----4-:R-:W-:Y:S01]  /*1aea0*/  FFMA.FTZ R8, -R133.reuse, R2, R37 ;  /* 0x0000000285087223 */ /* 0x050fe20000010125 */
[----:B------:R-:W-:Y:S01]  /*1aeb0*/  IABS R2, R21 ;  /* 0x0000001500027213 */ /* 0x000fe20000000000 */
[C---:B--2---:R-:W-:Y:S01]  /*1aec0*/  FFMA.FTZ R9, -R133.reuse, R0, R36 ;  /* 0x0000000085097223 */ /* 0x044fe20000010124 */
[----:B------:R-:W-:Y:S01]  /*1aed0*/  IABS R0, R20 ;  /* 0x0000001400007213 */ /* 0x000fe20000000000 */
[----:B------:R-:W2:Y:S01]  /*1aee0*/  MUFU.TANH R38, R55 ;  /* 0x0000003700267308 */ /* 0x000ea20000002400 */
[----:B------:R-:W-:Y:S01]  /*1aef0*/  FFMA.FTZ R12, -R133, R4, R27 ;  /* 0x00000004850c7223 */ /* 0x000fe2000001011b */
[----:B------:R-:W-:-:S02]  /*1af00*/  IABS R4, R19 ;  /* 0x0000001300047213 */ /* 0x000fc40000000000 */
[----:B-----5:R-:W-:Y:S02]  /*1af10*/  I2FP.F32.S32 R6, R3 ;  /* 0x0000000300067245 */ /* 0x020fe40000201400 */
[----:B------:R-:W-:Y:S02]  /*1af20*/  I2FP.F32.S32 R3, R5 ;  /* 0x0000000500037245 */ /* 0x000fe40000201400 */
[----:B------:R-:W4:Y:S01]  /*1af30*/  MUFU.TANH R16, R28 ;  /* 0x0000001c00107308 */ /* 0x000f220000002400 */
[C---:B---3--:R-:W-:Y:S02]  /*1af40*/  FFMA.FTZ R11, -R133.reuse, R6, R11 ;  /* 0x00000006850b7223 */ /* 0x048fe4000001010b */
[----:B-1----:R-:W-:Y:S01]  /*1af50*/  FFMA.FTZ R10, -R133, R3, R7 ;  /* 0x00000003850a7223 */ /* 0x002fe20000010107 */
[----:B------:R-:W-:-:S04]  /*1af60*/  IABS R3, R22 ;  /* 0x0000001600037213 */ /* 0x000fc80000000000 */
[----:B------:R-:W1:Y:S01]  /*1af70*/  MUFU.TANH R15, R32 ;  /* 0x00000020000f7308 */ /* 0x000e620000002400 */
[----:B------:R-:W-:Y:S02]  /*1af80*/  IABS R6, R18 ;  /* 0x0000001200067213 */ /* 0x000fe40000000000 */
[----:B------:R-:W-:-:S05]  /*1af90*/  MOV R5, R2 ;  /* 0x0000000200057202 */ /* 0x000fca0000000f00 */
[----:B------:R-:W3:Y:S01]  /*1afa0*/  MUFU.TANH R14, R33 ;  /* 0x00000021000e7308 */ /* 0x000ee20000002400 */
[----:B------:R-:W-:Y:S01]  /*1afb0*/  IMAD.MOV.U32 R2, RZ, RZ, R0 ;  /* 0x000000ffff027224 */ /* 0x000fe200078e0000 */
[----:B------:R-:W-:Y:S01]  /*1afc0*/  FSEL R192, R13, -INF , !P5 ;  /* 0xff8000000dc07808 */ /* 0x000fe20006800000 */
[----:B------:R-:W-:Y:S01]  /*1afd0*/  IMAD.MOV.U32 R7, RZ, RZ, R3 ;  /* 0x000000ffff077224 */ /* 0x000fe200078e0003 */
[----:B------:R-:W-:Y:S01]  /*1afe0*/  FSEL R195, R8, -INF , !P5 ;  /* 0xff80000008c37808 */ /* 0x000fe20006800000 */
[----:B------:R-:W-:Y:S01]  /*1aff0*/  IMAD.MOV.U32 R0, RZ, RZ, R4 ;  /* 0x000000ffff007224 */ /* 0x000fe200078e0004 */
[----:B------:R-:W-:Y:S01]  /*1b000*/  ISETP.GE.AND P5, PT, R105, 0x2, PT ;  /* 0x000000026900780c */ /* 0x000fe20003fa6270 */
[----:B------:R-:W-:Y:S01]  /*1b010*/  IMAD.MOV.U32 R3, RZ, RZ, R6 ;  /* 0x000000ffff037224 */ /* 0x000fe200078e0006 */
[----:B------:R-:W-:Y:S02]  /*1b020*/  I2FP.F32.S32 R4, R2 ;  /* 0x0000000200047245 */ /* 0x000fe40000201400 */
[----:B------:R-:W-:-:S02]  /*1b030*/  I2FP.F32.S32 R2, R0 ;  /* 0x0000000000027245 */ /* 0x000fc40000201400 */
[----:B------:R-:W-:Y:S02]  /*1b040*/  I2FP.F32.S32 R7, R7 ;  /* 0x0000000700077245 */ /* 0x000fe40000201400 */
[----:B------:R-:W-:Y:S02]  /*1b050*/  I2FP.F32.S32 R5, R5 ;  /* 0x0000000500057245 */ /* 0x000fe40000201400 */
[----:B------:R-:W-:Y:S01]  /*1b060*/  I2FP.F32.S32 R0, R3 ;  /* 0x0000000300007245 */ /* 0x000fe20000201400 */
[C---:B--2---:R-:W-:Y:S01]  /*1b070*/  FFMA.FTZ R7, -R133.reuse, R7, R38 ;  /* 0x0000000785077223 */ /* 0x044fe20000010126 */
[C---:B----4-:R-:W-:Y:S01]  /*1b080*/  FFMA.FTZ R4, -R133.reuse, R4, R16 ;  /* 0x0000000485047223 */ /* 0x050fe20000010110 */
[C---:B------:R-:W-:Y:S01]  /*1b090*/  FFMA.FTZ R5, -R133.reuse, R5, R34 ;  /* 0x0000000585057223 */ /* 0x040fe20000010122 */
[C---:B-1----:R-:W-:Y:S01]  /*1b0a0*/  FFMA.FTZ R2, -R133.reuse, R2, R15 ;  /* 0x0000000285027223 */ /* 0x042fe2000001010f */
[----:B---3--:R-:W-:Y:S01]  /*1b0b0*/  FFMA.FTZ R0, -R133, R0, R14 ;  /* 0x0000000085007223 */ /* 0x008fe2000001010e */
[----:B------:R-:W-:Y:S01]  /*1b0c0*/  BSSY B1, `(.L_x_5173) ;  /* 0x00000e1000017945 */ /* 0x000fe20003800000 */
[C---:B------:R-:W-:Y:S01]  /*1b0d0*/  IADD3 R238, R223.reuse, 0x800, RZ ;  /* 0x00000800dfee7810 */ /* 0x040fe20007ffe0ff */
[C---:B------:R-:W-:Y:S01]  /*1b0e0*/  VIADD R237, R223.reuse, 0x1000 ;  /* 0x00001000dfed7836 */ /* 0x040fe20000000000 */
[C---:B------:R-:W-:Y:S01]  /*1b0f0*/  IADD3 R234, R223.reuse, 0x2800, RZ ;  /* 0x00002800dfea7810 */ /* 0x040fe20007ffe0ff */
[C---:B------:R-:W-:Y:S01]  /*1b100*/  VIADD R236, R223.reuse, 0x1800 ;  /* 0x00001800dfec7836 */ /* 0x040fe20000000000 */
[C---:B------:R-:W-:Y:S01]  /*1b110*/  IADD3 R230, R223.reuse, 0x4800, RZ ;  /* 0x00004800dfe67810 */ /* 0x040fe20007ffe0ff */
[C---:B------:R-:W-:Y:S01]  /*1b120*/  VIADD R235, R223.reuse, 0x2000 ;  /* 0x00002000dfeb7836 */ /* 0x040fe20000000000 */
[C---:B------:R-:W-:Y:S01]  /*1b130*/  IADD3 R226, R223.reuse, 0x6800, RZ ;  /* 0x00006800dfe27810 */ /* 0x040fe20007ffe0ff */
[----:B------:R-:W-:Y:S01]  /*1b140*/  VIADD R233, R223, 0x3000 ;  /* 0x00003000dfe97836 */ /* 0x000fe20000000000 */
[----:B------:R-:W-:Y:S01]  /*1b150*/  FSEL R193, R25, -INF , !P6 ;  /* 0xff80000019c17808 */ /* 0x000fe20007000000 */
[----:B------:R-:W-:Y:S01]  /*1b160*/  VIADD R232, R223, 0x3800 ;  /* 0x00003800dfe87836 */ /* 0x000fe20000000000 */
[----:B------:R-:W-:Y:S01]  /*1b170*/  FSEL R209, R9, -INF , !P6 ;  /* 0xff80000009d17808 */ /* 0x000fe20007000000 */
[C---:B------:R-:W-:Y:S01]  /*1b180*/  VIADD R231, R223.reuse, 0x4000 ;  /* 0x00004000dfe77836 */ /* 0x040fe20000000000 */
        /* <DEDUP_REMOVED lines=81> */
.L_x_5176:
[----:B------:R-:W2:Y:S02]  /*1b6a0*/  LD.E R2, desc[UR6][R30.64+0x38] ;  /* 0x000038061e027980 */ /* 0x000ea4000c101900 */
[----:B--2---:R-:W-:-:S04]  /*1b6b0*/  LEA R2, -R2, RZ, 0x6 ;  /* 0x000000ff02027211 */ /* 0x004fc800078e31ff */
[----:B------:R-:W-:Y:S02]  /*1b6c0*/  SHF.R.S32.HI R3, RZ, 0x1f, R2 ;  /* 0x0000001fff037819 */ /* 0x000fe40000011402 */
.L_x_5177:
[----:B------:R-:W-:Y:S05]  /*1b6d0*/  BSYNC B0 ;  /* 0x0000000000007941 */ /* 0x000fea0003800000 */
.L_x_5175:
        /* <DEDUP_REMOVED lines=9> */
[-C--:B------:R-:W-:Y:S02]  /*1b770*/  @P3 LEA.HI.X R35, R0, R161.reuse, R6, 0x1, P1 ;  /* 0x000000a100233211 */ /* 0x080fe400008f0c06 */
        /* <DEDUP_REMOVED lines=117> */
.L_x_5174:
[----:B------:R-:W-:Y:S05]  /*1bed0*/  BSYNC B1 ;  /* 0x0000000000017941 */ /* 0x000fea0003800000 */
.L_x_5173:
[----:B------:R2:W3:Y:S01]  /*1bee0*/  LD.E R0, desc[UR6][R30.64+0xdc] ;  /* 0x0000dc061e007980 */ /* 0x0004e2000c101900 */
[----:B------:R-:W-:-:S03]  /*1bef0*/  FMNMX.FTZ R2, R44, R43, !PT ;  /* 0x0000002b2c027209 */ /* 0x000fc60007810000 */
[----:B------:R-:W-:Y:S01]  /*1bf00*/  STL [R1+0x40], R223 ;  /* 0x000040df01007387 */ /* 0x000fe20000100800 */
[----:B------:R-:W-:-:S03]  /*1bf10*/  FMNMX.FTZ R2, R40, R2, !PT ;  /* 0x0000000228027209 */ /* 0x000fc60007810000 */
[----:B------:R-:W-:Y:S01]  /*1bf20*/  STL [R1+0x3c], R222 ;  /* 0x00003cde01007387 */ /* 0x000fe20000100800 */
[----:B------:R-:W-:-:S03]  /*1bf30*/  FMNMX.FTZ R2, R39, R2, !PT ;  /* 0x0000000227027209 */ /* 0x000fc60007810000 */
[----:B------:R-:W-:Y:S01]  /*1bf40*/  STL [R1+0x38], R221 ;  /* 0x000038dd01007387 */ /* 0x000fe20000100800 */
[----:B------:R-:W-:-:S03]  /*1bf50*/  FMNMX.FTZ R2, R64, R2, !PT ;  /* 0x0000000240027209 */ /* 0x000fc60007810000 */
[----:B------:R-:W-:Y:S01]  /*1bf60*/  STL [R1+0x34], R220 ;  /* 0x000034dc01007387 */ /* 0x000fe20000100800 */
[----:B------:R-:W-:Y:S02]  /*1bf70*/  FMNMX.FTZ R3, R100, R2, !PT ;  /* 0x0000000264037209 */ /* 0x000fe40007810000 */
[----:B------:R-:W-:Y:S01]  /*1bf80*/  FMNMX.FTZ R2, R45, R49, !PT ;  /* 0x000000312d027209 */ /* 0x000fe20007810000 */
[----:B------:R4:W-:Y:S01]  /*1bf90*/  STL [R1+0x30], R219 ;  /* 0x000030db01007387 */ /* 0x0009e20000100800 */
[----:B------:R-:W-:Y:S02]  /*1bfa0*/  FMNMX.FTZ R3, R120, R3, !PT ;  /* 0x0000000378037209 */ /* 0x000fe40007810000 */
[----:B------:R-:W-:Y:S01]  /*1bfb0*/  FMNMX.FTZ R2, R41, R2, !PT ;  /* 0x0000000229027209 */ /* 0x000fe20007810000 */
[----:B------:R-:W-:Y:S01]  /*1bfc0*/  STL [R1+0x2c], R218 ;  /* 0x00002cda01007387 */ /* 0x000fe20000100800 */
[----:B------:R-:W-:Y:S02]  /*1bfd0*/  FMNMX.FTZ R135, R124, R3, !PT ;  /* 0x000000037c877209 */ /* 0x000fe40007810000 */
[----:B------:R-:W-:Y:S01]  /*1bfe0*/  FMNMX.FTZ R2, R42, R2, !PT ;  /* 0x000000022a027209 */ /* 0x000fe20007810000 */
[----:B------:R-:W-:Y:S01]  /*1bff0*/  STL [R1+0x28], R217 ;  /* 0x000028d901007387 */ /* 0x000fe20000100800 */
[----:B------:R-:W-:-:S02]  /*1c000*/  FMNMX.FTZ R135, R211, R135, !PT ;  /* 0x00000087d3877209 */ /* 0x000fc40007810000 */
[----:B------:R-:W-:Y:S01]  /*1c010*/  FMNMX.FTZ R2, R125, R2, !PT ;  /* 0x000000027d027209 */ /* 0x000fe20007810000 */
[----:B------:R-:W-:Y:S01]  /*1c020*/  STL [R1+0x24], R212 ;  /* 0x000024d401007387 */ /* 0x000fe20000100800 */
[----:B------:R-:W-:Y:S02]  /*1c030*/  FMNMX.FTZ R135, R192, R135, !PT ;  /* 0x00000087c0877209 */ /* 0x000fe40007810000 */
[----:B------:R-:W-:Y:S01]  /*1c040*/  FMNMX.FTZ R2, R128, R2, !PT ;  /* 0x0000000280027209 */ /* 0x000fe20007810000 */
[----:B------:R-:W-:Y:S01]  /*1c050*/  STL [R1+0x20], R208 ;  /* 0x000020d001007387 */ /* 0x000fe20000100800 */
[----:B------:R-:W-:Y:S02]  /*1c060*/  FMNMX.FTZ R135, R193, R135, !PT ;  /* 0x00000087c1877209 */ /* 0x000fe40007810000 */
[----:B------:R-:W-:Y:S01]  /*1c070*/  FMNMX.FTZ R2, R132, R2, !PT ;  /* 0x0000000284027209 */ /* 0x000fe20007810000 */
[----:B------:R-:W-:Y:S01]  /*1c080*/  STL [R1+0x1c], R133 ;  /* 0x00001c8501007387 */ /* 0x000fe20000100800 */
        /* <DEDUP_REMOVED lines=8> */
[----:B----4-:R-:W-:Y:S02]  /*1c110*/  MOV R219, R38 ;  /* 0x0000002600db7202 */ /* 0x010fe40000000f00 */
[----:B------:R-:W-:Y:S02]  /*1c120*/  FMNMX.FTZ R2, R210, R2, !PT ;  /* 0x00000002d2027209 */ /* 0x000fe40007810000 */
[----:B------:R-:W-:Y:S02]  /*1c130*/  FMNMX.FTZ R135, R150, R135, !PT ;  /* 0x0000008796877209 */ /* 0x000fe40007810000 */
[----:B------:R-:W-:-:S03]  /*1c140*/  FMNMX.FTZ R2, R219, R2, !PT ;  /* 0x00000002db027209 */ /* 0x000fc60007810000 */
[----:B-1----:R-:W1:Y:S01]  /*1c150*/  SHFL.BFLY PT, R4, R135, 0x2, 0x1f ;  /* 0x0c401f0087047f89 */ /* 0x002e6200000e0000 */
[----:B------:R-:W-:-:S04]  /*1c160*/  FMNMX.FTZ R2, R148, R2, !PT ;  /* 0x0000000294027209 */ /* 0x000fc80007810000 */
[----:B------:R-:W-:-:S04]  /*1c170*/  FMNMX.FTZ R2, R149, R2, !PT ;  /* 0x0000000295027209 */ /* 0x000fc80007810000 */
[----:B------:R-:W-:-:S05]  /*1c180*/  FMNMX.FTZ R2, R157, R2, !PT ;  /* 0x000000029d027209 */ /* 0x000fca0007810000 */
[----:B------:R-:W4:Y:S01]  /*1c190*/  SHFL.BFLY PT, R3, R2, 0x2, 0x1f ;  /* 0x0c401f0002037f89 */ /* 0x000f2200000e0000 */
[----:B-1----:R-:W-:-:S05]  /*1c1a0*/  FMNMX.FTZ R135, R135, R4, !PT ;  /* 0x0000000487877209 */ /* 0x002fca0007810000 */
[----:B------:R-:W1:Y:S01]  /*1c1b0*/  SHFL.BFLY PT, R4, R135, 0x1, 0x1f ;  /* 0x0c201f0087047f89 */ /* 0x000e6200000e0000 */
[----:B----4-:R-:W-:-:S05]  /*1c1c0*/  FMNMX.FTZ R2, R2, R3, !PT ;  /* 0x0000000302027209 */ /* 0x010fca0007810000 */
[----:B------:R-:W4:Y:S01]  /*1c1d0*/  SHFL.BFLY PT, R134, R2, 0x1, 0x1f ;  /* 0x0c201f0002867f89 */ /* 0x000f2200000e0000 */
[----:B-1----:R-:W-:-:S04]  /*1c1e0*/  FMNMX.FTZ R135, R135, R4, !PT ;  /* 0x0000000487877209 */ /* 0x002fc80007810000 */
[----:B------:R-:W-:Y:S02]  /*1c1f0*/  FSETP.NEU.FTZ.AND P0, PT, R135, -INF , PT ;  /* 0xff8000008700780b */ /* 0x000fe40003f1d000 */
[----:B----4-:R-:W-:Y:S02]  /*1c200*/  FMNMX.FTZ R134, R2, R134, !PT ;  /* 0x0000008602867209 */ /* 0x010fe40007810000 */
[----:B------:R-:W-:-:S05]  /*1c210*/  LEA R213, R47, UR4, 0x1 ;  /* 0x000000042fd57c11 */ /* 0x000fca000f8e08ff */
[----:B------:R-:W-:Y:S01]  /*1c220*/  IMAD R214, R48, 0x2, R213 ;  /* 0x0000000230d67824 */ /* 0x000fe200078e02d5 */
[C---:B------:R-:W-:Y:S01]  /*1c230*/  LEA R216, R46.reuse, R213, 0x1 ;  /* 0x000000d52ed87211 */ /* 0x040fe200078e08ff */
[----:B------:R-:W-:Y:S02]  /*1c240*/  LDSM.16.MT88.4 R16, [R213+0x12000] ;  /* 0x01200000d510783b */ /* 0x000fe40000004200 */
[----:B------:R-:W-:Y:S02]  /*1c250*/  IMAD R215, R46, 0x2, R214 ;  /* 0x000000022ed77824 */ /* 0x000fe400078e02d6 */
[----:B--2---:R-:W1:Y:S04]  /*1c260*/  LDSM.16.MT88.4 R28, [R214+0x10000] ;  /* 0x01000000d61c783b */ /* 0x004e680000004200 */
[----:B------:R-:W2:Y:S04]  /*1c270*/  LDSM.16.MT88.4 R8, [R216+0x12000] ;  /* 0x01200000d808783b */ /* 0x000ea80000004200 */
[----:B------:R-:W4:Y:S04]  /*1c280*/  LDSM.16.MT88.4 R20, [R215+0x10000] ;  /* 0x01000000d714783b */ /* 0x000f280000004200 */
[----:B------:R-:W-:Y:S04]  /*1c290*/  LDSM.16.MT88.4 R24, [R216+0x10000] ;  /* 0x01000000d818783b */ /* 0x000fe80000004200 */
[----:B------:R-:W-:Y:S04]  /*1c2a0*/  LDSM.16.MT88.4 R12, [R214+0x12000] ;  /* 0x01200000d60c783b */ /* 0x000fe80000004200 */
[----:B------:R-:W-:Y:S01]  /*1c2b0*/  LDSM.16.MT88.4 R32, [R215+0x12000] ;  /* 0x01200000d720783b */ /* 0x000fe20000004200 */
[----:B---3--:R-:W-:-:S05]  /*1c2c0*/  FMUL.FTZ R3, R0, R135 ;  /* 0x0000008700037220 */ /* 0x008fca0000410000 */
[----:B------:R-:W-:-:S05]  /*1c2d0*/  FSEL R3, R3, RZ, P0 ;  /* 0x000000ff03037208 */ /* 0x000fca0000000000 */
[-CC-:B------:R-:W-:Y:S01]  /*1c2e0*/  FFMA.FTZ R4, R44, R0.reuse, -R3.reuse ;  /* 0x000000002c047223 */ /* 0x180fe20000010803 */
[-CC-:B------:R-:W-:Y:S01]  /*1c2f0*/  FFMA.FTZ R2, R43, R0.reuse, -R3.reuse ;  /* 0x000000002b027223 */ /* 0x180fe20000010803 */
[----:B------:R-:W-:Y:S02]  /*1c300*/  FSETP.NEU.FTZ.AND P0, PT, R134, -INF , PT ;  /* 0xff8000008600780b */ /* 0x000fe40003f1d000 */
[----:B------:R3:W-:Y:S08]  /*1c310*/  MUFU.EX2 R218, R4 ;  /* 0x0000000400da7308 */ /* 0x0007f00000000800 */
[----:B------:R1:W-:Y:S01]  /*1c320*/  MUFU.EX2 R151, R2 ;  /* 0x0000000200977308 */ /* 0x0003e20000000800 */
[----:B---3--:R-:W-:-:S07]  /*1c330*/  FFMA.FTZ R4, R40, R0, -R3 ;  /* 0x0000000028047223 */ /* 0x008fce0000010803 */
[----:B------:R3:W-:Y:S01]  /*1c340*/  MUFU.EX2 R212, R4 ;  /* 0x0000000400d47308 */ /* 0x0007e20000000800 */
[----:B-1----:R-:W-:-:S05]  /*1c350*/  FMUL.FTZ R2, R0, R134 ;  /* 0x0000008600027220 */ /* 0x002fca0000410000 */
[----:B------:R-:W-:Y:S01]  /*1c360*/  FSEL R2, R2, RZ, P0 ;  /* 0x000000ff02027208 */ /* 0x000fe20000000000 */
[-C--:B---3--:R-:W-:Y:S02]  /*1c370*/  FFMA.FTZ R4, R39, R0.reuse, -R3 ;  /* 0x0000000027047223 */ /* 0x088fe40000010803 */
[----:B------:R-:W1:Y:S02]  /*1c380*/  LDSM.16.MT88.4 R36, [R213+0x10000] ;  /* 0x01000000d524783b */ /* 0x000e640000004200 */
[----:B------:R3:W2:Y:S02]  /*1c390*/  MUFU.EX2 R208, R4 ;  /* 0x0000000400d07308 */ /* 0x0006a40000000800 */
[--C-:B---3--:R-:W-:Y:S01]  /*1c3a0*/  FFMA.FTZ R4, R45, R0, -R2.reuse ;  /* 0x000000002d047223 */ /* 0x108fe20000010802 */
[----:B--2---:R-:W-:Y:S01]  /*1c3b0*/  F2FP.BF16.F32.PACK_AB R6, R208, R212 ;  /* 0x000000d4d006723e */ /* 0x004fe200000010ff */
[----:B------:R-:W-:Y:S04]  /*1c3c0*/  LDSM.16.MT88.4 R44, [R216+0x14000] ;  /* 0x01400000d82c783b */ /* 0x000fe80000004200 */
[----:B------:R2:W-:Y:S02]  /*1c3d0*/  MUFU.EX2 R217, R4 ;  /* 0x0000000400d97308 */ /* 0x0005e40000000800 */
[----:B--2---:R-:W-:-:S06]  /*1c3e0*/  FFMA.FTZ R4, R49, R0, -R2 ;  /* 0x0000000031047223 */ /* 0x004fcc0000010802 */
        /* <DEDUP_REMOVED lines=12> */
[C---:B------:R-:W-:Y:S06]  /*1c4b0*/  HMMA.16816.F32.BF16 R72, R4.reuse, R8, RZ ;  /* 0x000000080448723c */ /* 0x040fec00000418ff */
[----:B----4-:R-:W-:Y:S01]  /*1c4c0*/  HMMA.16816.F32.BF16 R84, R4, R20, RZ ;  /* 0x000000140454723c */ /* 0x010fe200000418ff */
[----:B------:R-:W-:-:S05]  /*1c4d0*/  FFMA.FTZ R8, R64, R0, -R3 ;  /* 0x0000000040087223 */ /* 0x000fca0000010803 */
[----:B------:R-:W-:Y:S01]  /*1c4e0*/  HMMA.16816.F32.BF16 R112, R4, R22, RZ ;  /* 0x000000160470723c */ /* 0x000fe200000418ff */
[----:B------:R-:W3:Y:S01]  /*1c4f0*/  LDSM.16.MT88.4 R20, [R215+0x14000] ;  /* 0x01400000d714783b */ /* 0x000ee20000004200 */
[----:B------:R4:W-:Y:S02]  /*1c500*/  MUFU.EX2 R158, R8 ;  /* 0x00000008009e7308 */ /* 0x0009e40000000800 */
[----:B----4-:R-:W-:-:S06]  /*1c510*/  FFMA.FTZ R8, R100, R0, -R3 ;  /* 0x0000000064087223 */ /* 0x010fcc0000010803 */
[----:B------:R4:W3:Y:S02]  /*1c520*/  MUFU.EX2 R165, R8 ;  /* 0x0000000800a57308 */ /* 0x0008e40000000800 */
[----:B----4-:R-:W-:-:S06]  /*1c530*/  FFMA.FTZ R8, R120, R0, -R3 ;  /* 0x0000000078087223 */ /* 0x010fcc0000010803 */
[----:B------:R4:W-:Y:S01]  /*1c540*/  MUFU.EX2 R164, R8 ;  /* 0x0000000800a47308 */ /* 0x0009e20000000800 */
[----:B-1----:R-:W-:Y:S01]  /*1c550*/  HMMA.16816.F32.BF16 R96, R4, R36, RZ ;  /* 0x000000240460723c */ /* 0x002fe200000418ff */
[----:B----4-:R-:W-:-:S06]  /*1c560*/  FFMA.FTZ R8, R124, R0, -R3 ;  /* 0x000000007c087223 */ /* 0x010fcc0000010803 */
[----:B------:R1:W-:Y:S01]  /*1c570*/  MUFU.EX2 R222, R8 ;  /* 0x0000000800de7308 */ /* 0x0003e20000000800 */
[C---:B------:R-:W-:Y:S01]  /*1c580*/  HMMA.16816.F32.BF16 R60, R4.reuse, R38, RZ ;  /* 0x00000026043c723c */ /* 0x040fe200000418ff */
[----:B------:R-:W4:Y:S05]  /*1c590*/  LDSM.16.MT88.4 R36, [R214+0x14000] ;  /* 0x01400000d624783b */ /* 0x000f2a0000004200 */
[----:B------:R-:W-:Y:S01]  /*1c5a0*/  HMMA.16816.F32.BF16 R88, R4, R24, RZ ;  /* 0x000000180458723c */ /* 0x000fe200000418ff */
[----:B-1----:R-:W-:-:S04]  /*1c5b0*/  FFMA.FTZ R8, R125, R0, -R2 ;  /* 0x000000007d087223 */ /* 0x002fc80000010802 */
[----:B------:R1:W-:Y:S01]  /*1c5c0*/  MUFU.EX2 R159, R8 ;  /* 0x00000008009f7308 */ /* 0x0003e20000000800 */
[C---:B------:R-:W-:Y:S01]  /*1c5d0*/  HMMA.16816.F32.BF16 R116, R4.reuse, R26, RZ ;  /* 0x0000001a0474723c */ /* 0x040fe200000418ff */
[----:B------:R-:W4:Y:S05]  /*1c5e0*/  LDSM.16.MT88.4 R24, [R214+0x16000] ;  /* 0x01600000d618783b */ /* 0x000f2a0000004200 */
[C---:B------:R-:W-:Y:S06]  /*1c5f0*/  HMMA.16816.F32.BF16 R80, R4.reuse, R16, RZ ;  /* 0x000000100450723c */ /* 0x040fec00000418ff */
[----:B------:R-:W-:Y:S01]  /*1c600*/  HMMA.16816.F32.BF16 R52, R4, R18, RZ ;  /* 0x000000120434723c */ /* 0x000fe200000418ff */
[----:B------:R-:W4:Y:S01]  /*1c610*/  LDSM.16.MT88.4 R16, [R216+0x16000] ;  /* 0x01600000d810783b */ /* 0x000f220000004200 */
[----:B-1----:R-:W-:-:S04]  /*1c620*/  FFMA.FTZ R8, R128, R0, -R2 ;  /* 0x0000000080087223 */ /* 0x002fc80000010802 */
[C---:B------:R-:W-:Y:S01]  /*1c630*/  HMMA.16816.F32.BF16 R76, R4.reuse, R12, RZ ;  /* 0x0000000c044c723c */ /* 0x040fe200000418ff */
[----:B------:R1:W4:Y:S05]  /*1c640*/  MUFU.EX2 R166, R8 ;  /* 0x0000000800a67308 */ /* 0x00032a0000000800 */
[C---:B------:R-:W-:Y:S01]  /*1c650*/  HMMA.16816.F32.BF16 R48, R4.reuse, R14, RZ ;  /* 0x0000000e0430723c */ /* 0x040fe200000418ff */
[----:B------:R-:W4:Y:S05]  /*1c660*/  LDSM.16.MT88.4 R12, [R215+0x16000] ;  /* 0x01600000d70c783b */ /* 0x000f2a0000004200 */
[----:B--2---:R-:W-:Y:S01]  /*1c670*/  HMMA.16816.F32.BF16 R136, R4, R28, RZ ;  /* 0x0000001c0488723c */ /* 0x004fe200000418ff */
[----:B-1----:R-:W-:-:S04]  /*1c680*/  FFMA.FTZ R8, R132, R0, -R2 ;  /* 0x0000000084087223 */ /* 0x002fc80000010802 */
[----:B------:R1:W-:Y:S01]  /*1c690*/  MUFU.EX2 R156, R8 ;  /* 0x00000008009c7308 */ /* 0x0003e20000000800 */
[C---:B---3--:R-:W-:Y:S06]  /*1c6a0*/  HMMA.16816.F32.BF16 R124, R4.reuse, R20, RZ ;  /* 0x00000014047c723c */ /* 0x048fec00000418ff */
[----:B------:R-:W-:Y:S01]  /*1c6b0*/  HMMA.16816.F32.BF16 R128, R4, R22, RZ ;  /* 0x000000160480723c */ /* 0x000fe200000418ff */
[----:B------:R-:W-:Y:S01]  /*1c6c0*/  LDSM.16.MT88.4 R20, [R214+0x10800] ;  /* 0x01080000d614783b */ /* 0x000fe20000004200 */
[----:B-1----:R-:W-:-:S04]  /*1c6d0*/  FFMA.FTZ R8, R140, R0, -R2 ;  /* 0x000000008c087223 */ /* 0x002fc80000010802 */
[C---:B------:R-:W-:Y:S01]  /*1c6e0*/  HMMA.16816.F32.BF16 R140, R4.reuse, R30, RZ ;  /* 0x0000001e048c723c */ /* 0x040fe200000418ff */
[----:B------:R-:W1:Y:S05]  /*1c6f0*/  LDSM.16.MT88.4 R28, [R216+0x10800] ;  /* 0x01080000d81c783b */ /* 0x000e6a0000004200 */
[C---:B------:R-:W-:Y:S01]  /*1c700*/  HMMA.16816.F32.BF16 R68, R4.reuse, R32, RZ ;  /* 0x000000200444723c */ /* 0x040fe200000418ff */
[----:B------:R2:W3:Y:S05]  /*1c710*/  MUFU.EX2 R221, R8 ;  /* 0x0000000800dd7308 */ /* 0x0004ea0000000800 */
[C---:B------:R-:W-:Y:S01]  /*1c720*/  HMMA.16816.F32.BF16 R104, R4.reuse, R34, RZ ;  /* 0x000000220468723c */ /* 0x040fe200000418ff */
[----:B------:R-:W1:Y:S05]  /*1c730*/  LDSM.16.MT88.4 R32, [R213+0x10800] ;  /* 0x01080000d520783b */ /* 0x000e6a0000004200 */
[C---:B------:R-:W-:Y:S06]  /*1c740*/  HMMA.16816.F32.BF16 R64, R4.reuse, R40, RZ ;  /* 0x000000280440723c */ /* 0x040fec00000418ff */
[C---:B----4-:R-:W-:Y:S06]  /*1c750*/  HMMA.16816.F32.BF16 R100, R4.reuse, R36, RZ ;  /* 0x000000240464723c */ /* 0x050fec00000418ff */
[C---:B------:R-:W-:Y:S06]  /*1c760*/  HMMA.16816.F32.BF16 R120, R4.reuse, R44, RZ ;  /* 0x0000002c0478723c */ /* 0x040fec00000418ff */
[C---:B------:R-:W-:Y:S01]  /*1c770*/  HMMA.16816.F32.BF16 R108, R4.reuse, R10, RZ ;  /* 0x0000000a046c723c */ /* 0x040fe200000418ff */
[----:B--2---:R-:W2:Y:S05]  /*1c780*/  LDSM.16.MT88.4 R8, [R213+0x12800] ;  /* 0x01280000d508783b */ /* 0x004eaa0000004200 */
        /* <DEDUP_REMOVED lines=9> */
[----:B------:R-:W4:Y:S06]  /*1c820*/  LDSM.16.MT88.4 R12, [R215+0x10800] ;  /* 0x01080000d70c783b */ /* 0x000f2c0000004200 */
[----:B------:R-:W-:-:S02]  /*1c830*/  F2FP.BF16.F32.PACK_AB R4, R165, R158 ;  /* 0x0000009ea504723e */ /* 0x000fc400000010ff */
[----:B------:R-:W-:Y:S02]  /*1c840*/  F2FP.BF16.F32.PACK_AB R5, R166, R159 ;  /* 0x0000009fa605723e */ /* 0x000fe400000010ff */
[----:B------:R-:W-:Y:S02]  /*1c850*/  F2FP.BF16.F32.PACK_AB R6, R222, R164 ;  /* 0x000000a4de06723e */ /* 0x000fe400000010ff */
[----:B---3--:R-:W-:-:S07]  /*1c860*/  F2FP.BF16.F32.PACK_AB R7, R221, R156 ;  /* 0x0000009cdd07723e */ /* 0x008fce00000010ff */
[C---:B-1----:R-:W-:Y:S06]  /*1c870*/  HMMA.16816.F32.BF16 R200, R4.reuse, R28, R88 ;  /* 0x0000001c04c8723c */ /* 0x042fec0000041858 */
[C---:B------:R-:W-:Y:S06]  /*1c880*/  HMMA.16816.F32.BF16 R28, R4.reuse, R30, R116 ;  /* 0x0000001e041c723c */ /* 0x040fec0000041874 */
[C---:B------:R-:W-:Y:S06]  /*1c890*/  HMMA.16816.F32.BF16 R16, R4.reuse, R22, R56 ;  /* 0x000000160410723c */ /* 0x040fec0000041838 */
[C---:B------:R-:W-:Y:S06]  /*1c8a0*/  HMMA.16816.F32.BF16 R168, R4.reuse, R32, R96 ;  /* 0x0000002004a8723c */ /* 0x040fec0000041860 */
[C---:B------:R-:W-:Y:S06]  /*1c8b0*/  HMMA.16816.F32.BF16 R96, R4.reuse, R34, R60 ;  /* 0x000000220460723c */ /* 0x040fec000004183c */
[----:B------:R-:W-:Y:S01]  /*1c8c0*/  HMMA.16816.F32.BF16 R204, R4, R20, R92 ;  /* 0x0000001404cc723c */ /* 0x000fe2000004185c */
[----:B------:R-:W1:Y:S01]  /*1c8d0*/  LDSM.16.MT88.4 R20, [R216+0x12800] ;  /* 0x01280000d814783b */ /* 0x000e620000004200 */
[----:B------:R-:W-:Y:S01]  /*1c8e0*/  MOV R61, R29 ;  /* 0x0000001d003d7202 */ /* 0x000fe20000000f00 */
[----:B------:R-:W-:Y:S01]  /*1c8f0*/  IMAD.MOV.U32 R60, RZ, RZ, R30 ;  /* 0x000000ffff3c7224 */ /* 0x000fe200078e001e */
[----:B------:R-:W-:Y:S01]  /*1c900*/  MOV R59, R31 ;  /* 0x0000001f003b7202 */ /* 0x000fe20000000f00 */
[----:B------:R-:W-:-:S02]  /*1c910*/  IMAD.MOV.U32 R58, RZ, RZ, R28 ;  /* 0x000000ffff3a7224 */ /* 0x000fc400078e001c */
[----:B------:R-:W3:Y:S01]  /*1c920*/  LDSM.16.MT88.4 R28, [R215+0x12800] ;  /* 0x01280000d71c783b */ /* 0x000ee20000004200 */
[----:B------:R-:W-:Y:S01]  /*1c930*/  MOV R57, R17 ;  /* 0x0000001100397202 */ /* 0x000fe20000000f00 */
[----:B------:R-:W-:Y:S01]  /*1c940*/  IMAD.MOV.U32 R56, RZ, RZ, R18 ;  /* 0x000000ffff387224 */ /* 0x000fe200078e0012 */
[----:B------:R-:W-:Y:S01]  /*1c950*/  MOV R35, R19 ;  /* 0x0000001300237202 */ /* 0x000fe20000000f00 */
[----:B------:R-:W-:Y:S02]  /*1c960*/  IMAD.MOV.U32 R34, RZ, RZ, R16 ;  /* 0x000000ffff227224 */ /* 0x000fe400078e0010 */
[----:B------:R-:W3:Y:S01]  /*1c970*/  LDSM.16.MT88.4 R16, [R214+0x12800] ;  /* 0x01280000d610783b */ /* 0x000ee20000004200 */
[----:B------:R-:W-:Y:S01]  /*1c980*/  MOV R27, R169 ;  /* 0x000000a9001b7202 */ /* 0x000fe20000000f00 */
[----:B------:R-:W-:Y:S01]  /*1c990*/  IMAD.MOV.U32 R26, RZ, RZ, R170 ;  /* 0x000000ffff1a7224 */ /* 0x000fe200078e00aa */
[----:B------:R-:W-:Y:S01]  /*1c9a0*/  MOV R25, R171 ;  /* 0x000000ab00197202 */ /* 0x000fe20000000f00 */
[----:B------:R-:W-:Y:S01]  /*1c9b0*/  IMAD.MOV.U32 R24, RZ, RZ, R168 ;  /* 0x000000ffff187224 */ /* 0x000fe200078e00a8 */
[C---:B--2---:R-:W-:Y:S06]  /*1c9c0*/  HMMA.16816.F32.BF16 R176, R4.reuse, R8, R80 ;  /* 0x0000000804b0723c */ /* 0x044fec0000041850 */
[----:B------:R-:W-:Y:S01]  /*1c9d0*/  HMMA.16816.F32.BF16 R168, R4, R10, R52 ;  /* 0x0000000a04a8723c */ /* 0x000fe20000041834 */
[----:B------:R-:W2:Y:S01]  /*1c9e0*/  LDSM.16.MT88.4 R8, [R214+0x14800] ;  /* 0x01480000d608783b */ /* 0x000ea20000004200 */
[----:B------:R-:W-:-:S04]  /*1c9f0*/  MOV R91, R166 ;  /* 0x000000a6005b7202 */ /* 0x000fc80000000f00 */
[C---:B----4-:R-:W-:Y:S01]  /*1ca00*/  HMMA.16816.F32.BF16 R180, R4.reuse, R14, R112 ;  /* 0x0000000e04b4723c */ /* 0x050fe20000041870 */
[----:B------:R-:W-:Y:S01]  /*1ca10*/  IMAD.MOV.U32 R90, RZ, RZ, R165 ;  /* 0x000000ffff5a7224 */ /* 0x000fe200078e00a5 */
[----:B------:R-:W-:Y:S01]  /*1ca20*/  MOV R89, R164 ;  /* 0x000000a400597202 */ /* 0x000fe20000000f00 */
[----:B------:R-:W-:Y:S01]  /*1ca30*/  IMAD.MOV.U32 R88, RZ, RZ, R159 ;  /* 0x000000ffff587224 */ /* 0x000fe200078e009f */
[----:B------:R-:W-:Y:S01]  /*1ca40*/  MOV R83, R158 ;  /* 0x0000009e00537202 */ /* 0x000fe20000000f00 */
[----:B------:R-:W-:Y:S01]  /*1ca50*/  IMAD.MOV.U32 R33, RZ, RZ, R157 ;  /* 0x000000ffff217224 */ /* 0x000fe200078e009d */
[----:B------:R-:W-:Y:S01]  /*1ca60*/  MOV R32, R156 ;  /* 0x0000009c00207202 */ /* 0x000fe20000000f00 */
[----:B-1----:R-:W-:Y:S01]  /*1ca70*/  HMMA.16816.F32.BF16 R116, R4, R22, R108 ;  /* 0x000000160474723c */ /* 0x002fe2000004186c */
[----:B------:R-:W-:-:S05]  /*1ca80*/  IMAD.MOV.U32 R93, RZ, RZ, R27 ;  /* 0x000000ffff5d7224 */ /* 0x000fca00078e001b */
[----:B---3--:R-:W-:Y:S01]  /*1ca90*/  HMMA.16816.F32.BF16 R112, R4, R28, R68 ;  /* 0x0000001c0470723c */ /* 0x008fe20000041844 */
[----:B------:R-:W-:-:S05]  /*1caa0*/  MOV R94, R26 ;  /* 0x0000001a005e7202 */ /* 0x000fca0000000f00 */
[C---:B------:R-:W-:Y:S01]  /*1cab0*/  HMMA.16816.F32.BF16 R108, R4.reuse, R30, R104 ;  /* 0x0000001e046c723c */ /* 0x040fe20000041868 */
[----:B------:R-:W1:Y:S01]  /*1cac0*/  LDSM.16.MT88.4 R28, [R213+0x16800] ;  /* 0x01680000d51c783b */ /* 0x000e620000004200 */
[----:B------:R-:W-:Y:S01]  /*1cad0*/  IMAD.MOV.U32 R95, RZ, RZ, R25 ;  /* 0x000000ffff5f7224 */ /* 0x000fe200078e0019 */
[----:B------:R-:W-:Y:S02]  /*1cae0*/  MOV R92, R24 ;  /* 0x00000018005c7202 */ /* 0x000fe40000000f00 */
[----:B------:R-:W-:Y:S01]  /*1caf0*/  LDSM.16.MT88.4 R24, [R215+0x14800] ;  /* 0x01480000d718783b */ /* 0x000fe20000004200 */
[C---:B------:R-:W-:Y:S06]  /*1cb00*/  HMMA.16816.F32.BF16 R164, R4.reuse, R16, R76 ;  /* 0x0000001004a4723c */ /* 0x040fec000004184c */
[----:B------:R-:W-:Y:S01]  /*1cb10*/  HMMA.16816.F32.BF16 R156, R4, R18, R48 ;  /* 0x00000012049c723c */ /* 0x000fe20000041830 */
[----:B------:R-:W3:Y:S01]  /*1cb20*/  LDSM.16.MT88.4 R16, [R216+0x14800] ;  /* 0x01480000d810783b */ /* 0x000ee20000004200 */
[----:B------:R-:W-:Y:S01]  /*1cb30*/  IMAD.MOV.U32 R132, RZ, RZ, R151 ;  /* 0x000000ffff847224 */ /* 0x000fe200078e0097 */
[----:B------:R-:W-:Y:S01]  /*1cb40*/  MOV R78, R150 ;  /* 0x00000096004e7202 */ /* 0x000fe20000000f00 */
[----:B------:R-:W-:Y:S01]  /*1cb50*/  IMAD.MOV.U32 R77, RZ, RZ, R149 ;  /* 0x000000ffff4d7224 */ /* 0x000fe200078e0095 */
[----:B------:R-:W-:-:S02]  /*1cb60*/  MOV R76, R148 ;  /* 0x00000094004c7202 */ /* 0x000fc40000000f00 */
[C---:B------:R-:W-:Y:S06]  /*1cb70*/  HMMA.16816.F32.BF16 R148, R4.reuse, R20, R72 ;  /* 0x000000140494723c */ /* 0x040fec0000041848 */
[C---:B------:R-:W-:Y:S01]  /*1cb80*/  HMMA.16816.F32.BF16 R196, R4.reuse, R12, R84 ;  /* 0x0000000c04c4723c */ /* 0x040fe20000041854 */
[----:B------:R-:W4:Y:S01]  /*1cb90*/  LDSM.16.MT88.4 R12, [R213+0x14800] ;  /* 0x01480000d50c783b */ /* 0x000f220000004200 */
[----:B------:R-:W-:Y:S01]  /*1cba0*/  IMAD.MOV.U32 R82, RZ, RZ, R35 ;  /* 0x000000ffff527224 */ /* 0x000fe200078e0023 */
[----:B------:R-:W-:Y:S01]  /*1cbb0*/  MOV R79, R34 ;  /* 0x00000022004f7202 */ /* 0x000fe20000000f00 */
[----:B------:R-:W-:Y:S01]  /*1cbc0*/  IMAD.MOV.U32 R80, RZ, RZ, R57 ;  /* 0x000000ffff507224 */ /* 0x000fe200078e0039 */
[----:B------:R-:W-:Y:S01]  /*1cbd0*/  MOV R81, R56 ;  /* 0x0000003800517202 */ /* 0x000fe20000000f00 */
[----:B--2---:R-:W-:Y:S01]  /*1cbe0*/  HMMA.16816.F32.BF16 R72, R4, R8, R100 ;  /* 0x000000080448723c */ /* 0x004fe20000041864 */
[----:B------:R-:W-:Y:S06]  /*1cbf0*/  LDSM.16.MT88.4 R20, [R214+0x16800] ;  /* 0x01680000d614783b */ /* 0x000fec0000004200 */
[----:B------:R-:W-:Y:S01]  /*1cc00*/  FFMA.FTZ R8, R211, R0, -R3 ;  /* 0x00000000d3087223 */ /* 0x000fe20000010803 */
[----:B------:R-:W-:-:S03]  /*1cc10*/  MOV R102, R220 ;  /* 0x000000dc00667202 */ /* 0x000fc60000000f00 */
[----:B------:R2:W-:Y:S01]  /*1cc20*/  MUFU.EX2 R220, R8 ;  /* 0x0000000800dc7308 */ /* 0x0005e20000000800 */
[----:B------:R-:W-:Y:S01]  /*1cc30*/  IMAD.MOV.U32 R101, RZ, RZ, R219 ;  /* 0x000000ffff657224 */ /* 0x000fe200078e00db */
[----:B------:R-:W-:Y:S01]  /*1cc40*/  MOV R100, R33 ;  /* 0x0000002100647202 */ /* 0x000fe20000000f00 */
[----:B------:R-:W-:Y:S02]  /*1cc50*/  IMAD.MOV.U32 R9, RZ, RZ, R32 ;  /* 0x000000ffff097224 */ /* 0x000fe400078e0020 */
[----:B------:R-:W4:Y:S01]  /*1cc60*/  LDSM.16.MT88.4 R32, [R216+0x16800] ;  /* 0x01680000d820783b */ /* 0x000f220000004200 */
[----:B--2---:R-:W-:-:S04]  /*1cc70*/  FFMA.FTZ R8, R192, R0, -R3 ;  /* 0x00000000c0087223 */ /* 0x004fc80000010803 */
[----:B------:R2:W-:Y:S01]  /*1cc80*/  MUFU.EX2 R219, R8 ;  /* 0x0000000800db7308 */ /* 0x0005e20000000800 */
[----:B------:R-:W-:Y:S01]  /*1cc90*/  IMAD.MOV.U32 R103, RZ, RZ, R223 ;  /* 0x000000ffff677224 */ /* 0x000fe200078e00df */
[----:B------:R-:W-:Y:S01]  /*1cca0*/  HMMA.16816.F32.BF16 R52, R4, R10, R36 ;  /* 0x0000000a0434723c */ /* 0x000fe20000041824 */
[----:B--2---:R-:W-:-:S05]  /*1ccb0*/  FFMA.FTZ R8, R193, R0, -R3 ;  /* 0x00000000c1087223 */ /* 0x004fca0000010803 */
[----:B------:R2:W-:Y:S01]  /*1ccc0*/  MUFU.EX2 R211, R8 ;  /* 0x0000000800d37308 */ /* 0x0005e20000000800 */
[----:B------:R-:W-:Y:S01]  /*1ccd0*/  IMAD.MOV.U32 R85, RZ, RZ, R61 ;  /* 0x000000ffff557224 */ /* 0x000fe200078e003d */
[----:B------:R-:W-:Y:S02]  /*1cce0*/  MOV R86, R60 ;  /* 0x0000003c00567202 */ /* 0x000fe40000000f00 */
[----:B-1----:R-:W-:Y:S01]  /*1ccf0*/  HMMA.16816.F32.BF16 R60, R4, R28, R136 ;  /* 0x0000001c043c723c */ /* 0x002fe20000041888 */
[----:B--2---:R-:W-:-:S04]  /*1cd00*/  FFMA.FTZ R8, R194, R0, -R3 ;  /* 0x00000000c2087223 */ /* 0x004fc80000010803 */
[----:B------:R1:W-:Y:S01]  /*1cd10*/  MUFU.EX2 R223, R8 ;  /* 0x0000000800df7308 */ /* 0x0003e20000000800 */
[----:B---3--:R-:W-:Y:S01]  /*1cd20*/  HMMA.16816.F32.BF16 R48, R4, R18, R44 ;  /* 0x000000120430723c */ /* 0x008fe2000004182c */
[----:B-1----:R-:W-:-:S06]  /*1cd30*/  FFMA.FTZ R8, R240, R0, -R2 ;  /* 0x00000000f0087223 */ /* 0x002fcc0000010802 */
[----:B------:R1:W-:Y:S01]  /*1cd40*/  MUFU.EX2 R39, R8 ;  /* 0x0000000800277308 */ /* 0x0003e20000000800 */
[----:B------:R-:W-:Y:S01]  /*1cd50*/  HMMA.16816.F32.BF16 R44, R4, R26, R128 ;  /* 0x0000001a042c723c */ /* 0x000fe20000041880 */
[----:B------:R-:W-:Y:S02]  /*1cd60*/  IMAD.MOV.U32 R87, RZ, RZ, R59 ;  /* 0x000000ffff577224 */ /* 0x000fe400078e003b */
[----:B-1----:R-:W-:-:S04]  /*1cd70*/  FFMA.FTZ R8, R195, R0, -R2 ;  /* 0x00000000c3087223 */ /* 0x002fc80000010802 */
[----:B------:R1:W-:Y:S01]  /*1cd80*/  MUFU.EX2 R136, R8 ;  /* 0x0000000800887308 */ /* 0x0003e20000000800 */
[----:B------:R-:W-:Y:S01]  /*1cd90*/  MOV R84, R58 ;  /* 0x0000003a00547202 */ /* 0x000fe20000000f00 */
[----:B----4-:R-:W-:Y:S01]  /*1cda0*/  HMMA.16816.F32.BF16 R104, R4, R12, R64 ;  /* 0x0000000c0468723c */ /* 0x010fe20000041840 */
[----:B-1----:R-:W-:-:S05]  /*1cdb0*/  FFMA.FTZ R8, R209, R0, -R2 ;  /* 0x00000000d1087223 */ /* 0x002fca0000010802 */
[----:B------:R1:W-:Y:S01]  /*1cdc0*/  MUFU.EX2 R128, R8 ;  /* 0x0000000800807308 */ /* 0x0003e20000000800 */
[----:B------:R-:W-:Y:S01]  /*1cdd0*/  HMMA.16816.F32.BF16 R56, R4, R14, R40 ;  /* 0x0000000e0438723c */ /* 0x000fe20000041828 */
[----:B------:R-:W2:Y:S01]  /*1cde0*/  LDSM.16.MT88.4 R12, [R215+0x16800] ;  /* 0x01680000d70c783b */ /* 0x000ea20000004200 */
[----:B-1----:R-:W-:-:S05]  /*1cdf0*/  FFMA.FTZ R8, R210, R0, -R2 ;  /* 0x00000000d2087223 */ /* 0x002fca0000010802 */
[----:B------:R-:W1:Y:S01]  /*1ce00*/  MUFU.EX2 R28, R8 ;  /* 0x00000008001c7308 */ /* 0x000e620000000800 */
[C---:B------:R-:W-:Y:S01]  /*1ce10*/  HMMA.16816.F32.BF16 R64, R4.reuse, R24, R124 ;  /* 0x000000180440723c */ /* 0x040fe2000004187c */
[----:B------:R-:W-:Y:S01]  /*1ce20*/  IMAD.MOV.U32 R193, RZ, RZ, R78 ;  /* 0x000000ffffc17224 */ /* 0x000fe200078e004e */
[----:B------:R-:W-:Y:S01]  /*1ce30*/  MOV R10, R101 ;  /* 0x00000065000a7202 */ /* 0x000fe20000000f00 */
[----:B------:R-:W-:Y:S01]  /*1ce40*/  IMAD.MOV.U32 R11, RZ, RZ, R100 ;  /* 0x000000ffff0b7224 */ /* 0x000fe200078e0064 */
[----:B------:R-:W-:Y:S01]  /*1ce50*/  MOV R100, R79 ;  /* 0x0000004f00647202 */ /* 0x000fe20000000f00 */
[----:B------:R-:W3:Y:S02]  /*1ce60*/  LDSM.16.MT88.4 R24, [R213+0x11000] ;  /* 0x01100000d518783b */ /* 0x000ee40000004200 */
[----:B------:R-:W-:Y:S01]  /*1ce70*/  MOV R124, R77 ;  /* 0x0000004d007c7202 */ /* 0x000fe20000000f00 */
[----:B------:R-:W-:Y:S01]  /*1ce80*/  IMAD.MOV.U32 R127, RZ, RZ, R102 ;  /* 0x000000ffff7f7224 */ /* 0x000fe200078e0066 */
[----:B------:R-:W-:Y:S01]  /*1ce90*/  MOV R126, R103 ;  /* 0x00000067007e7202 */ /* 0x000fe20000000f00 */
[----:B------:R-:W-:Y:S01]  /*1cea0*/  IMAD.MOV.U32 R125, RZ, RZ, R76 ;  /* 0x000000ffff7d7224 */ /* 0x000fe200078e004c */
[C---:B------:R-:W-:Y:S01]  /*1ceb0*/  HMMA.16816.F32.BF16 R68, R4.reuse, R16, R120 ;  /* 0x000000100444723c */ /* 0x040fe20000041878 */
[----:B------:R-:W-:Y:S01]  /*1cec0*/  IMAD.MOV.U32 R129, RZ, RZ, R193 ;  /* 0x000000ffff817224 */ /* 0x000fe200078e00c1 */
[----:B------:R-:W-:Y:S01]  /*1ced0*/  MOV R130, R124 ;  /* 0x0000007c00827202 */ /* 0x000fe20000000f00 */
[----:B------:R-:W4:Y:S01]  /*1cee0*/  LDSM.16.MT88.4 R16, [R214+0x11000] ;  /* 0x01100000d610783b */ /* 0x000f220000004200 */
[----:B------:R-:W-:Y:S01]  /*1cef0*/  IMAD.MOV.U32 R131, RZ, RZ, R125 ;  /* 0x000000ffff837224 */ /* 0x000fe200078e007d */
[----:B------:R-:W-:Y:S01]  /*1cf00*/  MOV R193, R126 ;  /* 0x0000007e00c17202 */ /* 0x000fe20000000f00 */
[----:B------:R-:W-:Y:S01]  /*1cf10*/  HMMA.16816.F32.BF16 R76, R4, R34, R172 ;  /* 0x00000022044c723c */ /* 0x000fe200000418ac */
[----:B------:R-:W-:Y:S01]  /*1cf20*/  IMAD.MOV.U32 R124, RZ, RZ, R127 ;  /* 0x000000ffff7c7224 */ /* 0x000fe200078e007f */
[----:B------:R-:W-:Y:S01]  /*1cf30*/  MOV R125, R10 ;  /* 0x0000000a007d7202 */ /* 0x000fe20000000f00 */
[----:B------:R-:W-:Y:S01]  /*1cf40*/  IMAD.MOV.U32 R126, RZ, RZ, R11 ;  /* 0x000000ffff7e7224 */ /* 0x000fe200078e000b */
[----:B------:R-:W-:-:S02]  /*1cf50*/  MOV R127, R9 ;  /* 0x00000009007f7202 */ /* 0x000fc40000000f00 */
[----:B------:R-:W-:Y:S01]  /*1cf60*/  HMMA.16816.F32.BF16 R40, R4, R30, R140 ;  /* 0x0000001e0428723c */ /* 0x000fe2000004188c */
[----:B-1----:R-:W-:Y:S01]  /*1cf70*/  IMAD.MOV.U32 R174, RZ, RZ, R28 ;  /* 0x000000ffffae7224 */ /* 0x002fe200078e001c */
[----:B------:R-:W-:Y:S04]  /*1cf80*/  LDSM.16.MT88.4 R8, [R213+0x13000] ;  /* 0x01300000d508783b */ /* 0x000fe80000004200 */
[----:B------:R-:W1:Y:S01]  /*1cf90*/  LDSM.16.MT88.4 R28, [R216+0x11000] ;  /* 0x01100000d81c783b */ /* 0x000e620000004200 */
[----:B------:R-:W-:Y:S01]  /*1cfa0*/  IMAD.MOV.U32 R101, RZ, RZ, R80 ;  /* 0x000000ffff657224 */ /* 0x000fe200078e0050 */
[----:B------:R-:W-:Y:S01]  /*1cfb0*/  MOV R102, R81 ;  /* 0x0000005100667202 */ /* 0x000fe20000000f00 */
[----:B------:R-:W-:Y:S01]  /*1cfc0*/  IMAD.MOV.U32 R103, RZ, RZ, R82 ;  /* 0x000000ffff677224 */ /* 0x000fe200078e0052 */
[----:B------:R-:W-:Y:S01]  /*1cfd0*/  MOV R192, R89 ;  /* 0x0000005900c07202 */ /* 0x000fe20000000f00 */
[----:B------:R-:W-:Y:S01]  /*1cfe0*/  IMAD.MOV.U32 R123, RZ, RZ, R88 ;  /* 0x000000ffff7b7224 */ /* 0x000fe200078e0058 */
[----:B------:R-:W-:Y:S01]  /*1cff0*/  MOV R120, R91 ;  /* 0x0000005b00787202 */ /* 0x000fe20000000f00 */
[----:B------:R-:W-:-:S02]  /*1d000*/  IMAD.MOV.U32 R121, RZ, RZ, R90 ;  /* 0x000000ffff797224 */ /* 0x000fc400078e005a */
[----:B------:R-:W-:Y:S01]  /*1d010*/  HMMA.16816.F32.BF16 R88, R4, R32, R160 ;  /* 0x000000200458723c */ /* 0x000fe200000418a0 */
[----:B------:R-:W-:Y:S02]  /*1d020*/  MOV R143, R39 ;  /* 0x00000027008f7202 */ /* 0x000fe40000000f00 */
[----:B------:R-:W-:-:S04]  /*1d030*/  MOV R122, R83 ;  /* 0x00000053007a7202 */ /* 0x000fc80000000f00 */
        /* <DEDUP_REMOVED lines=8> */
[C---:B------:R-:W-:Y:S06]  /*1d0c0*/  HMMA.16816.F32.BF16 R36, R4.reuse, R20, R144 ;  /* 0x000000140424723c */ /* 0x040fec0000041890 */
[C---:B--2---:R-:W-:Y:S06]  /*1d0d0*/  HMMA.16816.F32.BF16 R84, R4.reuse, R12, R188 ;  /* 0x0000000c0454723c */ /* 0x044fec00000418bc */
[C---:B------:R-:W-:Y:S01]  /*1d0e0*/  HMMA.16816.F32.BF16 R80, R4.reuse, R22, R152 ;  /* 0x000000160450723c */ /* 0x040fe20000041898 */
[----:B------:R-:W-:Y:S01]  /*1d0f0*/  MOV R188, R128 ;  /* 0x0000008000bc7202 */ /* 0x000fe20000000f00 */
[----:B------:R-:W2:Y:S04]  /*1d100*/  LDSM.16.MT88.4 R20, [R214+0x13000] ;  /* 0x01300000d614783b */ /* 0x000ea80000004200 */
[----:B------:R-:W-:Y:S01]  /*1d110*/  HMMA.16816.F32.BF16 R32, R4, R14, R184 ;  /* 0x0000000e0420723c */ /* 0x000fe200000418b8 */
[----:B------:R-:W2:Y:S06]  /*1d120*/  LDSM.16.MT88.4 R12, [R215+0x11000] ;  /* 0x01100000d70c783b */ /* 0x000eac0000004200 */
[----:B------:R-:W-:-:S02]  /*1d130*/  F2FP.BF16.F32.PACK_AB R4, R219, R220 ;  /* 0x000000dcdb04723e */ /* 0x000fc400000010ff */
[----:B------:R-:W-:Y:S02]  /*1d140*/  F2FP.BF16.F32.PACK_AB R5, R136, R143 ;  /* 0x0000008f8805723e */ /* 0x000fe400000010ff */
[----:B------:R-:W-:Y:S02]  /*1d150*/  F2FP.BF16.F32.PACK_AB R6, R223, R211 ;  /* 0x000000d3df06723e */ /* 0x000fe400000010ff */
[----:B------:R-:W-:-:S07]  /*1d160*/  F2FP.BF16.F32.PACK_AB R7, R174, R188 ;  /* 0x000000bcae07723e */ /* 0x000fce00000010ff */
[C---:B---3--:R-:W-:Y:S06]  /*1d170*/  HMMA.16816.F32.BF16 R144, R4.reuse, R24, R92 ;  /* 0x000000180490723c */ /* 0x048fec000004185c */
[C---:B------:R-:W-:Y:S01]  /*1d180*/  HMMA.16816.F32.BF16 R92, R4.reuse, R26, R96 ;  /* 0x0000001a045c723c */ /* 0x040fe20000041860 */
[----:B------:R-:W-:Y:S01]  /*1d190*/  MOV R191, R124 ;  /* 0x0000007c00bf7202 */ /* 0x000fe20000000f00 */
[----:B------:R-:W-:Y:S01]  /*1d1a0*/  IMAD.MOV.U32 R172, RZ, RZ, R125 ;  /* 0x000000ffffac7224 */ /* 0x000fe200078e007d */
[----:B------:R-:W-:Y:S01]  /*1d1b0*/  MOV R173, R126 ;  /* 0x0000007e00ad7202 */ /* 0x000fe20000000f00 */
[----:B------:R-:W-:Y:S01]  /*1d1c0*/  IMAD.MOV.U32 R175, RZ, RZ, R127 ;  /* 0x000000ffffaf7224 */ /* 0x000fe200078e007f */
[----:B------:R-:W-:Y:S01]  /*1d1d0*/  MOV R240, R192 ;  /* 0x000000c000f07202 */ /* 0x000fe20000000f00 */
[C---:B----4-:R-:W-:Y:S01]  /*1d1e0*/  HMMA.16816.F32.BF16 R96, R4.reuse, R18, R160 ;  /* 0x000000120460723c */ /* 0x050fe200000418a0 */
[----:B------:R-:W-:Y:S01]  /*1d1f0*/  IMAD.MOV.U32 R209, RZ, RZ, R193 ;  /* 0x000000ffffd17224 */ /* 0x000fe200078e00c1 */
[----:B------:R-:W-:Y:S04]  /*1d200*/  LDSM.16.MT88.4 R24, [R216+0x13000] ;  /* 0x01300000d818783b */ /* 0x000fe80000004200 */
[C---:B-1----:R-:W-:Y:S06]  /*1d210*/  HMMA.16816.F32.BF16 R160, R4.reuse, R28, R200 ;  /* 0x0000001c04a0723c */ /* 0x042fec00000418c8 */
[C---:B------:R-:W-:Y:S06]  /*1d220*/  HMMA.16816.F32.BF16 R100, R4.reuse, R30, R100 ;  /* 0x0000001e0464723c */ /* 0x040fec0000041864 */
[C---:B------:R-:W-:Y:S06]  /*1d230*/  HMMA.16816.F32.BF16 R28, R4.reuse, R8, R176 ;  /* 0x00000008041c723c */ /* 0x040fec00000418b0 */
[----:B------:R-:W-:-:S15]  /*1d240*/  HMMA.16816.F32.BF16 R8, R4, R10, R168 ;  /* 0x0000000a0408723c */ /* 0x000fde00000418a8 */
[----:B------:R-:W-:-:S09]  /*1d250*/  NOP ;  /* 0x0000000000007918 */ /* 0x000fd20000000000 */
[----:B------:R-:W-:Y:S01]  /*1d260*/  IMAD.MOV.U32 R127, RZ, RZ, R8 ;  /* 0x000000ffff7f7224 */ /* 0x000fe200078e0008 */
[----:B------:R-:W-:Y:S01]  /*1d270*/  MOV R126, R9 ;  /* 0x00000009007e7202 */ /* 0x000fe20000000f00 */
[----:B------:R-:W-:Y:S01]  /*1d280*/  IMAD.MOV.U32 R125, RZ, RZ, R10 ;  /* 0x000000ffff7d7224 */ /* 0x000fe200078e000a */
[----:B------:R-:W-:Y:S02]  /*1d290*/  MOV R124, R11 ;  /* 0x0000000b007c7202 */ /* 0x000fe40000000f00 */
[C---:B--2---:R-:W-:Y:S06]  /*1d2a0*/  HMMA.16816.F32.BF16 R8, R4.reuse, R20, R164 ;  /* 0x000000140408723c */ /* 0x044fec00000418a4 */
[C---:B------:R-:W-:Y:S06]  /*1d2b0*/  HMMA.16816.F32.BF16 R152, R4.reuse, R16, R204 ;  /* 0x000000100498723c */ /* 0x040fec00000418cc */
[----:B------:R-:W-:-:S12]  /*1d2c0*/  HMMA.16816.F32.BF16 R16, R4, R12, R196 ;  /* 0x0000000c0410723c */ /* 0x000fd800000418c4 */
[----:B------:R-:W-:Y:S01]  /*1d2d0*/  IMAD.MOV.U32 R138, RZ, RZ, R10 ;  /* 0x000000ffff8a7224 */ /* 0x000fe200078e000a */
[----:B------:R-:W-:Y:S01]  /*1d2e0*/  MOV R137, R9 ;  /* 0x0000000900897202 */ /* 0x000fe20000000f00 */
[----:B------:R-:W-:Y:S01]  /*1d2f0*/  IMAD.MOV.U32 R165, RZ, RZ, R11 ;  /* 0x000000ffffa57224 */ /* 0x000fe200078e000b */
[----:B------:R-:W-:Y:S02]  /*1d300*/  MOV R164, R8 ;  /* 0x0000000800a47202 */ /* 0x000fe40000000f00 */
[----:B------:R-:W1:Y:S01]  /*1d310*/  LDSM.16.MT88.4 R8, [R214+0x15000] ;  /* 0x01500000d608783b */ /* 0x000e620000004200 */
[----:B------:R-:W-:Y:S03]  /*1d320*/  HMMA.16816.F32.BF16 R192, R4, R14, R180 ;  /* 0x0000000e04c0723c */ /* 0x000fe600000418b4 */
[----:B------:R-:W2:Y:S01]  /*1d330*/  LDSM.16.MT88.4 R12, [R213+0x15000] ;  /* 0x01500000d50c783b */ /* 0x000ea20000004200 */
[----:B------:R-:W-:-:S02]  /*1d340*/  IMAD.MOV.U32 R139, RZ, RZ, R132 ;  /* 0x000000ffff8b7224 */ /* 0x000fc400078e0084 */
[----:B------:R-:W-:Y:S01]  /*1d350*/  MOV R142, R16 ;  /* 0x00000010008e7202 */ /* 0x000fe20000000f00 */
[----:B------:R-:W-:Y:S01]  /*1d360*/  IMAD.MOV.U32 R141, RZ, RZ, R17 ;  /* 0x000000ffff8d7224 */ /* 0x000fe200078e0011 */
[----:B------:R-:W-:Y:S01]  /*1d370*/  MOV R140, R18 ;  /* 0x00000012008c7202 */ /* 0x000fe20000000f00 */
[----:B------:R-:W-:Y:S02]  /*1d380*/  IMAD.MOV.U32 R132, RZ, RZ, R19 ;  /* 0x000000ffff847224 */ /* 0x000fe400078e0013 */
[----:B------:R-:W3:Y:S01]  /*1d390*/  LDSM.16.MT88.4 R16, [R215+0x13000] ;  /* 0x01300000d710783b */ /* 0x000ee20000004200 */
[----:B------:R-:W-:Y:S02]  /*1d3a0*/  MOV R190, R131 ;  /* 0x0000008300be7202 */ /* 0x000fe40000000f00 */
[----:B------:R-:W-:Y:S01]  /*1d3b0*/  MOV R189, R129 ;  /* 0x0000008100bd7202 */ /* 0x000fe20000000f00 */
[----:B------:R-:W-:Y:S01]  /*1d3c0*/  IMAD.MOV.U32 R171, RZ, RZ, R188 ;  /* 0x000000ffffab7224 */ /* 0x000fe200078e00bc */
[----:B------:R-:W-:Y:S01]  /*1d3d0*/  MOV R169, R191 ;  /* 0x000000bf00a97202 */ /* 0x000fe20000000f00 */
[----:B------:R-:W-:Y:S01]  /*1d3e0*/  IMAD.MOV.U32 R170, RZ, RZ, R190 ;  /* 0x000000ffffaa7224 */ /* 0x000fe200078e00be */
[----:B------:R-:W-:-:S02]  /*1d3f0*/  MOV R168, R189 ;  /* 0x000000bd00a87202 */ /* 0x000fc40000000f00 */
[C---:B------:R-:W-:Y:S01]  /*1d400*/  HMMA.16816.F32.BF16 R188, R4.reuse, R22, R156 ;  /* 0x0000001604bc723c */ /* 0x040fe2000004189c */
[----:B------:R-:W-:Y:S01]  /*1d410*/  MOV R199, R240 ;  /* 0x000000f000c77202 */ /* 0x000fe20000000f00 */
[----:B------:R-:W-:Y:S01]  /*1d420*/  IMAD.MOV.U32 R210, RZ, RZ, R130 ;  /* 0x000000ffffd27224 */ /* 0x000fe200078e0082 */
[----:B------:R-:W-:Y:S01]  /*1d430*/  MOV R128, R31 ;  /* 0x0000001f00807202 */ /* 0x000fe20000000f00 */
[----:B------:R-:W-:Y:S01]  /*1d440*/  IMAD.MOV.U32 R131, RZ, RZ, R28 ;  /* 0x000000ffff837224 */ /* 0x000fe200078e001c */
[----:B------:R-:W-:Y:S01]  /*1d450*/  LDSM.16.MT88.4 R20, [R215+0x15000] ;  /* 0x01500000d714783b */ /* 0x000fe20000004200 */
[----:B-1----:R-:W-:Y:S01]  /*1d460*/  HMMA.16816.F32.BF16 R156, R4, R10, R52 ;  /* 0x0000000a049c723c */ /* 0x002fe20000041834 */
[----:B------:R-:W-:-:S05]  /*1d470*/  IMAD.MOV.U32 R240, RZ, RZ, R122 ;  /* 0x000000fffff07224 */ /* 0x000fca00078e007a */
[C---:B------:R-:W-:Y:S01]  /*1d480*/  HMMA.16816.F32.BF16 R200, R4.reuse, R8, R72 ;  /* 0x0000000804c8723c */ /* 0x040fe20000041848 */
[----:B------:R-:W-:Y:S01]  /*1d490*/  MOV R130, R29 ;  /* 0x0000001d00827202 */ /* 0x000fe20000000f00 */
[----:B------:R-:W-:Y:S02]  /*1d4a0*/  IMAD.MOV.U32 R129, RZ, RZ, R30 ;  /* 0x000000ffff817224 */ /* 0x000fe400078e001e */
[----:B------:R-:W1:Y:S02]  /*1d4b0*/  LDSM.16.MT88.4 R28, [R216+0x15000] ;  /* 0x01500000d81c783b */ /* 0x000e640000004200 */
[----:B--2---:R-:W-:Y:S01]  /*1d4c0*/  HMMA.16816.F32.BF16 R176, R4, R14, R56 ;  /* 0x0000000e04b0723c */ /* 0x004fe20000041838 */
[----:B------:R-:W-:Y:S01]  /*1d4d0*/  FFMA.FTZ R8, R241, R0, -R3 ;  /* 0x00000000f1087223 */ /* 0x000fe20000010803 */
[----:B------:R-:W-:Y:S01]  /*1d4e0*/  IMAD.MOV.U32 R196, RZ, RZ, R172 ;  /* 0x000000ffffc47224 */ /* 0x000fe200078e00ac */
[----:B------:R-:W-:Y:S01]  /*1d4f0*/  MOV R197, R173 ;  /* 0x000000ad00c57202 */ /* 0x000fe20000000f00 */
[----:B------:R-:W-:-:S02]  /*1d500*/  IMAD.MOV.U32 R198, RZ, RZ, R175 ;  /* 0x000000ffffc67224 */ /* 0x000fc400078e00af */
[C---:B---3--:R-:W-:Y:S06]  /*1d510*/  HMMA.16816.F32.BF16 R112, R4.reuse, R16, R112 ;  /* 0x000000100470723c */ /* 0x048fec0000041870 */
[----:B------:R-:W-:Y:S01]  /*1d520*/  IMAD.MOV.U32 R57, RZ, RZ, R157 ;  /* 0x000000ffff397224 */ /* 0x000fe200078e009d */
[----:B------:R-:W-:Y:S02]  /*1d530*/  MOV R157, R240 ;  /* 0x000000f0009d7202 */ /* 0x000fe40000000f00 */
[----:B------:R2:W-:Y:S01]  /*1d540*/  MUFU.EX2 R240, R8 ;  /* 0x0000000800f07308 */ /* 0x0005e20000000800 */
[----:B------:R-:W-:Y:S01]  /*1d550*/  HMMA.16816.F32.BF16 R180, R4, R18, R108 ;  /* 0x0000001204b4723c */ /* 0x000fe2000004186c */
[----:B------:R-:W-:Y:S01]  /*1d560*/  LDSM.16.MT88.4 R16, [R213+0x17000] ;  /* 0x01700000d510783b */ /* 0x000fe20000004200 */
[----:B------:R-:W-:Y:S01]  /*1d570*/  IMAD.MOV.U32 R172, RZ, RZ, R120 ;  /* 0x000000ffffac7224 */ /* 0x000fe200078e0078 */
[----:B------:R-:W-:-:S03]  /*1d580*/  MOV R173, R121 ;  /* 0x0000007900ad7202 */ /* 0x000fc60000000f00 */
[----:B------:R-:W-:Y:S01]  /*1d590*/  HMMA.16816.F32.BF16 R204, R4, R12, R104 ;  /* 0x0000000c04cc723c */ /* 0x000fe20000041868 */
[----:B------:R-:W3:Y:S01]  /*1d5a0*/  LDSM.16.MT88.4 R12, [R214+0x17000] ;  /* 0x01700000d60c783b */ /* 0x000ee20000004200 */
[----:B------:R-:W-:Y:S01]  /*1d5b0*/  MOV R175, R123 ;  /* 0x0000007b00af7202 */ /* 0x000fe20000000f00 */
[----:B--2---:R-:W-:-:S03]  /*1d5c0*/  FFMA.FTZ R8, R250, R0, -R3 ;  /* 0x00000000fa087223 */ /* 0x004fc60000010803 */
[C---:B------:R-:W-:Y:S01]  /*1d5d0*/  HMMA.16816.F32.BF16 R120, R4.reuse, R24, R148 ;  /* 0x000000180478723c */ /* 0x040fe20000041894 */
[----:B------:R2:W4:Y:S05]  /*1d5e0*/  MUFU.EX2 R250, R8 ;  /* 0x0000000800fa7308 */ /* 0x00052a0000000800 */
[----:B------:R-:W-:Y:S01]  /*1d5f0*/  HMMA.16816.F32.BF16 R184, R4, R26, R116 ;  /* 0x0000001a04b8723c */ /* 0x000fe20000041874 */
[----:B------:R-:W-:Y:S06]  /*1d600*/  LDSM.16.MT88.4 R24, [R216+0x17000] ;  /* 0x01700000d818783b */ /* 0x000fec0000004200 */
[----:B------:R-:W-:-:S02]  /*1d610*/  IMAD.MOV.U32 R116, RZ, RZ, R168 ;  /* 0x000000ffff747224 */ /* 0x000fc400078e00a8 */
[----:B------:R-:W-:Y:S02]  /*1d620*/  IMAD.MOV.U32 R168, RZ, RZ, R211 ;  /* 0x000000ffffa87224 */ /* 0x000fe400078e00d3 */
[----:B--2---:R-:W-:-:S04]  /*1d630*/  FFMA.FTZ R8, R251, R0, -R3 ;  /* 0x00000000fb087223 */ /* 0x004fc80000010803 */
[----:B------:R2:W-:Y:S02]  /*1d640*/  MUFU.EX2 R211, R8 ;  /* 0x0000000800d37308 */ /* 0x0005e40000000800 */
[----:B--2---:R-:W2:Y:S01]  /*1d650*/  LDSM.16.MT88.4 R8, [R215+0x17000] ;  /* 0x01700000d708783b */ /* 0x004ea20000004200 */
[----:B------:R-:W-:Y:S01]  /*1d660*/  MOV R117, R196 ;  /* 0x000000c400757202 */ /* 0x000fe20000000f00 */
[----:B------:R-:W-:Y:S01]  /*1d670*/  FFMA.FTZ R3, R116, R0, -R3 ;  /* 0x0000000074037223 */ /* 0x000fe20000010803 */
[----:B------:R-:W-:Y:S01]  /*1d680*/  MOV R56, R156 ;  /* 0x0000009c00387202 */ /* 0x000fe20000000f00 */
[----:B------:R-:W-:Y:S01]  /*1d690*/  IMAD.MOV.U32 R156, RZ, RZ, R175 ;  /* 0x000000ffff9c7224 */ /* 0x000fe200078e00af */
[----:B------:R-:W-:Y:S02]  /*1d6a0*/  MOV R74, R210 ;  /* 0x000000d2004a7202 */ /* 0x000fe40000000f00 */
        /* <DEDUP_REMOVED lines=13> */
[----:B-1----:R-:W-:Y:S01]  /*1d780*/  FFMA.FTZ R3, R117, R0, -R2 ;  /* 0x0000000075037223 */ /* 0x002fe20000010802 */
[----:B------:R-:W-:Y:S01]  /*1d790*/  MOV R151, R174 ;  /* 0x000000ae00977202 */ /* 0x000fe20000000f00 */
[----:B------:R-:W-:Y:S01]  /*1d7a0*/  IMAD.MOV.U32 R159, RZ, RZ, R138 ;  /* 0x000000ffff9f7224 */ /* 0x000fe200078e008a */
[----:B------:R-:W-:Y:S01]  /*1d7b0*/  MOV R158, R137 ;  /* 0x00000089009e7202 */ /* 0x000fe20000000f00 */
[----:B------:R1:W-:Y:S01]  /*1d7c0*/  MUFU.EX2 R209, R3 ;  /* 0x0000000300d17308 */ /* 0x0003e20000000800 */
        /* <DEDUP_REMOVED lines=13> */
[----:B-1----:R-:W-:-:S02]  /*1d8a0*/  FFMA.FTZ R3, R170, R0, -R2 ;  /* 0x00000000aa037223 */ /* 0x002fc40000010802 */
[C---:B------:R-:W-:Y:S01]  /*1d8b0*/  HMMA.16816.F32.BF16 R172, R4.reuse, R20, R64 ;  /* 0x0000001404ac723c */ /* 0x040fe20000041840 */
[----:B------:R-:W-:Y:S01]  /*1d8c0*/  IMAD.MOV.U32 R105, RZ, RZ, R150 ;  /* 0x000000ffff697224 */ /* 0x000fe200078e0096 */
[----:B------:R-:W-:Y:S01]  /*1d8d0*/  MOV R71, R57 ;  /* 0x0000003900477202 */ /* 0x000fe20000000f00 */
[----:B------:R1:W4:Y:S03]  /*1d8e0*/  MUFU.EX2 R132, R3 ;  /* 0x0000000300847308 */ /* 0x0003260000000800 */
[----:B------:R-:W-:Y:S01]  /*1d8f0*/  HMMA.16816.F32.BF16 R28, R4, R22, R44 ;  /* 0x00000016041c723c */ /* 0x000fe2000004182c */
[----:B------:R-:W-:Y:S01]  /*1d900*/  IMAD.MOV.U32 R54, RZ, RZ, R116 ;  /* 0x000000ffff367224 */ /* 0x000fe200078e0074 */
[----:B------:R-:W-:Y:S01]  /*1d910*/  MOV R69, R117 ;  /* 0x0000007500457202 */ /* 0x000fe20000000f00 */
[----:B------:R-:W-:-:S03]  /*1d920*/  IMAD.MOV.U32 R68, RZ, RZ, R118 ;  /* 0x000000ffff447224 */ /* 0x000fc600078e0076 */
[C---:B---3--:R-:W-:Y:S01]  /*1d930*/  HMMA.16816.F32.BF16 R108, R4.reuse, R12, R36 ;  /* 0x0000000c046c723c */ /* 0x048fe20000041824 */
[----:B------:R-:W-:Y:S01]  /*1d940*/  MOV R241, R119 ;  /* 0x0000007700f17202 */ /* 0x000fe20000000f00 */
[----:B------:R-:W-:Y:S01]  /*1d950*/  IMAD.MOV.U32 R70, RZ, RZ, R56 ;  /* 0x000000ffff467224 */ /* 0x000fe200078e0038 */
[----:B------:R-:W-:Y:S01]  /*1d960*/  MOV R55, R107 ;  /* 0x0000006b00377202 */ /* 0x000fe20000000f00 */
[----:B------:R-:W-:Y:S02]  /*1d970*/  IMAD.MOV.U32 R166, RZ, RZ, R143 ;  /* 0x000000ffffa67224 */ /* 0x000fe400078e008f */
[C---:B--2---:R-:W-:Y:S01]  /*1d980*/  HMMA.16816.F32.BF16 R32, R4.reuse, R10, R32 ;  /* 0x0000000a0420723c */ /* 0x044fe20000041820 */
[----:B------:R-:W-:Y:S02]  /*1d990*/  IMAD.MOV.U32 R72, RZ, RZ, R106 ;  /* 0x000000ffff487224 */ /* 0x000fe400078e006a */
[-CC-:B-1----:R-:W-:Y:S01]  /*1d9a0*/  FFMA.FTZ R3, R74, R0.reuse, -R2.reuse ;  /* 0x000000004a037223 */ /* 0x182fe20000010802 */
[----:B------:R-:W-:Y:S01]  /*1d9b0*/  FFMA.FTZ R0, R75, R0, -R2 ;  /* 0x000000004b007223 */ /* 0x000fe20000010802 */
[----:B------:R-:W-:Y:S01]  /*1d9c0*/  MOV R168, R142 ;  /* 0x0000008e00a87202 */ /* 0x000fe20000000f00 */
[----:B------:R-:W-:Y:S01]  /*1d9d0*/  IMAD.MOV.U32 R169, RZ, RZ, R141 ;  /* 0x000000ffffa97224 */ /* 0x000fe200078e008d */
[C---:B------:R-:W-:Y:S01]  /*1d9e0*/  HMMA.16816.F32.BF16 R20, R4.reuse, R16, R60 ;  /* 0x000000100414723c */ /* 0x040fe2000004183c */
[----:B------:R-:W-:Y:S01]  /*1d9f0*/  MOV R75, R58 ;  /* 0x0000003a004b7202 */ /* 0x000fe20000000f00 */
[----:B------:R-:W-:Y:S01]  /*1da00*/  IMAD.MOV.U32 R74, RZ, RZ, R59 ;  /* 0x000000ffff4a7224 */ /* 0x000fe200078e003b */
[----:B------:R-:W-:Y:S01]  /*1da10*/  MOV R170, R140 ;  /* 0x0000008c00aa7202 */ /* 0x000fe20000000f00 */
[----:B------:R-:W-:Y:S02]  /*1da20*/  LDSM.16.MT88.4 R64, [R215+0x13800] ;  /* 0x01380000d740783b */ /* 0x000fe40000004200 */
[C---:B------:R-:W-:Y:S01]  /*1da30*/  HMMA.16816.F32.BF16 R12, R4.reuse, R14, R80 ;  /* 0x0000000e040c723c */ /* 0x040fe20000041850 */
[----:B------:R-:W-:Y:S01]  /*1da40*/  IMAD.MOV.U32 R63, RZ, RZ, R156 ;  /* 0x000000ffff3f7224 */ /* 0x000fe200078e009c */
[----:B------:R-:W-:Y:S01]  /*1da50*/  MOV R60, R126 ;  /* 0x0000007e003c7202 */ /* 0x000fe20000000f00 */
[----:B------:R-:W-:Y:S01]  /*1da60*/  IMAD.MOV.U32 R61, RZ, RZ, R125 ;  /* 0x000000ffff3d7224 */ /* 0x000fe200078e007d */
[----:B------:R-:W-:Y:S01]  /*1da70*/  MOV R62, R124 ;  /* 0x0000007c003e7202 */ /* 0x000fe20000000f00 */
[----:B------:R-:W-:Y:S02]  /*1da80*/  LDSM.16.MT88.4 R148, [R214+0x11800] ;  /* 0x01180000d694783b */ /* 0x000fe40000004200 */
[----:B------:R-:W-:Y:S01]  /*1da90*/  IMAD.MOV.U32 R83, RZ, RZ, R127 ;  /* 0x000000ffff537224 */ /* 0x000fe200078e007f */
[C---:B------:R-:W-:Y:S01]  /*1daa0*/  HMMA.16816.F32.BF16 R116, R4.reuse, R24, R88 ;  /* 0x000000180474723c */ /* 0x040fe20000041858 */
[----:B------:R-:W-:Y:S01]  /*1dab0*/  IMAD.MOV.U32 R2, RZ, RZ, R63 ;  /* 0x000000ffff027224 */ /* 0x000fe200078e003f */
[----:B------:R-:W-:Y:S01]  /*1dac0*/  MOV R73, R105 ;  /* 0x0000006900497202 */ /* 0x000fe20000000f00 */
[----:B------:R-:W-:Y:S01]  /*1dad0*/  IMAD.MOV.U32 R63, RZ, RZ, R54 ;  /* 0x000000ffff3f7224 */ /* 0x000fe200078e0036 */
[----:B------:R-:W-:Y:S01]  /*1dae0*/  MOV R80, R241 ;  /* 0x000000f100507202 */ /* 0x000fe20000000f00 */
[----:B------:R-:W-:Y:S02]  /*1daf0*/  LDSM.16.MT88.4 R48, [R214+0x13800] ;  /* 0x01380000d630783b */ /* 0x000fe40000004200 */
        /* <DEDUP_REMOVED lines=12> */
[----:B------:R-:W-:Y:S01]  /*1dbc0*/  MOV R106, R167 ;  /* 0x000000a7006a7202 */ /* 0x000fe20000000f00 */
[----:B------:R-:W-:Y:S01]  /*1dbd0*/  IMAD.MOV.U32 R81, RZ, RZ, R68 ;  /* 0x000000ffff517224 */ /* 0x000fe200078e0044 */
[----:B------:R-:W-:Y:S01]  /*1dbe0*/  MOV R241, R55 ;  /* 0x0000003700f17202 */ /* 0x000fe20000000f00 */
[----:B------:R-:W-:Y:S01]  /*1dbf0*/  IMAD.MOV.U32 R70, RZ, RZ, R74 ;  /* 0x000000ffff467224 */ /* 0x000fe200078e004a */
[----:B------:R-:W-:Y:S01]  /*1dc00*/  MOV R82, R69 ;  /* 0x0000004500527202 */ /* 0x000fe20000000f00 */
[----:B------:R-:W-:Y:S01]  /*1dc10*/  IMAD.MOV.U32 R105, RZ, RZ, R166 ;  /* 0x000000ffff697224 */ /* 0x000fe200078e00a6 */
[----:B------:R1:W5:Y:S01]  /*1dc20*/  LDL.LU R223, [R1+0x40] ;  /* 0x0000400001df7983 */ /* 0x0003620000300800 */
        /* <DEDUP_REMOVED lines=10> */
[----:B------:R2:W-:Y:S01]  /*1dcd0*/  MUFU.EX2 R251, R0 ;  /* 0x0000000000fb7308 */ /* 0x0005e20000000800 */
[----:B------:R-:W-:Y:S01]  /*1dce0*/  MOV R90, R63 ;  /* 0x0000003f005a7202 */ /* 0x000fe20000000f00 */
[----:B------:R1:W5:Y:S01]  /*1dcf0*/  LDL.LU R221, [R1+0x38] ;  /* 0x0000380001dd7983 */ /* 0x0003620000300800 */
[----:B------:R-:W-:Y:S01]  /*1dd00*/  MOV R88, R61 ;  /* 0x0000003d00587202 */ /* 0x000fe20000000f00 */
[----:B------:R-:W-:Y:S01]  /*1dd10*/  IMAD.MOV.U32 R63, RZ, RZ, R53 ;  /* 0x000000ffff3f7224 */ /* 0x000fe200078e0035 */
[----:B------:R-:W-:Y:S01]  /*1dd20*/  MOV R62, R52 ;  /* 0x00000034003e7202 */ /* 0x000fe20000000f00 */
[----:B------:R1:W5:Y:S01]  /*1dd30*/  LDL.LU R220, [R1+0x34] ;  /* 0x0000340001dc7983 */ /* 0x0003620000300800 */
[----:B------:R-:W-:Y:S01]  /*1dd40*/  IMAD.MOV.U32 R11, RZ, RZ, R91 ;  /* 0x000000ffff0b7224 */ /* 0x000fe200078e005b */
[----:B------:R-:W-:Y:S01]  /*1dd50*/  MOV R52, R106 ;  /* 0x0000006a00347202 */ /* 0x000fe20000000f00 */
[----:B------:R-:W-:Y:S01]  /*1dd60*/  IMAD.MOV.U32 R61, RZ, RZ, R71 ;  /* 0x000000ffff3d7224 */ /* 0x000fe200078e0047 */
[----:B------:R-:W-:Y:S01]  /*1dd70*/  MOV R106, R218 ;  /* 0x000000da006a7202 */ /* 0x000fe20000000f00 */
[----:B------:R-:W-:Y:S01]  /*1dd80*/  IMAD.MOV.U32 R53, RZ, RZ, R219 ;  /* 0x000000ffff357224 */ /* 0x000fe200078e00db */
[----:B------:R-:W-:Y:S01]  /*1dd90*/  MOV R87, R2 ;  /* 0x0000000200577202 */ /* 0x000fe20000000f00 */
[----:B------:R-:W-:Y:S01]  /*1dda0*/  IMAD.MOV.U32 R91, RZ, RZ, R241 ;  /* 0x000000ffff5b7224 */ /* 0x000fe200078e00f1 */
[----:B------:R1:W5:Y:S01]  /*1ddb0*/  LDL.LU R219, [R1+0x30] ;  /* 0x0000300001db7983 */ /* 0x0003620000300800 */
[----:B------:R-:W-:-:S02]  /*1ddc0*/  IMAD.MOV.U32 R71, RZ, RZ, R105 ;  /* 0x000000ffff477224 */ /* 0x000fc400078e0069 */
[----:B--2---:R-:W-:Y:S01]  /*1ddd0*/  IMAD.MOV.U32 R0, RZ, RZ, R60 ;  /* 0x000000ffff007224 */ /* 0x004fe200078e003c */
[----:B------:R-:W-:Y:S01]  /*1dde0*/  MOV R60, R70 ;  /* 0x00000046003c7202 */ /* 0x000fe20000000f00 */
[----:B------:R1:W5:Y:S01]  /*1ddf0*/  LDL.LU R218, [R1+0x2c] ;  /* 0x00002c0001da7983 */ /* 0x0003620000300800 */
[----:B------:R-:W-:Y:S01]  /*1de00*/  MOV R241, R68 ;  /* 0x0000004400f17202 */ /* 0x000fe20000000f00 */
[----:B------:R-:W-:Y:S01]  /*1de10*/  IMAD.MOV.U32 R105, RZ, RZ, R217 ;  /* 0x000000ffff697224 */ /* 0x000fe200078e00d9 */
[----:B------:R-:W-:Y:S01]  /*1de20*/  MOV R70, R104 ;  /* 0x0000006800467202 */ /* 0x000fe20000000f00 */
[----:B------:R-:W-:Y:S01]  /*1de30*/  IMAD.MOV.U32 R2, RZ, RZ, R69 ;  /* 0x000000ffff027224 */ /* 0x000fe200078e0045 */
[----:B------:R-:W-:Y:S01]  /*1de40*/  MOV R68, R54 ;  /* 0x0000003600447202 */ /* 0x000fe20000000f00 */
[----:B------:R1:W5:Y:S01]  /*1de50*/  LDL.LU R217, [R1+0x28] ;  /* 0x0000280001d97983 */ /* 0x0003620000300800 */
[----:B------:R-:W-:Y:S01]  /*1de60*/  MOV R104, R212 ;  /* 0x000000d400687202 */ /* 0x000fe20000000f00 */
[----:B------:R-:W-:Y:S01]  /*1de70*/  IMAD.MOV.U32 R69, RZ, RZ, R55 ;  /* 0x000000ffff457224 */ /* 0x000fe200078e0037 */
[----:B------:R-:W-:Y:S01]  /*1de80*/  MOV R55, R133 ;  /* 0x0000008500377202 */ /* 0x000fe20000000f00 */
[----:B------:R1:W5:Y:S01]  /*1de90*/  LDL.LU R212, [R1+0x24] ;  /* 0x0000240001d47983 */ /* 0x0003620000300800 */
[----:B------:R-:W-:-:S03]  /*1dea0*/  IMAD.MOV.U32 R54, RZ, RZ, R208 ;  /* 0x000000ffff367224 */ /* 0x000fc600078e00d0 */
[----:B------:R1:W5:Y:S04]  /*1deb0*/  LDL.LU R208, [R1+0x20] ;  /* 0x0000200001d07983 */ /* 0x0003680000300800 */
[----:B------:R1:W5:Y:S01]  /*1dec0*/  LDL.LU R133, [R1+0x1c] ;  /* 0x00001c0001857983 */ /* 0x0003620000300800 */
[----:B------:R-:W-:Y:S03]  /*1ded0*/  HMMA.16816.F32.BF16 R16, R4, R18, R40 ;  /* 0x000000120410723c */ /* 0x000fe60000041828 */
[----:B------:R-:W2:Y:S01]  /*1dee0*/  LDSM.16.MT88.4 R40, [R213+0x13800] ;  /* 0x01380000d528783b */ /* 0x000ea20000004200 */
[----:B------:R-:W-:Y:S01]  /*1def0*/  MOV R107, R157 ;  /* 0x0000009d006b7202 */ /* 0x000fe20000000f00 */
[----:B------:R-:W-:Y:S01]  /*1df00*/  IMAD.MOV.U32 R45, RZ, RZ, R158 ;  /* 0x000000ffff2d7224 */ /* 0x000fe200078e009e */
[----:B------:R-:W-:Y:S01]  /*1df10*/  MOV R46, R159 ;  /* 0x0000009f002e7202 */ /* 0x000fe20000000f00 */
[----:B------:R-:W-:Y:S04]  /*1df20*/  LDSM.16.MT88.4 R56, [R216+0x13800] ;  /* 0x01380000d838783b */ /* 0x000fe80000004200 */
[----:B------:R-:W3:Y:S04]  /*1df30*/  LDSM.16.MT88.4 R156, [R216+0x11800] ;  /* 0x01180000d89c783b */ /* 0x000ee80000004200 */
[----:B------:R-:W1:Y:S01]  /*1df40*/  LDSM.16.MT88.4 R140, [R213+0x11800] ;  /* 0x01180000d58c783b */ /* 0x000e620000004200 */
[----:B------:R-:W4:Y:S03]  /*1df50*/  MUFU.EX2 R3, R3 ;  /* 0x0000000300037308 */ /* 0x000f260000000800 */
[----:B------:R-:W1:Y:S01]  /*1df60*/  LDSM.16.MT88.4 R72, [R213+0x15800] ;  /* 0x01580000d548783b */ /* 0x000e620000004200 */
[----:B------:R-:W-:Y:S01]  /*1df70*/  IMAD.MOV.U32 R36, RZ, RZ, R131 ;  /* 0x000000ffff247224 */ /* 0x000fe200078e0083 */
[----:B------:R-:W-:Y:S01]  /*1df80*/  MOV R37, R130 ;  /* 0x0000008200257202 */ /* 0x000fe20000000f00 */
[----:B------:R-:W-:Y:S01]  /*1df90*/  IMAD.MOV.U32 R38, RZ, RZ, R129 ;  /* 0x000000ffff267224 */ /* 0x000fe200078e0081 */
[----:B------:R-:W-:Y:S01]  /*1dfa0*/  MOV R39, R128 ;  /* 0x0000008000277202 */ /* 0x000fe20000000f00 */
[----:B------:R-:W-:Y:S01]  /*1dfb0*/  IMAD.MOV.U32 R47, RZ, RZ, R165 ;  /* 0x000000ffff2f7224 */ /* 0x000fe200078e00a5 */
[----:B----4-:R-:W-:-:S02]  /*1dfc0*/  F2FP.BF16.F32.PACK_AB R128, R250, R240 ;  /* 0x000000f0fa80723e */ /* 0x010fc400000010ff */
[----:B------:R-:W-:Y:S02]  /*1dfd0*/  F2FP.BF16.F32.PACK_AB R129, R132, R209 ;  /* 0x000000d18481723e */ /* 0x000fe400000010ff */
[----:B------:R-:W-:Y:S01]  /*1dfe0*/  F2FP.BF16.F32.PACK_AB R130, R210, R211 ;  /* 0x000000d3d282723e */ /* 0x000fe200000010ff */
[----:B------:R-:W-:Y:S01]  /*1dff0*/  HMMA.16816.F32.BF16 R24, R4, R26, R76 ;  /* 0x0000001a0418723c */ /* 0x000fe2000004184c */
[----:B------:R-:W-:Y:S02]  /*1e000*/  MOV R44, R164 ;  /* 0x000000a4002c7202 */ /* 0x000fe40000000f00 */
[----:B------:R-:W-:Y:S01]  /*1e010*/  F2FP.BF16.F32.PACK_AB R131, R251, R3 ;  /* 0x00000003fb83723e */ /* 0x000fe200000010ff */
[----:B------:R-:W4:Y:S03]  /*1e020*/  LDSM.16.MT88.4 R164, [R215+0x11800] ;  /* 0x01180000d7a4783b */ /* 0x000f260000004200 */
[----:B------:R-:W-:Y:S01]  /*1e030*/  IMAD.MOV.U32 R76, RZ, RZ, R80 ;  /* 0x000000ffff4c7224 */ /* 0x000fe200078e0050 */
[----:B------:R-:W-:Y:S01]  /*1e040*/  MOV R78, R83 ;  /* 0x00000053004e7202 */ /* 0x000fe20000000f00 */
[----:B------:R-:W-:-:S02]  /*1e050*/  IMAD.MOV.U32 R77, RZ, RZ, R82 ;  /* 0x000000ffff4d7224 */ /* 0x000fc400078e0052 */
[----:B------:R-:W-:Y:S01]  /*1e060*/  IMAD.MOV.U32 R7, RZ, RZ, R87 ;  /* 0x000000ffff077224 */ /* 0x000fe200078e0057 */
[----:B------:R-:W-:Y:S01]  /*1e070*/  MOV R87, R76 ;  /* 0x0000004c00577202 */ /* 0x000fe20000000f00 */
[C---:B--2---:R-:W-:Y:S01]  /*1e080*/  HMMA.16816.F32.BF16 R36, R128.reuse, R40, R36 ;  /* 0x000000288024723c */ /* 0x044fe20000041824 */
[----:B------:R-:W-:Y:S01]  /*1e090*/  IMAD.MOV.U32 R86, RZ, RZ, R77 ;  /* 0x000000ffff567224 */ /* 0x000fe200078e004d */
[----:B------:R-:W-:Y:S01]  /*1e0a0*/  MOV R76, R2 ;  /* 0x00000002004c7202 */ /* 0x000fe20000000f00 */
[----:B------:R-:W-:Y:S01]  /*1e0b0*/  IMAD.MOV.U32 R77, RZ, RZ, R60 ;  /* 0x000000ffff4d7224 */ /* 0x000fe200078e003c */
[----:B------:R-:W-:Y:S02]  /*1e0c0*/  MOV R2, R63 ;  /* 0x0000003f00027202 */ /* 0x000fe40000000f00 */
[----:B------:R-:W-:Y:S01]  /*1e0d0*/  HMMA.16816.F32.BF16 R40, R128, R42, R8 ;  /* 0x0000002a8028723c */ /* 0x000fe20000041808 */
[----:B------:R-:W-:Y:S01]  /*1e0e0*/  IMAD.MOV.U32 R60, RZ, RZ, R68 ;  /* 0x000000ffff3c7224 */ /* 0x000fe200078e0044 */
[----:B------:R-:W-:Y:S01]  /*1e0f0*/  MOV R63, R71 ;  /* 0x00000047003f7202 */ /* 0x000fe20000000f00 */
[----:B------:R-:W-:Y:S01]  /*1e100*/  IMAD.MOV.U32 R68, RZ, RZ, R52 ;  /* 0x000000ffff447224 */ /* 0x000fe200078e0034 */
[----:B------:R-:W-:-:S03]  /*1e110*/  MOV R71, R55 ;  /* 0x0000003700477202 */ /* 0x000fc60000000f00 */
        /* <DEDUP_REMOVED lines=9> */
[----:B---3--:R-:W-:Y:S01]  /*1e1b0*/  HMMA.16816.F32.BF16 R160, R128, R156, R160 ;  /* 0x0000009c80a0723c */ /* 0x008fe200000418a0 */
[----:B------:R-:W-:Y:S01]  /*1e1c0*/  IMAD.MOV.U32 R9, RZ, RZ, R89 ;  /* 0x000000ffff097224 */ /* 0x000fe200078e0059 */
[----:B------:R-:W-:Y:S01]  /*1e1d0*/  MOV R84, R90 ;  /* 0x0000005a00547202 */ /* 0x000fe20000000f00 */
[----:B------:R-:W-:Y:S01]  /*1e1e0*/  IMAD.MOV.U32 R85, RZ, RZ, R91 ;  /* 0x000000ffff557224 */ /* 0x000fe200078e005b */
[----:B------:R-:W-:-:S02]  /*1e1f0*/  MOV R79, R81 ;  /* 0x00000051004f7202 */ /* 0x000fc40000000f00 */
[C---:B-1----:R-:W-:Y:S01]  /*1e200*/  HMMA.16816.F32.BF16 R144, R128.reuse, R140, R144 ;  /* 0x0000008c8090723c */ /* 0x042fe20000041890 */
[----:B------:R-:W-:Y:S01]  /*1e210*/  IMAD.MOV.U32 R6, RZ, RZ, R0 ;  /* 0x000000ffff067224 */ /* 0x000fe200078e0000 */
[----:B------:R-:W-:Y:S01]  /*1e220*/  MOV R5, R78 ;  /* 0x0000004e00057202 */ /* 0x000fe20000000f00 */
[----:B------:R-:W-:Y:S01]  /*1e230*/  IMAD.MOV.U32 R4, RZ, RZ, R77 ;  /* 0x000000ffff047224 */ /* 0x000fe200078e004d */
[----:B------:R-:W1:Y:S02]  /*1e240*/  LDSM.16.MT88.4 R80, [R214+0x15800] ;  /* 0x01580000d650783b */ /* 0x000e640000004200 */
[C---:B------:R-:W-:Y:S06]  /*1e250*/  HMMA.16816.F32.BF16 R52, R128.reuse, R56, R120 ;  /* 0x000000388034723c */ /* 0x040fec0000041878 */
[C---:B------:R-:W-:Y:S01]  /*1e260*/  HMMA.16816.F32.BF16 R156, R128.reuse, R158, R100 ;  /* 0x0000009e809c723c */ /* 0x040fe20000041864 */
[----:B------:R-:W-:Y:S01]  /*1e270*/  IMAD.MOV.U32 R0, RZ, RZ, R105 ;  /* 0x000000ffff007224 */ /* 0x000fe200078e0069 */
[----:B------:R-:W2:Y:S04]  /*1e280*/  LDSM.16.MT88.4 R88, [R216+0x15800] ;  /* 0x01580000d858783b */ /* 0x000ea80000004200 */
[C---:B------:R-:W-:Y:S01]  /*1e290*/  HMMA.16816.F32.BF16 R56, R128.reuse, R58, R184 ;  /* 0x0000003a8038723c */ /* 0x040fe200000418b8 */
[----:B------:R-:W-:Y:S01]  /*1e2a0*/  MOV R100, R10 ;  /* 0x0000000a00647202 */ /* 0x000fe20000000f00 */
[----:B------:R-:W-:Y:S01]  /*1e2b0*/  IMAD.MOV.U32 R101, RZ, RZ, R11 ;  /* 0x000000ffff657224 */ /* 0x000fe200078e000b */
[----:B------:R-:W-:Y:S01]  /*1e2c0*/  MOV R102, R8 ;  /* 0x0000000800667202 */ /* 0x000fe20000000f00 */
[----:B------:R-:W-:Y:S01]  /*1e2d0*/  IMAD.MOV.U32 R8, RZ, RZ, R63 ;  /* 0x000000ffff087224 */ /* 0x000fe200078e003f */
[----:B------:R-:W-:Y:S01]  /*1e2e0*/  MOV R10, R61 ;  /* 0x0000003d000a7202 */ /* 0x000fe20000000f00 */
[C---:B------:R-:W-:Y:S01]  /*1e2f0*/  HMMA.16816.F32.BF16 R140, R128.reuse, R142, R92 ;  /* 0x0000008e808c723c */ /* 0x040fe2000004185c */
[----:B------:R-:W-:Y:S01]  /*1e300*/  IMAD.MOV.U32 R184, RZ, RZ, R7 ;  /* 0x000000ffffb87224 */ /* 0x000fe200078e0007 */
[----:B------:R-:W-:Y:S01]  /*1e310*/  MOV R11, R62 ;  /* 0x0000003e000b7202 */ /* 0x000fe20000000f00 */
[----:B------:R-:W-:Y:S01]  /*1e320*/  IMAD.MOV.U32 R7, RZ, RZ, R60 ;  /* 0x000000ffff077224 */ /* 0x000fe200078e003c */
[----:B------:R-:W-:Y:S01]  /*1e330*/  LDSM.16.MT88.4 R120, [R216+0x17800] ;  /* 0x01780000d878783b */ /* 0x000fe20000004200 */
[----:B------:R-:W-:Y:S01]  /*1e340*/  IMAD.MOV.U32 R103, RZ, RZ, R9 ;  /* 0x000000ffff677224 */ /* 0x000fe200078e0009 */
[C---:B------:R-:W-:Y:S01]  /*1e350*/  HMMA.16816.F32.BF16 R60, R128.reuse, R64, R112 ;  /* 0x00000040803c723c */ /* 0x040fe20000041870 */
[----:B------:R-:W-:Y:S01]  /*1e360*/  MOV R93, R84 ;  /* 0x00000054005d7202 */ /* 0x000fe20000000f00 */
[----:B------:R-:W-:Y:S01]  /*1e370*/  IMAD.MOV.U32 R94, RZ, RZ, R85 ;  /* 0x000000ffff5e7224 */ /* 0x000fe200078e0055 */
[----:B------:R-:W-:Y:S01]  /*1e380*/  MOV R9, R2 ;  /* 0x0000000200097202 */ /* 0x000fe20000000f00 */
[----:B------:R-:W-:Y:S01]  /*1e390*/  LDSM.16.MT88.4 R112, [R214+0x17800] ;  /* 0x01780000d670783b */ /* 0x000fe20000004200 */
[----:B------:R-:W-:Y:S01]  /*1e3a0*/  MOV R84, R68 ;  /* 0x0000004400547202 */ /* 0x000fe20000000f00 */
[----:B------:R-:W-:Y:S01]  /*1e3b0*/  HMMA.16816.F32.BF16 R64, R128, R66, R180 ;  /* 0x000000428040723c */ /* 0x000fe200000418b4 */
[----:B------:R-:W-:-:S02]  /*1e3c0*/  MOV R85, R69 ;  /* 0x0000004500557202 */ /* 0x000fc40000000f00 */
[----:B------:R-:W-:-:S04]  /*1e3d0*/  MOV R2, R106 ;  /* 0x0000006a00027202 */ /* 0x000fc80000000f00 */
[----:B------:R-:W-:Y:S01]  /*1e3e0*/  IMAD.MOV.U32 R183, RZ, RZ, R70 ;  /* 0x000000ffffb77224 */ /* 0x000fe200078e0046 */
[----:B------:R-:W-:Y:S02]  /*1e3f0*/  MOV R182, R71 ;  /* 0x0000004700b67202 */ /* 0x000fe40000000f00 */
[----:B------:R-:W-:Y:S01]  /*1e400*/  MOV R180, R107 ;  /* 0x0000006b00b47202 */ /* 0x000fe20000000f00 */
[C---:B------:R-:W-:Y:S01]  /*1e410*/  HMMA.16816.F32.BF16 R68, R128.reuse, R72, R204 ;  /* 0x000000488044723c */ /* 0x040fe200000418cc */
[----:B------:R-:W-:Y:S02]  /*1e420*/  MOV R181, R104 ;  /* 0x0000006800b57202 */ /* 0x000fe40000000f00 */
[----:B------:R-:W-:Y:S01]  /*1e430*/  MOV R95, R76 ;  /* 0x0000004c005f7202 */ /* 0x000fe20000000f00 */
[----:B------:R-:W-:Y:S01]  /*1e440*/  FADD.FTZ R0, R0, R180 ;  /* 0x000000b400007221 */ /* 0x000fe20000010000 */
[----:B------:R-:W-:Y:S01]  /*1e450*/  MOV R185, R93 ;  /* 0x0000005d00b97202 */ /* 0x000fe20000000f00 */
[----:B------:R-:W-:Y:S01]  /*1e460*/  HMMA.16816.F32.BF16 R152, R128, R148, R152 ;  /* 0x000000948098723c */ /* 0x000fe20000041898 */
[----:B------:R-:W-:Y:S01]  /*1e470*/  IMAD.MOV.U32 R207, RZ, RZ, R79 ;  /* 0x000000ffffcf7224 */ /* 0x000fe200078e004f */
[----:B------:R-:W-:Y:S01]  /*1e480*/  MOV R186, R94 ;  /* 0x0000005e00ba7202 */ /* 0x000fe20000000f00 */
[----:B------:R-:W-:Y:S02]  /*1e490*/  LDSM.16.MT88.4 R104, [R213+0x17800] ;  /* 0x01780000d568783b */ /* 0x000fe40000004200 */
[----:B------:R-:W-:Y:S01]  /*1e4a0*/  FADD.FTZ R2, R2, R207 ;  /* 0x000000cf02027221 */ /* 0x000fe20000010000 */
[----:B------:R-:W-:-:S03]  /*1e4b0*/  FADD.FTZ R0, R182, R0 ;  /* 0x00000000b6007221 */ /* 0x000fc60000010000 */
[----:B------:R-:W-:Y:S01]  /*1e4c0*/  FADD.FTZ R2, R181, R2 ;  /* 0x00000002b5027221 */ /* 0x000fe20000010000 */
[----:B------:R-:W-:Y:S01]  /*1e4d0*/  FADD.FTZ R0, R184, R0 ;  /* 0x00000000b8007221 */ /* 0x000fe20000010000 */
[C---:B------:R-:W-:Y:S02]  /*1e4e0*/  HMMA.16816.F32.BF16 R44, R128.reuse, R48, R44 ;  /* 0x00000030802c723c */ /* 0x040fe4000004182c */
[----:B------:R-:W-:Y:S01]  /*1e4f0*/  FADD.FTZ R2, R183, R2 ;  /* 0x00000002b7027221 */ /* 0x000fe20000010000 */
[----:B------:R-:W-:Y:S02]  /*1e500*/  IMAD.MOV.U32 R187, RZ, RZ, R95 ;  /* 0x000000ffffbb7224 */ /* 0x000fe400078e005f */
[----:B------:R-:W-:Y:S01]  /*1e510*/  FADD.FTZ R0, R186, R0 ;  /* 0x00000000ba007221 */ /* 0x000fe20000010000 */
[----:B------:R-:W-:Y:S01]  /*1e520*/  HMMA.16816.F32.BF16 R148, R128, R150, R96 ;  /* 0x000000968094723c */ /* 0x000fe20000041860 */
[----:B------:R-:W3:Y:S01]  /*1e530*/  LDSM.16.MT88.4 R96, [R215+0x15800] ;  /* 0x01580000d760783b */ /* 0x000ee20000004200 */
[----:B------:R-:W-:-:S04]  /*1e540*/  FADD.FTZ R2, R185, R2 ;  /* 0x00000002b9027221 */ /* 0x000fc80000010000 */
[----:B------:R-:W-:Y:S01]  /*1e550*/  HMMA.16816.F32.BF16 R48, R128, R50, R188 ;  /* 0x000000328030723c */ /* 0x000fe200000418bc */
[----:B------:R-:W-:-:S06]  /*1e560*/  FADD.FTZ R2, R187, R2 ;  /* 0x00000002bb027221 */ /* 0x000fcc0000010000 */
[----:B------:R-:W-:Y:S01]  /*1e570*/  MOV R188, R4 ;  /* 0x0000000400bc7202 */ /* 0x000fe20000000f00 */
[----:B------:R-:W-:Y:S01]  /*1e580*/  IMAD.MOV.U32 R190, RZ, RZ, R6 ;  /* 0x000000ffffbe7224 */ /* 0x000fe200078e0006 */
[----:B------:R-:W-:Y:S02]  /*1e590*/  MOV R189, R5 ;  /* 0x0000000500bd7202 */ /* 0x000fe40000000f00 */
[----:B------:R-:W-:Y:S02]  /*1e5a0*/  MOV R191, R7 ;  /* 0x0000000700bf7202 */ /* 0x000fe40000000f00 */
[----:B------:R-:W3:Y:S01]  /*1e5b0*/  LDSM.16.MT88.4 R4, [R215+0x17800] ;  /* 0x01780000d704783b */ /* 0x000ee20000004200 */
[----:B------:R-:W-:Y:S01]  /*1e5c0*/  FADD.FTZ R0, R188, R0 ;  /* 0x00000000bc007221 */ /* 0x000fe20000010000 */
[----:B----4-:R-:W-:Y:S01]  /*1e5d0*/  HMMA.16816.F32.BF16 R168, R128, R164, R168 ;  /* 0x000000a480a8723c */ /* 0x010fe200000418a8 */
[----:B------:R-:W-:Y:S02]  /*1e5e0*/  FADD.FTZ R2, R189, R2 ;  /* 0x00000002bd027221 */ /* 0x000fe40000010000 */
[----:B------:R-:W-:-:S03]  /*1e5f0*/  FADD.FTZ R0, R190, R0 ;  /* 0x00000000be007221 */ /* 0x000fc60000010000 */
[----:B------:R-:W-:Y:S01]  /*1e600*/  HMMA.16816.F32.BF16 R164, R128, R166, R192 ;  /* 0x000000a680a4723c */ /* 0x000fe200000418c0 */
[----:B------:R-:W-:-:S06]  /*1e610*/  FADD.FTZ R2, R191, R2 ;  /* 0x00000002bf027221 */ /* 0x000fcc0000010000 */
[----:B------:R-:W-:Y:S01]  /*1e620*/  MOV R192, R10 ;  /* 0x0000000a00c07202 */ /* 0x000fe20000000f00 */
[----:B------:R-:W-:Y:S01]  /*1e630*/  IMAD.MOV.U32 R193, RZ, RZ, R11 ;  /* 0x000000ffffc17224 */ /* 0x000fe200078e000b */
[----:B------:R-:W-:-:S03]  /*1e640*/  MOV R194, R8 ;  /* 0x0000000800c27202 */ /* 0x000fc60000000f00 */
[----:B------:R-:W-:Y:S01]  /*1e650*/  FADD.FTZ R0, R192, R0 ;  /* 0x00000000c0007221 */ /* 0x000fe20000010000 */
[----:B------:R-:W-:Y:S01]  /*1e660*/  MOV R10, R86 ;  /* 0x00000056000a7202 */ /* 0x000fe20000000f00 */
[----:B------:R-:W-:Y:S02]  /*1e670*/  IMAD.MOV.U32 R195, RZ, RZ, R85 ;  /* 0x000000ffffc37224 */ /* 0x000fe400078e0055 */
[----:B------:R-:W-:Y:S01]  /*1e680*/  FADD.FTZ R2, R193, R2 ;  /* 0x00000002c1027221 */ /* 0x000fe20000010000 */
[----:B------:R-:W-:Y:S01]  /*1e690*/  FADD.FTZ R0, R194, R0 ;  /* 0x00000000c2007221 */ /* 0x000fe20000010000 */
[----:B------:R-:W-:Y:S02]  /*1e6a0*/  MOV R8, R84 ;  /* 0x0000005400087202 */ /* 0x000fe40000000f00 */
[----:B------:R-:W-:Y:S01]  /*1e6b0*/  MOV R11, R87 ;  /* 0x00000057000b7202 */ /* 0x000fe20000000f00 */
        /* <DEDUP_REMOVED lines=14> */
[----:B--2---:R-:W-:Y:S01]  /*1e7a0*/  HMMA.16816.F32.BF16 R84, R128, R88, R196 ;  /* 0x000000588054723c */ /* 0x004fe200000418c4 */
[----:B------:R-:W-:-:S05]  /*1e7b0*/  FADD.FTZ R250, R210, R250 ;  /* 0x000000fad2fa7221 */ /* 0x000fca0000010000 */
[----:B---3--:R-:W-:Y:S01]  /*1e7c0*/  HMMA.16816.F32.BF16 R92, R128, R96, R172 ;  /* 0x00000060805c723c */ /* 0x008fe200000418ac */
[----:B------:R-:W-:-:S05]  /*1e7d0*/  FADD.FTZ R251, R251, R0 ;  /* 0x00000000fbfb7221 */ /* 0x000fca0000010000 */
        /* <DEDUP_REMOVED lines=22> */
[----:B----45:R-:W-:-:S05]  /*1e940*/  IADD3 R0, R208, R0, -R241 ;  /* 0x00000000d0007210 */ /* 0x030fca0007ffe8f1 */
[----:B------:R1:W-:Y:S02]  /*1e950*/  STL [R1+0x4], R0 ;  /* 0x0000040001007387 */ /* 0x0003e40000100800 */
.L_x_5187:
[----:B------:R-:W2:Y:S01]  /*1e960*/  LDC.64 R134, c[0x0][0x208] ;  /* 0x00008200ff867b82 */ /* 0x000ea20000000a00 */
[----:B------:R-:W-:Y:S04]  /*1e970*/  DEPBAR.LE SB0, 0x0 ;  /* 0x000080000000791a */ /* 0x000fe80000000000 */
[----:B------:R-:W-:Y:S05]  /*1e980*/  WARPSYNC.ALL ;  /* 0x0000000000007948 */ /* 0x000fea0003800000 */
[----:B------:R-:W3:Y:S08]  /*1e990*/  LDC.64 R172, c[0x0][0x198] ;  /* 0x00006600ffac7b82 */ /* 0x000ef00000000a00 */
[----:B------:R-:W-:Y:S01]  /*1e9a0*/  BAR.SYNC.DEFER_BLOCKING 0x0 ;  /* 0x0000000000007b1d */ /* 0x000fe20000010000 */
[----:B------:R-:W-:Y:S04]  /*1e9b0*/  ISETP.NE.U32.AND P0, PT, R242, RZ, PT ;  /* 0x000000fff200720c */ /* 0x000fe80003f05070 */
[----:B------:R-:W-:Y:S01]  /*1e9c0*/  ISETP.NE.AND.EX P0, PT, R243, RZ, PT, P0 ;  /* 0x000000fff300720c */ /* 0x000fe20003f05300 */
[----:B------:R-:W-:Y:S11]  /*1e9d0*/  BSSY B0, `(.L_x_5179) ;  /* 0x0000050000007945 */ /* 0x000ff60003800000 */
[----:B------:R-:W-:Y:S01]  /*1e9e0*/  @!UPT UIADD3 URZ, URZ, URZ, URZ ;  /* 0x0000003f3f3ff290 */ /* 0x000fe2000fffe03f */
[----:B------:R-:W-:Y:S05]  /*1e9f0*/  @!P0 BRA `(.L_x_5180) ;  /* 0x00000004001c8947 */ /* 0x000fea0003800000 */
[----:B------:R-:W-:Y:S01]  /*1ea00*/  IMAD.SHL.U32 R8, R240, 0x40, RZ ;  /* 0x00000040f0087824 */ /* 0x000fe200078e00ff */
[----:B--2---:R-:W-:Y:S02]  /*1ea10*/  R2UR UR4, R134 ;  /* 0x00000000860472ca */ /* 0x004fe400000e0000 */
        /* <DEDUP_REMOVED lines=8> */
[----:B---3--:R-:W1:Y:S01]  /*1eaa0*/  LD.E R2, desc[UR4][R172.64+0x170] ;  /* 0x00017004ac027980 */ /* 0x008e62000c101900 */
[----:B------:R-:W-:Y:S02]  /*1eab0*/  R2UR UR8, R134 ;  /* 0x00000000860872ca */ /* 0x000fe400000e0000 */
[----:B------:R-:W-:Y:S02]  /*1eac0*/  R2UR UR9, R135 ;  /* 0x00000000870972ca */ /* 0x000fe400000e0000 */
[-C--:B-1----:R-:W-:Y:S02]  /*1ead0*/  IABS R0, R2.reuse ;  /* 0x0000000200007213 */ /* 0x082fe40000000000 */
        /* <DEDUP_REMOVED lines=57> */
.L_x_5180:
[----:B--2---:R-:W-:Y:S02]  /*1ee70*/  R2UR UR4, R134 ;  /* 0x00000000860472ca */ /* 0x004fe400000e0000 */
[----:B------:R-:W-:Y:S11]  /*1ee80*/  R2UR UR5, R135 ;  /* 0x00000000870572ca */ /* 0x000ff600000e0000 */
[----:B------:R-:W-:Y:S02]  /*1ee90*/  @!UPT UIADD3 URZ, URZ, URZ, URZ ;  /* 0x0000003f3f3ff290 */ /* 0x000fe4000fffe03f */
[----:B-1-3--:R-:W2:Y:S02]  /*1eea0*/  LD.E R0, desc[UR4][R172.64+0x40] ;  /* 0x00004004ac007980 */ /* 0x00aea4000c101900 */
[----:B--2---:R-:W-:Y:S05]  /*1eeb0*/  IMAD.U32 R0, R0, -0x40, RZ ;  /* 0xffffffc000007824 */ /* 0x004fea00078e00ff */
[----:B------:R-:W-:Y:S02]  /*1eec0*/  SHF.R.S32.HI R3, RZ, 0x1f, R0 ;  /* 0x0000001fff037819 */ /* 0x000fe40000011400 */
.L_x_5181:
[----:B------:R-:W-:Y:S05]  /*1eed0*/  BSYNC B0 ;  /* 0x0000000000007941 */ /* 0x000fea0003800000 */
.L_x_5179:
[----:B------:R-:W2:Y:S01]  /*1eee0*/  LDL R5, [R1] ;  /* 0x0000000001057983 */ /* 0x000ea20000100800 */
[C---:B------:R-:W-:Y:S01]  /*1eef0*/  LOP3.LUT P6, RZ, R246.reuse, 0x1, RZ, 0xc0, !PT ;  /* 0x00000001f6ff7812 */ /* 0x040fe200078cc0ff */
[----:B------:R-:W-:Y:S01]  /*1ef00*/  BSSY B1, `(.L_x_5182) ;  /* 0x0000283000017945 */ /* 0x000fe20003800000 */
[C---:B------:R-:W-:Y:S01]  /*1ef10*/  LOP3.LUT P5, RZ, R246.reuse, 0x2, RZ, 0xc0, !PT ;  /* 0x00000002f6ff7812 */ /* 0x040fe200078ac0ff */
[----:B------:R-:W3:Y:S01]  /*1ef20*/  LDL R4, [R1+0x8] ;  /* 0x0000080001047983 */ /* 0x000ee20000100800 */
[C---:B------:R-:W-:Y:S02]  /*1ef30*/  LOP3.LUT P4, RZ, R246.reuse, 0x4, RZ, 0xc0, !PT ;  /* 0x00000004f6ff7812 */ /* 0x040fe4000788c0ff */
[----:B------:R-:W-:Y:S02]  /*1ef40*/  LOP3.LUT P3, RZ, R246, 0x8, RZ, 0xc0, !PT ;  /* 0x00000008f6ff7812 */ /* 0x000fe4000786c0ff */
[C---:B------:R-:W-:Y:S04]  /*1ef50*/  LEA R174, P1, R0.reuse, R245, 0x1 ;  /* 0x000000f500ae7211 */ /* 0x040fe800078208ff */
[-C--:B------:R-:W-:Y:S02]  /*1ef60*/  LEA.HI.X R175, R0, R244.reuse, R3, 0x1, P1 ;  /* 0x000000f400af7211 */ /* 0x080fe400008f0c03 */
[C---:B------:R-:W-:Y:S02]  /*1ef70*/  @P6 R2UR UR4, R134.reuse ;  /* 0x00000000860462ca */ /* 0x040fe400000e0000 */
[C---:B------:R-:W-:Y:S02]  /*1ef80*/  @P6 R2UR UR5, R135.reuse ;  /* 0x00000000870562ca */ /* 0x040fe400000e0000 */
        /* <DEDUP_REMOVED lines=10> */
[C---:B------:R-:W-:Y:S02]  /*1f030*/  @P4 R2UR UR4, R134.reuse ;  /* 0x00000000860442ca */ /* 0x040fe400000e0000 */
[C---:B------:R-:W-:Y:S01]  /*1f040*/  @P4 R2UR UR5, R135.reuse ;  /* 0x00000000870542ca */ /* 0x040fe200000e0000 */
[----:B------:R-:W-:Y:S01]  /*1f050*/  @!P6 STS.128 [R239+0x10000], RZ ;  /* 0x010000ffef00e388 */ /* 0x000fe20000000c00 */
[----:B------:R-:W-:Y:S02]  /*1f060*/  @P3 R2UR UR14, R134 ;  /* 0x00000000860e32ca */ /* 0x000fe400000e0000 */
[----:B------:R-:W-:Y:S02]  /*1f070*/  @P3 R2UR UR15, R135 ;  /* 0x00000000870f32ca */ /* 0x000fe400000e0000 */
[----:B--2---:R-:W-:Y:S04]  /*1f080*/  IADD3 R2, P0, R0, R5, RZ ;  /* 0x0000000500027210 */ /* 0x004fe80007f1e0ff */
[CC--:B------:R-:W-:Y:S01]  /*1f090*/  @P5 LEA R24, P2, R2.reuse, R245.reuse, 0x1 ;  /* 0x000000f502185211 */ /* 0x0c0fe200078408ff */
[--C-:B---3--:R-:W-:Y:S01]  /*1f0a0*/  IMAD.X R3, R3, 0x1, R4.reuse, P0 ;  /* 0x0000000103037824 */ /* 0x108fe200000e0604 */
[CC--:B------:R-:W-:Y:S02]  /*1f0b0*/  @P6 LEA R26, P0, R2.reuse, R245.reuse, 0x1 ;  /* 0x000000f5021a6211 */ /* 0x0c0fe400078008ff */
[CC--:B------:R-:W-:Y:S02]  /*1f0c0*/  @P4 LEA R22, P1, R2.reuse, R245.reuse, 0x1 ;  /* 0x000000f502164211 */ /* 0x0c0fe400078208ff */
[CCC-:B------:R-:W-:Y:S02]  /*1f0d0*/  @P6 LEA.HI.X R27, R2.reuse, R244.reuse, R3.reuse, 0x1, P0 ;  /* 0x000000f4021b6211 */ /* 0x1c0fe400000f0c03 */
[CCC-:B------:R-:W-:Y:S02]  /*1f0e0*/  @P5 LEA.HI.X R25, R2.reuse, R244.reuse, R3.reuse, 0x1, P2 ;  /* 0x000000f402195211 */ /* 0x1c0fe400010f0c03 */
        /* <DEDUP_REMOVED lines=18> */
[CC--:B------:R-:W-:Y:S02]  /*1f210*/  @P4 LEA R6, P1, R2.reuse, R245.reuse, 0x1 ;  /* 0x000000f502064211 */ /* 0x0c0fe400078208ff */
[C---:B------:R-:W-:Y:S01]  /*1f220*/  @P3 LEA R4, P0, R2.reuse, R245, 0x1 ;  /* 0x000000f502043211 */ /* 0x040fe200078008ff */
[--C-:B------:R-:W-:Y:S01]  /*1f230*/  IMAD.MOV.U32 R245, RZ, RZ, R174.reuse ;  /* 0x000000fffff57224 */ /* 0x100fe200078e00ae */
[CCC-:B------:R-:W-:Y:S02]  /*1f240*/  @P5 LEA.HI.X R9, R2.reuse, R244.reuse, R3.reuse, 0x1, P2 ;  /* 0x000000f402095211 */ /* 0x1c0fe400010f0c03 */
[CCC-:B------:R-:W-:Y:S02]  /*1f250*/  @P4 LEA.HI.X R7, R2.reuse, R244.reuse, R3.reuse, 0x1, P1 ;  /* 0x000000f402074211 */ /* 0x1c0fe400008f0c03 */
[----:B------:R-:W-:Y:S01]  /*1f260*/  @P3 LEA.HI.X R5, R2, R244, R3, 0x1, P0 ;  /* 0x000000f402053211 */ /* 0x000fe200000f0c03 */
[--C-:B------:R-:W-:Y:S01]  /*1f270*/  @P5 IMAD.MOV.U32 R2, RZ, RZ, R174.reuse ;  /* 0x000000ffff025224 */ /* 0x100fe200078e00ae */
[----:B------:R-:W-:Y:S01]  /*1f280*/  ISETP.GE.AND P0, PT, R240, 0x1, PT ;  /* 0x00000001f000780c */ /* 0x000fe20003f06270 */
[--C-:B------:R-:W-:Y:S02]  /*1f290*/  @P5 IMAD.MOV.U32 R3, RZ, RZ, R175.reuse ;  /* 0x000000ffff035224 */ /* 0x100fe400078e00af */
[--C-:B------:R-:W-:Y:S03]  /*1f2a0*/  IMAD.MOV.U32 R244, RZ, RZ, R175.reuse ;  /* 0x000000fffff47224 */ /* 0x100fe600078e00af */
        /* <DEDUP_REMOVED lines=90> */
[----:B-1----:R-:W2:Y:S04]  /*1f850*/  LDSM.16.M88.4 R8, [R212+0x8000] ;  /* 0x00800000d408783b */ /* 0x002ea80000000200 */
[----:B------:R-:W1:Y:S04]  /*1f860*/  LDSM.16.M88.4 R16, [R212+0x8800] ;  /* 0x00880000d410783b */ /* 0x000e680000000200 */
        /* <DEDUP_REMOVED lines=8> */
[C---:B--2---:R-:W-:Y:S03]  /*1f8f0*/  HMMA.16816.F32.BF16 R4, R32.reuse, R8, RZ ;  /* 0x000000082004723c */ /* 0x044fe600000418ff */
[----:B------:R-:W-:Y:S04]  /*1f900*/  LDSM.16.M88.4 R200, [R222] ;  /* 0x00000000dec8783b */ /* 0x000fe80000000200 */
[----:B------:R-:W2:Y:S01]  /*1f910*/  LDSM.16.M88.4 R204, [R218+0x8000] ;  /* 0x00800000dacc783b */ /* 0x000ea20000000200 */
[C---:B------:R-:W-:Y:S03]  /*1f920*/  HMMA.16816.F32.BF16 R8, R32.reuse, R10, RZ ;  /* 0x0000000a2008723c */ /* 0x040fe600000418ff */
[----:B------:R-:W-:Y:S03]  /*1f930*/  LDSM.16.M88.4 R208, [R217] ;  /* 0x00000000d9d0783b */ /* 0x000fe60000000200 */
[C---:B-1----:R-:W-:Y:S01]  /*1f940*/  HMMA.16816.F32.BF16 R12, R32.reuse, R16, RZ ;  /* 0x00000010200c723c */ /* 0x042fe200000418ff */
[----:B------:R-:W2:Y:S05]  /*1f950*/  LD.E R0, desc[UR4][R172.64+0x18c] ;  /* 0x00018c04ac007980 */ /* 0x000eaa000c101900 */
[C---:B------:R-:W-:Y:S06]  /*1f960*/  HMMA.16816.F32.BF16 R16, R32.reuse, R18, RZ ;  /* 0x000000122010723c */ /* 0x040fec00000418ff */
[C---:B---3--:R-:W-:Y:S06]  /*1f970*/  HMMA.16816.F32.BF16 R20, R32.reuse, R24, RZ ;  /* 0x000000182014723c */ /* 0x048fec00000418ff */
[C---:B------:R-:W-:Y:S06]  /*1f980*/  HMMA.16816.F32.BF16 R24, R32.reuse, R26, RZ ;  /* 0x0000001a2018723c */ /* 0x040fec00000418ff */
[C---:B----4-:R-:W-:Y:S06]  /*1f990*/  HMMA.16816.F32.BF16 R28, R32.reuse, R176, RZ ;  /* 0x000000b0201c723c */ /* 0x050fec00000418ff */
[----:B------:R-:W-:Y:S01]  /*1f9a0*/  HMMA.16816.F32.BF16 R32, R32, R178, RZ ;  /* 0x000000b22020723c */ /* 0x000fe200000418ff */
[----:B------:R-:W1:Y:S05]  /*1f9b0*/  LDSM.16.M88.4 R176, [R218+0x8800] ;  /* 0x00880000dab0783b */ /* 0x000e6a0000000200 */
[C---:B-----5:R-:W-:Y:S06]  /*1f9c0*/  HMMA.16816.F32.BF16 R4, R180.reuse, R184, R4 ;  /* 0x000000b8b404723c */ /* 0x060fec0000041804 */
[C---:B------:R-:W-:Y:S01]  /*1f9d0*/  HMMA.16816.F32.BF16 R8, R180.reuse, R186, R8 ;  /* 0x000000bab408723c */ /* 0x040fe20000041808 */
[----:B------:R-:W3:Y:S05]  /*1f9e0*/  LDSM.16.M88.4 R184, [R218+0x9000] ;  /* 0x00900000dab8783b */ /* 0x000eea0000000200 */
[C---:B------:R-:W-:Y:S06]  /*1f9f0*/  HMMA.16816.F32.BF16 R12, R180.reuse, R188, R12 ;  /* 0x000000bcb40c723c */ /* 0x040fec000004180c */
[C---:B------:R-:W-:Y:S01]  /*1fa00*/  HMMA.16816.F32.BF16 R16, R180.reuse, R190, R16 ;  /* 0x000000beb410723c */ /* 0x040fe20000041810 */
[----:B------:R-:W4:Y:S05]  /*1fa10*/  LDSM.16.M88.4 R188, [R218+0x9800] ;  /* 0x00980000dabc783b */ /* 0x000f2a0000000200 */
[C---:B------:R-:W-:Y:S06]  /*1fa20*/  HMMA.16816.F32.BF16 R20, R180.reuse, R192, R20 ;  /* 0x000000c0b414723c */ /* 0x040fec0000041814 */
[C---:B------:R-:W-:Y:S01]  /*1fa30*/  HMMA.16816.F32.BF16 R24, R180.reuse, R194, R24 ;  /* 0x000000c2b418723c */ /* 0x040fe20000041818 */
[----:B------:R-:W5:Y:S05]  /*1fa40*/  LDSM.16.M88.4 R192, [R221] ;  /* 0x00000000ddc0783b */ /* 0x000f6a0000000200 */
[C---:B------:R-:W-:Y:S06]  /*1fa50*/  HMMA.16816.F32.BF16 R28, R180.reuse, R196, R28 ;  /* 0x000000c4b41c723c */ /* 0x040fec000004181c */
[----:B------:R-:W-:Y:S01]  /*1fa60*/  HMMA.16816.F32.BF16 R32, R180, R198, R32 ;  /* 0x000000c6b420723c */ /* 0x000fe20000041820 */
[----:B------:R-:W5:Y:S04]  /*1fa70*/  LDSM.16.M88.4 R180, [R217+0x800] ;  /* 0x00080000d9b4783b */ /* 0x000f680000000200 */
[----:B------:R-:W5:Y:S01]  /*1fa80*/  LDSM.16.M88.4 R196, [R217+0x1000] ;  /* 0x00100000d9c4783b */ /* 0x000f620000000200 */
        /* <DEDUP_REMOVED lines=18> */
[----:B------:R-:W-:Y:S05]  /*1fbb0*/  LDSM.16.M88.4 R180, [R220+0x2000] ;  /* 0x00200000dcb4783b */ /* 0x000fea0000000200 */
[C---:B------:R-:W-:Y:S06]  /*1fbc0*/  HMMA.16816.F32.BF16 R20, R192.reuse, R196, R20 ;  /* 0x000000c4c014723c */ /* 0x040fec0000041814 */
[C---:B------:R-:W-:Y:S01]  /*1fbd0*/  HMMA.16816.F32.BF16 R24, R192.reuse, R198, R24 ;  /* 0x000000c6c018723c */ /* 0x040fe20000041818 */
[----:B------:R-:W5:Y:S05]  /*1fbe0*/  LDSM.16.M88.4 R196, [R235] ;  /* 0x00000000ebc4783b */ /* 0x000f6a0000000200 */
[C---:B--2---:R-:W-:Y:S06]  /*1fbf0*/  HMMA.16816.F32.BF16 R28, R192.reuse, R204, R28 ;  /* 0x000000ccc01c723c */ /* 0x044fec000004181c */
[----:B------:R-:W-:Y:S01]  /*1fc00*/  HMMA.16816.F32.BF16 R32, R192, R206, R32 ;  /* 0x000000cec020723c */ /* 0x000fe20000041820 */
[----:B------:R-:W2:Y:S04]  /*1fc10*/  LDSM.16.M88.4 R192, [R234] ;  /* 0x00000000eac0783b */ /* 0x000ea80000000200 */
[----:B------:R-:W-:Y:S01]  /*1fc20*/  LDSM.16.M88.4 R204, [R218+0xa000] ;  /* 0x00a00000dacc783b */ /* 0x000fe20000000200 */
[C---:B-1----:R-:W-:Y:S06]  /*1fc30*/  HMMA.16816.F32.BF16 R4, R176.reuse, R184, R4 ;  /* 0x000000b8b004723c */ /* 0x042fec0000041804 */
[C---:B------:R-:W-:Y:S01]  /*1fc40*/  HMMA.16816.F32.BF16 R8, R176.reuse, R186, R8 ;  /* 0x000000bab008723c */ /* 0x040fe20000041808 */
[----:B------:R-:W1:Y:S05]  /*1fc50*/  LDSM.16.M88.4 R184, [R233] ;  /* 0x00000000e9b8783b */ /* 0x000e6a0000000200 */
[C---:B---3--:R-:W-:Y:S06]  /*1fc60*/  HMMA.16816.F32.BF16 R12, R176.reuse, R188, R12 ;  /* 0x000000bcb00c723c */ /* 0x048fec000004180c */
[C---:B------:R-:W-:Y:S01]  /*1fc70*/  HMMA.16816.F32.BF16 R16, R176.reuse, R190, R16 ;  /* 0x000000beb010723c */ /* 0x040fe20000041810 */
[----:B------:R-:W3:Y:S05]  /*1fc80*/  LDSM.16.M88.4 R188, [R232] ;  /* 0x00000000e8bc783b */ /* 0x000eea0000000200 */
[C---:B----4-:R-:W-:Y:S06]  /*1fc90*/  HMMA.16816.F32.BF16 R20, R176.reuse, R200, R20 ;  /* 0x000000c8b014723c */ /* 0x050fec0000041814 */
[C---:B------:R-:W-:Y:S01]  /*1fca0*/  HMMA.16816.F32.BF16 R24, R176.reuse, R202, R24 ;  /* 0x000000cab018723c */ /* 0x040fe20000041818 */
[----:B------:R-:W4:Y:S05]  /*1fcb0*/  LDSM.16.M88.4 R200, [R222+0x2000] ;  /* 0x00200000dec8783b */ /* 0x000f2a0000000200 */
[C---:B-----5:R-:W-:Y:S06]  /*1fcc0*/  HMMA.16816.F32.BF16 R28, R176.reuse, R208, R28 ;  /* 0x000000d0b01c723c */ /* 0x060fec000004181c */
[----:B------:R-:W-:Y:S01]  /*1fcd0*/  HMMA.16816.F32.BF16 R32, R176, R210, R32 ;  /* 0x000000d2b020723c */ /* 0x000fe20000041820 */
[----:B------:R-:W5:Y:S04]  /*1fce0*/  LDSM.16.M88.4 R176, [R218+0xa800] ;  /* 0x00a80000dab0783b */ /* 0x000f680000000200 */
[----:B------:R-:W-:Y:S01]  /*1fcf0*/  LDSM.16.M88.4 R208, [R218+0xb800] ;  /* 0x00b80000dad0783b */ /* 0x000fe20000000200 */
[C---:B------:R-:W-:Y:S06]  /*1fd00*/  HMMA.16816.F32.BF16 R4, R180.reuse, R196, R4 ;  /* 0x000000c4b404723c */ /* 0x040fec0000041804 */
[C---:B------:R-:W-:Y:S01]  /*1fd10*/  HMMA.16816.F32.BF16 R8, R180.reuse, R198, R8 ;  /* 0x000000c6b408723c */ /* 0x040fe20000041808 */
[----:B------:R-:W5:Y:S05]  /*1fd20*/  LDSM.16.M88.4 R196, [R218+0xb000] ;  /* 0x00b00000dac4783b */ /* 0x000f6a0000000200 */
[C---:B--2---:R-:W-:Y:S06]  /*1fd30*/  HMMA.16816.F32.BF16 R12, R180.reuse, R192, R12 ;  /* 0x000000c0b40c723c */ /* 0x044fec000004180c */
[C---:B------:R-:W-:Y:S01]  /*1fd40*/  HMMA.16816.F32.BF16 R16, R180.reuse, R194, R16 ;  /* 0x000000c2b410723c */ /* 0x040fe20000041810 */
[----:B------:R-:W-:Y:S05]  /*1fd50*/  LDSM.16.M88.4 R192, [R217+0x3000] ;  /* 0x00300000d9c0783b */ /* 0x000fea0000000200 */
[C---:B-1----:R-:W-:Y:S06]  /*1fd60*/  HMMA.16816.F32.BF16 R20, R180.reuse, R184, R20 ;  /* 0x000000b8b414723c */ /* 0x042fec0000041814 */
[C---:B------:R-:W-:Y:S01]  /*1fd70*/  HMMA.16816.F32.BF16 R24, R180.reuse, R186, R24 ;  /* 0x000000bab418723c */ /* 0x040fe20000041818 */
[----:B------:R-:W-:Y:S05]  /*1fd80*/  LDSM.16.M88.4 R184, [R217+0x2000] ;  /* 0x00200000d9b8783b */ /* 0x000fea0000000200 */
[C---:B---3--:R-:W-:Y:S06]  /*1fd90*/  HMMA.16816.F32.BF16 R28, R180.reuse, R188, R28 ;  /* 0x000000bcb41c723c */ /* 0x048fec000004181c */
[----:B------:R-:W-:Y:S01]  /*1fda0*/  HMMA.16816.F32.BF16 R32, R180, R190, R32 ;  /* 0x000000beb420723c */ /* 0x000fe20000041820 */
[----:B------:R-:W1:Y:S04]  /*1fdb0*/  LDSM.16.M88.4 R180, [R221+0x2000] ;  /* 0x00200000ddb4783b */ /* 0x000e680000000200 */
[----:B------:R-:W2:Y:S01]  /*1fdc0*/  LDSM.16.M88.4 R188, [R217+0x2800] ;  /* 0x00280000d9bc783b */ /* 0x000ea20000000200 */
[C---:B----4-:R-:W-:Y:S06]  /*1fdd0*/  HMMA.16816.F32.BF16 R4, R200.reuse, R204, R4 ;  /* 0x000000ccc804723c */ /* 0x050fec0000041804 */
[C---:B------:R-:W-:Y:S01]  /*1fde0*/  HMMA.16816.F32.BF16 R8, R200.reuse, R206, R8 ;  /* 0x000000cec808723c */ /* 0x040fe20000041808 */
[----:B------:R-:W3:Y:S05]  /*1fdf0*/  LDSM.16.M88.4 R204, [R217+0x3800] ;  /* 0x00380000d9cc783b */ /* 0x000eea0000000200 */
[C---:B-----5:R-:W-:Y:S06]  /*1fe00*/  HMMA.16816.F32.BF16 R12, R200.reuse, R176, R12 ;  /* 0x000000b0c80c723c */ /* 0x060fec000004180c */
[C---:B------:R-:W-:Y:S01]  /*1fe10*/  HMMA.16816.F32.BF16 R16, R200.reuse, R178, R16 ;  /* 0x000000b2c810723c */ /* 0x040fe20000041810 */
[----:B------:R-:W-:Y:S05]  /*1fe20*/  LDSM.16.M88.4 R176, [R219+0x4000] ;  /* 0x00400000dbb0783b */ /* 0x000fea0000000200 */
[C---:B------:R-:W-:Y:S06]  /*1fe30*/  HMMA.16816.F32.BF16 R20, R200.reuse, R196, R20 ;  /* 0x000000c4c814723c */ /* 0x040fec0000041814 */
[C---:B------:R-:W-:Y:S01]  /*1fe40*/  HMMA.16816.F32.BF16 R24, R200.reuse, R198, R24 ;  /* 0x000000c6c818723c */ /* 0x040fe20000041818 */
[----:B------:R-:W4:Y:S05]  /*1fe50*/  LDSM.16.M88.4 R196, [R212+0xc000] ;  /* 0x00c00000d4c4783b */ /* 0x000f2a0000000200 */
[C---:B------:R-:W-:Y:S06]  /*1fe60*/  HMMA.16816.F32.BF16 R28, R200.reuse, R208, R28 ;  /* 0x000000d0c81c723c */ /* 0x040fec000004181c */
[----:B------:R-:W-:Y:S01]  /*1fe70*/  HMMA.16816.F32.BF16 R32, R200, R210, R32 ;  /* 0x000000d2c820723c */ /* 0x000fe20000041820 */
[----:B------:R-:W5:Y:S05]  /*1fe80*/  LDSM.16.M88.4 R200, [R212+0xc800] ;  /* 0x00c80000d4c8783b */ /* 0x000f6a0000000200 */
        /* <DEDUP_REMOVED lines=8> */
[----:B------:R-:W-:Y:S05]  /*1ff10*/  LDSM.16.M88.4 R192, [R231] ;  /* 0x00000000e7c0783b */ /* 0x000fea0000000200 */
[C---:B---3--:R-:W-:Y:S06]  /*1ff20*/  HMMA.16816.F32.BF16 R28, R180.reuse, R204, R28 ;  /* 0x000000ccb41c723c */ /* 0x048fec000004181c */
[----:B------:R-:W-:Y:S01]  /*1ff30*/  HMMA.16816.F32.BF16 R32, R180, R206, R32 ;  /* 0x000000ceb420723c */ /* 0x000fe20000041820 */
[----:B------:R-:W2:Y:S04]  /*1ff40*/  LDSM.16.M88.4 R180, [R212+0xd800] ;  /* 0x00d80000d4b4783b */ /* 0x000ea80000000200 */
[----:B------:R-:W3:Y:S01]  /*1ff50*/  LDSM.16.M88.4 R204, [R230] ;  /* 0x00000000e6cc783b */ /* 0x000ee20000000200 */
[C---:B----4-:R-:W-:Y:S06]  /*1ff60*/  HMMA.16816.F32.BF16 R4, R176.reuse, R196, R4 ;  /* 0x000000c4b004723c */ /* 0x050fec0000041804 */
[C---:B------:R-:W-:Y:S01]  /*1ff70*/  HMMA.16816.F32.BF16 R8, R176.reuse, R198, R8 ;  /* 0x000000c6b008723c */ /* 0x040fe20000041808 */
[----:B------:R-:W4:Y:S05]  /*1ff80*/  LDSM.16.M88.4 R196, [R229] ;  /* 0x00000000e5c4783b */ /* 0x000f2a0000000200 */
[C---:B-----5:R-:W-:Y:S06]  /*1ff90*/  HMMA.16816.F32.BF16 R12, R176.reuse, R200, R12 ;  /* 0x000000c8b00c723c */ /* 0x060fec000004180c */
[C---:B------:R-:W-:Y:S01]  /*1ffa0*/  HMMA.16816.F32.BF16 R16, R176.reuse, R202, R16 ;  /* 0x000000cab010723c */ /* 0x040fe20000041810 */
[----:B------:R-:W5:Y:S05]  /*1ffb0*/  LDSM.16.M88.4 R200, [R228] ;  /* 0x00000000e4c8783b */ /* 0x000f6a0000000200 */
[C---:B-1----:R-:W-:Y:S06]  /*1ffc0*/  HMMA.16816.F32.BF16 R20, R176.reuse, R184, R20 ;  /* 0x000000b8b014723c */ /* 0x042fec0000041814 */
[C---:B------:R-:W-:Y:S01]  /*1ffd0*/  HMMA.16816.F32.BF16 R24, R176.reuse, R186, R24 ;  /* 0x000000bab018723c */ /* 0x040fe20000041818 */
[----:B------:R-:W-:Y:S05]  /*1ffe0*/  LDSM.16.M88.4 R184, [R218+0xc800] ;  /* 0x00c80000dab8783b */ /* 0x000fea0000000200 */
[C---:B--2---:R-:W-:Y:S06]  /*1fff0*/  HMMA.16816.F32.BF16 R28, R176.reuse, R180, R28 ;  /* 0x000000b4b01c723c */ /* 0x044fec000004181c */
[----:B------:R-:W-:Y:S01]  /*20000*/  HMMA.16816.F32.BF16 R32, R176, R182, R32 ;  /* 0x000000b6b020723c */ /* 0x000fe20000041820 */
[----:B------:R-:W-:Y:S04]  /*20010*/  LDSM.16.M88.4 R176, [R222+0x4000] ;  /* 0x00400000deb0783b */ /* 0x000fe80000000200 */
[----:B------:R-:W1:Y:S01]  /*20020*/  LDSM.16.M88.4 R180, [R218+0xc000] ;  /* 0x00c00000dab4783b */ /* 0x000e620000000200 */
[C---:B------:R-:W-:Y:S06]  /*20030*/  HMMA.16816.F32.BF16 R4, R188.reuse, R192, R4 ;  /* 0x000000c0bc04723c */ /* 0x040fec0000041804 */
        /* <DEDUP_REMOVED lines=8> */
[C---:B-----5:R-:W-:Y:S06]  /*200c0*/  HMMA.16816.F32.BF16 R28, R188.reuse, R200, R28 ;  /* 0x000000c8bc1c723c */ /* 0x060fec000004181c */
[----:B------:R-:W-:Y:S01]  /*200d0*/  HMMA.16816.F32.BF16 R32, R188, R202, R32 ;  /* 0x000000cabc20723c */ /* 0x000fe20000041820 */
[----:B------:R-:W4:Y:S04]  /*200e0*/  LDSM.16.M88.4 R188, [R221+0x4000] ;  /* 0x00400000ddbc783b */ /* 0x000f280000000200 */
[----:B------:R-:W5:Y:S01]  /*200f0*/  LDSM.16.M88.4 R200, [R217+0x4800] ;  /* 0x00480000d9c8783b */ /* 0x000f620000000200 */
        /* <DEDUP_REMOVED lines=24> */
[----:B------:R-:W1:Y:S04]  /*20280*/  LDSM.16.M88.4 R176, [R220+0x6000] ;  /* 0x00600000dcb0783b */ /* 0x000e680000000200 */
[----:B------:R-:W2:Y:S01]  /*20290*/  LDSM.16.M88.4 R188, [R226] ;  /* 0x00000000e2bc783b */ /* 0x000ea20000000200 */
        /* <DEDUP_REMOVED lines=21> */
[----:B------:R-:W5:Y:S05]  /*203f0*/  LDSM.16.M88.4 R192, [R218+0xf800] ;  /* 0x00f80000dac0783b */ /* 0x000f6a0000000200 */
[C---:B---3--:R-:W-:Y:S06]  /*20400*/  HMMA.16816.F32.BF16 R28, R176.reuse, R204, R28 ;  /* 0x000000ccb01c723c */ /* 0x048fec000004181c */
[----:B------:R-:W-:Y:S01]  /*20410*/  HMMA.16816.F32.BF16 R32, R176, R206, R32 ;  /* 0x000000ceb020723c */ /* 0x000fe20000041820 */
[----:B------:R-:W3:Y:S05]  /*20420*/  LDSM.16.M88.4 R176, [R221+0x6000] ;  /* 0x00600000ddb0783b */ /* 0x000eea0000000200 */
[C---:B----4-:R-:W-:Y:S06]  /*20430*/  HMMA.16816.F32.BF16 R4, R184.reuse, R196, R4 ;  /* 0x000000c4b804723c */ /* 0x050fec0000041804 */
[C---:B------:R-:W-:Y:S06]  /*20440*/  HMMA.16816.F32.BF16 R8, R184.reuse, R198, R8 ;  /* 0x000000c6b808723c */ /* 0x040fec0000041808 */
[C---:B-1----:R-:W-:Y:S06]  /*20450*/  HMMA.16816.F32.BF16 R12, R184.reuse, R180, R12 ;  /* 0x000000b4b80c723c */ /* 0x042fec000004180c */
[C---:B------:R-:W-:Y:S01]  /*20460*/  HMMA.16816.F32.BF16 R16, R184.reuse, R182, R16 ;  /* 0x000000b6b810723c */ /* 0x040fe20000041810 */
[----:B------:R-:W1:Y:S05]  /*20470*/  LDSM.16.M88.4 R180, [R217+0x6800] ;  /* 0x00680000d9b4783b */ /* 0x000e6a0000000200 */
[C---:B--2---:R-:W-:Y:S06]  /*20480*/  HMMA.16816.F32.BF16 R20, R184.reuse, R188, R20 ;  /* 0x000000bcb814723c */ /* 0x044fec0000041814 */
[C---:B------:R-:W-:Y:S06]  /*20490*/  HMMA.16816.F32.BF16 R24, R184.reuse, R190, R24 ;  /* 0x000000beb818723c */ /* 0x040fec0000041818 */
[C---:B-----5:R-:W-:Y:S06]  /*204a0*/  HMMA.16816.F32.BF16 R28, R184.reuse, R192, R28 ;  /* 0x000000c0b81c723c */ /* 0x060fec000004181c */
[----:B------:R-:W-:Y:S06]  /*204b0*/  HMMA.16816.F32.BF16 R32, R184, R194, R32 ;  /* 0x000000c2b820723c */ /* 0x000fec0000041820 */
[C---:B---3--:R-:W-:Y:S06]  /*204c0*/  HMMA.16816.F32.BF16 R4, R176.reuse, R200, R4 ;  /* 0x000000c8b004723c */ /* 0x048fec0000041804 */
[C---:B------:R-:W-:Y:S06]  /*204d0*/  HMMA.16816.F32.BF16 R8, R176.reuse, R202, R8 ;  /* 0x000000cab008723c */ /* 0x040fec0000041808 */
        /* <DEDUP_REMOVED lines=72> */
[----:B------:R4:W1:Y:S10]  /*20960*/  MUFU.TANH R138, R34 ;  /* 0x00000022008a7308 */ /* 0x0008740000002400 */
[----:B------:R-:W1:Y:S01]  /*20970*/  MUFU.TANH R2, R2 ;  /* 0x0000000200027308 */ /* 0x000e620000002400 */
[----:B--23--:R-:W-:Y:S05]  /*20980*/  @!P0 BRA `(.L_x_5183) ;  /* 0x0000000c00688947 */ /* 0x00cfea0003800000 */
        /* <DEDUP_REMOVED lines=16> */
[----:B------:R-:W-:Y:S02]  /*20a90*/  R2UR UR9, R135 ;  /* 0x00000000870972ca */ /* 0x000fe400000e0000 */
[-C--:B--2---:R-:W-:Y:S02]  /*20aa0*/  IABS R0, R3.reuse ;  /* 0x0000000300007213 */ /* 0x084fe40000000000 */
[-C--:B------:R-:W-:Y:S02]  /*20ab0*/  IABS R8, R3.reuse ;  /* 0x0000000300087213 */ /* 0x080fe40000000000 */
[----:B------:R-:W2:Y:S01]  /*20ac0*/  I2F.RP R4, R0 ;  /* 0x0000000000047306 */ /* 0x000ea20000209400 */
[----:B------:R-:W-:Y:S02]  /*20ad0*/  LOP3.LUT R10, R10, R3, RZ, 0x3c, !PT ;  /* 0x000000030a0a7212 */ /* 0x000fe400078e3cff */
[----:B------:R-:W-:Y:S07]  /*20ae0*/  IMAD.MOV R8, RZ, RZ, -R8 ;  /* 0x000000ffff087224 */ /* 0x000fee00078e0a08 */
[----:B--2---:R-:W2:Y:S02]  /*20af0*/  MUFU.RCP R4, R4 ;  /* 0x0000000400047308 */ /* 0x004ea40000001000 */
[----:B--2---:R-:W-:Y:S08]  /*20b00*/  VIADD R4, R4, 0xffffffe ;  /* 0x0ffffffe04047836 */ /* 0x004ff00000000000 */
[----:B------:R-:W2:Y:S02]  /*20b10*/  F2I.FTZ.U32.TRUNC.NTZ R5, R4 ;  /* 0x0000000400057305 */ /* 0x000ea4000021f000 */
[--C-:B--2---:R-:W-:Y:S04]  /*20b20*/  IMAD.MOV R4, RZ, RZ, -R5.reuse ;  /* 0x000000ffff047224 */ /* 0x104fe800078e0a05 */
[----:B------:R-:W-:Y:S02]  /*20b30*/  IMAD R7, R4, R0, RZ ;  /* 0x0000000004077224 */ /* 0x000fe400078e02ff */
[----:B------:R-:W-:Y:S04]  /*20b40*/  IMAD.MOV.U32 R4, RZ, RZ, RZ ;  /* 0x000000ffff047224 */ /* 0x000fe800078e00ff */
[----:B------:R-:W-:Y:S01]  /*20b50*/  IMAD.HI.U32 R5, R5, R7, R4 ;  /* 0x0000000705057227 */ /* 0x000fe200078e0004 */
[----:B------:R-:W-:Y:S02]  /*20b60*/  IABS R7, R9 ;  /* 0x0000000900077213 */ /* 0x000fe40000000000 */
[----:B------:R-:W-:Y:S03]  /*20b70*/  LOP3.LUT R9, R9, R3, RZ, 0x3c, !PT ;  /* 0x0000000309097212 */ /* 0x000fe600078e3cff */
        /* <DEDUP_REMOVED lines=13> */
[----:B------:R-:W2:Y:S01]  /*20c50*/  LD.E.64 R6, desc[UR4][R172.64+0x38] ;  /* 0x00003804ac067980 */ /* 0x000ea2000c101b00 */
[----:B------:R-:W-:Y:S04]  /*20c60*/  LOP3.LUT R0, RZ, R3, RZ, 0x33, !PT ;  /* 0x00000003ff007212 */ /* 0x000fe800078e33ff */
[----:B------:R-:W-:Y:S01]  /*20c70*/  @P1 VIADD R4, R4, 0x1 ;  /* 0x0000000104041836 */ /* 0x000fe20000000000 */
[----:B------:R-:W-:Y:S03]  /*20c80*/  ISETP.GE.AND P1, PT, R9, RZ, PT ;  /* 0x000000ff0900720c */ /* 0x000fe60003f26270 */
        /* <DEDUP_REMOVED lines=8> */
[----:B-1----:R1:W3:Y:S01]  /*20d10*/  LD.E R12, desc[UR10][R10.64] ;  /* 0x0000000a0a0c7980 */ /* 0x0022e2000c101900 */
[C---:B------:R-:W-:Y:S01]  /*20d20*/  LEA R8, P0, R5.reuse, R242, 0x2 ;  /* 0x000000f205087211 */ /* 0x040fe200078010ff */
[C---:B------:R-:W-:Y:S03]  /*20d30*/  IMAD.IADD R4, R5.reuse, 0x1, -R4 ;  /* 0x0000000105047824 */ /* 0x040fe600078e0a04 */
[----:B------:R-:W-:Y:S01]  /*20d40*/  LEA.HI.X.SX32 R9, R5, R243, 0x2, P0 ;  /* 0x000000f305097211 */ /* 0x000fe200000f16ff */
[----:B------:R-:W-:Y:S04]  /*20d50*/  IMAD R3, R3, R4, -0x40 ;  /* 0xffffffc003037424 */ /* 0x000fe800078e0204 */
[----:B------:R-:W3:Y:S01]  /*20d60*/  LD.E R11, desc[UR12][R8.64] ;  /* 0x0000000c080b7980 */ /* 0x000ee2000c101900 */
[----:B-1----:R-:W-:Y:S03]  /*20d70*/  SHF.R.S32.HI R10, RZ, 0x1f, R3 ;  /* 0x0000001fff0a7819 */ /* 0x002fe60000011403 */
[----:B------:R-:W5:Y:S01]  /*20d80*/  LD.E.64 R8, desc[UR8][R172.64+0x20] ;  /* 0x00002008ac087980 */ /* 0x000f62000c101b00 */
[-C--:B--2---:R-:W-:Y:S02]  /*20d90*/  IMAD R0, R7, R3.reuse, RZ ;  /* 0x0000000307007224 */ /* 0x084fe400078e02ff */
[C---:B------:R-:W-:Y:S04]  /*20da0*/  IMAD.WIDE.U32 R4, R6.reuse, R3, RZ ;  /* 0x0000000306047225 */ /* 0x040fe800078e00ff */
[----:B------:R-:W-:Y:S04]  /*20db0*/  IMAD R6, R6, R10, R0 ;  /* 0x0000000a06067224 */ /* 0x000fe800078e0200 */
[----:B------:R-:W-:Y:S01]  /*20dc0*/  IMAD.IADD R5, R5, 0x1, R6 ;  /* 0x0000000105057824 */ /* 0x000fe200078e0206 */
[----:B---3--:R-:W-:Y:S04]  /*20dd0*/  IADD3 R11, -R11, R12, RZ ;  /* 0x0000000c0b0b7210 */ /* 0x008fe80007ffe1ff */
[----:B------:R-:W-:Y:S01]  /*20de0*/  SHF.R.S32.HI R0, RZ, 0x1f, R11 ;  /* 0x0000001fff007819 */ /* 0x000fe2000001140b */
[----:B-----5:R-:W-:Y:S02]  /*20df0*/  IMAD R6, R9, R11, RZ ;  /* 0x0000000b09067224 */ /* 0x020fe400078e02ff */
[----:B------:R-:W-:Y:S04]  /*20e00*/  IMAD.WIDE.U32 R4, R11, R8, R4 ;  /* 0x000000080b047225 */ /* 0x000fe800078e0004 */
[----:B------:R-:W-:Y:S02]  /*20e10*/  IMAD R6, R8, R0, R6 ;  /* 0x0000000008067224 */ /* 0x000fe400078e0206 */
[----:B------:R-:W-:Y:S02]  /*20e20*/  IMAD.MOV.U32 R0, RZ, RZ, R4 ;  /* 0x000000ffff007224 */ /* 0x000fe400078e0004 */
[----:B------:R-:W-:Y:S01]  /*20e30*/  IMAD.IADD R6, R5, 0x1, R6 ;  /* 0x0000000105067824 */ /* 0x000fe200078e0206 */
[----:B------:R-:W-:Y:S05]  /*20e40*/  BRA `(.L_x_5186) ;  /* 0x0000000000187947 */ /* 0x000fea0003800000 */
.L_x_5185:
[----:B------:R-:W-:Y:S02]  /*20e50*/  R2UR UR4, R134 ;  /* 0x00000000860472ca */ /* 0x000fe400000e0000 */
[----:B------:R-:W-:Y:S11]  /*20e60*/  R2UR UR5, R135 ;  /* 0x00000000870572ca */ /* 0x000ff600000e0000 */
[----:B------:R-:W-:Y:S02]  /*20e70*/  @!UPT UIADD3 URZ, URZ, URZ, URZ ;  /* 0x0000003f3f3ff290 */ /* 0x000fe4000fffe03f */
[----:B------:R-:W2:Y:S02]  /*20e80*/  LD.E R0, desc[UR4][R172.64+0x38] ;  /* 0x00003804ac007980 */ /* 0x000ea4000c101900 */
[----:B--2---:R-:W-:Y:S05]  /*20e90*/  IMAD.U32 R0, R0, -0x40, RZ ;  /* 0xffffffc000007824 */ /* 0x004fea00078e00ff */
[----:B------:R-:W-:Y:S02]  /*20ea0*/  SHF.R.S32.HI R6, RZ, 0x1f, R0 ;  /* 0x0000001fff067819 */ /* 0x000fe40000011400 */
.L_x_5186:
[----:B------:R-:W-:Y:S05]  /*20eb0*/  BSYNC B0 ;  /* 0x0000000000007941 */ /* 0x000fea0003800000 */
.L_x_5184:
        /* <DEDUP_REMOVED lines=24> */
[-C--:B------:R-:W-:Y:S03]  /*21040*/  IADD3 R3, P0, R0, R248.reuse, RZ ;  /* 0x000000f800037210 */ /* 0x080fe60007f1e0ff */
[----:B------:R-:W-:Y:S01]  /*21050*/  @!PT LDS RZ, [RZ] ;  /* 0x00000000fffff984 */ /* 0x000fe20000000800 */
[----:B------:R-:W-:Y:S01]  /*21060*/  @!PT LDS RZ, [RZ] ;  /* 0x00000000fffff984 */ /* 0x000fe20000000800 */
[----:B------:R-:W-:Y:S01]  /*21070*/  @!PT LDS RZ, [RZ] ;  /* 0x00000000fffff984 */ /* 0x000fe20000000800 */
[----:B------:R2:W-:Y:S01]  /*21080*/  @P4 LDGSTS.E.BYPASS.LTC128B.128 [R239+0xc000], desc[UR4][R4.64+0x100] ;  /* 0x0c00010004ef4fae */ /* 0x0005e2000b901d44 */
[CC--:B----4-:R-:W-:Y:S01]  /*21090*/  @P5 LEA R28, P2, R3.reuse, R247.reuse, 0x1 ;  /* 0x000000f7031c5211 */ /* 0x0d0fe200078408ff */
[----:B------:R-:W-:Y:S01]  /*210a0*/  IMAD.X R6, R6, 0x1, R252, P0 ;  /* 0x0000000106067824 */ /* 0x000fe200000e06fc */
        /* <DEDUP_REMOVED lines=21> */
[----:B------:R-:W-:Y:S01]  /*21200*/  IMAD.X R6, R6, 0x1, R252, P2 ;  /* 0x0000000106067824 */ /* 0x000fe200010e06fc */
        /* <DEDUP_REMOVED lines=17> */
[-C--:B-1----:R-:W-:Y:S01]  /*21320*/  @P6 LEA R14, P0, R3, R247.reuse, 0x1 ;  /* 0x000000f7030e6211 */ /* 0x082fe200078008ff */
        /* <DEDUP_REMOVED lines=8> */
[C---:B------:R-:W-:Y:S02]  /*213b0*/  @P5 LEA R12, P2, R3.reuse, R247, 0x1 ;  /* 0x000000f7030c5211 */ /* 0x040fe400078408ff */
        /* <DEDUP_REMOVED lines=8> */
[C-C-:B------:R-:W-:Y:S02]  /*21440*/  @P5 LEA.HI.X R13, R3.reuse, R249, R6.reuse, 0x1, P2 ;  /* 0x000000f9030d5211 */ /* 0x140fe400010f0c06 */
[----:B------:R-:W-:Y:S01]  /*21450*/  @P4 LEA R10, P1, R3, R247, 0x1 ;  /* 0x000000f7030a4211 */ /* 0x000fe200078208ff */
[----:B------:R-:W-:Y:S01]  /*21460*/  @!PT LDS RZ, [RZ] ;  /* 0x00000000fffff984 */ /* 0x000fe20000000800 */
[----:B------:R-:W-:Y:S01]  /*21470*/  @!PT LDS RZ, [RZ] ;  /* 0x00000000fffff984 */ /* 0x000fe20000000800 */
[----:B------:R-:W-:Y:S01]  /*21480*/  @!PT LDS RZ, [RZ] ;  /* 0x00000000fffff984 */ /* 0x000fe20000000800 */
[----:B------:R2:W-:Y:S01]  /*21490*/  @P5 LDGSTS.E.BYPASS.LTC128B.128 [R239+0xb000], desc[UR8][R20.64+0x80] ;  /* 0x0b00008014ef5fae */ /* 0x0005e2000b901d48 */
[C---:B------:R-:W-:Y:S02]  /*214a0*/  @P4 R2UR UR8, R134.reuse ;  /* 0x00000000860842ca */ /* 0x040fe400000e0000 */
[----:B------:R-:W-:Y:S01]  /*214b0*/  @P4 R2UR UR9, R135 ;  /* 0x00000000870942ca */ /* 0x000fe200000e0000 */
        /* <DEDUP_REMOVED lines=39> */
.L_x_5183:
[----:B------:R-:W-:Y:S05]  /*21730*/  BSYNC B1 ;  /* 0x0000000000017941 */ /* 0x000fea0003800000 */
.L_x_5182:
[----:B------:R-:W3:Y:S01]  /*21740*/  LDL R0, [R1+0x4] ;  /* 0x0000040001007983 */ /* 0x000ee20000100800 */
[----:B------:R-:W-:Y:S02]  /*21750*/  R2UR UR4, R134 ;  /* 0x00000000860472ca */ /* 0x000fe400000e0000 */
[----:B------:R-:W-:Y:S01]  /*21760*/  R2UR UR5, R135 ;  /* 0x00000000870572ca */ /* 0x000fe200000e0000 */
[----:B--2-4-:R-:W-:Y:S11]  /*21770*/  LDSM.16.MT88.4 R28, [R216+0x10000] ;  /* 0x01000000d81c783b */ /* 0x014ff60000004200 */
[----:B------:R-:W-:Y:S01]  /*21780*/  @!UPT UIADD3 URZ, URZ, URZ, URZ ;  /* 0x0000003f3f3ff290 */ /* 0x000fe2000fffe03f */
[----:B------:R2:W4:Y:S01]  /*21790*/  LD.E R132, desc[UR4][R172.64+0xdc] ;  /* 0x0000dc04ac847980 */ /* 0x000522000c101900 */
[----:B---3--:R-:W-:Y:S05]  /*217a0*/  IMAD R0, R240, -0x40, R0 ;  /* 0xffffffc0f0007824 */ /* 0x008fea00078e0200 */
[C---:B------:R-:W-:Y:S02]  /*217b0*/  IADD3 R4, R0.reuse, 0x8, RZ ;  /* 0x0000000800047810 */ /* 0x040fe40007ffe0ff */
[C---:B------:R-:W-:Y:S02]  /*217c0*/  IADD3 R3, R0.reuse, 0x7, RZ ;  /* 0x0000000700037810 */ /* 0x040fe40007ffe0ff */
[----:B------:R-:W-:Y:S02]  /*217d0*/  IADD3 R17, R0, -0x1, RZ ;  /* 0xffffffff00117810 */ /* 0x000fe40007ffe0ff */
        /* <DEDUP_REMOVED lines=10> */
[C---:B------:R-:W-:Y:S02]  /*21880*/  @!P1 IADD3 R4, -R0.reuse, -0x8, RZ ;  /* 0xfffffff800049810 */ /* 0x040fe40007ffe1ff */
[C---:B------:R-:W-:Y:S02]  /*21890*/  @!P0 IADD3 R3, -R0.reuse, -0x7, RZ ;  /* 0xfffffff900038810 */ /* 0x040fe40007ffe1ff */
        /* <DEDUP_REMOVED lines=22> */
[----:B------:R-:W-:Y:S02]  /*21a00*/  IABS R25, R0 ;  /* 0x0000000000197213 */ /* 0x000fe40000000000 */
[----:B------:R-:W-:Y:S02]  /*21a10*/  ISETP.GE.AND P5, PT, R9, RZ, PT ;  /* 0x000000ff0900720c */ /* 0x000fe40003fa6270 */
[----:B------:R-:W-:Y:S02]  /*21a20*/  ISETP.GE.AND P4, PT, R8, RZ, PT ;  /* 0x000000ff0800720c */ /* 0x000fe40003f86270 */
[----:B------:R-:W-:Y:S02]  /*21a30*/  ISETP.GE.AND P3, PT, R7, RZ, PT ;  /* 0x000000ff0700720c */ /* 0x000fe40003f66270 */
[----:B------:R-:W-:Y:S02]  /*21a40*/  ISETP.GE.AND P2, PT, R6, RZ, PT ;  /* 0x000000ff0600720c */ /* 0x000fe40003f46270 */
[----:B------:R-:W-:Y:S02]  /*21a50*/  ISETP.GE.AND P1, PT, R5, RZ, PT ;  /* 0x000000ff0500720c */ /* 0x000fe40003f26270 */
[----:B------:R-:W-:Y:S02]  /*21a60*/  ISETP.GE.AND P0, PT, R19, RZ, PT ;  /* 0x000000ff1300720c */ /* 0x000fe40003f06270 */
[----:B------:R-:W-:Y:S02]  /*21a70*/  ISETP.GE.AND P6, PT, R18, RZ, PT ;  /* 0x000000ff1200720c */ /* 0x000fe40003fc6270 */
[----:B------:R-:W-:Y:S02]  /*21a80*/  I2FP.F32.S32 R25, R25 ;  /* 0x0000001900197245 */ /* 0x000fe40000201400 */
[----:B------:R-:W-:Y:S02]  /*21a90*/  I2FP.F32.S32 R17, R17 ;  /* 0x0000001100117245 */ /* 0x000fe40000201400 */
[----:B------:R-:W-:Y:S01]  /*21aa0*/  I2FP.F32.S32 R20, R4 ;  /* 0x0000000400147245 */ /* 0x000fe20000201400 */
[C---:B------:R-:W-:Y:S01]  /*21ab0*/  FFMA.FTZ R21, -R133.reuse, R25, R201 ;  /* 0x0000001985157223 */ /* 0x040fe200000101c9 */
[----:B------:R-:W-:Y:S01]  /*21ac0*/  I2FP.F32.S32 R16, R16 ;  /* 0x0000001000107245 */ /* 0x000fe20000201400 */
[CC--:B------:R-:W-:Y:S01]  /*21ad0*/  FFMA.FTZ R22, -R133.reuse, R17.reuse, R202 ;  /* 0x0000001185167223 */ /* 0x0c0fe200000101ca */
[C---:B------:R-:W-:Y:S01]  /*21ae0*/  @!P5 IADD3 R9, -R0.reuse, 0x21, RZ ;  /* 0x000000210009d810 */ /* 0x040fe20007ffe1ff */
[C---:B------:R-:W-:Y:S01]  /*21af0*/  FFMA.FTZ R20, -R133.reuse, R20, R200 ;  /* 0x0000001485147223 */ /* 0x040fe200000101c8 */
[C---:B------:R-:W-:Y:S01]  /*21b00*/  @!P4 IADD3 R8, -R0.reuse, 0x28, RZ ;  /* 0x000000280008c810 */ /* 0x040fe20007ffe1ff */
[C---:B------:R-:W-:Y:S01]  /*21b10*/  FFMA.FTZ R23, -R133.reuse, R17, R193 ;  /* 0x0000001185177223 */ /* 0x040fe200000101c1 */
[C---:B------:R-:W-:Y:S01]  /*21b20*/  @!P3 IADD3 R7, -R0.reuse, 0x29, RZ ;  /* 0x000000290007b810 */ /* 0x040fe20007ffe1ff */
[CC--:B------:R-:W-:Y:S01]  /*21b30*/  FFMA.FTZ R17, -R133.reuse, R16.reuse, R199 ;  /* 0x0000001085117223 */ /* 0x0c0fe200000101c7 */
[C---:B------:R-:W-:Y:S01]  /*21b40*/  @!P2 IADD3 R6, -R0.reuse, 0x30, RZ ;  /* 0x000000300006a810 */ /* 0x040fe20007ffe1ff */
[C---:B------:R-:W-:Y:S01]  /*21b50*/  FFMA.FTZ R175, -R133.reuse, R16, R191 ;  /* 0x0000001085af7223 */ /* 0x040fe200000101bf */
[C---:B------:R-:W-:Y:S01]  /*21b60*/  @!P1 IADD3 R5, -R0.reuse, 0x31, RZ ;  /* 0x0000003100059810 */ /* 0x040fe20007ffe1ff */
[----:B------:R-:W-:Y:S01]  /*21b70*/  FFMA.FTZ R25, -R133, R25, R194 ;  /* 0x0000001985197223 */ /* 0x000fe200000101c2 */
[C---:B------:R-:W-:Y:S02]  /*21b80*/  @!P0 IADD3 R19, -R0.reuse, 0x38, RZ ;  /* 0x0000003800138810 */ /* 0x040fe40007ffe1ff */
[----:B------:R-:W-:Y:S02]  /*21b90*/  @!P6 IADD3 R18, -R0, 0x39, RZ ;  /* 0x000000390012e810 */ /* 0x000fe40007ffe1ff */
[----:B------:R-:W-:Y:S02]  /*21ba0*/  I2FP.F32.S32 R24, R3 ;  /* 0x0000000300187245 */ /* 0x000fe40000201400 */
[----:B------:R-:W-:Y:S02]  /*21bb0*/  FMNMX.FTZ R0, R21, R136, !PT ;  /* 0x0000008815007209 */ /* 0x000fe40007810000 */
[----:B------:R-:W-:Y:S01]  /*21bc0*/  I2FP.F32.S32 R15, R15 ;  /* 0x0000000f000f7245 */ /* 0x000fe20000201400 */
[C---:B------:R-:W-:Y:S01]  /*21bd0*/  FFMA.FTZ R24, -R133.reuse, R24, R197 ;  /* 0x0000001885187223 */ /* 0x040fe200000101c5 */
[----:B------:R-:W-:Y:S02]  /*21be0*/  FMNMX.FTZ R0, R22, R0, !PT ;  /* 0x0000000016007209 */ /* 0x000fe40007810000 */
[----:B------:R-:W-:Y:S01]  /*21bf0*/  FMNMX.FTZ R3, R20, R137, !PT ;  /* 0x0000008914037209 */ /* 0x000fe20007810000 */
[CC--:B------:R-:W-:Y:S01]  /*21c00*/  FFMA.FTZ R16, -R133.reuse, R15.reuse, R198 ;  /* 0x0000000f85107223 */ /* 0x0c0fe200000101c6 */
[----:B------:R-:W-:Y:S01]  /*21c10*/  I2FP.F32.S32 R14, R14 ;  /* 0x0000000e000e7245 */ /* 0x000fe20000201400 */
[----:B------:R-:W-:Y:S01]  /*21c20*/  FFMA.FTZ R188, -R133, R15, R188 ;  /* 0x0000000f85bc7223 */ /* 0x000fe200000101bc */
[----:B------:R-:W-:Y:S02]  /*21c30*/  FMNMX.FTZ R0, R17, R0, !PT ;  /* 0x0000000011007209 */ /* 0x000fe40007810000 */
[----:B------:R-:W-:Y:S01]  /*21c40*/  FMNMX.FTZ R4, R24, R3, !PT ;  /* 0x0000000318047209 */ /* 0x000fe20007810000 */
[CC--:B------:R-:W-:Y:S01]  /*21c50*/  FFMA.FTZ R139, -R133.reuse, R14.reuse, R139 ;  /* 0x0000000e858b7223 */ /* 0x0c0fe2000001018b */
[----:B------:R-:W-:Y:S01]  /*21c60*/  I2FP.F32.S32 R13, R13 ;  /* 0x0000000d000d7245 */ /* 0x000fe20000201400 */
[----:B------:R-:W-:Y:S01]  /*21c70*/  FFMA.FTZ R185, -R133, R14, R185 ;  /* 0x0000000e85b97223 */ /* 0x000fe200000101b9 */
[----:B------:R-:W-:Y:S02]  /*21c80*/  FMNMX.FTZ R3, R16, R0, !PT ;  /* 0x0000000010037209 */ /* 0x000fe40007810000 */
[----:B------:R-:W-:Y:S01]  /*21c90*/  FMNMX.FTZ R0, R25, R4, !PT ;  /* 0x0000000419007209 */ /* 0x000fe20007810000 */
[CC--:B--2---:R-:W-:Y:S01]  /*21ca0*/  FFMA.FTZ R172, -R133.reuse, R13.reuse, R196 ;  /* 0x0000000d85ac7223 */ /* 0x0c4fe200000101c4 */
[----:B------:R-:W-:Y:S01]  /*21cb0*/  I2FP.F32.S32 R12, R12 ;  /* 0x0000000c000c7245 */ /* 0x000fe20000201400 */
[----:B------:R-:W-:Y:S01]  /*21cc0*/  FFMA.FTZ R186, -R133, R13, R186 ;  /* 0x0000000d85ba7223 */ /* 0x000fe200000101ba */
[----:B------:R-:W-:Y:S02]  /*21cd0*/  FMNMX.FTZ R4, R139, R3, !PT ;  /* 0x000000038b047209 */ /* 0x000fe40007810000 */
[----:B------:R-:W-:Y:S01]  /*21ce0*/  FMNMX.FTZ R3, R23, R0, !PT ;  /* 0x0000000017037209 */ /* 0x000fe20007810000 */
[CC--:B------:R-:W-:Y:S01]  /*21cf0*/  FFMA.FTZ R173, -R133.reuse, R12.reuse, R192 ;  /* 0x0000000c85ad7223 */ /* 0x0c0fe200000101c0 */
[----:B------:R-:W-:Y:S01]  /*21d00*/  I2FP.F32.S32 R11, R11 ;  /* 0x0000000b000b7245 */ /* 0x000fe20000201400 */
[----:B------:R-:W-:Y:S01]  /*21d10*/  FFMA.FTZ R182, -R133, R12, R182 ;  /* 0x0000000c85b67223 */ /* 0x000fe200000101b6 */
[----:B------:R-:W-:Y:S01]  /*21d20*/  FMNMX.FTZ R0, R172, R4, !PT ;  /* 0x00000004ac007209 */ /* 0x000fe20007810000 */
[----:B------:R-:W-:Y:S01]  /*21d30*/  LDSM.16.MT88.4 R12, [R213+0x10000] ;  /* 0x01000000d50c783b */ /* 0x000fe20000004200 */
        /* <DEDUP_REMOVED lines=36> */
[----:B------:R-:W-:Y:S01]  /*21f80*/  FFMA.FTZ R204, -R133, R19, R32 ;  /* 0x0000001385cc7223 */ /* 0x000fe20000010120 */
[----:B------:R-:W-:Y:S02]  /*21f90*/  I2FP.F32.S32 R18, R18 ;  /* 0x0000001200127245 */ /* 0x000fe40000201400 */
[----:B------:R-:W-:Y:S02]  /*21fa0*/  FMNMX.FTZ R135, R179, R135, !PT ;  /* 0x00000087b3877209 */ /* 0x000fe40007810000 */
[----:B------:R-:W-:Y:S01]  /*21fb0*/  FMNMX.FTZ R3, R176, R3, !PT ;  /* 0x00000003b0037209 */ /* 0x000fe20007810000 */
[----:B------:R-:W-:Y:S01]  /*21fc0*/  FFMA.FTZ R203, -R133, R18, R33 ;  /* 0x0000001285cb7223 */ /* 0x000fe20000010121 */
[----:B------:R-:W-:Y:S02]  /*21fd0*/  FMNMX.FTZ R135, R204, R135, !PT ;  /* 0x00000087cc877209 */ /* 0x000fe40007810000 */
[----:B------:R-:W-:Y:S02]  /*21fe0*/  FMNMX.FTZ R3, R178, R3, !PT ;  /* 0x00000003b2037209 */ /* 0x000fe40007810000 */
[----:B------:R-:W-:Y:S02]  /*21ff0*/  FMNMX.FTZ R135, R203, R135, !PT ;  /* 0x00000087cb877209 */ /* 0x000fe40007810000 */
[----:B------:R-:W-:Y:S03]  /*22000*/  FMNMX.FTZ R0, R138, R3, !PT ;  /* 0x000000038a007209 */ /* 0x000fe60007810000 */
[----:B------:R-:W1:Y:S01]  /*22010*/  SHFL.BFLY PT, R4, R135, 0x2, 0x1f ;  /* 0x0c401f0087047f89 */ /* 0x000e6200000e0000 */
[----:B------:R-:W-:Y:S07]  /*22020*/  FMNMX.FTZ R0, R2, R0, !PT ;  /* 0x0000000002007209 */ /* 0x000fee0007810000 */
[----:B------:R-:W2:Y:S01]  /*22030*/  SHFL.BFLY PT, R3, R0, 0x2, 0x1f ;  /* 0x0c401f0000037f89 */ /* 0x000ea200000e0000 */
[----:B-1----:R-:W-:Y:S07]  /*22040*/  FMNMX.FTZ R135, R135, R4, !PT ;  /* 0x0000000487877209 */ /* 0x002fee0007810000 */
[----:B------:R-:W1:Y:S01]  /*22050*/  SHFL.BFLY PT, R5, R135, 0x1, 0x1f ;  /* 0x0c201f0087057f89 */ /* 0x000e6200000e0000 */
[----:B--2---:R-:W-:Y:S07]  /*22060*/  FMNMX.FTZ R0, R0, R3, !PT ;  /* 0x0000000300007209 */ /* 0x004fee0007810000 */
[----:B------:R-:W2:Y:S01]  /*22070*/  SHFL.BFLY PT, R4, R0, 0x1, 0x1f ;  /* 0x0c201f0000047f89 */ /* 0x000ea200000e0000 */
[----:B-1----:R-:W-:Y:S04]  /*22080*/  FMNMX.FTZ R135, R135, R5, !PT ;  /* 0x0000000587877209 */ /* 0x002fe80007810000 */
[C---:B------:R-:W-:Y:S01]  /*22090*/  FSETP.NEU.FTZ.AND P0, PT, R135.reuse, -INF , PT ;  /* 0xff8000008700780b */ /* 0x040fe20003f1d000 */
[----:B------:R-:W-:Y:S01]  /*220a0*/  FADD.FTZ R3, -R135, R136 ;  /* 0x0000008887037221 */ /* 0x000fe20000010100 */
[----:B--2---:R-:W-:Y:S01]  /*220b0*/  FMNMX.FTZ R134, R0, R4, !PT ;  /* 0x0000000400867209 */ /* 0x004fe20007810000 */
[C---:B----4-:R-:W-:Y:S02]  /*220c0*/  FMUL.FTZ R136, R132.reuse, R135 ;  /* 0x0000008784887220 */ /* 0x050fe40000410000 */
[----:B------:R-:W-:Y:S02]  /*220d0*/  FMUL.FTZ R3, R132, R3 ;  /* 0x0000000384037220 */ /* 0x000fe40000410000 */
[----:B------:R-:W-:Y:S01]  /*220e0*/  FADD.FTZ R0, -R134, R137 ;  /* 0x0000008986007221 */ /* 0x000fe20000010100 */
[----:B------:R-:W-:Y:S01]  /*220f0*/  FSEL R136, R136, RZ, P0 ;  /* 0x000000ff88887208 */ /* 0x000fe20000000000 */
[----:B------:R-:W-:Y:S01]  /*22100*/  FMUL.FTZ R137, R132, R134 ;  /* 0x0000008684897220 */ /* 0x000fe20000410000 */
        /* <DEDUP_REMOVED lines=8> */
[-CC-:B------:R-:W-:Y:S01]  /*22190*/  FFMA.FTZ R139, R139, R132.reuse, -R136.reuse ;  /* 0x000000848b8b7223 */ /* 0x180fe20000010888 */
[-CC-:B------:R-:W-:Y:S03]  /*221a0*/  FFMA.FTZ R20, R20, R132.reuse, -R137.reuse ;  /* 0x0000008414147223 */ /* 0x180fe60000010889 */
[----:B------:R-:W-:Y:S01]  /*221b0*/  MUFU.EX2 R209, R21 ;  /* 0x0000001500d17308 */ /* 0x000fe20000000800 */
[-CC-:B------:R-:W-:Y:S01]  /*221c0*/  FFMA.FTZ R4, R23, R132.reuse, -R137.reuse ;  /* 0x0000008417047223 */ /* 0x180fe20000010889 */
[-CC-:B------:R-:W-:Y:S01]  /*221d0*/  FFMA.FTZ R25, R25, R132.reuse, -R137.reuse ;  /* 0x0000008419197223 */ /* 0x180fe20000010889 */
[-CC-:B------:R-:W-:Y:S01]  /*221e0*/  FFMA.FTZ R24, R24, R132.reuse, -R137.reuse ;  /* 0x0000008418187223 */ /* 0x180fe20000010889 */
[--C-:B------:R-:W-:Y:S01]  /*221f0*/  FFMA.FTZ R138, R138, R132, -R137.reuse ;  /* 0x000000848a8a7223 */ /* 0x100fe20000010889 */
[----:B------:R-:W-:Y:S05]  /*22200*/  ISETP.GT.AND P0, PT, R240, RZ, PT ;  /* 0x000000fff000720c */ /* 0x000fea0003f04270 */
[----:B------:R-:W-:Y:S01]  /*22210*/  MUFU.EX2 R241, R22 ;  /* 0x0000001600f17308 */ /* 0x000fe20000000800 */
[C---:B-1----:R-:W-:Y:S01]  /*22220*/  FMUL.FTZ R5, R3.reuse, R145 ;  /* 0x0000009103057220 */ /* 0x042fe20000410000 */
[C---:B------:R-:W-:Y:S01]  /*22230*/  FMUL.FTZ R8, R3.reuse, R140 ;  /* 0x0000008c03087220 */ /* 0x040fe20000410000 */
[C---:B------:R-:W-:Y:S01]  /*22240*/  FMUL.FTZ R9, R3.reuse, R141 ;  /* 0x0000008d03097220 */ /* 0x040fe20000410000 */
[C---:B------:R-:W-:Y:S01]  /*22250*/  FMUL.FTZ R32, R3.reuse, R164 ;  /* 0x000000a403207220 */ /* 0x040fe20000410000 */
[C---:B------:R-:W-:Y:S01]  /*22260*/  FMUL.FTZ R33, R3.reuse, R165 ;  /* 0x000000a503217220 */ /* 0x040fe20000410000 */
        /* <DEDUP_REMOVED lines=9> */
[C---:B------:R-:W-:Y:S03]  /*22300*/  FMUL.FTZ R52, R3.reuse, R52 ;  /* 0x0000003403347220 */ /* 0x040fe60000410000 */
[----:B------:R-:W2:Y:S01]  /*22310*/  MUFU.EX2 R0, R0 ;  /* 0x0000000000007308 */ /* 0x000ea20000000800 */
[C---:B------:R-:W-:Y:S01]  /*22320*/  FMUL.FTZ R53, R3.reuse, R53 ;  /* 0x0000003503357220 */ /* 0x040fe20000410000 */
[C---:B------:R-:W-:Y:S01]  /*22330*/  FMUL.FTZ R56, R3.reuse, R56 ;  /* 0x0000003803387220 */ /* 0x040fe20000410000 */
[C---:B------:R-:W-:Y:S01]  /*22340*/  FMUL.FTZ R57, R3.reuse, R57 ;  /* 0x0000003903397220 */ /* 0x040fe20000410000 */
[C---:B------:R-:W-:Y:S01]  /*22350*/  FMUL.FTZ R60, R3.reuse, R60 ;  /* 0x0000003c033c7220 */ /* 0x040fe20000410000 */
[C---:B------:R-:W-:Y:S01]  /*22360*/  FMUL.FTZ R61, R3.reuse, R61 ;  /* 0x0000003d033d7220 */ /* 0x040fe20000410000 */
[C---:B------:R-:W-:Y:S01]  /*22370*/  FMUL.FTZ R64, R3.reuse, R64 ;  /* 0x0000004003407220 */ /* 0x040fe20000410000 */
[C---:B------:R-:W-:Y:S03]  /*22380*/  FMUL.FTZ R65, R3.reuse, R65 ;  /* 0x0000004103417220 */ /* 0x040fe60000410000 */
[----:B------:R3:W-:Y:S01]  /*22390*/  MUFU.EX2 R206, R4 ;  /* 0x0000000400ce7308 */ /* 0x0007e20000000800 */
[----:B-1----:R-:W1:Y:S01]  /*223a0*/  LDSM.16.MT88.4 R20, [R214+0x10000] ;  /* 0x01000000d614783b */ /* 0x002e620000004200 */
[C---:B------:R-:W-:Y:S01]  /*223b0*/  FMUL.FTZ R68, R3.reuse, R68 ;  /* 0x0000004403447220 */ /* 0x040fe20000410000 */
[C---:B------:R-:W-:Y:S01]  /*223c0*/  FMUL.FTZ R69, R3.reuse, R69 ;  /* 0x0000004503457220 */ /* 0x040fe20000410000 */
[C---:B------:R-:W-:Y:S01]  /*223d0*/  FMUL.FTZ R72, R3.reuse, R72 ;  /* 0x0000004803487220 */ /* 0x040fe20000410000 */
[C---:B------:R-:W-:Y:S01]  /*223e0*/  FMUL.FTZ R73, R3.reuse, R73 ;  /* 0x0000004903497220 */ /* 0x040fe20000410000 */
[C---:B------:R-:W-:Y:S01]  /*223f0*/  FMUL.FTZ R76, R3.reuse, R76 ;  /* 0x0000004c034c7220 */ /* 0x040fe20000410000 */
[C---:B------:R-:W-:Y:S03]  /*22400*/  FMUL.FTZ R77, R3.reuse, R77 ;  /* 0x0000004d034d7220 */ /* 0x040fe60000410000 */
[----:B------:R4:W-:Y:S01]  /*22410*/  MUFU.EX2 R211, R17 ;  /* 0x0000001100d37308 */ /* 0x0009e20000000800 */
[C---:B--2---:R-:W-:Y:S01]  /*22420*/  FMUL.FTZ R6, R0.reuse, R146 ;  /* 0x0000009200067220 */ /* 0x044fe20000410000 */
[C---:B------:R-:W-:Y:S01]  /*22430*/  FMUL.FTZ R7, R0.reuse, R147 ;  /* 0x0000009300077220 */ /* 0x040fe20000410000 */
[C---:B------:R-:W-:Y:S01]  /*22440*/  FMUL.FTZ R10, R0.reuse, R142 ;  /* 0x0000008e000a7220 */ /* 0x040fe20000410000 */
[C---:B------:R-:W-:Y:S01]  /*22450*/  FMUL.FTZ R11, R0.reuse, R143 ;  /* 0x0000008f000b7220 */ /* 0x040fe20000410000 */
[C---:B------:R-:W-:Y:S01]  /*22460*/  FMUL.FTZ R18, R0.reuse, R150 ;  /* 0x0000009600127220 */ /* 0x040fe20000410000 */
[C---:B------:R-:W-:Y:S01]  /*22470*/  FMUL.FTZ R19, R0.reuse, R151 ;  /* 0x0000009700137220 */ /* 0x040fe20000410000 */
[----:B------:R-:W2:Y:S03]  /*22480*/  LDSM.16.MT88.4 R140, [R215+0x10000] ;  /* 0x01000000d78c783b */ /* 0x000ea60000004200 */
[----:B------:R-:W5:Y:S01]  /*22490*/  MUFU.EX2 R210, R16 ;  /* 0x0000001000d27308 */ /* 0x000f620000000800 */
[----:B---3--:R-:W-:Y:S01]  /*224a0*/  FMUL.FTZ R4, R3, R144 ;  /* 0x0000009003047220 */ /* 0x008fe20000410000 */
[----:B------:R-:W-:Y:S01]  /*224b0*/  F2FP.BF16.F32.PACK_AB R144, R241, R209 ;  /* 0x000000d1f190723e */ /* 0x000fe200000010ff */
[C---:B------:R-:W-:Y:S01]  /*224c0*/  FMUL.FTZ R26, R0.reuse, R158 ;  /* 0x0000009e001a7220 */ /* 0x040fe20000410000 */
[C---:B------:R-:W-:Y:S01]  /*224d0*/  FMUL.FTZ R27, R0.reuse, R159 ;  /* 0x0000009f001b7220 */ /* 0x040fe20000410000 */
[C---:B------:R-:W-:Y:S01]  /*224e0*/  FMUL.FTZ R34, R0.reuse, R166 ;  /* 0x000000a600227220 */ /* 0x040fe20000410000 */
[C---:B------:R-:W-:Y:S01]  /*224f0*/  FMUL.FTZ R35, R0.reuse, R167 ;  /* 0x000000a700237220 */ /* 0x040fe20000410000 */
[C---:B------:R-:W-:Y:S03]  /*22500*/  FMUL.FTZ R38, R0.reuse, R38 ;  /* 0x0000002600267220 */ /* 0x040fe60000410000 */
[----:B------:R-:W3:Y:S01]  /*22510*/  MUFU.EX2 R208, R24 ;  /* 0x0000001800d07308 */ /* 0x000ee20000000800 */
[C---:B----4-:R-:W-:Y:S01]  /*22520*/  FMUL.FTZ R17, R3.reuse, R149 ;  /* 0x0000009503117220 */ /* 0x050fe20000410000 */
[C---:B------:R-:W-:Y:S01]  /*22530*/  FMUL.FTZ R39, R0.reuse, R39 ;  /* 0x0000002700277220 */ /* 0x040fe20000410000 */
[C---:B------:R-:W-:Y:S01]  /*22540*/  FMUL.FTZ R42, R0.reuse, R42 ;  /* 0x0000002a002a7220 */ /* 0x040fe20000410000 */
[C---:B------:R-:W-:Y:S01]  /*22550*/  FMUL.FTZ R43, R0.reuse, R43 ;  /* 0x0000002b002b7220 */ /* 0x040fe20000410000 */
[C---:B------:R-:W-:Y:S01]  /*22560*/  FMUL.FTZ R46, R0.reuse, R46 ;  /* 0x0000002e002e7220 */ /* 0x040fe20000410000 */
[----:B------:R-:W-:Y:S01]  /*22570*/  FMUL.FTZ R47, R0, R47 ;  /* 0x0000002f002f7220 */ /* 0x000fe20000410000 */
[----:B------:R-:W-:Y:S03]  /*22580*/  LDSM.16.MT88.4 R164, [R216+0x12800] ;  /* 0x01280000d8a4783b */ /* 0x000fe60000004200 */
[----:B------:R-:W4:Y:S01]  /*22590*/  MUFU.EX2 R207, R25 ;  /* 0x0000001900cf7308 */ /* 0x000f220000000800 */
[----:B-----5:R-:W-:Y:S01]  /*225a0*/  F2FP.BF16.F32.PACK_AB R146, R210, R211 ;  /* 0x000000d3d292723e */ /* 0x020fe200000010ff */
[C---:B------:R-:W-:Y:S01]  /*225b0*/  FMUL.FTZ R16, R3.reuse, R148 ;  /* 0x0000009403107220 */ /* 0x040fe20000410000 */
[C---:B------:R-:W-:Y:S01]  /*225c0*/  FMUL.FTZ R50, R0.reuse, R50 ;  /* 0x0000003200327220 */ /* 0x040fe20000410000 */
[C---:B------:R-:W-:Y:S01]  /*225d0*/  FMUL.FTZ R51, R0.reuse, R51 ;  /* 0x0000003300337220 */ /* 0x040fe20000410000 */
[C---:B------:R-:W-:Y:S01]  /*225e0*/  FMUL.FTZ R54, R0.reuse, R54 ;  /* 0x0000003600367220 */ /* 0x040fe20000410000 */
[C---:B------:R-:W-:Y:S01]  /*225f0*/  FMUL.FTZ R55, R0.reuse, R55 ;  /* 0x0000003700377220 */ /* 0x040fe20000410000 */
[----:B------:R-:W5:Y:S01]  /*22600*/  LDSM.16.MT88.4 R148, [R213+0x12000] ;  /* 0x01200000d594783b */ /* 0x000f620000004200 */
[----:B------:R-:W-:Y:S01]  /*22610*/  FMUL.FTZ R58, R0, R58 ;  /* 0x0000003a003a7220 */ /* 0x000fe20000410000 */
[----:B---3--:R-:W-:Y:S01]  /*22620*/  F2FP.BF16.F32.PACK_AB R145, R208, R205 ;  /* 0x000000cdd091723e */ /* 0x008fe200000010ff */
[----:B------:R-:W-:Y:S01]  /*22630*/  FMUL.FTZ R24, R3, R156 ;  /* 0x0000009c03187220 */ /* 0x000fe20000410000 */
[--C-:B------:R-:W-:Y:S01]  /*22640*/  FFMA.FTZ R156, R173, R132, -R136.reuse ;  /* 0x00000084ad9c7223 */ /* 0x100fe20000010888 */
[C---:B------:R-:W-:Y:S01]  /*22650*/  FMUL.FTZ R59, R0.reuse, R59 ;  /* 0x0000003b003b7220 */ /* 0x040fe20000410000 */
[C---:B------:R-:W-:Y:S01]  /*22660*/  FMUL.FTZ R62, R0.reuse, R62 ;  /* 0x0000003e003e7220 */ /* 0x040fe20000410000 */
[C---:B------:R-:W-:Y:S01]  /*22670*/  FMUL.FTZ R63, R0.reuse, R63 ;  /* 0x0000003f003f7220 */ /* 0x040fe20000410000 */
[C---:B------:R-:W-:Y:S01]  /*22680*/  FMUL.FTZ R66, R0.reuse, R66 ;  /* 0x0000004200427220 */ /* 0x040fe20000410000 */
[----:B------:R-:W-:Y:S01]  /*22690*/  FMUL.FTZ R67, R0, R67 ;  /* 0x0000004300437220 */ /* 0x000fe20000410000 */
[----:B----4-:R-:W-:Y:S01]  /*226a0*/  F2FP.BF16.F32.PACK_AB R147, R206, R207 ;  /* 0x000000cfce93723e */ /* 0x010fe200000010ff */
[C---:B------:R-:W-:Y:S01]  /*226b0*/  FMUL.FTZ R25, R3.reuse, R157 ;  /* 0x0000009d03197220 */ /* 0x040fe20000410000 */
[C---:B------:R-:W-:Y:S01]  /*226c0*/  FMUL.FTZ R70, R0.reuse, R70 ;  /* 0x0000004600467220 */ /* 0x040fe20000410000 */
[C---:B------:R-:W-:Y:S01]  /*226d0*/  FMUL.FTZ R71, R0.reuse, R71 ;  /* 0x0000004700477220 */ /* 0x040fe20000410000 */
[----:B------:R3:W-:Y:S01]  /*226e0*/  MUFU.EX2 R202, R139 ;  /* 0x0000008b00ca7308 */ /* 0x0007e20000000800 */
[C---:B------:R-:W-:Y:S01]  /*226f0*/  FMUL.FTZ R74, R0.reuse, R74 ;  /* 0x0000004a004a7220 */ /* 0x040fe20000410000 */
[C---:B------:R-:W-:Y:S01]  /*22700*/  FMUL.FTZ R75, R0.reuse, R75 ;  /* 0x0000004b004b7220 */ /* 0x040fe20000410000 */
[C---:B------:R-:W-:Y:S05]  /*22710*/  HMMA.16816.F32.BF16 R4, R144.reuse, R12, R4 ;  /* 0x0000000c9004723c */ /* 0x040fea0000041804 */
[C---:B------:R-:W-:Y:S01]  /*22720*/  FMUL.FTZ R78, R0.reuse, R78 ;  /* 0x0000004e004e7220 */ /* 0x040fe20000410000 */
[C---:B------:R-:W-:Y:S01]  /*22730*/  HMMA.16816.F32.BF16 R8, R144.reuse, R14, R8 ;  /* 0x0000000e9008723c */ /* 0x040fe20000041808 */
[----:B------:R4:W-:Y:S04]  /*22740*/  MUFU.EX2 R200, R156 ;  /* 0x0000009c00c87308 */ /* 0x0009e80000000800 */
[C---:B------:R-:W-:Y:S01]  /*22750*/  FMUL.FTZ R12, R3.reuse, R152 ;  /* 0x00000098030c7220 */ /* 0x040fe20000410000 */
[C---:B------:R-:W-:Y:S01]  /*22760*/  FMUL.FTZ R13, R3.reuse, R153 ;  /* 0x00000099030d7220 */ /* 0x040fe20000410000 */
[C---:B------:R-:W-:Y:S01]  /*22770*/  FMUL.FTZ R14, R0.reuse, R154 ;  /* 0x0000009a000e7220 */ /* 0x040fe20000410000 */
[----:B------:R-:W-:Y:S02]  /*22780*/  FMUL.FTZ R15, R0, R155 ;  /* 0x0000009b000f7220 */ /* 0x000fe40000410000 */
[----:B------:R-:W5:Y:S01]  /*22790*/  LDSM.16.MT88.4 R152, [R214+0x12000] ;  /* 0x01200000d698783b */ /* 0x000f620000004200 */
[--C-:B---3--:R-:W-:Y:S01]  /*227a0*/  FFMA.FTZ R139, R172, R132, -R136.reuse ;  /* 0x00000084ac8b7223 */ /* 0x108fe20000010888 */
[----:B------:R-:W-:Y:S01]  /*227b0*/  FMUL.FTZ R79, R0, R79 ;  /* 0x0000004f004f7220 */ /* 0x000fe20000410000 */
[C---:B------:R-:W-:Y:S01]  /*227c0*/  FMUL.FTZ R80, R3.reuse, R80 ;  /* 0x0000005003507220 */ /* 0x040fe20000410000 */
[C---:B------:R-:W-:Y:S01]  /*227d0*/  FMUL.FTZ R81, R3.reuse, R81 ;  /* 0x0000005103517220 */ /* 0x040fe20000410000 */
[C---:B-1----:R-:W-:Y:S01]  /*227e0*/  HMMA.16816.F32.BF16 R12, R144.reuse, R20, R12 ;  /* 0x00000014900c723c */ /* 0x042fe2000004180c */
[----:B------:R1:W3:Y:S02]  /*227f0*/  MUFU.EX2 R201, R139 ;  /* 0x0000008b00c97308 */ /* 0x0002e40000000800 */
[--C-:B----4-:R-:W-:Y:S01]  /*22800*/  FFMA.FTZ R156, R188, R132, -R137.reuse ;  /* 0x00000084bc9c7223 */ /* 0x110fe20000010889 */
[C---:B------:R-:W-:Y:S01]  /*22810*/  FMUL.FTZ R82, R0.reuse, R82 ;  /* 0x0000005200527220 */ /* 0x040fe20000410000 */
[C---:B------:R-:W-:Y:S01]  /*22820*/  FMUL.FTZ R83, R0.reuse, R83 ;  /* 0x0000005300537220 */ /* 0x040fe20000410000 */
[C---:B------:R-:W-:Y:S05]  /*22830*/  HMMA.16816.F32.BF16 R16, R144.reuse, R22, R16 ;  /* 0x000000169010723c */ /* 0x040fea0000041810 */
[----:B------:R4:W-:Y:S01]  /*22840*/  MUFU.EX2 R197, R156 ;  /* 0x0000009c00c57308 */ /* 0x0009e20000000800 */
[C---:B------:R-:W-:Y:S01]  /*22850*/  FMUL.FTZ R20, R3.reuse, R160 ;  /* 0x000000a003147220 */ /* 0x040fe20000410000 */
[C---:B------:R-:W-:Y:S01]  /*22860*/  FMUL.FTZ R21, R3.reuse, R161 ;  /* 0x000000a103157220 */ /* 0x040fe20000410000 */
[C---:B------:R-:W-:Y:S03]  /*22870*/  FMUL.FTZ R22, R0.reuse, R162 ;  /* 0x000000a200167220 */ /* 0x040fe60000410000 */
[----:B------:R-:W-:Y:S02]  /*22880*/  FMUL.FTZ R23, R0, R163 ;  /* 0x000000a300177220 */ /* 0x000fe40000410000 */
[----:B------:R-:W-:Y:S01]  /*22890*/  LDSM.16.MT88.4 R160, [R214+0x12800] ;  /* 0x01280000d6a0783b */ /* 0x000fe20000004200 */
[C---:B------:R-:W-:Y:S01]  /*228a0*/  FMUL.FTZ R84, R3.reuse, R84 ;  /* 0x0000005403547220 */ /* 0x040fe20000410000 */
[--C-:B-1----:R-:W-:Y:S01]  /*228b0*/  FFMA.FTZ R139, R174, R132, -R136.reuse ;  /* 0x00000084ae8b7223 */ /* 0x102fe20000010888 */
[C---:B------:R-:W-:Y:S01]  /*228c0*/  FMUL.FTZ R85, R3.reuse, R85 ;  /* 0x0000005503557220 */ /* 0x040fe20000410000 */
[C---:B------:R-:W-:Y:S01]  /*228d0*/  FMUL.FTZ R86, R0.reuse, R86 ;  /* 0x0000005600567220 */ /* 0x040fe20000410000 */
[C---:B------:R-:W-:Y:S01]  /*228e0*/  HMMA.16816.F32.BF16 R20, R144.reuse, R28, R20 ;  /* 0x0000001c9014723c */ /* 0x040fe20000041814 */
[----:B------:R1:W3:Y:S02]  /*228f0*/  MUFU.EX2 R199, R139 ;  /* 0x0000008b00c77308 */ /* 0x0002e40000000800 */
[C---:B------:R-:W-:Y:S01]  /*22900*/  FMUL.FTZ R87, R0.reuse, R87 ;  /* 0x0000005700577220 */ /* 0x040fe20000410000 */
[C---:B------:R-:W-:Y:S01]  /*22910*/  FMUL.FTZ R88, R3.reuse, R88 ;  /* 0x0000005803587220 */ /* 0x040fe20000410000 */
[----:B----4-:R-:W-:Y:S01]  /*22920*/  LDSM.16.MT88.4 R156, [R214+0x10800] ;  /* 0x01080000d69c783b */ /* 0x010fe20000004200 */
[C---:B------:R-:W-:Y:S05]  /*22930*/  HMMA.16816.F32.BF16 R24, R144.reuse, R30, R24 ;  /* 0x0000001e9018723c */ /* 0x040fea0000041818 */
[C---:B------:R-:W-:Y:S01]  /*22940*/  FMUL.FTZ R28, R3.reuse, R168 ;  /* 0x000000a8031c7220 */ /* 0x040fe20000410000 */
[C---:B------:R-:W-:Y:S01]  /*22950*/  FMUL.FTZ R29, R3.reuse, R169 ;  /* 0x000000a9031d7220 */ /* 0x040fe20000410000 */
[C---:B------:R-:W-:Y:S01]  /*22960*/  FMUL.FTZ R30, R0.reuse, R170 ;  /* 0x000000aa001e7220 */ /* 0x040fe20000410000 */
[C---:B------:R-:W-:Y:S02]  /*22970*/  FMUL.FTZ R31, R0.reuse, R171 ;  /* 0x000000ab001f7220 */ /* 0x040fe40000410000 */
[----:B------:R-:W-:Y:S01]  /*22980*/  LDSM.16.MT88.4 R168, [R215+0x12800] ;  /* 0x01280000d7a8783b */ /* 0x000fe20000004200 */
[----:B------:R-:W-:Y:S01]  /*22990*/  FMUL.FTZ R89, R3, R89 ;  /* 0x0000005903597220 */ /* 0x000fe20000410000 */
[--C-:B-1----:R-:W-:Y:S01]  /*229a0*/  FFMA.FTZ R139, R175, R132, -R137.reuse ;  /* 0x00000084af8b7223 */ /* 0x102fe20000010889 */
[C---:B------:R-:W-:Y:S01]  /*229b0*/  FMUL.FTZ R90, R0.reuse, R90 ;  /* 0x0000005a005a7220 */ /* 0x040fe20000410000 */
[C---:B------:R-:W-:Y:S01]  /*229c0*/  FMUL.FTZ R91, R0.reuse, R91 ;  /* 0x0000005b005b7220 */ /* 0x040fe20000410000 */
[C---:B--2---:R-:W-:Y:S01]  /*229d0*/  HMMA.16816.F32.BF16 R28, R144.reuse, R140, R28 ;  /* 0x0000008c901c723c */ /* 0x044fe2000004181c */
[----:B------:R1:W2:Y:S02]  /*229e0*/  MUFU.EX2 R198, R139 ;  /* 0x0000008b00c67308 */ /* 0x0002a40000000800 */
[----:B------:R-:W-:Y:S01]  /*229f0*/  LDSM.16.MT88.4 R172, [R214+0x11000] ;  /* 0x01100000d6ac783b */ /* 0x000fe20000004200 */
[C---:B------:R-:W-:Y:S01]  /*22a00*/  FMUL.FTZ R92, R3.reuse, R92 ;  /* 0x0000005c035c7220 */ /* 0x040fe20000410000 */
[C---:B------:R-:W-:Y:S01]  /*22a10*/  FMUL.FTZ R93, R3.reuse, R93 ;  /* 0x0000005d035d7220 */ /* 0x040fe20000410000 */
[C---:B------:R-:W-:Y:S05]  /*22a20*/  HMMA.16816.F32.BF16 R32, R144.reuse, R142, R32 ;  /* 0x0000008e9020723c */ /* 0x040fea0000041820 */
[----:B------:R-:W4:Y:S01]  /*22a30*/  LDSM.16.MT88.4 R140, [R216+0x12000] ;  /* 0x01200000d88c783b */ /* 0x000f220000004200 */
[C---:B-----5:R-:W-:Y:S05]  /*22a40*/  HMMA.16816.F32.BF16 R36, R144.reuse, R148, R36 ;  /* 0x000000949024723c */ /* 0x060fea0000041824 */
[C---:B------:R-:W-:Y:S01]  /*22a50*/  FMUL.FTZ R94, R0.reuse, R94 ;  /* 0x0000005e005e7220 */ /* 0x040fe20000410000 */
[C---:B------:R-:W-:Y:S01]  /*22a60*/  HMMA.16816.F32.BF16 R40, R144.reuse, R150, R40 ;  /* 0x000000969028723c */ /* 0x040fe20000041828 */
[----:B------:R-:W5:Y:S04]  /*22a70*/  LDSM.16.MT88.4 R148, [R215+0x12000] ;  /* 0x01200000d794783b */ /* 0x000f680000004200 */
[C---:B------:R-:W-:Y:S01]  /*22a80*/  FMUL.FTZ R95, R0.reuse, R95 ;  /* 0x0000005f005f7220 */ /* 0x040fe20000410000 */
[C---:B------:R-:W-:Y:S05]  /*22a90*/  HMMA.16816.F32.BF16 R44, R144.reuse, R152, R44 ;  /* 0x00000098902c723c */ /* 0x040fea000004182c */
[C---:B------:R-:W-:Y:S01]  /*22aa0*/  FMUL.FTZ R96, R3.reuse, R96 ;  /* 0x0000006003607220 */ /* 0x040fe20000410000 */
[C---:B------:R-:W-:Y:S01]  /*22ab0*/  HMMA.16816.F32.BF16 R48, R144.reuse, R154, R48 ;  /* 0x0000009a9030723c */ /* 0x040fe20000041830 */
[----:B------:R-:W3:Y:S04]  /*22ac0*/  LDSM.16.MT88.4 R152, [R213+0x14000] ;  /* 0x01400000d598783b */ /* 0x000ee80000004200 */
[C---:B------:R-:W-:Y:S01]  /*22ad0*/  FMUL.FTZ R97, R3.reuse, R97 ;  /* 0x0000006103617220 */ /* 0x040fe20000410000 */
[C---:B------:R-:W-:Y:S01]  /*22ae0*/  FMUL.FTZ R98, R0.reuse, R98 ;  /* 0x0000006200627220 */ /* 0x040fe20000410000 */
[C---:B------:R-:W-:Y:S01]  /*22af0*/  FMUL.FTZ R99, R0.reuse, R99 ;  /* 0x0000006300637220 */ /* 0x040fe20000410000 */
[C---:B------:R-:W-:Y:S03]  /*22b00*/  FMUL.FTZ R100, R3.reuse, R100 ;  /* 0x0000006403647220 */ /* 0x040fe60000410000 */
        /* <DEDUP_REMOVED lines=10> */
[C---:B----4-:R-:W-:Y:S03]  /*22bb0*/  HMMA.16816.F32.BF16 R52, R144.reuse, R140, R52 ;  /* 0x0000008c9034723c */ /* 0x050fe60000041834 */
[C---:B------:R-:W-:Y:S01]  /*22bc0*/  FMUL.FTZ R111, R0.reuse, R111 ;  /* 0x0000006f006f7220 */ /* 0x040fe20000410000 */
[C---:B------:R-:W-:Y:S01]  /*22bd0*/  FMUL.FTZ R112, R3.reuse, R112 ;  /* 0x0000007003707220 */ /* 0x040fe20000410000 */
[C---:B------:R-:W-:Y:S01]  /*22be0*/  FMUL.FTZ R113, R3.reuse, R113 ;  /* 0x0000007103717220 */ /* 0x040fe20000410000 */
[C---:B------:R-:W-:Y:S01]  /*22bf0*/  HMMA.16816.F32.BF16 R56, R144.reuse, R142, R56 ;  /* 0x0000008e9038723c */ /* 0x040fe20000041838 */
[----:B------:R-:W4:Y:S04]  /*22c00*/  LDSM.16.MT88.4 R140, [R214+0x14000] ;  /* 0x01400000d68c783b */ /* 0x000f280000004200 */
[C---:B------:R-:W-:Y:S01]  /*22c10*/  FMUL.FTZ R114, R0.reuse, R114 ;  /* 0x0000007200727220 */ /* 0x040fe20000410000 */
[C---:B-----5:R-:W-:Y:S05]  /*22c20*/  HMMA.16816.F32.BF16 R60, R144.reuse, R148, R60 ;  /* 0x00000094903c723c */ /* 0x060fea000004183c */
[C---:B------:R-:W-:Y:S01]  /*22c30*/  FMUL.FTZ R115, R0.reuse, R115 ;  /* 0x0000007300737220 */ /* 0x040fe20000410000 */
[C---:B------:R-:W-:Y:S01]  /*22c40*/  HMMA.16816.F32.BF16 R64, R144.reuse, R150, R64 ;  /* 0x000000969040723c */ /* 0x040fe20000041840 */
[----:B------:R-:W5:Y:S04]  /*22c50*/  LDSM.16.MT88.4 R148, [R216+0x14000] ;  /* 0x01400000d894783b */ /* 0x000f680000004200 */
[C---:B------:R-:W-:Y:S01]  /*22c60*/  FMUL.FTZ R116, R3.reuse, R116 ;  /* 0x0000007403747220 */ /* 0x040fe20000410000 */
[C---:B---3--:R-:W-:Y:S05]  /*22c70*/  HMMA.16816.F32.BF16 R68, R144.reuse, R152, R68 ;  /* 0x000000989044723c */ /* 0x048fea0000041844 */
        /* <DEDUP_REMOVED lines=15> */
[----:B------:R-:W-:Y:S01]  /*22d70*/  FMUL.FTZ R129, R3, R129 ;  /* 0x0000008103817220 */ /* 0x000fe20000410000 */
[C---:B------:R-:W-:Y:S01]  /*22d80*/  FMUL.FTZ R130, R0.reuse, R130 ;  /* 0x0000008200827220 */ /* 0x040fe20000410000 */
[C---:B------:R-:W-:Y:S01]  /*22d90*/  HMMA.16816.F32.BF16 R80, R144.reuse, R142, R80 ;  /* 0x0000008e9050723c */ /* 0x040fe20000041850 */
[----:B------:R-:W4:Y:S04]  /*22da0*/  LDSM.16.MT88.4 R140, [R213+0x16000] ;  /* 0x01600000d58c783b */ /* 0x000f280000004200 */
[C---:B------:R-:W-:Y:S01]  /*22db0*/  FMUL.FTZ R131, R0.reuse, R131 ;  /* 0x0000008300837220 */ /* 0x040fe20000410000 */
[C---:B-----5:R-:W-:Y:S05]  /*22dc0*/  HMMA.16816.F32.BF16 R84, R144.reuse, R148, R84 ;  /* 0x000000949054723c */ /* 0x060fea0000041854 */
[----:B-1----:R-:W-:Y:S01]  /*22dd0*/  FFMA.FTZ R139, R185, R132, -R137 ;  /* 0x00000084b98b7223 */ /* 0x002fe20000010889 */
[C---:B------:R-:W-:Y:S01]  /*22de0*/  HMMA.16816.F32.BF16 R88, R144.reuse, R150, R88 ;  /* 0x000000969058723c */ /* 0x040fe20000041858 */
[----:B------:R-:W1:Y:S02]  /*22df0*/  LDSM.16.MT88.4 R148, [R214+0x16000] ;  /* 0x01600000d694783b */ /* 0x000e640000004200 */
[----:B------:R5:W-:Y:S02]  /*22e00*/  MUFU.EX2 R196, R139 ;  /* 0x0000008b00c47308 */ /* 0x000be40000000800 */
[----:B------:R-:W-:Y:S01]  /*22e10*/  FFMA.FTZ R3, R3, R250, R209 ;  /* 0x000000fa03037223 */ /* 0x000fe200000100d1 */
[C---:B---3--:R-:W-:Y:S05]  /*22e20*/  HMMA.16816.F32.BF16 R92, R144.reuse, R152, R92 ;  /* 0x00000098905c723c */ /* 0x048fea000004185c */
[----:B------:R-:W-:Y:S01]  /*22e30*/  FFMA.FTZ R0, R0, R251, R205 ;  /* 0x000000fb00007223 */ /* 0x000fe200000100cd */
[C---:B------:R-:W-:Y:S01]  /*22e40*/  HMMA.16816.F32.BF16 R96, R144.reuse, R154, R96 ;  /* 0x0000009a9060723c */ /* 0x040fe20000041860 */
[----:B------:R-:W3:Y:S04]  /*22e50*/  LDSM.16.MT88.4 R152, [R216+0x16000] ;  /* 0x01600000d898783b */ /* 0x000ee80000004200 */
[----:B------:R-:W-:Y:S01]  /*22e60*/  FADD.FTZ R3, R241, R3 ;  /* 0x00000003f1037221 */ /* 0x000fe20000010000 */
[-CC-:B-----5:R-:W-:Y:S04]  /*22e70*/  FFMA.FTZ R139, R186, R132.reuse, -R137.reuse ;  /* 0x00000084ba8b7223 */ /* 0x1a0fe80000010889 */
[----:B------:R5:W2:Y:S01]  /*22e80*/  MUFU.EX2 R195, R139 ;  /* 0x0000008b00c37308 */ /* 0x000aa20000000800 */
[C---:B----4-:R-:W-:Y:S06]  /*22e90*/  HMMA.16816.F32.BF16 R100, R144.reuse, R140, R100 ;  /* 0x0000008c9064723c */ /* 0x050fec0000041864 */
[C---:B------:R-:W-:Y:S01]  /*22ea0*/  HMMA.16816.F32.BF16 R104, R144.reuse, R142, R104 ;  /* 0x0000008e9068723c */ /* 0x040fe20000041868 */
[----:B------:R-:W4:Y:S05]  /*22eb0*/  LDSM.16.MT88.4 R140, [R215+0x16000] ;  /* 0x01600000d78c783b */ /* 0x000f2a0000004200 */
[C---:B-1----:R-:W-:Y:S05]  /*22ec0*/  HMMA.16816.F32.BF16 R108, R144.reuse, R148, R108 ;  /* 0x00000094906c723c */ /* 0x042fea000004186c */
[-CC-:B-----5:R-:W-:Y:S01]  /*22ed0*/  FFMA.FTZ R139, R189, R132.reuse, -R136.reuse ;  /* 0x00000084bd8b7223 */ /* 0x1a0fe20000010888 */
[C---:B------:R-:W-:Y:S01]  /*22ee0*/  HMMA.16816.F32.BF16 R112, R144.reuse, R150, R112 ;  /* 0x000000969070723c */ /* 0x040fe20000041870 */
[----:B------:R-:W1:Y:S02]  /*22ef0*/  LDSM.16.MT88.4 R148, [R213+0x10800] ;  /* 0x01080000d594783b */ /* 0x000e640000004200 */
[----:B------:R5:W-:Y:S03]  /*22f00*/  MUFU.EX2 R194, R139 ;  /* 0x0000008b00c27308 */ /* 0x000be60000000800 */
[C---:B---3--:R-:W-:Y:S06]  /*22f10*/  HMMA.16816.F32.BF16 R116, R144.reuse, R152, R116 ;  /* 0x000000989074723c */ /* 0x048fec0000041874 */
[C---:B------:R-:W-:Y:S01]  /*22f20*/  HMMA.16816.F32.BF16 R120, R144.reuse, R154, R120 ;  /* 0x0000009a9078723c */ /* 0x040fe20000041878 */
[----:B------:R-:W3:Y:S04]  /*22f30*/  LDSM.16.MT88.4 R152, [R216+0x10800] ;  /* 0x01080000d898783b */ /* 0x000ee80000004200 */
[--C-:B-----5:R-:W-:Y:S04]  /*22f40*/  FFMA.FTZ R139, R190, R132, -R136.reuse ;  /* 0x00000084be8b7223 */ /* 0x120fe80000010888 */
[----:B------:R5:W3:Y:S01]  /*22f50*/  MUFU.EX2 R193, R139 ;  /* 0x0000008b00c17308 */ /* 0x000ae20000000800 */
[C---:B----4-:R-:W-:Y:S06]  /*22f60*/  HMMA.16816.F32.BF16 R124, R144.reuse, R140, R124 ;  /* 0x0000008c907c723c */ /* 0x050fec000004187c */
[----:B------:R-:W-:Y:S01]  /*22f70*/  HMMA.16816.F32.BF16 R128, R144, R142, R128 ;  /* 0x0000008e9080723c */ /* 0x000fe20000041880 */
[----:B------:R-:W4:Y:S04]  /*22f80*/  LDSM.16.MT88.4 R144, [R215+0x10800] ;  /* 0x01080000d790783b */ /* 0x000f280000004200 */
[----:B------:R-:W-:Y:S01]  /*22f90*/  F2FP.BF16.F32.PACK_AB R140, R201, R202 ;  /* 0x000000cac98c723e */ /* 0x000fe200000010ff */
[--C-:B-----5:R-:W-:Y:S01]  /*22fa0*/  FFMA.FTZ R139, R184, R132, -R136.reuse ;  /* 0x00000084b88b7223 */ /* 0x120fe20000010888 */
[----:B------:R-:W-:Y:S03]  /*22fb0*/  F2FP.BF16.F32.PACK_AB R142, R199, R200 ;  /* 0x000000c8c78e723e */ /* 0x000fe600000010ff */
[----:B------:R5:W-:Y:S01]  /*22fc0*/  MUFU.EX2 R192, R139 ;  /* 0x0000008b00c07308 */ /* 0x000be20000000800 */
[----:B--2---:R-:W-:Y:S02]  /*22fd0*/  F2FP.BF16.F32.PACK_AB R141, R197, R198 ;  /* 0x000000c6c58d723e */ /* 0x004fe400000010ff */
[----:B------:R-:W-:Y:S07]  /*22fe0*/  F2FP.BF16.F32.PACK_AB R143, R195, R196 ;  /* 0x000000c4c38f723e */ /* 0x000fee00000010ff */
[C---:B-1----:R-:W-:Y:S06]  /*22ff0*/  HMMA.16816.F32.BF16 R4, R140.reuse, R148, R4 ;  /* 0x000000948c04723c */ /* 0x042fec0000041804 */
[C---:B------:R-:W-:Y:S01]  /*23000*/  HMMA.16816.F32.BF16 R8, R140.reuse, R150, R8 ;  /* 0x000000968c08723c */ /* 0x040fe20000041808 */
[----:B------:R-:W1:Y:S04]  /*23010*/  LDSM.16.MT88.4 R148, [R213+0x12800] ;  /* 0x01280000d594783b */ /* 0x000e680000004200 */
[-CC-:B-----5:R-:W-:Y:S01]  /*23020*/  FFMA.FTZ R139, R187, R132.reuse, -R136.reuse ;  /* 0x00000084bb8b7223 */ /* 0x1a0fe20000010888 */
[C---:B------:R-:W-:Y:S03]  /*23030*/  HMMA.16816.F32.BF16 R12, R140.reuse, R156, R12 ;  /* 0x0000009c8c0c723c */ /* 0x040fe6000004180c */
[----:B------:R2:W5:Y:S03]  /*23040*/  MUFU.EX2 R191, R139 ;  /* 0x0000008b00bf7308 */ /* 0x0005660000000800 */
[C---:B------:R-:W-:Y:S01]  /*23050*/  HMMA.16816.F32.BF16 R16, R140.reuse, R158, R16 ;  /* 0x0000009e8c10723c */ /* 0x040fe20000041810 */
[----:B------:R-:W5:Y:S05]  /*23060*/  LDSM.16.MT88.4 R156, [R213+0x14800] ;  /* 0x01480000d59c783b */ /* 0x000f6a0000004200 */
[C---:B---3--:R-:W-:Y:S06]  /*23070*/  HMMA.16816.F32.BF16 R20, R140.reuse, R152, R20 ;  /* 0x000000988c14723c */ /* 0x048fec0000041814 */
[C---:B------:R-:W-:Y:S01]  /*23080*/  HMMA.16816.F32.BF16 R24, R140.reuse, R154, R24 ;  /* 0x0000009a8c18723c */ /* 0x040fe20000041818 */
[----:B------:R-:W3:Y:S04]  /*23090*/  LDSM.16.MT88.4 R152, [R214+0x14800] ;  /* 0x01480000d698783b */ /* 0x000ee80000004200 */
[-CC-:B--2---:R-:W-:Y:S01]  /*230a0*/  FFMA.FTZ R139, R182, R132.reuse, -R137.reuse ;  /* 0x00000084b68b7223 */ /* 0x184fe20000010889 */
[C---:B----4-:R-:W-:Y:S03]  /*230b0*/  HMMA.16816.F32.BF16 R28, R140.reuse, R144, R28 ;  /* 0x000000908c1c723c */ /* 0x050fe6000004181c */
[----:B------:R2:W-:Y:S03]  /*230c0*/  MUFU.EX2 R190, R139 ;  /* 0x0000008b00be7308 */ /* 0x0005e60000000800 */
[C---:B------:R-:W-:Y:S01]  /*230d0*/  HMMA.16816.F32.BF16 R32, R140.reuse, R146, R32 ;  /* 0x000000928c20723c */ /* 0x040fe20000041820 */
[----:B------:R-:W4:Y:S05]  /*230e0*/  LDSM.16.MT88.4 R144, [R216+0x14800] ;  /* 0x01480000d890783b */ /* 0x000f2a0000004200 */
[C---:B-1----:R-:W-:Y:S06]  /*230f0*/  HMMA.16816.F32.BF16 R36, R140.reuse, R148, R36 ;  /* 0x000000948c24723c */ /* 0x042fec0000041824 */
[C---:B------:R-:W-:Y:S01]  /*23100*/  HMMA.16816.F32.BF16 R40, R140.reuse, R150, R40 ;  /* 0x000000968c28723c */ /* 0x040fe20000041828 */
[----:B------:R-:W1:Y:S04]  /*23110*/  LDSM.16.MT88.4 R148, [R215+0x14800] ;  /* 0x01480000d794783b */ /* 0x000e680000004200 */
[-CC-:B--2---:R-:W-:Y:S01]  /*23120*/  FFMA.FTZ R139, R183, R132.reuse, -R137.reuse ;  /* 0x00000084b78b7223 */ /* 0x184fe20000010889 */
[C---:B------:R-:W-:Y:S03]  /*23130*/  HMMA.16816.F32.BF16 R44, R140.reuse, R160, R44 ;  /* 0x000000a08c2c723c */ /* 0x040fe6000004182c */
[----:B------:R2:W1:Y:S03]  /*23140*/  MUFU.EX2 R189, R139 ;  /* 0x0000008b00bd7308 */ /* 0x0004660000000800 */
[C---:B------:R-:W-:Y:S01]  /*23150*/  HMMA.16816.F32.BF16 R48, R140.reuse, R162, R48 ;  /* 0x000000a28c30723c */ /* 0x040fe20000041830 */
[----:B------:R-:W-:Y:S05]  /*23160*/  LDSM.16.MT88.4 R160, [R216+0x16800] ;  /* 0x01680000d8a0783b */ /* 0x000fea0000004200 */
[C---:B------:R-:W-:Y:S06]  /*23170*/  HMMA.16816.F32.BF16 R52, R140.reuse, R164, R52 ;  /* 0x000000a48c34723c */ /* 0x040fec0000041834 */
[C---:B------:R-:W-:Y:S01]  /*23180*/  HMMA.16816.F32.BF16 R56, R140.reuse, R166, R56 ;  /* 0x000000a68c38723c */ /* 0x040fe20000041838 */
[----:B------:R-:W-:Y:S04]  /*23190*/  LDSM.16.MT88.4 R164, [R215+0x16800] ;  /* 0x01680000d7a4783b */ /* 0x000fe80000004200 */
[-CC-:B--2---:R-:W-:Y:S01]  /*231a0*/  FFMA.FTZ R139, R180, R132.reuse, -R137.reuse ;  /* 0x00000084b48b7223 */ /* 0x184fe20000010889 */
[C---:B------:R-:W-:Y:S01]  /*231b0*/  HMMA.16816.F32.BF16 R60, R140.reuse, R168, R60 ;  /* 0x000000a88c3c723c */ /* 0x040fe2000004183c */
[----:B------:R-:W-:Y:S05]  /*231c0*/  MUFU.EX2 R180, R138 ;  /* 0x0000008a00b47308 */ /* 0x000fea0000000800 */
[C---:B------:R-:W-:Y:S01]  /*231d0*/  HMMA.16816.F32.BF16 R64, R140.reuse, R170, R64 ;  /* 0x000000aa8c40723c */ /* 0x040fe20000041840 */
[----:B------:R-:W-:Y:S04]  /*231e0*/  LDSM.16.MT88.4 R168, [R213+0x11000] ;  /* 0x01100000d5a8783b */ /* 0x000fe80000004200 */
[----:B------:R2:W-:Y:S01]  /*231f0*/  MUFU.EX2 R188, R139 ;  /* 0x0000008b00bc7308 */ /* 0x0005e20000000800 */
[C---:B-----5:R-:W-:Y:S06]  /*23200*/  HMMA.16816.F32.BF16 R68, R140.reuse, R156, R68 ;  /* 0x0000009c8c44723c */ /* 0x060fec0000041844 */
[C---:B------:R-:W-:Y:S01]  /*23210*/  HMMA.16816.F32.BF16 R72, R140.reuse, R158, R72 ;  /* 0x0000009e8c48723c */ /* 0x040fe20000041848 */
[----:B------:R-:W5:Y:S05]  /*23220*/  LDSM.16.MT88.4 R156, [R213+0x16800] ;  /* 0x01680000d59c783b */ /* 0x000f6a0000004200 */
[C---:B---3--:R-:W-:Y:S05]  /*23230*/  HMMA.16816.F32.BF16 R76, R140.reuse, R152, R76 ;  /* 0x000000988c4c723c */ /* 0x048fea000004184c */
[--C-:B--2---:R-:W-:Y:S01]  /*23240*/  FFMA.FTZ R139, R181, R132, -R137.reuse ;  /* 0x00000084b58b7223 */ /* 0x104fe20000010889 */
[C---:B------:R-:W-:Y:S01]  /*23250*/  HMMA.16816.F32.BF16 R80, R140.reuse, R154, R80 ;  /* 0x0000009a8c50723c */ /* 0x040fe20000041850 */
[----:B------:R-:W2:Y:S02]  /*23260*/  LDSM.16.MT88.4 R152, [R214+0x16800] ;  /* 0x01680000d698783b */ /* 0x000ea40000004200 */
[----:B------:R3:W5:Y:S03]  /*23270*/  MUFU.EX2 R187, R139 ;  /* 0x0000008b00bb7308 */ /* 0x0007660000000800 */
[C---:B----4-:R-:W-:Y:S06]  /*23280*/  HMMA.16816.F32.BF16 R84, R140.reuse, R144, R84 ;  /* 0x000000908c54723c */ /* 0x050fec0000041854 */
[C---:B------:R-:W-:Y:S05]  /*23290*/  HMMA.16816.F32.BF16 R88, R140.reuse, R146, R88 ;  /* 0x000000928c58723c */ /* 0x040fea0000041858 */
[----:B------:R-:W-:Y:S01]  /*232a0*/  F2FP.BF16.F32.PACK_AB R144, R193, R194 ;  /* 0x000000c2c190723e */ /* 0x000fe200000010ff */
[C---:B-1----:R-:W-:Y:S05]  /*232b0*/  HMMA.16816.F32.BF16 R92, R140.reuse, R148, R92 ;  /* 0x000000948c5c723c */ /* 0x042fea000004185c */
[--C-:B---3--:R-:W-:Y:S01]  /*232c0*/  FFMA.FTZ R139, R177, R132, -R136.reuse ;  /* 0x00000084b18b7223 */ /* 0x108fe20000010888 */
[C---:B------:R-:W-:Y:S01]  /*232d0*/  HMMA.16816.F32.BF16 R96, R140.reuse, R150, R96 ;  /* 0x000000968c60723c */ /* 0x040fe20000041860 */
[----:B------:R-:W1:Y:S02]  /*232e0*/  LDSM.16.MT88.4 R148, [R216+0x11000] ;  /* 0x01100000d894783b */ /* 0x000e640000004200 */
[----:B------:R3:W-:Y:S02]  /*232f0*/  MUFU.EX2 R186, R139 ;  /* 0x0000008b00ba7308 */ /* 0x0007e40000000800 */
[----:B------:R-:W-:Y:S01]  /*23300*/  F2FP.BF16.F32.PACK_AB R146, R191, R192 ;  /* 0x000000c0bf92723e */ /* 0x000fe200000010ff */
[C---:B-----5:R-:W-:Y:S05]  /*23310*/  HMMA.16816.F32.BF16 R100, R140.reuse, R156, R100 ;  /* 0x0000009c8c64723c */ /* 0x060fea0000041864 */
[----:B------:R-:W-:Y:S01]  /*23320*/  F2FP.BF16.F32.PACK_AB R145, R189, R190 ;  /* 0x000000bebd91723e */ /* 0x000fe200000010ff */
[C---:B------:R-:W-:Y:S01]  /*23330*/  HMMA.16816.F32.BF16 R104, R140.reuse, R158, R104 ;  /* 0x0000009e8c68723c */ /* 0x040fe20000041868 */
[----:B------:R-:W4:Y:S04]  /*23340*/  LDSM.16.MT88.4 R156, [R215+0x11000] ;  /* 0x01100000d79c783b */ /* 0x000f280000004200 */
[----:B------:R-:W-:Y:S01]  /*23350*/  F2FP.BF16.F32.PACK_AB R147, R187, R188 ;  /* 0x000000bcbb93723e */ /* 0x000fe200000010ff */
[C---:B--2---:R-:W-:Y:S05]  /*23360*/  HMMA.16816.F32.BF16 R108, R140.reuse, R152, R108 ;  /* 0x000000988c6c723c */ /* 0x044fea000004186c */
[-CC-:B---3--:R-:W-:Y:S01]  /*23370*/  FFMA.FTZ R139, R179, R132.reuse, -R136.reuse ;  /* 0x00000084b38b7223 */ /* 0x188fe20000010888 */
[C---:B------:R-:W-:Y:S01]  /*23380*/  HMMA.16816.F32.BF16 R112, R140.reuse, R154, R112 ;  /* 0x0000009a8c70723c */ /* 0x040fe20000041870 */
[----:B------:R-:W2:Y:S02]  /*23390*/  LDSM.16.MT88.4 R152, [R213+0x13000] ;  /* 0x01300000d598783b */ /* 0x000ea40000004200 */
[----:B------:R3:W-:Y:S03]  /*233a0*/  MUFU.EX2 R185, R139 ;  /* 0x0000008b00b97308 */ /* 0x0007e60000000800 */
[C---:B------:R-:W-:Y:S06]  /*233b0*/  HMMA.16816.F32.BF16 R116, R140.reuse, R160, R116 ;  /* 0x000000a08c74723c */ /* 0x040fec0000041874 */
[C---:B------:R-:W-:Y:S01]  /*233c0*/  HMMA.16816.F32.BF16 R120, R140.reuse, R162, R120 ;  /* 0x000000a28c78723c */ /* 0x040fe20000041878 */
[----:B------:R-:W-:Y:S05]  /*233d0*/  LDSM.16.MT88.4 R160, [R216+0x13000] ;  /* 0x01300000d8a0783b */ /* 0x000fea0000004200 */
[C---:B------:R-:W-:Y:S05]  /*233e0*/  HMMA.16816.F32.BF16 R124, R140.reuse, R164, R124 ;  /* 0x000000a48c7c723c */ /* 0x040fea000004187c */
[-CC-:B---3--:R-:W-:Y:S01]  /*233f0*/  FFMA.FTZ R139, R204, R132.reuse, -R136.reuse ;  /* 0x00000084cc8b7223 */ /* 0x188fe20000010888 */
[----:B------:R-:W-:Y:S01]  /*23400*/  HMMA.16816.F32.BF16 R128, R140, R166, R128 ;  /* 0x000000a68c80723c */ /* 0x000fe20000041880 */
[----:B------:R-:W3:Y:S02]  /*23410*/  LDSM.16.MT88.4 R140, [R214+0x13000] ;  /* 0x01300000d68c783b */ /* 0x000ee40000004200 */
[----:B------:R-:W-:Y:S02]  /*23420*/  MUFU.EX2 R184, R139 ;  /* 0x0000008b00b87308 */ /* 0x000fe40000000800 */
[-C--:B------:R-:W-:Y:S01]  /*23430*/  FFMA.FTZ R136, R203, R132.reuse, -R136 ;  /* 0x00000084cb887223 */ /* 0x080fe20000010888 */
[C---:B------:R-:W-:Y:S03]  /*23440*/  HMMA.16816.F32.BF16 R4, R144.reuse, R168, R4 ;  /* 0x000000a89004723c */ /* 0x040fe60000041804 */
[----:B------:R-:W-:Y:S04]  /*23450*/  LDSM.16.MT88.4 R164, [R213+0x15000] ;  /* 0x01500000d5a4783b */ /* 0x000fe80000004200 */
[----:B------:R5:W4:Y:S01]  /*23460*/  MUFU.EX2 R183, R136 ;  /* 0x0000008800b77308 */ /* 0x000b220000000800 */
[C---:B------:R-:W-:Y:S03]  /*23470*/  HMMA.16816.F32.BF16 R8, R144.reuse, R170, R8 ;  /* 0x000000aa9008723c */ /* 0x040fe60000041808 */
[----:B------:R-:W-:Y:S03]  /*23480*/  LDSM.16.MT88.4 R168, [R214+0x15000] ;  /* 0x01500000d6a8783b */ /* 0x000fe60000004200 */
[C---:B------:R-:W-:Y:S06]  /*23490*/  HMMA.16816.F32.BF16 R12, R144.reuse, R172, R12 ;  /* 0x000000ac900c723c */ /* 0x040fec000004180c */
[C---:B------:R-:W-:Y:S01]  /*234a0*/  HMMA.16816.F32.BF16 R16, R144.reuse, R174, R16 ;  /* 0x000000ae9010723c */ /* 0x040fe20000041810 */
[----:B------:R-:W-:Y:S04]  /*234b0*/  LDSM.16.MT88.4 R172, [R215+0x11800] ;  /* 0x01180000d7ac783b */ /* 0x000fe80000004200 */
[--C-:B-----5:R-:W-:Y:S01]  /*234c0*/  FFMA.FTZ R136, R176, R132, -R137.reuse ;  /* 0x00000084b0887223 */ /* 0x120fe20000010889 */
[C---:B-1----:R-:W-:Y:S03]  /*234d0*/  HMMA.16816.F32.BF16 R20, R144.reuse, R148, R20 ;  /* 0x000000949014723c */ /* 0x042fe60000041814 */
[----:B------:R1:W-:Y:S02]  /*234e0*/  MUFU.EX2 R182, R136 ;  /* 0x0000008800b67308 */ /* 0x0003e40000000800 */
[----:B----4-:R-:W-:Y:S01]  /*234f0*/  F2FP.BF16.F32.PACK_AB R138, R183, R184 ;  /* 0x000000b8b78a723e */ /* 0x010fe200000010ff */
[C---:B------:R-:W-:Y:S01]  /*23500*/  HMMA.16816.F32.BF16 R24, R144.reuse, R150, R24 ;  /* 0x000000969018723c */ /* 0x040fe20000041818 */
[----:B------:R-:W4:Y:S05]  /*23510*/  LDSM.16.MT88.4 R148, [R215+0x13000] ;  /* 0x01300000d794783b */ /* 0x000f2a0000004200 */
[C---:B------:R-:W-:Y:S06]  /*23520*/  HMMA.16816.F32.BF16 R28, R144.reuse, R156, R28 ;  /* 0x0000009c901c723c */ /* 0x040fec000004181c */
[C---:B------:R-:W-:Y:S01]  /*23530*/  HMMA.16816.F32.BF16 R32, R144.reuse, R158, R32 ;  /* 0x0000009e9020723c */ /* 0x040fe20000041820 */
[----:B------:R-:W5:Y:S04]  /*23540*/  LDSM.16.MT88.4 R156, [R216+0x15000] ;  /* 0x01500000d89c783b */ /* 0x000f680000004200 */
[-CC-:B-1----:R-:W-:Y:S01]  /*23550*/  FFMA.FTZ R136, R178, R132.reuse, -R137.reuse ;  /* 0x00000084b2887223 */ /* 0x182fe20000010889 */
[C---:B--2---:R-:W-:Y:S03]  /*23560*/  HMMA.16816.F32.BF16 R36, R144.reuse, R152, R36 ;  /* 0x000000989024723c */ /* 0x044fe60000041824 */
[----:B------:R-:W-:Y:S01]  /*23570*/  LDSM.16.MT88.4 R176, [R213+0x13800] ;  /* 0x01380000d5b0783b */ /* 0x000fe20000004200 */
[----:B------:R1:W2:Y:S01]  /*23580*/  MUFU.EX2 R181, R136 ;  /* 0x0000008800b57308 */ /* 0x0002a20000000800 */
[----:B------:R-:W-:Y:S01]  /*23590*/  FFMA.FTZ R137, R2, R132, -R137 ;  /* 0x0000008402897223 */ /* 0x000fe20000010889 */
[C---:B------:R-:W-:Y:S05]  /*235a0*/  HMMA.16816.F32.BF16 R40, R144.reuse, R154, R40 ;  /* 0x0000009a9028723c */ /* 0x040fea0000041828 */
[----:B------:R-:W5:Y:S01]  /*235b0*/  LDSM.16.MT88.4 R152, [R215+0x15000] ;  /* 0x01500000d798783b */ /* 0x000f620000004200 */
[C---:B---3--:R-:W-:Y:S02]  /*235c0*/  HMMA.16816.F32.BF16 R44, R144.reuse, R140, R44 ;  /* 0x0000008c902c723c */ /* 0x048fe4000004182c */
[----:B------:R2:W3:Y:S03]  /*235d0*/  MUFU.EX2 R132, R137 ;  /* 0x0000008900847308 */ /* 0x0004e60000000800 */
[----:B------:R-:W-:Y:S01]  /*235e0*/  FADD.FTZ R2, R208, R0 ;  /* 0x00000000d0027221 */ /* 0x000fe20000010000 */
[C---:B------:R-:W-:Y:S01]  /*235f0*/  HMMA.16816.F32.BF16 R48, R144.reuse, R142, R48 ;  /* 0x0000008e9030723c */ /* 0x040fe20000041830 */
[----:B------:R-:W5:Y:S04]  /*23600*/  LDSM.16.MT88.4 R140, [R213+0x17000] ;  /* 0x01700000d58c783b */ /* 0x000f680000004200 */
[----:B-1----:R-:W-:Y:S01]  /*23610*/  F2FP.BF16.F32.PACK_AB R136, R185, R186 ;  /* 0x000000bab988723e */ /* 0x002fe200000010ff */
[C---:B------:R-:W-:Y:S05]  /*23620*/  HMMA.16816.F32.BF16 R52, R144.reuse, R160, R52 ;  /* 0x000000a09034723c */ /* 0x040fea0000041834 */
[----:B------:R-:W-:Y:S01]  /*23630*/  FADD.FTZ R0, R211, R3 ;  /* 0x00000003d3007221 */ /* 0x000fe20000010000 */
[C---:B------:R-:W-:Y:S05]  /*23640*/  HMMA.16816.F32.BF16 R56, R144.reuse, R162, R56 ;  /* 0x000000a29038723c */ /* 0x040fea0000041838 */
[----:B--2---:R-:W-:Y:S01]  /*23650*/  F2FP.BF16.F32.PACK_AB R137, R181, R182 ;  /* 0x000000b6b589723e */ /* 0x004fe200000010ff */
[C---:B----4-:R-:W-:Y:S05]  /*23660*/  HMMA.16816.F32.BF16 R60, R144.reuse, R148, R60 ;  /* 0x00000094903c723c */ /* 0x050fea000004183c */
[----:B---3--:R-:W-:Y:S01]  /*23670*/  F2FP.BF16.F32.PACK_AB R139, R132, R180 ;  /* 0x000000b4848b723e */ /* 0x008fe200000010ff */
        /* <DEDUP_REMOVED lines=12> */
[C---:B-----5:R-:W-:Y:S05]  /*23740*/  HMMA.16816.F32.BF16 R84, R144.reuse, R156, R84 ;  /* 0x0000009c9054723c */ /* 0x060fea0000041854 */
[----:B------:R-:W-:Y:S01]  /*23750*/  FADD.FTZ R0, R201, R3 ;  /* 0x00000003c9007221 */ /* 0x000fe20000010000 */
[C---:B------:R-:W-:Y:S01]  /*23760*/  HMMA.16816.F32.BF16 R88, R144.reuse, R158, R88 ;  /* 0x0000009e9058723c */ /* 0x040fe20000041858 */
[----:B------:R-:W2:Y:S04]  /*23770*/  LDSM.16.MT88.4 R156, [R216+0x17000] ;  /* 0x01700000d89c783b */ /* 0x000ea80000004200 */
        /* <DEDUP_REMOVED lines=18> */
[C---:B------:R-:W-:Y:S05]  /*238a0*/  HMMA.16816.F32.BF16 R120, R144.reuse, R158, R120 ;  /* 0x0000009e9078723c */ /* 0x040fea0000041878 */
[----:B------:R-:W-:Y:S01]  /*238b0*/  FADD.FTZ R0, R189, R2 ;  /* 0x00000002bd007221 */ /* 0x000fe20000010000 */
[C---:B---3--:R-:W-:Y:S05]  /*238c0*/  HMMA.16816.F32.BF16 R124, R144.reuse, R152, R124 ;  /* 0x00000098907c723c */ /* 0x048fea000004187c */
[----:B------:R-:W-:Y:S01]  /*238d0*/  FADD.FTZ R3, R192, R3 ;  /* 0x00000003c0037221 */ /* 0x000fe20000010000 */
[----:B------:R-:W-:Y:S05]  /*238e0*/  HMMA.16816.F32.BF16 R128, R144, R154, R128 ;  /* 0x0000009a9080723c */ /* 0x000fea0000041880 */
[----:B------:R-:W-:Y:S01]  /*238f0*/  FADD.FTZ R2, R188, R0 ;  /* 0x00000000bc027221 */ /* 0x000fe20000010000 */
[C---:B----4-:R-:W-:Y:S01]  /*23900*/  HMMA.16816.F32.BF16 R144, R136.reuse, R140, R4 ;  /* 0x0000008c8890723c */ /* 0x050fe20000041804 */
        /* <DEDUP_REMOVED lines=10> */
[----:B------:R-:W4:Y:S04]  /*239b0*/  LDSM.16.MT88.4 R16, [R213+0x15800] ;  /* 0x01580000d510783b */ /* 0x000f280000004200 */
[----:B------:R-:W-:Y:S01]  /*239c0*/  FADD.FTZ R0, R182, R2 ;  /* 0x00000002b6007221 */ /* 0x000fe20000010000 */
[C---:B------:R-:W-:Y:S03]  /*239d0*/  HMMA.16816.F32.BF16 R156, R136.reuse, R166, R24 ;  /* 0x000000a6889c723c */ /* 0x040fe60000041818 */
[----:B------:R-:W5:Y:S02]  /*239e0*/  LDSM.16.MT88.4 R20, [R214+0x15800] ;  /* 0x01580000d614783b */ /* 0x000f640000004200 */
        /* <DEDUP_REMOVED lines=9> */
[----:B------:R-:W5:Y:S02]  /*23a80*/  LDSM.16.MT88.4 R32, [R213+0x17800] ;  /* 0x01780000d520783b */ /* 0x000f640000004200 */
[----:B------:R-:W-:Y:S01]  /*23a90*/  FADD.FTZ R2, R180, R0 ;  /* 0x00000000b4027221 */ /* 0x000fe20000010000 */
[C---:B--2---:R-:W-:Y:S05]  /*23aa0*/  HMMA.16816.F32.BF16 R44, R136.reuse, R4, R44 ;  /* 0x00000004882c723c */ /* 0x044fea000004182c */
[----:B------:R-:W-:Y:S01]  /*23ab0*/  IADD3 R0, R240, -0x1, RZ ;  /* 0xfffffffff0007810 */ /* 0x000fe20007ffe0ff */
[C---:B------:R-:W-:Y:S01]  /*23ac0*/  HMMA.16816.F32.BF16 R48, R136.reuse, R6, R48 ;  /* 0x000000068830723c */ /* 0x040fe20000041830 */
[----:B------:R-:W2:Y:S04]  /*23ad0*/  LDSM.16.MT88.4 R4, [R214+0x17800] ;  /* 0x01780000d604783b */ /* 0x000ea80000004200 */
[----:B------:R-:W-:Y:S01]  /*23ae0*/  FADD.FTZ R250, R183, R3 ;  /* 0x00000003b7fa7221 */ /* 0x000fe20000010000 */
[C---:B---3--:R-:W-:Y:S05]  /*23af0*/  HMMA.16816.F32.BF16 R52, R136.reuse, R8, R52 ;  /* 0x000000088834723c */ /* 0x048fea0000041834 */
[----:B------:R-:W-:Y:S01]  /*23b00*/  FADD.FTZ R251, R132, R2 ;  /* 0x0000000284fb7221 */ /* 0x000fe20000010000 */
[C---:B------:R-:W-:Y:S01]  /*23b10*/  HMMA.16816.F32.BF16 R56, R136.reuse, R10, R56 ;  /* 0x0000000a8838723c */ /* 0x040fe20000041838 */
[----:B------:R-:W3:Y:S04]  /*23b20*/  LDSM.16.MT88.4 R8, [R216+0x17800] ;  /* 0x01780000d808783b */ /* 0x000ee80000004200 */
[----:B------:R-:W-:Y:S01]  /*23b30*/  MOV R240, R0 ;  /* 0x0000000000f07202 */ /* 0x000fe20000000f00 */
[C---:B-1----:R-:W-:Y:S06]  /*23b40*/  HMMA.16816.F32.BF16 R60, R136.reuse, R12, R60 ;  /* 0x0000000c883c723c */ /* 0x042fec000004183c */
[C---:B------:R-:W-:Y:S01]  /*23b50*/  HMMA.16816.F32.BF16 R64, R136.reuse, R14, R64 ;  /* 0x0000000e8840723c */ /* 0x040fe20000041840 */
[----:B------:R-:W1:Y:S05]  /*23b60*/  LDSM.16.MT88.4 R12, [R215+0x17800] ;  /* 0x01780000d70c783b */ /* 0x000e6a0000004200 */
[C---:B----4-:R-:W-:Y:S06]  /*23b70*/  HMMA.16816.F32.BF16 R68, R136.reuse, R16, R68 ;  /* 0x000000108844723c */ /* 0x050fec0000041844 */
[C---:B------:R-:W-:Y:S06]  /*23b80*/  HMMA.16816.F32.BF16 R72, R136.reuse, R18, R72 ;  /* 0x000000128848723c */ /* 0x040fec0000041848 */
[C---:B-----5:R-:W-:Y:S06]  /*23b90*/  HMMA.16816.F32.BF16 R76, R136.reuse, R20, R76 ;  /* 0x00000014884c723c */ /* 0x060fec000004184c */
        /* <DEDUP_REMOVED lines=9> */
[C---:B---3--:R-:W-:Y:S06]  /*23c30*/  HMMA.16816.F32.BF16 R116, R136.reuse, R8, R116 ;  /* 0x000000088874723c */ /* 0x048fec0000041874 */
[C---:B------:R-:W-:Y:S06]  /*23c40*/  HMMA.16816.F32.BF16 R120, R136.reuse, R10, R120 ;  /* 0x0000000a8878723c */ /* 0x040fec0000041878 */
[C---:B-1----:R-:W-:Y:S06]  /*23c50*/  HMMA.16816.F32.BF16 R124, R136.reuse, R12, R124 ;  /* 0x0000000c887c723c */ /* 0x042fec000004187c */
[----:B------:R-:W-:Y:S07]  /*23c60*/  HMMA.16816.F32.BF16 R128, R136, R14, R128 ;  /* 0x0000000e8880723c */ /* 0x000fee0000041880 */
[----:B------:R-:W-:Y:S04]  /*23c70*/  MOV R136, R135 ;  /* 0x0000008700887202 */ /* 0x000fe80000000f00 */
[----:B------:R-:W-:Y:S01]  /*23c80*/  MOV R137, R134 ;  /* 0x0000008600897202 */ /* 0x000fe20000000f00 */
[----:B------:R-:W-:Y:S01]  /*23c90*/  @!UPT UIADD3 URZ, URZ, URZ, URZ ;  /* 0x0000003f3f3ff290 */ /* 0x000fe2000fffe03f */
[----:B------:R-:W-:Y:S11]  /*23ca0*/  @P0 BRA `(.L_x_5187) ;  /* 0xffffffac002c0947 */ /* 0x000ff6000383ffff */
.L_x_5178:
        /* <DEDUP_REMOVED lines=14> */
.L_x_5204:
        /* <DEDUP_REMOVED lines=15> */
[C---:B---3--:R-:W-:Y:S01]  /*23e80*/  FMUL.FTZ R2, R0.reuse, R140 ;  /* 0x0000008c00027220 */ /* 0x048fe20000410000 */
        /* <DEDUP_REMOVED lines=142> */
[----:B------:R-:W-:Y:S02]  /*24770*/  F2FP.BF16.F32.PACK_AB R34, R39, R34 ;  /* 0x000000222722723e */ /* 0x000fe400000010ff */
[----:B------:R-:W-:Y:S02]  /*24780*/  LEA.HI R0, R0, R2, RZ, 0x3 ;  /* 0x0000000200007211 */ /* 0x000fe400078f18ff */
[----:B------:R-:W-:Y:S02]  /*24790*/  LEA.HI R39, R86, R85, RZ, 0x5 ;  /* 0x0000005556277211 */ /* 0x000fe400078f28ff */
        /* <DEDUP_REMOVED lines=22> */
[----:B------:R-:W-:Y:S01]  /*24900*/  F2FP.BF16.F32.PACK_AB R18, R155, R18 ;  /* 0x000000129b12723e */ /* 0x000fe200000010ff */
[----:B------:R-:W-:Y:S01]  /*24910*/  STS [R2], R138 ;  /* 0x0000008a02007388 */ /* 0x000fe20000000800 */
[----:B------:R-:W-:Y:S02]  /*24920*/  IADD3 R4, R0, R3, RZ ;  /* 0x0000000300047210 */ /* 0x000fe40007ffe0ff */
[----:B------:R-:W-:Y:S01]  /*24930*/  F2FP.BF16.F32.PACK_AB R8, R151, R8 ;  /* 0x000000089708723e */ /* 0x000fe200000010ff */
[----:B------:R4:W-:Y:S01]  /*24940*/  STS [R2+0x400], R6 ;  /* 0x0004000602007388 */ /* 0x0009e20000000800 */
[----:B------:R-:W-:Y:S02]  /*24950*/  IADD3 R3, R3, R2, RZ ;  /* 0x0000000203037210 */ /* 0x000fe40007ffe0ff */
        /* <DEDUP_REMOVED lines=12> */
[-C--:B------:R-:W-:Y:S02]  /*24a20*/  IADD3 R7, R0, R5.reuse, RZ ;  /* 0x0000000500077210 */ /* 0x080fe40007ffe0ff */
        /* <DEDUP_REMOVED lines=143> */
.L_x_5190:
        /* <DEDUP_REMOVED lines=8> */
.L_x_5191:
[----:B------:R-:W-:Y:S05]  /*253a0*/  BSYNC B0 ;  /* 0x0000000000007941 */ /* 0x000fea0003800000 */
.L_x_5189:
        /* <DEDUP_REMOVED lines=60> */
.L_x_5193:
[----:B------:R-:W-:Y:S05]  /*25770*/  BSYNC B0 ;  /* 0x0000000000007941 */ /* 0x000fea0003800000 */
.L_x_5192:
        /* <DEDUP_REMOVED lines=63> */
.L_x_5195:
[----:B------:R-:W-:Y:S05]  /*25b70*/  BSYNC B0 ;  /* 0x0000000000007941 */ /* 0x000fea0003800000 */
.L_x_5194:
        /* <DEDUP_REMOVED lines=28> */
.L_x_5197:
[----:B------:R-:W-:Y:S05]  /*25d40*/  BSYNC B0 ;  /* 0x0000000000007941 */ /* 0x000fea0003800000 */
.L_x_5196:
        /* <DEDUP_REMOVED lines=28> */
.L_x_5199:
[----:B------:R-:W-:Y:S05]  /*25f10*/  BSYNC B0 ;  /* 0x0000000000007941 */ /* 0x000fea0003800000 */
.L_x_5198:
[----:B------:R-:W-:Y:S02]  /*25f20*/  MOV R16, 0x50 ;  /* 0x0000005000107802 */ /* 0x000fe40000000f00 */
[----:B-1-34-:R-:W-:-:S03]  /*25f30*/  MOV R5, 0x0 ;  /* 0x0000000000057802 */ /* 0x01afc60000000f00 */
[----:B------:R-:W-:-:S04]  /*25f40*/  IMAD.MOV.U32 R4, RZ, RZ, R16 ;  /* 0x000000ffff047224 */ /* 0x000fc800078e0010 */
[----:B--2--5:R-:W-:Y:S05]  /*25f50*/  @P5 RET.REL.NODEC R4 `(_ZN5flash24flash_fwd_splitkv_kernelI23Flash_fwd_kernel_traitsILi256ELi64ELi64ELi4ELb0ELb0EN7cutlass10bfloat16_tE19Flash_kernel_traitsILi256ELi64ELi64ELi4ES3_EELb0ELb0ELb1ELb0ELb0ELb1ELb0ELb1EEEvNS_16Flash_fwd_paramsE) ;  /* 0xfffffda004285950 */ /* 0x024fea0003c3ffff */
        /* <DEDUP_REMOVED lines=25> */
[----:B-1----:R-:W-:Y:S05]  /*260f0*/  @P0 RET.REL.NODEC R4 `(_ZN5flash24flash_fwd_splitkv_kernelI23Flash_fwd_kernel_traitsILi256ELi64ELi64ELi4ELb0ELb0EN7cutlass10bfloat16_tE19Flash_kernel_traitsILi256ELi64ELi64ELi4ES3_EELb0ELb0ELb1ELb0ELb0ELb1ELb0ELb1EEEvNS_16Flash_fwd_paramsE) ;  /* 0xfffffd9c04c00950 */ /* 0x002fea0003c3ffff */
[----:B------:R-:W-:Y:S02]  /*26100*/  R2UR UR4, R132 ;  /* 0x00000000840472ca */ /* 0x000fe400000e0000 */
[----:B------:R-:W-:-:S13]  /*26110*/  R2UR UR5, R133 ;  /* 0x00000000850572ca */ /* 0x000fda00000e0000 */
[----:B------:R1:W-:Y:S02]  /*26120*/  ST.E.128 desc[UR4][R2.64+0x180], R68 ;  /* 0x0001804402007985 */ /* 0x0003e4000c101d04 */
[----:B-1----:R-:W-:Y:S02]  /*26130*/  IMAD.MOV.U32 R2, RZ, RZ, R16 ;  /* 0x000000ffff027224 */ /* 0x002fe400078e0010 */
[----:B------:R-:W-:-:S04]  /*26140*/  IMAD.MOV.U32 R3, RZ, RZ, 0x0 ;  /* 0x00000000ff037424 */ /* 0x000fc800078e00ff */
[----:B------:R-:W-:Y:S05]  /*26150*/  RET.REL.NODEC R2 `(_ZN5flash24flash_fwd_splitkv_kernelI23Flash_fwd_kernel_traitsILi256ELi64ELi64ELi4ELb0ELb0EN7cutlass10bfloat16_tE19Flash_kernel_traitsILi256ELi64ELi64ELi4ES3_EELb0ELb0ELb1ELb0ELb0ELb1ELb0ELb1EEEvNS_16Flash_fwd_paramsE) ;  /* 0xfffffd9c02a87950 */ /* 0x000fea0003c3ffff */
.L_x_5188:
[----:B------:R-:W-:Y:S01]  /*26160*/  IMAD.MOV.U32 R0, RZ, RZ, 0x2 ;  /* 0x00000002ff007424 */ /* 0x000fe200078e00ff */
[----:B------:R-:W-:Y:S01]  /*26170*/  MOV R2, R250 ;  /* 0x000000fa00027202 */ /* 0x000fe20000000f00 */
[----:B------:R-:W-:Y:S01]  /*26180*/  IMAD.MOV.U32 R4, RZ, RZ, -0x1 ;  /* 0xffffffffff047424 */ /* 0x000fe200078e00ff */
[----:B------:R-:W-:-:S07]  /*26190*/  MOV R3, 0x1f ;  /* 0x0000001f00037802 */ /* 0x000fce0000000f00 */
[----:B-1---5:R-:W-:Y:S05]  /*261a0*/  WARPSYNC.COLLECTIVE R4, `(.L_x_5200) ;  /* 0x0000000004087348 */ /* 0x022fea0003c00000 */
[----:B------:R2:W3:Y:S02]  /*261b0*/  SHFL.BFLY P0, R0, R2, R0, R3 ;  /* 0x0c00000002007389 */ /* 0x0004e40000000003 */
[----:B-123-5:R-:W-:Y:S01]  /*261c0*/  ENDCOLLECTIVE ;  /* 0x000000000000791b */ /* 0x02efe20003800000 */
.L_x_5200:
[----:B------:R-:W-:Y:S02]  /*261d0*/  MOV R5, R0 ;  /* 0x0000000000057202 */ /* 0x000fe40000000f00 */
[----:B------:R-:W-:-:S03]  /*261e0*/  MOV R0, 0x1 ;  /* 0x0000000100007802 */ /* 0x000fc60000000f00 */
[----:B------:R-:W-:-:S04]  /*261f0*/  FADD.FTZ R5, R5, R250 ;  /* 0x000000fa05057221 */ /* 0x000fc80000010000 */
[----:B------:R-:W-:-:S07]  /*26200*/  IMAD.MOV.U32 R2, RZ, RZ, R5 ;  /* 0x000000ffff027224 */ /* 0x000fce00078e0005 */
[----:B------:R-:W-:Y:S05]  /*26210*/  WARPSYNC.COLLECTIVE R4, `(.L_x_5201) ;  /* 0x0000000004087348 */ /* 0x000fea0003c00000 */
[----:B------:R1:W2:Y:S02]  /*26220*/  SHFL.BFLY P0, R0, R2, R0, R3 ;  /* 0x0c00000002007389 */ /* 0x0002a40000000003 */
[----:B-12---:R-:W-:Y:S01]  /*26230*/  ENDCOLLECTIVE ;  /* 0x000000000000791b */ /* 0x006fe20003800000 */
.L_x_5201:
[----:B------:R-:W-:Y:S01]  /*26240*/  IMAD.MOV.U32 R6, RZ, RZ, R0 ;  /* 0x000000ffff067224 */ /* 0x000fe200078e0000 */
[----:B------:R-:W-:Y:S02]  /*26250*/  MOV R0, 0x2 ;  /* 0x0000000200007802 */ /* 0x000fe40000000f00 */
[----:B------:R-:W-:Y:S01]  /*26260*/  MOV R2, R251 ;  /* 0x000000fb00027202 */ /* 0x000fe20000000f00 */
[----:B------:R-:W-:-:S07]  /*26270*/  FADD.FTZ R137, R5, R6 ;  /* 0x0000000605897221 */ /* 0x000fce0000010000 */
[----:B------:R-:W-:Y:S05]  /*26280*/  WARPSYNC.COLLECTIVE R4, `(.L_x_5202) ;  /* 0x0000000004087348 */ /* 0x000fea0003c00000 */
[----:B------:R1:W2:Y:S02]  /*26290*/  SHFL.BFLY P0, R0, R2, R0, R3 ;  /* 0x0c00000002007389 */ /* 0x0002a40000000003 */
[----:B-12---:R-:W-:Y:S01]  /*262a0*/  ENDCOLLECTIVE ;  /* 0x000000000000791b */ /* 0x006fe20003800000 */
.L_x_5202:
[----:B------:R-:W-:Y:S01]  /*262b0*/  IMAD.MOV.U32 R2, RZ, RZ, R0 ;  /* 0x000000ffff027224 */ /* 0x000fe200078e0000 */
[----:B------:R-:W-:-:S03]  /*262c0*/  MOV R0, 0x1 ;  /* 0x0000000100007802 */ /* 0x000fc60000000f00 */
[----:B------:R-:W-:-:S07]  /*262d0*/  FADD.FTZ R2, R2, R251 ;  /* 0x000000fb02027221 */ /* 0x000fce0000010000 */
[----:B------:R-:W-:Y:S05]  /*262e0*/  WARPSYNC.COLLECTIVE R4, `(.L_x_5203) ;  /* 0x0000000004087348 */ /* 0x000fea0003c00000 */
[----:B------:R1:W2:Y:S02]  /*262f0*/  SHFL.BFLY P0, R0, R2, R0, R3 ;  /* 0x0c00000002007389 */ /* 0x0002a40000000003 */
[----:B-12---:R-:W-:Y:S01]  /*26300*/  ENDCOLLECTIVE ;  /* 0x000000000000791b */ /* 0x006fe20003800000 */
.L_x_5203:
[----:B------:R-:W-:Y:S01]  /*26310*/  MOV R3, R0 ;  /* 0x0000000000037202 */ /* 0x000fe20000000f00 */
[----:B------:R-:W-:Y:S06]  /*26320*/  BRA `(.L_x_5204) ;  /* 0xffffffd800987947 */ /* 0x000fec000383ffff */
.L_x_5205:
        /* <DEDUP_REMOVED lines=13> */
.L_x_9011:


//--------------------- .text._ZN5flash24flash_fwd_splitkv_kernelI23Flash_fwd_kernel_traitsILi256ELi64ELi64ELi4ELb0ELb0EN7cutlass10bfloat16_tE19Flash_kernel_traitsILi256ELi64ELi64ELi4ES3_EELb0ELb0ELb0ELb0ELb1ELb0ELb1ELb0EEEvNS_16Flash_fwd_paramsE --------------------------
	.section	.text._ZN5flash24flash_fwd_splitkv_kernelI23Flash_fwd_kernel_traitsILi256ELi64ELi64ELi4ELb0ELb0EN7cutlass10bfloat16_tE19Flash_kernel_traitsILi256ELi64ELi64ELi4ES3_EELb0ELb0ELb0ELb0ELb1ELb0ELb1ELb0EEEvNS_16Flash_fwd_paramsE,"ax",@progbits
	.align	128
        .global         _ZN5flash24flash_fwd_splitkv_kernelI23Flash_fwd_kernel_traitsILi256ELi64ELi64ELi4ELb0ELb0EN7cutlass10bfloat16_tE19Flash_kernel_traitsILi256ELi64ELi64ELi4ES3_EELb0ELb0ELb0ELb0ELb1ELb0ELb1ELb0EEEvNS_16Flash_fwd_paramsE
        .type           _ZN5flash24flash_fwd_splitkv_kernelI23Flash_fwd_kernel_traitsILi256ELi64ELi64ELi4ELb0ELb0EN7cutlass10bfloat16_tE19Flash_kernel_traitsILi256ELi64ELi64ELi4ES3_EELb0ELb0ELb0ELb0ELb1ELb0ELb1ELb0EEEvNS_16Flash_fwd_paramsE,@function
        .size           _ZN5flash24flash_fwd_splitkv_kernelI23Flash_fwd_kernel_traitsILi256ELi64ELi64ELi4ELb0ELb0EN7cutlass10bfloat16_tE19Flash_kernel_traitsILi256ELi64ELi64ELi4ES3_EELb0ELb0ELb0ELb0ELb1ELb0ELb1ELb0EEEvNS_16Flash_fwd_paramsE,(.L_x_9062 - _ZN5flash24flash_fwd_splitkv_kernelI23Flash_fwd_kernel_traitsILi256ELi64ELi64ELi4ELb0ELb0EN7cutlass10bfloat16_tE19Flash_kernel_traitsILi256ELi64ELi64ELi4ES3_EELb0ELb0ELb0ELb0ELb1ELb0ELb1ELb0EEEvNS_16Flash_fwd_paramsE)
        .other          _ZN5flash24flash_fwd_splitkv_kernelI23Flash_fwd_kernel_traitsILi256ELi64ELi64ELi4ELb0ELb0EN7cutlass10bfloat16_tE19Flash_kernel_traitsILi256ELi64ELi64ELi4ES3_EELb0ELb0ELb0ELb0ELb1ELb0ELb1ELb0EEEvNS_16Flash_fwd_paramsE,@"STO_CUDA_ENTRY STV_DEFAULT"
_ZN5flash24flash_fwd_splitkv_kernelI23Flash_fwd_kernel_traitsILi256ELi64ELi64ELi4ELb0ELb0EN7cutlass10bfloat16_tE19Flash_kernel_traitsILi256ELi64ELi64ELi4ES3_EELb0ELb0ELb0ELb0ELb1ELb0ELb1ELb0EEEvNS_16Flash_fwd_paramsE:
.text._ZN5flash24flash_fwd_splitkv_kernelI23Flash_fwd_kernel_traitsILi256ELi64ELi64ELi4ELb0ELb0EN7cutlass10bfloat16_tE19Flash_kernel_traitsILi256ELi64ELi64ELi4ES3_EELb0ELb0ELb0ELb0ELb1ELb0ELb1ELb0EEEvNS_16Flash_fwd_paramsE:
[----:B------:R-:W-:Y:S08]  /*0000*/  LDC R1, c[0x0][0x28] ;  /* 0x00000a00ff017b82 */ /* 0x000ff00000000800 */
[----:B------:R-:W1:Y:S01]  /*0010*/  LDC R5, c[0x0][0x270] ;  /* 0x00009c00ff057b82 */ /* 0x000e620000000800 */
[----:B------:R-:W-:Y:S01]  /*0020*/  MOV R2, RZ ;  /* 0x000000ff00027202 */ /* 0x000fe20000000f00 */
[----:B------:R-:W-:Y:S01]  /*0030*/  ULDC.64 UR4, c[0x0][0x2f0] ;  /* 0x0000bc0000047ab9 */ /* 0x000fe20000000a00 */
[----:B------:R-:W-:Y:S01]  /*0040*/  MOV R9, 0xffffffff ;  /* 0xffffffff00097802 */ /* 0x000fe20000000f00 */
[----:B------:R-:W-:Y:S01]  /*0050*/  ULDC.64 UR12, c[0x0][0x208] ;  /* 0x00008200000c7ab9 */ /* 0x000fe20000000a00 */
[----:B------:R-:W-:-:S03]  /*0060*/  ISETP.NE.U32.AND P1, PT, RZ, UR4, PT ;  /* 0x00000004ff007c0c */ /* 0x000fc6000bf25070 */
[----:B------:R-:W2:Y:S01]  /*0070*/  S2UR UR6, SR_CTAID.Z ;  /* 0x00000000000679c3 */ /* 0x000ea20000002700 */
[----:B------:R-:W-:-:S07]  /*0080*/  ISETP.NE.AND.EX P1, PT, RZ, UR5, PT, P1 ;  /* 0x00000005ff007c0c */ /* 0x000fce000bf25310 */
[----:B------:R-:W3:Y:S01]  /*0090*/  LDC.64 R12, c[0x0][0x2f8] ;  /* 0x0000be00ff0c7b82 */ /* 0x000ee20000000a00 */
[----:B-1----:R-:W1:Y:S01]  /*00a0*/  I2F.U32.RP R6, R5 ;  /* 0x0000000500067306 */ /* 0x002e620000209000 */
[----:B------:R-:W-:-:S07]  /*00b0*/  ISETP.NE.U32.AND P2, PT, R5, RZ, PT ;  /* 0x000000ff0500720c */ /* 0x000fce0003f45070 */
[----:B-1----:R-:W1:Y:S02]  /*00c0*/  MUFU.RCP R4, R6 ;  /* 0x0000000600047308 */ /* 0x002e640000001000 */
[----:B-1----:R-:W-:-:S06]  /*00d0*/  VIADD R4, R4, 0xffffffe ;  /* 0x0ffffffe04047836 */ /* 0x002fcc0000000000 */
[----:B------:R-:W1:Y:S02]  /*00e0*/  F2I.FTZ.U32.TRUNC.NTZ R3, R4 ;  /* 0x0000000400037305 */ /* 0x000e64000021f000 */
[----:B-1----:R-:W-:Y:S01]  /*00f0*/  IMAD.MOV R0, RZ, RZ, -R3 ;  /* 0x000000ffff007224 */ /* 0x002fe200078e0a03 */
[----:B------:R-:W1:Y:S03]  /*0100*/  LDC.U8 R4, c[0x0][0x3c2] ;  /* 0x0000f080ff047b82 */ /* 0x000e660000000000 */
[----:B------:R-:W-:-:S04]  /*0110*/  IMAD R7, R0, R5, RZ ;  /* 0x0000000500077224 */ /* 0x000fc800078e02ff */
[----:B------:R-:W-:Y:S02]  /*0120*/  IMAD.HI.U32 R7, R3, R7, R2 ;  /* 0x0000000703077227 */ /* 0x000fe400078e0002 */
[----:B------:R-:W4:Y:S04]  /*0130*/  LDC.64 R2, c[0x0][0x300] ;  /* 0x0000c000ff027b82 */ /* 0x000f280000000a00 */
[----:B--2---:R-:W-:-:S04]  /*0140*/  IMAD.HI.U32 R239, R7, UR6, RZ ;  /* 0x0000000607ef7c27 */ /* 0x004fc8000f8e00ff */
[----:B------:R-:W-:Y:S01]  /*0150*/  IMAD.MOV R0, RZ, RZ, -R239 ;  /* 0x000000ffff007224 */ /* 0x000fe200078e0aef */
[----:B------:R-:W2:Y:S03]  /*0160*/  LDC.64 R6, c[0x0][0x2f0] ;  /* 0x0000bc00ff067b82 */ /* 0x000ea60000000a00 */
[----:B------:R-:W-:-:S05]  /*0170*/  IMAD R0, R5, R0, UR6 ;  /* 0x0000000605007e24 */ /* 0x000fca000f8e0200 */
[----:B------:R-:W-:Y:S02]  /*0180*/  ISETP.GE.U32.AND P4, PT, R0, R5, PT ;  /* 0x000000050000720c */ /* 0x000fe40003f86070 */
[----:B----4-:R-:W-:-:S04]  /*0190*/  ISETP.NE.U32.AND P0, PT, R2, RZ, PT ;  /* 0x000000ff0200720c */ /* 0x010fc80003f05070 */
[----:B------:R-:W-:-:S07]  /*01a0*/  ISETP.NE.AND.EX P0, PT, R3, RZ, PT, P0 ;  /* 0x000000ff0300720c */ /* 0x000fce0003f05300 */
[----:B------:R-:W-:Y:S01]  /*01b0*/  @P4 IMAD.IADD R0, R0, 0x1, -R5 ;  /* 0x0000000100004824 */ /* 0x000fe200078e0a05 */
[----:B------:R-:W-:Y:S01]  /*01c0*/  @P4 IADD3 R239, R239, 0x1, RZ ;  /* 0x00000001efef4810 */ /* 0x000fe20007ffe0ff */
[----:B------:R-:W4:Y:S03]  /*01d0*/  LDC.64 R2, c[0x0][0x2f8] ;  /* 0x0000be00ff027b82 */ /* 0x000f260000000a00 */
[----:B------:R-:W-:-:S13]  /*01e0*/  ISETP.GE.U32.AND P3, PT, R0, R5, PT ;  /* 0x000000050000720c */ /* 0x000fda0003f66070 */
[----:B------:R-:W-:Y:S01]  /*01f0*/  @P3 VIADD R239, R239, 0x1 ;  /* 0x00000001efef3836 */ /* 0x000fe20000000000 */
[----:B------:R-:W-:-:S05]  /*0200*/  @!P2 LOP3.LUT R239, RZ, R5, RZ, 0x33, !PT ;  /* 0x00000005ffefa212 */ /* 0x000fca00078e33ff */
[C---:B--2---:R-:W-:Y:S01]  /*0210*/  IMAD.WIDE R14, R239.reuse, 0x4, R6 ;  /* 0x00000004ef0e7825 */ /* 0x044fe200078e0206 */
[----:B-1----:R-:W-:Y:S01]  /*0220*/  ISETP.NE.AND P3, PT, R4, RZ, PT ;  /* 0x000000ff0400720c */ /* 0x002fe20003f65270 */
[----:B------:R-:W1:Y:S03]  /*0230*/  @P0 LDC.64 R6, c[0x0][0x300] ;  /* 0x0000c000ff060b82 */ /* 0x000e660000000a00 */
[----:B------:R-:W2:Y:S04]  /*0240*/  @P1 LDG.E R9, desc[UR12][R14.64] ;  /* 0x0000000c0e091981 */ /* 0x000ea8000c1e1900 */
[----:B------:R-:W2:Y:S01]  /*0250*/  @P1 LDG.E R0, desc[UR12][R14.64+0x4] ;  /* 0x0000040c0e001981 */ /* 0x000ea2000c1e1900 */
[----:B----4-:R-:W-:Y:S01]  /*0260*/  ISETP.EQ.U32.AND P2, PT, R2, RZ, PT ;  /* 0x000000ff0200720c */ /* 0x010fe20003f42070 */
[----:B---3--:R-:W-:Y:S01]  /*0270*/  IMAD.WIDE R12, R239, 0x4, R12 ;  /* 0x00000004ef0c7825 */ /* 0x008fe200078e020c */
[----:B------:R-:W-:-:S02]  /*0280*/  MOV R8, 0xffffffff ;  /* 0xffffffff00087802 */ /* 0x000fc40000000f00 */
[----:B------:R-:W-:Y:S01]  /*0290*/  ISETP.EQ.OR.EX P2, PT, R3, RZ, !P3, P2 ;  /* 0x000000ff0300720c */ /* 0x000fe20005f42720 */
[----:B------:R-:W-:Y:S01]  /*02a0*/  IMAD.MOV.U32 R11, RZ, RZ, RZ ;  /* 0x000000ffff0b7224 */ /* 0x000fe200078e00ff */
[----:B------:R-:W3:Y:S01]  /*02b0*/  S2R R37, SR_CTAID.X ;  /* 0x0000000000257919 */ /* 0x000ee20000002500 */
[----:B------:R-:W4:Y:S01]  /*02c0*/  S2R R4, SR_CTAID.Y ;  /* 0x0000000000047919 */ /* 0x000f220000002600 */
[----:B-1----:R-:W-:-:S09]  /*02d0*/  @P0 IMAD.WIDE R6, R239, 0x4, R6 ;  /* 0x00000004ef060825 */ /* 0x002fd200078e0206 */
[----:B------:R1:W5:Y:S04]  /*02e0*/  @!P2 LDG.E R8, desc[UR12][R12.64] ;  /* 0x0000000c0c08a981 */ /* 0x000368000c1e1900 */
[----:B------:R1:W5:Y:S01]  /*02f0*/  @P0 LDG.E R11, desc[UR12][R6.64] ;  /* 0x0000000c060b0981 */ /* 0x000362000c1e1900 */
[----:B------:R-:W-:Y:S01]  /*0300*/  ISETP.NE.U32.AND P0, PT, R2, RZ, PT ;  /* 0x000000ff0200720c */ /* 0x000fe20003f05070 */
[----:B------:R-:W1:Y:S03]  /*0310*/  S2R R86, SR_TID.X ;  /* 0x0000000000567919 */ /* 0x000e660000002100 */
[----:B------:R-:W-:Y:S02]  /*0320*/  ISETP.NE.AND.EX P0, PT, R3, RZ, PT, P0 ;  /* 0x000000ff0300720c */ /* 0x000fe40003f05300 */
[----:B------:R-:W-:-:S05]  /*0330*/  IADD3 R30, -R239, RZ, RZ ;  /* 0x000000ffef1e7210 */ /* 0x000fca0007ffe1ff */
[----:B------:R-:W-:Y:S02]  /*0340*/  IMAD R30, R5, R30, UR6 ;  /* 0x00000006051e7e24 */ /* 0x000fe4000f8e021e */
[----:B--2---:R-:W-:-:S06]  /*0350*/  @P1 IMAD.IADD R235, R0, 0x1, -R9 ;  /* 0x0000000100eb1824 */ /* 0x004fcc00078e0a09 */
[----:B------:R-:W2:Y:S01]  /*0360*/  @!P1 LDC R235, c[0x0][0x2c4] ;  /* 0x0000b100ffeb9b82 */ /* 0x000ea20000000800 */
[----:B-1-34-:R-:W-:Y:S05]  /*0370*/  @!P0 BRA `(.L_x_5206) ;  /* 0x0000000000108947 */ /* 0x01afea0003800000 */
[----:B------:R-:W3:Y:S02]  /*0380*/  @P3 LDG.E R3, desc[UR12][R12.64+0x4] ;  /* 0x0000040c0c033981 */ /* 0x000ee4000c1e1900 */
[----:B---3-5:R-:W-:-:S06]  /*0390*/  @P3 IADD3 R6, R3, -R8, RZ ;  /* 0x8000000803063210 */ /* 0x028fcc0007ffe0ff */
[----:B------:R3:W5:Y:S01]  /*03a0*/  @!P3 LDG.E R6, desc[UR12][R12.64] ;  /* 0x0000000c0c06b981 */ /* 0x000762000c1e1900 */
[----:B------:R-:W-:Y:S05]  /*03b0*/  BRA `(.L_x_5207) ;  /* 0x0000000000047947 */ /* 0x000fea0003800000 */
.L_x_5206:
[----:B------:R-:W1:Y:S02]  /*03c0*/  LDC R6, c[0x0][0x2c8] ;  /* 0x0000b200ff067b82 */ /* 0x000e640000000800 */
.L_x_5207:
[----:B------:R-:W4:Y:S02]  /*03d0*/  LDC.64 R2, c[0x0][0x308] ;  /* 0x0000c200ff027b82 */ /* 0x000f240000000a00 */
[----:B----4-:R-:W-:-:S04]  /*03e0*/  ISETP.NE.U32.AND P3, PT, R2, RZ, PT ;  /* 0x000000ff0200720c */ /* 0x010fc80003f65070 */
[----:B------:R-:W-:-:S13]  /*03f0*/  ISETP.NE.AND.EX P3, PT, R3, RZ, PT, P3 ;  /* 0x000000ff0300720c */ /* 0x000fda0003f65330 */
[----:B------:R-:W4:Y:S02]  /*0400*/  @P3 LDC.64 R2, c[0x0][0x308] ;  /* 0x0000c200ff023b82 */ /* 0x000f240000000a00 */
[----:B----4-:R-:W-:-:S05]  /*0410*/  @P3 IMAD.WIDE R2, R239, 0x4, R2 ;  /* 0x00000004ef023825 */ /* 0x010fca00078e0202 */
[----:B------:R4:W5:Y:S01]  /*0420*/  @P3 LDG.E R16, desc[UR12][R2.64] ;  /* 0x0000000c02103981 */ /* 0x000962000c1e1900 */
[----:B------:R-:W-:-:S05]  /*0430*/  IMAD.SHL.U32 R0, R37, 0x40, RZ ;  /* 0x0000004025007824 */ /* 0x000fca00078e00ff */
[----:B--2---:R-:W-:-:S13]  /*0440*/  ISETP.GT.AND P0, PT, R235, R0, PT ;  /* 0x00000000eb00720c */ /* 0x004fda0003f04270 */
[----:B------:R-:W-:Y:S05]  /*0450*/  @!P0 EXIT ;  /* 0x000000000000894d */ /* 0x000fea0003800000 */
[----:B------:R-:W3:Y:S01]  /*0460*/  LDC R10, c[0x0][0x10] ;  /* 0x00000400ff0a7b82 */ /* 0x000ee20000000800 */
[----:B-----5:R-:W-:-:S07]  /*0470*/  @P3 IMAD.IADD R89, R16, 0x1, -R11 ;  /* 0x0000000110593824 */ /* 0x020fce00078e0a0b */
[----:B----4-:R-:W2:Y:S01]  /*0480*/  LDC R2, c[0x0][0x2c8] ;  /* 0x0000b200ff027b82 */ /* 0x010ea20000000800 */
[----:B---3--:R-:W-:-:S04]  /*0490*/  IABS R13, R10 ;  /* 0x0000000a000d7213 */ /* 0x008fc80000000000 */
[----:B------:R-:W3:Y:S01]  /*04a0*/  I2F.RP R3, R13 ;  /* 0x0000000d00037306 */ /* 0x000ee20000209400 */
[----:B--2---:R-:W-:-:S05]  /*04b0*/  VIADD R2, R2, 0x3f ;  /* 0x0000003f02027836 */ /* 0x004fca0000000000 */
[----:B------:R-:W-:-:S04]  /*04c0*/  SHF.R.S32.HI R15, RZ, 0x1f, R2 ;  /* 0x0000001fff0f7819 */ /* 0x000fc80000011402 */
[----:B------:R-:W-:Y:S01]  /*04d0*/  LEA.HI R15, R15, R2, RZ, 0x6 ;  /* 0x000000020f0f7211 */ /* 0x000fe200078f30ff */
[----:B---3--:R-:W2:Y:S03]  /*04e0*/  MUFU.RCP R18, R3 ;  /* 0x0000000300127308 */ /* 0x008ea60000001000 */
[----:B------:R-:W-:-:S05]  /*04f0*/  LEA.HI.SX32 R15, R15, R10, 0x1a ;  /* 0x0000000a0f0f7211 */ /* 0x000fca00078fd2ff */
[----:B------:R-:W-:Y:S02]  /*0500*/  VIADD R15, R15, 0xffffffff ;  /* 0xffffffff0f0f7836 */ /* 0x000fe40000000000 */
[----:B--2---:R-:W-:-:S03]  /*0510*/  VIADD R18, R18, 0xffffffe ;  /* 0x0ffffffe12127836 */ /* 0x004fc60000000000 */
[----:B------:R-:W-:Y:S02]  /*0520*/  IABS R3, R15 ;  /* 0x0000000f00037213 */ /* 0x000fe40000000000 */
[-C--:B------:R-:W-:Y:S01]  /*0530*/  LOP3.LUT R15, R15, R10.reuse, RZ, 0x3c, !PT ;  /* 0x0000000a0f0f7212 */ /* 0x080fe200078e3cff */
[----:B------:R-:W2:Y:S03]  /*0540*/  F2I.FTZ.U32.TRUNC.NTZ R19, R18 ;  /* 0x0000001200137305 */ /* 0x000ea6000021f000 */
[----:B------:R-:W-:Y:S01]  /*0550*/  ISETP.GE.AND P0, PT, R15, RZ, PT ;  /* 0x000000ff0f00720c */ /* 0x000fe20003f06270 */
[----:B--2---:R-:W-:Y:S02]  /*0560*/  IMAD.MOV R2, RZ, RZ, -R19 ;  /* 0x000000ffff027224 */ /* 0x004fe400078e0a13 */
[----:B------:R-:W-:Y:S02]  /*0570*/  IMAD.MOV.U32 R18, RZ, RZ, RZ ;  /* 0x000000ffff127224 */ /* 0x000fe400078e00ff */
[----:B------:R-:W-:Y:S01]  /*0580*/  IMAD R7, R2, R13, RZ ;  /* 0x0000000d02077224 */ /* 0x000fe200078e02ff */
[----:B------:R-:W-:-:S03]  /*0590*/  IABS R2, R10 ;  /* 0x0000000a00027213 */ /* 0x000fc60000000000 */
[----:B------:R-:W-:-:S04]  /*05a0*/  IMAD.HI.U32 R7, R19, R7, R18 ;  /* 0x0000000713077227 */ /* 0x000fc800078e0012 */
[----:B------:R-:W-:Y:S02]  /*05b0*/  IMAD.MOV R2, RZ, RZ, -R2 ;  /* 0x000000ffff027224 */ /* 0x000fe400078e0a02 */
[----:B------:R-:W-:Y:S02]  /*05c0*/  IMAD.HI.U32 R12, R7, R3, RZ ;  /* 0x00000003070c7227 */ /* 0x000fe400078e00ff */
[----:B------:R-:W2:Y:S02]  /*05d0*/  @!P3 LDC R7, c[0x0][0x2cc] ;  /* 0x0000b300ff07bb82 */ /* 0x000ea40000000800 */
[----:B------:R-:W-:-:S05]  /*05e0*/  IMAD R14, R12, R2, R3 ;  /* 0x000000020c0e7224 */ /* 0x000fca00078e0203 */
[----:B------:R-:W-:Y:S01]  /*05f0*/  ISETP.GT.U32.AND P1, PT, R13, R14, PT ;  /* 0x0000000e0d00720c */ /* 0x000fe20003f24070 */
[----:B------:R-:W3:-:S12]  /*0600*/  @!P3 LDC.64 R2, c[0x0][0x318] ;  /* 0x0000c600ff02bb82 */ /* 0x000ed80000000a00 */
[----:B------:R-:W-:Y:S02]  /*0610*/  @!P1 IMAD.IADD R14, R14, 0x1, -R13 ;  /* 0x000000010e0e9824 */ /* 0x000fe400078e0a0d */
[----:B------:R-:W-:Y:S01]  /*0620*/  @!P1 VIADD R12, R12, 0x1 ;  /* 0x000000010c0c9836 */ /* 0x000fe20000000000 */
[----:B------:R-:W-:Y:S02]  /*0630*/  ISETP.NE.AND P1, PT, R10, RZ, PT ;  /* 0x000000ff0a00720c */ /* 0x000fe40003f25270 */
[----:B------:R-:W-:Y:S02]  /*0640*/  ISETP.GE.U32.AND P4, PT, R14, R13, PT ;  /* 0x0000000d0e00720c */ /* 0x000fe40003f86070 */
[----:B---3--:R-:W-:-:S04]  /*0650*/  @!P3 ISETP.NE.U32.AND P2, PT, R2, RZ, PT ;  /* 0x000000ff0200b20c */ /* 0x008fc80003f45070 */
[----:B------:R-:W-:-:S07]  /*0660*/  @!P3 ISETP.NE.AND.EX P2, PT, R3, RZ, PT, P2 ;  /* 0x000000ff0300b20c */ /* 0x000fce0003f45320 */
[----:B------:R-:W-:Y:S01]  /*0670*/  @P4 VIADD R12, R12, 0x1 ;  /* 0x000000010c0c4836 */ /* 0x000fe20000000000 */
[----:B--2---:R-:W-:-:S03]  /*0680*/  @!P3 SEL R7, R7, RZ, P2 ;  /* 0x000000ff0707b207 */ /* 0x004fc60001000000 */
[----:B------:R-:W-:Y:S01]  /*0690*/  @!P0 IMAD.MOV R12, RZ, RZ, -R12 ;  /* 0x000000ffff0c8224 */ /* 0x000fe200078e0a0c */
[----:B------:R-:W-:Y:S02]  /*06a0*/  @!P1 LOP3.LUT R12, RZ, R10, RZ, 0x33, !PT ;  /* 0x0000000aff0c9212 */ /* 0x000fe400078e33ff */
[----:B-1----:R-:W-:-:S03]  /*06b0*/  @!P3 IADD3 R89, R7, R6, -R11 ;  /* 0x000000060759b210 */ /* 0x002fc60007ffe80b */
[----:B------:R-:W-:Y:S02]  /*06c0*/  IMAD R236, R12, R4, RZ ;  /* 0x000000040cec7224 */ /* 0x000fe400078e02ff */
[----:B------:R-:W-:-:S05]  /*06d0*/  VIADD R3, R89, 0x3f ;  /* 0x0000003f59037836 */ /* 0x000fca0000000000 */
[----:B------:R-:W-:-:S04]  /*06e0*/  SHF.R.S32.HI R2, RZ, 0x1f, R3 ;  /* 0x0000001fff027819 */ /* 0x000fc80000011403 */
[----:B------:R-:W-:-:S04]  /*06f0*/  LEA.HI R2, R2, R3, RZ, 0x6 ;  /* 0x0000000302027211 */ /* 0x000fc800078f30ff */
[----:B------:R-:W-:-:S04]  /*0700*/  SHF.R.S32.HI R165, RZ, 0x6, R2 ;  /* 0x00000006ffa57819 */ /* 0x000fc80000011402 */
[----:B------:R-:W-:-:S04]  /*0710*/  VIADDMNMX R165, R236, R12, R165, PT ;  /* 0x0000000ceca57246 */ /* 0x000fc800038001a5 */
[----:B------:R-:W-:-:S13]  /*0720*/  ISETP.GE.AND P0, PT, R236, R165, PT ;  /* 0x000000a5ec00720c */ /* 0x000fda0003f06270 */
[----:B------:R-:W-:Y:S05]  /*0730*/  @!P0 BRA `(.L_x_5208) ;  /* 0x0000000400908947 */ /* 0x000fea0003800000 */
[----:B------:R-:W1:Y:S01]  /*0740*/  LDC.64 R2, c[0x0][0x2c0] ;  /* 0x0000b000ff027b82 */ /* 0x000e620000000a00 */
[----:B------:R-:W-:Y:S01]  /*0750*/  SHF.R.S32.HI R7, RZ, 0x1f, R86 ;  /* 0x0000001fff077819 */ /* 0x000fe20000011456 */
[----:B------:R-:W-:Y:S01]  /*0760*/  ULDC UR4, c[0x0][0x2dc] ;  /* 0x0000b70000047ab9 */ /* 0x000fe20000000800 */
[----:B------:R-:W-:Y:S01]  /*0770*/  IMAD.IADD R235, R235, 0x1, -R0 ;  /* 0x00000001ebeb7824 */ /* 0x000fe200078e0a00 */
[----:B------:R-:W-:Y:S02]  /*0780*/  LOP3.LUT P6, RZ, R86, 0xf, RZ, 0xc0, !PT ;  /* 0x0000000f56ff7812 */ /* 0x000fe400078cc0ff */
[----:B------:R-:W-:-:S04]  /*0790*/  LEA.HI R6, R7, R86, RZ, 0x4 ;  /* 0x0000005607067211 */ /* 0x000fc800078f20ff */
[----:B------:R-:W-:-:S05]  /*07a0*/  LOP3.LUT R7, R6, 0x3ffffff0, RZ, 0xc0, !PT ;  /* 0x3ffffff006077812 */ /* 0x000fca00078ec0ff */
[----:B------:R-:W-:-:S04]  /*07b0*/  IMAD.IADD R7, R86, 0x1, -R7 ;  /* 0x0000000156077824 */ /* 0x000fc800078e0a07 */
[----:B------:R-:W-:Y:S02]  /*07c0*/  IMAD.SHL.U32 R8, R7, 0x4, RZ ;  /* 0x0000000407087824 */ /* 0x000fe400078e00ff */
[----:B-1----:R-:W-:-:S03]  /*07d0*/  IMAD R2, R4, R2, R239 ;  /* 0x0000000204027224 */ /* 0x002fc600078e02ef */
[----:B------:R-:W-:Y:S01]  /*07e0*/  SHF.R.S32.HI R9, RZ, 0x1f, R8 ;  /* 0x0000001fff097819 */ /* 0x000fe20000011408 */
[----:B------:R-:W-:-:S04]  /*07f0*/  IMAD R2, R2, R5, R30 ;  /* 0x0000000502027224 */ /* 0x000fc800078e021e */
[----:B------:R-:W-:Y:S01]  /*0800*/  IMAD R3, R2, R3, R0 ;  /* 0x0000000302037224 */ /* 0x000fe200078e0200 */
[----:B------:R-:W-:-:S03]  /*0810*/  SHF.R.S32.HI R2, RZ, 0x4, R6 ;  /* 0x00000004ff027819 */ /* 0x000fc60000011406 */
[----:B------:R-:W-:Y:S01]  /*0820*/  IMAD R5, R3, UR4, RZ ;  /* 0x0000000403057c24 */ /* 0x000fe2000f8e02ff */
[C---:B------:R-:W-:Y:S01]  /*0830*/  ISETP.GE.AND P3, PT, R2.reuse, R235, PT ;  /* 0x000000eb0200720c */ /* 0x040fe20003f66270 */
[----:B------:R-:W-:Y:S01]  /*0840*/  IMAD.WIDE R6, R2, 0x100, R8 ;  /* 0x0000010002067825 */ /* 0x000fe200078e0208 */
[----:B------:R-:W-:-:S03]  /*0850*/  ULDC.64 UR4, c[0x0][0x288] ;  /* 0x0000a20000047ab9 */ /* 0x000fc60000000a00 */
[C---:B------:R-:W-:Y:S01]  /*0860*/  VIADD R10, R2.reuse, 0x18 ;  /* 0x00000018020a7836 */ /* 0x040fe20000000000 */
[C---:B------:R-:W-:Y:S01]  /*0870*/  IADD3 R4, P0, R5.reuse, R6, RZ ;  /* 0x0000000605047210 */ /* 0x040fe20007f1e0ff */
[C---:B------:R-:W-:Y:S02]  /*0880*/  VIADD R6, R2.reuse, 0x8 ;  /* 0x0000000802067836 */ /* 0x040fe40000000000 */
[C---:B------:R-:W-:Y:S01]  /*0890*/  VIADD R0, R2.reuse, 0x10 ;  /* 0x0000001002007836 */ /* 0x040fe20000000000 */
[----:B------:R-:W-:Y:S01]  /*08a0*/  LEA.HI.X.SX32 R5, R5, R7, 0x1, P0 ;  /* 0x0000000705057211 */ /* 0x000fe200000f0eff */
[----:B------:R-:W-:Y:S01]  /*08b0*/  VIADD R8, R2, 0x20 ;  /* 0x0000002002087836 */ /* 0x000fe20000000000 */
[----:B------:R-:W-:Y:S02]  /*08c0*/  LEA R12, P0, R4, UR4, 0x2 ;  /* 0x00000004040c7c11 */ /* 0x000fe4000f8010ff */
[-C--:B------:R-:W-:Y:S02]  /*08d0*/  ISETP.GE.AND P2, PT, R6, R235.reuse, PT ;  /* 0x000000eb0600720c */ /* 0x080fe40003f46270 */
[----:B------:R-:W-:Y:S01]  /*08e0*/  LEA.HI.X R13, R4, UR5, R5, 0x2, P0 ;  /* 0x00000005040d7c11 */ /* 0x000fe200080f1405 */
[----:B------:R-:W-:Y:S01]  /*08f0*/  VIADD R4, R2, 0x30 ;  /* 0x0000003002047836 */ /* 0x000fe20000000000 */
[-C--:B------:R-:W-:Y:S01]  /*0900*/  ISETP.GE.AND P0, PT, R10, R235.reuse, PT ;  /* 0x000000eb0a00720c */ /* 0x080fe20003f06270 */
[----:B------:R-:W-:Y:S01]  /*0910*/  ULDC.64 UR4, c[0x0][0x2b8] ;  /* 0x0000ae0000047ab9 */ /* 0x000fe20000000a00 */
[-C--:B------:R-:W-:Y:S01]  /*0920*/  ISETP.GE.AND P1, PT, R0, R235.reuse, PT ;  /* 0x000000eb0000720c */ /* 0x080fe20003f26270 */
[----:B------:R-:W-:Y:S01]  /*0930*/  @!P3 STG.E.128 desc[UR12][R12.64], RZ ;  /* 0x000000ff0c00b986 */ /* 0x000fe2000c101d0c */
[-C--:B------:R-:W-:Y:S01]  /*0940*/  ISETP.GE.OR P5, PT, R6, R235.reuse, P6 ;  /* 0x000000eb0600720c */ /* 0x080fe200037a6670 */
[----:B------:R-:W-:Y:S01]  /*0950*/  VIADD R6, R2, 0x28 ;  /* 0x0000002802067836 */ /* 0x000fe20000000000 */
[----:B------:R-:W-:Y:S01]  /*0960*/  ISETP.GE.OR P4, PT, R0, R235, P6 ;  /* 0x000000eb0000720c */ /* 0x000fe20003786670 */
[----:B------:R-:W-:Y:S01]  /*0970*/  @!P3 STG.E.128 desc[UR12][R12.64+0x100], RZ ;  /* 0x000100ff0c00b986 */ /* 0x000fe2000c101d0c */
[----:B------:R-:W-:Y:S01]  /*0980*/  VIADD R0, R2, 0x38 ;  /* 0x0000003802007836 */ /* 0x000fe20000000000 */
[----:B------:R-:W-:-:S02]  /*0990*/  SHF.R.S32.HI R5, RZ, 0x1f, R3 ;  /* 0x0000001fff057819 */ /* 0x000fc40000011403 */
[----:B------:R-:W-:Y:S04]  /*09a0*/  @!P3 STG.E.128 desc[UR12][R12.64+0x200], RZ ;  /* 0x000200ff0c00b986 */ /* 0x000fe8000c101d0c */
[----:B------:R-:W-:Y:S01]  /*09b0*/  @!P3 STG.E.128 desc[UR12][R12.64+0x300], RZ ;  /* 0x000300ff0c00b986 */ /* 0x000fe2000c101d0c */
[----:B------:R-:W-:-:S03]  /*09c0*/  ISETP.GE.AND P3, PT, R8, R235, PT ;  /* 0x000000eb0800720c */ /* 0x000fc60003f66270 */
[----:B------:R-:W-:Y:S01]  /*09d0*/  @!P0 STG.E.128 desc[UR12][R12.64+0x6000], RZ ;  /* 0x006000ff0c008986 */ /* 0x000fe2000c101d0c */
[----:B------:R-:W-:-:S03]  /*09e0*/  @!P4 IMAD.MOV.U32 R15, RZ, RZ, -0x800000 ;  /* 0xff800000ff0fc424 */ /* 0x000fc600078e00ff */
[----:B------:R-:W-:Y:S04]  /*09f0*/  @!P0 STG.E.128 desc[UR12][R12.64+0x6100], RZ ;  /* 0x006100ff0c008986 */ /* 0x000fe8000c101d0c */
[----:B------:R-:W-:Y:S04]  /*0a00*/  @!P0 STG.E.128 desc[UR12][R12.64+0x6200], RZ ;  /* 0x006200ff0c008986 */ /* 0x000fe8000c101d0c */
[----:B------:R-:W-:Y:S01]  /*0a10*/  @!P0 STG.E.128 desc[UR12][R12.64+0x6300], RZ ;  /* 0x006300ff0c008986 */ /* 0x000fe2000c101d0c */
[----:B------:R-:W-:-:S03]  /*0a20*/  IADD3 R3, P0, R3, R2, RZ ;  /* 0x0000000203037210 */ /* 0x000fc60007f1e0ff */
[----:B------:R-:W-:Y:S01]  /*0a30*/  @!P2 STG.E.128 desc[UR12][R12.64+0x2000], RZ ;  /* 0x002000ff0c00a986 */ /* 0x000fe2000c101d0c */
[----:B------:R-:W-:Y:S02]  /*0a40*/  LEA.HI.X.SX32 R14, R2, R5, 0x1, P0 ;  /* 0x00000005020e7211 */ /* 0x000fe400000f0eff */
[C---:B------:R-:W-:Y:S01]  /*0a50*/  LEA R16, P0, R3.reuse, UR4, 0x2 ;  /* 0x0000000403107c11 */ /* 0x040fe2000f8010ff */
[----:B------:R-:W-:Y:S03]  /*0a60*/  @!P2 STG.E.128 desc[UR12][R12.64+0x2100], RZ ;  /* 0x002100ff0c00a986 */ /* 0x000fe6000c101d0c */
[----:B------:R-:W-:Y:S01]  /*0a70*/  LEA.HI.X R17, R3, UR5, R14, 0x2, P0 ;  /* 0x0000000503117c11 */ /* 0x000fe200080f140e */
[----:B------:R-:W-:Y:S01]  /*0a80*/  @!P2 STG.E.128 desc[UR12][R12.64+0x2200], RZ ;  /* 0x002200ff0c00a986 */ /* 0x000fe2000c101d0c */
[----:B------:R-:W-:Y:S01]  /*0a90*/  @!P5 IMAD.MOV.U32 R3, RZ, RZ, -0x800000 ;  /* 0xff800000ff03d424 */ /* 0x000fe200078e00ff */
[----:B------:R-:W-:-:S02]  /*0aa0*/  ISETP.GE.OR P0, PT, R4, R235, P6 ;  /* 0x000000eb0400720c */ /* 0x000fc40003706670 */
[----:B------:R-:W-:Y:S01]  /*0ab0*/  @!P2 STG.E.128 desc[UR12][R12.64+0x2300], RZ ;  /* 0x002300ff0c00a986 */ /* 0x000fe2000c101d0c */
[----:B------:R-:W-:-:S03]  /*0ac0*/  ISETP.GE.AND P2, PT, R6, R235, PT ;  /* 0x000000eb0600720c */ /* 0x000fc60003f46270 */
[----:B------:R-:W-:Y:S04]  /*0ad0*/  @!P1 STG.E.128 desc[UR12][R12.64+0x4000], RZ ;  /* 0x004000ff0c009986 */ /* 0x000fe8000c101d0c */
[----:B------:R-:W-:Y:S03]  /*0ae0*/  @!P1 STG.E.128 desc[UR12][R12.64+0x4100], RZ ;  /* 0x004100ff0c009986 */ /* 0x000fe6000c101d0c */
[----:B------:R-:W-:Y:S01]  /*0af0*/  @!P0 IMAD.MOV.U32 R5, RZ, RZ, -0x800000 ;  /* 0xff800000ff058424 */ /* 0x000fe200078e00ff */
[----:B------:R-:W-:Y:S04]  /*0b00*/  @!P1 STG.E.128 desc[UR12][R12.64+0x4200], RZ ;  /* 0x004200ff0c009986 */ /* 0x000fe8000c101d0c */
[----:B------:R-:W-:Y:S01]  /*0b10*/  @!P1 STG.E.128 desc[UR12][R12.64+0x4300], RZ ;  /* 0x004300ff0c009986 */ /* 0x000fe2000c101d0c */
[----:B------:R-:W-:-:S03]  /*0b20*/  ISETP.GE.AND P1, PT, R4, R235, PT ;  /* 0x000000eb0400720c */ /* 0x000fc60003f26270 */
[----:B------:R-:W-:Y:S04]  /*0b30*/  @!P3 STG.E.128 desc[UR12][R12.64+0x8000], RZ ;  /* 0x008000ff0c00b986 */ /* 0x000fe8000c101d0c */
[----:B------:R-:W-:Y:S04]  /*0b40*/  @!P3 STG.E.128 desc[UR12][R12.64+0x8100], RZ ;  /* 0x008100ff0c00b986 */ /* 0x000fe8000c101d0c */
[----:B------:R-:W-:Y:S04]  /*0b50*/  @!P3 STG.E.128 desc[UR12][R12.64+0x8200], RZ ;  /* 0x008200ff0c00b986 */ /* 0x000fe8000c101d0c */
[----:B------:R-:W-:Y:S01]  /*0b60*/  @!P3 STG.E.128 desc[UR12][R12.64+0x8300], RZ ;  /* 0x008300ff0c00b986 */ /* 0x000fe2000c101d0c */
[----:B------:R-:W-:-:S03]  /*0b70*/  ISETP.GE.AND P3, PT, R0, R235, PT ;  /* 0x000000eb0000720c */ /* 0x000fc60003f66270 */
[----:B------:R-:W-:Y:S04]  /*0b80*/  @!P2 STG.E.128 desc[UR12][R12.64+0xa000], RZ ;  /* 0x00a000ff0c00a986 */ /* 0x000fe8000c101d0c */
[----:B------:R-:W-:Y:S04]  /*0b90*/  @!P2 STG.E.128 desc[UR12][R12.64+0xa100], RZ ;  /* 0x00a100ff0c00a986 */ /* 0x000fe8000c101d0c */
[----:B------:R-:W-:Y:S04]  /*0ba0*/  @!P2 STG.E.128 desc[UR12][R12.64+0xa200], RZ ;  /* 0x00a200ff0c00a986 */ /* 0x000fe8000c101d0c */
[----:B------:R-:W-:Y:S01]  /*0bb0*/  @!P2 STG.E.128 desc[UR12][R12.64+0xa300], RZ ;  /* 0x00a300ff0c00a986 */ /* 0x000fe2000c101d0c */
[----:B------:R-:W-:-:S03]  /*0bc0*/  ISETP.GE.OR P2, PT, R10, R235, P6 ;  /* 0x000000eb0a00720c */ /* 0x000fc60003746670 */
[----:B------:R-:W-:Y:S04]  /*0bd0*/  @!P1 STG.E.128 desc[UR12][R12.64+0xc000], RZ ;  /* 0x00c000ff0c009986 */ /* 0x000fe8000c101d0c */
[----:B------:R-:W-:Y:S04]  /*0be0*/  @!P1 STG.E.128 desc[UR12][R12.64+0xc100], RZ ;  /* 0x00c100ff0c009986 */ /* 0x000fe8000c101d0c */
[----:B------:R-:W-:Y:S02]  /*0bf0*/  @!P1 STG.E.128 desc[UR12][R12.64+0xc200], RZ ;  /* 0x00c200ff0c009986 */ /* 0x000fe4000c101d0c */
[----:B------:R-:W-:-:S02]  /*0c00*/  @!P2 IMAD.MOV.U32 R11, RZ, RZ, -0x800000 ;  /* 0xff800000ff0ba424 */ /* 0x000fc400078e00ff */
[----:B------:R-:W-:Y:S01]  /*0c10*/  @!P1 STG.E.128 desc[UR12][R12.64+0xc300], RZ ;  /* 0x00c300ff0c009986 */ /* 0x000fe2000c101d0c */
[----:B------:R-:W-:-:S03]  /*0c20*/  ISETP.GE.OR P1, PT, R8, R235, P6 ;  /* 0x000000eb0800720c */ /* 0x000fc60003726670 */
[----:B------:R-:W-:Y:S04]  /*0c30*/  @!P3 STG.E.128 desc[UR12][R12.64+0xe000], RZ ;  /* 0x00e000ff0c00b986 */ /* 0x000fe8000c101d0c */
[----:B------:R-:W-:Y:S04]  /*0c40*/  @!P3 STG.E.128 desc[UR12][R12.64+0xe100], RZ ;  /* 0x00e100ff0c00b986 */ /* 0x000fe8000c101d0c */
[----:B------:R-:W-:Y:S02]  /*0c50*/  @!P3 STG.E.128 desc[UR12][R12.64+0xe200], RZ ;  /* 0x00e200ff0c00b986 */ /* 0x000fe4000c101d0c */
[----:B------:R-:W-:-:S02]  /*0c60*/  @!P1 IMAD.MOV.U32 R9, RZ, RZ, -0x800000 ;  /* 0xff800000ff099424 */ /* 0x000fc400078e00ff */
[----:B------:R1:W-:Y:S01]  /*0c70*/  @!P3 STG.E.128 desc[UR12][R12.64+0xe300], RZ ;  /* 0x00e300ff0c00b986 */ /* 0x0003e2000c101d0c */
[----:B------:R-:W-:-:S03]  /*0c80*/  ISETP.GE.OR P3, PT, R6, R235, P6 ;  /* 0x000000eb0600720c */ /* 0x000fc60003766670 */
[----:B------:R2:W-:Y:S01]  /*0c90*/  @!P5 STG.E desc[UR12][R16.64+0x20], R3 ;  /* 0x000020031000d986 */ /* 0x0005e2000c10190c */
[-C--:B------:R-:W-:Y:S02]  /*0ca0*/  ISETP.GE.OR P5, PT, R2, R235.reuse, P6 ;  /* 0x000000eb0200720c */ /* 0x080fe400037a6670 */
[----:B------:R-:W-:Y:S01]  /*0cb0*/  ISETP.GE.OR P6, PT, R0, R235, P6 ;  /* 0x000000eb0000720c */ /* 0x000fe200037c6670 */
[----:B------:R2:W-:Y:S04]  /*0cc0*/  @!P4 STG.E desc[UR12][R16.64+0x40], R15 ;  /* 0x0000400f1000c986 */ /* 0x0005e8000c10190c */
[----:B------:R2:W-:Y:S02]  /*0cd0*/  @!P2 STG.E desc[UR12][R16.64+0x60], R11 ;  /* 0x0000600b1000a986 */ /* 0x0005e4000c10190c */
[----:B------:R-:W-:-:S02]  /*0ce0*/  @!P3 IMAD.MOV.U32 R7, RZ, RZ, -0x800000 ;  /* 0xff800000ff07b424 */ /* 0x000fc400078e00ff */
[----:B------:R2:W-:Y:S04]  /*0cf0*/  @!P1 STG.E desc[UR12][R16.64+0x80], R9 ;  /* 0x0000800910009986 */ /* 0x0005e8000c10190c */
[----:B------:R2:W-:Y:S04]  /*0d00*/  @!P3 STG.E desc[UR12][R16.64+0xa0], R7 ;  /* 0x0000a0071000b986 */ /* 0x0005e8000c10190c */
[----:B------:R2:W-:Y:S01]  /*0d10*/  @!P0 STG.E desc[UR12][R16.64+0xc0], R5 ;  /* 0x0000c00510008986 */ /* 0x0005e2000c10190c */
[----:B-1----:R-:W-:-:S05]  /*0d20*/  @!P5 IMAD.MOV.U32 R13, RZ, RZ, -0x800000 ;  /* 0xff800000ff0dd424 */ /* 0x002fca00078e00ff */
[----:B------:R2:W-:Y:S01]  /*0d30*/  @!P5 STG.E desc[UR12][R16.64], R13 ;  /* 0x0000000d1000d986 */ /* 0x0005e2000c10190c */
[----:B------:R-:W-:Y:S05]  /*0d40*/  @P6 EXIT ;  /* 0x000000000000694d */ /* 0x000fea0003800000 */
[----:B--2---:R-:W-:-:S05]  /*0d50*/  MOV R3, 0xff800000 ;  /* 0xff80000000037802 */ /* 0x004fca0000000f00 */
[----:B------:R-:W-:Y:S01]  /*0d60*/  STG.E desc[UR12][R16.64+0xe0], R3 ;  /* 0x0000e00310007986 */ /* 0x000fe2000c10190c */
[----:B------:R-:W-:Y:S05]  /*0d70*/  EXIT ;  /* 0x000000000000794d */ /* 0x000fea0003800000 */
.L_x_5208:
[----:B------:R-:W1:Y:S01]  /*0d80*/  LDC.64 R2, c[0x0][0x368] ;  /* 0x0000da00ff027b82 */ /* 0x000e620000000a00 */
[----:B------:R-:W-:Y:S01]  /*0d90*/  ULDC.64 UR4, c[0x0][0x370] ;  /* 0x0000dc0000047ab9 */ /* 0x000fe20000000a00 */
[----:B------:R-:W-:Y:S01]  /*0da0*/  IMAD.MOV.U32 R10, RZ, RZ, R239 ;  /* 0x000000ffff0a7224 */ /* 0x000fe200078e00ef */
[----:B-1----:R-:W-:-:S04]  /*0db0*/  ISETP.NE.U32.AND P0, PT, R2, RZ, PT ;  /* 0x000000ff0200720c */ /* 0x002fc80003f05070 */
[----:B------:R-:W-:Y:S02]  /*0dc0*/  ISETP.NE.AND.EX P0, PT, R3, RZ, PT, P0 ;  /* 0x000000ff0300720c */ /* 0x000fe40003f05300 */
[----:B------:R-:W-:-:S11]  /*0dd0*/  ISETP.NE.U32.AND P1, PT, RZ, UR4, PT ;  /* 0x00000004ff007c0c */ /* 0x000fd6000bf25070 */
[----:B------:R-:W1:Y:S01]  /*0de0*/  @P0 LDC.64 R2, c[0x0][0x368] ;  /* 0x0000da00ff020b82 */ /* 0x000e620000000a00 */
[----:B------:R-:W-:Y:S02]  /*0df0*/  ISETP.NE.AND.EX P1, PT, RZ, UR5, PT, P1 ;  /* 0x00000005ff007c0c */ /* 0x000fe4000bf25310 */
[----:B------:R-:W-:Y:S01]  /*0e00*/  CS2R R240, SRZ ;  /* 0x0000000000f07805 */ /* 0x000fe2000001ff00 */
[----:B-1----:R-:W-:-:S05]  /*0e10*/  @P0 IMAD.WIDE R2, R239, 0x4, R2 ;  /* 0x00000004ef020825 */ /* 0x002fca00078e0202 */
[----:B------:R1:W5:Y:S01]  /*0e20*/  @P0 LDG.E R10, desc[UR12][R2.64] ;  /* 0x0000000c020a0981 */ /* 0x000362000c1e1900 */
[----:B------:R-:W-:-:S04]  /*0e30*/  PLOP3.LUT P0, PT, PT, PT, PT, 0x8, 0x0 ;  /* 0x000000000000781c */ /* 0x000fc80003f0e170 */
[----:B------:R-:W-:Y:S09]  /*0e40*/  @!P1 BRA `(.L_x_5209) ;  /* 0x00000000002c9947 */ /* 0x000ff20003800000 */
        /* <DEDUP_REMOVED lines=11> */
.L_x_5209:
[----:B------:R-:W-:Y:S05]  /*0f00*/  @!P0 BRA `(.L_x_5210) ;  /* 0x0000000400388947 */ /* 0x000fea0003800000 */
[----:B------:R-:W2:Y:S01]  /*0f10*/  LDC R8, c[0x0][0x380] ;  /* 0x0000e000ff087b82 */ /* 0x000ea20000000800 */
        /* <DEDUP_REMOVED lines=29> */
[----:B------:R3:W4:Y:S01]  /*10f0*/  LDG.E R4, desc[UR12][R14.64] ;  /* 0x0000000c0e047981 */ /* 0x000722000c1e1900 */
        /* <DEDUP_REMOVED lines=13> */
[----:B---3--:R-:W-:-:S05]  /*11d0*/  IMAD.HI.U32 R14, R12, R5, RZ ;  /* 0x000000050c0e7227 */ /* 0x008fca00078e00ff */
        /* <DEDUP_REMOVED lines=12> */
[----:B------:R-:W-:Y:S02]  /*12a0*/  @!P2 LOP3.LUT R14, RZ, R7, RZ, 0x33, !PT ;  /* 0x00000007ff0ea212 */ /* 0x000fe400078e33ff */
[----:B----4-:R-:W-:Y:S01]  /*12b0*/  SHF.R.S32.HI R5, RZ, 0x1f, R4 ;  /* 0x0000001fff057819 */ /* 0x010fe20000011404 */
[----:B-----5:R-:W-:-:S04]  /*12c0*/  IMAD.WIDE.U32 R10, R4, UR4, RZ ;  /* 0x00000004040a7c25 */ /* 0x020fc8000f8e00ff */
[C---:B------:R-:W-:Y:S02]  /*12d0*/  IMAD R13, R5.reuse, UR4, RZ ;  /* 0x00000004050d7c24 */ /* 0x040fe4000f8e02ff */
[----:B--2---:R-:W-:Y:S02]  /*12e0*/  IMAD R5, R5, R2, RZ ;  /* 0x0000000205057224 */ /* 0x004fe400078e02ff */
[C---:B------:R-:W-:Y:S01]  /*12f0*/  IMAD R6, R4.reuse, UR5, R13 ;  /* 0x0000000504067c24 */ /* 0x040fe2000f8e020d */
[----:B------:R-:W-:Y:S01]  /*1300*/  SHF.R.S32.HI R13, RZ, 0x1f, R14 ;  /* 0x0000001fff0d7819 */ /* 0x000fe2000001140e */
[----:B------:R-:W-:Y:S01]  /*1310*/  ULDC.64 UR4, c[0x0][0x260] ;  /* 0x0000980000047ab9 */ /* 0x000fe20000000a00 */
[----:B------:R-:W-:Y:S02]  /*1320*/  IMAD R3, R4, R3, R5 ;  /* 0x0000000304037224 */ /* 0x000fe400078e0205 */
[----:B------:R-:W-:Y:S01]  /*1330*/  IADD3 R11, R11, R6, RZ ;  /* 0x000000060b0b7210 */ /* 0x000fe20007ffe0ff */
[----:B-1----:R-:W-:-:S02]  /*1340*/  IMAD R6, R23, R80, RZ ;  /* 0x0000005017067224 */ /* 0x002fc400078e02ff */
[----:B------:R-:W-:Y:S02]  /*1350*/  IMAD R7, R13, UR4, RZ ;  /* 0x000000040d077c24 */ /* 0x000fe4000f8e02ff */
[C---:B------:R-:W-:Y:S02]  /*1360*/  IMAD R6, R27.reuse, R81, R6 ;  /* 0x000000511b067224 */ /* 0x040fe400078e0206 */
[----:B------:R-:W-:-:S04]  /*1370*/  IMAD.WIDE.U32 R10, R27, R80, R10 ;  /* 0x000000501b0a7225 */ /* 0x000fc800078e000a */
[----:B------:R-:W-:Y:S02]  /*1380*/  IMAD.IADD R11, R11, 0x1, R6 ;  /* 0x000000010b0b7824 */ /* 0x000fe400078e0206 */
[----:B------:R-:W-:-:S04]  /*1390*/  IMAD.WIDE.U32 R18, R4, R2, RZ ;  /* 0x0000000204127225 */ /* 0x000fc800078e00ff */
[C---:B------:R-:W-:Y:S01]  /*13a0*/  IMAD R7, R14.reuse, UR5, R7 ;  /* 0x000000050e077c24 */ /* 0x040fe2000f8e0207 */
[----:B------:R-:W-:Y:S01]  /*13b0*/  IADD3 R8, R19, R3, RZ ;  /* 0x0000000313087210 */ /* 0x000fe20007ffe0ff */
[----:B------:R-:W-:-:S05]  /*13c0*/  IMAD.WIDE.U32 R82, R14, UR4, R10 ;  /* 0x000000040e527c25 */ /* 0x000fca000f8e000a */
[----:B------:R-:W-:Y:S01]  /*13d0*/  IADD3 R4, R83, R7, RZ ;  /* 0x0000000753047210 */ /* 0x000fe20007ffe0ff */
[----:B------:R-:W-:Y:S06]  /*13e0*/  BRA `(.L_x_5211) ;  /* 0x0000000400307947 */ /* 0x000fec0003800000 */
.L_x_5210:
        /* <DEDUP_REMOVED lines=37> */
[----:B------:R-:W-:Y:S02]  /*1640*/  SHF.R.S32.HI R15, RZ, 0x1f, R11 ;  /* 0x0000001fff0f7819 */ /* 0x000fe4000001140b */
[----:B-----5:R-:W-:-:S05]  /*1650*/  SHF.R.S32.HI R17, RZ, 0x1f, R10 ;  /* 0x0000001fff117819 */ /* 0x020fca000001140a */
[----:B------:R-:W4:Y:S01]  /*1660*/  LDC.64 R6, c[0x0][0x230] ;  /* 0x00008c00ff067b82 */ /* 0x000f220000000a00 */
[-C--:B---3--:R-:W-:Y:S02]  /*1670*/  IMAD R12, R15, R80.reuse, RZ ;  /* 0x000000500f0c7224 */ /* 0x088fe400078e02ff */
        /* <DEDUP_REMOVED lines=8> */
.L_x_5212:
[----:B------:R-:W-:Y:S01]  /*1700*/  @!P1 LOP3.LUT R14, RZ, R13, RZ, 0x33, !PT ;  /* 0x0000000dff0e9212 */ /* 0x000fe200078e33ff */
[----:B------:R-:W-:Y:S01]  /*1710*/  IMAD R6, R23, R80, RZ ;  /* 0x0000005017067224 */ /* 0x000fe200078e02ff */
[----:B------:R-:W-:Y:S02]  /*1720*/  MOV R13, R7 ;  /* 0x00000007000d7202 */ /* 0x000fe40000000f00 */
[----:B------:R-:W-:Y:S01]  /*1730*/  @P4 IADD3 R8, R11, R8, RZ ;  /* 0x000000080b084210 */ /* 0x000fe20007ffe0ff */
[-C--:B------:R-:W-:Y:S02]  /*1740*/  IMAD R7, R81, R27.reuse, R6 ;  /* 0x0000001b51077224 */ /* 0x080fe400078e0206 */
[----:B------:R-:W-:Y:S01]  /*1750*/  IMAD.WIDE.U32 R16, R80, R27, R12 ;  /* 0x0000001b50107225 */ /* 0x000fe200078e000c */
[----:B------:R-:W-:-:S03]  /*1760*/  SHF.R.S32.HI R13, RZ, 0x1f, R14 ;  /* 0x0000001fff0d7819 */ /* 0x000fc6000001140e */
[----:B-1----:R-:W-:Y:S01]  /*1770*/  @P4 IMAD.WIDE.U32 R18, R8, R4, RZ ;  /* 0x0000000408124225 */ /* 0x002fe200078e00ff */
[----:B------:R-:W-:-:S03]  /*1780*/  IADD3 R17, R17, R7, RZ ;  /* 0x0000000711117210 */ /* 0x000fc60007ffe0ff */
[-C--:B--2---:R-:W-:Y:S02]  /*1790*/  IMAD R6, R13, R2.reuse, RZ ;  /* 0x000000020d067224 */ /* 0x084fe400078e02ff */
        /* <DEDUP_REMOVED lines=8> */
[-C--:B-1----:R-:W-:Y:S01]  /*1820*/  IMAD R8, R5, R6.reuse, RZ ;  /* 0x0000000605087224 */ /* 0x082fe200078e02ff */
[----:B-----5:R-:W-:Y:S01]  /*1830*/  SHF.R.S32.HI R5, RZ, 0x1f, R10 ;  /* 0x0000001fff057819 */ /* 0x020fe2000001140a */
[----:B------:R-:W-:-:S04]  /*1840*/  IMAD.WIDE.U32 R16, R11, R6, RZ ;  /* 0x000000060b107225 */ /* 0x000fc800078e00ff */
[----:B------:R-:W-:Y:S02]  /*1850*/  IMAD R7, R11, R7, R8 ;  /* 0x000000070b077224 */ /* 0x000fe400078e0208 */
[----:B--2---:R-:W-:-:S03]  /*1860*/  IMAD R5, R5, R2, RZ ;  /* 0x0000000205057224 */ /* 0x004fc600078e02ff */
[----:B------:R-:W-:Y:S01]  /*1870*/  IADD3 R17, R17, R7, RZ ;  /* 0x0000000711117210 */ /* 0x000fe20007ffe0ff */
[C---:B------:R-:W-:Y:S02]  /*1880*/  IMAD R3, R10.reuse, R3, R5 ;  /* 0x000000030a037224 */ /* 0x040fe400078e0205 */
[----:B------:R-:W-:-:S05]  /*1890*/  IMAD.WIDE.U32 R18, R10, R2, R16 ;  /* 0x000000020a127225 */ /* 0x000fca00078e0010 */
[----:B------:R-:W-:-:S07]  /*18a0*/  IADD3 R8, R19, R3, RZ ;  /* 0x0000000313087210 */ /* 0x000fce0007ffe0ff */
.L_x_5211:
[----:B------:R-:W-:Y:S01]  /*18b0*/  ISETP.NE.AND P5, PT, R9, -0x1, PT ;  /* 0xffffffff0900780c */ /* 0x000fe20003fa5270 */
[----:B------:R-:W-:Y:S01]  /*18c0*/  IMAD.IADD R235, R235, 0x1, -R0 ;  /* 0x00000001ebeb7824 */ /* 0x000fe200078e0a00 */
[----:B------:R-:W-:Y:S01]  /*18d0*/  SHF.R.S32.HI R5, RZ, 0x1f, R86 ;  /* 0x0000001fff057819 */ /* 0x000fe20000011456 */
[----:B------:R-:W-:Y:S01]  /*18e0*/  ULDC.64 UR4, c[0x0][0x258] ;  /* 0x0000960000047ab9 */ /* 0x000fe20000000a00 */
[----:B------:R-:W1:Y:S01]  /*18f0*/  S2UR UR6, SR_CgaCtaId ;  /* 0x00000000000679c3 */ /* 0x000e620000008800 */
[----:B------:R-:W-:Y:S01]  /*1900*/  VIADD R167, R165, 0xffffffff ;  /* 0xffffffffa5a77836 */ /* 0x000fe20000000000 */
[----:B-----5:R-:W-:-:S04]  /*1910*/  LEA.HI R10, R5, R86, RZ, 0x3 ;  /* 0x00000056050a7211 */ /* 0x020fc800078f18ff */
[----:B------:R-:W-:-:S03]  /*1920*/  SHF.R.S32.HI R24, RZ, 0x3, R10 ;  /* 0x00000003ff187819 */ /* 0x000fc6000001140a */
[----:B------:R-:W2:Y:S01]  /*1930*/  @P5 LDC.64 R6, c[0x0][0x240] ;  /* 0x00009000ff065b82 */ /* 0x000ea20000000a00 */
[----:B------:R-:W-:Y:S01]  /*1940*/  @!P5 SHF.R.S32.HI R11, RZ, 0x1f, R239 ;  /* 0x0000001fff0bd819 */ /* 0x000fe200000114ef */
[C---:B------:R-:W-:Y:S01]  /*1950*/  VIADD R22, R24.reuse, 0x10 ;  /* 0x0000001018167836 */ /* 0x040fe20000000000 */
[CC--:B------:R-:W-:Y:S01]  /*1960*/  ISETP.GE.AND P6, PT, R24.reuse, R235.reuse, PT ;  /* 0x000000eb1800720c */ /* 0x0c0fe20003fc6270 */
[C---:B------:R-:W-:Y:S01]  /*1970*/  VIADD R20, R24.reuse, 0x20 ;  /* 0x0000002018147836 */ /* 0x040fe20000000000 */
[--C-:B------:R-:W-:Y:S01]  /*1980*/  SHF.R.S32.HI R25, RZ, 0x1f, R24.reuse ;  /* 0x0000001fff197819 */ /* 0x100fe20000011418 */
[----:B------:R-:W-:Y:S01]  /*1990*/  VIADD R16, R24, 0x30 ;  /* 0x0000003018107836 */ /* 0x000fe20000000000 */
[-C--:B------:R-:W-:Y:S01]  /*19a0*/  ISETP.GE.AND P3, PT, R22, R235.reuse, PT ;  /* 0x000000eb1600720c */ /* 0x080fe20003f66270 */
[----:B------:R-:W3:Y:S01]  /*19b0*/  @!P5 LDC.64 R2, c[0x0][0x228] ;  /* 0x00008a00ff02db82 */ /* 0x000ee20000000a00 */
[-C--:B------:R-:W-:Y:S01]  /*19c0*/  ISETP.GE.AND P2, PT, R20, R235.reuse, PT ;  /* 0x000000eb1400720c */ /* 0x080fe20003f46270 */
[----:B------:R-:W-:Y:S01]  /*19d0*/  IMAD.SHL.U32 R12, R24, 0x40, RZ ;  /* 0x00000040180c7824 */ /* 0x000fe200078e00ff */
[----:B------:R-:W-:Y:S01]  /*19e0*/  ISETP.GE.AND P4, PT, R16, R235, PT ;  /* 0x000000eb1000720c */ /* 0x000fe20003f86270 */
[----:B------:R-:W-:-:S03]  /*19f0*/  IMAD.WIDE R36, R37, 0x40, R24 ;  /* 0x0000004025247825 */ /* 0x000fc600078e0218 */
[----:B------:R-:W-:Y:S01]  /*1a00*/  LOP3.LUT R12, R12, 0x1c0, RZ, 0xc0, !PT ;  /* 0x000001c00c0c7812 */ /* 0x000fe200078ec0ff */
[----:B------:R-:W-:-:S04]  /*1a10*/  IMAD R85, R25, R80, RZ ;  /* 0x0000005019557224 */ /* 0x000fc800078e02ff */
[----:B------:R-:W4:Y:S01]  /*1a20*/  @!P3 S2R R29, SR_CgaCtaId ;  /* 0x00000000001db919 */ /* 0x000f220000008800 */
[----:B------:R-:W-:Y:S02]  /*1a30*/  IMAD R85, R24, R81, R85 ;  /* 0x0000005118557224 */ /* 0x000fe400078e0255 */
[C---:B--2---:R-:W-:Y:S01]  /*1a40*/  @P5 IMAD.WIDE.U32 R34, R9.reuse, R6, RZ ;  /* 0x0000000609225225 */ /* 0x044fe200078e00ff */
[----:B------:R-:W2:Y:S03]  /*1a50*/  @!P2 S2R R21, SR_CgaCtaId ;  /* 0x000000000015a919 */ /* 0x000ea60000008800 */
[----:B------:R-:W-:Y:S01]  /*1a60*/  @P5 IMAD R7, R9, R7, R35 ;  /* 0x0000000709075224 */ /* 0x000fe200078e0223 */
[----:B------:R-:W-:Y:S01]  /*1a70*/  LOP3.LUT R9, R10, 0xfffffff8, RZ, 0xc0, !PT ;  /* 0xfffffff80a097812 */ /* 0x000fe200078ec0ff */
[----:B------:R-:W1:Y:S01]  /*1a80*/  @!P4 S2R R15, SR_CgaCtaId ;  /* 0x00000000000fc919 */ /* 0x000e620000008800 */
[----:B---3--:R-:W-:-:S03]  /*1a90*/  @!P5 IMAD R6, R11, R2, RZ ;  /* 0x000000020b06d224 */ /* 0x008fc600078e02ff */
[----:B------:R-:W-:Y:S01]  /*1aa0*/  IMAD.IADD R0, R86, 0x1, -R9 ;  /* 0x0000000156007824 */ /* 0x000fe200078e0a09 */
[----:B------:R-:W3:Y:S01]  /*1ab0*/  @!P6 LDC.64 R10, c[0x0][0x240] ;  /* 0x00009000ff0aeb82 */ /* 0x000ee20000000a00 */
[C---:B------:R-:W-:Y:S02]  /*1ac0*/  @!P5 IMAD R3, R239.reuse, R3, R6 ;  /* 0x00000003ef03d224 */ /* 0x040fe400078e0206 */
[----:B------:R-:W-:Y:S02]  /*1ad0*/  IMAD.SHL.U32 R35, R0, 0x8, RZ ;  /* 0x0000000800237824 */ /* 0x000fe400078e00ff */
[----:B------:R-:W-:Y:S01]  /*1ae0*/  @!P5 IMAD.WIDE.U32 R32, R239, R2, RZ ;  /* 0x00000002ef20d225 */ /* 0x000fe200078e00ff */
[----:B------:R-:W-:Y:S02]  /*1af0*/  @!P3 MOV R2, 0x400 ;  /* 0x000004000002b802 */ /* 0x000fe40000000f00 */
[----:B------:R-:W-:Y:S01]  /*1b00*/  IADD3 R18, P1, R35, R18, RZ ;  /* 0x0000001223127210 */ /* 0x000fe20007f3e0ff */
[----:B------:R-:W-:Y:S01]  /*1b10*/  @!P5 IMAD.IADD R7, R33, 0x1, R3 ;  /* 0x000000012107d824 */ /* 0x000fe200078e0203 */
[----:B------:R-:W-:Y:S01]  /*1b20*/  SHF.R.S32.HI R3, RZ, 0x1f, R35 ;  /* 0x0000001fff037819 */ /* 0x000fe20000011423 */
[----:B------:R-:W-:Y:S01]  /*1b30*/  @!P5 IMAD.MOV.U32 R34, RZ, RZ, R32 ;  /* 0x000000ffff22d224 */ /* 0x000fe200078e0020 */
[----:B------:R-:W-:-:S02]  /*1b40*/  IADD3 R82, P5, R35, R82, RZ ;  /* 0x0000005223527210 */ /* 0x000fc40007fbe0ff */
[----:B------:R-:W-:Y:S01]  /*1b50*/  LOP3.LUT R9, R12, 0x38, R35, 0xf8, !PT ;  /* 0x000000380c097812 */ /* 0x000fe200078ef823 */
[----:B------:R-:W-:Y:S01]  /*1b60*/  IMAD.X R19, R3, 0x1, R8, P1 ;  /* 0x0000000103137824 */ /* 0x000fe200008e0608 */
[----:B------:R-:W-:Y:S01]  /*1b70*/  IADD3 R34, P1, R35, R34, RZ ;  /* 0x0000002223227210 */ /* 0x000fe20007f3e0ff */
[----:B------:R-:W-:Y:S01]  /*1b80*/  IMAD.X R83, R3, 0x1, R4, P5 ;  /* 0x0000000103537824 */ /* 0x000fe200028e0604 */
[----:B------:R-:W-:Y:S02]  /*1b90*/  SHF.R.U32.HI R12, RZ, 0x3, R12 ;  /* 0x00000003ff0c7819 */ /* 0x000fe4000001160c */
[----:B----4-:R-:W-:Y:S01]  /*1ba0*/  @!P3 LEA R29, R29, R2, 0x18 ;  /* 0x000000021d1db211 */ /* 0x010fe200078ec0ff */
[----:B------:R-:W-:Y:S01]  /*1bb0*/  IMAD.X R35, R3, 0x1, R7, P1 ;  /* 0x0000000103237824 */ /* 0x000fe200008e0607 */
[----:B------:R-:W-:Y:S01]  /*1bc0*/  LEA.HI R3, R5, R86, RZ, 0x6 ;  /* 0x0000005605037211 */ /* 0x000fe200078f30ff */
[----:B------:R-:W4:Y:S01]  /*1bd0*/  @!P3 LDC.64 R6, c[0x0][0x240] ;  /* 0x00009000ff06bb82 */ /* 0x000f220000000a00 */
[----:B------:R-:W-:Y:S01]  /*1be0*/  @!P2 MOV R2, 0x400 ;  /* 0x000004000002a802 */ /* 0x000fe20000000f00 */
[----:B------:R-:W-:Y:S01]  /*1bf0*/  IMAD.WIDE.U32 R82, R24, R80, R82 ;  /* 0x0000005018527225 */ /* 0x000fe200078e0052 */
[----:B------:R-:W-:-:S02]  /*1c00*/  LOP3.LUT R12, R9, R12, RZ, 0x3c, !PT ;  /* 0x0000000c090c7212 */ /* 0x000fc400078e3cff */
[----:B------:R-:W-:Y:S01]  /*1c10*/  SHF.R.S32.HI R33, RZ, 0x1f, R30 ;  /* 0x0000001fff217819 */ /* 0x000fe2000001141e */
[----:B------:R-:W-:Y:S01]  /*1c20*/  IMAD.SHL.U32 R3, R3, 0x8, RZ ;  /* 0x0000000803037824 */ /* 0x000fe200078e00ff */
[----:B--2---:R-:W-:Y:S01]  /*1c30*/  @!P2 LEA R21, R21, R2, 0x18 ;  /* 0x000000021515a211 */ /* 0x004fe200078ec0ff */
[----:B------:R-:W2:Y:S01]  /*1c40*/  @!P6 LDC.64 R8, c[0x0][0x210] ;  /* 0x00008400ff08eb82 */ /* 0x000ea20000000a00 */
[----:B------:R-:W-:Y:S01]  /*1c50*/  @!P4 MOV R2, 0x400 ;  /* 0x000004000002c802 */ /* 0x000fe20000000f00 */
[----:B------:R-:W-:Y:S01]  /*1c60*/  IMAD R33, R33, UR4, RZ ;  /* 0x0000000421217c24 */ /* 0x000fe2000f8e02ff */
[----:B------:R-:W-:Y:S01]  /*1c70*/  LOP3.LUT R12, R12, 0xfffffe00, R3, 0xf8, !PT ;  /* 0xfffffe000c0c7812 */ /* 0x000fe200078ef803 */
[----:B------:R-:W-:Y:S01]  /*1c80*/  IMAD.IADD R85, R83, 0x1, R85 ;  /* 0x0000000153557824 */ /* 0x000fe200078e0255 */
[----:B-1----:R-:W-:Y:S01]  /*1c90*/  @!P4 LEA R15, R15, R2, 0x18 ;  /* 0x000000020f0fc211 */ /* 0x002fe200078ec0ff */
[----:B------:R-:W-:Y:S01]  /*1ca0*/  IMAD R33, R30, UR5, R33 ;  /* 0x000000051e217c24 */ /* 0x000fe2000f8e0221 */
[----:B------:R-:W-:Y:S01]  /*1cb0*/  @!P3 IADD3 R4, P1, R36, 0x10, RZ ;  /* 0x000000102404b810 */ /* 0x000fe20007f3e0ff */
[----:B------:R-:W1:Y:S01]  /*1cc0*/  @!P2 LDC.64 R2, c[0x0][0x240] ;  /* 0x00009000ff02ab82 */ /* 0x000e620000000a00 */
[----:B------:R-:W-:Y:S01]  /*1cd0*/  IMAD.WIDE.U32 R30, R30, UR4, R34 ;  /* 0x000000041e1e7c25 */ /* 0x000fe2000f8e0022 */
[----:B------:R-:W-:Y:S01]  /*1ce0*/  @!P2 IADD3 R28, P5, R36, 0x20, RZ ;  /* 0x00000020241ca810 */ /* 0x000fe20007fbe0ff */
[----:B------:R-:W-:-:S02]  /*1cf0*/  UMOV UR4, 0x400 ;  /* 0x0000040000047882 */ /* 0x000fc40000000000 */
[-C--:B---3--:R-:W-:Y:S01]  /*1d00*/  @!P6 IMAD R34, R37, R10.reuse, RZ ;  /* 0x0000000a2522e224 */ /* 0x088fe200078e02ff */
[----:B------:R-:W-:Y:S01]  /*1d10*/  ULEA UR4, UR6, UR4, 0x18 ;  /* 0x0000000406047291 */ /* 0x000fe2000f8ec03f */
[----:B------:R-:W-:Y:S02]  /*1d20*/  IMAD.IADD R33, R31, 0x1, R33 ;  /* 0x000000011f217824 */ /* 0x000fe400078e0221 */
[----:B------:R-:W-:Y:S01]  /*1d30*/  @!P6 IMAD.MOV.U32 R32, RZ, RZ, R30 ;  /* 0x000000ffff20e224 */ /* 0x000fe200078e001e */
[----:B------:R-:W-:Y:S01]  /*1d40*/  ULDC.64 UR6, c[0x0][0x268] ;  /* 0x00009a0000067ab9 */ /* 0x000fe20000000a00 */
[----:B------:R-:W-:Y:S01]  /*1d50*/  @!P6 IMAD R34, R36, R11, R34 ;  /* 0x0000000b2422e224 */ /* 0x000fe200078e0222 */
[----:B------:R-:W-:Y:S01]  /*1d60*/  LEA R237, R12, UR4, 0x1 ;  /* 0x000000040ced7c11 */ /* 0x000fe2000f8e08ff */
[C---:B------:R-:W-:Y:S02]  /*1d70*/  @!P6 IMAD.WIDE.U32 R38, R36.reuse, R10, R32 ;  /* 0x0000000a2426e225 */ /* 0x040fe400078e0020 */
[----:B------:R-:W3:Y:S02]  /*1d80*/  @!P3 LDC.64 R10, c[0x0][0x210] ;  /* 0x00008400ff0abb82 */ /* 0x000ee40000000a00 */
[--C-:B------:R-:W-:Y:S01]  /*1d90*/  @!P3 IMAD.X R31, RZ, RZ, R37.reuse, P1 ;  /* 0x000000ffff1fb224 */ /* 0x100fe200008e0625 */
[----:B------:R-:W-:Y:S01]  /*1da0*/  @!P4 IADD3 R26, P1, R36, 0x30, RZ ;  /* 0x00000030241ac810 */ /* 0x000fe20007f3e0ff */
[----:B------:R-:W-:Y:S01]  /*1db0*/  @!P2 IMAD.X R17, RZ, RZ, R37, P5 ;  /* 0x000000ffff11a224 */ /* 0x000fe200028e0625 */
[----:B--2---:R-:W-:Y:S01]  /*1dc0*/  @!P6 LEA R36, P5, R38, R8, 0x1 ;  /* 0x000000082624e211 */ /* 0x004fe200078a08ff */
[----:B------:R-:W-:-:S02]  /*1dd0*/  @!P6 IMAD.IADD R32, R39, 0x1, R34 ;  /* 0x000000012720e824 */ /* 0x000fc400078e0222 */
[-C--:B----4-:R-:W-:Y:S02]  /*1de0*/  @!P3 IMAD R34, R31, R6.reuse, RZ ;  /* 0x000000061f22b224 */ /* 0x090fe400078e02ff */
[----:B------:R-:W-:Y:S01]  /*1df0*/  @!P4 IMAD.X R31, RZ, RZ, R37, P1 ;  /* 0x000000ffff1fc224 */ /* 0x000fe200008e0625 */
[----:B------:R-:W-:Y:S01]  /*1e00*/  @!P6 LEA.HI.X R37, R38, R9, R32, 0x1, P5 ;  /* 0x000000092625e211 */ /* 0x000fe200028f0c20 */
[----:B------:R-:W-:Y:S01]  /*1e10*/  @!P3 IMAD.MOV.U32 R38, RZ, RZ, R30 ;  /* 0x000000ffff26b224 */ /* 0x000fe200078e001e */
[----:B------:R-:W2:Y:S01]  /*1e20*/  @!P2 LDC.64 R8, c[0x0][0x210] ;  /* 0x00008400ff08ab82 */ /* 0x000ea20000000a00 */
[----:B------:R-:W-:Y:S02]  /*1e30*/  @!P3 IMAD.MOV.U32 R39, RZ, RZ, R33 ;  /* 0x000000ffff27b224 */ /* 0x000fe400078e0021 */
[C---:B------:R-:W-:Y:S01]  /*1e40*/  @!P3 IMAD R34, R4.reuse, R7, R34 ;  /* 0x000000070422b224 */ /* 0x040fe200078e0222 */
[----:B------:R-:W-:Y:S01]  /*1e50*/  @!PT LDS RZ, [RZ] ;  /* 0x00000000fffff984 */ /* 0x000fe20000000800 */
[----:B------:R-:W-:Y:S01]  /*1e60*/  @!PT LDS RZ, [RZ] ;  /* 0x00000000fffff984 */ /* 0x000fe20000000800 */
[----:B------:R-:W-:Y:S01]  /*1e70*/  @!PT LDS RZ, [RZ] ;  /* 0x00000000fffff984 */ /* 0x000fe20000000800 */
[----:B------:R-:W-:Y:S01]  /*1e80*/  @!P6 LDGSTS.E.BYPASS.LTC128B.128 [R237], desc[UR12][R36.64] ;  /* 0x0000000024edefae */ /* 0x000fe2000b901d4c */
[----:B------:R-:W-:-:S03]  /*1e90*/  @!P3 IMAD.WIDE.U32 R38, R4, R6, R38 ;  /* 0x000000060426b225 */ /* 0x000fc600078e0026 */
[----:B------:R-:W-:Y:S01]  /*1ea0*/  @!P6 LDGSTS.E.BYPASS.LTC128B.128 [R237+0x2000], desc[UR12][R36.64+0x80] ;  /* 0x0200008024edefae */ /* 0x000fe2000b901d4c */
[----:B-1----:R-:W-:Y:S01]  /*1eb0*/  @!P2 IMAD R17, R17, R2, RZ ;  /* 0x000000021111a224 */ /* 0x002fe200078e02ff */
[----:B------:R-:W1:Y:S01]  /*1ec0*/  @!P4 LDC.64 R6, c[0x0][0x240] ;  /* 0x00009000ff06cb82 */ /* 0x000e620000000a00 */
[----:B------:R-:W-:Y:S01]  /*1ed0*/  IMAD.SHL.U32 R4, R167, 0x40, RZ ;  /* 0x00000040a7047824 */ /* 0x000fe200078e00ff */
[----:B------:R-:W-:Y:S01]  /*1ee0*/  @!P6 LDGSTS.E.BYPASS.LTC128B.128 [R237+0x4000], desc[UR12][R36.64+0x100] ;  /* 0x0400010024edefae */ /* 0x000fe2000b901d4c */
[----:B------:R-:W-:Y:S01]  /*1ef0*/  @!P2 IMAD R32, R28, R3, R17 ;  /* 0x000000031c20a224 */ /* 0x000fe200078e0211 */
[----:B---3--:R-:W-:Y:S01]  /*1f00*/  @!P3 LEA R40, P1, R38, R10, 0x1 ;  /* 0x0000000a2628b211 */ /* 0x008fe200078208ff */
[----:B------:R-:W-:Y:S01]  /*1f10*/  IMAD.IADD R17, R89, 0x1, -R4 ;  /* 0x0000000159117824 */ /* 0x000fe200078e0a04 */
[----:B------:R-:W-:Y:S01]  /*1f20*/  @!P6 LDGSTS.E.BYPASS.LTC128B.128 [R237+0x6000], desc[UR12][R36.64+0x180] ;  /* 0x0600018024edefae */ /* 0x000fe2000b901d4c */
[----:B------:R-:W-:Y:S02]  /*1f30*/  @!P3 IMAD.IADD R34, R39, 0x1, R34 ;  /* 0x000000012722b824 */ /* 0x000fe400078e0222 */
[----:B------:R-:W-:Y:S01]  /*1f40*/  @!P2 IMAD.MOV.U32 R42, RZ, RZ, R30 ;  /* 0x000000ffff2aa224 */ /* 0x000fe200078e001e */
[----:B------:R-:W-:Y:S01]  /*1f50*/  ISETP.GE.AND P6, PT, R24, R17, PT ;  /* 0x000000111800720c */ /* 0x000fe20003fc6270 */
[----:B------:R-:W-:Y:S01]  /*1f60*/  @!P2 IMAD.MOV.U32 R43, RZ, RZ, R33 ;  /* 0x000000ffff2ba224 */ /* 0x000fe200078e0021 */
[----:B------:R-:W-:Y:S01]  /*1f70*/  @!P3 LEA.HI.X R41, R38, R11, R34, 0x1, P1 ;  /* 0x0000000b2629b211 */ /* 0x000fe200008f0c22 */
[----:B------:R-:W-:-:S02]  /*1f80*/  @!P3 IMAD R29, R12, 0x2, R29 ;  /* 0x000000020c1db824 */ /* 0x000fc400078e021d */
[----:B------:R-:W-:Y:S02]  /*1f90*/  @!P2 IMAD.WIDE.U32 R42, R28, R2, R42 ;  /* 0x000000021c2aa225 */ /* 0x000fe400078e002a */
[----:B------:R-:W3:Y:S01]  /*1fa0*/  @!P4 LDC.64 R2, c[0x0][0x210] ;  /* 0x00008400ff02cb82 */ /* 0x000ee20000000a00 */
[----:B------:R-:W-:Y:S01]  /*1fb0*/  @!P3 LDGSTS.E.BYPASS.LTC128B.128 [R29+0x800], desc[UR12][R40.64] ;  /* 0x00800000281dbfae */ /* 0x000fe2000b901d4c */
[----:B------:R-:W-:Y:S01]  /*1fc0*/  @!P2 IMAD.IADD R32, R43, 0x1, R32 ;  /* 0x000000012b20a824 */ /* 0x000fe200078e0220 */
[----:B--2---:R-:W-:Y:S01]  /*1fd0*/  @!P2 LEA R34, P1, R42, R8, 0x1 ;  /* 0x000000082a22a211 */ /* 0x004fe200078208ff */
[----:B------:R-:W-:Y:S01]  /*1fe0*/  @!P4 IMAD.MOV.U32 R28, RZ, RZ, R30 ;  /* 0x000000ffff1cc224 */ /* 0x000fe200078e001e */
[----:B------:R-:W-:Y:S01]  /*1ff0*/  @!P3 LDGSTS.E.BYPASS.LTC128B.128 [R29+0x2800], desc[UR12][R40.64+0x80] ;  /* 0x02800080281dbfae */ /* 0x000fe2000b901d4c */
[----:B------:R-:W-:Y:S01]  /*2000*/  @!P4 IMAD R15, R12, 0x2, R15 ;  /* 0x000000020c0fc824 */ /* 0x000fe200078e020f */
[----:B------:R-:W-:Y:S01]  /*2010*/  @!P2 LEA.HI.X R35, R42, R9, R32, 0x1, P1 ;  /* 0x000000092a23a211 */ /* 0x000fe200008f0c20 */
[----:B-1----:R-:W-:Y:S01]  /*2020*/  @!P4 IMAD R31, R31, R6, RZ ;  /* 0x000000061f1fc224 */ /* 0x002fe200078e02ff */
[----:B------:R-:W1:Y:S01]  /*2030*/  @!P6 S2R R10, SR_CgaCtaId ;  /* 0x00000000000ae919 */ /* 0x000e620000008800 */
[----:B------:R-:W2:Y:S01]  /*2040*/  @!P6 LDC.64 R8, c[0x0][0x218] ;  /* 0x00008600ff08eb82 */ /* 0x000ea20000000a00 */
[----:B------:R-:W-:Y:S01]  /*2050*/  IADD3 R27, P1, R24, R27, RZ ;  /* 0x0000001b181b7210 */ /* 0x000fe20007f3e0ff */
[----:B------:R-:W-:Y:S01]  /*2060*/  @!P4 IMAD R7, R26, R7, R31 ;  /* 0x000000071a07c224 */ /* 0x000fe200078e021f */
[----:B------:R-:W-:Y:S01]  /*2070*/  @!P3 LDGSTS.E.BYPASS.LTC128B.128 [R29+0x4800], desc[UR12][R40.64+0x100] ;  /* 0x04800100281dbfae */ /* 0x000fe2000b901d4c */
[----:B------:R-:W-:-:S03]  /*2080*/  IMAD.WIDE.U32 R18, R14, UR6, R18 ;  /* 0x000000060e127c25 */ /* 0x000fc6000f8e0012 */
[----:B------:R4:W-:Y:S01]  /*2090*/  @!P3 LDGSTS.E.BYPASS.LTC128B.128 [R29+0x6800], desc[UR12][R40.64+0x180] ;  /* 0x06800180281dbfae */ /* 0x0009e2000b901d4c */
[-C--:B------:R-:W-:Y:S01]  /*20a0*/  ISETP.GE.AND P3, PT, R22, R17.reuse, PT ;  /* 0x000000111600720c */ /* 0x080fe20003f66270 */
[----:B------:R-:W-:Y:S01]  /*20b0*/  IMAD.X R23, R25, 0x1, R23, P1 ;  /* 0x0000000119177824 */ /* 0x000fe200008e0617 */
[----:B------:R-:W-:-:S11]  /*20c0*/  ISETP.GE.AND P1, PT, R20, R17, PT ;  /* 0x000000111400720c */ /* 0x000fd60003f26270 */
[----:B------:R-:W3:Y:S01]  /*20d0*/  @!P3 S2R R11, SR_CgaCtaId ;  /* 0x00000000000bb919 */ /* 0x000ee20000008800 */
[----:B------:R-:W-:Y:S01]  /*20e0*/  @!P3 LEA R25, P5, R80, R82, 0x4 ;  /* 0x000000525019b211 */ /* 0x000fe200078a20ff */
[----:B----4-:R-:W-:Y:S02]  /*20f0*/  @!P4 IMAD.MOV.U32 R29, RZ, RZ, R33 ;  /* 0x000000ffff1dc224 */ /* 0x010fe400078e0021 */
[----:B------:R-:W-:-:S04]  /*2100*/  @!P4 IMAD.WIDE.U32 R32, R26, R6, R28 ;  /* 0x000000061a20c225 */ /* 0x000fc800078e001c */
[----:B------:R-:W-:Y:S01]  /*2110*/  @!P2 IMAD R29, R12, 0x2, R21 ;  /* 0x000000020c1da824 */ /* 0x000fe200078e0215 */
[----:B------:R-:W-:Y:S01]  /*2120*/  @!P6 MOV R21, 0x400 ;  /* 0x000004000015e802 */ /* 0x000fe20000000f00 */
[----:B------:R-:W-:Y:S02]  /*2130*/  @!P4 IMAD.IADD R26, R33, 0x1, R7 ;  /* 0x00000001211ac824 */ /* 0x000fe400078e0207 */
[----:B------:R-:W4:Y:S01]  /*2140*/  @!P3 LDC.64 R6, c[0x0][0x218] ;  /* 0x00008600ff06bb82 */ /* 0x000f220000000a00 */
[----:B------:R-:W-:Y:S01]  /*2150*/  @!P2 LDGSTS.E.BYPASS.LTC128B.128 [R29+0x1000], desc[UR12][R34.64] ;  /* 0x01000000221dafae */ /* 0x000fe2000b901d4c */
[----:B-1----:R-:W-:Y:S02]  /*2160*/  @!P6 LEA R21, R10, R21, 0x18 ;  /* 0x000000150a15e211 */ /* 0x002fe400078ec0ff */
[----:B------:R-:W-:Y:S01]  /*2170*/  @!P3 MOV R10, 0x400 ;  /* 0x00000400000ab802 */ /* 0x000fe20000000f00 */
[----:B------:R-:W-:Y:S02]  /*2180*/  @!P2 LDGSTS.E.BYPASS.LTC128B.128 [R29+0x3000], desc[UR12][R34.64+0x80] ;  /* 0x03000080221dafae */ /* 0x000fe4000b901d4c */
[----:B------:R-:W-:Y:S01]  /*2190*/  @!P6 IMAD R21, R12, 0x2, R21 ;  /* 0x000000020c15e824 */ /* 0x000fe200078e0215 */
[----:B---3--:R-:W-:Y:S01]  /*21a0*/  @!P3 LEA R11, R11, R10, 0x18 ;  /* 0x0000000a0b0bb211 */ /* 0x008fe200078ec0ff */
[----:B------:R-:W-:Y:S01]  /*21b0*/  @!P2 LDGSTS.E.BYPASS.LTC128B.128 [R29+0x5000], desc[UR12][R34.64+0x100] ;  /* 0x05000100221dafae */ /* 0x000fe2000b901d4c */
[----:B------:R-:W-:-:S02]  /*21c0*/  LEA.HI R10, R5, R86, RZ, 0x4 ;  /* 0x00000056050a7211 */ /* 0x000fc400078f20ff */
[----:B------:R-:W-:Y:S01]  /*21d0*/  LEA.HI R5, R5, R86, RZ, 0x5 ;  /* 0x0000005605057211 */ /* 0x000fe200078f28ff */
[----:B------:R1:W-:Y:S01]  /*21e0*/  @!P2 LDGSTS.E.BYPASS.LTC128B.128 [R29+0x7000], desc[UR12][R34.64+0x180] ;  /* 0x07000180221dafae */ /* 0x0003e2000b901d4c */
[----:B------:R-:W-:Y:S01]  /*21f0*/  @!P4 LEA R30, P2, R32, R2, 0x1 ;  /* 0x00000002201ec211 */ /* 0x000fe200078408ff */
[----:B------:R-:W-:-:S03]  /*2200*/  @!P3 IMAD R11, R12, 0x2, R11 ;  /* 0x000000020c0bb824 */ /* 0x000fc600078e020b */
[----:B------:R-:W-:Y:S01]  /*2210*/  @!P4 LEA.HI.X R31, R32, R3, R26, 0x1, P2 ;  /* 0x00000003201fc211 */ /* 0x000fe200010f0c1a */
[----:B------:R-:W-:Y:S01]  /*2220*/  IMAD.WIDE.U32 R32, R80, 0x20, RZ ;  /* 0x0000002050207825 */ /* 0x000fe200078e00ff */
[----:B--2---:R-:W-:Y:S01]  /*2230*/  @!P6 LEA R28, P2, R82, R8, 0x1 ;  /* 0x00000008521ce211 */ /* 0x004fe200078408ff */
[----:B------:R-:W2:Y:S01]  /*2240*/  @!P1 LDC.64 R2, c[0x0][0x218] ;  /* 0x00008600ff029b82 */ /* 0x000ea20000000a00 */
[----:B------:R-:W3:Y:S01]  /*2250*/  @!P1 S2R R8, SR_CgaCtaId ;  /* 0x0000000000089919 */ /* 0x000ee20000008800 */
[----:B------:R-:W-:Y:S04]  /*2260*/  @!P4 LDGSTS.E.BYPASS.LTC128B.128 [R15+0x1800], desc[UR12][R30.64] ;  /* 0x018000001e0fcfae */ /* 0x000fe8000b901d4c */
[----:B------:R-:W-:Y:S04]  /*2270*/  @!P4 LDGSTS.E.BYPASS.LTC128B.128 [R15+0x3800], desc[UR12][R30.64+0x80] ;  /* 0x038000801e0fcfae */ /* 0x000fe8000b901d4c */
[----:B------:R-:W-:Y:S04]  /*2280*/  @!P4 LDGSTS.E.BYPASS.LTC128B.128 [R15+0x5800], desc[UR12][R30.64+0x100] ;  /* 0x058001001e0fcfae */ /* 0x000fe8000b901d4c */
[----:B------:R4:W-:Y:S01]  /*2290*/  @!P4 LDGSTS.E.BYPASS.LTC128B.128 [R15+0x7800], desc[UR12][R30.64+0x180] ;  /* 0x078001801e0fcfae */ /* 0x0009e2000b901d4c */
[----:B------:R-:W-:-:S02]  /*22a0*/  ISETP.GE.AND P4, PT, R22, R17, PT ;  /* 0x000000111600720c */ /* 0x000fc40003f86270 */
[C---:B-1----:R-:W-:Y:S01]  /*22b0*/  @!P6 LEA.HI.X R29, R82.reuse, R9, R85, 0x1, P2 ;  /* 0x00000009521de211 */ /* 0x042fe200010f0c55 */
[----:B------:R-:W-:Y:S01]  /*22c0*/  IMAD.SHL.U32 R9, R81, 0x20, RZ ;  /* 0x0000002051097824 */ /* 0x000fe200078e00ff */
[----:B------:R-:W-:Y:S02]  /*22d0*/  @!P1 IADD3 R26, P2, R82, R32, RZ ;  /* 0x00000020521a9210 */ /* 0x000fe40007f5e0ff */
[----:B------:R-:W-:Y:S01]  /*22e0*/  @!P3 LEA.HI.X R22, R80, R85, R81, 0x4, P5 ;  /* 0x000000555016b211 */ /* 0x000fe200028f2451 */
[----:B------:R-:W-:Y:S01]  /*22f0*/  @!P6 LDGSTS.E.BYPASS.LTC128B.128 [R21+0x8000], desc[UR12][R28.64] ;  /* 0x080000001c15efae */ /* 0x000fe2000b901d4c */
[----:B------:R-:W-:Y:S02]  /*2300*/  @!P1 IADD3.X R9, R85, R33, R9, P2, !PT ;  /* 0x0000002155099210 */ /* 0x000fe400017fe409 */
[C---:B--2---:R-:W-:Y:S01]  /*2310*/  @!P1 LEA R32, P2, R26.reuse, R2, 0x1 ;  /* 0x000000021a209211 */ /* 0x044fe200078408ff */
[----:B------:R-:W-:Y:S03]  /*2320*/  @!P6 LDGSTS.E.BYPASS.LTC128B.128 [R21+0xa000], desc[UR12][R28.64+0x80] ;  /* 0x0a0000801c15efae */ /* 0x000fe6000b901d4c */
[----:B------:R-:W-:Y:S01]  /*2330*/  @!P1 LEA.HI.X R33, R26, R3, R9, 0x1, P2 ;  /* 0x000000031a219211 */ /* 0x000fe200010f0c09 */
[----:B------:R-:W-:Y:S01]  /*2340*/  @!P6 LDGSTS.E.BYPASS.LTC128B.128 [R21+0xc000], desc[UR12][R28.64+0x100] ;  /* 0x0c0001001c15efae */ /* 0x000fe2000b901d4c */
[----:B------:R-:W1:Y:S01]  /*2350*/  LDC.64 R2, c[0x0][0x250] ;  /* 0x00009400ff027b82 */ /* 0x000e620000000a00 */
[----:B------:R-:W-:-:S02]  /*2360*/  SHF.R.S32.HI R9, RZ, 0x4, R10 ;  /* 0x00000004ff097819 */ /* 0x000fc4000001140a */
[----:B------:R-:W-:Y:S01]  /*2370*/  @!P6 LDGSTS.E.BYPASS.LTC128B.128 [R21+0xe000], desc[UR12][R28.64+0x180] ;  /* 0x0e0001801c15efae */ /* 0x000fe2000b901d4c */
[CC--:B------:R-:W-:Y:S02]  /*2380*/  ISETP.GE.AND P6, PT, R16.reuse, R17.reuse, PT ;  /* 0x000000111000720c */ /* 0x0c0fe40003fc6270 */
[----:B------:R-:W-:Y:S02]  /*2390*/  ISETP.GE.AND P2, PT, R16, R17, PT ;  /* 0x000000111000720c */ /* 0x000fe40003f46270 */
[----:B----4-:R-:W-:Y:S01]  /*23a0*/  @!P3 LEA R30, P5, R25, R6, 0x1 ;  /* 0x00000006191eb211 */ /* 0x010fe200078a08ff */
[----:B------:R-:W-:Y:S01]  /*23b0*/  IMAD R15, R13, UR6, RZ ;  /* 0x000000060d0f7c24 */ /* 0x000fe2000f8e02ff */
[----:B------:R-:W-:Y:S02]  /*23c0*/  @!P1 MOV R13, 0x400 ;  /* 0x00000400000d9802 */ /* 0x000fe40000000f00 */
[----:B------:R-:W-:Y:S01]  /*23d0*/  @!P3 LEA.HI.X R31, R25, R7, R22, 0x1, P5 ;  /* 0x00000007191fb211 */ /* 0x000fe200028f0c16 */
[----:B------:R-:W-:Y:S01]  /*23e0*/  IMAD R15, R14, UR7, R15 ;  /* 0x000000070e0f7c24 */ /* 0x000fe2000f8e020f */
[----:B---3--:R-:W-:-:S03]  /*23f0*/  @!P1 LEA R13, R8, R13, 0x18 ;  /* 0x0000000d080d9211 */ /* 0x008fc600078ec0ff */
[----:B------:R-:W2:Y:S01]  /*2400*/  @!P6 LDC.64 R6, c[0x0][0x218] ;  /* 0x00008600ff06eb82 */ /* 0x000ea20000000a00 */
[----:B------:R-:W3:Y:S01]  /*2410*/  @!P6 S2R R8, SR_CgaCtaId ;  /* 0x000000000008e919 */ /* 0x000ee20000008800 */
[----:B------:R-:W-:Y:S01]  /*2420*/  @!P6 IMAD.MOV.U32 R84, RZ, RZ, R82 ;  /* 0x000000ffff54e224 */ /* 0x000fe200078e0052 */
[----:B------:R-:W-:Y:S01]  /*2430*/  ISETP.GE.AND P5, PT, R24, R17, PT ;  /* 0x000000111800720c */ /* 0x000fe20003fa6270 */
[----:B------:R-:W-:Y:S01]  /*2440*/  @!P1 IMAD R13, R12, 0x2, R13 ;  /* 0x000000020c0d9824 */ /* 0x000fe200078e020d */
[----:B------:R-:W-:Y:S01]  /*2450*/  @!P3 LDGSTS.E.BYPASS.LTC128B.128 [R11+0x8800], desc[UR12][R30.64] ;  /* 0x088000001e0bbfae */ /* 0x000fe2000b901d4c */
[----:B------:R-:W-:Y:S01]  /*2460*/  IMAD.IADD R19, R19, 0x1, R15 ;  /* 0x0000000113137824 */ /* 0x000fe200078e020f */
[----:B------:R-:W-:Y:S02]  /*2470*/  ULDC.64 UR6, c[0x0][0x220] ;  /* 0x0000880000067ab9 */ /* 0x000fe40000000a00 */
[----:B------:R-:W-:Y:S01]  /*2480*/  @!P3 LDGSTS.E.BYPASS.LTC128B.128 [R11+0xa800], desc[UR12][R30.64+0x80] ;  /* 0x0a8000801e0bbfae */ /* 0x000fe2000b901d4c */
[----:B-1----:R-:W-:-:S03]  /*2490*/  IMAD.WIDE.U32 R18, R27, R2, R18 ;  /* 0x000000021b127225 */ /* 0x002fc600078e0012 */
[----:B------:R-:W-:Y:S04]  /*24a0*/  @!P3 LDGSTS.E.BYPASS.LTC128B.128 [R11+0xc800], desc[UR12][R30.64+0x100] ;  /* 0x0c8001001e0bbfae */ /* 0x000fe8000b901d4c */
[----:B------:R1:W-:Y:S01]  /*24b0*/  @!P3 LDGSTS.E.BYPASS.LTC128B.128 [R11+0xe800], desc[UR12][R30.64+0x180] ;  /* 0x0e8001801e0bbfae */ /* 0x0003e2000b901d4c */
[----:B------:R-:W-:Y:S01]  /*24c0*/  ISETP.GE.AND P3, PT, R20, R17, PT ;  /* 0x000000111400720c */ /* 0x000fe20003f66270 */
[----:B------:R-:W-:Y:S01]  /*24d0*/  @!P6 IMAD.WIDE.U32 R16, R80, 0x30, R84 ;  /* 0x000000305010e825 */ /* 0x000fe200078e0054 */
[C---:B------:R-:W-:Y:S01]  /*24e0*/  LEA.HI R20, R9.reuse, R9, RZ, 0x1 ;  /* 0x0000000909147211 */ /* 0x040fe200078f08ff */
[----:B------:R-:W-:Y:S03]  /*24f0*/  @!P1 LDGSTS.E.BYPASS.LTC128B.128 [R13+0x9000], desc[UR12][R32.64] ;  /* 0x09000000200d9fae */ /* 0x000fe6000b901d4c */
[----:B------:R-:W-:Y:S01]  /*2500*/  LOP3.LUT R20, R20, 0xfffffffe, RZ, 0xc0, !PT ;  /* 0xfffffffe14147812 */ /* 0x000fe200078ec0ff */
[----:B------:R-:W-:Y:S04]  /*2510*/  @!P1 LDGSTS.E.BYPASS.LTC128B.128 [R13+0xb000], desc[UR12][R32.64+0x80] ;  /* 0x0b000080200d9fae */ /* 0x000fe8000b901d4c */
[----:B------:R-:W-:Y:S01]  /*2520*/  IMAD.IADD R20, R9, 0x1, -R20 ;  /* 0x0000000109147824 */ /* 0x000fe200078e0a14 */
[----:B------:R-:W-:Y:S01]  /*2530*/  @!P1 LDGSTS.E.BYPASS.LTC128B.128 [R13+0xd000], desc[UR12][R32.64+0x100] ;  /* 0x0d000100200d9fae */ /* 0x000fe2000b901d4c */
[----:B------:R-:W-:-:S03]  /*2540*/  @!P6 IMAD R9, R81, 0x30, RZ ;  /* 0x000000305109e824 */ /* 0x000fc600078e02ff */
[----:B------:R3:W-:Y:S01]  /*2550*/  @!P1 LDGSTS.E.BYPASS.LTC128B.128 [R13+0xf000], desc[UR12][R32.64+0x180] ;  /* 0x0f000180200d9fae */ /* 0x0007e2000b901d4c */
[----:B------:R-:W-:Y:S01]  /*2560*/  @!P6 IMAD.IADD R14, R17, 0x1, R9 ;  /* 0x00000001110ee824 */ /* 0x000fe200078e0209 */
[----:B--2---:R-:W-:Y:S01]  /*2570*/  @!P6 LEA R22, P1, R16, R6, 0x1 ;  /* 0x000000061016e211 */ /* 0x004fe200078208ff */
[----:B------:R-:W-:Y:S01]  /*2580*/  IMAD R6, R23, R2, RZ ;  /* 0x0000000217067224 */ /* 0x000fe200078e02ff */
[----:B------:R-:W-:Y:S02]  /*2590*/  LOP3.LUT R9, R10, 0xfffffff0, RZ, 0xc0, !PT ;  /* 0xfffffff00a097812 */ /* 0x000fe400078ec0ff */
[----:B------:R-:W-:Y:S01]  /*25a0*/  @!P6 LEA.HI.X R23, R16, R7, R14, 0x1, P1 ;  /* 0x000000071017e211 */ /* 0x000fe200008f0c0e */
[----:B------:R-:W-:Y:S01]  /*25b0*/  IMAD.SHL.U32 R7, R0, 0x40, RZ ;  /* 0x0000004000077824 */ /* 0x000fe200078e00ff */
[----:B------:R-:W-:Y:S01]  /*25c0*/  LEA R242, P1, R18, UR6, 0x1 ;  /* 0x0000000612f27c11 */ /* 0x000fe2000f8208ff */
[----:B------:R-:W-:Y:S02]  /*25d0*/  IMAD.IADD R9, R86, 0x1, -R9 ;  /* 0x0000000156097824 */ /* 0x000fe400078e0a09 */
[----:B------:R-:W-:Y:S01]  /*25e0*/  IMAD.SHL.U32 R14, R24, 0x8, RZ ;  /* 0x00000008180e7824 */ /* 0x000fe200078e00ff */
[----:B-1----:R-:W-:Y:S01]  /*25f0*/  LOP3.LUT R11, R7, 0x1c0, RZ, 0xc0, !PT ;  /* 0x000001c0070b7812 */ /* 0x002fe200078ec0ff */
[----:B------:R-:W-:Y:S01]  /*2600*/  IMAD R6, R27, R3, R6 ;  /* 0x000000031b067224 */ /* 0x000fe200078e0206 */
[----:B------:R-:W-:Y:S01]  /*2610*/  @!P6 MOV R7, 0x400 ;  /* 0x000004000007e802 */ /* 0x000fe20000000f00 */
[----:B------:R-:W-:Y:S01]  /*2620*/  IMAD.SHL.U32 R86, R86, 0x2, RZ ;  /* 0x0000000256567824 */ /* 0x000fe200078e00ff */
[----:B------:R-:W-:Y:S01]  /*2630*/  SHF.R.S32.HI R10, RZ, 0x1f, R9 ;  /* 0x0000001fff0a7819 */ /* 0x000fe20000011409 */
[----:B------:R-:W-:Y:S01]  /*2640*/  IMAD.IADD R6, R19, 0x1, R6 ;  /* 0x0000000113067824 */ /* 0x000fe200078e0206 */
[----:B------:R-:W-:-:S02]  /*2650*/  LOP3.LUT R14, R11, 0x8, R14, 0xf8, !PT ;  /* 0x000000080b0e7812 */ /* 0x000fc400078ef80e */
[----:B------:R-:W-:Y:S02]  /*2660*/  LEA.HI R10, R10, R9, RZ, 0x3 ;  /* 0x000000090a0a7211 */ /* 0x000fe400078f18ff */
[----:B------:R-:W-:Y:S02]  /*2670*/  SHF.R.U32.HI R11, RZ, 0x3, R11 ;  /* 0x00000003ff0b7819 */ /* 0x000fe4000001160b */
[C---:B------:R-:W-:Y:S01]  /*2680*/  LOP3.LUT R16, R10.reuse, 0xfffffff8, RZ, 0xc0, !PT ;  /* 0xfffffff80a107812 */ /* 0x040fe200078ec0ff */
[----:B------:R-:W-:Y:S01]  /*2690*/  IMAD.SHL.U32 R87, R10, 0x40, RZ ;  /* 0x000000400a577824 */ /* 0x000fe200078e00ff */
[----:B------:R-:W-:Y:S01]  /*26a0*/  LOP3.LUT R11, R14, R11, RZ, 0x3c, !PT ;  /* 0x0000000b0e0b7212 */ /* 0x000fe200078e3cff */
[----:B------:R-:W-:Y:S01]  /*26b0*/  IMAD.WIDE.U32 R14, R2, 0x20, RZ ;  /* 0x00000020020e7825 */ /* 0x000fe200078e00ff */
[----:B---3--:R-:W-:Y:S02]  /*26c0*/  @!P6 LEA R13, R8, R7, 0x18 ;  /* 0x00000007080de211 */ /* 0x008fe400078ec0ff */
[----:B------:R-:W-:Y:S01]  /*26d0*/  LEA.HI.X R243, R18, UR7, R6, 0x1, P1 ;  /* 0x0000000712f37c11 */ /* 0x000fe200088f0c06 */
[----:B------:R-:W-:Y:S01]  /*26e0*/  IMAD.IADD R7, R9, 0x1, -R16 ;  /* 0x0000000109077824 */ /* 0x000fe200078e0a10 */
[----:B------:R-:W-:Y:S01]  /*26f0*/  SHF.R.S32.HI R8, RZ, 0x5, R5 ;  /* 0x00000005ff087819 */ /* 0x000fe20000011405 */
[----:B------:R-:W-:Y:S01]  /*2700*/  @!P6 IMAD R17, R12, 0x2, R13 ;  /* 0x000000020c11e824 */ /* 0x000fe200078e020d */
[----:B------:R-:W-:Y:S01]  /*2710*/  @!P4 IADD3 R12, P1, R242, R14, RZ ;  /* 0x0000000ef20cc210 */ /* 0x000fe20007f3e0ff */
[----:B------:R-:W-:Y:S01]  /*2720*/  IMAD.SHL.U32 R9, R3, 0x20, RZ ;  /* 0x0000002003097824 */ /* 0x000fe200078e00ff */
[----:B------:R-:W-:Y:S01]  /*2730*/  LOP3.LUT R87, R87, 0xfffffe00, RZ, 0xc0, !PT ;  /* 0xfffffe0057577812 */ /* 0x000fe200078ec0ff */
[C---:B------:R-:W-:Y:S01]  /*2740*/  IMAD R233, R20.reuse, 0x200, R11 ;  /* 0x0000020014e97824 */ /* 0x040fe200078e020b */
[----:B------:R-:W-:Y:S01]  /*2750*/  @!P6 LDGSTS.E.BYPASS.LTC128B.128 [R17+0x9800], desc[UR12][R22.64] ;  /* 0x098000001611efae */ /* 0x000fe2000b901d4c */
[----:B------:R-:W-:Y:S01]  /*2760*/  IMAD.SHL.U32 R20, R20, 0x8, RZ ;  /* 0x0000000814147824 */ /* 0x000fe200078e00ff */
[----:B------:R-:W-:Y:S01]  /*2770*/  @!P4 IADD3.X R13, R243, R15, R9, P1, !PT ;  /* 0x0000000ff30dc210 */ /* 0x000fe20000ffe409 */
[----:B------:R-:W-:Y:S01]  /*2780*/  IMAD.SHL.U32 R9, R7, 0x40, RZ ;  /* 0x0000004007097824 */ /* 0x000fe200078e00ff */
[----:B------:R-:W-:Y:S01]  /*2790*/  @!P6 LDGSTS.E.BYPASS.LTC128B.128 [R17+0xb800], desc[UR12][R22.64+0x80] ;  /* 0x0b8000801611efae */ /* 0x000fe2000b901d4c */
[----:B------:R-:W-:Y:S01]  /*27a0*/  @!P2 IMAD R6, R3, 0x60, RZ ;  /* 0x000000600306a824 */ /* 0x000fe200078e02ff */
[C---:B------:R-:W-:Y:S01]  /*27b0*/  @!P3 LEA R16, P1, R2.reuse, R242, 0x6 ;  /* 0x000000f20210b211 */ /* 0x040fe200078230ff */
[----:B------:R-:W-:Y:S01]  /*27c0*/  @!P2 IMAD.WIDE.U32 R14, R2, 0x60, R242 ;  /* 0x00000060020ea825 */ /* 0x000fe200078e00f2 */
[----:B------:R-:W-:Y:S01]  /*27d0*/  @!P6 LDGSTS.E.BYPASS.LTC128B.128 [R17+0xd800], desc[UR12][R22.64+0x100] ;  /* 0x0d8001001611efae */ /* 0x000fe2000b901d4c */
[----:B------:R-:W-:-:S02]  /*27e0*/  LOP3.LUT R9, R9, 0x1c0, RZ, 0xc0, !PT ;  /* 0x000001c009097812 */ /* 0x000fc400078ec0ff */
[----:B------:R-:W-:Y:S01]  /*27f0*/  @!P2 IMAD.IADD R11, R15, 0x1, R6 ;  /* 0x000000010f0ba824 */ /* 0x000fe200078e0206 */
[----:B------:R1:W-:Y:S01]  /*2800*/  @!P6 LDGSTS.E.BYPASS.LTC128B.128 [R17+0xf800], desc[UR12][R22.64+0x180] ;  /* 0x0f8001801611efae */ /* 0x0003e2000b901d4c */
[----:B------:R-:W-:Y:S01]  /*2810*/  LOP3.LUT R20, R9, 0x8, R20, 0xf8, !PT ;  /* 0x0000000809147812 */ /* 0x000fe200078ef814 */
[----:B------:R-:W-:Y:S01]  /*2820*/  IMAD R5, R8, 0x400, R87 ;  /* 0x0000040008057824 */ /* 0x000fe200078e0257 */
[----:B------:R-:W-:Y:S01]  /*2830*/  SHF.R.U32.HI R9, RZ, 0x3, R9 ;  /* 0x00000003ff097819 */ /* 0x000fe20000011609 */
[----:B------:R-:W0:Y:S01]  /*2840*/  LDGDEPBAR ;  /* 0x00000000000079af */ /* 0x000e220000000000 */
[----:B------:R-:W-:Y:S01]  /*2850*/  @!P2 IMAD.MOV.U32 R10, RZ, RZ, R14 ;  /* 0x000000ffff0aa224 */ /* 0x000fe200078e000e */
[----:B------:R-:W-:Y:S02]  /*2860*/  LEA R233, R233, UR4, 0x1 ;  /* 0x00000004e9e97c11 */ /* 0x000fe4000f8e08ff */
[----:B------:R-:W-:-:S03]  /*2870*/  LOP3.LUT R6, R20, R9, RZ, 0x3c, !PT ;  /* 0x0000000914067212 */ /* 0x000fc600078e3cff */
[----:B------:R-:W-:Y:S02]  /*2880*/  VIADD R231, R233, 0x8020 ;  /* 0x00008020e9e77836 */ /* 0x000fe40000000000 */
[----:B------:R-:W-:Y:S02]  /*2890*/  IMAD.IADD R234, R6, 0x1, R5 ;  /* 0x0000000106ea7824 */ /* 0x000fe400078e0205 */
[----:B------:R-:W-:-:S03]  /*28a0*/  IMAD.MOV.U32 R5, RZ, RZ, 0x20 ;  /* 0x00000020ff057424 */ /* 0x000fc600078e00ff */
[----:B------:R-:W-:Y:S02]  /*28b0*/  LEA R234, R234, UR4, 0x1 ;  /* 0x00000004eaea7c11 */ /* 0x000fe4000f8e08ff */
[----:B-1----:R-:W-:Y:S01]  /*28c0*/  @!P3 LEA.HI.X R17, R2, R243, R3, 0x6, P1 ;  /* 0x000000f30211b211 */ /* 0x002fe200008f3403 */
[----:B------:R-:W-:-:S04]  /*28d0*/  DEPBAR.LE SB0, 0x0 ;  /* 0x000080000000791a */ /* 0x000fc80000000000 */
[----:B------:R-:W-:Y:S01]  /*28e0*/  BAR.SYNC.DEFER_BLOCKING 0x0 ;  /* 0x0000000000007b1d */ /* 0x000fe20000010000 */
[----:B------:R-:W-:-:S05]  /*28f0*/  LOP3.LUT R3, R86, 0x6, RZ, 0xc0, !PT ;  /* 0x0000000656037812 */ /* 0x000fca00078ec0ff */
        /* <DEDUP_REMOVED lines=44> */
[----:B------:R-:W-:Y:S01]  /*2bc0*/  R2P PR, R7, 0x6 ;  /* 0x0000000607007804 */ /* 0x000fe20000000000 */
[----:B------:R-:W-:-:S02]  /*2bd0*/  IMAD.MOV.U32 R7, RZ, RZ, 0x10 ;  /* 0x00000010ff077424 */ /* 0x000fc400078e00ff */
[----:B-1----:R-:W-:Y:S02]  /*2be0*/  LDSM.16.M88.4 R12, [R234] ;  /* 0x00000000ea0c783b */ /* 0x002fe40000000200 */
[----:B------:R-:W-:Y:S02]  /*2bf0*/  SEL R5, R5, 0xffffffe0, !P2 ;  /* 0xffffffe005057807 */ /* 0x000fe40005000000 */
[----:B------:R-:W1:Y:S01]  /*2c00*/  LDSM.16.M88.4 R24, [R233+0x8000] ;  /* 0x00800000e918783b */ /* 0x000e620000000200 */
[----:B------:R-:W-:Y:S02]  /*2c10*/  SEL R7, R7, 0xfffffff0, !P1 ;  /* 0xfffffff007077807 */ /* 0x000fe40004800000 */
[----:B------:R-:W-:Y:S01]  /*2c20*/  R2P PR, R0, 0x6 ;  /* 0x0000000600007804 */ /* 0x000fe20000000000 */
[----:B--2---:R-:W2:Y:S01]  /*2c30*/  LDSM.16.M88.4 R16, [R233+0x8800] ;  /* 0x00880000e910783b */ /* 0x004ea20000000200 */
[----:B------:R-:W-:Y:S02]  /*2c40*/  VIADD R0, R233, 0x8000 ;  /* 0x00008000e9007836 */ /* 0x000fe40000000000 */
[--C-:B------:R-:W-:Y:S01]  /*2c50*/  IMAD R232, R7, 0x2, R234.reuse ;  /* 0x0000000207e87824 */ /* 0x100fe200078e02ea */
[----:B------:R-:W4:Y:S01]  /*2c60*/  LDSM.16.M88.4 R60, [R233+0x9000] ;  /* 0x00900000e93c783b */ /* 0x000f220000000200 */
[----:B------:R-:W-:-:S02]  /*2c70*/  IMAD R230, R5, 0x2, R234 ;  /* 0x0000000205e67824 */ /* 0x000fc400078e02ea */
[----:B------:R-:W-:Y:S01]  /*2c80*/  IMAD R229, R5, 0x2, R232 ;  /* 0x0000000205e57824 */ /* 0x000fe200078e02e8 */
[----:B------:R-:W4:Y:S04]  /*2c90*/  LDSM.16.M88.4 R44, [R233+0x9800] ;  /* 0x00980000e92c783b */ /* 0x000f280000000200 */
[----:B------:R-:W-:Y:S01]  /*2ca0*/  @P1 VIADD R231, R0, 0xffffffe0 ;  /* 0xffffffe000e71836 */ /* 0x000fe20000000000 */
[----:B------:R-:W-:Y:S01]  /*2cb0*/  LDSM.16.M88.4 R32, [R232] ;  /* 0x00000000e820783b */ /* 0x000fe20000000200 */
[----:B------:R-:W-:Y:S02]  /*2cc0*/  IMAD.MOV.U32 R0, RZ, RZ, 0x40 ;  /* 0x00000040ff007424 */ /* 0x000fe400078e00ff */
[C---:B------:R-:W-:Y:S01]  /*2cd0*/  VIADD R223, R231.reuse, 0x800 ;  /* 0x00000800e7df7836 */ /* 0x040fe20000000000 */
[----:B------:R-:W4:Y:S01]  /*2ce0*/  LDSM.16.M88.4 R40, [R231] ;  /* 0x00000000e728783b */ /* 0x000f220000000200 */
[C---:B------:R-:W-:Y:S01]  /*2cf0*/  VIADD R222, R231.reuse, 0x1000 ;  /* 0x00001000e7de7836 */ /* 0x040fe20000000000 */
[----:B------:R-:W-:Y:S01]  /*2d00*/  SEL R0, R0, 0xffffffc0, !P2 ;  /* 0xffffffc000007807 */ /* 0x000fe20005000000 */
[C---:B------:R-:W-:Y:S01]  /*2d10*/  VIADD R221, R231.reuse, 0x1800 ;  /* 0x00001800e7dd7836 */ /* 0x040fe20000000000 */
[----:B------:R-:W4:Y:S01]  /*2d20*/  LDSM.16.M88.4 R36, [R231+0x800] ;  /* 0x00080000e724783b */ /* 0x000f220000000200 */
[----:B------:R-:W-:-:S02]  /*2d30*/  VIADD R219, R231, 0x2000 ;  /* 0x00002000e7db7836 */ /* 0x000fc40000000000 */
[----:B------:R-:W-:Y:S01]  /*2d40*/  IMAD.IADD R227, R233, 0x1, R0 ;  /* 0x00000001e9e37824 */ /* 0x000fe200078e0200 */
[----:B---3--:R-:W3:Y:S01]  /*2d50*/  LDSM.16.M88.4 R8, [R231+0x1000] ;  /* 0x00100000e708783b */ /* 0x008ee20000000200 */
[----:B------:R-:W-:Y:S02]  /*2d60*/  IMAD.IADD R220, R0, 0x1, R231 ;  /* 0x0000000100dc7824 */ /* 0x000fe400078e02e7 */
[----:B------:R-:W-:Y:S01]  /*2d70*/  IMAD.IADD R0, R4, 0x1, R3 ;  /* 0x0000000104007824 */ /* 0x000fe200078e0203 */
[----:B------:R-:W3:Y:S01]  /*2d80*/  LDSM.16.M88.4 R68, [R231+0x1800] ;  /* 0x00180000e744783b */ /* 0x000ee20000000200 */
[C---:B------:R-:W-:Y:S02]  /*2d90*/  VIADD R218, R231.reuse, 0x2800 ;  /* 0x00002800e7da7836 */ /* 0x040fe40000000000 */
[C---:B------:R-:W-:Y:S01]  /*2da0*/  VIADD R217, R231.reuse, 0x3000 ;  /* 0x00003000e7d97836 */ /* 0x040fe20000000000 */
[----:B------:R-:W-:Y:S01]  /*2db0*/  LDSM.16.M88.4 R52, [R230] ;  /* 0x00000000e634783b */ /* 0x000fe20000000200 */
[----:B------:R-:W-:Y:S01]  /*2dc0*/  ISETP.GE.AND P6, PT, R0, R89, PT ;  /* 0x000000590000720c */ /* 0x000fe20003fc6270 */
[C---:B------:R-:W-:Y:S01]  /*2dd0*/  VIADD R216, R231.reuse, 0x3800 ;  /* 0x00003800e7d87836 */ /* 0x040fe20000000000 */
[----:B-1----:R-:W-:Y:S01]  /*2de0*/  HMMA.16816.F32.BF16 R28, R12, R24, RZ ;  /* 0x000000180c1c723c */ /* 0x002fe200000418ff */
[----:B------:R-:W1:Y:S01]  /*2df0*/  LDSM.16.M88.4 R48, [R227+0x8000] ;  /* 0x00800000e330783b */ /* 0x000e620000000200 */
[----:B------:R-:W-:-:S02]  /*2e00*/  VIADD R215, R231, 0x4000 ;  /* 0x00004000e7d77836 */ /* 0x000fc40000000000 */
[C---:B------:R-:W-:Y:S01]  /*2e10*/  VIADD R214, R231.reuse, 0x4800 ;  /* 0x00004800e7d67836 */ /* 0x040fe20000000000 */
[----:B------:R-:W-:Y:S01]  /*2e20*/  LDSM.16.M88.4 R72, [R227+0x9800] ;  /* 0x00980000e348783b */ /* 0x000fe20000000200 */
[C---:B------:R-:W-:Y:S01]  /*2e30*/  HMMA.16816.F32.BF16 R24, R12.reuse, R26, RZ ;  /* 0x0000001a0c18723c */ /* 0x040fe200000418ff */
[C---:B------:R-:W-:Y:S02]  /*2e40*/  VIADD R213, R231.reuse, 0x5000 ;  /* 0x00005000e7d57836 */ /* 0x040fe40000000000 */
[----:B------:R-:W-:Y:S01]  /*2e50*/  LDSM.16.M88.4 R76, [R233+0xb800] ;  /* 0x00b80000e94c783b */ /* 0x000fe20000000200 */
[C---:B------:R-:W-:Y:S02]  /*2e60*/  VIADD R212, R231.reuse, 0x5800 ;  /* 0x00005800e7d47836 */ /* 0x040fe40000000000 */
[----:B--2---:R-:W-:Y:S01]  /*2e70*/  HMMA.16816.F32.BF16 R20, R12, R16, RZ ;  /* 0x000000100c14723c */ /* 0x004fe200000418ff */
[----:B------:R-:W0:Y:S01]  /*2e80*/  LDGDEPBAR ;  /* 0x00000000000079af */ /* 0x000e220000000000 */
[----:B------:R-:W-:-:S02]  /*2e90*/  VIADD R211, R231, 0x6000 ;  /* 0x00006000e7d37836 */ /* 0x000fc40000000000 */
[C---:B------:R-:W-:Y:S02]  /*2ea0*/  VIADD R210, R231.reuse, 0x6800 ;  /* 0x00006800e7d27836 */ /* 0x040fe40000000000 */
[----:B----4-:R-:W-:Y:S01]  /*2eb0*/  HMMA.16816.F32.BF16 R64, R12, R60, RZ ;  /* 0x0000003c0c40723c */ /* 0x010fe200000418ff */
[C---:B------:R-:W-:Y:S02]  /*2ec0*/  VIADD R209, R231.reuse, 0x7000 ;  /* 0x00007000e7d17836 */ /* 0x040fe40000000000 */
[----:B------:R-:W-:-:S03]  /*2ed0*/  VIADD R208, R231, 0x7800 ;  /* 0x00007800e7d07836 */ /* 0x000fc60000000000 */
[C---:B------:R-:W-:Y:S06]  /*2ee0*/  HMMA.16816.F32.BF16 R16, R12.reuse, R18, RZ ;  /* 0x000000120c10723c */ /* 0x040fec00000418ff */
[C---:B------:R-:W-:Y:S06]  /*2ef0*/  HMMA.16816.F32.BF16 R60, R12.reuse, R62, RZ ;  /* 0x0000003e0c3c723c */ /* 0x040fec00000418ff */
[C---:B------:R-:W-:Y:S06]  /*2f00*/  HMMA.16816.F32.BF16 R56, R12.reuse, R44, RZ ;  /* 0x0000002c0c38723c */ /* 0x040fec00000418ff */
[----:B------:R-:W-:Y:S01]  /*2f10*/  HMMA.16816.F32.BF16 R12, R12, R46, RZ ;  /* 0x0000002e0c0c723c */ /* 0x000fe200000418ff */
[----:B------:R-:W2:Y:S05]  /*2f20*/  LDSM.16.M88.4 R44, [R227+0x8800] ;  /* 0x00880000e32c783b */ /* 0x000eaa0000000200 */
[C---:B------:R-:W-:Y:S06]  /*2f30*/  HMMA.16816.F32.BF16 R28, R32.reuse, R40, R28 ;  /* 0x00000028201c723c */ /* 0x040fec000004181c */
[C---:B------:R-:W-:Y:S01]  /*2f40*/  HMMA.16816.F32.BF16 R24, R32.reuse, R42, R24 ;  /* 0x0000002a2018723c */ /* 0x040fe20000041818 */
[----:B------:R-:W4:Y:S05]  /*2f50*/  LDSM.16.M88.4 R40, [R227+0x9000] ;  /* 0x00900000e328783b */ /* 0x000f2a0000000200 */
[C---:B------:R-:W-:Y:S06]  /*2f60*/  HMMA.16816.F32.BF16 R20, R32.reuse, R36, R20 ;  /* 0x000000242014723c */ /* 0x040fec0000041814 */
[C---:B------:R-:W-:Y:S01]  /*2f70*/  HMMA.16816.F32.BF16 R16, R32.reuse, R38, R16 ;  /* 0x000000262010723c */ /* 0x040fe20000041810 */
[----:B------:R-:W-:Y:S05]  /*2f80*/  LDSM.16.M88.4 R36, [R229] ;  /* 0x00000000e524783b */ /* 0x000fea0000000200 */
[C---:B---3--:R-:W-:Y:S06]  /*2f90*/  HMMA.16816.F32.BF16 R64, R32.reuse, R8, R64 ;  /* 0x000000082040723c */ /* 0x048fec0000041840 */
[C---:B------:R-:W-:Y:S01]  /*2fa0*/  HMMA.16816.F32.BF16 R60, R32.reuse, R10, R60 ;  /* 0x0000000a203c723c */ /* 0x040fe2000004183c */
[----:B------:R-:W3:Y:S05]  /*2fb0*/  LDSM.16.M88.4 R8, [R220] ;  /* 0x00000000dc08783b */ /* 0x000eea0000000200 */
[C---:B------:R-:W-:Y:S06]  /*2fc0*/  HMMA.16816.F32.BF16 R56, R32.reuse, R68, R56 ;  /* 0x000000442038723c */ /* 0x040fec0000041838 */
        /* <DEDUP_REMOVED lines=9> */
[C---:B----4-:R-:W-:Y:S06]  /*3060*/  HMMA.16816.F32.BF16 R64, R52.reuse, R40, R64 ;  /* 0x000000283440723c */ /* 0x050fec0000041840 */
[C---:B------:R-:W-:Y:S01]  /*3070*/  HMMA.16816.F32.BF16 R60, R52.reuse, R42, R60 ;  /* 0x0000002a343c723c */ /* 0x040fe2000004183c */
[----:B------:R-:W2:Y:S05]  /*3080*/  LDSM.16.M88.4 R40, [R234+0x2000] ;  /* 0x00200000ea28783b */ /* 0x000eaa0000000200 */
[C---:B------:R-:W-:Y:S06]  /*3090*/  HMMA.16816.F32.BF16 R56, R52.reuse, R72, R56 ;  /* 0x000000483438723c */ /* 0x040fec0000041838 */
        /* <DEDUP_REMOVED lines=12> */
[C---:B-1----:R-:W-:Y:S06]  /*3160*/  HMMA.16816.F32.BF16 R56, R36.reuse, R44, R56 ;  /* 0x0000002c2438723c */ /* 0x042fec0000041838 */
[----:B------:R-:W-:Y:S01]  /*3170*/  HMMA.16816.F32.BF16 R52, R36, R46, R52 ;  /* 0x0000002e2434723c */ /* 0x000fe20000041834 */
[----:B------:R-:W1:Y:S04]  /*3180*/  LDSM.16.M88.4 R44, [R231+0x3000] ;  /* 0x00300000e72c783b */ /* 0x000e680000000200 */
[----:B------:R-:W1:Y:S01]  /*3190*/  LDSM.16.M88.4 R36, [R231+0x3800] ;  /* 0x00380000e724783b */ /* 0x000e620000000200 */
        /* <DEDUP_REMOVED lines=13> */
[C---:B------:R-:W-:Y:S06]  /*3270*/  HMMA.16816.F32.BF16 R28, R32.reuse, R72, R28 ;  /* 0x00000048201c723c */ /* 0x040fec000004181c */
        /* <DEDUP_REMOVED lines=82> */
[----:B------:R-:W2:Y:S05]  /*37a0*/  LDSM.16.M88.4 R12, [R231+0x6000] ;  /* 0x00600000e70c783b */ /* 0x000eaa0000000200 */
[C---:B---3--:R-:W-:Y:S06]  /*37b0*/  HMMA.16816.F32.BF16 R64, R68.reuse, R8, R64 ;  /* 0x000000084440723c */ /* 0x048fec0000041840 */
[----:B------:R-:W-:Y:S01]  /*37c0*/  HMMA.16816.F32.BF16 R60, R68, R10, R60 ;  /* 0x0000000a443c723c */ /* 0x000fe2000004183c */
[----:B------:R-:W3:Y:S05]  /*37d0*/  LDSM.16.M88.4 R8, [R231+0x6800] ;  /* 0x00680000e708783b */ /* 0x000eea0000000200 */
[C---:B-1----:R-:W-:Y:S06]  /*37e0*/  HMMA.16816.F32.BF16 R28, R32.reuse, R48, R28 ;  /* 0x00000030201c723c */ /* 0x042fec000004181c */
[C---:B------:R-:W-:Y:S01]  /*37f0*/  HMMA.16816.F32.BF16 R24, R32.reuse, R50, R24 ;  /* 0x000000322018723c */ /* 0x040fe20000041818 */
[----:B------:R-:W-:Y:S05]  /*3800*/  LDSM.16.M88.4 R48, [R230+0x6000] ;  /* 0x00600000e630783b */ /* 0x000fea0000000200 */
[C---:B----4-:R-:W-:Y:S06]  /*3810*/  HMMA.16816.F32.BF16 R20, R32.reuse, R44, R20 ;  /* 0x0000002c2014723c */ /* 0x050fec0000041814 */
[----:B------:R-:W-:Y:S01]  /*3820*/  HMMA.16816.F32.BF16 R16, R32, R46, R16 ;  /* 0x0000002e2010723c */ /* 0x000fe20000041810 */
[----:B------:R-:W1:Y:S05]  /*3830*/  LDSM.16.M88.4 R44, [R227+0xe000] ;  /* 0x00e00000e32c783b */ /* 0x000e6a0000000200 */
[C---:B------:R-:W-:Y:S06]  /*3840*/  HMMA.16816.F32.BF16 R56, R68.reuse, R72, R56 ;  /* 0x000000484438723c */ /* 0x040fec0000041838 */
[----:B------:R-:W-:Y:S01]  /*3850*/  HMMA.16816.F32.BF16 R52, R68, R74, R52 ;  /* 0x0000004a4434723c */ /* 0x000fe20000041834 */
[----:B------:R-:W4:Y:S04]  /*3860*/  LDSM.16.M88.4 R72, [R231+0x7000] ;  /* 0x00700000e748783b */ /* 0x000f280000000200 */
[----:B------:R-:W4:Y:S01]  /*3870*/  LDSM.16.M88.4 R68, [R231+0x7800] ;  /* 0x00780000e744783b */ /* 0x000f220000000200 */
[C---:B--2---:R-:W-:Y:S06]  /*3880*/  HMMA.16816.F32.BF16 R28, R76.reuse, R12, R28 ;  /* 0x0000000c4c1c723c */ /* 0x044fec000004181c */
[----:B------:R-:W-:Y:S01]  /*3890*/  HMMA.16816.F32.BF16 R24, R76, R14, R24 ;  /* 0x0000000e4c18723c */ /* 0x000fe20000041818 */
[----:B------:R-:W-:Y:S05]  /*38a0*/  LDSM.16.M88.4 R12, [R229+0x6000] ;  /* 0x00600000e50c783b */ /* 0x000fea0000000200 */
[C---:B------:R-:W-:Y:S06]  /*38b0*/  HMMA.16816.F32.BF16 R64, R32.reuse, R40, R64 ;  /* 0x000000282040723c */ /* 0x040fec0000041840 */
[----:B------:R-:W-:Y:S01]  /*38c0*/  HMMA.16816.F32.BF16 R60, R32, R42, R60 ;  /* 0x0000002a203c723c */ /* 0x000fe2000004183c */
[----:B------:R-:W2:Y:S05]  /*38d0*/  LDSM.16.M88.4 R40, [R227+0xe800] ;  /* 0x00e80000e328783b */ /* 0x000eaa0000000200 */
[C---:B---3--:R-:W-:Y:S06]  /*38e0*/  HMMA.16816.F32.BF16 R20, R76.reuse, R8, R20 ;  /* 0x000000084c14723c */ /* 0x048fec0000041814 */
[----:B------:R-:W-:Y:S01]  /*38f0*/  HMMA.16816.F32.BF16 R16, R76, R10, R16 ;  /* 0x0000000a4c10723c */ /* 0x000fe20000041810 */
[----:B------:R-:W3:Y:S05]  /*3900*/  LDSM.16.M88.4 R8, [R220+0x6000] ;  /* 0x00600000dc08783b */ /* 0x000eea0000000200 */
[C---:B------:R-:W-:Y:S06]  /*3910*/  HMMA.16816.F32.BF16 R56, R32.reuse, R36, R56 ;  /* 0x000000242038723c */ /* 0x040fec0000041838 */
[----:B------:R-:W-:Y:S01]  /*3920*/  HMMA.16816.F32.BF16 R52, R32, R38, R52 ;  /* 0x000000262034723c */ /* 0x000fe20000041834 */
[----:B------:R-:W3:Y:S04]  /*3930*/  LDSM.16.M88.4 R36, [R227+0xf000] ;  /* 0x00f00000e324783b */ /* 0x000ee80000000200 */
[----:B------:R-:W3:Y:S01]  /*3940*/  LDSM.16.M88.4 R32, [R227+0xf800] ;  /* 0x00f80000e320783b */ /* 0x000ee20000000200 */
[C---:B-1----:R-:W-:Y:S06]  /*3950*/  HMMA.16816.F32.BF16 R28, R48.reuse, R44, R28 ;  /* 0x0000002c301c723c */ /* 0x042fec000004181c */
[----:B------:R-:W-:Y:S06]  /*3960*/  HMMA.16816.F32.BF16 R24, R48, R46, R24 ;  /* 0x0000002e3018723c */ /* 0x000fec0000041818 */
[C---:B----4-:R-:W-:Y:S06]  /*3970*/  HMMA.16816.F32.BF16 R64, R76.reuse, R72, R64 ;  /* 0x000000484c40723c */ /* 0x050fec0000041840 */
[C---:B------:R-:W-:Y:S01]  /*3980*/  HMMA.16816.F32.BF16 R60, R76.reuse, R74, R60 ;  /* 0x0000004a4c3c723c */ /* 0x040fe2000004183c */
[----:B------:R-:W1:Y:S05]  /*3990*/  LDSM.16.M88.4 R72, [R220+0x6800] ;  /* 0x00680000dc48783b */ /* 0x000e6a0000000200 */
[C---:B------:R-:W-:Y:S06]  /*39a0*/  HMMA.16816.F32.BF16 R56, R76.reuse, R68, R56 ;  /* 0x000000444c38723c */ /* 0x040fec0000041838 */
[----:B------:R-:W-:Y:S06]  /*39b0*/  HMMA.16816.F32.BF16 R52, R76, R70, R52 ;  /* 0x000000464c34723c */ /* 0x000fec0000041834 */
[C---:B--2---:R-:W-:Y:S06]  /*39c0*/  HMMA.16816.F32.BF16 R20, R48.reuse, R40, R20 ;  /* 0x000000283014723c */ /* 0x044fec0000041814 */
[----:B------:R-:W-:Y:S01]  /*39d0*/  HMMA.16816.F32.BF16 R16, R48, R42, R16 ;  /* 0x0000002a3010723c */ /* 0x000fe20000041810 */
[----:B------:R-:W2:Y:S05]  /*39e0*/  LDSM.16.M88.4 R40, [R220+0x7000] ;  /* 0x00700000dc28783b */ /* 0x000eaa0000000200 */
[C---:B---3--:R-:W-:Y:S06]  /*39f0*/  HMMA.16816.F32.BF16 R28, R12.reuse, R8, R28 ;  /* 0x000000080c1c723c */ /* 0x048fec000004181c */
[----:B------:R-:W-:Y:S01]  /*3a00*/  HMMA.16816.F32.BF16 R24, R12, R10, R24 ;  /* 0x0000000a0c18723c */ /* 0x000fe20000041818 */
[----:B------:R-:W3:Y:S01]  /*3a10*/  LDSM.16.M88.4 R8, [R220+0x7800] ;  /* 0x00780000dc08783b */ /* 0x000ee20000000200 */
[----:B------:R-:W-:-:S04]  /*3a20*/  DEPBAR.LE SB0, 0x0 ;  /* 0x000080000000791a */ /* 0x000fc80000000000 */
[C---:B------:R-:W-:Y:S06]  /*3a30*/  HMMA.16816.F32.BF16 R64, R48.reuse, R36, R64 ;  /* 0x000000243040723c */ /* 0x040fec0000041840 */
[----:B------:R-:W-:Y:S01]  /*3a40*/  HMMA.16816.F32.BF16 R56, R48, R32, R56 ;  /* 0x000000203038723c */ /* 0x000fe20000041838 */
[----:B------:R-:W-:-:S05]  /*3a50*/  VIADD R36, R0, 0x8 ;  /* 0x0000000800247836 */ /* 0x000fca0000000000 */
[C---:B------:R-:W-:Y:S01]  /*3a60*/  HMMA.16816.F32.BF16 R60, R48.reuse, R38, R60 ;  /* 0x00000026303c723c */ /* 0x040fe2000004183c */
[----:B------:R-:W-:Y:S01]  /*3a70*/  VIADD R32, R0, 0x1 ;  /* 0x0000000100207836 */ /* 0x000fe20000000000 */
[-C--:B------:R-:W-:Y:S02]  /*3a80*/  ISETP.GE.AND P4, PT, R36, R89.reuse, PT ;  /* 0x000000592400720c */ /* 0x080fe40003f86270 */
[----:B------:R-:W-:Y:S02]  /*3a90*/  FSEL R3, R28, -INF , !P6 ;  /* 0xff8000001c037808 */ /* 0x000fe40007000000 */
[----:B------:R-:W-:Y:S01]  /*3aa0*/  HMMA.16816.F32.BF16 R52, R48, R34, R52 ;  /* 0x000000223034723c */ /* 0x000fe20000041834 */
[----:B------:R-:W-:Y:S01]  /*3ab0*/  ISETP.GE.AND P5, PT, R32, R89, PT ;  /* 0x000000592000720c */ /* 0x000fe20003fa6270 */
[----:B------:R-:W-:Y:S01]  /*3ac0*/  VIADD R32, R0, 0x10 ;  /* 0x0000001000207836 */ /* 0x000fe20000000000 */
[----:B------:R-:W-:Y:S02]  /*3ad0*/  FSEL R30, R30, -INF , !P6 ;  /* 0xff8000001e1e7808 */ /* 0x000fe40007000000 */
[----:B------:R-:W-:Y:S01]  /*3ae0*/  FSEL R28, R31, -INF , !P5 ;  /* 0xff8000001f1c7808 */ /* 0x000fe20006800000 */
[----:B-1----:R-:W-:Y:S01]  /*3af0*/  HMMA.16816.F32.BF16 R16, R12, R74, R16 ;  /* 0x0000004a0c10723c */ /* 0x002fe20000041810 */
[----:B------:R-:W-:Y:S01]  /*3b00*/  VIADD R34, R0, 0x9 ;  /* 0x0000000900227836 */ /* 0x000fe20000000000 */
[----:B------:R-:W-:-:S02]  /*3b10*/  FSEL R31, R24, -INF , !P4 ;  /* 0xff800000181f7808 */ /* 0x000fc40006000000 */
[-C--:B------:R-:W-:Y:S01]  /*3b20*/  ISETP.GE.AND P3, PT, R32, R89.reuse, PT ;  /* 0x000000592000720c */ /* 0x080fe20003f66270 */
[----:B------:R-:W-:Y:S01]  /*3b30*/  VIADD R32, R0, 0x11 ;  /* 0x0000001100207836 */ /* 0x000fe20000000000 */
[----:B------:R-:W-:Y:S01]  /*3b40*/  ISETP.GE.AND P1, PT, R34, R89, PT ;  /* 0x000000592200720c */ /* 0x000fe20003f26270 */
[C---:B------:R-:W-:Y:S01]  /*3b50*/  HMMA.16816.F32.BF16 R20, R12.reuse, R72, R20 ;  /* 0x000000480c14723c */ /* 0x040fe20000041814 */
[----:B------:R-:W-:Y:S01]  /*3b60*/  VIADD R34, R0, 0x18 ;  /* 0x0000001800227836 */ /* 0x000fe20000000000 */
[----:B------:R-:W-:Y:S02]  /*3b70*/  FSEL R29, R29, -INF , !P5 ;  /* 0xff8000001d1d7808 */ /* 0x000fe40006800000 */
[----:B------:R-:W-:Y:S02]  /*3b80*/  FSEL R24, R27, -INF , !P1 ;  /* 0xff8000001b187808 */ /* 0x000fe40004800000 */
[----:B------:R-:W-:Y:S01]  /*3b90*/  FSEL R27, R25, -INF , !P1 ;  /* 0xff800000191b7808 */ /* 0x000fe20004800000 */
[----:B--2---:R-:W-:Y:S01]  /*3ba0*/  HMMA.16816.F32.BF16 R64, R12, R40, R64 ;  /* 0x000000280c40723c */ /* 0x004fe20000041840 */
[----:B------:R-:W-:-:S02]  /*3bb0*/  ISETP.GT.AND P1, PT, R167, R236, PT ;  /* 0x000000eca700720c */ /* 0x000fc40003f24270 */
[-C--:B------:R-:W-:Y:S01]  /*3bc0*/  ISETP.GE.AND P6, PT, R34, R89.reuse, PT ;  /* 0x000000592200720c */ /* 0x080fe20003fc6270 */
[----:B------:R-:W-:Y:S01]  /*3bd0*/  VIADD R34, R0, 0x19 ;  /* 0x0000001900227836 */ /* 0x000fe20000000000 */
[-C--:B------:R-:W-:Y:S01]  /*3be0*/  ISETP.GE.AND P2, PT, R32, R89.reuse, PT ;  /* 0x000000592000720c */ /* 0x080fe20003f46270 */
[C---:B------:R-:W-:Y:S01]  /*3bf0*/  HMMA.16816.F32.BF16 R60, R12.reuse, R42, R60 ;  /* 0x0000002a0c3c723c */ /* 0x040fe2000004183c */
[----:B------:R-:W-:Y:S01]  /*3c00*/  VIADD R32, R0, 0x20 ;  /* 0x0000002000207836 */ /* 0x000fe20000000000 */
[----:B------:R-:W-:Y:S02]  /*3c10*/  FSEL R26, R26, -INF , !P4 ;  /* 0xff8000001a1a7808 */ /* 0x000fe40006000000 */
[-C--:B------:R-:W-:Y:S01]  /*3c20*/  ISETP.GE.AND P5, PT, R34, R89.reuse, PT ;  /* 0x000000592200720c */ /* 0x080fe20003fa6270 */
[----:B------:R-:W-:Y:S01]  /*3c30*/  VIADD R34, R0, 0x21 ;  /* 0x0000002100227836 */ /* 0x000fe20000000000 */
[----:B---3--:R-:W-:Y:S01]  /*3c40*/  HMMA.16816.F32.BF16 R56, R12, R8, R56 ;  /* 0x000000080c38723c */ /* 0x008fe20000041838 */
[----:B------:R-:W-:Y:S01]  /*3c50*/  ISETP.GE.AND P4, PT, R32, R89, PT ;  /* 0x000000592000720c */ /* 0x000fe20003f86270 */
[----:B------:R-:W1:Y:S01]  /*3c60*/  @!P1 LDC.64 R244, c[0x0][0x218] ;  /* 0x00008600fff49b82 */ /* 0x000e620000000a00 */
[----:B------:R-:W-:Y:S01]  /*3c70*/  VIADD R32, R0, 0x28 ;  /* 0x0000002800207836 */ /* 0x000fe20000000000 */
[----:B------:R-:W-:-:S02]  /*3c80*/  FSEL R17, R17, -INF , !P5 ;  /* 0xff80000011117808 */ /* 0x000fc40006800000 */
[----:B------:R-:W-:Y:S01]  /*3c90*/  HMMA.16816.F32.BF16 R52, R12, R10, R52 ;  /* 0x0000000a0c34723c */ /* 0x000fe20000041834 */
[----:B------:R-:W-:Y:S01]  /*3ca0*/  FSEL R8, R18, -INF , !P6 ;  /* 0xff80000012087808 */ /* 0x000fe20007000000 */
[----:B------:R-:W-:Y:S01]  /*3cb0*/  VIADD R18, R0, 0x30 ;  /* 0x0000003000127836 */ /* 0x000fe20000000000 */
[----:B------:R-:W-:Y:S02]  /*3cc0*/  FSEL R9, R16, -INF , !P6 ;  /* 0xff80000010097808 */ /* 0x000fe40007000000 */
[----:B------:R-:W-:Y:S01]  /*3cd0*/  FSEL R16, R19, -INF , !P5 ;  /* 0xff80000013107808 */ /* 0x000fe20006800000 */
[----:B------:R-:W-:Y:S01]  /*3ce0*/  BAR.SYNC.DEFER_BLOCKING 0x0 ;  /* 0x0000000000007b1d */ /* 0x000fe20000010000 */
[----:B------:R-:W-:Y:S01]  /*3cf0*/  ISETP.GE.AND P5, PT, R18, R89, PT ;  /* 0x000000591200720c */ /* 0x000fe20003fa6270 */
[----:B------:R-:W-:Y:S01]  /*3d00*/  VIADD R18, R0, 0x31 ;  /* 0x0000003100127836 */ /* 0x000fe20000000000 */
[----:B------:R-:W-:Y:S01]  /*3d10*/  FSEL R25, R20, -INF , !P3 ;  /* 0xff80000014197808 */ /* 0x000fe20005800000 */
[----:B------:R-:W-:Y:S01]  /*3d20*/  VIADD R10, R0, 0x38 ;  /* 0x00000038000a7836 */ /* 0x000fe20000000000 */
[----:B------:R-:W-:-:S02]  /*3d30*/  FSEL R20, R23, -INF , !P2 ;  /* 0xff80000017147808 */ /* 0x000fc40005000000 */
[----:B------:R-:W-:Y:S02]  /*3d40*/  FSEL R21, R21, -INF , !P2 ;  /* 0xff80000015157808 */ /* 0x000fe40005000000 */
[-C--:B------:R-:W-:Y:S01]  /*3d50*/  ISETP.GE.AND P2, PT, R32, R89.reuse, PT ;  /* 0x000000592000720c */ /* 0x080fe20003f46270 */
[----:B------:R-:W-:Y:S01]  /*3d60*/  VIADD R32, R0, 0x29 ;  /* 0x0000002900207836 */ /* 0x000fe20000000000 */
[----:B------:R-:W-:Y:S01]  /*3d70*/  FSEL R22, R22, -INF , !P3 ;  /* 0xff80000016167808 */ /* 0x000fe20005800000 */
[----:B------:R-:W-:Y:S01]  /*3d80*/  VIADD R0, R0, 0x39 ;  /* 0x0000003900007836 */ /* 0x000fe20000000000 */
[----:B------:R-:W-:Y:S02]  /*3d90*/  FSEL R184, R66, -INF , !P4 ;  /* 0xff80000042b87808 */ /* 0x000fe40006000000 */
[----:B------:R-:W-:Y:S02]  /*3da0*/  FSEL R193, R64, -INF , !P4 ;  /* 0xff80000040c17808 */ /* 0x000fe40006000000 */
        /* <DEDUP_REMOVED lines=8> */
[-C--:B------:R-:W-:Y:S02]  /*3e30*/  ISETP.GE.AND P6, PT, R32, R89.reuse, PT ;  /* 0x000000592000720c */ /* 0x080fe40003fc6270 */
[-C--:B------:R-:W-:Y:S02]  /*3e40*/  ISETP.GE.AND P3, PT, R10, R89.reuse, PT ;  /* 0x000000590a00720c */ /* 0x080fe40003f66270 */
[----:B------:R-:W-:Y:S02]  /*3e50*/  ISETP.GE.AND P2, PT, R0, R89, PT ;  /* 0x000000590000720c */ /* 0x000fe40003f46270 */
[----:B-1----:R-:W-:Y:S02]  /*3e60*/  @!P1 LEA R244, P4, R82, R244, 0x1 ;  /* 0x000000f452f49211 */ /* 0x002fe400078808ff */
[----:B------:R-:W-:-:S02]  /*3e70*/  LOP3.LUT R0, R6, R87, RZ, 0xfc, !PT ;  /* 0x0000005706007212 */ /* 0x000fc400078efcff */
        /* <DEDUP_REMOVED lines=59> */
[C---:B------:R-:W-:Y:S01]  /*4230*/  IMAD R11, R6.reuse, R81, R11 ;  /* 0x00000051060b7224 */ /* 0x040fe200078e020b */
        /* <DEDUP_REMOVED lines=10> */
.L_x_5214:
[----:B------:R-:W-:-:S04]  /*42e0*/  LEA R4, -R80, RZ, 0x6 ;  /* 0x000000ff50047211 */ /* 0x000fc800078e31ff */
[----:B------:R-:W-:-:S07]  /*42f0*/  SHF.R.S32.HI R13, RZ, 0x1f, R4 ;  /* 0x0000001fff0d7819 */ /* 0x000fce0000011404 */
.L_x_5215:
        /* <DEDUP_REMOVED lines=33> */
.L_x_5213:
        /* <DEDUP_REMOVED lines=113> */
[----:B------:R-:W-:-:S03]  /*4c20*/  ISETP.GT.AND P1, PT, R167, R236, PT ;  /* 0x000000eca700720c */ /* 0x000fc60003f24270 */
[----:B------:R-:W-:Y:S02]  /*4c30*/  FADD.FTZ R177, R177, R176 ;  /* 0x000000b0b1b17221 */ /* 0x000fe40000010000 */
[----:B------:R-:W-:Y:S02]  /*4c40*/  MUFU.EX2 R179, R179 ;  /* 0x000000b300b37308 */ /* 0x000fe40000000800 */
        /* <DEDUP_REMOVED lines=251> */
.L_x_5220:
        /* <DEDUP_REMOVED lines=66> */
.L_x_5217:
[C---:B------:R-:W-:Y:S04]  /*6020*/  LEA R242, P1, R10.reuse, R242, 0x1 ;  /* 0x000000f20af27211 */ /* 0x040fe800078208ff */
        /* <DEDUP_REMOVED lines=11> */
[----:B------:R-:W-:Y:S03]  /*60e0*/  IADD3 R2, P1, R166, UR11, RZ ;  /* 0x0000000ba6027c10 */ /* 0x000fe6000ff3e0ff */
[----:B------:R-:W-:Y:S01]  /*60f0*/  LDGSTS.E.BYPASS.LTC128B.128 [R237+0x16000], desc[UR12][R242.64+0x180] ;  /* 0x16000180f2ed7fae */ /* 0x000fe2000b901d4c */
[----:B------:R-:W-:Y:S02]  /*6100*/  IADD3.X R3, R167, UR10, RZ, P1, !PT ;  /* 0x0000000aa7037c10 */ /* 0x000fe40008ffe4ff */
[----:B------:R-:W-:Y:S01]  /*6110*/  ISETP.GT.AND P1, PT, R247, R236, PT ;  /* 0x000000ecf700720c */ /* 0x000fe20003f24270 */
[----:B------:R-:W-:Y:S04]  /*6120*/  LDGSTS.E.BYPASS.LTC128B.128 [R237+0x10800], desc[UR12][R22.64] ;  /* 0x1080000016ed7fae */ /* 0x000fe8000b901d4c */
[----:B------:R-:W-:Y:S04]  /*6130*/  LDGSTS.E.BYPASS.LTC128B.128 [R237+0x12800], desc[UR12][R22.64+0x80] ;  /* 0x1280008016ed7fae */ /* 0x000fe8000b901d4c */
[----:B------:R-:W-:Y:S04]  /*6140*/  LDGSTS.E.BYPASS.LTC128B.128 [R237+0x14800], desc[UR12][R22.64+0x100] ;  /* 0x1480010016ed7fae */ /* 0x000fe8000b901d4c */
        /* <DEDUP_REMOVED lines=10> */
[----:B------:R-:W3:Y:S04]  /*61f0*/  LDSM.16.M88.4 R172, [R233+0x8000] ;  /* 0x00800000e9ac783b */ /* 0x000ee80000000200 */
[----:B------:R-:W4:Y:S04]  /*6200*/  LDSM.16.M88.4 R176, [R233+0x8800] ;  /* 0x00880000e9b0783b */ /* 0x000f280000000200 */
[----:B------:R-:W1:Y:S04]  /*6210*/  LDSM.16.M88.4 R180, [R233+0x9000] ;  /* 0x00900000e9b4783b */ /* 0x000e680000000200 */
[----:B------:R-:W5:Y:S04]  /*6220*/  LDSM.16.M88.4 R184, [R233+0x9800] ;  /* 0x00980000e9b8783b */ /* 0x000f680000000200 */
[----:B------:R-:W0:Y:S04]  /*6230*/  LDGDEPBAR ;  /* 0x00000000000079af */ /* 0x000e280000000000 */
[----:B------:R-:W-:Y:S04]  /*6240*/  LDSM.16.M88.4 R188, [R232] ;  /* 0x00000000e8bc783b */ /* 0x000fe80000000200 */
[----:B------:R-:W2:Y:S04]  /*6250*/  LDSM.16.M88.4 R192, [R231] ;  /* 0x00000000e7c0783b */ /* 0x000ea80000000200 */
[----:B------:R-:W2:Y:S04]  /*6260*/  LDSM.16.M88.4 R196, [R223] ;  /* 0x00000000dfc4783b */ /* 0x000ea80000000200 */
[----:B------:R-:W2:Y:S04]  /*6270*/  LDSM.16.M88.4 R200, [R222] ;  /* 0x00000000dec8783b */ /* 0x000ea80000000200 */
[----:B------:R-:W2:Y:S01]  /*6280*/  LDSM.16.M88.4 R204, [R221] ;  /* 0x00000000ddcc783b */ /* 0x000ea20000000200 */
[C---:B---3--:R-:W-:Y:S06]  /*6290*/  HMMA.16816.F32.BF16 R4, R168.reuse, R172, RZ ;  /* 0x000000aca804723c */ /* 0x048fec00000418ff */
[C---:B------:R-:W-:Y:S01]  /*62a0*/  HMMA.16816.F32.BF16 R8, R168.reuse, R174, RZ ;  /* 0x000000aea808723c */ /* 0x040fe200000418ff */
[----:B------:R-:W-:Y:S05]  /*62b0*/  LDSM.16.M88.4 R172, [R230] ;  /* 0x00000000e6ac783b */ /* 0x000fea0000000200 */
[C---:B----4-:R-:W-:Y:S06]  /*62c0*/  HMMA.16816.F32.BF16 R12, R168.reuse, R176, RZ ;  /* 0x000000b0a80c723c */ /* 0x050fec00000418ff */
[C---:B------:R-:W-:Y:S01]  /*62d0*/  HMMA.16816.F32.BF16 R16, R168.reuse, R178, RZ ;  /* 0x000000b2a810723c */ /* 0x040fe200000418ff */
[----:B------:R-:W3:Y:S05]  /*62e0*/  LDSM.16.M88.4 R176, [R227+0x8000] ;  /* 0x00800000e3b0783b */ /* 0x000eea0000000200 */
[C---:B-1----:R-:W-:Y:S06]  /*62f0*/  HMMA.16816.F32.BF16 R20, R168.reuse, R180, RZ ;  /* 0x000000b4a814723c */ /* 0x042fec00000418ff */
[C---:B------:R-:W-:Y:S01]  /*6300*/  HMMA.16816.F32.BF16 R24, R168.reuse, R182, RZ ;  /* 0x000000b6a818723c */ /* 0x040fe200000418ff */
[----:B------:R-:W1:Y:S05]  /*6310*/  LDSM.16.M88.4 R180, [R227+0x8800] ;  /* 0x00880000e3b4783b */ /* 0x000e6a0000000200 */
[C---:B-----5:R-:W-:Y:S06]  /*6320*/  HMMA.16816.F32.BF16 R28, R168.reuse, R184, RZ ;  /* 0x000000b8a81c723c */ /* 0x060fec00000418ff */
[----:B------:R-:W-:Y:S01]  /*6330*/  HMMA.16816.F32.BF16 R32, R168, R186, RZ ;  /* 0x000000baa820723c */ /* 0x000fe200000418ff */
[----:B------:R-:W4:Y:S04]  /*6340*/  LDSM.16.M88.4 R168, [R227+0x9000] ;  /* 0x00900000e3a8783b */ /* 0x000f280000000200 */
[----:B------:R-:W5:Y:S01]  /*6350*/  LDSM.16.M88.4 R184, [R227+0x9800] ;  /* 0x00980000e3b8783b */ /* 0x000f620000000200 */
[C---:B--2---:R-:W-:Y:S06]  /*6360*/  HMMA.16816.F32.BF16 R4, R188.reuse, R192, R4 ;  /* 0x000000c0bc04723c */ /* 0x044fec0000041804 */
[C---:B------:R-:W-:Y:S01]  /*6370*/  HMMA.16816.F32.BF16 R8, R188.reuse, R194, R8 ;  /* 0x000000c2bc08723c */ /* 0x040fe20000041808 */
[----:B------:R-:W-:Y:S05]  /*6380*/  LDSM.16.M88.4 R192, [R229] ;  /* 0x00000000e5c0783b */ /* 0x000fea0000000200 */
[C---:B------:R-:W-:Y:S06]  /*6390*/  HMMA.16816.F32.BF16 R12, R188.reuse, R196, R12 ;  /* 0x000000c4bc0c723c */ /* 0x040fec000004180c */
[C---:B------:R-:W-:Y:S01]  /*63a0*/  HMMA.16816.F32.BF16 R16, R188.reuse, R198, R16 ;  /* 0x000000c6bc10723c */ /* 0x040fe20000041810 */
[----:B------:R-:W2:Y:S05]  /*63b0*/  LDSM.16.M88.4 R196, [R220] ;  /* 0x00000000dcc4783b */ /* 0x000eaa0000000200 */
        /* <DEDUP_REMOVED lines=10> */
[C---:B-1----:R-:W-:Y:S06]  /*6460*/  HMMA.16816.F32.BF16 R12, R172.reuse, R180, R12 ;  /* 0x000000b4ac0c723c */ /* 0x042fec000004180c */
[C---:B------:R-:W-:Y:S01]  /*6470*/  HMMA.16816.F32.BF16 R16, R172.reuse, R182, R16 ;  /* 0x000000b6ac10723c */ /* 0x040fe20000041810 */
[----:B------:R-:W-:Y:S05]  /*6480*/  LDSM.16.M88.4 R180, [R233+0xa800] ;  /* 0x00a80000e9b4783b */ /* 0x000fea0000000200 */
[C---:B----4-:R-:W-:Y:S06]  /*6490*/  HMMA.16816.F32.BF16 R20, R172.reuse, R168, R20 ;  /* 0x000000a8ac14723c */ /* 0x050fec0000041814 */
[C---:B------:R-:W-:Y:S01]  /*64a0*/  HMMA.16816.F32.BF16 R24, R172.reuse, R170, R24 ;  /* 0x000000aaac18723c */ /* 0x040fe20000041818 */
[----:B------:R-:W1:Y:S05]  /*64b0*/  LDSM.16.M88.4 R168, [R234+0x2000] ;  /* 0x00200000eaa8783b */ /* 0x000e6a0000000200 */
[C---:B-----5:R-:W-:Y:S06]  /*64c0*/  HMMA.16816.F32.BF16 R28, R172.reuse, R184, R28 ;  /* 0x000000b8ac1c723c */ /* 0x060fec000004181c */
[----:B------:R-:W-:Y:S01]  /*64d0*/  HMMA.16816.F32.BF16 R32, R172, R186, R32 ;  /* 0x000000baac20723c */ /* 0x000fe20000041820 */
[----:B------:R-:W3:Y:S04]  /*64e0*/  LDSM.16.M88.4 R172, [R233+0xb000] ;  /* 0x00b00000e9ac783b */ /* 0x000ee80000000200 */
[----:B------:R-:W4:Y:S01]  /*64f0*/  LDSM.16.M88.4 R184, [R233+0xb800] ;  /* 0x00b80000e9b8783b */ /* 0x000f220000000200 */
[C---:B--2---:R-:W-:Y:S06]  /*6500*/  HMMA.16816.F32.BF16 R4, R192.reuse, R196, R4 ;  /* 0x000000c4c004723c */ /* 0x044fec0000041804 */
[C---:B------:R-:W-:Y:S01]  /*6510*/  HMMA.16816.F32.BF16 R8, R192.reuse, R198, R8 ;  /* 0x000000c6c008723c */ /* 0x040fe20000041808 */
[----:B------:R-:W-:Y:S05]  /*6520*/  LDSM.16.M88.4 R196, [R219] ;  /* 0x00000000dbc4783b */ /* 0x000fea0000000200 */
[C---:B------:R-:W-:Y:S06]  /*6530*/  HMMA.16816.F32.BF16 R12, R192.reuse, R200, R12 ;  /* 0x000000c8c00c723c */ /* 0x040fec000004180c */
[C---:B------:R-:W-:Y:S01]  /*6540*/  HMMA.16816.F32.BF16 R16, R192.reuse, R202, R16 ;  /* 0x000000cac010723c */ /* 0x040fe20000041810 */
[----:B------:R-:W-:Y:S05]  /*6550*/  LDSM.16.M88.4 R200, [R218] ;  /* 0x00000000dac8783b */ /* 0x000fea0000000200 */
[C---:B------:R-:W-:Y:S06]  /*6560*/  HMMA.16816.F32.BF16 R20, R192.reuse, R188, R20 ;  /* 0x000000bcc014723c */ /* 0x040fec0000041814 */
[C---:B------:R-:W-:Y:S01]  /*6570*/  HMMA.16816.F32.BF16 R24, R192.reuse, R190, R24 ;  /* 0x000000bec018723c */ /* 0x040fe20000041818 */
[----:B------:R-:W2:Y:S05]  /*6580*/  LDSM.16.M88.4 R188, [R232+0x2000] ;  /* 0x00200000e8bc783b */ /* 0x000eaa0000000200 */
[C---:B------:R-:W-:Y:S06]  /*6590*/  HMMA.16816.F32.BF16 R28, R192.reuse, R204, R28 ;  /* 0x000000ccc01c723c */ /* 0x040fec000004181c */
[----:B------:R-:W-:Y:S01]  /*65a0*/  HMMA.16816.F32.BF16 R32, R192, R206, R32 ;  /* 0x000000cec020723c */ /* 0x000fe20000041820 */
[----:B------:R-:W5:Y:S04]  /*65b0*/  LDSM.16.M88.4 R192, [R217] ;  /* 0x00000000d9c0783b */ /* 0x000f680000000200 */
[----:B------:R-:W5:Y:S01]  /*65c0*/  LDSM.16.M88.4 R204, [R216] ;  /* 0x00000000d8cc783b */ /* 0x000f620000000200 */
        /* <DEDUP_REMOVED lines=18> */
[----:B------:R-:W-:Y:S05]  /*66f0*/  LDSM.16.M88.4 R200, [R220+0x2800] ;  /* 0x00280000dcc8783b */ /* 0x000fea0000000200 */
[C---:B-----5:R-:W-:Y:S06]  /*6700*/  HMMA.16816.F32.BF16 R20, R188.reuse, R192, R20 ;  /* 0x000000c0bc14723c */ /* 0x060fec0000041814 */
        /* <DEDUP_REMOVED lines=25> */
[C---:B-----5:R-:W-:Y:S06]  /*68a0*/  HMMA.16816.F32.BF16 R20, R192.reuse, R188, R20 ;  /* 0x000000bcc014723c */ /* 0x060fec0000041814 */
        /* <DEDUP_REMOVED lines=84> */
[C---:B-1----:R-:W-:Y:S01]  /*6df0*/  HMMA.16816.F32.BF16 R4, R172.reuse, R176, R4 ;  /* 0x000000b0ac04723c */ /* 0x042fe20000041804 */
        /* <DEDUP_REMOVED lines=86> */
.L_x_5219:
        /* <DEDUP_REMOVED lines=28> */
.L_x_5218:
        /* <DEDUP_REMOVED lines=67> */
[----:B--2---:R-:W-:Y:S01]  /*7950*/  FFMA.FTZ R167, R10, UR4, -R198 ;  /* 0x000000040aa77c23 */ /* 0x004fe200080108c6 */
        /* <DEDUP_REMOVED lines=82> */
[----:B------:R-:W-:Y:S04]  /*7e80*/  MUFU.EX2 R201, R201 ;  /* 0x000000c900c97308 */ /* 0x000fe80000000800 */
[C---:B------:R-:W-:Y:S01]  /*7e90*/  FMUL.FTZ R100, R2.reuse, R100 ;  /* 0x0000006402647220 */ /* 0x040fe20000410000 */
[C---:B------:R-:W-:Y:S01]  /*7ea0*/  HMMA.16816.F32.BF16 R36, R160.reuse, R170, R36 ;  /* 0x000000aaa024723c */ /* 0x040fe20000041824 */
[----:B------:R-:W1:Y:S02]  /*7eb0*/  LDSM.16.MT88.4 R168, [R224+0x10000] ;  /* 0x01000000e0a8783b */ /* 0x000e640000004200 */
[----:B------:R-:W-:Y:S02]  /*7ec0*/  ISETP.GT.AND P1, PT, R247, R236, PT ;  /* 0x000000ecf700720c */ /* 0x000fe40003f24270 */
        /* <DEDUP_REMOVED lines=83> */
[--C-:B------:R-:W-:Y:S01]  /*8400*/  FFMA.FTZ R207, R18, UR4, -R198.reuse ;  /* 0x0000000412cf7c23 */ /* 0x100fe200080108c6 */
[C---:B--2---:R-:W-:Y:S03]  /*8410*/  HMMA.16816.F32.BF16 R112, R160.reuse, R172, R112 ;  /* 0x000000aca070723c */ /* 0x044fe60000041870 */
[----:B------:R-:W-:Y:S03]  /*8420*/  FFMA.FTZ R248, R19, UR4, -R198 ;  /* 0x0000000413f87c23 */ /* 0x000fe600080108c6 */
[C---:B------:R-:W-:Y:S01]  /*8430*/  HMMA.16816.F32.BF16 R116, R160.reuse, R174, R116 ;  /* 0x000000aea074723c */ /* 0x040fe20000041874 */
[----:B------:R-:W2:Y:S01]  /*8440*/  LDSM.16.MT88.4 R172, [R225+0x16000] ;  /* 0x01600000e1ac783b */ /* 0x000ea20000004200 */
[----:B------:R-:W1:Y:S03]  /*8450*/  MUFU.EX2 R206, R206 ;  /* 0x000000ce00ce7308 */ /* 0x000e660000000800 */
[C---:B------:R-:W-:Y:S01]  /*8460*/  FMUL.FTZ R144, R2.reuse, R144 ;  /* 0x0000009002907220 */ /* 0x040fe20000410000 */
[C---:B----4-:R-:W-:Y:S06]  /*8470*/  HMMA.16816.F32.BF16 R120, R160.reuse, R176, R120 ;  /* 0x000000b0a078723c */ /* 0x050fec0000041878 */
[----:B------:R-:W-:Y:S01]  /*8480*/  MUFU.EX2 R207, R207 ;  /* 0x000000cf00cf7308 */ /* 0x000fe20000000800 */
[----:B------:R-:W-:Y:S01]  /*8490*/  FMUL.FTZ R145, R2, R145 ;  /* 0x0000009102917220 */ /* 0x000fe20000410000 */
[C---:B------:R-:W-:Y:S01]  /*84a0*/  HMMA.16816.F32.BF16 R124, R160.reuse, R178, R124 ;  /* 0x000000b2a07c723c */ /* 0x040fe2000004187c */
[----:B------:R-:W-:Y:S02]  /*84b0*/  LDSM.16.MT88.4 R176, [R226+0x10800] ;  /* 0x01080000e2b0783b */ /* 0x000fe40000004200 */
[C---:B------:R-:W-:Y:S03]  /*84c0*/  FMUL.FTZ R146, R0.reuse, R146 ;  /* 0x0000009200927220 */ /* 0x040fe60000410000 */
[C---:B------:R-:W-:Y:S02]  /*84d0*/  HMMA.16816.F32.BF16 R128, R160.reuse, R180, R128 ;  /* 0x000000b4a080723c */ /* 0x040fe40000041880 */
[----:B------:R-:W4:Y:S03]  /*84e0*/  MUFU.EX2 R248, R248 ;  /* 0x000000f800f87308 */ /* 0x000f260000000800 */
[----:B------:R-:W-:Y:S01]  /*84f0*/  FMUL.FTZ R147, R0, R147 ;  /* 0x0000009300937220 */ /* 0x000fe20000410000 */
[C---:B------:R-:W-:Y:S01]  /*8500*/  HMMA.16816.F32.BF16 R132, R160.reuse, R182, R132 ;  /* 0x000000b6a084723c */ /* 0x040fe20000041884 */
[----:B------:R-:W-:Y:S04]  /*8510*/  LDSM.16.MT88.4 R180, [R224+0x10800] ;  /* 0x01080000e0b4783b */ /* 0x000fe80000004200 */
[----:B------:R-:W-:Y:S01]  /*8520*/  FMUL.FTZ R16, R2, R152 ;  /* 0x0000009802107220 */ /* 0x000fe20000410000 */
[C---:B-----5:R-:W-:Y:S05]  /*8530*/  HMMA.16816.F32.BF16 R12, R160.reuse, R168, R12 ;  /* 0x000000a8a00c723c */ /* 0x060fea000004180c */
[----:B---3--:R-:W-:Y:S01]  /*8540*/  F2FP.BF16.F32.PACK_AB R152, R202, R201 ;  /* 0x000000c9ca98723e */ /* 0x008fe200000010ff */
        /* <DEDUP_REMOVED lines=12> */
[C---:B------:R-:W-:Y:S03]  /*8610*/  HMMA.16816.F32.BF16 R16, R160.reuse, R156, R16 ;  /* 0x0000009ca010723c */ /* 0x040fe60000041810 */
[----:B-1----:R-:W-:Y:S01]  /*8620*/  F2FP.BF16.F32.PACK_AB R153, R204, R203 ;  /* 0x000000cbcc99723e */ /* 0x002fe200000010ff */
[----:B------:R-:W-:Y:S01]  /*8630*/  FFMA.FTZ R197, R2, R251, R197 ;  /* 0x000000fb02c57223 */ /* 0x000fe200000100c5 */
[----:B------:R-:W-:Y:S01]  /*8640*/  F2FP.BF16.F32.PACK_AB R154, R206, R205 ;  /* 0x000000cdce9a723e */ /* 0x000fe200000010ff */
[----:B------:R-:W-:Y:S01]  /*8650*/  HMMA.16816.F32.BF16 R148, R160, R158, R148 ;  /* 0x0000009ea094723c */ /* 0x000fe20000041894 */
[----:B------:R-:W1:Y:S04]  /*8660*/  LDSM.16.MT88.4 R156, [R228+0x12800] ;  /* 0x01280000e49c783b */ /* 0x000e680000004200 */
[----:B----4-:R-:W-:Y:S01]  /*8670*/  F2FP.BF16.F32.PACK_AB R155, R248, R207 ;  /* 0x000000cff89b723e */ /* 0x010fe200000010ff */
[----:B------:R-:W-:Y:S01]  /*8680*/  FFMA.FTZ R199, R0, R249, R199 ;  /* 0x000000f900c77223 */ /* 0x000fe200000100c7 */
[----:B------:R-:W-:Y:S01]  /*8690*/  MOV R165, R164 ;  /* 0x000000a400a57202 */ /* 0x000fe20000000f00 */
[----:B------:R-:W-:Y:S01]  /*86a0*/  FADD.FTZ R0, R5, R197 ;  /* 0x000000c505007221 */ /* 0x000fe20000010000 */
[----:B------:R-:W4:Y:S02]  /*86b0*/  LDSM.16.MT88.4 R160, [R226+0x12800] ;  /* 0x01280000e2a0783b */ /* 0x000f240000004200 */
        /* <DEDUP_REMOVED lines=21> */
[C---:B-1----:R-:W-:Y:S05]  /*8810*/  HMMA.16816.F32.BF16 R64, R152.reuse, R156, R64 ;  /* 0x0000009c9840723c */ /* 0x042fea0000041840 */
[----:B------:R-:W-:Y:S01]  /*8820*/  FADD.FTZ R205, R205, R202 ;  /* 0x000000cacdcd7221 */ /* 0x000fe20000010000 */
[C---:B------:R-:W-:Y:S01]  /*8830*/  HMMA.16816.F32.BF16 R68, R152.reuse, R158, R68 ;  /* 0x0000009e9844723c */ /* 0x040fe20000041844 */
[----:B------:R-:W1:Y:S04]  /*8840*/  LDSM.16.MT88.4 R156, [R228+0x16800] ;  /* 0x01680000e49c783b */ /* 0x000e680000004200 */
[----:B------:R-:W-:Y:S01]  /*8850*/  FADD.FTZ R5, R207, R204 ;  /* 0x000000cccf057221 */ /* 0x000fe20000010000 */
[C---:B----4-:R-:W-:Y:S05]  /*8860*/  HMMA.16816.F32.BF16 R72, R152.reuse, R160, R72 ;  /* 0x000000a09848723c */ /* 0x050fea0000041848 */
[----:B------:R-:W-:Y:S01]  /*8870*/  FADD.FTZ R205, R206, R205 ;  /* 0x000000cdcecd7221 */ /* 0x000fe20000010000 */
[C---:B------:R-:W-:Y:S01]  /*8880*/  HMMA.16816.F32.BF16 R76, R152.reuse, R162, R76 ;  /* 0x000000a2984c723c */ /* 0x040fe2000004184c */
[----:B------:R-:W4:Y:S04]  /*8890*/  LDSM.16.MT88.4 R160, [R226+0x16800] ;  /* 0x01680000e2a0783b */ /* 0x000f280000004200 */
[----:B------:R-:W-:Y:S01]  /*88a0*/  FADD.FTZ R5, R248, R5 ;  /* 0x00000005f8057221 */ /* 0x000fe20000010000 */
[C---:B------:R-:W-:Y:S05]  /*88b0*/  HMMA.16816.F32.BF16 R80, R152.reuse, R184, R80 ;  /* 0x000000b89850723c */ /* 0x040fea0000041850 */
[----:B------:R-:W-:Y:S01]  /*88c0*/  IADD3 R0, R247, -0x1, RZ ;  /* 0xfffffffff7007810 */ /* 0x000fe20007ffe0ff */
[C---:B------:R-:W-:Y:S01]  /*88d0*/  HMMA.16816.F32.BF16 R84, R152.reuse, R186, R84 ;  /* 0x000000ba9854723c */ /* 0x040fe20000041854 */
[----:B------:R-:W-:Y:S04]  /*88e0*/  LDSM.16.MT88.4 R184, [R225+0x13000] ;  /* 0x01300000e1b8783b */ /* 0x000fe80000004200 */
[----:B------:R-:W-:Y:S01]  /*88f0*/  MOV R247, R0 ;  /* 0x0000000000f77202 */ /* 0x000fe20000000f00 */
[C---:B---3--:R-:W-:Y:S05]  /*8900*/  HMMA.16816.F32.BF16 R88, R152.reuse, R168, R88 ;  /* 0x000000a89858723c */ /* 0x048fea0000041858 */
[----:B------:R-:W-:Y:S01]  /*8910*/  MOV R0, R3 ;  /* 0x0000000300007202 */ /* 0x000fe20000000f00 */
[C---:B------:R-:W-:Y:S01]  /*8920*/  HMMA.16816.F32.BF16 R92, R152.reuse, R170, R92 ;  /* 0x000000aa985c723c */ /* 0x040fe2000004185c */
[----:B------:R-:W3:Y:S05]  /*8930*/  LDSM.16.MT88.4 R168, [R225+0x16800] ;  /* 0x01680000e1a8783b */ /* 0x000eea0000004200 */
        /* <DEDUP_REMOVED lines=8> */
[C---:B-----5:R-:W-:Y:S05]  /*89c0*/  HMMA.16816.F32.BF16 R112, R152.reuse, R176, R112 ;  /* 0x000000b09870723c */ /* 0x060fea0000041870 */
[----:B------:R-:W5:Y:S01]  /*89d0*/  MUFU.EX2 R189, R189 ;  /* 0x000000bd00bd7308 */ /* 0x000f620000000800 */
[----:B------:R-:W-:Y:S01]  /*89e0*/  FFMA.FTZ R193, R25, UR4, -R200 ;  /* 0x0000000419c17c23 */ /* 0x000fe200080108c8 */
[C---:B------:R-:W-:Y:S01]  /*89f0*/  HMMA.16816.F32.BF16 R116, R152.reuse, R178, R116 ;  /* 0x000000b29874723c */ /* 0x040fe20000041874 */
[----:B------:R-:W3:Y:S03]  /*8a00*/  LDSM.16.MT88.4 R176, [R224+0x16800] ;  /* 0x01680000e0b0783b */ /* 0x000ee60000004200 */
[--C-:B------:R-:W-:Y:S02]  /*8a10*/  FFMA.FTZ R194, R26, UR4, -R198.reuse ;  /* 0x000000041ac27c23 */ /* 0x100fe400080108c6 */
[C---:B--2---:R-:W-:Y:S02]  /*8a20*/  HMMA.16816.F32.BF16 R120, R152.reuse, R172, R120 ;  /* 0x000000ac9878723c */ /* 0x044fe40000041878 */
[----:B------:R-:W-:Y:S03]  /*8a30*/  MUFU.EX2 R192, R192 ;  /* 0x000000c000c07308 */ /* 0x000fe60000000800 */
[--C-:B------:R-:W-:Y:S01]  /*8a40*/  FFMA.FTZ R195, R27, UR4, -R198.reuse ;  /* 0x000000041bc37c23 */ /* 0x100fe200080108c6 */
[C---:B------:R-:W-:Y:S01]  /*8a50*/  HMMA.16816.F32.BF16 R124, R152.reuse, R174, R124 ;  /* 0x000000ae987c723c */ /* 0x040fe2000004187c */
[----:B------:R-:W-:Y:S05]  /*8a60*/  LDSM.16.MT88.4 R24, [R225+0x11000] ;  /* 0x01100000e118783b */ /* 0x000fea0000004200 */
[----:B------:R-:W2:Y:S01]  /*8a70*/  MUFU.EX2 R193, R193 ;  /* 0x000000c100c17308 */ /* 0x000ea20000000800 */
[----:B-----5:R-:W-:Y:S01]  /*8a80*/  F2FP.BF16.F32.PACK_AB R20, R189, R188 ;  /* 0x000000bcbd14723e */ /* 0x020fe200000010ff */
[C---:B-1----:R-:W-:Y:S01]  /*8a90*/  HMMA.16816.F32.BF16 R128, R152.reuse, R156, R128 ;  /* 0x0000009c9880723c */ /* 0x042fe20000041880 */
[----:B------:R-:W-:Y:S02]  /*8aa0*/  LDSM.16.MT88.4 R172, [R228+0x13000] ;  /* 0x01300000e4ac783b */ /* 0x000fe40000004200 */
[--C-:B------:R-:W-:Y:S03]  /*8ab0*/  FFMA.FTZ R190, R22, UR4, -R198.reuse ;  /* 0x0000000416be7c23 */ /* 0x100fe600080108c6 */
[C---:B------:R-:W-:Y:S02]  /*8ac0*/  HMMA.16816.F32.BF16 R132, R152.reuse, R158, R132 ;  /* 0x0000009e9884723c */ /* 0x040fe40000041884 */
[----:B------:R-:W-:Y:S01]  /*8ad0*/  MUFU.EX2 R194, R194 ;  /* 0x000000c200c27308 */ /* 0x000fe20000000800 */
[----:B------:R-:W1:Y:S03]  /*8ae0*/  LDSM.16.MT88.4 R156, [R228+0x11000] ;  /* 0x01100000e49c783b */ /* 0x000e660000004200 */
[C---:B----4-:R-:W-:Y:S06]  /*8af0*/  HMMA.16816.F32.BF16 R12, R152.reuse, R160, R12 ;  /* 0x000000a0980c723c */ /* 0x050fec000004180c */
[----:B------:R-:W-:Y:S01]  /*8b00*/  MUFU.EX2 R190, R190 ;  /* 0x000000be00be7308 */ /* 0x000fe20000000800 */
[----:B------:R-:W-:Y:S01]  /*8b10*/  FFMA.FTZ R191, R23, UR4, -R198 ;  /* 0x0000000417bf7c23 */ /* 0x000fe200080108c6 */
[C---:B------:R-:W-:Y:S01]  /*8b20*/  HMMA.16816.F32.BF16 R136, R152.reuse, R162, R136 ;  /* 0x000000a29888723c */ /* 0x040fe20000041888 */
[----:B------:R-:W4:Y:S02]  /*8b30*/  LDSM.16.MT88.4 R160, [R226+0x11000] ;  /* 0x01100000e2a0783b */ /* 0x000f240000004200 */
[----:B--2---:R-:W-:Y:S03]  /*8b40*/  F2FP.BF16.F32.PACK_AB R22, R193, R192 ;  /* 0x000000c0c116723e */ /* 0x004fe600000010ff */
[C---:B---3--:R-:W-:Y:S02]  /*8b50*/  HMMA.16816.F32.BF16 R140, R152.reuse, R168, R140 ;  /* 0x000000a8988c723c */ /* 0x048fe4000004188c */
[----:B------:R-:W2:Y:S03]  /*8b60*/  MUFU.EX2 R191, R191 ;  /* 0x000000bf00bf7308 */ /* 0x000ea60000000800 */
[----:B------:R-:W-:Y:S01]  /*8b70*/  FADD.FTZ R188, R188, R205 ;  /* 0x000000cdbcbc7221 */ /* 0x000fe20000010000 */
[C---:B------:R-:W-:Y:S01]  /*8b80*/  HMMA.16816.F32.BF16 R144, R152.reuse, R170, R144 ;  /* 0x000000aa9890723c */ /* 0x040fe20000041890 */
[----:B------:R-:W3:Y:S05]  /*8b90*/  LDSM.16.MT88.4 R168, [R224+0x11000] ;  /* 0x01100000e0a8783b */ /* 0x000eea0000004200 */
[----:B------:R-:W5:Y:S01]  /*8ba0*/  MUFU.EX2 R195, R195 ;  /* 0x000000c300c37308 */ /* 0x000f620000000800 */
[----:B------:R-:W-:Y:S01]  /*8bb0*/  FADD.FTZ R189, R189, R188 ;  /* 0x000000bcbdbd7221 */ /* 0x000fe20000010000 */
[C---:B------:R-:W-:Y:S03]  /*8bc0*/  HMMA.16816.F32.BF16 R16, R152.reuse, R176, R16 ;  /* 0x000000b09810723c */ /* 0x040fe60000041810 */
[----:B------:R-:W-:Y:S03]  /*8bd0*/  FADD.FTZ R192, R192, R189 ;  /* 0x000000bdc0c07221 */ /* 0x000fe60000010000 */
[----:B------:R-:W-:Y:S01]  /*8be0*/  HMMA.16816.F32.BF16 R148, R152, R178, R148 ;  /* 0x000000b29894723c */ /* 0x000fe20000041894 */
[----:B------:R-:W3:Y:S04]  /*8bf0*/  LDSM.16.MT88.4 R152, [R224+0x13000] ;  /* 0x01300000e098783b */ /* 0x000ee80000004200 */
[----:B--2---:R-:W-:Y:S01]  /*8c00*/  F2FP.BF16.F32.PACK_AB R21, R191, R190 ;  /* 0x000000bebf15723e */ /* 0x004fe200000010ff */
[----:B------:R-:W-:Y:S01]  /*8c10*/  FADD.FTZ R190, R190, R5 ;  /* 0x00000005bebe7221 */ /* 0x000fe20000010000 */
[----:B------:R-:W-:Y:S01]  /*8c20*/  FADD.FTZ R193, R193, R192 ;  /* 0x000000c0c1c17221 */ /* 0x000fe20000010000 */
[----:B-----5:R-:W-:Y:S01]  /*8c30*/  F2FP.BF16.F32.PACK_AB R23, R195, R194 ;  /* 0x000000c2c317723e */ /* 0x020fe200000010ff */
[----:B------:R-:W2:Y:S02]  /*8c40*/  LDSM.16.MT88.4 R176, [R228+0x15000] ;  /* 0x01500000e4b0783b */ /* 0x000ea40000004200 */
[----:B------:R-:W-:Y:S04]  /*8c50*/  FADD.FTZ R191, R191, R190 ;  /* 0x000000bebfbf7221 */ /* 0x000fe80000010000 */
[C---:B-1----:R-:W-:Y:S05]  /*8c60*/  HMMA.16816.F32.BF16 R8, R20.reuse, R156, R8 ;  /* 0x0000009c1408723c */ /* 0x042fea0000041808 */
[----:B------:R-:W-:Y:S01]  /*8c70*/  FADD.FTZ R194, R194, R191 ;  /* 0x000000bfc2c27221 */ /* 0x000fe20000010000 */
[C---:B------:R-:W-:Y:S01]  /*8c80*/  HMMA.16816.F32.BF16 R36, R20.reuse, R158, R36 ;  /* 0x0000009e1424723c */ /* 0x040fe20000041824 */
[----:B------:R-:W1:Y:S04]  /*8c90*/  LDSM.16.MT88.4 R156, [R226+0x15000] ;  /* 0x01500000e29c783b */ /* 0x000e680000004200 */
[----:B------:R-:W-:Y:S01]  /*8ca0*/  FADD.FTZ R195, R195, R194 ;  /* 0x000000c2c3c37221 */ /* 0x000fe20000010000 */
[C---:B----4-:R-:W-:Y:S06]  /*8cb0*/  HMMA.16816.F32.BF16 R40, R20.reuse, R160, R40 ;  /* 0x000000a01428723c */ /* 0x050fec0000041828 */
[C---:B------:R-:W-:Y:S01]  /*8cc0*/  HMMA.16816.F32.BF16 R44, R20.reuse, R162, R44 ;  /* 0x000000a2142c723c */ /* 0x040fe2000004182c */
[----:B------:R-:W4:Y:S05]  /*8cd0*/  LDSM.16.MT88.4 R160, [R225+0x15000] ;  /* 0x01500000e1a0783b */ /* 0x000f2a0000004200 */
[C---:B------:R-:W-:Y:S06]  /*8ce0*/  HMMA.16816.F32.BF16 R48, R20.reuse, R24, R48 ;  /* 0x000000181430723c */ /* 0x040fec0000041830 */
[C---:B------:R-:W-:Y:S01]  /*8cf0*/  HMMA.16816.F32.BF16 R52, R20.reuse, R26, R52 ;  /* 0x0000001a1434723c */ /* 0x040fe20000041834 */
[----:B------:R-:W5:Y:S05]  /*8d00*/  LDSM.16.MT88.4 R24, [R224+0x15000] ;  /* 0x01500000e018783b */ /* 0x000f6a0000004200 */
[C---:B---3--:R-:W-:Y:S06]  /*8d10*/  HMMA.16816.F32.BF16 R56, R20.reuse, R168, R56 ;  /* 0x000000a81438723c */ /* 0x048fec0000041838 */
[C---:B------:R-:W-:Y:S01]  /*8d20*/  HMMA.16816.F32.BF16 R60, R20.reuse, R170, R60 ;  /* 0x000000aa143c723c */ /* 0x040fe2000004183c */
[----:B------:R-:W3:Y:S05]  /*8d30*/  LDSM.16.MT88.4 R168, [R228+0x17000] ;  /* 0x01700000e4a8783b */ /* 0x000eea0000004200 */
        /* <DEDUP_REMOVED lines=11> */
[C---:B------:R-:W-:Y:S05]  /*8df0*/  HMMA.16816.F32.BF16 R88, R20.reuse, R152, R88 ;  /* 0x000000981458723c */ /* 0x040fea0000041858 */
[----:B------:R-:W3:Y:S01]  /*8e00*/  MUFU.EX2 R181, R181 ;  /* 0x000000b500b57308 */ /* 0x000ee20000000800 */
[----:B------:R-:W-:Y:S01]  /*8e10*/  FFMA.FTZ R183, R31, UR4, -R198 ;  /* 0x000000041fb77c23 */ /* 0x000fe200080108c6 */
[C---:B------:R-:W-:Y:S01]  /*8e20*/  HMMA.16816.F32.BF16 R92, R20.reuse, R154, R92 ;  /* 0x0000009a145c723c */ /* 0x040fe2000004185c */
[----:B------:R-:W3:Y:S03]  /*8e30*/  LDSM.16.MT88.4 R152, [R226+0x17000] ;  /* 0x01700000e298783b */ /* 0x000ee60000004200 */
[----:B------:R-:W-:Y:S02]  /*8e40*/  FFMA.FTZ R184, R32, UR4, -R200 ;  /* 0x0000000420b87c23 */ /* 0x000fe400080108c8 */
[C---:B--2---:R-:W-:Y:S02]  /*8e50*/  HMMA.16816.F32.BF16 R96, R20.reuse, R176, R96 ;  /* 0x000000b01460723c */ /* 0x044fe40000041860 */
[----:B------:R-:W-:Y:S01]  /*8e60*/  MUFU.EX2 R182, R182 ;  /* 0x000000b600b67308 */ /* 0x000fe20000000800 */
[----:B------:R-:W-:Y:S02]  /*8e70*/  LDSM.16.MT88.4 R28, [R228+0x11800] ;  /* 0x01180000e41c783b */ /* 0x000fe40000004200 */
[----:B------:R-:W-:Y:S01]  /*8e80*/  FFMA.FTZ R186, R34, UR4, -R198 ;  /* 0x0000000422ba7c23 */ /* 0x000fe200080108c6 */
[C---:B------:R-:W-:Y:S06]  /*8e90*/  HMMA.16816.F32.BF16 R100, R20.reuse, R178, R100 ;  /* 0x000000b21464723c */ /* 0x040fec0000041864 */
[----:B------:R-:W2:Y:S01]  /*8ea0*/  MUFU.EX2 R183, R183 ;  /* 0x000000b700b77308 */ /* 0x000ea20000000800 */
[----:B------:R-:W-:Y:S01]  /*8eb0*/  LDSM.16.MT88.4 R176, [R226+0x15800] ;  /* 0x01580000e2b0783b */ /* 0x000fe20000004200 */
[C---:B-1----:R-:W-:Y:S03]  /*8ec0*/  HMMA.16816.F32.BF16 R104, R20.reuse, R156, R104 ;  /* 0x0000009c1468723c */ /* 0x042fe60000041868 */
[----:B------:R-:W-:Y:S03]  /*8ed0*/  FFMA.FTZ R200, R33, UR4, -R200 ;  /* 0x0000000421c87c23 */ /* 0x000fe600080108c8 */
[C---:B------:R-:W-:Y:S01]  /*8ee0*/  HMMA.16816.F32.BF16 R108, R20.reuse, R158, R108 ;  /* 0x0000009e146c723c */ /* 0x040fe2000004186c */
[----:B------:R-:W1:Y:S01]  /*8ef0*/  LDSM.16.MT88.4 R156, [R225+0x17000] ;  /* 0x01700000e19c783b */ /* 0x000e620000004200 */
[----:B------:R-:W-:Y:S03]  /*8f00*/  MUFU.EX2 R184, R184 ;  /* 0x000000b800b87308 */ /* 0x000fe60000000800 */
[----:B------:R-:W-:Y:S01]  /*8f10*/  FFMA.FTZ R198, R35, UR4, -R198 ;  /* 0x0000000423c67c23 */ /* 0x000fe200080108c6 */
[C---:B----4-:R-:W-:Y:S03]  /*8f20*/  HMMA.16816.F32.BF16 R112, R20.reuse, R160, R112 ;  /* 0x000000a01470723c */ /* 0x050fe60000041870 */
[----:B------:R-:W-:Y:S03]  /*8f30*/  LDSM.16.MT88.4 R32, [R225+0x11800] ;  /* 0x01180000e120783b */ /* 0x000fe60000004200 */
[----:B------:R-:W4:Y:S01]  /*8f40*/  MUFU.EX2 R185, R200 ;  /* 0x000000c800b97308 */ /* 0x000f220000000800 */
[C---:B------:R-:W-:Y:S06]  /*8f50*/  HMMA.16816.F32.BF16 R116, R20.reuse, R162, R116 ;  /* 0x000000a21474723c */ /* 0x040fec0000041874 */
[C---:B-----5:R-:W-:Y:S03]  /*8f60*/  HMMA.16816.F32.BF16 R120, R20.reuse, R24, R120 ;  /* 0x000000181478723c */ /* 0x060fe60000041878 */
[----:B------:R-:W-:Y:S03]  /*8f70*/  MUFU.EX2 R186, R186 ;  /* 0x000000ba00ba7308 */ /* 0x000fe60000000800 */
[C---:B------:R-:W-:Y:S01]  /*8f80*/  HMMA.16816.F32.BF16 R124, R20.reuse, R26, R124 ;  /* 0x0000001a147c723c */ /* 0x040fe2000004187c */
[----:B------:R-:W5:Y:S06]  /*8f90*/  LDSM.16.MT88.4 R24, [R224+0x17000] ;  /* 0x01700000e018783b */ /* 0x000f6c0000004200 */
[----:B------:R-:W4:Y:S01]  /*8fa0*/  MUFU.EX2 R187, R198 ;  /* 0x000000c600bb7308 */ /* 0x000f220000000800 */
[C---:B---3--:R-:W-:Y:S06]  /*8fb0*/  HMMA.16816.F32.BF16 R128, R20.reuse, R168, R128 ;  /* 0x000000a81480723c */ /* 0x048fec0000041880 */
[C---:B------:R-:W-:Y:S01]  /*8fc0*/  HMMA.16816.F32.BF16 R132, R20.reuse, R170, R132 ;  /* 0x000000aa1484723c */ /* 0x040fe20000041884 */
[----:B------:R-:W-:Y:S05]  /*8fd0*/  LDSM.16.MT88.4 R168, [R226+0x13800] ;  /* 0x01380000e2a8783b */ /* 0x000fea0000004200 */
[C---:B------:R-:W-:Y:S06]  /*8fe0*/  HMMA.16816.F32.BF16 R12, R20.reuse, R152, R12 ;  /* 0x00000098140c723c */ /* 0x040fec000004180c */
[C---:B------:R-:W-:Y:S01]  /*8ff0*/  HMMA.16816.F32.BF16 R136, R20.reuse, R154, R136 ;  /* 0x0000009a1488723c */ /* 0x040fe20000041888 */
[----:B------:R-:W3:Y:S05]  /*9000*/  LDSM.16.MT88.4 R152, [R226+0x11800] ;  /* 0x01180000e298783b */ /* 0x000eea0000004200 */
[C---:B-1----:R-:W-:Y:S06]  /*9010*/  HMMA.16816.F32.BF16 R140, R20.reuse, R156, R140 ;  /* 0x0000009c148c723c */ /* 0x042fec000004188c */
[C---:B------:R-:W-:Y:S01]  /*9020*/  HMMA.16816.F32.BF16 R144, R20.reuse, R158, R144 ;  /* 0x0000009e1490723c */ /* 0x040fe20000041890 */
[----:B------:R-:W1:Y:S05]  /*9030*/  LDSM.16.MT88.4 R156, [R224+0x11800] ;  /* 0x01180000e09c783b */ /* 0x000e6a0000004200 */
[C---:B-----5:R-:W-:Y:S06]  /*9040*/  HMMA.16816.F32.BF16 R16, R20.reuse, R24, R16 ;  /* 0x000000181410723c */ /* 0x060fec0000041810 */
[----:B------:R-:W-:Y:S01]  /*9050*/  HMMA.16816.F32.BF16 R148, R20, R26, R148 ;  /* 0x0000001a1494723c */ /* 0x000fe20000041894 */
[----:B------:R-:W5:Y:S06]  /*9060*/  LDSM.16.MT88.4 R24, [R228+0x13800] ;  /* 0x01380000e418783b */ /* 0x000f6c0000004200 */
[----:B------:R-:W-:Y:S01]  /*9070*/  F2FP.BF16.F32.PACK_AB R20, R181, R180 ;  /* 0x000000b4b514723e */ /* 0x000fe200000010ff */
[----:B------:R-:W-:Y:S03]  /*9080*/  FADD.FTZ R180, R180, R193 ;  /* 0x000000c1b4b47221 */ /* 0x000fe60000010000 */
[----:B--2---:R-:W-:Y:S01]  /*9090*/  F2FP.BF16.F32.PACK_AB R21, R183, R182 ;  /* 0x000000b6b715723e */ /* 0x004fe200000010ff */
[----:B------:R-:W-:Y:S01]  /*90a0*/  FADD.FTZ R182, R182, R195 ;  /* 0x000000c3b6b67221 */ /* 0x000fe20000010000 */
[----:B----4-:R-:W-:Y:S01]  /*90b0*/  F2FP.BF16.F32.PACK_AB R22, R185, R184 ;  /* 0x000000b8b916723e */ /* 0x010fe200000010ff */
[----:B------:R-:W-:Y:S01]  /*90c0*/  FADD.FTZ R181, R181, R180 ;  /* 0x000000b4b5b57221 */ /* 0x000fe20000010000 */
[----:B------:R-:W-:Y:S01]  /*90d0*/  F2FP.BF16.F32.PACK_AB R23, R187, R186 ;  /* 0x000000babb17723e */ /* 0x000fe200000010ff */
[----:B------:R-:W-:Y:S02]  /*90e0*/  FADD.FTZ R183, R183, R182 ;  /* 0x000000b6b7b77221 */ /* 0x000fe40000010000 */
[----:B------:R-:W-:Y:S02]  /*90f0*/  FADD.FTZ R184, R184, R181 ;  /* 0x000000b5b8b87221 */ /* 0x000fe40000010000 */
[----:B------:R-:W-:Y:S02]  /*9100*/  FADD.FTZ R186, R186, R183 ;  /* 0x000000b7baba7221 */ /* 0x000fe40000010000 */
[C---:B------:R-:W-:Y:S01]  /*9110*/  HMMA.16816.F32.BF16 R160, R20.reuse, R28, R8 ;  /* 0x0000001c14a0723c */ /* 0x040fe20000041808 */
[----:B------:R-:W2:Y:S02]  /*9120*/  LDSM.16.MT88.4 R8, [R224+0x13800] ;  /* 0x01380000e008783b */ /* 0x000ea40000004200 */
[----:B------:R-:W-:Y:S01]  /*9130*/  FADD.FTZ R251, R185, R184 ;  /* 0x000000b8b9fb7221 */ /* 0x000fe20000010000 */
[----:B------:R-:W-:Y:S02]  /*9140*/  FADD.FTZ R249, R187, R186 ;  /* 0x000000babbf97221 */ /* 0x000fe40000010000 */
[C---:B------:R-:W-:Y:S03]  /*9150*/  HMMA.16816.F32.BF16 R36, R20.reuse, R30, R36 ;  /* 0x0000001e1424723c */ /* 0x040fe60000041824 */
[----:B------:R-:W4:Y:S03]  /*9160*/  LDSM.16.MT88.4 R28, [R228+0x15800] ;  /* 0x01580000e41c783b */ /* 0x000f260000004200 */
        /* <DEDUP_REMOVED lines=24> */
[C---:B---3--:R-:W-:Y:S06]  /*92f0*/  HMMA.16816.F32.BF16 R112, R20.reuse, R152, R112 ;  /* 0x000000981470723c */ /* 0x048fec0000041870 */
[C---:B------:R-:W-:Y:S06]  /*9300*/  HMMA.16816.F32.BF16 R116, R20.reuse, R154, R116 ;  /* 0x0000009a1474723c */ /* 0x040fec0000041874 */
[C---:B------:R-:W-:Y:S06]  /*9310*/  HMMA.16816.F32.BF16 R120, R20.reuse, R32, R120 ;  /* 0x000000201478723c */ /* 0x040fec0000041878 */
[C---:B------:R-:W-:Y:S06]  /*9320*/  HMMA.16816.F32.BF16 R124, R20.reuse, R34, R124 ;  /* 0x00000022147c723c */ /* 0x040fec000004187c */
[C---:B-1----:R-:W-:Y:S06]  /*9330*/  HMMA.16816.F32.BF16 R128, R20.reuse, R156, R128 ;  /* 0x0000009c1480723c */ /* 0x042fec0000041880 */
[C---:B------:R-:W-:Y:S06]  /*9340*/  HMMA.16816.F32.BF16 R132, R20.reuse, R158, R132 ;  /* 0x0000009e1484723c */ /* 0x040fec0000041884 */
[C---:B-----5:R-:W-:Y:S06]  /*9350*/  HMMA.16816.F32.BF16 R156, R20.reuse, R24, R12 ;  /* 0x00000018149c723c */ /* 0x060fec000004180c */
[C---:B------:R-:W-:Y:S06]  /*9360*/  HMMA.16816.F32.BF16 R136, R20.reuse, R26, R136 ;  /* 0x0000001a1488723c */ /* 0x040fec0000041888 */
[C---:B--2---:R-:W-:Y:S06]  /*9370*/  HMMA.16816.F32.BF16 R140, R20.reuse, R8, R140 ;  /* 0x00000008148c723c */ /* 0x044fec000004188c */
[C---:B------:R-:W-:Y:S06]  /*9380*/  HMMA.16816.F32.BF16 R144, R20.reuse, R10, R144 ;  /* 0x0000000a1490723c */ /* 0x040fec0000041890 */
[C---:B----4-:R-:W-:Y:S06]  /*9390*/  HMMA.16816.F32.BF16 R152, R20.reuse, R28, R16 ;  /* 0x0000001c1498723c */ /* 0x050fec0000041810 */
[----:B------:R-:W-:Y:S01]  /*93a0*/  HMMA.16816.F32.BF16 R148, R20, R30, R148 ;  /* 0x0000001e1494723c */ /* 0x000fe20000041894 */
[----:B------:R-:W-:Y:S11]  /*93b0*/  @!UPT UIADD3 URZ, URZ, URZ, URZ ;  /* 0x0000003f3f3ff290 */ /* 0x000ff6000fffe03f */
[----:B------:R-:W-:Y:S01]  /*93c0*/  @!UPT UIADD3 URZ, URZ, URZ, URZ ;  /* 0x0000003f3f3ff290 */ /* 0x000fe2000fffe03f */
[----:B------:R-:W-:Y:S11]  /*93d0*/  @P1 BRA `(.L_x_5220) ;  /* 0xffffffc800081947 */ /* 0x000ff6000383ffff */
.L_x_5216:
[----:B------:R-:W1:Y:S01]  /*93e0*/  SHFL.BFLY PT, R2, R251, 0x2, 0x1f ;  /* 0x0c401f00fb027f89 */ /* 0x000e6200000e0000 */
[----:B------:R-:W-:Y:S01]  /*93f0*/  MOV R11, 0x3f800000 ;  /* 0x3f800000000b7802 */ /* 0x000fe20000000f00 */
[----:B------:R-:W2:Y:S01]  /*9400*/  S2UR UR6, SR_CgaCtaId ;  /* 0x00000000000679c3 */ /* 0x000ea20000008800 */
[----:B------:R-:W-:Y:S01]  /*9410*/  UMOV UR4, 0x400 ;  /* 0x0000040000047882 */ /* 0x000fe20000000000 */
[----:B------:R-:W3:Y:S01]  /*9420*/  SHFL.BFLY PT, R4, R249, 0x2, 0x1f ;  /* 0x0c401f00f9047f89 */ /* 0x000ee200000e0000 */
[----:B------:R-:W-:Y:S01]  /*9430*/  BSSY B0, `(.L_x_5221) ;  /* 0x000012f000007945 */ /* 0x000fe20003800000 */
[----:B------:R-:W4:Y:S04]  /*9440*/  S2R R6, SR_TID.X ;  /* 0x0000000000067919 */ /* 0x000f280000002100 */
[----:B------:R-:W5:Y:S01]  /*9450*/  LDC R19, c[0x0][0x270] ;  /* 0x00009c00ff137b82 */ /* 0x000f620000000800 */
[----:B------:R-:W4:Y:S01]  /*9460*/  S2R R0, SR_TID.X ;  /* 0x0000000000007919 */ /* 0x000f220000002100 */
[----:B------:R-:W5:Y:S06]  /*9470*/  S2R R18, SR_CTAID.Y ;  /* 0x0000000000127919 */ /* 0x000f6c0000002600 */
[----:B------:R-:W4:Y:S01]  /*9480*/  S2UR UR5, SR_CTAID.X ;  /* 0x00000000000579c3 */ /* 0x000f220000002500 */
[----:B-1----:R-:W-:Y:S01]  /*9490*/  FADD.FTZ R2, R2, R251 ;  /* 0x000000fb02027221 */ /* 0x002fe20000010000 */
[----:B--2---:R-:W-:-:S06]  /*94a0*/  ULEA UR6, UR6, UR4, 0x18 ;  /* 0x0000000406067291 */ /* 0x004fcc000f8ec03f */
[----:B------:R-:W1:Y:S01]  /*94b0*/  S2UR UR4, SR_CTAID.Z ;  /* 0x00000000000479c3 */ /* 0x000e620000002700 */
[----:B---3--:R-:W-:Y:S01]  /*94c0*/  FADD.FTZ R17, R4, R249 ;  /* 0x000000f904117221 */ /* 0x008fe20000010000 */
[----:B------:R-:W2:Y:S04]  /*94d0*/  SHFL.BFLY PT, R5, R2, 0x1, 0x1f ;  /* 0x0c201f0002057f89 */ /* 0x000ea800000e0000 */
[----:B------:R-:W3:Y:S01]  /*94e0*/  SHFL.BFLY PT, R4, R17, 0x1, 0x1f ;  /* 0x0c201f0011047f89 */ /* 0x000ee200000e0000 */
[----:B----4-:R-:W-:Y:S01]  /*94f0*/  SHF.R.S32.HI R9, RZ, 0x1f, R6 ;  /* 0x0000001fff097819 */ /* 0x010fe20000011406 */
[----:B------:R-:W-:-:S03]  /*9500*/  USHF.L.U32 UR5, UR5, 0x6, URZ ;  /* 0x0000000605057899 */ /* 0x000fc6000800063f */
[CC--:B------:R-:W-:Y:S02]  /*9510*/  LEA.HI R15, R9.reuse, R6.reuse, RZ, 0x2 ;  /* 0x00000006090f7211 */ /* 0x0c0fe400078f10ff */
[----:B------:R-:W-:Y:S02]  /*9520*/  LEA.HI R10, R9, R6, RZ, 0x5 ;  /* 0x00000006090a7211 */ /* 0x000fe400078f28ff */
[----:B------:R-:W-:Y:S02]  /*9530*/  MOV R9, 0x3f800000 ;  /* 0x3f80000000097802 */ /* 0x000fe40000000f00 */
[----:B------:R-:W-:Y:S02]  /*9540*/  SHF.R.S32.HI R13, RZ, 0x1f, R0 ;  /* 0x0000001fff0d7819 */ /* 0x000fe40000011400 */
[----:B------:R-:W-:Y:S01]  /*9550*/  SHF.R.S32.HI R12, RZ, 0x2, R15 ;  /* 0x00000002ff0c7819 */ /* 0x000fe2000001140f */
[----:B--2---:R-:W-:Y:S01]  /*9560*/  FADD.FTZ R5, R2, R5 ;  /* 0x0000000502057221 */ /* 0x004fe20000010000 */
[----:B------:R-:W-:-:S02]  /*9570*/  SHF.R.S32.HI R7, RZ, 0x1f, R15 ;  /* 0x0000001fff077819 */ /* 0x000fc4000001140f */
[----:B------:R-:W-:Y:S01]  /*9580*/  LEA.HI R2, R13, R0, RZ, 0x4 ;  /* 0x000000000d027211 */ /* 0x000fe200078f20ff */
[----:B---3--:R-:W-:Y:S01]  /*9590*/  FADD.FTZ R4, R17, R4 ;  /* 0x0000000411047221 */ /* 0x008fe20000010000 */
[----:B------:R-:W-:Y:S01]  /*95a0*/  BAR.SYNC.DEFER_BLOCKING 0x0 ;  /* 0x0000000000007b1d */ /* 0x000fe20000010000 */
[----:B------:R-:W-:Y:S02]  /*95b0*/  FSETP.NE.FTZ.AND P4, PT, R5, RZ, PT ;  /* 0x000000ff0500720b */ /* 0x000fe40003f95000 */
[----:B------:R-:W-:Y:S02]  /*95c0*/  LOP3.LUT R17, R10, 0xffffffe0, RZ, 0xc0, !PT ;  /* 0xffffffe00a117812 */ /* 0x000fe400078ec0ff */
[----:B------:R-:W-:Y:S02]  /*95d0*/  FSETP.NE.FTZ.AND P3, PT, R4, RZ, PT ;  /* 0x000000ff0400720b */ /* 0x000fe40003f75000 */
[----:B------:R-:W-:Y:S02]  /*95e0*/  LEA.HI R7, R7, R12, RZ, 0x3 ;  /* 0x0000000c07077211 */ /* 0x000fe400078f18ff */
[----:B------:R-:W-:-:S02]  /*95f0*/  LOP3.LUT R13, R2, 0xfffffff0, RZ, 0xc0, !PT ;  /* 0xfffffff0020d7812 */ /* 0x000fc400078ec0ff */
[----:B------:R-:W-:Y:S02]  /*9600*/  LOP3.LUT R15, R15, 0x1ffffffc, RZ, 0xc0, !PT ;  /* 0x1ffffffc0f0f7812 */ /* 0x000fe400078ec0ff */
[----:B------:R-:W-:Y:S01]  /*9610*/  IADD3 R8, -R17, R6, RZ ;  /* 0x0000000611087210 */ /* 0x000fe20007ffe1ff */
[----:B------:R-:W2:Y:S01]  /*9620*/  @P4 MUFU.RCP R11, R5 ;  /* 0x00000005000b4308 */ /* 0x000ea20000001000 */
[----:B------:R-:W-:Y:S01]  /*9630*/  LOP3.LUT R7, R7, 0xfffffff8, RZ, 0xc0, !PT ;  /* 0xfffffff807077812 */ /* 0x000fe200078ec0ff */
[----:B------:R-:W5:Y:S01]  /*9640*/  LDC.64 R16, c[0x0][0x2c0] ;  /* 0x0000b000ff107b82 */ /* 0x000f620000000a00 */
[----:B------:R-:W-:Y:S02]  /*9650*/  IADD3 R0, -R13, R0, RZ ;  /* 0x000000000d007210 */ /* 0x000fe40007ffe1ff */
[----:B------:R-:W-:Y:S02]  /*9660*/  IADD3 R6, -R15, R6, RZ ;  /* 0x000000060f067210 */ /* 0x000fe40007ffe1ff */
[----:B------:R-:W-:Y:S01]  /*9670*/  SHF.R.S32.HI R13, RZ, 0x1f, R8 ;  /* 0x0000001fff0d7819 */ /* 0x000fe20000011408 */
[----:B------:R-:W3:Y:S01]  /*9680*/  @P3 MUFU.RCP R9, R4 ;  /* 0x0000000400093308 */ /* 0x000ee20000001000 */
[----:B------:R-:W-:Y:S01]  /*9690*/  IADD3 R7, R12, -R7, RZ ;  /* 0x800000070c077210 */ /* 0x000fe20007ffe0ff */
[----:B------:R-:W4:Y:S01]  /*96a0*/  @P4 LDC R21, c[0x0][0x2e8] ;  /* 0x0000ba00ff154b82 */ /* 0x000f220000000800 */
[----:B------:R-:W-:-:S02]  /*96b0*/  LOP3.LUT P5, RZ, R8, 0x3, RZ, 0xc0, !PT ;  /* 0x0000000308ff7812 */ /* 0x000fc400078ac0ff */
[----:B------:R-:W-:Y:S02]  /*96c0*/  SHF.R.S32.HI R2, RZ, 0x4, R2 ;  /* 0x00000004ff027819 */ /* 0x000fe40000011402 */
[----:B------:R-:W-:Y:S01]  /*96d0*/  LEA.HI R13, R13, R8, RZ, 0x2 ;  /* 0x000000080d0d7211 */ /* 0x000fe200078f10ff */
[----:B------:R-:W1:Y:S01]  /*96e0*/  @P4 MUFU.LG2 R5, R5 ;  /* 0x0000000500054308 */ /* 0x000e620000000c00 */
[C---:B--2---:R-:W-:Y:S01]  /*96f0*/  FMUL.FTZ R160, R11.reuse, R160 ;  /* 0x000000a00ba07220 */ /* 0x044fe20000410000 */
        /* <DEDUP_REMOVED lines=63> */
[----:B------:R-:W-:Y:S01]  /*9af0*/  SHF.R.S32.HI R11, RZ, 0x5, R10 ;  /* 0x00000005ff0b7819 */ /* 0x000fe2000001140a */
[C---:B---3--:R-:W-:Y:S01]  /*9b00*/  FMUL.FTZ R163, R9.reuse, R163 ;  /* 0x000000a309a37220 */ /* 0x048fe20000410000 */
[C---:B------:R-:W-:Y:S01]  /*9b10*/  FMUL.FTZ R162, R9.reuse, R162 ;  /* 0x000000a209a27220 */ /* 0x040fe20000410000 */
[C---:B------:R-:W-:Y:S01]  /*9b20*/  FMUL.FTZ R39, R9.reuse, R39 ;  /* 0x0000002709277220 */ /* 0x040fe20000410000 */
[----:B------:R-:W-:Y:S01]  /*9b30*/  SHF.R.S32.HI R10, RZ, 0x1f, R11 ;  /* 0x0000001fff0a7819 */ /* 0x000fe2000001140b */
[----:B------:R-:W-:Y:S01]  /*9b40*/  FMUL.FTZ R38, R9, R38 ;  /* 0x0000002609267220 */ /* 0x000fe20000410000 */
[----:B------:R-:W-:Y:S01]  /*9b50*/  LEA R6, R11, R6, 0x9 ;  /* 0x000000060b067211 */ /* 0x000fe200078e48ff */
        /* <DEDUP_REMOVED lines=8> */
[C---:B------:R-:W-:Y:S01]  /*9be0*/  FMUL.FTZ R55, R9.reuse, R55 ;  /* 0x0000003709377220 */ /* 0x040fe20000410000 */
[----:B------:R-:W-:Y:S01]  /*9bf0*/  IADD3 R10, -R10, R11, RZ ;  /* 0x0000000b0a0a7210 */ /* 0x000fe20007ffe1ff */
        /* <DEDUP_REMOVED lines=53> */
[C---:B------:R-:W-:Y:S01]  /*9f50*/  R2P PR, R7.reuse, 0x6 ;  /* 0x0000000607007804 */ /* 0x040fe20000000000 */
[----:B------:R-:W2:Y:S01]  /*9f60*/  @P3 LDC R20, c[0x0][0x2e8] ;  /* 0x0000ba00ff143b82 */ /* 0x000ea20000000800 */
[C---:B------:R-:W-:Y:S01]  /*9f70*/  LOP3.LUT R8, R7.reuse, 0x1, RZ, 0xc0, !PT ;  /* 0x0000000107087812 */ /* 0x040fe200078ec0ff */
[----:B------:R-:W3:Y:S01]  /*9f80*/  @P3 MUFU.LG2 R4, R4 ;  /* 0x0000000400043308 */ /* 0x000ee20000000c00 */
[----:B------:R-:W-:Y:S01]  /*9f90*/  SHF.L.U32 R11, R7, 0x6, RZ ;  /* 0x00000006070b7819 */ /* 0x000fe200000006ff */
[----:B-----5:R-:W-:Y:S01]  /*9fa0*/  IMAD R16, R18, R16, R239 ;  /* 0x0000001012107224 */ /* 0x020fe200078e02ef */
[----:B------:R-:W-:Y:S01]  /*9fb0*/  SHF.L.U32 R7, R2, 0x6, RZ ;  /* 0x0000000602077819 */ /* 0x000fe200000006ff */
[----:B-1----:R-:W-:Y:S01]  /*9fc0*/  @P4 FMUL.FTZ R5, R5, 0.69314718246459960938 ;  /* 0x3f31721805054820 */ /* 0x002fe20000410000 */
[----:B------:R-:W-:-:S02]  /*9fd0*/  LEA.HI R9, R0, R0, RZ, 0x1 ;  /* 0x0000000000097211 */ /* 0x000fc400078f08ff */
[----:B------:R-:W-:Y:S02]  /*9fe0*/  ISETP.NE.U32.AND P0, PT, R8, 0x1, PT ;  /* 0x000000010800780c */ /* 0x000fe40003f05070 */
[----:B------:R-:W-:Y:S02]  /*9ff0*/  LOP3.LUT R7, R7, 0x1c0, RZ, 0xc0, !PT ;  /* 0x000001c007077812 */ /* 0x000fe400078ec0ff */
[----:B------:R-:W-:Y:S02]  /*a000*/  SHF.L.U32 R8, R9, 0x2, RZ ;  /* 0x0000000209087819 */ /* 0x000fe400000006ff */
[----:B------:R-:W-:Y:S02]  /*a010*/  LOP3.LUT R11, R11, 0x1c0, RZ, 0xc0, !PT ;  /* 0x000001c00b0b7812 */ /* 0x000fe400078ec0ff */
[----:B------:R-:W-:Y:S02]  /*a020*/  LOP3.LUT R8, R7, 0x38, R8, 0xf8, !PT ;  /* 0x0000003807087812 */ /* 0x000fe400078ef808 */
[----:B------:R-:W-:Y:S01]  /*a030*/  LEA.HI R11, R11, R11, RZ, 0x1d ;  /* 0x0000000b0b0b7211 */ /* 0x000fe200078fe8ff */
[----:B---3--:R-:W-:Y:S01]  /*a040*/  @P3 FMUL.FTZ R4, R4, 0.69314718246459960938 ;  /* 0x3f31721804043820 */ /* 0x008fe20000410000 */
[----:B------:R-:W-:-:S02]  /*a050*/  SHF.R.U32.HI R7, RZ, 0x3, R7 ;  /* 0x00000003ff077819 */ /* 0x000fc40000011607 */
[----:B------:R-:W-:Y:S02]  /*a060*/  LOP3.LUT R9, R9, 0xffffffe, RZ, 0xc0, !PT ;  /* 0x0ffffffe09097812 */ /* 0x000fe400078ec0ff */
[----:B------:R-:W-:Y:S02]  /*a070*/  LEA R6, R6, R11, 0x1 ;  /* 0x0000000b06067211 */ /* 0x000fe400078e08ff */
[----:B------:R-:W-:Y:S02]  /*a080*/  LOP3.LUT R7, R8, R7, RZ, 0x3c, !PT ;  /* 0x0000000708077212 */ /* 0x000fe400078e3cff */
[----:B------:R-:W-:Y:S02]  /*a090*/  IADD3 R8, R0, -R9, RZ ;  /* 0x8000000900087210 */ /* 0x000fe40007ffe0ff */
[----:B------:R-:W-:Y:S02]  /*a0a0*/  LEA R6, R6, UR6, 0x2 ;  /* 0x0000000606067c11 */ /* 0x000fe4000f8e10ff */
[----:B------:R-:W-:-:S02]  /*a0b0*/  MOV R9, 0x40 ;  /* 0x0000004000097802 */ /* 0x000fc40000000f00 */
[----:B------:R-:W-:Y:S01]  /*a0c0*/  SHF.R.S32.HI R13, RZ, 0x2, R13 ;  /* 0x00000002ff0d7819 */ /* 0x000fe2000001140d */
[----:B------:R-:W-:Y:S01]  /*a0d0*/  STS.64 [R6], R160 ;  /* 0x000000a006007388 */ /* 0x000fe20000000a00 */
[----:B------:R-:W-:Y:S02]  /*a0e0*/  LEA R7, R8, R7, 0x2 ;  /* 0x0000000708077211 */ /* 0x000fe400078e10ff */
[----:B------:R-:W-:Y:S01]  /*a0f0*/  MOV R8, 0x80 ;  /* 0x0000008000087802 */ /* 0x000fe20000000f00 */
[----:B------:R-:W-:Y:S01]  /*a100*/  STS.64 [R6+0x800], R162 ;  /* 0x000800a206007388 */ /* 0x000fe20000000a00 */
[----:B------:R-:W-:Y:S02]  /*a110*/  IADD3 R11, R6, -0x20, RZ ;  /* 0xffffffe0060b7810 */ /* 0x000fe40007ffe0ff */
[----:B------:R-:W-:Y:S02]  /*a120*/  SEL R9, R9, 0xffffffc0, !P1 ;  /* 0xffffffc009097807 */ /* 0x000fe40004800000 */
[----:B------:R-:W-:-:S02]  /*a130*/  LEA R10, R10, R13, 0x4 ;  /* 0x0000000d0a0a7211 */ /* 0x000fc400078e20ff */
[----:B------:R-:W-:Y:S02]  /*a140*/  @P0 IADD3 R11, R6, 0x20, RZ ;  /* 0x00000020060b0810 */ /* 0x000fe40007ffe0ff */
[----:B------:R-:W-:Y:S02]  /*a150*/  SEL R13, R8, 0xffffff80, !P2 ;  /* 0xffffff80080d7807 */ /* 0x000fe40005000000 */
[C---:B------:R-:W-:Y:S01]  /*a160*/  IADD3 R12, R6.reuse, R9, RZ ;  /* 0x00000009060c7210 */ /* 0x040fe20007ffe0ff */
[----:B------:R-:W-:Y:S01]  /*a170*/  STS.64 [R11], R36 ;  /* 0x000000240b007388 */ /* 0x000fe20000000a00 */
[----:B------:R-:W-:Y:S02]  /*a180*/  IADD3 R8, R9, R11, RZ ;  /* 0x0000000b09087210 */ /* 0x000fe40007ffe0ff */
[----:B------:R-:W-:Y:S01]  /*a190*/  IADD3 R9, R6, R13, RZ ;  /* 0x0000000d06097210 */ /* 0x000fe20007ffe0ff */
[----:B------:R-:W-:Y:S01]  /*a1a0*/  STS.64 [R11+0x800], R38 ;  /* 0x000800260b007388 */ /* 0x000fe20000000a00 */
[----:B------:R-:W-:-:S02]  /*a1b0*/  IADD3 R14, R13, R11, RZ ;  /* 0x0000000b0d0e7210 */ /* 0x000fc40007ffe0ff */
[-C--:B------:R-:W-:Y:S01]  /*a1c0*/  IADD3 R15, R12, R13.reuse, RZ ;  /* 0x0000000d0c0f7210 */ /* 0x080fe20007ffe0ff */
[----:B------:R-:W-:Y:S01]  /*a1d0*/  STS.64 [R12], R40 ;  /* 0x000000280c007388 */ /* 0x000fe20000000a00 */
[----:B------:R-:W-:Y:S02]  /*a1e0*/  IADD3 R13, R8, R13, RZ ;  /* 0x0000000d080d7210 */ /* 0x000fe40007ffe0ff */
[----:B------:R-:W-:Y:S01]  /*a1f0*/  SHF.L.U32 R18, R0, 0x2, RZ ;  /* 0x0000000200127819 */ /* 0x000fe200000006ff */
[----:B------:R-:W-:Y:S01]  /*a200*/  STS.64 [R12+0x800], R42 ;  /* 0x0008002a0c007388 */ /* 0x000fe20000000a00 */
[----:B------:R-:W-:-:S03]  /*a210*/  LEA R0, R7, UR6, 0x2 ;  /* 0x0000000607007c11 */ /* 0x000fc6000f8e10ff */
        /* <DEDUP_REMOVED lines=50> */
[----:B-1----:R-:W-:-:S03]  /*a540*/  IADD3 R6, -R239, RZ, RZ ;  /* 0x000000ffef067210 */ /* 0x002fc60007ffe1ff */
[----:B------:R1:W-:Y:S02]  /*a550*/  STS.64 [R9+0xc000], R140 ;  /* 0x00c0008c09007388 */ /* 0x0003e40000000a00 */
[----:B------:R-:W-:Y:S02]  /*a560*/  IMAD R6, R19, R6, UR4 ;  /* 0x0000000413067e24 */ /* 0x000fe4000f8e0206 */
[----:B------:R1:W-:Y:S02]  /*a570*/  STS.64 [R9+0xc800], R142 ;  /* 0x00c8008e09007388 */ /* 0x0003e40000000a00 */
[----:B------:R-:W-:Y:S02]  /*a580*/  IMAD R16, R16, R19, R6 ;  /* 0x0000001310107224 */ /* 0x000fe400078e0206 */
[----:B------:R1:W-:Y:S01]  /*a590*/  STS.64 [R14+0xc000], R144 ;  /* 0x00c000900e007388 */ /* 0x0003e20000000a00 */
[----:B------:R-:W-:Y:S01]  /*a5a0*/  MOV R6, 0xff800000 ;  /* 0xff80000000067802 */ /* 0x000fe20000000f00 */
[----:B----4-:R-:W-:Y:S01]  /*a5b0*/  @P4 FFMA.FTZ R6, R164, R21, R5 ;  /* 0x00000015a4064223 */ /* 0x010fe20000010005 */
[----:B------:R-:W-:Y:S01]  /*a5c0*/  IMAD R17, R16, R17, UR5 ;  /* 0x0000000510117e24 */ /* 0x000fe2000f8e0211 */
[----:B------:R1:W-:Y:S01]  /*a5d0*/  STS.64 [R14+0xc800], R146 ;  /* 0x00c800920e007388 */ /* 0x0003e20000000a00 */
[----:B------:R-:W-:-:S03]  /*a5e0*/  SHF.R.S32.HI R19, RZ, 0x1f, R18 ;  /* 0x0000001fff137819 */ /* 0x000fc60000011412 */
[----:B------:R1:W-:Y:S04]  /*a5f0*/  STS.64 [R15+0xc000], R152 ;  /* 0x00c000980f007388 */ /* 0x0003e80000000a00 */
[----:B------:R1:W-:Y:S01]  /*a600*/  STS.64 [R15+0xc800], R154 ;  /* 0x00c8009a0f007388 */ /* 0x0003e20000000a00 */
[----:B---3--:R-:W-:Y:S01]  /*a610*/  MOV R8, 0xff800000 ;  /* 0xff80000000087802 */ /* 0x008fe20000000f00 */
[----:B--2---:R-:W-:Y:S02]  /*a620*/  @P3 FFMA.FTZ R8, R3, R20, R4 ;  /* 0x0000001403083223 */ /* 0x004fe40000010004 */
[----:B------:R1:W-:Y:S04]  /*a630*/  STS.64 [R13+0xc000], R148 ;  /* 0x00c000940d007388 */ /* 0x0003e80000000a00 */
[----:B------:R1:W-:Y:S01]  /*a640*/  STS.64 [R13+0xc800], R150 ;  /* 0x00c800960d007388 */ /* 0x0003e20000000a00 */
[----:B------:R-:W-:Y:S06]  /*a650*/  BAR.SYNC.DEFER_BLOCKING 0x0 ;  /* 0x0000000000007b1d */ /* 0x000fec0000010000 */
[----:B------:R-:W-:Y:S05]  /*a660*/  @P5 BRA `(.L_x_5222) ;  /* 0x00000000002c5947 */ /* 0x000fea0003800000 */
[C---:B------:R-:W-:Y:S01]  /*a670*/  VIADD R12, R10.reuse, 0x8 ;  /* 0x000000080a0c7836 */ /* 0x040fe20000000000 */
[----:B------:R-:W-:Y:S01]  /*a680*/  SHF.R.S32.HI R4, RZ, 0x1f, R10 ;  /* 0x0000001fff047819 */ /* 0x000fe2000001140a */
[----:B------:R-:W-:Y:S01]  /*a690*/  ULDC.64 UR4, c[0x0][0x2b8] ;  /* 0x0000ae0000047ab9 */ /* 0x000fe20000000a00 */
[C---:B------:R-:W-:Y:S02]  /*a6a0*/  IADD3 R3, P0, R17.reuse, R10, RZ ;  /* 0x0000000a11037210 */ /* 0x040fe40007f1e0ff */
[-C--:B------:R-:W-:Y:S02]  /*a6b0*/  ISETP.GE.AND P2, PT, R10, R235.reuse, PT ;  /* 0x000000eb0a00720c */ /* 0x080fe40003f46270 */
[----:B------:R-:W-:Y:S02]  /*a6c0*/  ISETP.GE.AND P1, PT, R12, R235, PT ;  /* 0x000000eb0c00720c */ /* 0x000fe40003f26270 */
[----:B------:R-:W-:Y:S02]  /*a6d0*/  LEA.HI.X.SX32 R4, R17, R4, 0x1, P0 ;  /* 0x0000000411047211 */ /* 0x000fe400000f0eff */
[----:B------:R-:W-:-:S04]  /*a6e0*/  LEA R10, P0, R3, UR4, 0x2 ;  /* 0x00000004030a7c11 */ /* 0x000fc8000f8010ff */
[----:B------:R-:W-:-:S05]  /*a6f0*/  LEA.HI.X R11, R3, UR5, R4, 0x2, P0 ;  /* 0x00000005030b7c11 */ /* 0x000fca00080f1404 */
[----:B------:R2:W-:Y:S04]  /*a700*/  @!P2 STG.E desc[UR12][R10.64], R6 ;  /* 0x000000060a00a986 */ /* 0x0005e8000c10190c */
[----:B------:R2:W-:Y:S02]  /*a710*/  @!P1 STG.E desc[UR12][R10.64+0x20], R8 ;  /* 0x000020080a009986 */ /* 0x0005e4000c10190c */
.L_x_5222:
[----:B------:R-:W-:Y:S05]  /*a720*/  BSYNC B0 ;  /* 0x0000000000007941 */ /* 0x000fea0003800000 */
.L_x_5221:
[----:B------:R-:W-:Y:S01]  /*a730*/  ULDC UR4, c[0x0][0x2dc] ;  /* 0x0000b70000047ab9 */ /* 0x000fe20000000800 */
[C---:B------:R-:W-:Y:S01]  /*a740*/  IMAD.WIDE R18, R2.reuse, 0x100, R18 ;  /* 0x0000010002127825 */ /* 0x040fe200078e0212 */
[----:B------:R-:W3:Y:S03]  /*a750*/  LDS.128 R128, [R0] ;  /* 0x0000000000807984 */ /* 0x000ee60000000c00 */
[----:B------:R-:W-:Y:S01]  /*a760*/  IMAD R3, R17, UR4, RZ ;  /* 0x0000000411037c24 */ /* 0x000fe2000f8e02ff */
[----:B------:R-:W4:Y:S01]  /*a770*/  LDS.128 R96, [R0+0x4000] ;  /* 0x0040000000607984 */ /* 0x000f220000000c00 */
[C---:B--2---:R-:W-:Y:S01]  /*a780*/  VIADD R8, R2.reuse, 0x8 ;  /* 0x0000000802087836 */ /* 0x044fe20000000000 */
[----:B------:R-:W-:Y:S01]  /*a790*/  ULDC.64 UR4, c[0x0][0x288] ;  /* 0x0000a20000047ab9 */ /* 0x000fe20000000a00 */
[C---:B------:R-:W-:Y:S01]  /*a7a0*/  VIADD R4, R2.reuse, 0x10 ;  /* 0x0000001002047836 */ /* 0x040fe20000000000 */
[----:B------:R-:W2:Y:S01]  /*a7b0*/  LDS.128 R64, [R0+0x8000] ;  /* 0x0080000000407984 */ /* 0x000ea20000000c00 */
[C---:B------:R-:W-:Y:S01]  /*a7c0*/  IADD3 R6, P0, R3.reuse, R18, RZ ;  /* 0x0000001203067210 */ /* 0x040fe20007f1e0ff */
[----:B------:R-:W-:Y:S01]  /*a7d0*/  VIADD R38, R2, 0x18 ;  /* 0x0000001802267836 */ /* 0x000fe20000000000 */
[----:B------:R-:W-:Y:S01]  /*a7e0*/  ISETP.GE.AND P6, PT, R8, R235, PT ;  /* 0x000000eb0800720c */ /* 0x000fe20003fc6270 */
[----:B------:R-:W5:Y:S01]  /*a7f0*/  LDS.128 R32, [R0+0xc000] ;  /* 0x00c0000000207984 */ /* 0x000f620000000c00 */
[----:B------:R-:W-:Y:S01]  /*a800*/  LEA.HI.X.SX32 R3, R3, R19, 0x1, P0 ;  /* 0x0000001303037211 */ /* 0x000fe200000f0eff */
[----:B------:R-:W-:Y:S01]  /*a810*/  VIADD R36, R2, 0x20 ;  /* 0x0000002002247836 */ /* 0x000fe20000000000 */
[----:B------:R-:W-:Y:S01]  /*a820*/  LEA R132, P0, R6, UR4, 0x2 ;  /* 0x0000000406847c11 */ /* 0x000fe2000f8010ff */
[----:B------:R-:W5:Y:S01]  /*a830*/  LDS.128 R124, [R0+0x800] ;  /* 0x00080000007c7984 */ /* 0x000f620000000c00 */
[-C--:B------:R-:W-:Y:S01]  /*a840*/  ISETP.GE.AND P5, PT, R4, R235.reuse, PT ;  /* 0x000000eb0400720c */ /* 0x080fe20003fa6270 */
[----:B------:R-:W-:Y:S01]  /*a850*/  VIADD R4, R2, 0x30 ;  /* 0x0000003002047836 */ /* 0x000fe20000000000 */
[----:B------:R-:W-:Y:S01]  /*a860*/  LEA.HI.X R133, R6, UR5, R3, 0x2, P0 ;  /* 0x0000000506857c11 */ /* 0x000fe200080f1403 */
[----:B------:R-:W5:Y:S01]  /*a870*/  LDS.128 R120, [R0+0x1000] ;  /* 0x0010000000787984 */ /* 0x000f620000000c00 */
[----:B------:R-:W-:Y:S01]  /*a880*/  VIADD R6, R2, 0x28 ;  /* 0x0000002802067836 */ /* 0x000fe20000000000 */
[----:B------:R-:W-:-:S02]  /*a890*/  ISETP.GE.AND P4, PT, R38, R235, PT ;  /* 0x000000eb2600720c */ /* 0x000fc40003f86270 */
[----:B------:R-:W5:Y:S01]  /*a8a0*/  LDS.128 R116, [R0+0x1800] ;  /* 0x0018000000747984 */ /* 0x000f620000000c00 */
[-C--:B------:R-:W-:Y:S02]  /*a8b0*/  ISETP.GE.AND P3, PT, R36, R235.reuse, PT ;  /* 0x000000eb2400720c */ /* 0x080fe40003f66270 */
[-C--:B------:R-:W-:Y:S01]  /*a8c0*/  ISETP.GE.AND P2, PT, R6, R235.reuse, PT ;  /* 0x000000eb0600720c */ /* 0x080fe20003f46270 */
[----:B------:R-:W5:Y:S01]  /*a8d0*/  LDS.128 R112, [R0+0x2000] ;  /* 0x0020000000707984 */ /* 0x000f620000000c00 */
[-C--:B------:R-:W-:Y:S02]  /*a8e0*/  ISETP.GE.AND P1, PT, R4, R235.reuse, PT ;  /* 0x000000eb0400720c */ /* 0x080fe40003f26270 */
[C---:B------:R-:W-:Y:S01]  /*a8f0*/  ISETP.GE.AND P0, PT, R2.reuse, R235, PT ;  /* 0x000000eb0200720c */ /* 0x040fe20003f06270 */
[----:B------:R-:W5:Y:S01]  /*a900*/  LDS.128 R108, [R0+0x2800] ;  /* 0x00280000006c7984 */ /* 0x000f620000000c00 */
[----:B------:R-:W-:-:S03]  /*a910*/  VIADD R2, R2, 0x38 ;  /* 0x0000003802027836 */ /* 0x000fc60000000000 */
[----:B------:R-:W5:Y:S04]  /*a920*/  LDS.128 R104, [R0+0x3000] ;  /* 0x0030000000687984 */ /* 0x000f680000000c00 */
        /* <DEDUP_REMOVED lines=16> */
[----:B-1----:R-:W1:Y:S04]  /*aa30*/  LDS.128 R12, [R0+0xe800] ;  /* 0x00e80000000c7984 */ /* 0x002e680000000c00 */
[----:B------:R-:W1:Y:S04]  /*aa40*/  LDS.128 R8, [R0+0xf000] ;  /* 0x00f0000000087984 */ /* 0x000e680000000c00 */
[----:B------:R1:W1:Y:S04]  /*aa50*/  LDS.128 R100, [R0+0x3800] ;  /* 0x0038000000647984 */ /* 0x0002680000000c00 */
[----:B------:R1:W1:Y:S04]  /*aa60*/  LDS.128 R68, [R0+0x7800] ;  /* 0x0078000000447984 */ /* 0x0002680000000c00 */
[----:B------:R1:W1:Y:S04]  /*aa70*/  LDS.128 R36, [R0+0xb800] ;  /* 0x00b8000000247984 */ /* 0x0002680000000c00 */
[----:B------:R1:W1:Y:S04]  /*aa80*/  LDS.128 R4, [R0+0xf800] ;  /* 0x00f8000000047984 */ /* 0x0002680000000c00 */
[----:B---3--:R3:W-:Y:S04]  /*aa90*/  @!P0 STG.E.64 desc[UR12][R132.64], R128 ;  /* 0x0000008084008986 */ /* 0x0087e8000c101b0c */
[----:B------:R3:W-:Y:S04]  /*aaa0*/  @!P0 STG.E.64 desc[UR12][R132.64+0x8], R130 ;  /* 0x0000088284008986 */ /* 0x0007e8000c101b0c */
[----:B----4-:R3:W-:Y:S04]  /*aab0*/  @!P0 STG.E.128 desc[UR12][R132.64+0x100], R96 ;  /* 0x0001006084008986 */ /* 0x0107e8000c101d0c */
[----:B--2---:R3:W-:Y:S04]  /*aac0*/  @!P0 STG.E.128 desc[UR12][R132.64+0x200], R64 ;  /* 0x0002004084008986 */ /* 0x0047e8000c101d0c */
[----:B-----5:R3:W-:Y:S01]  /*aad0*/  @!P0 STG.E.128 desc[UR12][R132.64+0x300], R32 ;  /* 0x0003002084008986 */ /* 0x0207e2000c101d0c */
[----:B------:R-:W-:-:S03]  /*aae0*/  ISETP.GE.AND P0, PT, R2, R235, PT ;  /* 0x000000eb0200720c */ /* 0x000fc60003f06270 */
[----:B------:R3:W-:Y:S04]  /*aaf0*/  @!P6 STG.E.128 desc[UR12][R132.64+0x2000], R124 ;  /* 0x0020007c8400e986 */ /* 0x0007e8000c101d0c */
        /* <DEDUP_REMOVED lines=21> */
[----:B-1----:R3:W-:Y:S04]  /*ac50*/  @!P2 STG.E.128 desc[UR12][R132.64+0xa300], R12 ;  /* 0x00a3000c8400a986 */ /* 0x0027e8000c101d0c */
[----:B------:R3:W-:Y:S01]  /*ac60*/  @!P1 STG.E.128 desc[UR12][R132.64+0xc300], R8 ;  /* 0x00c3000884009986 */ /* 0x0007e2000c101d0c */
[----:B------:R-:W-:Y:S05]  /*ac70*/  @P0 EXIT ;  /* 0x000000000000094d */ /* 0x000fea0003800000 */
[----:B------:R-:W-:Y:S04]  /*ac80*/  STG.E.128 desc[UR12][R132.64+0xe000], R100 ;  /* 0x00e0006484007986 */ /* 0x000fe8000c101d0c */
[----:B------:R-:W-:Y:S04]  /*ac90*/  STG.E.128 desc[UR12][R132.64+0xe100], R68 ;  /* 0x00e1004484007986 */ /* 0x000fe8000c101d0c */
[----:B------:R-:W-:Y:S04]  /*aca0*/  STG.E.128 desc[UR12][R132.64+0xe200], R36 ;  /* 0x00e2002484007986 */ /* 0x000fe8000c101d0c */
[----:B------:R-:W-:Y:S01]  /*acb0*/  STG.E.128 desc[UR12][R132.64+0xe300], R4 ;  /* 0x00e3000484007986 */ /* 0x000fe2000c101d0c */
[----:B------:R-:W-:Y:S05]  /*acc0*/  EXIT ;  /* 0x000000000000794d */ /* 0x000fea0003800000 */
.L_x_5223:
        /* <DEDUP_REMOVED lines=11> */
.L_x_9062:


//--------------------- .text._ZN5flash24flash_fwd_splitkv_kernelI23Flash_fwd_kernel_traitsILi256ELi64ELi64ELi4ELb0ELb0EN7cutlass10bfloat16_tE19Flash_kernel_traitsILi256ELi64ELi64ELi4ES3_EELb0ELb0ELb0ELb0ELb1ELb1ELb1ELb0EEEvNS_16Flash_fwd_paramsE --------------------------
	.section	.text._ZN5flash24flash_fwd_splitkv_kernelI23Flash_fwd_kernel_traitsILi256ELi64ELi64ELi4ELb0ELb0EN7cutlass10bfloat16_tE19Flash_kernel_traitsILi256ELi64ELi64ELi4ES3_EELb0ELb0ELb0ELb0ELb1ELb1ELb1ELb0EEEvNS_16Flash_fwd_paramsE,"ax",@progbits
	.align	128
        .global         _ZN5flash24flash_fwd_splitkv_kernelI23Flash_fwd_kernel_traitsILi256ELi64ELi64ELi4ELb0ELb0EN7cutlass10bfloat16_tE19Flash_kernel_traitsILi256ELi64ELi64ELi4ES3_EELb0ELb0ELb0ELb0ELb1ELb1ELb1ELb0EEEvNS_16Flash_fwd_paramsE
        .type           _ZN5flash24flash_fwd_splitkv_kernelI23Flash_fwd_kernel_traitsILi256ELi64ELi64ELi4ELb0ELb0EN7cutlass10bfloat16_tE19Flash_kernel_traitsILi256ELi64ELi64ELi4ES3_EELb0ELb0ELb0ELb0ELb1ELb1ELb1ELb0EEEvNS_16Flash_fwd_paramsE,@function
        .size           _ZN5flash24flash_fwd_splitkv_kernelI23Flash_fwd_kernel_traitsILi256ELi64ELi64ELi4ELb0ELb0EN7cutlass10bfloat16_tE19Flash_kernel_traitsILi256ELi64ELi64ELi4ES3_EELb0ELb0ELb0ELb0ELb1ELb1ELb1ELb0EEEvNS_16Flash_fwd_paramsE,(.L_x_9063 - _ZN5flash24flash_fwd_splitkv_kernelI23Flash_fwd_kernel_traitsILi256ELi64ELi64ELi4ELb0ELb0EN7cutlass10bfloat16_tE19Flash_kernel_traitsILi256ELi64ELi64ELi4ES3_EELb0ELb0ELb0ELb0ELb1ELb1ELb1ELb0EEEvNS_16Flash_fwd_paramsE)
        .other          _ZN5flash24flash_fwd_splitkv_kernelI23Flash_fwd_kernel_traitsILi256ELi64ELi64ELi4ELb0ELb0EN7cutlass10bfloat16_tE19Flash_kernel_traitsILi256ELi64ELi64ELi4ES3_EELb0ELb0ELb0ELb0ELb1ELb1ELb1ELb0EEEvNS_16Flash_fwd_paramsE,@"STO_CUDA_ENTRY STV_DEFAULT"
_ZN5flash24flash_fwd_splitkv_kernelI23Flash_fwd_kernel_traitsILi256ELi64ELi64ELi4ELb0ELb0EN7cutlass10bfloat16_tE19Flash_kernel_traitsILi256ELi64ELi64ELi4ES3_EELb0ELb0ELb0ELb0ELb1ELb1ELb1ELb0EEEvNS_16Flash_fwd_paramsE:
.text._ZN5flash24flash_fwd_splitkv_kernelI23Flash_fwd_kernel_traitsILi256ELi64ELi64ELi4ELb0ELb0EN7cutlass10bfloat16_tE19Flash_kernel_traitsILi256ELi64ELi64ELi4ES3_EELb0ELb0ELb0ELb0ELb1ELb1ELb1ELb0EEEvNS_16Flash_fwd_paramsE:
[----:B------:R-:W-:Y:S08]  /*0000*/  LDC R1, c[0x0][0x28] ;  /* 0x00000a00ff017b82 */ /* 0x000ff00000000800 */
[----:B------:R-:W1:Y:S01]  /*0010*/  LDC R0, c[0x0][0x270] ;  /* 0x00009c00ff007b82 */ /* 0x000e620000000800 */
[----:B------:R-:W-:Y:S01]  /*0020*/  ULDC.64 UR4, c[0x0][0x2f0] ;  /* 0x0000bc0000047ab9 */ /* 0x000fe20000000a00 */
[----:B------:R-:W-:Y:S01]  /*0030*/  MOV R10, 0xffffffff ;  /* 0xffffffff000a7802 */ /* 0x000fe20000000f00 */
[----:B------:R-:W-:Y:S01]  /*0040*/  ULDC.64 UR14, c[0x0][0x208] ;  /* 0x00008200000e7ab9 */ /* 0x000fe20000000a00 */
[----:B------:R-:W-:-:S04]  /*0050*/  ISETP.NE.U32.AND P1, PT, RZ, UR4, PT ;  /* 0x00000004ff007c0c */ /* 0x000fc8000bf25070 */
[----:B------:R-:W2:Y:S01]  /*0060*/  S2UR UR6, SR_CTAID.Z ;  /* 0x00000000000679c3 */ /* 0x000ea20000002700 */
[----:B------:R-:W-:-:S07]  /*0070*/  ISETP.NE.AND.EX P1, PT, RZ, UR5, PT, P1 ;  /* 0x00000005ff007c0c */ /* 0x000fce000bf25310 */
[----:B------:R-:W3:Y:S01]  /*0080*/  LDC.U8 R7, c[0x0][0x3c2] ;  /* 0x0000f080ff077b82 */ /* 0x000ee20000000000 */
[----:B-1----:R-:W1:Y:S01]  /*0090*/  I2F.U32.RP R2, R0 ;  /* 0x0000000000027306 */ /* 0x002e620000209000 */
[----:B------:R-:W-:-:S06]  /*00a0*/  ISETP.NE.U32.AND P2, PT, R0, RZ, PT ;  /* 0x000000ff0000720c */ /* 0x000fcc0003f45070 */
[----:B------:R-:W4:Y:S01]  /*00b0*/  LDC.64 R8, c[0x0][0x2f8] ;  /* 0x0000be00ff087b82 */ /* 0x000f220000000a00 */
[----:B-1----:R-:W1:Y:S02]  /*00c0*/  MUFU.RCP R2, R2 ;  /* 0x0000000200027308 */ /* 0x002e640000001000 */
[----:B-1----:R-:W-:-:S06]  /*00d0*/  VIADD R2, R2, 0xffffffe ;  /* 0x0ffffffe02027836 */ /* 0x002fcc0000000000 */
[----:B------:R-:W1:Y:S02]  /*00e0*/  F2I.FTZ.U32.TRUNC.NTZ R3, R2 ;  /* 0x0000000200037305 */ /* 0x000e64000021f000 */
[----:B-1----:R-:W-:-:S04]  /*00f0*/  IMAD.MOV R2, RZ, RZ, -R3 ;  /* 0x000000ffff027224 */ /* 0x002fc800078e0a03 */
[----:B------:R-:W-:Y:S01]  /*0100*/  IMAD R4, R2, R0, RZ ;  /* 0x0000000002047224 */ /* 0x000fe200078e02ff */
[----:B------:R-:W-:-:S05]  /*0110*/  MOV R2, RZ ;  /* 0x000000ff00027202 */ /* 0x000fca0000000f00 */
[----:B------:R-:W-:Y:S02]  /*0120*/  IMAD.HI.U32 R4, R3, R4, R2 ;  /* 0x0000000403047227 */ /* 0x000fe400078e0002 */
[----:B------:R-:W1:Y:S04]  /*0130*/  LDC.64 R2, c[0x0][0x300] ;  /* 0x0000c000ff027b82 */ /* 0x000e680000000a00 */
[----:B--2---:R-:W-:-:S04]  /*0140*/  IMAD.HI.U32 R238, R4, UR6, RZ ;  /* 0x0000000604ee7c27 */ /* 0x004fc8000f8e00ff */
[----:B------:R-:W-:Y:S01]  /*0150*/  IMAD.MOV R6, RZ, RZ, -R238 ;  /* 0x000000ffff067224 */ /* 0x000fe200078e0aee */
[----:B------:R-:W2:Y:S03]  /*0160*/  LDC.64 R4, c[0x0][0x2f0] ;  /* 0x0000bc00ff047b82 */ /* 0x000ea60000000a00 */
[----:B------:R-:W-:-:S05]  /*0170*/  IMAD R6, R0, R6, UR6 ;  /* 0x0000000600067e24 */ /* 0x000fca000f8e0206 */
[----:B------:R-:W-:Y:S02]  /*0180*/  ISETP.GE.U32.AND P4, PT, R6, R0, PT ;  /* 0x000000000600720c */ /* 0x000fe40003f86070 */
[----:B-1----:R-:W-:-:S04]  /*0190*/  ISETP.NE.U32.AND P0, PT, R2, RZ, PT ;  /* 0x000000ff0200720c */ /* 0x002fc80003f05070 */
[----:B------:R-:W-:-:S07]  /*01a0*/  ISETP.NE.AND.EX P0, PT, R3, RZ, PT, P0 ;  /* 0x000000ff0300720c */ /* 0x000fce0003f05300 */
[----:B------:R-:W-:Y:S01]  /*01b0*/  @P4 IMAD.IADD R6, R6, 0x1, -R0 ;  /* 0x0000000106064824 */ /* 0x000fe200078e0a00 */
[----:B------:R-:W-:Y:S01]  /*01c0*/  @P4 IADD3 R238, R238, 0x1, RZ ;  /* 0x00000001eeee4810 */ /* 0x000fe20007ffe0ff */
[----:B------:R-:W1:Y:S03]  /*01d0*/  LDC.64 R2, c[0x0][0x2f8] ;  /* 0x0000be00ff027b82 */ /* 0x000e660000000a00 */
[----:B------:R-:W-:-:S13]  /*01e0*/  ISETP.GE.U32.AND P3, PT, R6, R0, PT ;  /* 0x000000000600720c */ /* 0x000fda0003f66070 */
[----:B------:R-:W-:Y:S01]  /*01f0*/  @P3 VIADD R238, R238, 0x1 ;  /* 0x00000001eeee3836 */ /* 0x000fe20000000000 */
[----:B------:R-:W-:-:S05]  /*0200*/  @!P2 LOP3.LUT R238, RZ, R0, RZ, 0x33, !PT ;  /* 0x00000000ffeea212 */ /* 0x000fca00078e33ff */
[----:B--2---:R-:W-:Y:S01]  /*0210*/  IMAD.WIDE R12, R238, 0x4, R4 ;  /* 0x00000004ee0c7825 */ /* 0x004fe200078e0204 */
[----:B---3--:R-:W-:Y:S01]  /*0220*/  ISETP.NE.AND P3, PT, R7, RZ, PT ;  /* 0x000000ff0700720c */ /* 0x008fe20003f65270 */
[----:B------:R-:W2:Y:S03]  /*0230*/  @P0 LDC.64 R4, c[0x0][0x300] ;  /* 0x0000c000ff040b82 */ /* 0x000ea60000000a00 */
[----:B------:R-:W3:Y:S04]  /*0240*/  @P1 LDG.E R10, desc[UR14][R12.64] ;  /* 0x0000000e0c0a1981 */ /* 0x000ee8000c1e1900 */
[----:B------:R-:W3:Y:S01]  /*0250*/  @P1 LDG.E R6, desc[UR14][R12.64+0x4] ;  /* 0x0000040e0c061981 */ /* 0x000ee2000c1e1900 */
[----:B-1----:R-:W-:Y:S01]  /*0260*/  ISETP.EQ.U32.AND P2, PT, R2, RZ, PT ;  /* 0x000000ff0200720c */ /* 0x002fe20003f42070 */
[----:B----4-:R-:W-:Y:S01]  /*0270*/  IMAD.WIDE R8, R238, 0x4, R8 ;  /* 0x00000004ee087825 */ /* 0x010fe200078e0208 */
[----:B------:R-:W-:-:S02]  /*0280*/  MOV R11, 0xffffffff ;  /* 0xffffffff000b7802 */ /* 0x000fc40000000f00 */
[----:B------:R-:W-:Y:S01]  /*0290*/  ISETP.EQ.OR.EX P2, PT, R3, RZ, !P3, P2 ;  /* 0x000000ff0300720c */ /* 0x000fe20005f42720 */
[----:B------:R-:W-:Y:S01]  /*02a0*/  IMAD.MOV.U32 R7, RZ, RZ, RZ ;  /* 0x000000ffff077224 */ /* 0x000fe200078e00ff */
[----:B------:R-:W1:Y:S01]  /*02b0*/  S2R R36, SR_CTAID.X ;  /* 0x0000000000247919 */ /* 0x000e620000002500 */
[----:B------:R-:W4:Y:S01]  /*02c0*/  S2R R114, SR_TID.X ;  /* 0x0000000000727919 */ /* 0x000f220000002100 */
[----:B--2---:R-:W-:-:S09]  /*02d0*/  @P0 IMAD.WIDE R4, R238, 0x4, R4 ;  /* 0x00000004ee040825 */ /* 0x004fd200078e0204 */
[----:B------:R-:W5:Y:S04]  /*02e0*/  @!P2 LDG.E R11, desc[UR14][R8.64] ;  /* 0x0000000e080ba981 */ /* 0x000f68000c1e1900 */
[----:B------:R2:W5:Y:S01]  /*02f0*/  @P0 LDG.E R7, desc[UR14][R4.64] ;  /* 0x0000000e04070981 */ /* 0x000562000c1e1900 */
[----:B------:R-:W-:-:S04]  /*0300*/  ISETP.NE.U32.AND P0, PT, R2, RZ, PT ;  /* 0x000000ff0200720c */ /* 0x000fc80003f05070 */
[----:B------:R-:W-:Y:S02]  /*0310*/  ISETP.NE.AND.EX P0, PT, R3, RZ, PT, P0 ;  /* 0x000000ff0300720c */ /* 0x000fe40003f05300 */
[----:B------:R-:W-:Y:S01]  /*0320*/  IADD3 R34, -R238, RZ, RZ ;  /* 0x000000ffee227210 */ /* 0x000fe20007ffe1ff */
[----:B--2---:R-:W2:Y:S04]  /*0330*/  S2R R4, SR_CTAID.Y ;  /* 0x0000000000047919 */ /* 0x004ea80000002600 */
[----:B------:R-:W-:Y:S02]  /*0340*/  IMAD R34, R0, R34, UR6 ;  /* 0x0000000600227e24 */ /* 0x000fe4000f8e0222 */
[----:B---3--:R-:W-:-:S06]  /*0350*/  @P1 IMAD.IADD R6, R6, 0x1, -R10 ;  /* 0x0000000106061824 */ /* 0x008fcc00078e0a0a */
[----:B------:R-:W3:Y:S01]  /*0360*/  @!P1 LDC R6, c[0x0][0x2c4] ;  /* 0x0000b100ff069b82 */ /* 0x000ee20000000800 */
[----:B-12-4-:R-:W-:Y:S05]  /*0370*/  @!P0 BRA `(.L_x_5224) ;  /* 0x0000000000108947 */ /* 0x016fea0003800000 */
[----:B------:R-:W2:Y:S02]  /*0380*/  @P3 LDG.E R5, desc[UR14][R8.64+0x4] ;  /* 0x0000040e08053981 */ /* 0x000ea4000c1e1900 */
[----:B--2--5:R-:W-:-:S06]  /*0390*/  @P3 IADD3 R5, R5, -R11, RZ ;  /* 0x8000000b05053210 */ /* 0x024fcc0007ffe0ff */
[----:B------:R2:W5:Y:S01]  /*03a0*/  @!P3 LDG.E R5, desc[UR14][R8.64] ;  /* 0x0000000e0805b981 */ /* 0x000562000c1e1900 */
[----:B------:R-:W-:Y:S05]  /*03b0*/  BRA `(.L_x_5225) ;  /* 0x0000000000047947 */ /* 0x000fea0003800000 */
.L_x_5224:
[----:B------:R-:W1:Y:S02]  /*03c0*/  LDC R5, c[0x0][0x2c8] ;  /* 0x0000b200ff057b82 */ /* 0x000e640000000800 */
.L_x_5225:
[----:B------:R-:W4:Y:S02]  /*03d0*/  LDC.64 R2, c[0x0][0x308] ;  /* 0x0000c200ff027b82 */ /* 0x000f240000000a00 */
[----:B----4-:R-:W-:-:S04]  /*03e0*/  ISETP.NE.U32.AND P3, PT, R2, RZ, PT ;  /* 0x000000ff0200720c */ /* 0x010fc80003f65070 */
[----:B------:R-:W-:-:S13]  /*03f0*/  ISETP.NE.AND.EX P3, PT, R3, RZ, PT, P3 ;  /* 0x000000ff0300720c */ /* 0x000fda0003f65330 */
[----:B------:R-:W4:Y:S02]  /*0400*/  @P3 LDC.64 R2, c[0x0][0x308] ;  /* 0x0000c200ff023b82 */ /* 0x000f240000000a00 */
[----:B----4-:R-:W-:-:S05]  /*0410*/  @P3 IMAD.WIDE R2, R238, 0x4, R2 ;  /* 0x00000004ee023825 */ /* 0x010fca00078e0202 */
[----:B------:R4:W5:Y:S01]  /*0420*/  @P3 LDG.E R113, desc[UR14][R2.64] ;  /* 0x0000000e02713981 */ /* 0x000962000c1e1900 */
[----:B------:R-:W-:-:S05]  /*0430*/  IMAD.SHL.U32 R235, R36, 0x40, RZ ;  /* 0x0000004024eb7824 */ /* 0x000fca00078e00ff */
[----:B---3--:R-:W-:-:S13]  /*0440*/  ISETP.GT.AND P0, PT, R6, R235, PT ;  /* 0x000000eb0600720c */ /* 0x008fda0003f04270 */
[----:B------:R-:W-:Y:S05]  /*0450*/  @!P0 EXIT ;  /* 0x000000000000894d */ /* 0x000fea0003800000 */
[----:B--2---:R-:W2:Y:S01]  /*0460*/  LDC R9, c[0x0][0x10] ;  /* 0x00000400ff097b82 */ /* 0x004ea20000000800 */
[----:B-----5:R-:W-:-:S07]  /*0470*/  @P3 IMAD.IADD R113, R113, 0x1, -R7 ;  /* 0x0000000171713824 */ /* 0x020fce00078e0a07 */
[----:B----4-:R-:W3:Y:S01]  /*0480*/  LDC R2, c[0x0][0x2c8] ;  /* 0x0000b200ff027b82 */ /* 0x010ee20000000800 */
[----:B--2---:R-:W-:-:S04]  /*0490*/  IABS R13, R9 ;  /* 0x00000009000d7213 */ /* 0x004fc80000000000 */
[----:B------:R-:W2:Y:S01]  /*04a0*/  I2F.RP R16, R13 ;  /* 0x0000000d00107306 */ /* 0x000ea20000209400 */
[----:B---3--:R-:W-:-:S05]  /*04b0*/  VIADD R2, R2, 0x3f ;  /* 0x0000003f02027836 */ /* 0x008fca0000000000 */
[----:B------:R-:W-:-:S04]  /*04c0*/  SHF.R.S32.HI R15, RZ, 0x1f, R2 ;  /* 0x0000001fff0f7819 */ /* 0x000fc80000011402 */
[----:B------:R-:W-:Y:S01]  /*04d0*/  LEA.HI R15, R15, R2, RZ, 0x6 ;  /* 0x000000020f0f7211 */ /* 0x000fe200078f30ff */
[----:B--2---:R-:W2:Y:S01]  /*04e0*/  MUFU.RCP R16, R16 ;  /* 0x0000001000107308 */ /* 0x004ea20000001000 */
[-C--:B------:R-:W-:Y:S02]  /*04f0*/  IABS R2, R9.reuse ;  /* 0x0000000900027213 */ /* 0x080fe40000000000 */
[----:B------:R-:W-:-:S03]  /*0500*/  LEA.HI.SX32 R15, R15, R9, 0x1a ;  /* 0x000000090f0f7211 */ /* 0x000fc600078fd2ff */
[----:B------:R-:W-:Y:S02]  /*0510*/  IMAD.MOV R2, RZ, RZ, -R2 ;  /* 0x000000ffff027224 */ /* 0x000fe400078e0a02 */
[----:B------:R-:W-:-:S05]  /*0520*/  VIADD R15, R15, 0xffffffff ;  /* 0xffffffff0f0f7836 */ /* 0x000fca0000000000 */
[----:B------:R-:W-:Y:S02]  /*0530*/  IABS R3, R15 ;  /* 0x0000000f00037213 */ /* 0x000fe40000000000 */
[----:B------:R-:W-:Y:S01]  /*0540*/  LOP3.LUT R15, R15, R9, RZ, 0x3c, !PT ;  /* 0x000000090f0f7212 */ /* 0x000fe200078e3cff */
[----:B--2---:R-:W-:-:S03]  /*0550*/  VIADD R16, R16, 0xffffffe ;  /* 0x0ffffffe10107836 */ /* 0x004fc60000000000 */
[----:B------:R-:W-:Y:S01]  /*0560*/  ISETP.GE.AND P0, PT, R15, RZ, PT ;  /* 0x000000ff0f00720c */ /* 0x000fe20003f06270 */
[----:B------:R-:W2:Y:S02]  /*0570*/  F2I.FTZ.U32.TRUNC.NTZ R17, R16 ;  /* 0x0000001000117305 */ /* 0x000ea4000021f000 */
[----:B--2---:R-:W-:Y:S02]  /*0580*/  IMAD.MOV R8, RZ, RZ, -R17 ;  /* 0x000000ffff087224 */ /* 0x004fe400078e0a11 */
[----:B------:R-:W-:Y:S02]  /*0590*/  IMAD.MOV.U32 R16, RZ, RZ, RZ ;  /* 0x000000ffff107224 */ /* 0x000fe400078e00ff */
[----:B------:R-:W-:-:S04]  /*05a0*/  IMAD R8, R8, R13, RZ ;  /* 0x0000000d08087224 */ /* 0x000fc800078e02ff */
[----:B------:R-:W-:-:S06]  /*05b0*/  IMAD.HI.U32 R8, R17, R8, R16 ;  /* 0x0000000811087227 */ /* 0x000fcc00078e0010 */
        /* <DEDUP_REMOVED lines=35> */
[----:B------:R-:W-:Y:S01]  /*07f0*/  IMAD R2, R2, R0, R34 ;  /* 0x0000000002027224 */ /* 0x000fe200078e0222 */
[----:B------:R-:W-:-:S03]  /*0800*/  SHF.R.S32.HI R0, RZ, 0x4, R5 ;  /* 0x00000004ff007819 */ /* 0x000fc60000011405 */
[----:B------:R-:W-:Y:S01]  /*0810*/  IMAD R3, R2, R3, R235 ;  /* 0x0000000302037224 */ /* 0x000fe200078e02eb */
[C---:B------:R-:W-:Y:S01]  /*0820*/  ISETP.GE.AND P3, PT, R0.reuse, R6, PT ;  /* 0x000000060000720c */ /* 0x040fe20003f66270 */
[----:B------:R-:W-:-:S04]  /*0830*/  IMAD.WIDE R8, R0, 0x100, R8 ;  /* 0x0000010000087825 */ /* 0x000fc800078e0208 */
[----:B------:R-:W-:Y:S01]  /*0840*/  IMAD R4, R3, UR4, RZ ;  /* 0x0000000403047c24 */ /* 0x000fe2000f8e02ff */
[----:B------:R-:W-:Y:S01]  /*0850*/  ULDC.64 UR4, c[0x0][0x288] ;  /* 0x0000a20000047ab9 */ /* 0x000fe20000000a00 */
[C---:B------:R-:W-:Y:S02]  /*0860*/  VIADD R7, R0.reuse, 0x8 ;  /* 0x0000000800077836 */ /* 0x040fe40000000000 */
[----:B------:R-:W-:Y:S01]  /*0870*/  VIADD R5, R0, 0x10 ;  /* 0x0000001000057836 */ /* 0x000fe20000000000 */
[----:B------:R-:W-:Y:S01]  /*0880*/  IADD3 R2, P0, R4, R8, RZ ;  /* 0x0000000804027210 */ /* 0x000fe20007f1e0ff */
[----:B------:R-:W-:Y:S01]  /*0890*/  VIADD R8, R0, 0x20 ;  /* 0x0000002000087836 */ /* 0x000fe20000000000 */
[----:B------:R-:W-:Y:S02]  /*08a0*/  ISETP.GE.AND P2, PT, R7, R6, PT ;  /* 0x000000060700720c */ /* 0x000fe40003f46270 */
[----:B------:R-:W-:Y:S01]  /*08b0*/  LEA.HI.X.SX32 R4, R4, R9, 0x1, P0 ;  /* 0x0000000904047211 */ /* 0x000fe200000f0eff */
[----:B------:R-:W-:Y:S01]  /*08c0*/  VIADD R9, R0, 0x18 ;  /* 0x0000001800097836 */ /* 0x000fe20000000000 */
[----:B------:R-:W-:-:S02]  /*08d0*/  LEA R10, P0, R2, UR4, 0x2 ;  /* 0x00000004020a7c11 */ /* 0x000fc4000f8010ff */
[-C--:B------:R-:W-:Y:S02]  /*08e0*/  ISETP.GE.AND P1, PT, R5, R6.reuse, PT ;  /* 0x000000060500720c */ /* 0x080fe40003f26270 */
[----:B------:R-:W-:Y:S01]  /*08f0*/  LEA.HI.X R11, R2, UR5, R4, 0x2, P0 ;  /* 0x00000005020b7c11 */ /* 0x000fe200080f1404 */
[C---:B------:R-:W-:Y:S01]  /*0900*/  VIADD R4, R0.reuse, 0x38 ;  /* 0x0000003800047836 */ /* 0x040fe20000000000 */
[-C--:B------:R-:W-:Y:S01]  /*0910*/  ISETP.GE.AND P0, PT, R9, R6.reuse, PT ;  /* 0x000000060900720c */ /* 0x080fe20003f06270 */
[----:B------:R-:W-:Y:S01]  /*0920*/  ULDC.64 UR4, c[0x0][0x2b8] ;  /* 0x0000ae0000047ab9 */ /* 0x000fe20000000a00 */
[-C--:B------:R-:W-:Y:S01]  /*0930*/  ISETP.GE.OR P5, PT, R7, R6.reuse, P6 ;  /* 0x000000060700720c */ /* 0x080fe200037a6670 */
[----:B------:R-:W-:Y:S01]  /*0940*/  @!P3 STG.E.128 desc[UR14][R10.64], RZ ;  /* 0x000000ff0a00b986 */ /* 0x000fe2000c101d0e */
[----:B------:R-:W-:Y:S01]  /*0950*/  ISETP.GE.OR P4, PT, R5, R6, P6 ;  /* 0x000000060500720c */ /* 0x000fe20003786670 */
[C---:B------:R-:W-:Y:S01]  /*0960*/  VIADD R7, R0.reuse, 0x28 ;  /* 0x0000002800077836 */ /* 0x040fe20000000000 */
[----:B------:R-:W-:Y:S01]  /*0970*/  SHF.R.S32.HI R2, RZ, 0x1f, R3 ;  /* 0x0000001fff027819 */ /* 0x000fe20000011403 */
[----:B------:R-:W-:Y:S01]  /*0980*/  @!P3 STG.E.128 desc[UR14][R10.64+0x100], RZ ;  /* 0x000100ff0a00b986 */ /* 0x000fe2000c101d0e */
[----:B------:R-:W-:-:S03]  /*0990*/  VIADD R5, R0, 0x30 ;  /* 0x0000003000057836 */ /* 0x000fc60000000000 */
[----:B------:R-:W-:Y:S04]  /*09a0*/  @!P3 STG.E.128 desc[UR14][R10.64+0x200], RZ ;  /* 0x000200ff0a00b986 */ /* 0x000fe8000c101d0e */
[----:B------:R-:W-:Y:S01]  /*09b0*/  @!P3 STG.E.128 desc[UR14][R10.64+0x300], RZ ;  /* 0x000300ff0a00b986 */ /* 0x000fe2000c101d0e */
[----:B------:R-:W-:-:S03]  /*09c0*/  ISETP.GE.AND P3, PT, R8, R6, PT ;  /* 0x000000060800720c */ /* 0x000fc60003f66270 */
[----:B------:R-:W-:Y:S04]  /*09d0*/  @!P0 STG.E.128 desc[UR14][R10.64+0x6000], RZ ;  /* 0x006000ff0a008986 */ /* 0x000fe8000c101d0e */
        /* <DEDUP_REMOVED lines=41> */
[----:B------:R1:W-:Y:S01]  /*0c70*/  @!P5 STG.E desc[UR14][R12.64+0x20], R2 ;  /* 0x000020020c00d986 */ /* 0x0003e2000c10190e */
[-C--:B------:R-:W-:Y:S01]  /*0c80*/  ISETP.GE.OR P5, PT, R0, R6.reuse, P6 ;  /* 0x000000060000720c */ /* 0x080fe200037a6670 */
[----:B------:R-:W-:Y:S01]  /*0c90*/  @!P4 IMAD.MOV.U32 R0, RZ, RZ, -0x800000 ;  /* 0xff800000ff00c424 */ /* 0x000fe200078e00ff */
[----:B------:R-:W-:Y:S01]  /*0ca0*/  ISETP.GE.OR P6, PT, R4, R6, P6 ;  /* 0x000000060400720c */ /* 0x000fe200037c6670 */
[----:B------:R-:W-:Y:S04]  /*0cb0*/  @!P2 STG.E desc[UR14][R12.64+0x60], R5 ;  /* 0x000060050c00a986 */ /* 0x000fe8000c10190e */
[----:B------:R2:W-:Y:S04]  /*0cc0*/  @!P4 STG.E desc[UR14][R12.64+0x40], R0 ;  /* 0x000040000c00c986 */ /* 0x0005e8000c10190e */
[----:B------:R3:W-:Y:S02]  /*0cd0*/  @!P1 STG.E desc[UR14][R12.64+0x80], R3 ;  /* 0x000080030c009986 */ /* 0x0007e4000c10190e */
[----:B------:R-:W-:-:S05]  /*0ce0*/  @!P5 IMAD.MOV.U32 R7, RZ, RZ, -0x800000 ;  /* 0xff800000ff07d424 */ /* 0x000fca00078e00ff */
[----:B------:R3:W-:Y:S01]  /*0cf0*/  @!P5 STG.E desc[UR14][R12.64], R7 ;  /* 0x000000070c00d986 */ /* 0x0007e2000c10190e */
[----:B-1----:R-:W-:-:S05]  /*0d00*/  @!P3 IMAD.MOV.U32 R2, RZ, RZ, -0x800000 ;  /* 0xff800000ff02b424 */ /* 0x002fca00078e00ff */
[----:B------:R3:W-:Y:S01]  /*0d10*/  @!P3 STG.E desc[UR14][R12.64+0xa0], R2 ;  /* 0x0000a0020c00b986 */ /* 0x0007e2000c10190e */
[----:B--2---:R-:W-:-:S05]  /*0d20*/  @!P0 IMAD.MOV.U32 R0, RZ, RZ, -0x800000 ;  /* 0xff800000ff008424 */ /* 0x004fca00078e00ff */
[----:B------:R3:W-:Y:S01]  /*0d30*/  @!P0 STG.E desc[UR14][R12.64+0xc0], R0 ;  /* 0x0000c0000c008986 */ /* 0x0007e2000c10190e */
[----:B------:R-:W-:Y:S05]  /*0d40*/  @P6 EXIT ;  /* 0x000000000000694d */ /* 0x000fea0003800000 */
[----:B---3--:R-:W-:-:S05]  /*0d50*/  MOV R0, 0xff800000 ;  /* 0xff80000000007802 */ /* 0x008fca0000000f00 */
[----:B------:R-:W-:Y:S01]  /*0d60*/  STG.E desc[UR14][R12.64+0xe0], R0 ;  /* 0x0000e0000c007986 */ /* 0x000fe2000c10190e */
[----:B------:R-:W-:Y:S05]  /*0d70*/  EXIT ;  /* 0x000000000000794d */ /* 0x000fea0003800000 */
.L_x_5226:
        /* <DEDUP_REMOVED lines=24> */
.L_x_5227:
[----:B------:R-:W-:Y:S05]  /*0f00*/  @!P6 BRA `(.L_x_5228) ;  /* 0x000000040040e947 */ /* 0x000fea0003800000 */
[----:B------:R-:W1:Y:S01]  /*0f10*/  LDC R9, c[0x0][0x380] ;  /* 0x0000e000ff097b82 */ /* 0x000e620000000800 */
[----:B------:R-:W-:Y:S01]  /*0f20*/  LEA R27, R165, 0xffffffc0, 0x6 ;  /* 0xffffffc0a51b7811 */ /* 0x000fe200078e30ff */
[----:B------:R-:W-:-:S03]  /*0f30*/  ULDC.64 UR4, c[0x0][0x230] ;  /* 0x00008c0000047ab9 */ /* 0x000fc60000000a00 */
[----:B-----5:R-:W-:-:S03]  /*0f40*/  IABS R0, R27 ;  /* 0x0000001b00007213 */ /* 0x020fc60000000000 */
[----:B------:R-:W2:Y:S01]  /*0f50*/  LDC.64 R104, c[0x0][0x248] ;  /* 0x00009200ff687b82 */ /* 0x000ea20000000a00 */
[----:B-1----:R-:W-:-:S04]  /*0f60*/  IABS R3, R9 ;  /* 0x0000000900037213 */ /* 0x002fc80000000000 */
[----:B------:R-:W1:Y:S08]  /*0f70*/  I2F.RP R4, R3 ;  /* 0x0000000300047306 */ /* 0x000e700000209400 */
[----:B-1----:R-:W1:Y:S02]  /*0f80*/  MUFU.RCP R4, R4 ;  /* 0x0000000400047308 */ /* 0x002e640000001000 */
[----:B-1----:R-:W-:-:S06]  /*0f90*/  IADD3 R4, R4, 0xffffffe, RZ ;  /* 0x0ffffffe04047810 */ /* 0x002fcc0007ffe0ff */
[----:B------:R-:W1:Y:S02]  /*0fa0*/  F2I.FTZ.U32.TRUNC.NTZ R5, R4 ;  /* 0x0000000400057305 */ /* 0x000e64000021f000 */
[----:B-1----:R-:W-:Y:S01]  /*0fb0*/  IMAD.MOV R2, RZ, RZ, -R5 ;  /* 0x000000ffff027224 */ /* 0x002fe200078e0a05 */
[----:B------:R-:W-:-:S03]  /*0fc0*/  MOV R4, RZ ;  /* 0x000000ff00047202 */ /* 0x000fc60000000f00 */
[----:B------:R-:W-:-:S04]  /*0fd0*/  IMAD R2, R2, R3, RZ ;  /* 0x0000000302027224 */ /* 0x000fc800078e02ff */
        /* <DEDUP_REMOVED lines=11> */
[----:B------:R-:W-:-:S07]  /*1090*/  ISETP.GE.AND P0, PT, R0, RZ, PT ;  /* 0x000000ff0000720c */ /* 0x000fce0003f06270 */
[----:B------:R-:W-:-:S06]  /*10a0*/  @P2 VIADD R8, R8, 0x1 ;  /* 0x0000000108082836 */ /* 0x000fcc0000000000 */
[----:B------:R-:W-:Y:S02]  /*10b0*/  @!P0 IADD3 R8, -R8, RZ, RZ ;  /* 0x000000ff08088210 */ /* 0x000fe40007ffe1ff */
[----:B------:R-:W-:-:S05]  /*10c0*/  @!P1 LOP3.LUT R8, RZ, R9, RZ, 0x33, !PT ;  /* 0x00000009ff089212 */ /* 0x000fca00078e33ff */
[----:B------:R-:W-:-:S06]  /*10d0*/  IMAD.WIDE R4, R8, 0x4, R240 ;  /* 0x0000000408047825 */ /* 0x000fcc00078e02f0 */
[----:B------:R1:W3:Y:S01]  /*10e0*/  LDG.E R4, desc[UR14][R4.64] ;  /* 0x0000000e04047981 */ /* 0x0002e2000c1e1900 */
[----:B------:R-:W-:-:S05]  /*10f0*/  IADD3 R8, -R8, RZ, RZ ;  /* 0x000000ff08087210 */ /* 0x000fca0007ffe1ff */
[----:B------:R-:W-:-:S05]  /*1100*/  IMAD R27, R9, R8, R27 ;  /* 0x00000008091b7224 */ /* 0x000fca00078e021b */
[----:B------:R-:W-:Y:S01]  /*1110*/  SHF.R.S32.HI R24, RZ, 0x1f, R27 ;  /* 0x0000001fff187819 */ /* 0x000fe2000001141b */
[----:B-1----:R-:W1:Y:S02]  /*1120*/  LDC R5, c[0x0][0x278] ;  /* 0x00009e00ff057b82 */ /* 0x002e640000000800 */
[----:B-1----:R-:W-:-:S04]  /*1130*/  IABS R0, R5 ;  /* 0x0000000500007213 */ /* 0x002fc80000000000 */
[----:B------:R-:W1:Y:S08]  /*1140*/  I2F.RP R12, R0 ;  /* 0x00000000000c7306 */ /* 0x000e700000209400 */
[----:B-1----:R-:W1:Y:S02]  /*1150*/  MUFU.RCP R12, R12 ;  /* 0x0000000c000c7308 */ /* 0x002e640000001000 */
[----:B-1----:R-:W-:-:S06]  /*1160*/  VIADD R12, R12, 0xffffffe ;  /* 0x0ffffffe0c0c7836 */ /* 0x002fcc0000000000 */
[----:B------:R-:W1:Y:S02]  /*1170*/  F2I.FTZ.U32.TRUNC.NTZ R13, R12 ;  /* 0x0000000c000d7305 */ /* 0x000e64000021f000 */
[----:B-1----:R-:W-:Y:S01]  /*1180*/  IADD3 R2, RZ, -R13, RZ ;  /* 0x8000000dff027210 */ /* 0x002fe20007ffe0ff */
[----:B------:R-:W-:-:S04]  /*1190*/  IMAD.MOV.U32 R12, RZ, RZ, RZ ;  /* 0x000000ffff0c7224 */ /* 0x000fc800078e00ff */
[----:B------:R-:W-:Y:S01]  /*11a0*/  IMAD R3, R2, R0, RZ ;  /* 0x0000000002037224 */ /* 0x000fe200078e02ff */
[----:B------:R-:W-:-:S03]  /*11b0*/  IABS R2, R34 ;  /* 0x0000002200027213 */ /* 0x000fc60000000000 */
        /* <DEDUP_REMOVED lines=10> */
[----:B------:R-:W-:Y:S01]  /*1260*/  LOP3.LUT R0, R34, R5, RZ, 0x3c, !PT ;  /* 0x0000000522007212 */ /* 0x000fe200078e3cff */
[----:B------:R-:W1:Y:S03]  /*1270*/  LDC.64 R2, c[0x0][0x238] ;  /* 0x00008e00ff027b82 */ /* 0x000e660000000a00 */
[----:B------:R-:W-:-:S07]  /*1280*/  ISETP.GE.AND P0, PT, R0, RZ, PT ;  /* 0x000000ff0000720c */ /* 0x000fce0003f06270 */
[----:B------:R-:W-:-:S06]  /*1290*/  @P2 VIADD R19, R19, 0x1 ;  /* 0x0000000113132836 */ /* 0x000fcc0000000000 */
[----:B------:R-:W-:Y:S02]  /*12a0*/  @!P0 IADD3 R19, -R19, RZ, RZ ;  /* 0x000000ff13138210 */ /* 0x000fe40007ffe1ff */
[----:B------:R-:W-:-:S04]  /*12b0*/  @!P1 LOP3.LUT R19, RZ, R5, RZ, 0x33, !PT ;  /* 0x00000005ff139212 */ /* 0x000fc800078e33ff */
[----:B------:R-:W-:Y:S02]  /*12c0*/  SHF.R.S32.HI R18, RZ, 0x1f, R19 ;  /* 0x0000001fff127819 */ /* 0x000fe40000011413 */
[----:B---3--:R-:W-:Y:S01]  /*12d0*/  SHF.R.S32.HI R0, RZ, 0x1f, R4 ;  /* 0x0000001fff007819 */ /* 0x008fe20000011404 */
[----:B------:R-:W-:-:S04]  /*12e0*/  IMAD.WIDE.U32 R8, R4, UR4, RZ ;  /* 0x0000000404087c25 */ /* 0x000fc8000f8e00ff */
[C---:B------:R-:W-:Y:S02]  /*12f0*/  IMAD R7, R0.reuse, UR4, RZ ;  /* 0x0000000400077c24 */ /* 0x040fe4000f8e02ff */
[----:B-1----:R-:W-:Y:S02]  /*1300*/  IMAD R0, R0, R2, RZ ;  /* 0x0000000200007224 */ /* 0x002fe400078e02ff */
[C---:B------:R-:W-:Y:S01]  /*1310*/  IMAD R7, R4.reuse, UR5, R7 ;  /* 0x0000000504077c24 */ /* 0x040fe2000f8e0207 */
[----:B------:R-:W-:Y:S01]  /*1320*/  ULDC.64 UR4, c[0x0][0x260] ;  /* 0x0000980000047ab9 */ /* 0x000fe20000000a00 */
[----:B------:R-:W-:Y:S02]  /*1330*/  IMAD R0, R4, R3, R0 ;  /* 0x0000000304007224 */ /* 0x000fe400078e0200 */
[----:B------:R-:W-:Y:S02]  /*1340*/  IMAD.IADD R9, R9, 0x1, R7 ;  /* 0x0000000109097824 */ /* 0x000fe400078e0207 */
[----:B--2---:R-:W-:-:S02]  /*1350*/  IMAD R7, R24, R104, RZ ;  /* 0x0000006818077224 */ /* 0x004fc400078e02ff */
[----:B------:R-:W-:-:S04]  /*1360*/  IMAD.WIDE.U32 R8, R27, R104, R8 ;  /* 0x000000681b087225 */ /* 0x000fc800078e0008 */
[----:B------:R-:W-:Y:S02]  /*1370*/  IMAD R5, R27, R105, R7 ;  /* 0x000000691b057224 */ /* 0x000fe400078e0207 */
[----:B------:R-:W-:-:S03]  /*1380*/  IMAD.WIDE.U32 R2, R4, R2, RZ ;  /* 0x0000000204027225 */ /* 0x000fc600078e00ff */
[----:B------:R-:W-:Y:S01]  /*1390*/  IADD3 R9, R9, R5, RZ ;  /* 0x0000000509097210 */ /* 0x000fe20007ffe0ff */
[----:B------:R-:W-:Y:S02]  /*13a0*/  IMAD R5, R18, UR4, RZ ;  /* 0x0000000412057c24 */ /* 0x000fe4000f8e02ff */
[----:B------:R-:W-:Y:S02]  /*13b0*/  IMAD.MOV.U32 R22, RZ, RZ, R2 ;  /* 0x000000ffff167224 */ /* 0x000fe400078e0002 */
[C---:B------:R-:W-:Y:S02]  /*13c0*/  IMAD R5, R19.reuse, UR5, R5 ;  /* 0x0000000513057c24 */ /* 0x040fe4000f8e0205 */
[----:B------:R-:W-:Y:S01]  /*13d0*/  IMAD.WIDE.U32 R108, R19, UR4, R8 ;  /* 0x00000004136c7c25 */ /* 0x000fe2000f8e0008 */
[----:B------:R-:W-:-:S04]  /*13e0*/  IADD3 R9, R3, R0, RZ ;  /* 0x0000000003097210 */ /* 0x000fc80007ffe0ff */
[----:B------:R-:W-:Y:S01]  /*13f0*/  IADD3 R8, R109, R5, RZ ;  /* 0x000000056d087210 */ /* 0x000fe20007ffe0ff */
[----:B------:R-:W-:Y:S06]  /*1400*/  BRA `(.L_x_5229) ;  /* 0x0000000400407947 */ /* 0x000fec0003800000 */
.L_x_5228:
[----:B------:R-:W1:Y:S01]  /*1410*/  LDC R12, c[0x0][0x278] ;  /* 0x00009e00ff0c7b82 */ /* 0x000e620000000800 */
[----:B------:R-:W-:Y:S02]  /*1420*/  ISETP.NE.AND P3, PT, R11, -0x1, PT ;  /* 0xffffffff0b00780c */ /* 0x000fe40003f65270 */
[----:B------:R-:W-:-:S04]  /*1430*/  LEA R27, R165, 0xffffffc0, 0x6 ;  /* 0xffffffc0a51b7811 */ /* 0x000fc800078e30ff */
[----:B------:R-:W-:-:S07]  /*1440*/  SHF.R.S32.HI R24, RZ, 0x1f, R27 ;  /* 0x0000001fff187819 */ /* 0x000fce000001141b */
[----:B------:R-:W2:Y:S01]  /*1450*/  @P3 LDC.64 R104, c[0x0][0x248] ;  /* 0x00009200ff683b82 */ /* 0x000ea20000000a00 */
[----:B------:R-:W-:Y:S01]  /*1460*/  @P3 IMAD.IADD R14, R7, 0x1, R11 ;  /* 0x00000001070e3824 */ /* 0x000fe200078e020b */
[----:B-1----:R-:W-:-:S04]  /*1470*/  IABS R3, R12 ;  /* 0x0000000c00037213 */ /* 0x002fc80000000000 */
[----:B------:R-:W1:Y:S01]  /*1480*/  I2F.RP R8, R3 ;  /* 0x0000000300087306 */ /* 0x000e620000209400 */
[C---:B--2---:R-:W-:Y:S02]  /*1490*/  @P3 IMAD R5, R14.reuse, R105, RZ ;  /* 0x000000690e053224 */ /* 0x044fe400078e02ff */
[----:B------:R-:W-:-:S05]  /*14a0*/  @P3 IMAD.WIDE.U32 R14, R14, R104, RZ ;  /* 0x000000680e0e3225 */ /* 0x000fca00078e00ff */
[----:B-1----:R-:W1:Y:S01]  /*14b0*/  MUFU.RCP R8, R8 ;  /* 0x0000000800087308 */ /* 0x002e620000001000 */
[----:B------:R-:W-:Y:S02]  /*14c0*/  @P3 IADD3 R5, R15, R5, RZ ;  /* 0x000000050f053210 */ /* 0x000fe40007ffe0ff */
[----:B------:R-:W-:Y:S01]  /*14d0*/  @P3 MOV R13, R14 ;  /* 0x0000000e000d3202 */ /* 0x000fe20000000f00 */
[----:B-1----:R-:W-:-:S04]  /*14e0*/  VIADD R8, R8, 0xffffffe ;  /* 0x0ffffffe08087836 */ /* 0x002fc80000000000 */
[----:B------:R-:W1:Y:S02]  /*14f0*/  F2I.FTZ.U32.TRUNC.NTZ R9, R8 ;  /* 0x0000000800097305 */ /* 0x000e64000021f000 */
[----:B-1----:R-:W-:Y:S01]  /*1500*/  IMAD.MOV R2, RZ, RZ, -R9 ;  /* 0x000000ffff027224 */ /* 0x002fe200078e0a09 */
[----:B------:R-:W-:-:S03]  /*1510*/  MOV R8, RZ ;  /* 0x000000ff00087202 */ /* 0x000fc60000000f00 */
[----:B------:R-:W-:Y:S01]  /*1520*/  IMAD R4, R2, R3, RZ ;  /* 0x0000000302047224 */ /* 0x000fe200078e02ff */
[----:B------:R-:W-:-:S03]  /*1530*/  IABS R2, R34 ;  /* 0x0000002200027213 */ /* 0x000fc60000000000 */
[----:B------:R-:W-:-:S04]  /*1540*/  IMAD.HI.U32 R8, R9, R4, R8 ;  /* 0x0000000409087227 */ /* 0x000fc800078e0008 */
[----:B------:R-:W-:-:S04]  /*1550*/  IMAD.MOV.U32 R4, RZ, RZ, R2 ;  /* 0x000000ffff047224 */ /* 0x000fc800078e0002 */
[----:B------:R-:W-:Y:S02]  /*1560*/  IMAD.HI.U32 R19, R8, R4, RZ ;  /* 0x0000000408137227 */ /* 0x000fe400078e00ff */
[----:B------:R-:W1:Y:S02]  /*1570*/  @P3 LDC.64 R8, c[0x0][0x250] ;  /* 0x00009400ff083b82 */ /* 0x000e640000000a00 */
[----:B------:R-:W-:-:S04]  /*1580*/  IMAD.MOV R2, RZ, RZ, -R19 ;  /* 0x000000ffff027224 */ /* 0x000fc800078e0a13 */
[----:B------:R-:W-:Y:S01]  /*1590*/  IMAD R2, R3, R2, R4 ;  /* 0x0000000203027224 */ /* 0x000fe200078e0204 */
[----:B------:R-:W-:-:S04]  /*15a0*/  LOP3.LUT R4, R34, R12, RZ, 0x3c, !PT ;  /* 0x0000000c22047212 */ /* 0x000fc800078e3cff */
[----:B------:R-:W-:Y:S02]  /*15b0*/  ISETP.GT.U32.AND P0, PT, R3, R2, PT ;  /* 0x000000020300720c */ /* 0x000fe40003f04070 */
[----:B------:R-:W-:-:S11]  /*15c0*/  ISETP.GE.AND P1, PT, R4, RZ, PT ;  /* 0x000000ff0400720c */ /* 0x000fd60003f26270 */
        /* <DEDUP_REMOVED lines=17> */
[----:B------:R-:W-:Y:S01]  /*16e0*/  IMAD R5, R0, R5, R13 ;  /* 0x0000000500057224 */ /* 0x000fe200078e020d */
[----:B------:R-:W-:-:S05]  /*16f0*/  MOV R14, R16 ;  /* 0x00000010000e7202 */ /* 0x000fca0000000f00 */
[----:B------:R-:W-:-:S05]  /*1700*/  IMAD.WIDE.U32 R14, R0, R4, R14 ;  /* 0x00000004000e7225 */ /* 0x000fca00078e000e */
[----:B------:R-:W-:Y:S02]  /*1710*/  IADD3 R5, R15, R5, RZ ;  /* 0x000000050f057210 */ /* 0x000fe40007ffe0ff */
[----:B------:R-:W-:-:S07]  /*1720*/  MOV R13, R14 ;  /* 0x0000000e000d7202 */ /* 0x000fce0000000f00 */
.L_x_5230:
[----:B------:R-:W-:Y:S01]  /*1730*/  @!P0 LOP3.LUT R19, RZ, R12, RZ, 0x33, !PT ;  /* 0x0000000cff138212 */ /* 0x000fe200078e33ff */
[----:B------:R-:W-:Y:S01]  /*1740*/  IMAD R4, R24, R104, RZ ;  /* 0x0000006818047224 */ /* 0x000fe200078e02ff */
[----:B------:R-:W-:Y:S02]  /*1750*/  MOV R12, R13 ;  /* 0x0000000d000c7202 */ /* 0x000fe40000000f00 */
[----:B------:R-:W-:Y:S01]  /*1760*/  MOV R13, R5 ;  /* 0x00000005000d7202 */ /* 0x000fe20000000f00 */
[----:B------:R-:W-:Y:S01]  /*1770*/  IMAD R4, R105, R27, R4 ;  /* 0x0000001b69047224 */ /* 0x000fe200078e0204 */
[----:B------:R-:W-:Y:S02]  /*1780*/  SHF.R.S32.HI R18, RZ, 0x1f, R19 ;  /* 0x0000001fff127819 */ /* 0x000fe40000011413 */
[----:B------:R-:W-:Y:S01]  /*1790*/  @P3 IADD3 R11, R7, R11, RZ ;  /* 0x0000000b070b3210 */ /* 0x000fe20007ffe0ff */
[----:B------:R-:W-:-:S04]  /*17a0*/  IMAD.WIDE.U32 R12, R104, R27, R12 ;  /* 0x0000001b680c7225 */ /* 0x000fc800078e000c */
[----:B-1----:R-:W-:Y:S01]  /*17b0*/  @P3 IMAD.WIDE.U32 R22, R11, R8, RZ ;  /* 0x000000080b163225 */ /* 0x002fe200078e00ff */
[----:B------:R-:W-:-:S03]  /*17c0*/  IADD3 R13, R13, R4, RZ ;  /* 0x000000040d0d7210 */ /* 0x000fc60007ffe0ff */
[-C--:B--2---:R-:W-:Y:S02]  /*17d0*/  IMAD R4, R18, R2.reuse, RZ ;  /* 0x0000000212047224 */ /* 0x084fe400078e02ff */
[----:B------:R-:W-:-:S04]  /*17e0*/  IMAD.WIDE.U32 R12, R19, R2, R12 ;  /* 0x00000002130c7225 */ /* 0x000fc800078e000c */
[----:B------:R-:W-:Y:S01]  /*17f0*/  IMAD R3, R19, R3, R4 ;  /* 0x0000000313037224 */ /* 0x000fe200078e0204 */
[----:B------:R-:W-:Y:S01]  /*1800*/  MOV R108, R12 ;  /* 0x0000000c006c7202 */ /* 0x000fe20000000f00 */
[----:B------:R-:W-:-:S03]  /*1810*/  @P3 IMAD R9, R11, R9, R23 ;  /* 0x000000090b093224 */ /* 0x000fc600078e0217 */
[----:B------:R-:W-:Y:S01]  /*1820*/  IADD3 R8, R13, R3, RZ ;  /* 0x000000030d087210 */ /* 0x000fe20007ffe0ff */
[----:B------:R-:W-:Y:S06]  /*1830*/  @P3 BRA `(.L_x_5229) ;  /* 0x0000000000343947 */ /* 0x000fec0003800000 */
[----:B------:R-:W1:Y:S01]  /*1840*/  LDC.64 R4, c[0x0][0x250] ;  /* 0x00009400ff047b82 */ /* 0x000e620000000a00 */
[----:B------:R-:W-:Y:S02]  /*1850*/  SHF.R.S32.HI R11, RZ, 0x1f, R7 ;  /* 0x0000001fff0b7819 */ /* 0x000fe40000011407 */
[----:B-----5:R-:W-:-:S05]  /*1860*/  SHF.R.S32.HI R9, RZ, 0x1f, R0 ;  /* 0x0000001fff097819 */ /* 0x020fca0000011400 */
[----:B------:R-:W2:Y:S01]  /*1870*/  LDC.64 R2, c[0x0][0x238] ;  /* 0x00008e00ff027b82 */ /* 0x000ea20000000a00 */
[-C--:B-1----:R-:W-:Y:S02]  /*1880*/  IMAD R11, R11, R4.reuse, RZ ;  /* 0x000000040b0b7224 */ /* 0x082fe400078e02ff */
[----:B------:R-:W-:-:S04]  /*1890*/  IMAD.WIDE.U32 R12, R7, R4, RZ ;  /* 0x00000004070c7225 */ /* 0x000fc800078e00ff */
[----:B------:R-:W-:Y:S02]  /*18a0*/  IMAD R5, R7, R5, R11 ;  /* 0x0000000507057224 */ /* 0x000fe400078e020b */
[----:B--2---:R-:W-:-:S03]  /*18b0*/  IMAD R9, R9, R2, RZ ;  /* 0x0000000209097224 */ /* 0x004fc600078e02ff */
[----:B------:R-:W-:Y:S01]  /*18c0*/  IADD3 R13, R13, R5, RZ ;  /* 0x000000050d0d7210 */ /* 0x000fe20007ffe0ff */
[C---:B------:R-:W-:Y:S02]  /*18d0*/  IMAD R9, R0.reuse, R3, R9 ;  /* 0x0000000300097224 */ /* 0x040fe400078e0209 */
[----:B------:R-:W-:-:S05]  /*18e0*/  IMAD.WIDE.U32 R2, R0, R2, R12 ;  /* 0x0000000200027225 */ /* 0x000fca00078e000c */
[----:B------:R-:W-:Y:S02]  /*18f0*/  IADD3 R9, R3, R9, RZ ;  /* 0x0000000903097210 */ /* 0x000fe40007ffe0ff */
[----:B------:R-:W-:-:S07]  /*1900*/  MOV R22, R2 ;  /* 0x0000000200167202 */ /* 0x000fce0000000f00 */
.L_x_5229:
[----:B------:R-:W-:Y:S01]  /*1910*/  ISETP.NE.AND P3, PT, R10, -0x1, PT ;  /* 0xffffffff0a00780c */ /* 0x000fe20003f65270 */
[----:B------:R-:W-:Y:S01]  /*1920*/  IMAD.IADD R235, R6, 0x1, -R235 ;  /* 0x0000000106eb7824 */ /* 0x000fe200078e0aeb */
[----:B-----5:R-:W-:Y:S01]  /*1930*/  SHF.R.S32.HI R0, RZ, 0x1f, R114 ;  /* 0x0000001fff007819 */ /* 0x020fe20000011472 */
[----:B------:R-:W-:Y:S01]  /*1940*/  ULDC.64 UR4, c[0x0][0x258] ;  /* 0x0000960000047ab9 */ /* 0x000fe20000000a00 */
[----:B------:R-:W-:Y:S01]  /*1950*/  SHF.R.S32.HI R12, RZ, 0x1f, R34 ;  /* 0x0000001fff0c7819 */ /* 0x000fe20000011422 */
[----:B------:R-:W-:Y:S01]  /*1960*/  VIADD R168, R165, 0xffffffff ;  /* 0xffffffffa5a87836 */ /* 0x000fe20000000000 */
[----:B------:R-:W-:Y:S01]  /*1970*/  LEA.HI R11, R0, R114, RZ, 0x3 ;  /* 0x00000072000b7211 */ /* 0x000fe200078f18ff */
[----:B------:R-:W1:Y:S01]  /*1980*/  LDC.64 R166, c[0x0][0x250] ;  /* 0x00009400ffa67b82 */ /* 0x000e620000000a00 */
[----:B------:R-:W-:Y:S01]  /*1990*/  ULDC.64 UR6, c[0x0][0x268] ;  /* 0x00009a0000067ab9 */ /* 0x000fe20000000a00 */
[----:B------:R-:W-:Y:S01]  /*19a0*/  IMAD R12, R12, UR4, RZ ;  /* 0x000000040c0c7c24 */ /* 0x000fe2000f8e02ff */
[----:B------:R-:W-:Y:S01]  /*19b0*/  SHF.R.S32.HI R16, RZ, 0x3, R11 ;  /* 0x00000003ff107819 */ /* 0x000fe2000001140b */
[----:B------:R-:W-:Y:S01]  /*19c0*/  IMAD R18, R18, UR6, RZ ;  /* 0x0000000612127c24 */ /* 0x000fe2000f8e02ff */
[----:B------:R-:W-:Y:S01]  /*19d0*/  LOP3.LUT R11, R11, 0xfffffff8, RZ, 0xc0, !PT ;  /* 0xfffffff80b0b7812 */ /* 0x000fe200078ec0ff */
[----:B------:R-:W-:Y:S01]  /*19e0*/  IMAD R12, R34, UR5, R12 ;  /* 0x00000005220c7c24 */ /* 0x000fe2000f8e020c */
[CC--:B------:R-:W-:Y:S01]  /*19f0*/  ISETP.GE.AND P5, PT, R16.reuse, R235.reuse, PT ;  /* 0x000000eb1000720c */ /* 0x0c0fe20003fa6270 */
[----:B------:R-:W2:Y:S01]  /*1a00*/  @P3 LDC.64 R4, c[0x0][0x240] ;  /* 0x00009000ff043b82 */ /* 0x000ea20000000a00 */
[C---:B------:R-:W-:Y:S01]  /*1a10*/  VIADD R20, R16.reuse, 0x10 ;  /* 0x0000001010147836 */ /* 0x040fe20000000000 */
[----:B------:R-:W-:Y:S01]  /*1a20*/  SHF.R.S32.HI R17, RZ, 0x1f, R16 ;  /* 0x0000001fff117819 */ /* 0x000fe20000011410 */
[----:B------:R-:W-:Y:S01]  /*1a30*/  VIADD R14, R16, 0x20 ;  /* 0x00000020100e7836 */ /* 0x000fe20000000000 */
[----:B------:R-:W-:Y:S01]  /*1a40*/  UMOV UR5, 0x400 ;  /* 0x0000040000057882 */ /* 0x000fe20000000000 */
[----:B------:R-:W-:Y:S01]  /*1a50*/  SHF.L.U32 R106, R168, 0x6, RZ ;  /* 0x00000006a86a7819 */ /* 0x000fe200000006ff */
[----:B------:R-:W-:Y:S01]  /*1a60*/  IMAD R18, R19, UR7, R18 ;  /* 0x0000000713127c24 */ /* 0x000fe2000f8e0212 */
[-C--:B------:R-:W-:Y:S01]  /*1a70*/  ISETP.GE.AND P2, PT, R20, R235.reuse, PT ;  /* 0x000000eb1400720c */ /* 0x080fe20003f46270 */
[----:B------:R-:W3:Y:S01]  /*1a80*/  @!P3 LDC.64 R2, c[0x0][0x228] ;  /* 0x00008a00ff02bb82 */ /* 0x000ee20000000a00 */
[----:B------:R-:W-:Y:S01]  /*1a90*/  ISETP.GE.AND P1, PT, R14, R235, PT ;  /* 0x000000eb0e00720c */ /* 0x000fe20003f26270 */
[----:B------:R-:W-:-:S04]  /*1aa0*/  IMAD.WIDE R36, R36, 0x40, R16 ;  /* 0x0000004024247825 */ /* 0x000fc800078e0210 */
[----:B------:R-:W-:-:S04]  /*1ab0*/  IMAD R110, R17, R104, RZ ;  /* 0x00000068116e7224 */ /* 0x000fc800078e02ff */
[----:B------:R-:W-:Y:S02]  /*1ac0*/  IMAD R110, R16, R105, R110 ;  /* 0x00000069106e7224 */ /* 0x000fe400078e026e */
[----:B------:R-:W4:Y:S01]  /*1ad0*/  @!P2 S2R R26, SR_CgaCtaId ;  /* 0x00000000001aa919 */ /* 0x000f220000008800 */
[C---:B--2---:R-:W-:Y:S01]  /*1ae0*/  @P3 IMAD.WIDE.U32 R6, R10.reuse, R4, RZ ;  /* 0x000000040a063225 */ /* 0x044fe200078e00ff */
[----:B------:R-:W-:Y:S01]  /*1af0*/  @!P3 SHF.R.S32.HI R4, RZ, 0x1f, R238 ;  /* 0x0000001fff04b819 */ /* 0x000fe200000114ee */
[----:B------:R-:W2:Y:S02]  /*1b00*/  @!P1 S2R R25, SR_CgaCtaId ;  /* 0x0000000000199919 */ /* 0x000ea40000008800 */
[----:B------:R-:W-:Y:S02]  /*1b10*/  @P3 IMAD R10, R10, R5, R7 ;  /* 0x000000050a0a3224 */ /* 0x000fe400078e0207 */
[----:B------:R-:W-:Y:S02]  /*1b20*/  VIADD R7, R16, 0x30 ;  /* 0x0000003010077836 */ /* 0x000fe40000000000 */
[----:B---3--:R-:W-:-:S03]  /*1b30*/  @!P3 IMAD R4, R4, R2, RZ ;  /* 0x000000020404b224 */ /* 0x008fc600078e02ff */
[----:B------:R-:W-:Y:S01]  /*1b40*/  ISETP.GE.AND P0, PT, R7, R235, PT ;  /* 0x000000eb0700720c */ /* 0x000fe20003f06270 */
[C---:B------:R-:W-:Y:S02]  /*1b50*/  @!P3 IMAD R3, R238.reuse, R3, R4 ;  /* 0x00000003ee03b224 */ /* 0x040fe400078e0204 */
[----:B------:R-:W-:-:S04]  /*1b60*/  @!P3 IMAD.WIDE.U32 R4, R238, R2, RZ ;  /* 0x00000002ee04b225 */ /* 0x000fc800078e00ff */
[----:B------:R-:W-:Y:S02]  /*1b70*/  @P3 IMAD.MOV.U32 R2, RZ, RZ, R6 ;  /* 0x000000ffff023224 */ /* 0x000fe400078e0006 */
[----:B------:R-:W-:Y:S02]  /*1b80*/  IMAD.IADD R6, R114, 0x1, -R11 ;  /* 0x0000000172067824 */ /* 0x000fe400078e0a0b */
[----:B------:R-:W-:Y:S02]  /*1b90*/  @!P3 IMAD.IADD R10, R5, 0x1, R3 ;  /* 0x00000001050ab824 */ /* 0x000fe400078e0203 */
[----:B------:R-:W-:Y:S01]  /*1ba0*/  IMAD.SHL.U32 R13, R6, 0x8, RZ ;  /* 0x00000008060d7824 */ /* 0x000fe200078e00ff */
[----:B------:R-:W3:Y:S01]  /*1bb0*/  @!P0 S2R R21, SR_CgaCtaId ;  /* 0x0000000000158919 */ /* 0x000ee20000008800 */
[----:B------:R-:W-:Y:S02]  /*1bc0*/  @!P3 IMAD.MOV.U32 R2, RZ, RZ, R4 ;  /* 0x000000ffff02b224 */ /* 0x000fe400078e0004 */
[----:B------:R-:W1:Y:S01]  /*1bd0*/  @!P5 LDC.64 R4, c[0x0][0x240] ;  /* 0x00009000ff04db82 */ /* 0x000e620000000a00 */
[----:B------:R-:W-:Y:S01]  /*1be0*/  IADD3 R22, P3, R13, R22, RZ ;  /* 0x000000160d167210 */ /* 0x000fe20007f7e0ff */
[----:B------:R-:W-:Y:S01]  /*1bf0*/  IMAD.SHL.U32 R11, R16, 0x40, RZ ;  /* 0x00000040100b7824 */ /* 0x000fe200078e00ff */
[----:B------:R-:W-:-:S02]  /*1c00*/  SHF.R.S32.HI R3, RZ, 0x1f, R13 ;  /* 0x0000001fff037819 */ /* 0x000fc4000001140d */
[----:B------:R-:W-:Y:S02]  /*1c10*/  IADD3 R108, P4, R13, R108, RZ ;  /* 0x0000006c0d6c7210 */ /* 0x000fe40007f9e0ff */
[----:B------:R-:W-:Y:S01]  /*1c20*/  LOP3.LUT R11, R11, 0x1c0, RZ, 0xc0, !PT ;  /* 0x000001c00b0b7812 */ /* 0x000fe200078ec0ff */
[----:B------:R-:W-:Y:S01]  /*1c30*/  IMAD.X R23, R3, 0x1, R9, P3 ;  /* 0x0000000103177824 */ /* 0x000fe200018e0609 */
[----:B------:R-:W-:Y:S02]  /*1c40*/  IADD3 R28, P3, R13, R2, RZ ;  /* 0x000000020d1c7210 */ /* 0x000fe40007f7e0ff */
[----:B------:R-:W-:Y:S01]  /*1c50*/  IADD3.X R109, R3, R8, RZ, P4, !PT ;  /* 0x00000008036d7210 */ /* 0x000fe200027fe4ff */
[----:B------:R-:W-:Y:S01]  /*1c60*/  IMAD.WIDE.U32 R22, R19, UR6, R22 ;  /* 0x0000000613167c25 */ /* 0x000fe2000f8e0016 */
[----:B------:R-:W3:Y:S01]  /*1c70*/  @!P5 LDC.64 R8, c[0x0][0x210] ;  /* 0x00008400ff08db82 */ /* 0x000ee20000000a00 */
[----:B------:R-:W-:Y:S01]  /*1c80*/  @!P2 MOV R2, 0x400 ;  /* 0x000004000002a802 */ /* 0x000fe20000000f00 */
[----:B------:R-:W-:Y:S01]  /*1c90*/  ULDC.64 UR6, c[0x0][0x220] ;  /* 0x0000880000067ab9 */ /* 0x000fe20000000a00 */
[----:B------:R-:W-:Y:S01]  /*1ca0*/  IMAD.X R29, R3, 0x1, R10, P3 ;  /* 0x00000001031d7824 */ /* 0x000fe200018e060a */
[----:B------:R-:W-:Y:S01]  /*1cb0*/  LOP3.LUT R15, R11, 0x38, R13, 0xf8, !PT ;  /* 0x000000380b0f7812 */ /* 0x000fe200078ef80d */
[----:B------:R-:W-:Y:S01]  /*1cc0*/  IMAD.WIDE.U32 R108, R16, R104, R108 ;  /* 0x00000068106c7225 */ /* 0x000fe200078e006c */
[----:B----4-:R-:W-:-:S02]  /*1cd0*/  @!P2 LEA R26, R26, R2, 0x18 ;  /* 0x000000021a1aa211 */ /* 0x010fc400078ec0ff */
[----:B------:R-:W4:Y:S01]  /*1ce0*/  @!P2 LDC.64 R2, c[0x0][0x240] ;  /* 0x00009000ff02ab82 */ /* 0x000f220000000a00 */
[----:B------:R-:W-:Y:S01]  /*1cf0*/  IMAD.WIDE.U32 R34, R34, UR4, R28 ;  /* 0x0000000422227c25 */ /* 0x000fe2000f8e001c */
[----:B------:R-:W-:Y:S02]  /*1d00*/  SHF.R.U32.HI R11, RZ, 0x3, R11 ;  /* 0x00000003ff0b7819 */ /* 0x000fe4000001160b */
[----:B------:R-:W-:Y:S01]  /*1d10*/  @!P2 IADD3 R32, P3, R36, 0x10, RZ ;  /* 0x000000102420a810 */ /* 0x000fe20007f7e0ff */
[----:B------:R-:W-:Y:S01]  /*1d20*/  IMAD.IADD R35, R35, 0x1, R12 ;  /* 0x0000000123237824 */ /* 0x000fe200078e020c */
[----:B------:R-:W-:Y:S01]  /*1d30*/  LOP3.LUT R15, R15, R11, RZ, 0x3c, !PT ;  /* 0x0000000b0f0f7212 */ /* 0x000fe200078e3cff */
[----:B-1----:R-:W-:Y:S01]  /*1d40*/  @!P5 IMAD R38, R37, R4, RZ ;  /* 0x000000042526d224 */ /* 0x002fe200078e02ff */
[----:B------:R-:W1:Y:S01]  /*1d50*/  S2UR UR4, SR_CgaCtaId ;  /* 0x00000000000479c3 */ /* 0x000e620000008800 */
[----:B------:R-:W-:Y:S01]  /*1d60*/  LEA.HI R10, R0, R114, RZ, 0x6 ;  /* 0x00000072000a7211 */ /* 0x000fe200078f30ff */
[----:B------:R-:W-:Y:S01]  /*1d70*/  @!P2 IMAD.X R33, RZ, RZ, R37, P3 ;  /* 0x000000ffff21a224 */ /* 0x000fe200018e0625 */
[----:B------:R-:W-:Y:S01]  /*1d80*/  @!P1 MOV R11, 0x400 ;  /* 0x00000400000b9802 */ /* 0x000fe20000000f00 */
[C---:B------:R-:W-:Y:S01]  /*1d90*/  @!P5 IMAD R38, R36.reuse, R5, R38 ;  /* 0x000000052426d224 */ /* 0x040fe200078e0226 */
[----:B------:R-:W-:Y:S01]  /*1da0*/  @!P0 IADD3 R30, P3, R36, 0x30, RZ ;  /* 0x00000030241e8810 */ /* 0x000fe20007f7e0ff */
[----:B------:R-:W-:Y:S01]  /*1db0*/  IMAD.SHL.U32 R10, R10, 0x8, RZ ;  /* 0x000000080a0a7824 */ /* 0x000fe200078e00ff */
[----:B--2---:R-:W-:Y:S01]  /*1dc0*/  @!P1 LEA R25, R25, R11, 0x18 ;  /* 0x0000000b19199211 */ /* 0x004fe200078ec0ff */
[----:B------:R-:W2:Y:S01]  /*1dd0*/  @!P2 LDC.64 R12, c[0x0][0x210] ;  /* 0x00008400ff0cab82 */ /* 0x000ea20000000a00 */
[----:B------:R-:W-:Y:S01]  /*1de0*/  @!P5 IMAD.WIDE.U32 R42, R36, R4, R34 ;  /* 0x00000004242ad225 */ /* 0x000fe200078e0022 */
[----:B------:R-:W-:-:S02]  /*1df0*/  @!P0 MOV R11, 0x400 ;  /* 0x00000400000b8802 */ /* 0x000fc40000000f00 */
[----:B------:R-:W-:Y:S01]  /*1e00*/  LOP3.LUT R15, R15, 0xfffffe00, R10, 0xf8, !PT ;  /* 0xfffffe000f0f7812 */ /* 0x000fe200078ef80a */
[----:B------:R-:W-:Y:S01]  /*1e10*/  @!P0 IMAD.X R29, RZ, RZ, R37, P3 ;  /* 0x000000ffff1d8224 */ /* 0x000fe200018e0625 */
[----:B---3--:R-:W-:Y:S01]  /*1e20*/  @!P5 LEA R40, P3, R42, R8, 0x1 ;  /* 0x000000082a28d211 */ /* 0x008fe200078608ff */
[----:B------:R-:W-:Y:S01]  /*1e30*/  @!P5 IMAD.IADD R38, R43, 0x1, R38 ;  /* 0x000000012b26d824 */ /* 0x000fe200078e0226 */
[----:B------:R-:W-:Y:S01]  /*1e40*/  @!P0 LEA R21, R21, R11, 0x18 ;  /* 0x0000000b15158211 */ /* 0x000fe200078ec0ff */
[----:B------:R-:W3:Y:S01]  /*1e50*/  @!P0 LDC.64 R4, c[0x0][0x240] ;  /* 0x00009000ff048b82 */ /* 0x000ee20000000a00 */
[----:B------:R-:W-:Y:S01]  /*1e60*/  @!P2 IMAD.MOV.U32 R44, RZ, RZ, R34 ;  /* 0x000000ffff2ca224 */ /* 0x000fe200078e0022 */
[----:B------:R-:W-:Y:S01]  /*1e70*/  @!P1 IADD3 R28, P4, R36, 0x20, RZ ;  /* 0x00000020241c9810 */ /* 0x000fe20007f9e0ff */
[----:B------:R-:W-:Y:S01]  /*1e80*/  @!P2 IMAD.MOV.U32 R45, RZ, RZ, R35 ;  /* 0x000000ffff2da224 */ /* 0x000fe200078e0023 */
[----:B------:R-:W-:Y:S01]  /*1e90*/  @!P5 LEA.HI.X R41, R42, R9, R38, 0x1, P3 ;  /* 0x000000092a29d211 */ /* 0x000fe200018f0c26 */
[----:B----4-:R-:W-:Y:S01]  /*1ea0*/  @!P2 IMAD R33, R33, R2, RZ ;  /* 0x000000022121a224 */ /* 0x010fe200078e02ff */
[----:B-1----:R-:W-:-:S02]  /*1eb0*/  ULEA UR4, UR4, UR5, 0x18 ;  /* 0x0000000504047291 */ /* 0x002fc4000f8ec03f */
[----:B------:R-:W1:Y:S01]  /*1ec0*/  @!P1 LDC.64 R10, c[0x0][0x240] ;  /* 0x00009000ff0a9b82 */ /* 0x000e620000000a00 */
[C---:B------:R-:W-:Y:S01]  /*1ed0*/  @!P2 IMAD.WIDE.U32 R38, R32.reuse, R2, R44 ;  /* 0x000000022026a225 */ /* 0x040fe200078e002c */
[----:B------:R-:W-:Y:S02]  /*1ee0*/  ULDC UR5, c[0x0][0x39c] ;  /* 0x0000e70000057ab9 */ /* 0x000fe40000000800 */
[----:B------:R-:W-:Y:S01]  /*1ef0*/  LEA R237, R15, UR4, 0x1 ;  /* 0x000000040fed7c11 */ /* 0x000fe2000f8e08ff */
[----:B------:R-:W-:-:S03]  /*1f00*/  @!P2 IMAD R3, R32, R3, R33 ;  /* 0x000000032003a224 */ /* 0x000fc600078e0221 */
[----:B------:R-:W4:Y:S01]  /*1f10*/  @!P1 LDC.64 R8, c[0x0][0x210] ;  /* 0x00008400ff089b82 */ /* 0x000f220000000a00 */
[----:B------:R-:W-:Y:S01]  /*1f20*/  @!P1 IMAD.X R31, RZ, RZ, R37, P4 ;  /* 0x000000ffff1f9224 */ /* 0x000fe200020e0625 */
[----:B------:R-:W-:Y:S01]  /*1f30*/  @!PT LDS RZ, [RZ] ;  /* 0x00000000fffff984 */ /* 0x000fe20000000800 */
[----:B------:R-:W-:Y:S01]  /*1f40*/  @!PT LDS RZ, [RZ] ;  /* 0x00000000fffff984 */ /* 0x000fe20000000800 */
[----:B------:R-:W-:Y:S01]  /*1f50*/  @!PT LDS RZ, [RZ] ;  /* 0x00000000fffff984 */ /* 0x000fe20000000800 */
[----:B------:R-:W-:Y:S01]  /*1f60*/  @!P5 LDGSTS.E.BYPASS.LTC128B.128 [R237], desc[UR14][R40.64] ;  /* 0x0000000028eddfae */ /* 0x000fe2000b901d4e */
[----:B------:R-:W-:Y:S02]  /*1f70*/  @!P2 IMAD.IADD R32, R39, 0x1, R3 ;  /* 0x000000012720a824 */ /* 0x000fe400078e0203 */
[----:B------:R-:W-:Y:S01]  /*1f80*/  @!P1 IMAD.MOV.U32 R36, RZ, RZ, R34 ;  /* 0x000000ffff249224 */ /* 0x000fe200078e0022 */
[----:B------:R-:W-:Y:S01]  /*1f90*/  @!P5 LDGSTS.E.BYPASS.LTC128B.128 [R237+0x2000], desc[UR14][R40.64+0x80] ;  /* 0x0200008028eddfae */ /* 0x000fe2000b901d4e */
[--C-:B------:R-:W-:Y:S01]  /*1fa0*/  @!P1 IMAD.MOV.U32 R37, RZ, RZ, R35.reuse ;  /* 0x000000ffff259224 */ /* 0x100fe200078e0023 */
[----:B------:R-:W4:Y:S01]  /*1fb0*/  @!P0 LDC.64 R2, c[0x0][0x210] ;  /* 0x00008400ff028b82 */ /* 0x000f220000000a00 */
[----:B------:R-:W-:Y:S01]  /*1fc0*/  @!P2 IMAD R26, R15, 0x2, R26 ;  /* 0x000000020f1aa824 */ /* 0x000fe200078e021a */
[----:B------:R-:W-:Y:S01]  /*1fd0*/  @!P5 LDGSTS.E.BYPASS.LTC128B.128 [R237+0x4000], desc[UR14][R40.64+0x100] ;  /* 0x0400010028eddfae */ /* 0x000fe2000b901d4e */
[----:B---3--:R-:W-:-:S03]  /*1fe0*/  @!P0 IMAD.WIDE.U32 R34, R30, R4, R34 ;  /* 0x000000041e228225 */ /* 0x008fc600078e0022 */
[----:B------:R2:W-:Y:S01]  /*1ff0*/  @!P5 LDGSTS.E.BYPASS.LTC128B.128 [R237+0x6000], desc[UR14][R40.64+0x180] ;  /* 0x0600018028eddfae */ /* 0x0005e2000b901d4e */
[----:B------:R-:W-:Y:S01]  /*2000*/  @!P1 IMAD R25, R15, 0x2, R25 ;  /* 0x000000020f199824 */ /* 0x000fe200078e0219 */
[----:B------:R-:W-:Y:S01]  /*2010*/  IADD3 R27, P5, R16, R27, RZ ;  /* 0x0000001b101b7210 */ /* 0x000fe20007fbe0ff */
[-C--:B-1----:R-:W-:Y:S02]  /*2020*/  @!P1 IMAD R31, R31, R10.reuse, RZ ;  /* 0x0000000a1f1f9224 */ /* 0x082fe400078e02ff */
[----:B------:R-:W-:-:S04]  /*2030*/  @!P1 IMAD.WIDE.U32 R36, R28, R10, R36 ;  /* 0x0000000a1c249225 */ /* 0x000fc800078e0024 */
[----:B------:R-:W-:Y:S02]  /*2040*/  @!P0 IMAD R10, R29, R4, RZ ;  /* 0x000000041d0a8224 */ /* 0x000fe400078e02ff */
[----:B------:R-:W-:Y:S02]  /*2050*/  @!P1 IMAD R11, R28, R11, R31 ;  /* 0x0000000b1c0b9224 */ /* 0x000fe400078e021f */
[----:B------:R-:W-:Y:S02]  /*2060*/  @!P0 IMAD R10, R30, R5, R10 ;  /* 0x000000051e0a8224 */ /* 0x000fe400078e020a */
[----:B------:R-:W-:Y:S02]  /*2070*/  @!P1 IMAD.IADD R11, R37, 0x1, R11 ;  /* 0x00000001250b9824 */ /* 0x000fe400078e020b */
[----:B------:R-:W-:Y:S02]  /*2080*/  @!P0 IMAD.IADD R10, R35, 0x1, R10 ;  /* 0x00000001230a8824 */ /* 0x000fe400078e020a */
[----:B------:R-:W-:-:S02]  /*2090*/  @!P0 IMAD R21, R15, 0x2, R21 ;  /* 0x000000020f158824 */ /* 0x000fc400078e0215 */
[----:B------:R-:W-:Y:S02]  /*20a0*/  IMAD.IADD R111, R109, 0x1, R110 ;  /* 0x000000016d6f7824 */ /* 0x000fe400078e026e */
[----:B------:R-:W-:Y:S02]  /*20b0*/  IMAD.X R24, R17, 0x1, R24, P5 ;  /* 0x0000000111187824 */ /* 0x000fe400028e0618 */
[----:B------:R-:W-:Y:S01]  /*20c0*/  IMAD.IADD R19, R23, 0x1, R18 ;  /* 0x0000000117137824 */ /* 0x000fe200078e0212 */
[C---:B--2---:R-:W-:Y:S01]  /*20d0*/  @!P2 LEA R40, P3, R38.reuse, R12, 0x1 ;  /* 0x0000000c2628a211 */ /* 0x044fe200078608ff */
[----:B------:R-:W-:Y:S02]  /*20e0*/  IMAD.IADD R12, R113, 0x1, -R106 ;  /* 0x00000001710c7824 */ /* 0x000fe400078e0a6a */
[----:B------:R-:W-:Y:S01]  /*20f0*/  IMAD.MOV.U32 R18, RZ, RZ, R22 ;  /* 0x000000ffff127224 */ /* 0x000fe200078e0016 */
[----:B------:R-:W-:Y:S01]  /*2100*/  @!P2 LEA.HI.X R41, R38, R13, R32, 0x1, P3 ;  /* 0x0000000d2629a211 */ /* 0x000fe200018f0c20 */
[----:B------:R-:W-:Y:S01]  /*2110*/  IMAD.WIDE.U32 R32, R104, 0x20, RZ ;  /* 0x0000002068207825 */ /* 0x000fe200078e00ff */
[----:B------:R-:W-:-:S02]  /*2120*/  ISETP.GE.AND P4, PT, R16, R12, PT ;  /* 0x0000000c1000720c */ /* 0x000fc40003f86270 */
[CC--:B------:R-:W-:Y:S01]  /*2130*/  ISETP.GE.AND P3, PT, R20.reuse, R12.reuse, PT ;  /* 0x0000000c1400720c */ /* 0x0c0fe20003f66270 */
[----:B------:R-:W-:Y:S01]  /*2140*/  @!P2 LDGSTS.E.BYPASS.LTC128B.128 [R26+0x800], desc[UR14][R40.64] ;  /* 0x00800000281aafae */ /* 0x000fe2000b901d4e */
[----:B------:R-:W-:Y:S01]  /*2150*/  ISETP.GE.AND P5, PT, R20, R12, PT ;  /* 0x0000000c1400720c */ /* 0x000fe20003fa6270 */
[-C--:B------:R-:W-:Y:S02]  /*2160*/  IMAD R24, R24, R166.reuse, RZ ;  /* 0x000000a618187224 */ /* 0x080fe400078e02ff */
[----:B------:R-:W-:Y:S01]  /*2170*/  @!P2 LDGSTS.E.BYPASS.LTC128B.128 [R26+0x2800], desc[UR14][R40.64+0x80] ;  /* 0x02800080281aafae */ /* 0x000fe2000b901d4e */
[----:B------:R-:W-:-:S03]  /*2180*/  IMAD.WIDE.U32 R18, R27, R166, R18 ;  /* 0x000000a61b127225 */ /* 0x000fc600078e0012 */
[----:B------:R-:W-:Y:S01]  /*2190*/  @!P2 LDGSTS.E.BYPASS.LTC128B.128 [R26+0x4800], desc[UR14][R40.64+0x100] ;  /* 0x04800100281aafae */ /* 0x000fe2000b901d4e */
[----:B------:R-:W-:Y:S01]  /*21a0*/  IMAD R24, R27, R167, R24 ;  /* 0x000000a71b187224 */ /* 0x000fe200078e0218 */
[----:B------:R-:W1:Y:S02]  /*21b0*/  @!P4 LDC.64 R4, c[0x0][0x218] ;  /* 0x00008600ff04cb82 */ /* 0x000e640000000a00 */
[----:B------:R-:W-:Y:S01]  /*21c0*/  @!P2 LDGSTS.E.BYPASS.LTC128B.128 [R26+0x6800], desc[UR14][R40.64+0x180] ;  /* 0x06800180281aafae */ /* 0x000fe2000b901d4e */
[C---:B----4-:R-:W-:Y:S01]  /*21d0*/  @!P1 LEA R28, P2, R36.reuse, R8, 0x1 ;  /* 0x00000008241c9211 */ /* 0x050fe200078408ff */
[----:B------:R-:W-:Y:S01]  /*21e0*/  IMAD.IADD R24, R19, 0x1, R24 ;  /* 0x0000000113187824 */ /* 0x000fe200078e0218 */
[----:B------:R-:W-:Y:S01]  /*21f0*/  @!P3 MOV R20, 0x400 ;  /* 0x000004000014b802 */ /* 0x000fe20000000f00 */
[----:B------:R-:W2:Y:S01]  /*2200*/  @!P4 S2R R8, SR_CgaCtaId ;  /* 0x000000000008c919 */ /* 0x000ea20000008800 */
[----:B------:R-:W-:Y:S02]  /*2210*/  @!P1 LEA.HI.X R29, R36, R9, R11, 0x1, P2 ;  /* 0x00000009241d9211 */ /* 0x000fe400010f0c0b */
[----:B------:R-:W-:Y:S01]  /*2220*/  @!P0 LEA R30, P2, R34, R2, 0x1 ;  /* 0x00000002221e8211 */ /* 0x000fe200078408ff */
[----:B------:R-:W3:Y:S01]  /*2230*/  @!P3 S2R R9, SR_CgaCtaId ;  /* 0x000000000009b919 */ /* 0x000ee20000008800 */
[----:B------:R-:W-:-:S02]  /*2240*/  @!P4 MOV R11, 0x400 ;  /* 0x00000400000bc802 */ /* 0x000fc40000000f00 */
[----:B------:R-:W-:Y:S01]  /*2250*/  @!P0 LEA.HI.X R31, R34, R3, R10, 0x1, P2 ;  /* 0x00000003221f8211 */ /* 0x000fe200010f0c0a */
[----:B------:R-:W-:Y:S01]  /*2260*/  @!P1 LDGSTS.E.BYPASS.LTC128B.128 [R25+0x1000], desc[UR14][R28.64] ;  /* 0x010000001c199fae */ /* 0x000fe2000b901d4e */
[----:B------:R-:W4:Y:S01]  /*2270*/  @!P3 LDC.64 R2, c[0x0][0x218] ;  /* 0x00008600ff02bb82 */ /* 0x000f220000000a00 */
[-C--:B------:R-:W-:Y:S02]  /*2280*/  ISETP.GE.AND P2, PT, R7, R12.reuse, PT ;  /* 0x0000000c0700720c */ /* 0x080fe40003f46270 */
[----:B------:R-:W-:Y:S04]  /*2290*/  @!P1 LDGSTS.E.BYPASS.LTC128B.128 [R25+0x3000], desc[UR14][R28.64+0x80] ;  /* 0x030000801c199fae */ /* 0x000fe8000b901d4e */
[----:B------:R-:W-:Y:S04]  /*22a0*/  @!P1 LDGSTS.E.BYPASS.LTC128B.128 [R25+0x5000], desc[UR14][R28.64+0x100] ;  /* 0x050001001c199fae */ /* 0x000fe8000b901d4e */
[----:B------:R1:W-:Y:S01]  /*22b0*/  @!P1 LDGSTS.E.BYPASS.LTC128B.128 [R25+0x7000], desc[UR14][R28.64+0x180] ;  /* 0x070001801c199fae */ /* 0x0003e2000b901d4e */
[----:B------:R-:W-:-:S02]  /*22c0*/  ISETP.GE.AND P1, PT, R14, R12, PT ;  /* 0x0000000c0e00720c */ /* 0x000fc40003f26270 */
[----:B------:R-:W-:Y:S01]  /*22d0*/  @!P2 IMAD.MOV.U32 R110, RZ, RZ, R108 ;  /* 0x000000ffff6ea224 */ /* 0x000fe200078e006c */
[----:B------:R-:W-:Y:S04]  /*22e0*/  @!P0 LDGSTS.E.BYPASS.LTC128B.128 [R21+0x1800], desc[UR14][R30.64] ;  /* 0x018000001e158fae */ /* 0x000fe8000b901d4e */
[----:B------:R-:W-:Y:S04]  /*22f0*/  @!P0 LDGSTS.E.BYPASS.LTC128B.128 [R21+0x3800], desc[UR14][R30.64+0x80] ;  /* 0x038000801e158fae */ /* 0x000fe8000b901d4e */
[----:B------:R-:W-:Y:S01]  /*2300*/  @!P0 LDGSTS.E.BYPASS.LTC128B.128 [R21+0x5800], desc[UR14][R30.64+0x100] ;  /* 0x058001001e158fae */ /* 0x000fe2000b901d4e */
[----:B--2---:R-:W-:-:S03]  /*2310*/  @!P4 LEA R11, R8, R11, 0x18 ;  /* 0x0000000b080bc211 */ /* 0x004fc600078ec0ff */
[----:B------:R4:W-:Y:S01]  /*2320*/  @!P0 LDGSTS.E.BYPASS.LTC128B.128 [R21+0x7800], desc[UR14][R30.64+0x180] ;  /* 0x078001801e158fae */ /* 0x0009e2000b901d4e */
[----:B---3--:R-:W-:Y:S02]  /*2330*/  @!P3 LEA R9, R9, R20, 0x18 ;  /* 0x000000140909b211 */ /* 0x008fe400078ec0ff */
[C---:B------:R-:W-:Y:S01]  /*2340*/  @!P4 LEA R11, R15.reuse, R11, 0x1 ;  /* 0x0000000b0f0bc211 */ /* 0x040fe200078e08ff */
[----:B------:R-:W2:Y:S02]  /*2350*/  @!P1 S2R R10, SR_CgaCtaId ;  /* 0x00000000000a9919 */ /* 0x000ea40000008800 */
[----:B------:R-:W-:Y:S01]  /*2360*/  @!P3 IMAD R9, R15, 0x2, R9 ;  /* 0x000000020f09b824 */ /* 0x000fe200078e0209 */
[----:B------:R-:W3:Y:S01]  /*2370*/  @!P2 S2R R8, SR_CgaCtaId ;  /* 0x000000000008a919 */ /* 0x000ee20000008800 */
[----:B-1----:R-:W-:-:S04]  /*2380*/  @!P4 LEA R28, P0, R108, R4, 0x1 ;  /* 0x000000046c1cc211 */ /* 0x002fc800078008ff */
[----:B------:R-:W-:Y:S02]  /*2390*/  @!P4 LEA.HI.X R29, R108, R5, R111, 0x1, P0 ;  /* 0x000000056c1dc211 */ /* 0x000fe400000f0c6f */
[----:B------:R-:W1:Y:S01]  /*23a0*/  @!P1 LDC.64 R4, c[0x0][0x218] ;  /* 0x00008600ff049b82 */ /* 0x000e620000000a00 */
[C---:B------:R-:W-:Y:S02]  /*23b0*/  @!P3 LEA R13, P0, R104.reuse, R108, 0x4 ;  /* 0x0000006c680db211 */ /* 0x040fe400078020ff */
[----:B------:R-:W-:Y:S02]  /*23c0*/  @!P4 LDGSTS.E.BYPASS.LTC128B.128 [R11+0x8000], desc[UR14][R28.64] ;  /* 0x080000001c0bcfae */ /* 0x000fe4000b901d4e */
[----:B------:R-:W-:Y:S02]  /*23d0*/  @!P3 LEA.HI.X R17, R104, R111, R105, 0x4, P0 ;  /* 0x0000006f6811b211 */ /* 0x000fe400000f2469 */
[----:B------:R-:W-:Y:S01]  /*23e0*/  @!P4 LDGSTS.E.BYPASS.LTC128B.128 [R11+0xa000], desc[UR14][R28.64+0x80] ;  /* 0x0a0000801c0bcfae */ /* 0x000fe2000b901d4e */
[----:B----4-:R-:W-:Y:S01]  /*23f0*/  @!P3 LEA R30, P0, R13, R2, 0x1 ;  /* 0x000000020d1eb211 */ /* 0x010fe200078008ff */
[----:B------:R-:W-:-:S02]  /*2400*/  IMAD.SHL.U32 R2, R105, 0x20, RZ ;  /* 0x0000002069027824 */ /* 0x000fc400078e00ff */
[----:B------:R-:W-:Y:S01]  /*2410*/  @!P4 LDGSTS.E.BYPASS.LTC128B.128 [R11+0xc000], desc[UR14][R28.64+0x100] ;  /* 0x0c0001001c0bcfae */ /* 0x000fe2000b901d4e */
[----:B------:R-:W-:Y:S02]  /*2420*/  @!P3 LEA.HI.X R31, R13, R3, R17, 0x1, P0 ;  /* 0x000000030d1fb211 */ /* 0x000fe400000f0c11 */
[----:B------:R-:W-:Y:S01]  /*2430*/  @!P1 IADD3 R13, P0, R108, R32, RZ ;  /* 0x000000206c0d9210 */ /* 0x000fe20007f1e0ff */
[----:B------:R-:W-:Y:S01]  /*2440*/  @!P4 LDGSTS.E.BYPASS.LTC128B.128 [R11+0xe000], desc[UR14][R28.64+0x180] ;  /* 0x0e0001801c0bcfae */ /* 0x000fe2000b901d4e */
[----:B------:R-:W-:Y:S02]  /*2450*/  ISETP.GE.AND P4, PT, R14, R12, PT ;  /* 0x0000000c0e00720c */ /* 0x000fe40003f86270 */
[----:B------:R-:W-:Y:S01]  /*2460*/  @!P1 IADD3.X R32, R111, R33, R2, P0, !PT ;  /* 0x000000216f209210 */ /* 0x000fe200007fe402 */
[----:B------:R-:W-:Y:S01]  /*2470*/  @!P3 LDGSTS.E.BYPASS.LTC128B.128 [R9+0x8800], desc[UR14][R30.64] ;  /* 0x088000001e09bfae */ /* 0x000fe2000b901d4e */
[----:B------:R-:W4:Y:S01]  /*2480*/  @!P2 LDC.64 R2, c[0x0][0x218] ;  /* 0x00008600ff02ab82 */ /* 0x000f220000000a00 */
[----:B-1----:R-:W-:-:S02]  /*2490*/  @!P1 LEA R20, P0, R13, R4, 0x1 ;  /* 0x000000040d149211 */ /* 0x002fc400078008ff */
[----:B------:R-:W-:Y:S01]  /*24a0*/  @!P3 LDGSTS.E.BYPASS.LTC128B.128 [R9+0xa800], desc[UR14][R30.64+0x80] ;  /* 0x0a8000801e09bfae */ /* 0x000fe2000b901d4e */
[----:B------:R-:W-:Y:S02]  /*24b0*/  @!P2 MOV R4, 0x400 ;  /* 0x000004000004a802 */ /* 0x000fe40000000f00 */
[----:B------:R-:W-:Y:S01]  /*24c0*/  @!P1 LEA.HI.X R21, R13, R5, R32, 0x1, P0 ;  /* 0x000000050d159211 */ /* 0x000fe200000f0c20 */
[----:B------:R-:W-:Y:S01]  /*24d0*/  @!P3 LDGSTS.E.BYPASS.LTC128B.128 [R9+0xc800], desc[UR14][R30.64+0x100] ;  /* 0x0c8001001e09bfae */ /* 0x000fe2000b901d4e */
[----:B------:R-:W-:Y:S02]  /*24e0*/  @!P1 MOV R5, 0x400 ;  /* 0x0000040000059802 */ /* 0x000fe40000000f00 */
[----:B---3--:R-:W-:Y:S01]  /*24f0*/  @!P2 LEA R4, R8, R4, 0x18 ;  /* 0x000000040804a211 */ /* 0x008fe200078ec0ff */
[----:B------:R1:W-:Y:S01]  /*2500*/  @!P3 LDGSTS.E.BYPASS.LTC128B.128 [R9+0xe800], desc[UR14][R30.64+0x180] ;  /* 0x0e8001801e09bfae */ /* 0x0003e2000b901d4e */
[----:B--2---:R-:W-:Y:S02]  /*2510*/  @!P1 LEA R5, R10, R5, 0x18 ;  /* 0x000000050a059211 */ /* 0x004fe400078ec0ff */
[-C--:B------:R-:W-:Y:S01]  /*2520*/  ISETP.GE.AND P3, PT, R7, R12.reuse, PT ;  /* 0x0000000c0700720c */ /* 0x080fe20003f66270 */
[----:B------:R-:W-:Y:S01]  /*2530*/  @!P2 IMAD R7, R105, 0x30, RZ ;  /* 0x000000306907a824 */ /* 0x000fe200078e02ff */
[----:B------:R-:W-:Y:S01]  /*2540*/  ISETP.GE.AND P0, PT, R16, R12, PT ;  /* 0x0000000c1000720c */ /* 0x000fe20003f06270 */
[----:B------:R-:W-:-:S02]  /*2550*/  @!P1 IMAD R5, R15, 0x2, R5 ;  /* 0x000000020f059824 */ /* 0x000fc400078e0205 */
[----:B------:R-:W-:Y:S02]  /*2560*/  @!P2 IMAD R4, R15, 0x2, R4 ;  /* 0x000000020f04a824 */ /* 0x000fe400078e0204 */
[----:B------:R-:W-:Y:S01]  /*2570*/  IMAD.WIDE.U32 R12, R166, 0x20, RZ ;  /* 0x00000020a60c7825 */ /* 0x000fe200078e00ff */
[----:B------:R-:W-:Y:S04]  /*2580*/  @!P1 LDGSTS.E.BYPASS.LTC128B.128 [R5+0x9000], desc[UR14][R20.64] ;  /* 0x0900000014059fae */ /* 0x000fe8000b901d4e */
[----:B------:R-:W-:Y:S04]  /*2590*/  @!P1 LDGSTS.E.BYPASS.LTC128B.128 [R5+0xb000], desc[UR14][R20.64+0x80] ;  /* 0x0b00008014059fae */ /* 0x000fe8000b901d4e */
[----:B------:R-:W-:Y:S04]  /*25a0*/  @!P1 LDGSTS.E.BYPASS.LTC128B.128 [R5+0xd000], desc[UR14][R20.64+0x100] ;  /* 0x0d00010014059fae */ /* 0x000fe8000b901d4e */
[----:B------:R2:W-:Y:S01]  /*25b0*/  @!P1 LDGSTS.E.BYPASS.LTC128B.128 [R5+0xf000], desc[UR14][R20.64+0x180] ;  /* 0x0f00018014059fae */ /* 0x0005e2000b901d4e */
[----:B-1----:R-:W-:-:S04]  /*25c0*/  @!P2 IMAD.WIDE.U32 R8, R104, 0x30, R110 ;  /* 0x000000306808a825 */ /* 0x002fc800078e006e */
[----:B------:R-:W-:Y:S01]  /*25d0*/  @!P2 IMAD.IADD R7, R9, 0x1, R7 ;  /* 0x000000010907a824 */ /* 0x000fe200078e0207 */
[----:B----4-:R-:W-:Y:S02]  /*25e0*/  @!P2 LEA R10, P1, R8, R2, 0x1 ;  /* 0x00000002080aa211 */ /* 0x010fe400078208ff */
[----:B------:R-:W-:Y:S02]  /*25f0*/  LEA.HI R2, R0, R114, RZ, 0x4 ;  /* 0x0000007200027211 */ /* 0x000fe400078f20ff */
[----:B------:R-:W-:Y:S01]  /*2600*/  @!P2 LEA.HI.X R11, R8, R3, R7, 0x1, P1 ;  /* 0x00000003080ba211 */ /* 0x000fe200008f0c07 */
[----:B------:R-:W-:Y:S01]  /*2610*/  IMAD.SHL.U32 R7, R16, 0x8, RZ ;  /* 0x0000000810077824 */ /* 0x000fe200078e00ff */
[----:B------:R-:W-:Y:S02]  /*2620*/  LOP3.LUT R3, R2, 0xfffffff0, RZ, 0xc0, !PT ;  /* 0xfffffff002037812 */ /* 0x000fe400078ec0ff */
[----:B------:R-:W-:Y:S01]  /*2630*/  SHF.R.S32.HI R2, RZ, 0x4, R2 ;  /* 0x00000004ff027819 */ /* 0x000fe20000011402 */
[----:B------:R-:W-:Y:S01]  /*2640*/  @!P2 LDGSTS.E.BYPASS.LTC128B.128 [R4+0x9800], desc[UR14][R10.64] ;  /* 0x098000000a04afae */ /* 0x000fe2000b901d4e */
[----:B------:R-:W-:Y:S01]  /*2650*/  LEA R242, P1, R18, UR6, 0x1 ;  /* 0x0000000612f27c11 */ /* 0x000fe2000f8208ff */
[----:B------:R-:W-:-:S02]  /*2660*/  IMAD.IADD R3, R114, 0x1, -R3 ;  /* 0x0000000172037824 */ /* 0x000fc400078e0a03 */
[----:B------:R-:W-:Y:S01]  /*2670*/  @!P2 LDGSTS.E.BYPASS.LTC128B.128 [R4+0xb800], desc[UR14][R10.64+0x80] ;  /* 0x0b8000800a04afae */ /* 0x000fe2000b901d4e */
[----:B------:R-:W-:Y:S02]  /*2680*/  LEA.HI.X R243, R18, UR7, R24, 0x1, P1 ;  /* 0x0000000712f37c11 */ /* 0x000fe400088f0c18 */
[----:B------:R-:W-:Y:S01]  /*2690*/  SHF.R.S32.HI R9, RZ, 0x1f, R3 ;  /* 0x0000001fff097819 */ /* 0x000fe20000011403 */
[----:B------:R-:W-:Y:S01]  /*26a0*/  @!P2 LDGSTS.E.BYPASS.LTC128B.128 [R4+0xd800], desc[UR14][R10.64+0x100] ;  /* 0x0d8001000a04afae */ /* 0x000fe2000b901d4e */
[----:B--2---:R-:W-:Y:S02]  /*26b0*/  SHF.L.U32 R5, R6, 0x6, RZ ;  /* 0x0000000606057819 */ /* 0x004fe400000006ff */
[----:B------:R-:W-:Y:S01]  /*26c0*/  LEA.HI R9, R9, R3, RZ, 0x3 ;  /* 0x0000000309097211 */ /* 0x000fe200078f18ff */
[----:B------:R1:W-:Y:S01]  /*26d0*/  @!P2 LDGSTS.E.BYPASS.LTC128B.128 [R4+0xf800], desc[UR14][R10.64+0x180] ;  /* 0x0f8001800a04afae */ /* 0x0003e2000b901d4e */
[----:B------:R-:W-:Y:S02]  /*26e0*/  LOP3.LUT R5, R5, 0x1c0, RZ, 0xc0, !PT ;  /* 0x000001c005057812 */ /* 0x000fe400078ec0ff */
[----:B------:R-:W-:Y:S01]  /*26f0*/  LOP3.LUT R8, R9, 0xfffffff8, RZ, 0xc0, !PT ;  /* 0xfffffff809087812 */ /* 0x000fe200078ec0ff */
[----:B------:R-:W0:Y:S01]  /*2700*/  LDGDEPBAR ;  /* 0x00000000000079af */ /* 0x000e220000000000 */
[----:B------:R-:W-:Y:S01]  /*2710*/  LOP3.LUT R7, R5, 0x8, R7, 0xf8, !PT ;  /* 0x0000000805077812 */ /* 0x000fe200078ef807 */
[----:B------:R-:W-:Y:S01]  /*2720*/  IMAD.SHL.U32 R112, R9, 0x40, RZ ;  /* 0x0000004009707824 */ /* 0x000fe200078e00ff */
[----:B------:R-:W-:Y:S01]  /*2730*/  SHF.R.U32.HI R5, RZ, 0x3, R5 ;  /* 0x00000003ff057819 */ /* 0x000fe20000011605 */
[----:B------:R-:W-:Y:S01]  /*2740*/  IMAD.IADD R8, R3, 0x1, -R8 ;  /* 0x0000000103087824 */ /* 0x000fe200078e0a08 */
[----:B------:R-:W-:-:S02]  /*2750*/  @!P5 IADD3 R12, P1, R242, R12, RZ ;  /* 0x0000000cf20cd210 */ /* 0x000fc40007f3e0ff */
[----:B------:R-:W-:Y:S02]  /*2760*/  LOP3.LUT R5, R7, R5, RZ, 0x3c, !PT ;  /* 0x0000000507057212 */ /* 0x000fe400078e3cff */
[----:B------:R-:W-:Y:S01]  /*2770*/  LEA.HI R3, R0, R114, RZ, 0x5 ;  /* 0x0000007200037211 */ /* 0x000fe200078f28ff */
[----:B------:R-:W-:Y:S01]  /*2780*/  @!P3 IMAD R0, R167, 0x60, RZ ;  /* 0x00000060a700b824 */ /* 0x000fe200078e02ff */
[----:B------:R-:W-:Y:S02]  /*2790*/  LOP3.LUT R112, R112, 0xfffffe00, RZ, 0xc0, !PT ;  /* 0xfffffe0070707812 */ /* 0x000fe400078ec0ff */
[----:B------:R-:W-:-:S05]  /*27a0*/  SHF.R.S32.HI R3, RZ, 0x5, R3 ;  /* 0x00000005ff037819 */ /* 0x000fca0000011403 */
[----:B------:R-:W-:Y:S01]  /*27b0*/  IMAD R3, R3, 0x400, R112 ;  /* 0x0000040003037824 */ /* 0x000fe200078e0270 */
[----:B-1----:R-:W-:Y:S01]  /*27c0*/  LEA.HI R10, R2, R2, RZ, 0x1 ;  /* 0x00000002020a7211 */ /* 0x002fe200078f08ff */
[----:B------:R-:W-:-:S04]  /*27d0*/  DEPBAR.LE SB0, 0x0 ;  /* 0x000080000000791a */ /* 0x000fc80000000000 */
[----:B------:R-:W-:Y:S01]  /*27e0*/  BAR.SYNC.DEFER_BLOCKING 0x0 ;  /* 0x0000000000007b1d */ /* 0x000fe20000010000 */
[----:B------:R-:W-:Y:S01]  /*27f0*/  IMAD.SHL.U32 R4, R167, 0x20, RZ ;  /* 0x00000020a7047824 */ /* 0x000fe200078e00ff */
[----:B------:R-:W-:-:S04]  /*2800*/  LOP3.LUT R10, R10, 0xfffffffe, RZ, 0xc0, !PT ;  /* 0xfffffffe0a0a7812 */ /* 0x000fc800078ec0ff */
[----:B------:R-:W-:Y:S01]  /*2810*/  @!P5 IADD3.X R13, R243, R13, R4, P1, !PT ;  /* 0x0000000df30dd210 */ /* 0x000fe20000ffe404 */
[----:B------:R-:W-:Y:S01]  /*2820*/  IMAD.IADD R2, R2, 0x1, -R10 ;  /* 0x0000000102027824 */ /* 0x000fe200078e0a0a */
[C---:B------:R-:W-:Y:S01]  /*2830*/  R2P PR, R8.reuse, 0x6 ;  /* 0x0000000608007804 */ /* 0x040fe20000000000 */
[----:B------:R-:W-:Y:S02]  /*2840*/  IMAD.SHL.U32 R8, R8, 0x40, RZ ;  /* 0x0000004008087824 */ /* 0x000fe400078e00ff */
[C---:B------:R-:W-:Y:S02]  /*2850*/  IMAD R233, R2.reuse, 0x200, R5 ;  /* 0x0000020002e97824 */ /* 0x040fe400078e0205 */
[----:B------:R-:W-:Y:S01]  /*2860*/  IMAD.SHL.U32 R2, R2, 0x8, RZ ;  /* 0x0000000802027824 */ /* 0x000fe200078e00ff */
[----:B------:R-:W-:Y:S01]  /*2870*/  LOP3.LUT R8, R8, 0x1c0, RZ, 0xc0, !PT ;  /* 0x000001c008087812 */ /* 0x000fe200078ec0ff */
[----:B------:R-:W-:Y:S01]  /*2880*/  @!P3 IMAD.WIDE.U32 R4, R166, 0x60, R242 ;  /* 0x00000060a604b825 */ /* 0x000fe200078e00f2 */
[----:B------:R-:W-:-:S02]  /*2890*/  LEA R233, R233, UR4, 0x1 ;  /* 0x00000004e9e97c11 */ /* 0x000fc4000f8e08ff */
[----:B------:R-:W-:Y:S01]  /*28a0*/  LOP3.LUT R2, R8, 0x8, R2, 0xf8, !PT ;  /* 0x0000000808027812 */ /* 0x000fe200078ef802 */
[----:B------:R-:W-:Y:S01]  /*28b0*/  @!P3 IMAD.IADD R5, R5, 0x1, R0 ;  /* 0x000000010505b824 */ /* 0x000fe200078e0200 */
[----:B------:R-:W-:Y:S01]  /*28c0*/  SHF.R.U32.HI R107, RZ, 0x3, R8 ;  /* 0x00000003ff6b7819 */ /* 0x000fe20000011608 */
[----:B------:R-:W-:Y:S02]  /*28d0*/  IMAD.MOV.U32 R0, RZ, RZ, 0x20 ;  /* 0x00000020ff007424 */ /* 0x000fe400078e00ff */
[----:B------:R-:W-:Y:S01]  /*28e0*/  VIADD R231, R233, 0x8020 ;  /* 0x00008020e9e77836 */ /* 0x000fe20000000000 */
[----:B------:R-:W-:Y:S01]  /*28f0*/  @P0 STS.128 [R237+0x10000], RZ ;  /* 0x010000ffed000388 */ /* 0x000fe20000000c00 */
[----:B------:R-:W-:Y:S02]  /*2900*/  LOP3.LUT R107, R2, R107, RZ, 0x3c, !PT ;  /* 0x0000006b026b7212 */ /* 0x000fe400078e3cff */
[----:B------:R-:W-:Y:S01]  /*2910*/  MOV R2, 0x10 ;  /* 0x0000001000027802 */ /* 0x000fe20000000f00 */
[----:B------:R-:W-:Y:S01]  /*2920*/  @P0 STS.128 [R237+0x12000], RZ ;  /* 0x012000ffed000388 */ /* 0x000fe20000000c00 */
[----:B------:R-:W-:Y:S01]  /*2930*/  SEL R0, R0, 0xffffffe0, !P2 ;  /* 0xffffffe000007807 */ /* 0x000fe20005000000 */
[----:B------:R-:W-:Y:S01]  /*2940*/  IMAD.IADD R234, R107, 0x1, R3 ;  /* 0x000000016bea7824 */ /* 0x000fe200078e0203 */
[----:B------:R-:W-:Y:S01]  /*2950*/  SEL R2, R2, 0xfffffff0, !P1 ;  /* 0xfffffff002027807 */ /* 0x000fe20004800000 */
[----:B------:R-:W-:Y:S01]  /*2960*/  @P0 STS.128 [R237+0x14000], RZ ;  /* 0x014000ffed000388 */ /* 0x000fe20000000c00 */
[----:B------:R-:W-:Y:S01]  /*2970*/  VIADD R3, R233, 0x8000 ;  /* 0x00008000e9037836 */ /* 0x000fe20000000000 */
[----:B------:R-:W-:-:S02]  /*2980*/  LOP3.LUT R228, R107, R112, RZ, 0xfc, !PT ;  /* 0x000000706be47212 */ /* 0x000fc400078efcff */
[----:B------:R-:W-:Y:S01]  /*2990*/  @P0 STS.128 [R237+0x16000], RZ ;  /* 0x016000ffed000388 */ /* 0x000fe20000000c00 */
[----:B------:R-:W-:-:S03]  /*29a0*/  LEA R234, R234, UR4, 0x1 ;  /* 0x00000004eaea7c11 */ /* 0x000fc6000f8e08ff */
[----:B------:R-:W-:Y:S01]  /*29b0*/  @!PT LDS RZ, [RZ] ;  /* 0x00000000fffff984 */ /* 0x000fe20000000800 */
[----:B------:R-:W-:Y:S01]  /*29c0*/  @!PT LDS RZ, [RZ] ;  /* 0x00000000fffff984 */ /* 0x000fe20000000800 */
[----:B------:R-:W-:Y:S01]  /*29d0*/  @!PT LDS RZ, [RZ] ;  /* 0x00000000fffff984 */ /* 0x000fe20000000800 */
[----:B------:R-:W-:Y:S02]  /*29e0*/  @!P0 LDGSTS.E.BYPASS.LTC128B.128 [R237+0x10000], desc[UR14][R242.64] ;  /* 0x10000000f2ed8fae */ /* 0x000fe4000b901d4e */
[--C-:B------:R-:W-:Y:S02]  /*29f0*/  IMAD R232, R2, 0x2, R234.reuse ;  /* 0x0000000202e87824 */ /* 0x100fe400078e02ea */
[----:B------:R-:W-:Y:S01]  /*2a00*/  @!P0 LDGSTS.E.BYPASS.LTC128B.128 [R237+0x12000], desc[UR14][R242.64+0x80] ;  /* 0x12000080f2ed8fae */ /* 0x000fe2000b901d4e */
[C---:B------:R-:W-:Y:S02]  /*2a10*/  IMAD R230, R0.reuse, 0x2, R234 ;  /* 0x0000000200e67824 */ /* 0x040fe400078e02ea */
[----:B------:R-:W-:Y:S01]  /*2a20*/  IMAD R229, R0, 0x2, R232 ;  /* 0x0000000200e57824 */ /* 0x000fe200078e02e8 */
[----:B------:R-:W-:Y:S04]  /*2a30*/  @!P0 LDGSTS.E.BYPASS.LTC128B.128 [R237+0x14000], desc[UR14][R242.64+0x100] ;  /* 0x14000100f2ed8fae */ /* 0x000fe8000b901d4e */
[----:B------:R-:W-:Y:S01]  /*2a40*/  @!P0 LDGSTS.E.BYPASS.LTC128B.128 [R237+0x16000], desc[UR14][R242.64+0x180] ;  /* 0x16000180f2ed8fae */ /* 0x000fe2000b901d4e */
[----:B------:R-:W-:-:S03]  /*2a50*/  @!P4 LEA R8, P0, R166, R242, 0x6 ;  /* 0x000000f2a608c211 */ /* 0x000fc600078030ff */
[----:B------:R-:W-:Y:S01]  /*2a60*/  @P5 STS.128 [R237+0x10800], RZ ;  /* 0x010800ffed005388 */ /* 0x000fe20000000c00 */
[----:B------:R-:W-:Y:S02]  /*2a70*/  @!P4 LEA.HI.X R9, R166, R243, R167, 0x6, P0 ;  /* 0x000000f3a609c211 */ /* 0x000fe400000f34a7 */
[----:B------:R-:W-:Y:S01]  /*2a80*/  R2P PR, R6, 0x6 ;  /* 0x0000000606007804 */ /* 0x000fe20000000000 */
[----:B------:R-:W-:Y:S04]  /*2a90*/  @P5 STS.128 [R237+0x12800], RZ ;  /* 0x012800ffed005388 */ /* 0x000fe80000000c00 */
[----:B------:R-:W-:Y:S04]  /*2aa0*/  @P5 STS.128 [R237+0x14800], RZ ;  /* 0x014800ffed005388 */ /* 0x000fe80000000c00 */
[----:B------:R-:W-:Y:S04]  /*2ab0*/  @P5 STS.128 [R237+0x16800], RZ ;  /* 0x016800ffed005388 */ /* 0x000fe80000000c00 */
[----:B------:R-:W-:Y:S01]  /*2ac0*/  @!PT LDS RZ, [RZ] ;  /* 0x00000000fffff984 */ /* 0x000fe20000000800 */
[----:B------:R-:W-:Y:S01]  /*2ad0*/  @!PT LDS RZ, [RZ] ;  /* 0x00000000fffff984 */ /* 0x000fe20000000800 */
[----:B------:R-:W-:Y:S01]  /*2ae0*/  @!PT LDS RZ, [RZ] ;  /* 0x00000000fffff984 */ /* 0x000fe20000000800 */
[----:B------:R-:W-:Y:S01]  /*2af0*/  @!P5 LDGSTS.E.BYPASS.LTC128B.128 [R237+0x10800], desc[UR14][R12.64] ;  /* 0x108000000ceddfae */ /* 0x000fe2000b901d4e */
[----:B------:R-:W-:-:S02]  /*2b00*/  @P1 VIADD R231, R3, 0xffffffe0 ;  /* 0xffffffe003e71836 */ /* 0x000fc40000000000 */
[----:B------:R-:W-:Y:S01]  /*2b10*/  IMAD.MOV.U32 R3, RZ, RZ, 0x40 ;  /* 0x00000040ff037424 */ /* 0x000fe200078e00ff */
[----:B------:R-:W-:Y:S01]  /*2b20*/  @!P5 LDGSTS.E.BYPASS.LTC128B.128 [R237+0x12800], desc[UR14][R12.64+0x80] ;  /* 0x128000800ceddfae */ /* 0x000fe2000b901d4e */
[C---:B------:R-:W-:Y:S01]  /*2b30*/  VIADD R223, R231.reuse, 0x800 ;  /* 0x00000800e7df7836 */ /* 0x040fe20000000000 */
[C---:B------:R-:W-:Y:S01]  /*2b40*/  IADD3 R217, R231.reuse, 0x3000, RZ ;  /* 0x00003000e7d97810 */ /* 0x040fe20007ffe0ff */
[----:B------:R-:W-:Y:S01]  /*2b50*/  VIADD R222, R231, 0x1000 ;  /* 0x00001000e7de7836 */ /* 0x000fe20000000000 */
[----:B------:R-:W-:Y:S01]  /*2b60*/  @!P5 LDGSTS.E.BYPASS.LTC128B.128 [R237+0x14800], desc[UR14][R12.64+0x100] ;  /* 0x148001000ceddfae */ /* 0x000fe2000b901d4e */
[----:B------:R-:W-:Y:S01]  /*2b70*/  SEL R3, R3, 0xffffffc0, !P2 ;  /* 0xffffffc003037807 */ /* 0x000fe20005000000 */
[C---:B------:R-:W-:Y:S02]  /*2b80*/  VIADD R221, R231.reuse, 0x1800 ;  /* 0x00001800e7dd7836 */ /* 0x040fe40000000000 */
[----:B------:R1:W-:Y:S01]  /*2b90*/  @!P5 LDGSTS.E.BYPASS.LTC128B.128 [R237+0x16800], desc[UR14][R12.64+0x180] ;  /* 0x168001800ceddfae */ /* 0x0003e2000b901d4e */
[----:B------:R-:W-:-:S02]  /*2ba0*/  VIADD R219, R231, 0x2000 ;  /* 0x00002000e7db7836 */ /* 0x000fc40000000000 */
[----:B------:R-:W-:Y:S01]  /*2bb0*/  IMAD.IADD R227, R233, 0x1, R3 ;  /* 0x00000001e9e37824 */ /* 0x000fe200078e0203 */
[----:B------:R-:W-:Y:S01]  /*2bc0*/  @P4 STS.128 [R237+0x11000], RZ ;  /* 0x011000ffed004388 */ /* 0x000fe20000000c00 */
[----:B------:R-:W-:Y:S02]  /*2bd0*/  IMAD.IADD R220, R3, 0x1, R231 ;  /* 0x0000000103dc7824 */ /* 0x000fe400078e02e7 */
[C---:B------:R-:W-:Y:S01]  /*2be0*/  VIADD R218, R231.reuse, 0x2800 ;  /* 0x00002800e7da7836 */ /* 0x040fe20000000000 */
[----:B------:R-:W-:Y:S01]  /*2bf0*/  @P4 STS.128 [R237+0x13000], RZ ;  /* 0x013000ffed004388 */ /* 0x000fe20000000c00 */
[C---:B------:R-:W-:Y:S02]  /*2c00*/  VIADD R216, R231.reuse, 0x3800 ;  /* 0x00003800e7d87836 */ /* 0x040fe40000000000 */
[C---:B------:R-:W-:Y:S01]  /*2c10*/  VIADD R215, R231.reuse, 0x4000 ;  /* 0x00004000e7d77836 */ /* 0x040fe20000000000 */
[----:B------:R-:W-:Y:S01]  /*2c20*/  @P4 STS.128 [R237+0x15000], RZ ;  /* 0x015000ffed004388 */ /* 0x000fe20000000c00 */
[----:B------:R-:W-:-:S02]  /*2c30*/  VIADD R214, R231, 0x4800 ;  /* 0x00004800e7d67836 */ /* 0x000fc40000000000 */
[C---:B------:R-:W-:Y:S01]  /*2c40*/  VIADD R213, R231.reuse, 0x5000 ;  /* 0x00005000e7d57836 */ /* 0x040fe20000000000 */
[----:B------:R-:W-:Y:S01]  /*2c50*/  @P4 STS.128 [R237+0x17000], RZ ;  /* 0x017000ffed004388 */ /* 0x000fe20000000c00 */
[C---:B------:R-:W-:Y:S02]  /*2c60*/  VIADD R212, R231.reuse, 0x5800 ;  /* 0x00005800e7d47836 */ /* 0x040fe40000000000 */
[C---:B------:R-:W-:Y:S01]  /*2c70*/  VIADD R211, R231.reuse, 0x6000 ;  /* 0x00006000e7d37836 */ /* 0x040fe20000000000 */
[----:B------:R-:W-:Y:S01]  /*2c80*/  @!PT LDS RZ, [RZ] ;  /* 0x00000000fffff984 */ /* 0x000fe20000000800 */
[----:B------:R-:W-:Y:S01]  /*2c90*/  @!PT LDS RZ, [RZ] ;  /* 0x00000000fffff984 */ /* 0x000fe20000000800 */
[----:B------:R-:W-:Y:S01]  /*2ca0*/  @!PT LDS RZ, [RZ] ;  /* 0x00000000fffff984 */ /* 0x000fe20000000800 */
[----:B------:R-:W-:Y:S01]  /*2cb0*/  @!P4 LDGSTS.E.BYPASS.LTC128B.128 [R237+0x11000], desc[UR14][R8.64] ;  /* 0x1100000008edcfae */ /* 0x000fe2000b901d4e */
[C---:B------:R-:W-:Y:S02]  /*2cc0*/  VIADD R210, R231.reuse, 0x6800 ;  /* 0x00006800e7d27836 */ /* 0x040fe40000000000 */
[C---:B------:R-:W-:Y:S01]  /*2cd0*/  VIADD R209, R231.reuse, 0x7000 ;  /* 0x00007000e7d17836 */ /* 0x040fe20000000000 */
[----:B------:R-:W-:Y:S01]  /*2ce0*/  @!P4 LDGSTS.E.BYPASS.LTC128B.128 [R237+0x13000], desc[UR14][R8.64+0x80] ;  /* 0x1300008008edcfae */ /* 0x000fe2000b901d4e */
[----:B------:R-:W-:-:S03]  /*2cf0*/  VIADD R208, R231, 0x7800 ;  /* 0x00007800e7d07836 */ /* 0x000fc60000000000 */
        /* <DEDUP_REMOVED lines=14> */
[----:B------:R-:W3:Y:S04]  /*2de0*/  LDSM.16.M88.4 R16, [R233+0x8000] ;  /* 0x00800000e910783b */ /* 0x000ee80000000200 */
[----:B-1----:R-:W-:Y:S04]  /*2df0*/  LDSM.16.M88.4 R12, [R232] ;  /* 0x00000000e80c783b */ /* 0x002fe80000000200 */
[----:B------:R-:W-:Y:S04]  /*2e00*/  LDSM.16.M88.4 R24, [R231] ;  /* 0x00000000e718783b */ /* 0x000fe80000000200 */
[----:B------:R-:W1:Y:S04]  /*2e10*/  LDSM.16.M88.4 R40, [R233+0x8800] ;  /* 0x00880000e928783b */ /* 0x000e680000000200 */
[----:B------:R-:W-:Y:S04]  /*2e20*/  LDSM.16.M88.4 R80, [R230] ;  /* 0x00000000e650783b */ /* 0x000fe80000000200 */
[----:B------:R-:W-:Y:S04]  /*2e30*/  LDSM.16.M88.4 R56, [R227+0x8000] ;  /* 0x00800000e338783b */ /* 0x000fe80000000200 */
[----:B------:R-:W4:Y:S04]  /*2e40*/  LDSM.16.M88.4 R68, [R233+0x9000] ;  /* 0x00900000e944783b */ /* 0x000f280000000200 */
[----:B------:R-:W4:Y:S04]  /*2e50*/  LDSM.16.M88.4 R20, [R233+0x9800] ;  /* 0x00980000e914783b */ /* 0x000f280000000200 */
[----:B------:R-:W4:Y:S04]  /*2e60*/  LDSM.16.M88.4 R60, [R231+0x800] ;  /* 0x00080000e73c783b */ /* 0x000f280000000200 */
[----:B--2---:R-:W-:Y:S01]  /*2e70*/  LDSM.16.M88.4 R8, [R229] ;  /* 0x00000000e508783b */ /* 0x004fe20000000200 */
[C---:B---3--:R-:W-:Y:S03]  /*2e80*/  HMMA.16816.F32.BF16 R4, R32.reuse, R16, RZ ;  /* 0x000000102004723c */ /* 0x048fe600000418ff */
[----:B------:R-:W2:Y:S04]  /*2e90*/  LDSM.16.M88.4 R84, [R220] ;  /* 0x00000000dc54783b */ /* 0x000ea80000000200 */
[----:B------:R-:W3:Y:S01]  /*2ea0*/  LDSM.16.M88.4 R48, [R231+0x1000] ;  /* 0x00100000e730783b */ /* 0x000ee20000000200 */
[C---:B------:R-:W-:Y:S03]  /*2eb0*/  HMMA.16816.F32.BF16 R16, R32.reuse, R18, RZ ;  /* 0x000000122010723c */ /* 0x040fe600000418ff */
[----:B------:R-:W3:Y:S03]  /*2ec0*/  LDSM.16.M88.4 R44, [R231+0x1800] ;  /* 0x00180000e72c783b */ /* 0x000ee60000000200 */
[C---:B-1----:R-:W-:Y:S01]  /*2ed0*/  HMMA.16816.F32.BF16 R28, R32.reuse, R40, RZ ;  /* 0x00000028201c723c */ /* 0x042fe200000418ff */
[----:B------:R-:W1:Y:S04]  /*2ee0*/  LDSM.16.M88.4 R88, [R227+0x8800] ;  /* 0x00880000e358783b */ /* 0x000e680000000200 */
        /* <DEDUP_REMOVED lines=20> */
[----:B--2---:R-:W-:Y:S06]  /*3030*/  HMMA.16816.F32.BF16 R4, R8, R84, R4 ;  /* 0x000000540804723c */ /* 0x004fec0000041804 */
[C---:B------:R-:W-:Y:S01]  /*3040*/  HMMA.16816.F32.BF16 R40, R12.reuse, R62, R40 ;  /* 0x0000003e0c28723c */ /* 0x040fe20000041828 */
[----:B------:R-:W-:Y:S05]  /*3050*/  LDSM.16.M88.4 R60, [R233+0xa800] ;  /* 0x00a80000e93c783b */ /* 0x000fea0000000200 */
[C---:B---3--:R-:W-:Y:S06]  /*3060*/  HMMA.16816.F32.BF16 R52, R12.reuse, R48, R52 ;  /* 0x000000300c34723c */ /* 0x048fec0000041834 */
[C---:B------:R-:W-:Y:S01]  /*3070*/  HMMA.16816.F32.BF16 R68, R12.reuse, R50, R68 ;  /* 0x000000320c44723c */ /* 0x040fe20000041844 */
[----:B------:R-:W-:Y:S05]  /*3080*/  LDSM.16.M88.4 R48, [R220+0x1800] ;  /* 0x00180000dc30783b */ /* 0x000fea0000000200 */
[C---:B------:R-:W-:Y:S06]  /*3090*/  HMMA.16816.F32.BF16 R64, R12.reuse, R44, R64 ;  /* 0x0000002c0c40723c */ /* 0x040fec0000041840 */
[----:B------:R-:W-:Y:S01]  /*30a0*/  HMMA.16816.F32.BF16 R12, R12, R46, R32 ;  /* 0x0000002e0c0c723c */ /* 0x000fe20000041820 */
[----:B------:R-:W-:Y:S04]  /*30b0*/  LDSM.16.M88.4 R32, [R232+0x2000] ;  /* 0x00200000e820783b */ /* 0x000fe80000000200 */
[----:B------:R-:W2:Y:S01]  /*30c0*/  LDSM.16.M88.4 R44, [R231+0x2000] ;  /* 0x00200000e72c783b */ /* 0x000ea20000000200 */
[----:B-1----:R-:W-:Y:S06]  /*30d0*/  HMMA.16816.F32.BF16 R28, R80, R88, R28 ;  /* 0x00000058501c723c */ /* 0x002fec000004181c */
[----:B------:R-:W-:Y:S01]  /*30e0*/  HMMA.16816.F32.BF16 R16, R8, R86, R16 ;  /* 0x000000560810723c */ /* 0x000fe20000041810 */
[----:B------:R-:W-:Y:S05]  /*30f0*/  LDSM.16.M88.4 R84, [R227+0xa000] ;  /* 0x00a00000e354783b */ /* 0x000fea0000000200 */
[----:B----4-:R-:W-:Y:S06]  /*3100*/  HMMA.16816.F32.BF16 R4, R20, R72, R4 ;  /* 0x000000481404723c */ /* 0x010fec0000041804 */
        /* <DEDUP_REMOVED lines=11> */
[----:B------:R-:W-:Y:S05]  /*31c0*/  LDSM.16.M88.4 R72, [R227+0xa800] ;  /* 0x00a80000e348783b */ /* 0x000fea0000000200 */
[----:B--2---:R-:W-:Y:S06]  /*31d0*/  HMMA.16816.F32.BF16 R4, R32, R44, R4 ;  /* 0x0000002c2004723c */ /* 0x004fec0000041804 */
[C---:B------:R-:W-:Y:S01]  /*31e0*/  HMMA.16816.F32.BF16 R40, R8.reuse, R78, R40 ;  /* 0x0000004e0828723c */ /* 0x040fe20000041828 */
[----:B------:R-:W-:Y:S05]  /*31f0*/  LDSM.16.M88.4 R76, [R231+0x3000] ;  /* 0x00300000e74c783b */ /* 0x000fea0000000200 */
[C---:B------:R-:W-:Y:S06]  /*3200*/  HMMA.16816.F32.BF16 R52, R8.reuse, R56, R52 ;  /* 0x000000380834723c */ /* 0x040fec0000041834 */
[C---:B------:R-:W-:Y:S01]  /*3210*/  HMMA.16816.F32.BF16 R68, R8.reuse, R58, R68 ;  /* 0x0000003a0844723c */ /* 0x040fe20000041844 */
[----:B------:R-:W-:Y:S05]  /*3220*/  LDSM.16.M88.4 R56, [R231+0x3800] ;  /* 0x00380000e738783b */ /* 0x000fea0000000200 */
[C---:B------:R-:W-:Y:S06]  /*3230*/  HMMA.16816.F32.BF16 R64, R8.reuse, R48, R64 ;  /* 0x000000300840723c */ /* 0x040fec0000041840 */
[----:B------:R-:W-:Y:S01]  /*3240*/  HMMA.16816.F32.BF16 R80, R8, R50, R80 ;  /* 0x000000320850723c */ /* 0x000fe20000041850 */
[----:B------:R-:W-:Y:S04]  /*3250*/  LDSM.16.M88.4 R8, [R229+0x2000] ;  /* 0x00200000e508783b */ /* 0x000fe80000000200 */
[----:B------:R-:W2:Y:S01]  /*3260*/  LDSM.16.M88.4 R48, [R220+0x2000] ;  /* 0x00200000dc30783b */ /* 0x000ea20000000200 */
[----:B------:R-:W-:Y:S06]  /*3270*/  HMMA.16816.F32.BF16 R28, R20, R60, R28 ;  /* 0x0000003c141c723c */ /* 0x000fec000004181c */
[----:B------:R-:W-:Y:S01]  /*3280*/  HMMA.16816.F32.BF16 R16, R32, R46, R16 ;  /* 0x0000002e2010723c */ /* 0x000fe20000041810 */
[----:B------:R-:W-:Y:S05]  /*3290*/  LDSM.16.M88.4 R44, [R227+0xb000] ;  /* 0x00b00000e32c783b */ /* 0x000fea0000000200 */
[----:B-1----:R-:W-:Y:S06]  /*32a0*/  HMMA.16816.F32.BF16 R4, R12, R84, R4 ;  /* 0x000000540c04723c */ /* 0x002fec0000041804 */
[C---:B------:R-:W-:Y:S01]  /*32b0*/  HMMA.16816.F32.BF16 R40, R20.reuse, R62, R40 ;  /* 0x0000003e1428723c */ /* 0x040fe20000041828 */
[----:B------:R-:W-:Y:S05]  /*32c0*/  LDSM.16.M88.4 R60, [R220+0x2800] ;  /* 0x00280000dc3c783b */ /* 0x000fea0000000200 */
[C---:B------:R-:W-:Y:S06]  /*32d0*/  HMMA.16816.F32.BF16 R52, R20.reuse, R36, R52 ;  /* 0x000000241434723c */ /* 0x040fec0000041834 */
[C---:B------:R-:W-:Y:S01]  /*32e0*/  HMMA.16816.F32.BF16 R68, R20.reuse, R38, R68 ;  /* 0x000000261444723c */ /* 0x040fe20000041844 */
[----:B------:R-:W-:Y:S05]  /*32f0*/  LDSM.16.M88.4 R36, [R227+0xb800] ;  /* 0x00b80000e324783b */ /* 0x000fea0000000200 */
[C---:B---3--:R-:W-:Y:S06]  /*3300*/  HMMA.16816.F32.BF16 R64, R20.reuse, R24, R64 ;  /* 0x000000181440723c */ /* 0x048fec0000041840 */
[----:B------:R-:W-:Y:S01]  /*3310*/  HMMA.16816.F32.BF16 R80, R20, R26, R80 ;  /* 0x0000001a1450723c */ /* 0x000fe20000041850 */
[----:B------:R-:W-:Y:S04]  /*3320*/  LDSM.16.M88.4 R24, [R234+0x4000] ;  /* 0x00400000ea18783b */ /* 0x000fe80000000200 */
[----:B------:R-:W1:Y:S01]  /*3330*/  LDSM.16.M88.4 R20, [R233+0xc000] ;  /* 0x00c00000e914783b */ /* 0x000e620000000200 */
        /* <DEDUP_REMOVED lines=15> */
[----:B------:R-:W4:Y:S05]  /*3430*/  LDSM.16.M88.4 R48, [R233+0xc800] ;  /* 0x00c80000e930783b */ /* 0x000f2a0000000200 */
[----:B-1----:R-:W-:Y:S06]  /*3440*/  HMMA.16816.F32.BF16 R4, R24, R20, R4 ;  /* 0x000000141804723c */ /* 0x002fec0000041804 */
        /* <DEDUP_REMOVED lines=9> */
[----:B------:R-:W-:Y:S06]  /*34e0*/  HMMA.16816.F32.BF16 R28, R8, R60, R28 ;  /* 0x0000003c081c723c */ /* 0x000fec000004181c */
[----:B------:R-:W-:Y:S01]  /*34f0*/  HMMA.16816.F32.BF16 R16, R24, R22, R16 ;  /* 0x000000161810723c */ /* 0x000fe20000041810 */
[----:B------:R-:W1:Y:S05]  /*3500*/  LDSM.16.M88.4 R20, [R231+0x4800] ;  /* 0x00480000e714783b */ /* 0x000e6a0000000200 */
[----:B--2---:R-:W-:Y:S06]  /*3510*/  HMMA.16816.F32.BF16 R4, R84, R32, R4 ;  /* 0x000000205404723c */ /* 0x004fec0000041804 */
[C---:B------:R-:W-:Y:S01]  /*3520*/  HMMA.16816.F32.BF16 R40, R8.reuse, R62, R40 ;  /* 0x0000003e0828723c */ /* 0x040fe20000041828 */
[----:B------:R-:W-:Y:S05]  /*3530*/  LDSM.16.M88.4 R60, [R229+0x4000] ;  /* 0x00400000e53c783b */ /* 0x000fea0000000200 */
[C---:B---3--:R-:W-:Y:S06]  /*3540*/  HMMA.16816.F32.BF16 R52, R8.reuse, R56, R52 ;  /* 0x000000380834723c */ /* 0x048fec0000041834 */
[----:B------:R-:W-:Y:S01]  /*3550*/  HMMA.16816.F32.BF16 R68, R8, R58, R68 ;  /* 0x0000003a0844723c */ /* 0x000fe20000041844 */
[----:B------:R-:W2:Y:S05]  /*3560*/  LDSM.16.M88.4 R56, [R220+0x4000] ;  /* 0x00400000dc38783b */ /* 0x000eaa0000000200 */
[----:B----4-:R-:W-:Y:S06]  /*3570*/  HMMA.16816.F32.BF16 R28, R24, R48, R28 ;  /* 0x00000030181c723c */ /* 0x010fec000004181c */
[----:B------:R-:W-:Y:S01]  /*3580*/  HMMA.16816.F32.BF16 R16, R84, R34, R16 ;  /* 0x000000225410723c */ /* 0x000fe20000041810 */
[----:B------:R-:W3:Y:S05]  /*3590*/  LDSM.16.M88.4 R32, [R227+0xc800] ;  /* 0x00c80000e320783b */ /* 0x000eea0000000200 */
[----:B-1----:R-:W-:Y:S06]  /*35a0*/  HMMA.16816.F32.BF16 R4, R76, R12, R4 ;  /* 0x0000000c4c04723c */ /* 0x002fec0000041804 */
[----:B------:R-:W-:Y:S01]  /*35b0*/  HMMA.16816.F32.BF16 R40, R24, R50, R40 ;  /* 0x000000321828723c */ /* 0x000fe20000041828 */
[----:B------:R-:W-:Y:S05]  /*35c0*/  LDSM.16.M88.4 R48, [R234+0x6000] ;  /* 0x00600000ea30783b */ /* 0x000fea0000000200 */
[C---:B------:R-:W-:Y:S06]  /*35d0*/  HMMA.16816.F32.BF16 R64, R8.reuse, R44, R64 ;  /* 0x0000002c0840723c */ /* 0x040fec0000041840 */
[----:B------:R-:W-:Y:S01]  /*35e0*/  HMMA.16816.F32.BF16 R80, R8, R46, R80 ;  /* 0x0000002e0850723c */ /* 0x000fe20000041850 */
[----:B------:R-:W1:Y:S04]  /*35f0*/  LDSM.16.M88.4 R8, [R233+0xe000] ;  /* 0x00e00000e908783b */ /* 0x000e680000000200 */
[----:B------:R-:W4:Y:S01]  /*3600*/  LDSM.16.M88.4 R44, [R220+0x4800] ;  /* 0x00480000dc2c783b */ /* 0x000f220000000200 */
[----:B------:R-:W-:Y:S06]  /*3610*/  HMMA.16816.F32.BF16 R28, R84, R20, R28 ;  /* 0x00000014541c723c */ /* 0x000fec000004181c */
[----:B------:R-:W-:Y:S01]  /*3620*/  HMMA.16816.F32.BF16 R16, R76, R14, R16 ;  /* 0x0000000e4c10723c */ /* 0x000fe20000041810 */
[----:B------:R-:W-:Y:S05]  /*3630*/  LDSM.16.M88.4 R12, [R231+0x5000] ;  /* 0x00500000e70c783b */ /* 0x000fea0000000200 */
[----:B--2---:R-:W-:Y:S06]  /*3640*/  HMMA.16816.F32.BF16 R4, R60, R56, R4 ;  /* 0x000000383c04723c */ /* 0x004fec0000041804 */
[----:B------:R-:W-:Y:S01]  /*3650*/  HMMA.16816.F32.BF16 R40, R84, R22, R40 ;  /* 0x000000165428723c */ /* 0x000fe20000041828 */
[----:B------:R-:W-:Y:S05]  /*3660*/  LDSM.16.M88.4 R20, [R231+0x6000] ;  /* 0x00600000e714783b */ /* 0x000fea0000000200 */
[C---:B------:R-:W-:Y:S06]  /*3670*/  HMMA.16816.F32.BF16 R52, R24.reuse, R36, R52 ;  /* 0x000000241834723c */ /* 0x040fec0000041834 */
[----:B------:R-:W-:Y:S01]  /*3680*/  HMMA.16816.F32.BF16 R68, R24, R38, R68 ;  /* 0x000000261844723c */ /* 0x000fe20000041844 */
[----:B------:R-:W2:Y:S05]  /*3690*/  LDSM.16.M88.4 R36, [R232+0x6000] ;  /* 0x00600000e824783b */ /* 0x000eaa0000000200 */
[----:B---3--:R-:W-:Y:S06]  /*36a0*/  HMMA.16816.F32.BF16 R28, R76, R32, R28 ;  /* 0x000000204c1c723c */ /* 0x008fec000004181c */
[----:B------:R-:W-:Y:S01]  /*36b0*/  HMMA.16816.F32.BF16 R16, R60, R58, R16 ;  /* 0x0000003a3c10723c */ /* 0x000fe20000041810 */
[----:B------:R-:W-:Y:S05]  /*36c0*/  LDSM.16.M88.4 R56, [R220+0x5000] ;  /* 0x00500000dc38783b */ /* 0x000fea0000000200 */
[----:B-1----:R-:W-:Y:S06]  /*36d0*/  HMMA.16816.F32.BF16 R4, R48, R8, R4 ;  /* 0x000000083004723c */ /* 0x002fec0000041804 */
[----:B------:R-:W-:Y:S01]  /*36e0*/  HMMA.16816.F32.BF16 R40, R76, R34, R40 ;  /* 0x000000224c28723c */ /* 0x000fe20000041828 */
[----:B------:R-:W-:Y:S05]  /*36f0*/  LDSM.16.M88.4 R32, [R231+0x6800] ;  /* 0x00680000e720783b */ /* 0x000fea0000000200 */
[C---:B------:R-:W-:Y:S06]  /*3700*/  HMMA.16816.F32.BF16 R64, R24.reuse, R72, R64 ;  /* 0x000000481840723c */ /* 0x040fec0000041840 */
[----:B------:R-:W-:Y:S01]  /*3710*/  HMMA.16816.F32.BF16 R80, R24, R74, R80 ;  /* 0x0000004a1850723c */ /* 0x000fe20000041850 */
[----:B------:R-:W1:Y:S04]  /*3720*/  LDSM.16.M88.4 R24, [R230+0x6000] ;  /* 0x00600000e618783b */ /* 0x000e680000000200 */
[----:B------:R-:W-:Y:S01]  /*3730*/  LDSM.16.M88.4 R72, [R227+0xd800] ;  /* 0x00d80000e348783b */ /* 0x000fe20000000200 */
[----:B----4-:R-:W-:Y:S06]  /*3740*/  HMMA.16816.F32.BF16 R28, R60, R44, R28 ;  /* 0x0000002c3c1c723c */ /* 0x010fec000004181c */
[----:B------:R-:W-:Y:S01]  /*3750*/  HMMA.16816.F32.BF16 R16, R48, R10, R16 ;  /* 0x0000000a3010723c */ /* 0x000fe20000041810 */
[----:B------:R-:W-:Y:S05]  /*3760*/  LDSM.16.M88.4 R8, [R220+0x6000] ;  /* 0x00600000dc08783b */ /* 0x000fea0000000200 */
[----:B--2---:R-:W-:Y:S06]  /*3770*/  HMMA.16816.F32.BF16 R4, R36, R20, R4 ;  /* 0x000000142404723c */ /* 0x004fec0000041804 */
[----:B------:R-:W-:Y:S06]  /*3780*/  HMMA.16816.F32.BF16 R52, R84, R12, R52 ;  /* 0x0000000c5434723c */ /* 0x000fec0000041834 */
[----:B------:R-:W-:Y:S01]  /*3790*/  HMMA.16816.F32.BF16 R40, R60, R46, R40 ;  /* 0x0000002e3c28723c */ /* 0x000fe20000041828 */
[----:B------:R-:W-:Y:S05]  /*37a0*/  LDSM.16.M88.4 R44, [R233+0xf000] ;  /* 0x00f00000e92c783b */ /* 0x000fea0000000200 */
[----:B------:R-:W-:Y:S01]  /*37b0*/  HMMA.16816.F32.BF16 R68, R84, R14, R68 ;  /* 0x0000000e5444723c */ /* 0x000fe20000041844 */
[----:B------:R-:W2:Y:S05]  /*37c0*/  LDSM.16.M88.4 R12, [R229+0x6000] ;  /* 0x00600000e50c783b */ /* 0x000eaa0000000200 */
[----:B------:R-:W-:Y:S06]  /*37d0*/  HMMA.16816.F32.BF16 R28, R48, R92, R28 ;  /* 0x0000005c301c723c */ /* 0x000fec000004181c */
[----:B------:R-:W-:Y:S01]  /*37e0*/  HMMA.16816.F32.BF16 R16, R36, R22, R16 ;  /* 0x000000162410723c */ /* 0x000fe20000041810 */
[----:B------:R-:W3:Y:S05]  /*37f0*/  LDSM.16.M88.4 R20, [R227+0xe800] ;  /* 0x00e80000e314783b */ /* 0x000eea0000000200 */
[----:B-1----:R-:W-:Y:S06]  /*3800*/  HMMA.16816.F32.BF16 R4, R24, R88, R4 ;  /* 0x000000581804723c */ /* 0x002fec0000041804 */
[----:B------:R-:W-:Y:S06]  /*3810*/  HMMA.16816.F32.BF16 R52, R76, R96, R52 ;  /* 0x000000604c34723c */ /* 0x000fec0000041834 */
[----:B------:R-:W-:Y:S06]  /*3820*/  HMMA.16816.F32.BF16 R40, R48, R94, R40 ;  /* 0x0000005e3028723c */ /* 0x000fec0000041828 */
[C---:B------:R-:W-:Y:S06]  /*3830*/  HMMA.16816.F32.BF16 R64, R84.reuse, R100, R64 ;  /* 0x000000645440723c */ /* 0x040fec0000041840 */
[----:B------:R-:W-:Y:S01]  /*3840*/  HMMA.16816.F32.BF16 R80, R84, R102, R80 ;  /* 0x000000665450723c */ /* 0x000fe20000041850 */
[----:B------:R-:W-:Y:S05]  /*3850*/  LDSM.16.M88.4 R84, [R231+0x7000] ;  /* 0x00700000e754783b */ /* 0x000fea0000000200 */
[----:B------:R-:W-:Y:S06]  /*3860*/  HMMA.16816.F32.BF16 R28, R36, R32, R28 ;  /* 0x00000020241c723c */ /* 0x000fec000004181c */
[----:B------:R-:W-:Y:S06]  /*3870*/  HMMA.16816.F32.BF16 R16, R24, R90, R16 ;  /* 0x0000005a1810723c */ /* 0x000fec0000041810 */
[----:B--2---:R-:W-:Y:S06]  /*3880*/  HMMA.16816.F32.BF16 R4, R12, R8, R4 ;  /* 0x000000080c04723c */ /* 0x004fec0000041804 */
[----:B------:R-:W-:Y:S06]  /*3890*/  HMMA.16816.F32.BF16 R68, R76, R98, R68 ;  /* 0x000000624c44723c */ /* 0x000fec0000041844 */
[----:B------:R-:W-:Y:S06]  /*38a0*/  HMMA.16816.F32.BF16 R52, R60, R56, R52 ;  /* 0x000000383c34723c */ /* 0x000fec0000041834 */
[----:B------:R-:W-:Y:S01]  /*38b0*/  HMMA.16816.F32.BF16 R40, R36, R34, R40 ;  /* 0x000000222428723c */ /* 0x000fe20000041828 */
[----:B------:R-:W1:Y:S05]  /*38c0*/  LDSM.16.M88.4 R32, [R220+0x5800] ;  /* 0x00580000dc20783b */ /* 0x000e6a0000000200 */
[----:B------:R-:W-:Y:S01]  /*38d0*/  HMMA.16816.F32.BF16 R64, R76, R72, R64 ;  /* 0x000000484c40723c */ /* 0x000fe20000041840 */
[----:B------:R-:W-:Y:S01]  /*38e0*/  FMUL.FTZ R5, R5, UR5 ;  /* 0x0000000505057c20 */ /* 0x000fe20008410000 */
[----:B------:R-:W-:Y:S01]  /*38f0*/  FMUL.FTZ R6, R6, UR5 ;  /* 0x0000000506067c20 */ /* 0x000fe20008410000 */
[----:B------:R-:W-:Y:S01]  /*3900*/  FMUL.FTZ R3, R4, UR5 ;  /* 0x0000000504037c20 */ /* 0x000fe20008410000 */
[----:B------:R-:W-:-:S02]  /*3910*/  FMUL.FTZ R56, R7, UR5 ;  /* 0x0000000507387c20 */ /* 0x000fc40008410000 */
[----:B------:R-:W-:Y:S01]  /*3920*/  HMMA.16816.F32.BF16 R80, R76, R74, R80 ;  /* 0x0000004a4c50723c */ /* 0x000fe20000041850 */
[----:B------:R-:W2:Y:S02]  /*3930*/  LDSM.16.M88.4 R72, [R220+0x6800] ;  /* 0x00680000dc48783b */ /* 0x000ea40000000200 */
[----:B------:R-:W-:Y:S03]  /*3940*/  MUFU.TANH R3, R3 ;  /* 0x0000000300037308 */ /* 0x000fe60000002400 */
[----:B---3--:R-:W-:Y:S05]  /*3950*/  HMMA.16816.F32.BF16 R28, R24, R20, R28 ;  /* 0x00000014181c723c */ /* 0x008fea000004181c */
[----:B------:R-:W-:Y:S01]  /*3960*/  MUFU.TANH R56, R56 ;  /* 0x0000003800387308 */ /* 0x000fe20000002400 */
[----:B------:R-:W-:Y:S01]  /*3970*/  HMMA.16816.F32.BF16 R16, R12, R10, R16 ;  /* 0x0000000a0c10723c */ /* 0x000fe20000041810 */
[----:B------:R-:W3:Y:S05]  /*3980*/  LDSM.16.M88.4 R8, [R227+0xf000] ;  /* 0x00f00000e308783b */ /* 0x000eea0000000200 */
[----:B------:R-:W-:Y:S01]  /*3990*/  HMMA.16816.F32.BF16 R52, R48, R44, R52 ;  /* 0x0000002c3034723c */ /* 0x000fe20000041834 */
[----:B------:R-:W-:Y:S05]  /*39a0*/  MUFU.TANH R44, R5 ;  /* 0x00000005002c7308 */ /* 0x000fea0000002400 */
[C---:B------:R-:W-:Y:S03]  /*39b0*/  HMMA.16816.F32.BF16 R68, R60.reuse, R58, R68 ;  /* 0x0000003a3c44723c */ /* 0x040fe60000041844 */
[----:B------:R4:W3:Y:S03]  /*39c0*/  MUFU.TANH R45, R6 ;  /* 0x00000006002d7308 */ /* 0x0008e60000002400 */
[C---:B-1----:R-:W-:Y:S06]  /*39d0*/  HMMA.16816.F32.BF16 R64, R60.reuse, R32, R64 ;  /* 0x000000203c40723c */ /* 0x042fec0000041840 */
[----:B------:R-:W-:Y:S01]  /*39e0*/  HMMA.16816.F32.BF16 R80, R60, R34, R80 ;  /* 0x000000223c50723c */ /* 0x000fe20000041850 */
[----:B------:R-:W-:Y:S01]  /*39f0*/  FMUL.FTZ R16, R16, UR5 ;  /* 0x0000000510107c20 */ /* 0x000fe20008410000 */
[----:B------:R-:W-:Y:S01]  /*3a00*/  FMUL.FTZ R17, R17, UR5 ;  /* 0x0000000511117c20 */ /* 0x000fe20008410000 */
[----:B------:R-:W-:Y:S01]  /*3a10*/  FMUL.FTZ R18, R18, UR5 ;  /* 0x0000000512127c20 */ /* 0x000fe20008410000 */
[----:B------:R-:W-:Y:S01]  /*3a20*/  FMUL.FTZ R33, R19, UR5 ;  /* 0x0000000513217c20 */ /* 0x000fe20008410000 */
[----:B------:R-:W-:Y:S01]  /*3a30*/  MUFU.TANH R57, R16 ;  /* 0x0000001000397308 */ /* 0x000fe20000002400 */
[----:B--2---:R-:W-:Y:S01]  /*3a40*/  HMMA.16816.F32.BF16 R28, R12, R72, R28 ;  /* 0x000000480c1c723c */ /* 0x004fe2000004181c */
[----:B----4-:R-:W1:Y:S05]  /*3a50*/  LDSM.16.M88.4 R4, [R233+0xf800] ;  /* 0x00f80000e904783b */ /* 0x010e6a0000000200 */
[----:B------:R-:W-:Y:S01]  /*3a60*/  HMMA.16816.F32.BF16 R68, R48, R46, R68 ;  /* 0x0000002e3044723c */ /* 0x000fe20000041844 */
[----:B------:R-:W-:Y:S05]  /*3a70*/  MUFU.TANH R46, R17 ;  /* 0x00000011002e7308 */ /* 0x000fea0000002400 */
[----:B------:R-:W-:Y:S03]  /*3a80*/  HMMA.16816.F32.BF16 R52, R36, R84, R52 ;  /* 0x000000542434723c */ /* 0x000fe60000041834 */
[----:B------:R2:W-:Y:S03]  /*3a90*/  MUFU.TANH R32, R18 ;  /* 0x0000001200207308 */ /* 0x0005e60000002400 */
[----:B------:R-:W-:Y:S01]  /*3aa0*/  HMMA.16816.F32.BF16 R40, R24, R22, R40 ;  /* 0x000000161828723c */ /* 0x000fe20000041828 */
[----:B------:R-:W4:Y:S04]  /*3ab0*/  LDSM.16.M88.4 R20, [R220+0x7000] ;  /* 0x00700000dc14783b */ /* 0x000f280000000200 */
[----:B------:R-:W-:Y:S01]  /*3ac0*/  MUFU.TANH R33, R33 ;  /* 0x0000002100217308 */ /* 0x000fe20000002400 */
[----:B------:R-:W-:Y:S01]  /*3ad0*/  FMUL.FTZ R28, R28, UR5 ;  /* 0x000000051c1c7c20 */ /* 0x000fe20008410000 */
[----:B------:R-:W-:-:S05]  /*3ae0*/  FMUL.FTZ R29, R29, UR5 ;  /* 0x000000051d1d7c20 */ /* 0x000fca0008410000 */
[----:B------:R-:W-:Y:S01]  /*3af0*/  HMMA.16816.F32.BF16 R68, R36, R86, R68 ;  /* 0x000000562444723c */ /* 0x000fe20000041844 */
[----:B------:R-:W4:Y:S01]  /*3b00*/  MUFU.TANH R47, R28 ;  /* 0x0000001c002f7308 */ /* 0x000f220000002400 */
[----:B--2---:R-:W2:Y:S04]  /*3b10*/  LDSM.16.M88.4 R16, [R231+0x7800] ;  /* 0x00780000e710783b */ /* 0x004ea80000000200 */
[----:B---3--:R-:W-:Y:S03]  /*3b20*/  HMMA.16816.F32.BF16 R52, R24, R8, R52 ;  /* 0x000000081834723c */ /* 0x008fe60000041834 */
[----:B------:R3:W-:Y:S03]  /*3b30*/  MUFU.TANH R58, R29 ;  /* 0x0000001d003a7308 */ /* 0x0007e60000002400 */
[C---:B-1----:R-:W-:Y:S06]  /*3b40*/  HMMA.16816.F32.BF16 R64, R48.reuse, R4, R64 ;  /* 0x000000043040723c */ /* 0x042fec0000041840 */
[----:B------:R-:W-:Y:S01]  /*3b50*/  HMMA.16816.F32.BF16 R80, R48, R6, R80 ;  /* 0x000000063050723c */ /* 0x000fe20000041850 */
[----:B------:R-:W-:Y:S01]  /*3b60*/  FMUL.FTZ R4, R30, UR5 ;  /* 0x000000051e047c20 */ /* 0x000fe20008410000 */
[----:B------:R-:W-:-:S04]  /*3b70*/  FMUL.FTZ R5, R31, UR5 ;  /* 0x000000051f057c20 */ /* 0x000fc80008410000 */
[----:B------:R-:W-:Y:S01]  /*3b80*/  HMMA.16816.F32.BF16 R68, R24, R10, R68 ;  /* 0x0000000a1844723c */ /* 0x000fe20000041844 */
[----:B------:R-:W-:Y:S01]  /*3b90*/  LDSM.16.M88.4 R8, [R220+0x7800] ;  /* 0x00780000dc08783b */ /* 0x000fe20000000200 */
[----:B------:R-:W-:Y:S01]  /*3ba0*/  SHF.L.U32 R6, R114, 0x1, RZ ;  /* 0x0000000172067819 */ /* 0x000fe200000006ff */
[----:B------:R-:W1:Y:S02]  /*3bb0*/  MUFU.TANH R4, R4 ;  /* 0x0000000400047308 */ /* 0x000e640000002400 */
[----:B---3--:R-:W3:Y:S01]  /*3bc0*/  LDSM.16.M88.4 R28, [R227+0xf800] ;  /* 0x00f80000e31c783b */ /* 0x008ee20000000200 */
[----:B------:R-:W-:Y:S01]  /*3bd0*/  LOP3.LUT R6, R6, 0x6, RZ, 0xc0, !PT ;  /* 0x0000000606067812 */ /* 0x000fe200078ec0ff */
[----:B------:R-:W-:Y:S01]  /*3be0*/  HMMA.16816.F32.BF16 R40, R12, R74, R40 ;  /* 0x0000004a0c28723c */ /* 0x000fe20000041828 */
[----:B------:R-:W-:-:S04]  /*3bf0*/  DEPBAR.LE SB0, 0x0 ;  /* 0x000080000000791a */ /* 0x000fc80000000000 */
[----:B------:R-:W1:Y:S01]  /*3c00*/  MUFU.TANH R5, R5 ;  /* 0x0000000500057308 */ /* 0x000e620000002400 */
[----:B----4-:R-:W-:Y:S06]  /*3c10*/  HMMA.16816.F32.BF16 R52, R12, R20, R52 ;  /* 0x000000140c34723c */ /* 0x010fec0000041834 */
[C---:B--2---:R-:W-:Y:S06]  /*3c20*/  HMMA.16816.F32.BF16 R64, R36.reuse, R16, R64 ;  /* 0x000000102440723c */ /* 0x044fec0000041840 */
[----:B------:R-:W-:Y:S06]  /*3c30*/  HMMA.16816.F32.BF16 R80, R36, R18, R80 ;  /* 0x000000122450723c */ /* 0x000fec0000041850 */
[----:B------:R-:W-:Y:S01]  /*3c40*/  HMMA.16816.F32.BF16 R68, R12, R22, R68 ;  /* 0x000000160c44723c */ /* 0x000fe20000041844 */
[----:B------:R-:W-:-:S02]  /*3c50*/  IMAD.IADD R18, R106, 0x1, R6 ;  /* 0x000000016a127824 */ /* 0x000fc400078e0206 */
[----:B------:R-:W-:Y:S01]  /*3c60*/  FMUL.FTZ R20, R40, UR5 ;  /* 0x0000000528147c20 */ /* 0x000fe20008410000 */
[----:B------:R-:W-:Y:S01]  /*3c70*/  FMUL.FTZ R17, R42, UR5 ;  /* 0x000000052a117c20 */ /* 0x000fe20008410000 */
[----:B------:R-:W-:Y:S01]  /*3c80*/  FMUL.FTZ R21, R41, UR5 ;  /* 0x0000000529157c20 */ /* 0x000fe20008410000 */
[C---:B------:R-:W-:Y:S01]  /*3c90*/  VIADD R6, R18.reuse, 0x8 ;  /* 0x0000000812067836 */ /* 0x040fe20000000000 */
[CC--:B------:R-:W-:Y:S01]  /*3ca0*/  ISETP.GE.AND P0, PT, R18.reuse, R113.reuse, PT ;  /* 0x000000711200720c */ /* 0x0c0fe20003f06270 */
[----:B------:R-:W-:Y:S02]  /*3cb0*/  VIADD R7, R18, 0x1 ;  /* 0x0000000112077836 */ /* 0x000fe40000000000 */
[----:B------:R-:W-:Y:S01]  /*3cc0*/  FMUL.FTZ R16, R43, UR5 ;  /* 0x000000052b107c20 */ /* 0x000fe20008410000 */
[----:B------:R-:W-:Y:S01]  /*3cd0*/  MUFU.TANH R20, R20 ;  /* 0x0000001400147308 */ /* 0x000fe20000002400 */
[-C--:B------:R-:W-:Y:S01]  /*3ce0*/  ISETP.GE.AND P4, PT, R6, R113.reuse, PT ;  /* 0x000000710600720c */ /* 0x080fe20003f86270 */
[C---:B------:R-:W-:Y:S01]  /*3cf0*/  VIADD R6, R18.reuse, 0x11 ;  /* 0x0000001112067836 */ /* 0x040fe20000000000 */
[-C--:B------:R-:W-:Y:S01]  /*3d00*/  ISETP.GE.AND P5, PT, R7, R113.reuse, PT ;  /* 0x000000710700720c */ /* 0x080fe20003fa6270 */
[----:B------:R-:W-:Y:S01]  /*3d10*/  VIADD R7, R18, 0x10 ;  /* 0x0000001012077836 */ /* 0x000fe20000000000 */
[C---:B---3--:R-:W-:Y:S01]  /*3d20*/  HMMA.16816.F32.BF16 R64, R24.reuse, R28, R64 ;  /* 0x0000001c1840723c */ /* 0x048fe20000041840 */
[----:B------:R-:W-:Y:S01]  /*3d30*/  FSEL R45, R45, -INF , !P0 ;  /* 0xff8000002d2d7808 */ /* 0x000fe20004000000 */
[----:B------:R-:W-:Y:S01]  /*3d40*/  FMUL.FTZ R52, R52, UR5 ;  /* 0x0000000534347c20 */ /* 0x000fe20008410000 */
[-C--:B------:R-:W-:Y:S01]  /*3d50*/  ISETP.GE.AND P2, PT, R6, R113.reuse, PT ;  /* 0x000000710600720c */ /* 0x080fe20003f46270 */
[----:B------:R-:W-:Y:S01]  /*3d60*/  VIADD R6, R18, 0x18 ;  /* 0x0000001812067836 */ /* 0x000fe20000000000 */
[-C--:B------:R-:W-:Y:S01]  /*3d70*/  ISETP.GE.AND P1, PT, R7, R113.reuse, PT ;  /* 0x000000710700720c */ /* 0x080fe20003f26270 */
[----:B------:R-:W-:Y:S01]  /*3d80*/  HMMA.16816.F32.BF16 R80, R24, R30, R80 ;  /* 0x0000001e1850723c */ /* 0x000fe20000041850 */
[----:B------:R-:W-:Y:S01]  /*3d90*/  FSEL R3, R3, -INF , !P0 ;  /* 0xff80000003037808 */ /* 0x000fe20004000000 */
[----:B------:R-:W2:Y:S01]  /*3da0*/  MUFU.TANH R17, R17 ;  /* 0x0000001100117308 */ /* 0x000ea20000002400 */
[-C--:B------:R-:W-:Y:S01]  /*3db0*/  ISETP.GE.AND P0, PT, R6, R113.reuse, PT ;  /* 0x000000710600720c */ /* 0x080fe20003f06270 */
[----:B------:R-:W-:Y:S01]  /*3dc0*/  VIADD R6, R18, 0x19 ;  /* 0x0000001912067836 */ /* 0x000fe20000000000 */
[----:B------:R-:W-:Y:S01]  /*3dd0*/  FSEL R7, R47, -INF , !P1 ;  /* 0xff8000002f077808 */ /* 0x000fe20004800000 */
[----:B------:R-:W-:Y:S01]  /*3de0*/  FMUL.FTZ R54, R54, UR5 ;  /* 0x0000000536367c20 */ /* 0x000fe20008410000 */
[----:B------:R-:W-:Y:S01]  /*3df0*/  FSEL R56, R56, -INF , !P5 ;  /* 0xff80000038387808 */ /* 0x000fe20006800000 */
[----:B------:R-:W-:Y:S01]  /*3e00*/  FMUL.FTZ R53, R53, UR5 ;  /* 0x0000000535357c20 */ /* 0x000fe20008410000 */
[----:B------:R-:W-:Y:S01]  /*3e10*/  FSEL R44, R44, -INF , !P5 ;  /* 0xff8000002c2c7808 */ /* 0x000fe20006800000 */
[----:B------:R-:W-:Y:S01]  /*3e20*/  MUFU.TANH R21, R21 ;  /* 0x0000001500157308 */ /* 0x000fe20000002400 */
[-C--:B------:R-:W-:Y:S01]  /*3e30*/  ISETP.GE.AND P5, PT, R6, R113.reuse, PT ;  /* 0x000000710600720c */ /* 0x080fe20003fa6270 */
[----:B------:R-:W-:Y:S01]  /*3e40*/  VIADD R6, R18, 0x20 ;  /* 0x0000002012067836 */ /* 0x000fe20000000000 */
[----:B------:R-:W-:Y:S01]  /*3e50*/  FSEL R32, R32, -INF , !P4 ;  /* 0xff80000020207808 */ /* 0x000fe20006000000 */
[----:B------:R-:W-:Y:S01]  /*3e60*/  FMUL.FTZ R55, R55, UR5 ;  /* 0x0000000537377c20 */ /* 0x000fe20008410000 */
[----:B------:R-:W-:Y:S01]  /*3e70*/  FSEL R57, R57, -INF , !P4 ;  /* 0xff80000039397808 */ /* 0x000fe20006000000 */
[----:B------:R-:W-:Y:S01]  /*3e80*/  FMUL.FTZ R68, R68, UR5 ;  /* 0x0000000544447c20 */ /* 0x000fe20008410000 */
[----:B------:R-:W-:Y:S01]  /*3e90*/  ISETP.GE.AND P4, PT, R6, R113, PT ;  /* 0x000000710600720c */ /* 0x000fe20003f86270 */
[----:B------:R-:W-:Y:S01]  /*3ea0*/  HMMA.16816.F32.BF16 R64, R12, R8, R64 ;  /* 0x000000080c40723c */ /* 0x000fe20000041840 */
[----:B------:R-:W3:Y:S01]  /*3eb0*/  MUFU.TANH R16, R16 ;  /* 0x0000001000107308 */ /* 0x000ee20000002400 */
[----:B------:R-:W-:-:S02]  /*3ec0*/  VIADD R6, R18, 0x21 ;  /* 0x0000002112067836 */ /* 0x000fc40000000000 */
[----:B------:R-:W-:Y:S01]  /*3ed0*/  FMUL.FTZ R69, R69, UR5 ;  /* 0x0000000545457c20 */ /* 0x000fe20008410000 */
[----:B------:R-:W-:Y:S01]  /*3ee0*/  FMUL.FTZ R70, R70, UR5 ;  /* 0x0000000546467c20 */ /* 0x000fe20008410000 */
[----:B------:R-:W-:Y:S01]  /*3ef0*/  FMUL.FTZ R71, R71, UR5 ;  /* 0x0000000547477c20 */ /* 0x000fe20008410000 */
[----:B------:R-:W-:Y:S01]  /*3f00*/  HMMA.16816.F32.BF16 R12, R12, R10, R80 ;  /* 0x0000000a0c0c723c */ /* 0x000fe20000041850 */
[----:B-1----:R-:W-:Y:S01]  /*3f10*/  FSEL R9, R4, -INF , !P1 ;  /* 0xff80000004097808 */ /* 0x002fe20004800000 */
[----:B------:R-:W-:Y:S01]  /*3f20*/  VIADD R8, R18, 0x9 ;  /* 0x0000000912087836 */ /* 0x000fe20000000000 */
[----:B------:R-:W-:Y:S01]  /*3f30*/  ISETP.GT.AND P1, PT, R168, R236, PT ;  /* 0x000000eca800720c */ /* 0x000fe20003f24270 */
[----:B------:R-:W-:Y:S01]  /*3f40*/  MUFU.TANH R182, R52 ;  /* 0x0000003400b67308 */ /* 0x000fe20000002400 */
[----:B------:R-:W-:Y:S02]  /*3f50*/  IADD3 R4, R18, 0x28, RZ ;  /* 0x0000002812047810 */ /* 0x000fe40007ffe0ff */
[----:B------:R-:W-:Y:S01]  /*3f60*/  ISETP.GE.AND P3, PT, R8, R113, PT ;  /* 0x000000710800720c */ /* 0x000fe20003f66270 */
[----:B------:R-:W-:Y:S01]  /*3f70*/  VIADD R11, R18, 0x30 ;  /* 0x00000030120b7836 */ /* 0x000fe20000000000 */
[----:B------:R-:W-:-:S02]  /*3f80*/  FSEL R10, R5, -INF , !P2 ;  /* 0xff800000050a7808 */ /* 0x000fc40005000000 */
[----:B------:R-:W-:Y:S01]  /*3f90*/  FSEL R33, R33, -INF , !P3 ;  /* 0xff80000021217808 */ /* 0x000fe20005800000 */
[----:B------:R-:W1:Y:S01]  /*3fa0*/  MUFU.TANH R186, R54 ;  /* 0x0000003600ba7308 */ /* 0x000e620000002400 */
[----:B------:R-:W-:Y:S02]  /*3fb0*/  FSEL R46, R46, -INF , !P3 ;  /* 0xff8000002e2e7808 */ /* 0x000fe40005800000 */
[-C--:B------:R-:W-:Y:S01]  /*3fc0*/  ISETP.GE.AND P3, PT, R6, R113.reuse, PT ;  /* 0x000000710600720c */ /* 0x080fe20003f66270 */
[----:B------:R-:W4:Y:S01]  /*3fd0*/  @!P1 LDC.64 R244, c[0x0][0x218] ;  /* 0x00008600fff49b82 */ /* 0x000f220000000a00 */
[----:B------:R-:W-:Y:S01]  /*3fe0*/  FSEL R6, R58, -INF , !P2 ;  /* 0xff8000003a067808 */ /* 0x000fe20005000000 */
[----:B------:R-:W-:Y:S01]  /*3ff0*/  FMUL.FTZ R64, R64, UR5 ;  /* 0x0000000540407c20 */ /* 0x000fe20008410000 */
[----:B------:R-:W-:Y:S01]  /*4000*/  ISETP.GE.AND P2, PT, R4, R113, PT ;  /* 0x000000710400720c */ /* 0x000fe20003f46270 */
[----:B------:R-:W-:Y:S01]  /*4010*/  VIADD R4, R18, 0x29 ;  /* 0x0000002912047836 */ /* 0x000fe20000000000 */
[----:B------:R-:W-:Y:S01]  /*4020*/  MUFU.TANH R183, R53 ;  /* 0x0000003500b77308 */ /* 0x000fe20000002400 */
[----:B------:R-:W-:Y:S01]  /*4030*/  FMUL.FTZ R65, R65, UR5 ;  /* 0x0000000541417c20 */ /* 0x000fe20008410000 */
[----:B------:R-:W-:Y:S01]  /*4040*/  FMUL.FTZ R66, R66, UR5 ;  /* 0x0000000542427c20 */ /* 0x000fe20008410000 */
[----:B------:R-:W-:Y:S01]  /*4050*/  FMUL.FTZ R67, R67, UR5 ;  /* 0x0000000543437c20 */ /* 0x000fe20008410000 */
[----:B------:R-:W-:Y:S01]  /*4060*/  FMUL.FTZ R12, R12, UR5 ;  /* 0x000000050c0c7c20 */ /* 0x000fe20008410000 */
[----:B------:R-:W-:Y:S01]  /*4070*/  FMUL.FTZ R14, R14, UR5 ;  /* 0x000000050e0e7c20 */ /* 0x000fe20008410000 */
[----:B------:R-:W-:Y:S01]  /*4080*/  FMUL.FTZ R13, R13, UR5 ;  /* 0x000000050d0d7c20 */ /* 0x000fe20008410000 */
[----:B------:R-:W-:Y:S01]  /*4090*/  FMUL.FTZ R15, R15, UR5 ;  /* 0x000000050f0f7c20 */ /* 0x000fe20008410000 */
[----:B------:R-:W1:Y:S01]  /*40a0*/  MUFU.TANH R187, R55 ;  /* 0x0000003700bb7308 */ /* 0x000e620000002400 */
[----:B--2---:R-:W-:-:S02]  /*40b0*/  FSEL R8, R17, -INF , !P0 ;  /* 0xff80000011087808 */ /* 0x004fc40004000000 */
[----:B------:R-:W-:Y:S02]  /*40c0*/  FSEL R5, R20, -INF , !P0 ;  /* 0xff80000014057808 */ /* 0x000fe40004000000 */
[-C--:B------:R-:W-:Y:S02]  /*40d0*/  ISETP.GE.AND P0, PT, R4, R113.reuse, PT ;  /* 0x000000710400720c */ /* 0x080fe40003f06270 */
[----:B---3--:R-:W-:Y:S01]  /*40e0*/  FSEL R16, R16, -INF , !P5 ;  /* 0xff80000010107808 */ /* 0x008fe20006800000 */
[----:B------:R-:W2:Y:S01]  /*40f0*/  MUFU.TANH R184, R68 ;  /* 0x0000004400b87308 */ /* 0x000ea20000002400 */
[----:B------:R-:W-:Y:S02]  /*4100*/  FSEL R4, R21, -INF , !P5 ;  /* 0xff80000015047808 */ /* 0x000fe40006800000 */
[----:B------:R-:W-:Y:S01]  /*4110*/  ISETP.GE.AND P5, PT, R11, R113, PT ;  /* 0x000000710b00720c */ /* 0x000fe20003fa6270 */
[----:B------:R-:W-:Y:S01]  /*4120*/  VIADD R11, R18, 0x31 ;  /* 0x00000031120b7836 */ /* 0x000fe20000000000 */
[----:B-1----:R-:W-:-:S02]  /*4130*/  FSEL R186, R186, -INF , !P4 ;  /* 0xff800000baba7808 */ /* 0x002fc40006000000 */
[----:B------:R-:W-:Y:S01]  /*4140*/  FSEL R182, R182, -INF , !P4 ;  /* 0xff800000b6b67808 */ /* 0x000fe20006000000 */
[----:B------:R-:W1:Y:S01]  /*4150*/  MUFU.TANH R185, R69 ;  /* 0x0000004500b97308 */ /* 0x000e620000002400 */
[-C--:B------:R-:W-:Y:S01]  /*4160*/  ISETP.GE.AND P4, PT, R11, R113.reuse, PT ;  /* 0x000000710b00720c */ /* 0x080fe20003f86270 */
[C---:B------:R-:W-:Y:S01]  /*4170*/  VIADD R11, R18.reuse, 0x38 ;  /* 0x00000038120b7836 */ /* 0x040fe20000000000 */
[----:B------:R-:W-:Y:S01]  /*4180*/  FSEL R187, R187, -INF , !P3 ;  /* 0xff800000bbbb7808 */ /* 0x000fe20005800000 */
[----:B------:R-:W-:Y:S01]  /*4190*/  VIADD R18, R18, 0x39 ;  /* 0x0000003912127836 */ /* 0x000fe20000000000 */
[----:B------:R-:W-:Y:S02]  /*41a0*/  FSEL R183, R183, -INF , !P3 ;  /* 0xff800000b7b77808 */ /* 0x000fe40005800000 */
[----:B------:R-:W-:Y:S01]  /*41b0*/  ISETP.GE.AND P3, PT, R11, R113, PT ;  /* 0x000000710b00720c */ /* 0x000fe20003f66270 */
[----:B------:R-:W3:Y:S01]  /*41c0*/  MUFU.TANH R188, R70 ;  /* 0x0000004600bc7308 */ /* 0x000ee20000002400 */
[----:B--2---:R-:W-:-:S07]  /*41d0*/  FSEL R184, R184, -INF , !P2 ;  /* 0xff800000b8b87808 */ /* 0x004fce0005000000 */
[----:B------:R-:W2:Y:S01]  /*41e0*/  MUFU.TANH R191, R71 ;  /* 0x0000004700bf7308 */ /* 0x000ea20000002400 */
[----:B-1----:R-:W-:-:S07]  /*41f0*/  FSEL R185, R185, -INF , !P0 ;  /* 0xff800000b9b97808 */ /* 0x002fce0004000000 */
[----:B------:R-:W1:Y:S01]  /*4200*/  MUFU.TANH R199, R64 ;  /* 0x0000004000c77308 */ /* 0x000e620000002400 */
[----:B---3--:R-:W-:Y:S02]  /*4210*/  FSEL R188, R188, -INF , !P2 ;  /* 0xff800000bcbc7808 */ /* 0x008fe40005000000 */
[----:B------:R-:W-:-:S05]  /*4220*/  ISETP.GE.AND P2, PT, R18, R113, PT ;  /* 0x000000711200720c */ /* 0x000fca0003f46270 */
[----:B------:R-:W3:Y:S01]  /*4230*/  MUFU.TANH R198, R65 ;  /* 0x0000004100c67308 */ /* 0x000ee20000002400 */
[----:B--2---:R-:W-:Y:S02]  /*4240*/  FSEL R191, R191, -INF , !P0 ;  /* 0xff800000bfbf7808 */ /* 0x004fe40004000000 */
[----:B----4-:R-:W-:-:S04]  /*4250*/  @!P1 LEA R244, P0, R108, R244, 0x1 ;  /* 0x000000f46cf49211 */ /* 0x010fc800078008ff */
[----:B------:R-:W-:Y:S01]  /*4260*/  @!P1 LEA.HI.X R239, R108, R245, R111, 0x1, P0 ;  /* 0x000000f56cef9211 */ /* 0x000fe200000f0c6f */
[----:B------:R-:W2:Y:S01]  /*4270*/  MUFU.TANH R194, R66 ;  /* 0x0000004200c27308 */ /* 0x000ea20000002400 */
[----:B-1----:R-:W-:-:S07]  /*4280*/  FSEL R199, R199, -INF , !P5 ;  /* 0xff800000c7c77808 */ /* 0x002fce0006800000 */
[----:B------:R-:W1:Y:S01]  /*4290*/  MUFU.TANH R193, R67 ;  /* 0x0000004300c17308 */ /* 0x000e620000002400 */
[----:B---3--:R-:W-:-:S07]  /*42a0*/  FSEL R198, R198, -INF , !P4 ;  /* 0xff800000c6c67808 */ /* 0x008fce0006000000 */
        /* <DEDUP_REMOVED lines=14> */
[----:B------:R-:W-:Y:S01]  /*4390*/  IABS R17, R106 ;  /* 0x0000006a00117213 */ /* 0x000fe20000000000 */
[----:B------:R-:W-:Y:S01]  /*43a0*/  ULDC.64 UR6, c[0x0][0x230] ;  /* 0x00008c0000067ab9 */ /* 0x000fe20000000a00 */
[----:B------:R-:W-:-:S04]  /*43b0*/  IADD3 R19, R106, -0x40, RZ ;  /* 0xffffffc06a137810 */ /* 0x000fc80007ffe0ff */
        /* <DEDUP_REMOVED lines=28> */
[----:B------:R-:W-:Y:S02]  /*4580*/  ISETP.NE.AND P1, PT, R12, RZ, PT ;  /* 0x000000ff0c00720c */ /* 0x000fe40003f25270 */
[----:B------:R-:W-:-:S07]  /*4590*/  LOP3.LUT R15, RZ, R12, RZ, 0x33, !PT ;  /* 0x0000000cff0f7212 */ /* 0x000fce00078e33ff */
[----:B------:R-:W-:Y:S02]  /*45a0*/  @P5 IADD3 R20, R20, 0x1, RZ ;  /* 0x0000000114145810 */ /* 0x000fe40007ffe0ff */
[----:B------:R-:W-:Y:S02]  /*45b0*/  @P4 VIADD R18, R18, 0x1 ;  /* 0x0000000112124836 */ /* 0x000fe40000000000 */
[----:B------:R-:W-:-:S03]  /*45c0*/  MOV R11, R20 ;  /* 0x00000014000b7202 */ /* 0x000fc60000000f00 */
[----:B------:R-:W-:Y:S02]  /*45d0*/  @!P0 IADD3 R18, -R18, RZ, RZ ;  /* 0x000000ff12128210 */ /* 0x000fe40007ffe1ff */
[----:B------:R-:W-:-:S05]  /*45e0*/  @!P2 IMAD.MOV R11, RZ, RZ, -R11 ;  /* 0x000000ffff0ba224 */ /* 0x000fca00078e0a0b */
[C---:B------:R-:W-:Y:S02]  /*45f0*/  SEL R11, R15.reuse, R11, !P1 ;  /* 0x0000000b0f0b7207 */ /* 0x040fe40004800000 */
[----:B------:R-:W-:-:S03]  /*4600*/  SEL R15, R15, R18, !P1 ;  /* 0x000000120f0f7207 */ /* 0x000fc60004800000 */
[----:B------:R-:W-:-:S04]  /*4610*/  IMAD.WIDE R20, R11, 0x4, R240 ;  /* 0x000000040b147825 */ /* 0x000fc800078e02f0 */
[----:B------:R-:W-:Y:S01]  /*4620*/  IMAD.WIDE R18, R15, 0x4, R240 ;  /* 0x000000040f127825 */ /* 0x000fe200078e02f0 */
[----:B------:R-:W2:Y:S04]  /*4630*/  LDG.E R14, desc[UR14][R20.64] ;  /* 0x0000000e140e7981 */ /* 0x000ea8000c1e1900 */
[----:B------:R1:W2:Y:S01]  /*4640*/  LDG.E R13, desc[UR14][R18.64] ;  /* 0x0000000e120d7981 */ /* 0x0002a2000c1e1900 */
[----:B------:R-:W-:-:S04]  /*4650*/  IMAD.IADD R11, R11, 0x1, -R15 ;  /* 0x000000010b0b7824 */ /* 0x000fc800078e0a0f */
[----:B------:R-:W-:-:S05]  /*4660*/  IMAD R12, R11, R12, -0x40 ;  /* 0xffffffc00b0c7424 */ /* 0x000fca00078e020c */
[----:B------:R-:W-:-:S05]  /*4670*/  SHF.R.S32.HI R11, RZ, 0x1f, R12 ;  /* 0x0000001fff0b7819 */ /* 0x000fca000001140c */
[----:B------:R-:W-:-:S04]  /*4680*/  IMAD R11, R11, R104, RZ ;  /* 0x000000680b0b7224 */ /* 0x000fc800078e02ff */
[C---:B------:R-:W-:Y:S02]  /*4690*/  IMAD R11, R12.reuse, R105, R11 ;  /* 0x000000690c0b7224 */ /* 0x040fe400078e020b */
[----:B-1----:R-:W-:-:S04]  /*46a0*/  IMAD.WIDE.U32 R18, R12, R104, RZ ;  /* 0x000000680c127225 */ /* 0x002fc800078e00ff */
[----:B------:R-:W-:Y:S01]  /*46b0*/  IMAD.IADD R19, R19, 0x1, R11 ;  /* 0x0000000113137824 */ /* 0x000fe200078e020b */
[----:B--2---:R-:W-:-:S04]  /*46c0*/  IADD3 R13, -R14, R13, RZ ;  /* 0x0000000d0e0d7210 */ /* 0x004fc80007ffe1ff */
[----:B------:R-:W-:Y:S01]  /*46d0*/  SHF.R.S32.HI R14, RZ, 0x1f, R13 ;  /* 0x0000001fff0e7819 */ /* 0x000fe2000001140d */
[----:B------:R-:W-:-:S04]  /*46e0*/  IMAD.WIDE.U32 R18, R13, UR6, R18 ;  /* 0x000000060d127c25 */ /* 0x000fc8000f8e0012 */
[----:B------:R-:W-:Y:S02]  /*46f0*/  IMAD R14, R14, UR6, RZ ;  /* 0x000000060e0e7c24 */ /* 0x000fe4000f8e02ff */
[----:B------:R-:W-:Y:S02]  /*4700*/  IMAD.MOV.U32 R11, RZ, RZ, R18 ;  /* 0x000000ffff0b7224 */ /* 0x000fe400078e0012 */
[----:B------:R-:W-:-:S05]  /*4710*/  IMAD R14, R13, UR7, R14 ;  /* 0x000000070d0e7c24 */ /* 0x000fca000f8e020e */
[----:B------:R-:W-:Y:S01]  /*4720*/  IADD3 R14, R19, R14, RZ ;  /* 0x0000000e130e7210 */ /* 0x000fe20007ffe0ff */
[----:B------:R-:W-:Y:S06]  /*4730*/  BRA `(.L_x_5233) ;  /* 0x0000000000087947 */ /* 0x000fec0003800000 */
.L_x_5232:
[----:B------:R-:W-:-:S04]  /*4740*/  LEA R11, -R104, RZ, 0x6 ;  /* 0x000000ff680b7211 */ /* 0x000fc800078e31ff */
[----:B------:R-:W-:-:S07]  /*4750*/  SHF.R.S32.HI R14, RZ, 0x1f, R11 ;  /* 0x0000001fff0e7819 */ /* 0x000fce000001140b */
.L_x_5233:
[----:B------:R-:W-:Y:S01]  /*4760*/  IADD3 R108, P0, R11, R108, RZ ;  /* 0x0000006c0b6c7210 */ /* 0x000fe20007f1e0ff */
[----:B------:R-:W-:Y:S01]  /*4770*/  ULDC.64 UR6, c[0x0][0x218] ;  /* 0x0000860000067ab9 */ /* 0x000fe20000000a00 */
[C---:B------:R-:W-:Y:S01]  /*4780*/  IMAD.SHL.U32 R11, R104.reuse, 0x20, RZ ;  /* 0x00000020680b7824 */ /* 0x040fe200078e00ff */
[----:B------:R-:W-:Y:S02]  /*4790*/  SHF.L.U64.HI R104, R104, 0x5, R105 ;  /* 0x0000000568687819 */ /* 0x000fe40000010269 */
[----:B------:R-:W-:Y:S01]  /*47a0*/  IMAD.X R14, R14, 0x1, R111, P0 ;  /* 0x000000010e0e7824 */ /* 0x000fe200000e066f */
[----:B------:R-:W-:-:S04]  /*47b0*/  LEA R244, P1, R108, UR6, 0x1 ;  /* 0x000000066cf47c11 */ /* 0x000fc8000f8208ff */
[----:B------:R-:W-:Y:S01]  /*47c0*/  LEA.HI.X R239, R108, UR7, R14, 0x1, P1 ;  /* 0x000000076cef7c11 */ /* 0x000fe200088f0c0e */
[----:B------:R-:W-:Y:S01]  /*47d0*/  IMAD.MOV.U32 R20, RZ, RZ, R244 ;  /* 0x000000ffff147224 */ /* 0x000fe200078e00f4 */
[----:B------:R-:W-:-:S03]  /*47e0*/  IADD3 R12, P0, R11, R244, RZ ;  /* 0x000000f40b0c7210 */ /* 0x000fc60007f1e0ff */
[--C-:B------:R-:W-:Y:S01]  /*47f0*/  IMAD.MOV.U32 R21, RZ, RZ, R239.reuse ;  /* 0x000000ffff157224 */ /* 0x100fe200078e00ef */
[----:B------:R-:W-:Y:S01]  /*4800*/  IADD3 R14, P1, R11, R12, RZ ;  /* 0x0000000c0b0e7210 */ /* 0x000fe20007f3e0ff */
[----:B------:R-:W-:-:S03]  /*4810*/  IMAD.X R13, R104, 0x1, R239, P0 ;  /* 0x00000001680d7824 */ /* 0x000fc600000e06ef */
[----:B------:R-:W-:Y:S01]  /*4820*/  @!PT LDS RZ, [RZ] ;  /* 0x00000000fffff984 */ /* 0x000fe20000000800 */
[----:B------:R-:W-:Y:S01]  /*4830*/  @!PT LDS RZ, [RZ] ;  /* 0x00000000fffff984 */ /* 0x000fe20000000800 */
[----:B------:R-:W-:Y:S01]  /*4840*/  @!PT LDS RZ, [RZ] ;  /* 0x00000000fffff984 */ /* 0x000fe20000000800 */
[----:B------:R1:W-:Y:S01]  /*4850*/  LDGSTS.E.BYPASS.LTC128B.128 [R237+0x8000], desc[UR14][R20.64] ;  /* 0x0800000014ed7fae */ /* 0x0003e2000b901d4e */
[----:B------:R-:W-:Y:S01]  /*4860*/  IADD3 R18, P0, R11, R14, RZ ;  /* 0x0000000e0b127210 */ /* 0x000fe20007f1e0ff */
[C---:B------:R-:W-:Y:S02]  /*4870*/  IMAD.X R15, R104.reuse, 0x1, R13, P1 ;  /* 0x00000001680f7824 */ /* 0x040fe400008e060d */
        /* <DEDUP_REMOVED lines=17> */
.L_x_5231:
        /* <DEDUP_REMOVED lines=64> */
[--C-:B------:R-:W-:Y:S01]  /*4d90*/  FFMA.FTZ R173, R7, UR5, -R196.reuse ;  /* 0x0000000507ad7c23 */ /* 0x100fe200080108c4 */
[----:B------:R-:W-:Y:S01]  /*4da0*/  LDSM.16.MT88.4 R112, [R226+0x16000] ;  /* 0x01600000e270783b */ /* 0x000fe20000004200 */
[--C-:B------:R-:W-:Y:S01]  /*4db0*/  FFMA.FTZ R171, R6, UR5, -R196.reuse ;  /* 0x0000000506ab7c23 */ /* 0x100fe200080108c4 */
[--C-:B------:R-:W-:Y:S01]  /*4dc0*/  FFMA.FTZ R170, R5, UR5, -R196.reuse ;  /* 0x0000000505aa7c23 */ /* 0x100fe200080108c4 */
[----:B------:R-:W-:Y:S01]  /*4dd0*/  FSEL R190, R190, RZ, P0 ;  /* 0x000000ffbebe7208 */ /* 0x000fe20000000000 */
[----:B------:R-:W-:Y:S01]  /*4de0*/  LDSM.16.MT88.4 R120, [R225+0x16000] ;  /* 0x01600000e178783b */ /* 0x000fe20000004200 */
[--C-:B------:R-:W-:Y:S01]  /*4df0*/  FFMA.FTZ R2, R4, UR5, -R196.reuse ;  /* 0x0000000504027c23 */ /* 0x100fe200080108c4 */
[----:B------:R-:W-:Y:S01]  /*4e00*/  MUFU.EX2 R179, R179 ;  /* 0x000000b300b37308 */ /* 0x000fe20000000800 */
[----:B------:R-:W-:Y:S01]  /*4e10*/  FFMA.FTZ R182, R182, UR5, -R196 ;  /* 0x00000005b6b67c23 */ /* 0x000fe200080108c4 */
[--C-:B------:R-:W-:Y:S01]  /*4e20*/  FFMA.FTZ R180, R45, UR5, -R190.reuse ;  /* 0x000000052db47c23 */ /* 0x100fe200080108be */
[--C-:B------:R-:W-:Y:S01]  /*4e30*/  FFMA.FTZ R181, R56, UR5, -R190.reuse ;  /* 0x0000000538b57c23 */ /* 0x100fe200080108be */
[--C-:B------:R-:W-:Y:S01]  /*4e40*/  FFMA.FTZ R177, R32, UR5, -R190.reuse ;  /* 0x0000000520b17c23 */ /* 0x100fe200080108be */
[--C-:B------:R-:W-:Y:S01]  /*4e50*/  FFMA.FTZ R175, R33, UR5, -R190.reuse ;  /* 0x0000000521af7c23 */ /* 0x100fe200080108be */
[----:B------:R-:W1:Y:S01]  /*4e60*/  LDSM.16.MT88.4 R56, [R225+0x12000] ;  /* 0x01200000e138783b */ /* 0x000e620000004200 */
[--C-:B------:R-:W-:Y:S01]  /*4e70*/  FFMA.FTZ R172, R9, UR5, -R190.reuse ;  /* 0x0000000509ac7c23 */ /* 0x100fe200080108be */
[----:B------:R-:W2:Y:S01]  /*4e80*/  MUFU.EX2 R178, R178 ;  /* 0x000000b200b27308 */ /* 0x000ea20000000800 */
[--C-:B------:R-:W-:Y:S01]  /*4e90*/  FFMA.FTZ R169, R10, UR5, -R190.reuse ;  /* 0x000000050aa97c23 */ /* 0x100fe200080108be */
[----:B------:R-:W4:Y:S01]  /*4ea0*/  LDSM.16.MT88.4 R4, [R224+0x16000] ;  /* 0x01600000e004783b */ /* 0x000f220000004200 */
[--C-:B------:R-:W-:Y:S01]  /*4eb0*/  FFMA.FTZ R167, R8, UR5, -R190.reuse ;  /* 0x0000000508a77c23 */ /* 0x100fe200080108be */
[----:B------:R-:W-:Y:S01]  /*4ec0*/  FFMA.FTZ R0, R16, UR5, -R190 ;  /* 0x0000000510007c23 */ /* 0x000fe200080108be */
[--C-:B------:R-:W-:Y:S01]  /*4ed0*/  FFMA.FTZ R183, R183, UR5, -R196.reuse ;  /* 0x00000005b7b77c23 */ /* 0x100fe200080108c4 */
[----:B------:R-:W5:Y:S01]  /*4ee0*/  LDSM.16.MT88.4 R12, [R226+0x10800] ;  /* 0x01080000e20c783b */ /* 0x000f620000004200 */
[--C-:B------:R-:W-:Y:S01]  /*4ef0*/  FFMA.FTZ R184, R184, UR5, -R196.reuse ;  /* 0x00000005b8b87c23 */ /* 0x100fe200080108c4 */
[----:B------:R-:W-:Y:S01]  /*4f00*/  MUFU.EX2 R176, R176 ;  /* 0x000000b000b07308 */ /* 0x000fe20000000800 */
[----:B------:R-:W-:Y:S01]  /*4f10*/  FFMA.FTZ R185, R185, UR5, -R196 ;  /* 0x00000005b9b97c23 */ /* 0x000fe200080108c4 */
[----:B------:R-:W5:Y:S01]  /*4f20*/  LDSM.16.MT88.4 R8, [R224+0x10800] ;  /* 0x01080000e008783b */ /* 0x000f620000004200 */
[--C-:B------:R-:W-:Y:S01]  /*4f30*/  FFMA.FTZ R186, R186, UR5, -R190.reuse ;  /* 0x00000005baba7c23 */ /* 0x100fe200080108be */
[--C-:B------:R-:W-:Y:S01]  /*4f40*/  FFMA.FTZ R187, R187, UR5, -R190.reuse ;  /* 0x00000005bbbb7c23 */ /* 0x100fe200080108be */
[--C-:B------:R-:W-:Y:S01]  /*4f50*/  FFMA.FTZ R188, R188, UR5, -R190.reuse ;  /* 0x00000005bcbc7c23 */ /* 0x100fe200080108be */
[----:B------:R-:W5:Y:S01]  /*4f60*/  LDSM.16.MT88.4 R24, [R228+0x10800] ;  /* 0x01080000e418783b */ /* 0x000f620000004200 */
[----:B------:R-:W-:Y:S01]  /*4f70*/  FFMA.FTZ R191, R191, UR5, -R190 ;  /* 0x00000005bfbf7c23 */ /* 0x000fe200080108be */
[----:B------:R-:W3:Y:S01]  /*4f80*/  MUFU.EX2 R174, R174 ;  /* 0x000000ae00ae7308 */ /* 0x000ee20000000800 */
[----:B--2---:R-:W-:Y:S01]  /*4f90*/  F2FP.BF16.F32.PACK_AB R128, R178, R179 ;  /* 0x000000b3b280723e */ /* 0x004fe200000010ff */
[----:B------:R-:W2:Y:S01]  /*4fa0*/  LDSM.16.MT88.4 R20, [R225+0x10800] ;  /* 0x01080000e114783b */ /* 0x000ea20000004200 */
        /* <DEDUP_REMOVED lines=11> */
[----:B------:R-:W-:Y:S01]  /*5060*/  LDSM.16.MT88.4 R32, [R226+0x12800] ;  /* 0x01280000e220783b */ /* 0x000fe20000004200 */
[----:B------:R-:W-:Y:S01]  /*5070*/  FADD.FTZ R178, R179, R178 ;  /* 0x000000b2b3b27221 */ /* 0x000fe20000010000 */
[----:B------:R-:W1:Y:S01]  /*5080*/  MUFU.EX2 R181, R181 ;  /* 0x000000b500b57308 */ /* 0x000e620000000800 */
[----:B---3--:R-:W-:-:S02]  /*5090*/  F2FP.BF16.F32.PACK_AB R130, R174, R176 ;  /* 0x000000b0ae82723e */ /* 0x008fc400000010ff */
[----:B------:R-:W-:Y:S01]  /*50a0*/  FADD.FTZ R178, R176, R178 ;  /* 0x000000b2b0b27221 */ /* 0x000fe20000010000 */
[----:B------:R-:W-:-:S03]  /*50b0*/  ISETP.GT.AND P0, PT, R168, R236, PT ;  /* 0x000000eca800720c */ /* 0x000fc60003f04270 */
[----:B------:R-:W-:Y:S01]  /*50c0*/  FADD.FTZ R178, R174, R178 ;  /* 0x000000b2aeb27221 */ /* 0x000fe20000010000 */
        /* <DEDUP_REMOVED lines=9> */
[----:B------:R-:W-:Y:S01]  /*5160*/  HMMA.16816.F32.BF16 R152, R128, R148, RZ ;  /* 0x000000948098723c */ /* 0x000fe200000418ff */
[----:B------:R-:W-:Y:S01]  /*5170*/  MUFU.EX2 R170, R170 ;  /* 0x000000aa00aa7308 */ /* 0x000fe20000000800 */
[----:B-1----:R-:W-:-:S04]  /*5180*/  FADD.FTZ R178, R173, R178 ;  /* 0x000000b2adb27221 */ /* 0x002fc80000010000 */
[C---:B------:R-:W-:Y:S03]  /*5190*/  HMMA.16816.F32.BF16 R136, R128.reuse, R132, RZ ;  /* 0x000000848088723c */ /* 0x040fe600000418ff */
[----:B------:R-:W-:Y:S01]  /*51a0*/  MUFU.EX2 R2, R2 ;  /* 0x0000000200027308 */ /* 0x000fe20000000800 */
[----:B---3--:R-:W-:Y:S02]  /*51b0*/  FADD.FTZ R178, R171, R178 ;  /* 0x000000b2abb27221 */ /* 0x008fe40000010000 */
[C---:B------:R-:W-:Y:S05]  /*51c0*/  HMMA.16816.F32.BF16 R148, R128.reuse, R150, RZ ;  /* 0x000000968094723c */ /* 0x040fea00000418ff */
[----:B------:R-:W1:Y:S01]  /*51d0*/  MUFU.EX2 R172, R172 ;  /* 0x000000ac00ac7308 */ /* 0x000e620000000800 */
[C---:B------:R-:W-:Y:S06]  /*51e0*/  HMMA.16816.F32.BF16 R132, R128.reuse, R134, RZ ;  /* 0x000000868084723c */ /* 0x040fec00000418ff */
[C---:B------:R-:W-:Y:S01]  /*51f0*/  HMMA.16816.F32.BF16 R160, R128.reuse, R156, RZ ;  /* 0x0000009c80a0723c */ /* 0x040fe200000418ff */
[----:B------:R-:W3:Y:S05]  /*5200*/  MUFU.EX2 R169, R169 ;  /* 0x000000a900a97308 */ /* 0x000eea0000000800 */
[----:B------:R-:W-:Y:S03]  /*5210*/  HMMA.16816.F32.BF16 R144, R128, R140, RZ ;  /* 0x0000008c8090723c */ /* 0x000fe600000418ff */
[----:B------:R-:W-:Y:S01]  /*5220*/  MUFU.EX2 R167, R167 ;  /* 0x000000a700a77308 */ /* 0x000fe20000000800 */
[----:B-1----:R-:W-:-:S02]  /*5230*/  FADD.FTZ R180, R172, R180 ;  /* 0x000000b4acb47221 */ /* 0x002fc40000010000 */
[C---:B------:R-:W-:Y:S05]  /*5240*/  HMMA.16816.F32.BF16 R36, R128.reuse, R40, RZ ;  /* 0x000000288024723c */ /* 0x040fea00000418ff */
[----:B------:R-:W1:Y:S01]  /*5250*/  MUFU.EX2 R0, R0 ;  /* 0x0000000000007308 */ /* 0x000e620000000800 */
        /* <DEDUP_REMOVED lines=21> */
[----:B------:R-:W4:Y:S01]  /*53b0*/  MUFU.EX2 R199, R199 ;  /* 0x000000c700c77308 */ /* 0x000f220000000800 */
        /* <DEDUP_REMOVED lines=11> */
[----:B------:R-:W4:Y:S03]  /*5470*/  MUFU.EX2 R193, R193 ;  /* 0x000000c100c17308 */ /* 0x000f260000000800 */
[C---:B------:R-:W-:Y:S05]  /*5480*/  HMMA.16816.F32.BF16 R96, R128.reuse, R98, RZ ;  /* 0x000000628060723c */ /* 0x040fea00000418ff */
[----:B------:R-:W4:Y:S01]  /*5490*/  MUFU.EX2 R192, R192 ;  /* 0x000000c000c07308 */ /* 0x000f220000000800 */
[C---:B------:R-:W-:Y:S06]  /*54a0*/  HMMA.16816.F32.BF16 R104, R128.reuse, R106, RZ ;  /* 0x0000006a8068723c */ /* 0x040fec00000418ff */
[C---:B------:R-:W-:Y:S01]  /*54b0*/  HMMA.16816.F32.BF16 R112, R128.reuse, R114, RZ ;  /* 0x000000728070723c */ /* 0x040fe200000418ff */
[----:B------:R-:W4:Y:S05]  /*54c0*/  MUFU.EX2 R249, R249 ;  /* 0x000000f900f97308 */ /* 0x000f2a0000000800 */
        /* <DEDUP_REMOVED lines=11> */
[C---:B-----5:R-:W-:Y:S06]  /*5580*/  HMMA.16816.F32.BF16 R152, R4.reuse, R12, R152 ;  /* 0x0000000c0498723c */ /* 0x060fec0000041898 */
[C---:B------:R-:W-:Y:S01]  /*5590*/  HMMA.16816.F32.BF16 R148, R4.reuse, R14, R148 ;  /* 0x0000000e0494723c */ /* 0x040fe20000041894 */
[----:B------:R-:W1:Y:S05]  /*55a0*/  LDSM.16.MT88.4 R12, [R225+0x12800] ;  /* 0x01280000e10c783b */ /* 0x000e6a0000004200 */
[C---:B------:R-:W-:Y:S06]  /*55b0*/  HMMA.16816.F32.BF16 R136, R4.reuse, R8, R136 ;  /* 0x000000080488723c */ /* 0x040fec0000041888 */
[C---:B------:R-:W-:Y:S01]  /*55c0*/  HMMA.16816.F32.BF16 R132, R4.reuse, R10, R132 ;  /* 0x0000000a0484723c */ /* 0x040fe20000041884 */
[----:B------:R-:W5:Y:S05]  /*55d0*/  LDSM.16.MT88.4 R8, [R226+0x14800] ;  /* 0x01480000e208783b */ /* 0x000f6a0000004200 */
[C---:B------:R-:W-:Y:S06]  /*55e0*/  HMMA.16816.F32.BF16 R160, R4.reuse, R24, R160 ;  /* 0x0000001804a0723c */ /* 0x040fec00000418a0 */
        /* <DEDUP_REMOVED lines=8> */
[C---:B-----5:R-:W-:Y:S06]  /*5670*/  HMMA.16816.F32.BF16 R76, R4.reuse, R8, R76 ;  /* 0x00000008044c723c */ /* 0x060fec000004184c */
[C---:B------:R-:W-:Y:S01]  /*5680*/  HMMA.16816.F32.BF16 R80, R4.reuse, R10, R80 ;  /* 0x0000000a0450723c */ /* 0x040fe20000041850 */
[----:B------:R-:W2:Y:S05]  /*5690*/  LDSM.16.MT88.4 R8, [R226+0x16800] ;  /* 0x01680000e208783b */ /* 0x000eaa0000004200 */
        /* <DEDUP_REMOVED lines=27> */
[C---:B------:R-:W-:Y:S06]  /*5850*/  HMMA.16816.F32.BF16 R124, R4.reuse, R28, R124 ;  /* 0x0000001c047c723c */ /* 0x040fec000004187c */
[----:B------:R-:W-:Y:S01]  /*5860*/  HMMA.16816.F32.BF16 R128, R4, R30, R128 ;  /* 0x0000001e0480723c */ /* 0x000fe20000041880 */
[----:B------:R-:W-:Y:S06]  /*5870*/  LDSM.16.MT88.4 R28, [R224+0x13000] ;  /* 0x01300000e01c783b */ /* 0x000fec0000004200 */
[----:B------:R-:W-:Y:S01]  /*5880*/  F2FP.BF16.F32.PACK_AB R4, R183, R182 ;  /* 0x000000b6b704723e */ /* 0x000fe200000010ff */
[----:B------:R-:W-:Y:S01]  /*5890*/  FADD.FTZ R182, R182, R170 ;  /* 0x000000aab6b67221 */ /* 0x000fe20000010000 */
[----:B----4-:R-:W-:Y:S01]  /*58a0*/  F2FP.BF16.F32.PACK_AB R5, R187, R186 ;  /* 0x000000babb05723e */ /* 0x010fe200000010ff */
        /* <DEDUP_REMOVED lines=24> */
[C---:B-----5:R-:W-:Y:S06]  /*5a30*/  HMMA.16816.F32.BF16 R144, R4.reuse, R16, R144 ;  /* 0x000000100490723c */ /* 0x060fec0000041890 */
        /* <DEDUP_REMOVED lines=99> */
[----:B------:R-:W-:Y:S01]  /*6070*/  ULDC UR10, c[0x0][0x39c] ;  /* 0x0000e700000a7ab9 */ /* 0x000fe20000000800 */
[----:B------:R-:W-:-:S10]  /*6080*/  ULDC UR4, c[0x0][0x2ec] ;  /* 0x0000bb0000047ab9 */ /* 0x000fd40000000800 */
.L_x_5238:
[----:B------:R-:W-:Y:S04]  /*6090*/  DEPBAR.LE SB0, 0x0 ;  /* 0x000080000000791a */ /* 0x000fe80000000000 */
[----:B------:R-:W-:Y:S01]  /*60a0*/  BAR.SYNC.DEFER_BLOCKING 0x0 ;  /* 0x0000000000007b1d */ /* 0x000fe20000010000 */
[----:B------:R-:W-:Y:S02]  /*60b0*/  MOV R12, R247 ;  /* 0x000000f7000c7202 */ /* 0x000fe40000000f00 */
[----:B------:R-:W-:Y:S03]  /*60c0*/  MOV R6, R246 ;  /* 0x000000f600067202 */ /* 0x000fe60000000f00 */
[----:B------:R-:W-:Y:S05]  /*60d0*/  @!P6 BRA `(.L_x_5235) ;  /* 0x0000000000f4e947 */ /* 0x000fea0003800000 */
[----:B------:R-:W1:Y:S01]  /*60e0*/  LDC R3, c[0x0][0x380] ;  /* 0x0000e000ff037b82 */ /* 0x000e620000000800 */
[----:B------:R-:W-:Y:S04]  /*60f0*/  SHF.L.U32 R5, R248, 0x6, RZ ;  /* 0x00000006f8057819 */ /* 0x000fe800000006ff */
[----:B------:R-:W-:Y:S01]  /*6100*/  IABS R7, R5 ;  /* 0x0000000500077213 */ /* 0x000fe20000000000 */
[C---:B------:R-:W-:Y:S05]  /*6110*/  VIADD R12, R5.reuse, 0x40 ;  /* 0x00000040050c7836 */ /* 0x040fea0000000000 */
[----:B------:R-:W-:Y:S02]  /*6120*/  IABS R9, R12 ;  /* 0x0000000c00097213 */ /* 0x000fe40000000000 */
[-C--:B-1----:R-:W-:Y:S02]  /*6130*/  IABS R4, R3.reuse ;  /* 0x0000000300047213 */ /* 0x082fe40000000000 */
[-C--:B------:R-:W-:Y:S02]  /*6140*/  LOP3.LUT R5, R5, R3.reuse, RZ, 0x3c, !PT ;  /* 0x0000000305057212 */ /* 0x080fe400078e3cff */
[----:B------:R-:W1:Y:S01]  /*6150*/  I2F.RP R10, R4 ;  /* 0x00000004000a7306 */ /* 0x000e620000209400 */
[-C--:B------:R-:W-:Y:S02]  /*6160*/  LOP3.LUT R12, R12, R3.reuse, RZ, 0x3c, !PT ;  /* 0x000000030c0c7212 */ /* 0x080fe400078e3cff */
[----:B------:R-:W-:Y:S02]  /*6170*/  ISETP.GE.AND P0, PT, R5, RZ, PT ;  /* 0x000000ff0500720c */ /* 0x000fe40003f06270 */
        /* <DEDUP_REMOVED lines=37> */
[----:B------:R-:W-:Y:S05]  /*63d0*/  IMAD R10, R10, R3, -0x40 ;  /* 0xffffffc00a0a7424 */ /* 0x000fea00078e0203 */
[----:B------:R-:W-:Y:S01]  /*63e0*/  SHF.R.S32.HI R3, RZ, 0x1f, R10 ;  /* 0x0000001fff037819 */ /* 0x000fe2000001140a */
[----:B------:R3:W2:Y:S02]  /*63f0*/  LDG.E R9, desc[UR14][R6.64] ;  /* 0x0000000e06097981 */ /* 0x0006a4000c1e1900 */
[----:B---3--:R-:W3:Y:S02]  /*6400*/  LDC.64 R6, c[0x0][0x250] ;  /* 0x00009400ff067b82 */ /* 0x008ee40000000a00 */
[-C--:B---3--:R-:W-:Y:S02]  /*6410*/  IMAD R3, R3, R6.reuse, RZ ;  /* 0x0000000603037224 */ /* 0x088fe400078e02ff */
[C---:B------:R-:W-:Y:S04]  /*6420*/  IMAD.WIDE.U32 R12, R10.reuse, R6, RZ ;  /* 0x000000060a0c7225 */ /* 0x040fe800078e00ff */
[----:B------:R-:W-:Y:S04]  /*6430*/  IMAD R3, R10, R7, R3 ;  /* 0x000000070a037224 */ /* 0x000fe800078e0203 */
[----:B------:R-:W-:Y:S01]  /*6440*/  IMAD.IADD R13, R13, 0x1, R3 ;  /* 0x000000010d0d7824 */ /* 0x000fe200078e0203 */
[----:B--2---:R-:W-:Y:S04]  /*6450*/  IADD3 R8, -R9, R8, RZ ;  /* 0x0000000809087210 */ /* 0x004fe80007ffe1ff */
[----:B------:R-:W-:Y:S01]  /*6460*/  SHF.R.S32.HI R6, RZ, 0x1f, R8 ;  /* 0x0000001fff067819 */ /* 0x000fe20000011408 */
[-C--:B-1----:R-:W-:Y:S04]  /*6470*/  IMAD.WIDE.U32 R12, R8, R4.reuse, R12 ;  /* 0x00000004080c7225 */ /* 0x082fe800078e000c */
[----:B------:R-:W-:Y:S04]  /*6480*/  IMAD R6, R6, R4, RZ ;  /* 0x0000000406067224 */ /* 0x000fe800078e02ff */
[----:B------:R-:W-:Y:S05]  /*6490*/  IMAD R6, R8, R5, R6 ;  /* 0x0000000508067224 */ /* 0x000fea00078e0206 */
[----:B------:R-:W-:Y:S07]  /*64a0*/  IADD3 R6, R13, R6, RZ ;  /* 0x000000060d067210 */ /* 0x000fee0007ffe0ff */
.L_x_5235:
        /* <DEDUP_REMOVED lines=20> */
[----:B------:R-:W-:Y:S04]  /*65f0*/  LDGSTS.E.BYPASS.LTC128B.128 [R237+0x11000], desc[UR14][R6.64] ;  /* 0x1100000006ed7fae */ /* 0x000fe8000b901d4e */
[----:B------:R-:W-:Y:S04]  /*6600*/  LDGSTS.E.BYPASS.LTC128B.128 [R237+0x13000], desc[UR14][R6.64+0x80] ;  /* 0x1300008006ed7fae */ /* 0x000fe8000b901d4e */
[----:B------:R-:W-:Y:S04]  /*6610*/  LDGSTS.E.BYPASS.LTC128B.128 [R237+0x15000], desc[UR14][R6.64+0x100] ;  /* 0x1500010006ed7fae */ /* 0x000fe8000b901d4e */
[----:B------:R-:W-:Y:S04]  /*6620*/  LDGSTS.E.BYPASS.LTC128B.128 [R237+0x17000], desc[UR14][R6.64+0x180] ;  /* 0x1700018006ed7fae */ /* 0x000fe8000b901d4e */
[----:B------:R-:W-:Y:S04]  /*6630*/  LDGSTS.E.BYPASS.LTC128B.128 [R237+0x11800], desc[UR14][R4.64] ;  /* 0x1180000004ed7fae */ /* 0x000fe8000b901d4e */
[----:B------:R-:W-:Y:S04]  /*6640*/  LDGSTS.E.BYPASS.LTC128B.128 [R237+0x13800], desc[UR14][R4.64+0x80] ;  /* 0x1380008004ed7fae */ /* 0x000fe8000b901d4e */
[----:B------:R-:W-:Y:S04]  /*6650*/  LDGSTS.E.BYPASS.LTC128B.128 [R237+0x15800], desc[UR14][R4.64+0x100] ;  /* 0x1580010004ed7fae */ /* 0x000fe8000b901d4e */
[----:B------:R2:W-:Y:S04]  /*6660*/  LDGSTS.E.BYPASS.LTC128B.128 [R237+0x17800], desc[UR14][R4.64+0x180] ;  /* 0x1780018004ed7fae */ /* 0x0005e8000b901d4e */
        /* <DEDUP_REMOVED lines=15> */
[----:B------:R-:W-:Y:S03]  /*6760*/  LDSM.16.M88.4 R196, [R227+0x9000] ;  /* 0x00900000e3c4783b */ /* 0x000fe60000000200 */
[C---:B-1----:R-:W-:Y:S01]  /*6770*/  HMMA.16816.F32.BF16 R12, R32.reuse, R16, RZ ;  /* 0x00000010200c723c */ /* 0x042fe200000418ff */
[----:B------:R-:W-:Y:S04]  /*6780*/  LDSM.16.M88.4 R200, [R227+0x9800] ;  /* 0x00980000e3c8783b */ /* 0x000fe80000000200 */
[----:B------:R-:W-:Y:S01]  /*6790*/  LDSM.16.M88.4 R204, [R220] ;  /* 0x00000000dccc783b */ /* 0x000fe20000000200 */
        /* <DEDUP_REMOVED lines=8> */
[----:B------:R-:W3:Y:S05]  /*6820*/  LDSM.16.M88.4 R172, [R229] ;  /* 0x00000000e5ac783b */ /* 0x000eea0000000200 */
        /* <DEDUP_REMOVED lines=23> */
[C---:B---3--:R-:W-:Y:S06]  /*69a0*/  HMMA.16816.F32.BF16 R4, R172.reuse, R204, R4 ;  /* 0x000000ccac04723c */ /* 0x048fec0000041804 */
[C---:B------:R-:W-:Y:S01]  /*69b0*/  HMMA.16816.F32.BF16 R8, R172.reuse, R206, R8 ;  /* 0x000000ceac08723c */ /* 0x040fe20000041808 */
[----:B------:R-:W3:Y:S05]  /*69c0*/  LDSM.16.M88.4 R204, [R219] ;  /* 0x00000000dbcc783b */ /* 0x000eea0000000200 */
[C---:B----4-:R-:W-:Y:S06]  /*69d0*/  HMMA.16816.F32.BF16 R12, R172.reuse, R168, R12 ;  /* 0x000000a8ac0c723c */ /* 0x050fec000004180c */
[C---:B------:R-:W-:Y:S01]  /*69e0*/  HMMA.16816.F32.BF16 R16, R172.reuse, R170, R16 ;  /* 0x000000aaac10723c */ /* 0x040fe20000041810 */
[----:B------:R-:W4:Y:S05]  /*69f0*/  LDSM.16.M88.4 R168, [R218] ;  /* 0x00000000daa8783b */ /* 0x000f2a0000000200 */
        /* <DEDUP_REMOVED lines=142> */
[C---:B---3--:R-:W-:Y:S06]  /*72e0*/  HMMA.16816.F32.BF16 R4, R188.reuse, R204, R4 ;  /* 0x000000ccbc04723c */ /* 0x048fec0000041804 */
        /* <DEDUP_REMOVED lines=75> */
[----:B--23--:R-:W-:Y:S05]  /*77a0*/  @!P0 BRA `(.L_x_5236) ;  /* 0x00000004007c8947 */ /* 0x00cfea0003800000 */
[----:B------:R-:W-:Y:S04]  /*77b0*/  ULEA UR8, -UR9, URZ, 0x6 ;  /* 0x0000003f09087291 */ /* 0x000fe8000f8e313f */
[----:B------:R-:W-:Y:S02]  /*77c0*/  USHF.R.S32.HI UR7, URZ, 0x1f, UR8 ;  /* 0x0000001f3f077899 */ /* 0x000fe40008011408 */
[----:B------:R-:W-:Y:S04]  /*77d0*/  MOV R8, UR8 ;  /* 0x0000000800087c02 */ /* 0x000fe80008000f00 */
[----:B------:R-:W-:Y:S01]  /*77e0*/  MOV R6, UR7 ;  /* 0x0000000700067c02 */ /* 0x000fe20008000f00 */
[----:B------:R-:W-:Y:S06]  /*77f0*/  @!P6 BRA `(.L_x_5237) ;  /* 0x0000000000f4e947 */ /* 0x000fec0003800000 */
[----:B------:R-:W2:Y:S01]  /*7800*/  LDC R3, c[0x0][0x380] ;  /* 0x0000e000ff037b82 */ /* 0x000ea20000000800 */
[----:B------:R-:W-:Y:S04]  /*7810*/  SHF.L.U32 R5, R248, 0x6, RZ ;  /* 0x00000006f8057819 */ /* 0x000fe800000006ff */
[----:B------:R-:W-:Y:S01]  /*7820*/  IABS R9, R5 ;  /* 0x0000000500097213 */ /* 0x000fe20000000000 */
[----:B------:R-:W-:Y:S05]  /*7830*/  VIADD R11, R5, 0xffffffc0 ;  /* 0xffffffc0050b7836 */ /* 0x000fea0000000000 */
[----:B------:R-:W-:Y:S02]  /*7840*/  IABS R7, R11 ;  /* 0x0000000b00077213 */ /* 0x000fe40000000000 */
[-C--:B--2---:R-:W-:Y:S02]  /*7850*/  IABS R4, R3.reuse ;  /* 0x0000000300047213 */ /* 0x084fe40000000000 */
[-C--:B------:R-:W-:Y:S02]  /*7860*/  LOP3.LUT R11, R11, R3.reuse, RZ, 0x3c, !PT ;  /* 0x000000030b0b7212 */ /* 0x080fe400078e3cff */
[----:B-1----:R-:W1:Y:S01]  /*7870*/  I2F.RP R14, R4 ;  /* 0x00000004000e7306 */ /* 0x002e620000209400 */
[----:B------:R-:W-:Y:S02]  /*7880*/  LOP3.LUT R5, R5, R3, RZ, 0x3c, !PT ;  /* 0x0000000305057212 */ /* 0x000fe400078e3cff */
[----:B------:R-:W-:Y:S02]  /*7890*/  ISETP.GE.AND P0, PT, R11, RZ, PT ;  /* 0x000000ff0b00720c */ /* 0x000fe40003f06270 */
[----:B------:R-:W-:Y:S05]  /*78a0*/  ISETP.GE.AND P2, PT, R5, RZ, PT ;  /* 0x000000ff0500720c */ /* 0x000fea0003f46270 */
[----:B-1----:R-:W1:Y:S02]  /*78b0*/  MUFU.RCP R14, R14 ;  /* 0x0000000e000e7308 */ /* 0x002e640000001000 */
[----:B-1----:R-:W-:Y:S08]  /*78c0*/  VIADD R14, R14, 0xffffffe ;  /* 0x0ffffffe0e0e7836 */ /* 0x002ff00000000000 */
[----:B----4-:R-:W1:Y:S02]  /*78d0*/  F2I.FTZ.U32.TRUNC.NTZ R15, R14 ;  /* 0x0000000e000f7305 */ /* 0x010e64000021f000 */
        /* <DEDUP_REMOVED lines=19> */
[----:B------:R-:W-:Y:S09]  /*7a10*/  LOP3.LUT R9, RZ, R3, RZ, 0x33, !PT ;  /* 0x00000003ff097212 */ /* 0x000ff200078e33ff */
[----:B------:R-:W-:Y:S02]  /*7a20*/  @P4 IADD3 R10, R10, 0x1, RZ ;  /* 0x000000010a0a4810 */ /* 0x000fe40007ffe0ff */
[----:B------:R-:W-:Y:S03]  /*7a30*/  @P5 VIADD R12, R12, 0x1 ;  /* 0x000000010c0c5836 */ /* 0x000fe60000000000 */
[----:B------:R-:W-:Y:S02]  /*7a40*/  @!P0 IMAD.MOV R10, RZ, RZ, -R10 ;  /* 0x000000ffff0a8224 */ /* 0x000fe400078e0a0a */
[----:B------:R-:W-:Y:S03]  /*7a50*/  @!P2 IADD3 R12, -R12, RZ, RZ ;  /* 0x000000ff0c0ca210 */ /* 0x000fe60007ffe1ff */
[C---:B------:R-:W-:Y:S02]  /*7a60*/  SEL R10, R9.reuse, R10, !P1 ;  /* 0x0000000a090a7207 */ /* 0x040fe40004800000 */
[----:B------:R-:W-:Y:S02]  /*7a70*/  SEL R9, R9, R12, !P1 ;  /* 0x0000000c09097207 */ /* 0x000fe40004800000 */
[CC--:B------:R-:W-:Y:S02]  /*7a80*/  LEA R6, P1, R10.reuse, R240.reuse, 0x2 ;  /* 0x000000f00a067211 */ /* 0x0c0fe400078210ff */
[C---:B------:R-:W-:Y:S02]  /*7a90*/  LEA R4, P0, R9.reuse, R240, 0x2 ;  /* 0x000000f009047211 */ /* 0x040fe400078010ff */
[-C--:B------:R-:W-:Y:S02]  /*7aa0*/  LEA.HI.X.SX32 R7, R10, R241.reuse, 0x2, P1 ;  /* 0x000000f10a077211 */ /* 0x080fe400008f16ff */
[C---:B------:R-:W-:Y:S01]  /*7ab0*/  LEA.HI.X.SX32 R5, R9.reuse, R241, 0x2, P0 ;  /* 0x000000f109057211 */ /* 0x040fe200000f16ff */
[----:B------:R-:W-:Y:S03]  /*7ac0*/  IMAD.IADD R9, R9, 0x1, -R10 ;  /* 0x0000000109097824 */ /* 0x000fe600078e0a0a */
[----:B------:R1:W2:Y:S01]  /*7ad0*/  LDG.E R7, desc[UR14][R6.64] ;  /* 0x0000000e06077981 */ /* 0x0002a2000c1e1900 */
[----:B------:R-:W-:Y:S03]  /*7ae0*/  IMAD R9, R9, R3, -0x40 ;  /* 0xffffffc009097424 */ /* 0x000fe600078e0203 */
[----:B------:R3:W2:Y:S02]  /*7af0*/  LDG.E R8, desc[UR14][R4.64] ;  /* 0x0000000e04087981 */ /* 0x0006a4000c1e1900 */
[----:B------:R-:W-:Y:S05]  /*7b00*/  SHF.R.S32.HI R3, RZ, 0x1f, R9 ;  /* 0x0000001fff037819 */ /* 0x000fea0000011409 */
[----:B------:R-:W-:Y:S01]  /*7b10*/  IMAD R3, R3, UR9, RZ ;  /* 0x0000000903037c24 */ /* 0x000fe2000f8e02ff */
[----:B-1----:R-:W1:Y:S08]  /*7b20*/  LDC R6, c[0x0][0x24c] ;  /* 0x00009300ff067b82 */ /* 0x002e700000000800 */
[----:B---3--:R-:W3:Y:S01]  /*7b30*/  LDC.64 R4, c[0x0][0x230] ;  /* 0x00008c00ff047b82 */ /* 0x008ee20000000a00 */
[C---:B-1----:R-:W-:Y:S01]  /*7b40*/  IMAD R3, R9.reuse, R6, R3 ;  /* 0x0000000609037224 */ /* 0x042fe200078e0203 */
[----:B--2---:R-:W-:Y:S01]  /*7b50*/  IADD3 R7, -R8, R7, RZ ;  /* 0x0000000708077210 */ /* 0x004fe20007ffe1ff */
[----:B------:R-:W-:Y:S03]  /*7b60*/  IMAD.WIDE.U32 R8, R9, UR9, RZ ;  /* 0x0000000909087c25 */ /* 0x000fe6000f8e00ff */
[----:B------:R-:W-:Y:S01]  /*7b70*/  SHF.R.S32.HI R6, RZ, 0x1f, R7 ;  /* 0x0000001fff067819 */ /* 0x000fe20000011407 */
[----:B------:R-:W-:Y:S04]  /*7b80*/  IMAD.IADD R9, R9, 0x1, R3 ;  /* 0x0000000109097824 */ /* 0x000fe800078e0203 */
[-C--:B---3--:R-:W-:Y:S02]  /*7b90*/  IMAD R6, R6, R4.reuse, RZ ;  /* 0x0000000406067224 */ /* 0x088fe400078e02ff */
[C---:B------:R-:W-:Y:S04]  /*7ba0*/  IMAD.WIDE.U32 R8, R7.reuse, R4, R8 ;  /* 0x0000000407087225 */ /* 0x040fe800078e0008 */
[----:B------:R-:W-:Y:S05]  /*7bb0*/  IMAD R6, R7, R5, R6 ;  /* 0x0000000507067224 */ /* 0x000fea00078e0206 */
[----:B------:R-:W-:Y:S07]  /*7bc0*/  IADD3 R6, R9, R6, RZ ;  /* 0x0000000609067210 */ /* 0x000fee0007ffe0ff */
.L_x_5237:
[C---:B------:R-:W-:Y:S04]  /*7bd0*/  LEA R244, P0, R8.reuse, R244, 0x1 ;  /* 0x000000f408f47211 */ /* 0x040fe800078008ff */
[----:B------:R-:W-:Y:S02]  /*7be0*/  LEA.HI.X R239, R8, R239, R6, 0x1, P0 ;  /* 0x000000ef08ef7211 */ /* 0x000fe400000f0c06 */
[----:B------:R-:W-:Y:S03]  /*7bf0*/  IADD3 R8, P0, R244, UR5, RZ ;  /* 0x00000005f4087c10 */ /* 0x000fe6000ff1e0ff */
[----:B------:R-:W-:Y:S01]  /*7c00*/  IMAD.MOV.U32 R245, RZ, RZ, R239 ;  /* 0x000000fffff57224 */ /* 0x000fe200078e00ef */
[----:B------:R-:W-:Y:S02]  /*7c10*/  IADD3.X R9, R239, UR6, RZ, P0, !PT ;  /* 0x00000006ef097c10 */ /* 0x000fe400087fe4ff */
[----:B------:R-:W-:Y:S02]  /*7c20*/  IADD3 R6, P0, R8, UR5, RZ ;  /* 0x0000000508067c10 */ /* 0x000fe4000ff1e0ff */
[----:B------:R-:W-:Y:S01]  /*7c30*/  @!PT LDS RZ, [RZ] ;  /* 0x00000000fffff984 */ /* 0x000fe20000000800 */
[----:B------:R-:W-:Y:S01]  /*7c40*/  @!PT LDS RZ, [RZ] ;  /* 0x00000000fffff984 */ /* 0x000fe20000000800 */
[----:B------:R-:W-:Y:S01]  /*7c50*/  @!PT LDS RZ, [RZ] ;  /* 0x00000000fffff984 */ /* 0x000fe20000000800 */
[----:B------:R2:W-:Y:S02]  /*7c60*/  LDGSTS.E.BYPASS.LTC128B.128 [R237+0x8000], desc[UR14][R244.64] ;  /* 0x08000000f4ed7fae */ /* 0x0005e4000b901d4e */
[----:B------:R-:W-:Y:S02]  /*7c70*/  IADD3.X R7, R9, UR6, RZ, P0, !PT ;  /* 0x0000000609077c10 */ /* 0x000fe400087fe4ff */
        /* <DEDUP_REMOVED lines=18> */
.L_x_5236:
[----:B-12---:R-:W-:Y:S01]  /*7da0*/  FMNMX.FTZ R5, R176, R2, !PT ;  /* 0x00000002b0057209 */ /* 0x006fe20007810000 */
[----:B----4-:R-:W-:Y:S01]  /*7db0*/  LDSM.16.MT88.4 R12, [R228+0x10000] ;  /* 0x01000000e40c783b */ /* 0x010fe20000004200 */
        /* <DEDUP_REMOVED lines=50> */
[----:B------:R-:W1:Y:S02]  /*80e0*/  MUFU.EX2 R0, R0 ;  /* 0x0000000000007308 */ /* 0x000e640000000800 */
        /* <DEDUP_REMOVED lines=10> */
[----:B------:R-:W2:Y:S01]  /*8190*/  MUFU.EX2 R2, R2 ;  /* 0x0000000200027308 */ /* 0x000ea20000000800 */
[--C-:B------:R-:W-:Y:S01]  /*81a0*/  FFMA.FTZ R195, R174, UR4, -R181.reuse ;  /* 0x00000004aec37c23 */ /* 0x100fe200080108b5 */
[--C-:B------:R-:W-:Y:S01]  /*81b0*/  FFMA.FTZ R198, R173, UR4, -R176.reuse ;  /* 0x00000004adc67c23 */ /* 0x100fe200080108b0 */
[--C-:B------:R-:W-:Y:S01]  /*81c0*/  FFMA.FTZ R197, R172, UR4, -R176.reuse ;  /* 0x00000004acc57c23 */ /* 0x100fe200080108b0 */
[--C-:B------:R-:W-:Y:S01]  /*81d0*/  FFMA.FTZ R199, R170, UR4, -R181.reuse ;  /* 0x00000004aac77c23 */ /* 0x100fe200080108b5 */
        /* <DEDUP_REMOVED lines=23> */
[C---:B------:R-:W-:Y:S01]  /*8350*/  FMUL.FTZ R33, R2.reuse, R133 ;  /* 0x0000008502217220 */ /* 0x040fe20000410000 */
        /* <DEDUP_REMOVED lines=17> */
[C---:B------:R-:W-:Y:S01]  /*8470*/  FMUL.FTZ R48, R2.reuse, R48 ;  /* 0x0000003002307220 */ /* 0x040fe20000410000 */
[----:B------:R-:W5:Y:S03]  /*8480*/  LDSM.16.MT88.4 R132, [R225+0x12000] ;  /* 0x01200000e184783b */ /* 0x000f660000004200 */
        /* <DEDUP_REMOVED lines=10> */
[----:B------:R-:W-:Y:S01]  /*8530*/  LDSM.16.MT88.4 R172, [R225+0x14800] ;  /* 0x01480000e1ac783b */ /* 0x000fe20000004200 */
[--C-:B------:R-:W-:Y:S01]  /*8540*/  FFMA.FTZ R200, R171, UR4, -R181.reuse ;  /* 0x00000004abc87c23 */ /* 0x100fe200080108b5 */
[--C-:B------:R-:W-:Y:S01]  /*8550*/  FFMA.FTZ R201, R169, UR4, -R176.reuse ;  /* 0x00000004a9c97c23 */ /* 0x100fe200080108b0 */
[--C-:B------:R-:W-:Y:S01]  /*8560*/  FFMA.FTZ R202, R168, UR4, -R176.reuse ;  /* 0x00000004a8ca7c23 */ /* 0x100fe200080108b0 */
[--C-:B------:R-:W-:Y:S01]  /*8570*/  FFMA.FTZ R183, R183, UR4, -R181.reuse ;  /* 0x00000004b7b77c23 */ /* 0x100fe200080108b5 */
[--C-:B------:R-:W-:Y:S03]  /*8580*/  FFMA.FTZ R182, R182, UR4, -R181.reuse ;  /* 0x00000004b6b67c23 */ /* 0x100fe600080108b5 */
[----:B------:R-:W4:Y:S01]  /*8590*/  MUFU.EX2 R167, R167 ;  /* 0x000000a700a77308 */ /* 0x000f220000000800 */
[----:B--2---:R-:W-:Y:S01]  /*85a0*/  F2FP.BF16.F32.PACK_AB R162, R190, R191 ;  /* 0x000000bfbea2723e */ /* 0x004fe200000010ff */
[----:B------:R-:W-:Y:S01]  /*85b0*/  LDSM.16.MT88.4 R168, [R226+0x12800] ;  /* 0x01280000e2a8783b */ /* 0x000fe20000004200 */
[--C-:B------:R-:W-:Y:S01]  /*85c0*/  FFMA.FTZ R178, R178, UR4, -R181.reuse ;  /* 0x00000004b2b27c23 */ /* 0x100fe200080108b5 */
[--C-:B------:R-:W-:Y:S01]  /*85d0*/  FFMA.FTZ R180, R180, UR4, -R176.reuse ;  /* 0x00000004b4b47c23 */ /* 0x100fe200080108b0 */
[--C-:B------:R-:W-:Y:S01]  /*85e0*/  FFMA.FTZ R179, R179, UR4, -R176.reuse ;  /* 0x00000004b3b37c23 */ /* 0x100fe200080108b0 */
        /* <DEDUP_REMOVED lines=21> */
[C---:B------:R-:W-:Y:S05]  /*8740*/  HMMA.16816.F32.BF16 R8, R160.reuse, R14, R8 ;  /* 0x0000000ea008723c */ /* 0x040fea0000041808 */
[----:B------:R-:W2:Y:S01]  /*8750*/  MUFU.EX2 R195, R195 ;  /* 0x000000c300c37308 */ /* 0x000ea20000000800 */
[----:B------:R-:W-:Y:S01]  /*8760*/  ISETP.GT.AND P0, PT, R248, R236, PT ;  /* 0x000000ecf800720c */ /* 0x000fe20003f04270 */
        /* <DEDUP_REMOVED lines=31> */
[----:B------:R-:W4:Y:S01]  /*8960*/  MUFU.EX2 R200, R200 ;  /* 0x000000c800c87308 */ /* 0x000f220000000800 */
[C---:B------:R-:W-:Y:S01]  /*8970*/  FMUL.FTZ R28, R2.reuse, R136 ;  /* 0x00000088021c7220 */ /* 0x040fe20000410000 */
[----:B------:R-:W-:Y:S01]  /*8980*/  FMUL.FTZ R29, R2, R137 ;  /* 0x00000089021d7220 */ /* 0x000fe20000410000 */
[C---:B------:R-:W-:Y:S03]  /*8990*/  FMUL.FTZ R30, R0.reuse, R138 ;  /* 0x0000008a001e7220 */ /* 0x040fe60000410000 */
[----:B------:R-:W-:Y:S02]  /*89a0*/  FMUL.FTZ R31, R0, R139 ;  /* 0x0000008b001f7220 */ /* 0x000fe40000410000 */
[----:B------:R-:W2:Y:S01]  /*89b0*/  LDSM.16.MT88.4 R136, [R224+0x12000] ;  /* 0x01200000e088783b */ /* 0x000ea20000004200 */
        /* <DEDUP_REMOVED lines=9> */
[C---:B------:R-:W-:Y:S01]  /*8a50*/  HMMA.16816.F32.BF16 R32, R160.reuse, R158, R32 ;  /* 0x0000009ea020723c */ /* 0x040fe20000041820 */
[----:B------:R-:W-:Y:S04]  /*8a60*/  LDSM.16.MT88.4 R156, [R228+0x12800] ;  /* 0x01280000e49c783b */ /* 0x000fe80000004200 */
[----:B------:R-:W4:Y:S01]  /*8a70*/  MUFU.EX2 R202, R202 ;  /* 0x000000ca00ca7308 */ /* 0x000f220000000800 */
[----:B------:R-:W-:Y:S01]  /*8a80*/  FMUL.FTZ R95, R0, R95 ;  /* 0x0000005f005f7220 */ /* 0x000fe20000410000 */
[C---:B---3--:R-:W-:Y:S04]  /*8a90*/  HMMA.16816.F32.BF16 R36, R160.reuse, R148, R36 ;  /* 0x00000094a024723c */ /* 0x048fe80000041824 */
[C---:B------:R-:W-:Y:S02]  /*8aa0*/  FMUL.FTZ R96, R2.reuse, R96 ;  /* 0x0000006002607220 */ /* 0x040fe40000410000 */
        /* <DEDUP_REMOVED lines=34> */
[C---:B---3--:R-:W-:Y:S05]  /*8cd0*/  HMMA.16816.F32.BF16 R76, R160.reuse, R132, R76 ;  /* 0x00000084a04c723c */ /* 0x048fea000004184c */
        /* <DEDUP_REMOVED lines=21> */
[--C-:B------:R-:W-:Y:S01]  /*8e30*/  FFMA.FTZ R206, R206, UR4, -R181.reuse ;  /* 0x00000004cece7c23 */ /* 0x100fe200080108b5 */
[C---:B------:R-:W-:Y:S01]  /*8e40*/  HMMA.16816.F32.BF16 R96, R160.reuse, R142, R96 ;  /* 0x0000008ea060723c */ /* 0x040fe20000041860 */
[----:B------:R-:W1:Y:S04]  /*8e50*/  LDSM.16.MT88.4 R140, [R225+0x16000] ;  /* 0x01600000e18c783b */ /* 0x000e680000004200 */
[--C-:B------:R-:W-:Y:S01]  /*8e60*/  FFMA.FTZ R205, R205, UR4, -R181.reuse ;  /* 0x00000004cdcd7c23 */ /* 0x100fe200080108b5 */
[C---:B---3--:R-:W-:Y:S01]  /*8e70*/  HMMA.16816.F32.BF16 R100, R160.reuse, R132, R100 ;  /* 0x00000084a064723c */ /* 0x048fe20000041864 */
[----:B------:R-:W3:Y:S04]  /*8e80*/  MUFU.EX2 R206, R206 ;  /* 0x000000ce00ce7308 */ /* 0x000ee80000000800 */
[--C-:B------:R-:W-:Y:S01]  /*8e90*/  FFMA.FTZ R204, R204, UR4, -R176.reuse ;  /* 0x00000004cccc7c23 */ /* 0x100fe200080108b0 */
[C---:B------:R-:W-:Y:S01]  /*8ea0*/  HMMA.16816.F32.BF16 R104, R160.reuse, R134, R104 ;  /* 0x00000086a068723c */ /* 0x040fe20000041868 */
[----:B------:R-:W5:Y:S04]  /*8eb0*/  LDSM.16.MT88.4 R132, [R224+0x16000] ;  /* 0x01600000e084783b */ /* 0x000f680000004200 */
[----:B------:R-:W-:Y:S01]  /*8ec0*/  MUFU.EX2 R205, R205 ;  /* 0x000000cd00cd7308 */ /* 0x000fe20000000800 */
[--C-:B------:R-:W-:Y:S01]  /*8ed0*/  FFMA.FTZ R207, R187, UR4, -R176.reuse ;  /* 0x00000004bbcf7c23 */ /* 0x100fe200080108b0 */
[C---:B--2---:R-:W-:Y:S08]  /*8ee0*/  HMMA.16816.F32.BF16 R108, R160.reuse, R136, R108 ;  /* 0x00000088a06c723c */ /* 0x044ff0000004186c */
[----:B------:R-:W-:Y:S01]  /*8ef0*/  MUFU.EX2 R187, R178 ;  /* 0x000000b200bb7308 */ /* 0x000fe20000000800 */
[C---:B------:R-:W-:Y:S03]  /*8f00*/  HMMA.16816.F32.BF16 R112, R160.reuse, R138, R112 ;  /* 0x0000008aa070723c */ /* 0x040fe60000041870 */
[----:B------:R-:W-:Y:S01]  /*8f10*/  F2FP.BF16.F32.PACK_AB R136, R195, R196 ;  /* 0x000000c4c388723e */ /* 0x000fe200000010ff */
[--C-:B------:R-:W-:Y:S01]  /*8f20*/  FFMA.FTZ R203, R203, UR4, -R181.reuse ;  /* 0x00000004cbcb7c23 */ /* 0x100fe200080108b5 */
[----:B----4-:R-:W-:Y:S01]  /*8f30*/  F2FP.BF16.F32.PACK_AB R137, R197, R198 ;  /* 0x000000c6c589723e */ /* 0x010fe200000010ff */
[--C-:B------:R-:W-:Y:S03]  /*8f40*/  FFMA.FTZ R245, R186, UR4, -R181.reuse ;  /* 0x00000004baf57c23 */ /* 0x100fe600080108b5 */
[----:B------:R-:W2:Y:S02]  /*8f50*/  MUFU.EX2 R204, R204 ;  /* 0x000000cc00cc7308 */ /* 0x000ea40000000800 */
[----:B------:R-:W-:Y:S01]  /*8f60*/  F2FP.BF16.F32.PACK_AB R138, R200, R199 ;  /* 0x000000c7c88a723e */ /* 0x000fe200000010ff */
[----:B------:R-:W-:Y:S01]  /*8f70*/  FFMA.FTZ R181, R177, UR4, -R181 ;  /* 0x00000004b1b57c23 */ /* 0x000fe200080108b5 */
[----:B------:R-:W-:Y:S01]  /*8f80*/  F2FP.BF16.F32.PACK_AB R139, R202, R201 ;  /* 0x000000c9ca8b723e */ /* 0x000fe200000010ff */
[--C-:B------:R-:W-:Y:S01]  /*8f90*/  FFMA.FTZ R251, R185, UR4, -R176.reuse ;  /* 0x00000004b9fb7c23 */ /* 0x100fe200080108b0 */
[--C-:B------:R-:W-:Y:S01]  /*8fa0*/  FFMA.FTZ R252, R184, UR4, -R176.reuse ;  /* 0x00000004b8fc7c23 */ /* 0x100fe200080108b0 */
[--C-:B------:R-:W-:Y:S01]  /*8fb0*/  FFMA.FTZ R166, R166, UR4, -R176.reuse ;  /* 0x00000004a6a67c23 */ /* 0x100fe200080108b0 */
[C---:B-1----:R-:W-:Y:S02]  /*8fc0*/  HMMA.16816.F32.BF16 R116, R160.reuse, R140, R116 ;  /* 0x0000008ca074723c */ /* 0x042fe40000041874 */
[----:B------:R-:W-:Y:S01]  /*8fd0*/  MUFU.EX2 R185, R183 ;  /* 0x000000b700b97308 */ /* 0x000fe20000000800 */
[----:B------:R-:W-:Y:S01]  /*8fe0*/  FFMA.FTZ R176, R165, UR4, -R176 ;  /* 0x00000004a5b07c23 */ /* 0x000fe200080108b0 */
[----:B------:R-:W-:Y:S01]  /*8ff0*/  FFMA.FTZ R194, R2, R250, R194 ;  /* 0x000000fa02c27223 */ /* 0x000fe200000100c2 */
[----:B------:R-:W-:Y:S01]  /*9000*/  MOV R2, R164 ;  /* 0x000000a400027202 */ /* 0x000fe20000000f00 */
[C---:B------:R-:W-:Y:S01]  /*9010*/  HMMA.16816.F32.BF16 R120, R160.reuse, R142, R120 ;  /* 0x0000008ea078723c */ /* 0x040fe20000041878 */
[----:B------:R-:W1:Y:S05]  /*9020*/  LDSM.16.MT88.4 R140, [R226+0x10800] ;  /* 0x01080000e28c783b */ /* 0x000e6a0000004200 */
[----:B------:R-:W-:Y:S01]  /*9030*/  MUFU.EX2 R184, R180 ;  /* 0x000000b400b87308 */ /* 0x000fe20000000800 */
[----:B------:R-:W-:Y:S01]  /*9040*/  FFMA.FTZ R193, R0, R249, R193 ;  /* 0x000000f900c17223 */ /* 0x000fe200000100c1 */
[C---:B-----5:R-:W-:Y:S08]  /*9050*/  HMMA.16816.F32.BF16 R124, R160.reuse, R132, R124 ;  /* 0x00000084a07c723c */ /* 0x060ff0000004187c */
[----:B------:R-:W-:Y:S01]  /*9060*/  MUFU.EX2 R186, R181 ;  /* 0x000000b500ba7308 */ /* 0x000fe20000000800 */
[----:B------:R-:W-:Y:S01]  /*9070*/  HMMA.16816.F32.BF16 R128, R160, R134, R128 ;  /* 0x00000086a080723c */ /* 0x000fe20000041880 */
[----:B------:R-:W4:Y:S02]  /*9080*/  LDSM.16.MT88.4 R132, [R225+0x12800] ;  /* 0x01280000e184783b */ /* 0x000f240000004200 */
[----:B------:R-:W-:Y:S03]  /*9090*/  FADD.FTZ R194, R192, R194 ;  /* 0x000000c2c0c27221 */ /* 0x000fe60000010000 */
[C---:B------:R-:W-:Y:S03]  /*90a0*/  HMMA.16816.F32.BF16 R4, R136.reuse, R144, R4 ;  /* 0x000000908804723c */ /* 0x040fe60000041804 */
[----:B------:R-:W-:Y:S01]  /*90b0*/  MUFU.EX2 R165, R176 ;  /* 0x000000b000a57308 */ /* 0x000fe20000000800 */
[----:B------:R-:W5:Y:S01]  /*90c0*/  LDSM.16.MT88.4 R160, [R224+0x12800] ;  /* 0x01280000e0a0783b */ /* 0x000f620000004200 */
[----:B------:R-:W-:Y:S01]  /*90d0*/  FADD.FTZ R193, R189, R193 ;  /* 0x000000c1bdc17221 */ /* 0x000fe20000010000 */
[C---:B------:R-:W-:Y:S07]  /*90e0*/  HMMA.16816.F32.BF16 R8, R136.reuse, R146, R8 ;  /* 0x000000928808723c */ /* 0x040fee0000041808 */
[----:B------:R-:W4:Y:S01]  /*90f0*/  MUFU.EX2 R207, R207 ;  /* 0x000000cf00cf7308 */ /* 0x000f220000000800 */
[----:B------:R-:W5:Y:S03]  /*9100*/  LDSM.16.MT88.4 R144, [R228+0x14800] ;  /* 0x01480000e490783b */ /* 0x000f660000004200 */
[----:B------:R-:W-:Y:S01]  /*9110*/  FADD.FTZ R194, R191, R194 ;  /* 0x000000c2bfc27221 */ /* 0x000fe20000010000 */
[----:B------:R-:W-:Y:S05]  /*9120*/  FADD.FTZ R193, R188, R193 ;  /* 0x000000c1bcc17221 */ /* 0x000fea0000010000 */
[----:B------:R-:W-:Y:S01]  /*9130*/  MUFU.EX2 R203, R203 ;  /* 0x000000cb00cb7308 */ /* 0x000fe20000000800 */
[----:B------:R-:W-:Y:S01]  /*9140*/  FADD.FTZ R190, R190, R194 ;  /* 0x000000c2bebe7221 */ /* 0x000fe20000010000 */
[----:B------:R-:W-:Y:S03]  /*9150*/  FADD.FTZ R193, R167, R193 ;  /* 0x000000c1a7c17221 */ /* 0x000fe60000010000 */
[----:B------:R-:W-:Y:S01]  /*9160*/  FADD.FTZ R190, R196, R190 ;  /* 0x000000bec4be7221 */ /* 0x000fe20000010000 */
[C---:B-1----:R-:W-:Y:S04]  /*9170*/  HMMA.16816.F32.BF16 R12, R136.reuse, R140, R12 ;  /* 0x0000008c880c723c */ /* 0x042fe8000004180c */
[----:B------:R-:W1:Y:S01]  /*9180*/  MUFU.EX2 R245, R245 ;  /* 0x000000f500f57308 */ /* 0x000e620000000800 */
[----:B------:R-:W-:Y:S01]  /*9190*/  FADD.FTZ R198, R198, R193 ;  /* 0x000000c1c6c67221 */ /* 0x000fe20000010000 */
[----:B------:R-:W-:Y:S01]  /*91a0*/  FADD.FTZ R190, R195, R190 ;  /* 0x000000bec3be7221 */ /* 0x000fe20000010000 */
[C---:B------:R-:W-:Y:S01]  /*91b0*/  HMMA.16816.F32.BF16 R16, R136.reuse, R142, R16 ;  /* 0x0000008e8810723c */ /* 0x040fe20000041810 */
[----:B------:R-:W1:Y:S06]  /*91c0*/  LDSM.16.MT88.4 R140, [R226+0x14800] ;  /* 0x01480000e28c783b */ /* 0x000e6c0000004200 */
[----:B------:R-:W-:Y:S01]  /*91d0*/  MUFU.EX2 R251, R251 ;  /* 0x000000fb00fb7308 */ /* 0x000fe20000000800 */
[----:B------:R-:W-:Y:S01]  /*91e0*/  FADD.FTZ R198, R197, R198 ;  /* 0x000000c6c5c67221 */ /* 0x000fe20000010000 */
[C---:B------:R-:W-:Y:S03]  /*91f0*/  HMMA.16816.F32.BF16 R20, R136.reuse, R148, R20 ;  /* 0x000000948814723c */ /* 0x040fe60000041814 */
[----:B------:R-:W-:Y:S03]  /*9200*/  FADD.FTZ R199, R199, R190 ;  /* 0x000000bec7c77221 */ /* 0x000fe60000010000 */
[C---:B------:R-:W-:Y:S01]  /*9210*/  HMMA.16816.F32.BF16 R24, R136.reuse, R150, R24 ;  /* 0x000000968818723c */ /* 0x040fe20000041818 */
[----:B------:R-:W1:Y:S01]  /*9220*/  LDSM.16.MT88.4 R148, [R224+0x14800] ;  /* 0x01480000e094783b */ /* 0x000e620000004200 */
[----:B------:R-:W1:Y:S03]  /*9230*/  MUFU.EX2 R252, R252 ;  /* 0x000000fc00fc7308 */ /* 0x000e660000000800 */
[----:B------:R-:W-:Y:S01]  /*9240*/  FADD.FTZ R198, R201, R198 ;  /* 0x000000c6c9c67221 */ /* 0x000fe20000010000 */
[C---:B------:R-:W-:Y:S06]  /*9250*/  HMMA.16816.F32.BF16 R28, R136.reuse, R152, R28 ;  /* 0x00000098881c723c */ /* 0x040fec000004181c */
[----:B------:R-:W1:Y:S01]  /*9260*/  MUFU.EX2 R166, R166 ;  /* 0x000000a600a67308 */ /* 0x000e620000000800 */
[----:B------:R-:W-:Y:S01]  /*9270*/  FADD.FTZ R199, R200, R199 ;  /* 0x000000c7c8c77221 */ /* 0x000fe20000010000 */
[C---:B------:R-:W-:Y:S01]  /*9280*/  HMMA.16816.F32.BF16 R32, R136.reuse, R154, R32 ;  /* 0x0000009a8820723c */ /* 0x040fe20000041820 */
[----:B------:R-:W1:Y:S02]  /*9290*/  LDSM.16.MT88.4 R152, [R228+0x16800] ;  /* 0x01680000e498783b */ /* 0x000e640000004200 */
[----:B------:R-:W-:Y:S03]  /*92a0*/  FADD.FTZ R202, R202, R198 ;  /* 0x000000c6caca7221 */ /* 0x000fe60000010000 */
[C---:B------:R-:W-:Y:S05]  /*92b0*/  HMMA.16816.F32.BF16 R36, R136.reuse, R156, R36 ;  /* 0x0000009c8824723c */ /* 0x040fea0000041824 */
[----:B---3--:R-:W-:Y:S01]  /*92c0*/  FADD.FTZ R199, R206, R199 ;  /* 0x000000c7cec77221 */ /* 0x008fe20000010000 */
[C---:B------:R-:W-:Y:S01]  /*92d0*/  HMMA.16816.F32.BF16 R40, R136.reuse, R158, R40 ;  /* 0x0000009e8828723c */ /* 0x040fe20000041828 */
[----:B------:R-:W-:Y:S04]  /*92e0*/  LDSM.16.MT88.4 R156, [R224+0x11000] ;  /* 0x01100000e09c783b */ /* 0x000fe80000004200 */
[----:B--2---:R-:W-:Y:S01]  /*92f0*/  FADD.FTZ R202, R204, R202 ;  /* 0x000000caccca7221 */ /* 0x004fe20000010000 */
[C---:B------:R-:W-:Y:S05]  /*9300*/  HMMA.16816.F32.BF16 R44, R136.reuse, R168, R44 ;  /* 0x000000a8882c723c */ /* 0x040fea000004182c */
[----:B----4-:R-:W-:Y:S01]  /*9310*/  FADD.FTZ R202, R207, R202 ;  /* 0x000000cacfca7221 */ /* 0x010fe20000010000 */
[C---:B------:R-:W-:Y:S01]  /*9320*/  HMMA.16816.F32.BF16 R48, R136.reuse, R170, R48 ;  /* 0x000000aa8830723c */ /* 0x040fe20000041830 */
[----:B------:R-:W-:Y:S05]  /*9330*/  LDSM.16.MT88.4 R168, [R226+0x13000] ;  /* 0x01300000e2a8783b */ /* 0x000fea0000004200 */
[C---:B------:R-:W-:Y:S06]  /*9340*/  HMMA.16816.F32.BF16 R52, R136.reuse, R132, R52 ;  /* 0x000000848834723c */ /* 0x040fec0000041834 */
[C---:B------:R-:W-:Y:S01]  /*9350*/  HMMA.16816.F32.BF16 R56, R136.reuse, R134, R56 ;  /* 0x000000868838723c */ /* 0x040fe20000041838 */
[----:B------:R-:W2:Y:S05]  /*9360*/  LDSM.16.MT88.4 R132, [R226+0x16800] ;  /* 0x01680000e284783b */ /* 0x000eaa0000004200 */
[C---:B-----5:R-:W-:Y:S06]  /*9370*/  HMMA.16816.F32.BF16 R60, R136.reuse, R160, R60 ;  /* 0x000000a0883c723c */ /* 0x060fec000004183c */
        /* <DEDUP_REMOVED lines=17> */
[C---:B--2---:R-:W-:Y:S06]  /*9490*/  HMMA.16816.F32.BF16 R108, R136.reuse, R132, R108 ;  /* 0x00000084886c723c */ /* 0x044fec000004186c */
[C---:B------:R-:W-:Y:S05]  /*94a0*/  HMMA.16816.F32.BF16 R112, R136.reuse, R134, R112 ;  /* 0x000000868870723c */ /* 0x040fea0000041870 */
[----:B------:R-:W-:Y:S01]  /*94b0*/  F2FP.BF16.F32.PACK_AB R132, R205, R206 ;  /* 0x000000cecd84723e */ /* 0x000fe200000010ff */
[C---:B-1----:R-:W-:Y:S05]  /*94c0*/  HMMA.16816.F32.BF16 R116, R136.reuse, R140, R116 ;  /* 0x0000008c8874723c */ /* 0x042fea0000041874 */
[----:B------:R-:W-:Y:S01]  /*94d0*/  F2FP.BF16.F32.PACK_AB R133, R207, R204 ;  /* 0x000000cccf85723e */ /* 0x000fe200000010ff */
[C---:B------:R-:W-:Y:S01]  /*94e0*/  HMMA.16816.F32.BF16 R120, R136.reuse, R142, R120 ;  /* 0x0000008e8878723c */ /* 0x040fe20000041878 */
[----:B------:R-:W1:Y:S04]  /*94f0*/  LDSM.16.MT88.4 R140, [R225+0x11000] ;  /* 0x01100000e18c783b */ /* 0x000e680000004200 */
[----:B------:R-:W-:Y:S01]  /*9500*/  F2FP.BF16.F32.PACK_AB R134, R245, R203 ;  /* 0x000000cbf586723e */ /* 0x000fe200000010ff */
[C---:B------:R-:W-:Y:S05]  /*9510*/  HMMA.16816.F32.BF16 R124, R136.reuse, R144, R124 ;  /* 0x00000090887c723c */ /* 0x040fea000004187c */
[C---:B------:R-:W-:Y:S01]  /*9520*/  F2FP.BF16.F32.PACK_AB R135, R252.reuse, R251 ;  /* 0x000000fbfc87723e */ /* 0x040fe200000010ff */
        /* <DEDUP_REMOVED lines=21> */
[----:B------:R2:W-:Y:S05]  /*9680*/  MUFU.EX2 R161, R182 ;  /* 0x000000b600a17308 */ /* 0x0005ea0000000800 */
[C---:B------:R-:W-:Y:S05]  /*9690*/  HMMA.16816.F32.BF16 R40, R132.reuse, R162, R40 ;  /* 0x000000a28428723c */ /* 0x040fea0000041828 */
[----:B------:R3:W1:Y:S01]  /*96a0*/  MUFU.EX2 R160, R179 ;  /* 0x000000b300a07308 */ /* 0x0006620000000800 */
[C---:B------:R-:W-:Y:S06]  /*96b0*/  HMMA.16816.F32.BF16 R44, R132.reuse, R168, R44 ;  /* 0x000000a8842c723c */ /* 0x040fec000004182c */
[C---:B------:R-:W-:Y:S01]  /*96c0*/  HMMA.16816.F32.BF16 R48, R132.reuse, R170, R48 ;  /* 0x000000aa8430723c */ /* 0x040fe20000041830 */
[----:B--2---:R-:W-:Y:S05]  /*96d0*/  LDSM.16.MT88.4 R180, [R226+0x13800] ;  /* 0x01380000e2b4783b */ /* 0x004fea0000004200 */
[C---:B------:R-:W-:Y:S03]  /*96e0*/  HMMA.16816.F32.BF16 R52, R132.reuse, R172, R52 ;  /* 0x000000ac8434723c */ /* 0x040fe60000041834 */
[----:B---3--:R-:W-:Y:S02]  /*96f0*/  LDSM.16.MT88.4 R176, [R228+0x13800] ;  /* 0x01380000e4b0783b */ /* 0x008fe40000004200 */
[----:B------:R-:W-:Y:S01]  /*9700*/  F2FP.BF16.F32.PACK_AB R171, R165, R166 ;  /* 0x000000a6a5ab723e */ /* 0x000fe200000010ff */
[C---:B------:R-:W-:Y:S05]  /*9710*/  HMMA.16816.F32.BF16 R56, R132.reuse, R174, R56 ;  /* 0x000000ae8438723c */ /* 0x040fea0000041838 */
[----:B------:R-:W-:Y:S01]  /*9720*/  LDSM.16.MT88.4 R172, [R224+0x11800] ;  /* 0x01180000e0ac783b */ /* 0x000fe20000004200 */
[C---:B------:R-:W-:Y:S06]  /*9730*/  HMMA.16816.F32.BF16 R60, R132.reuse, R136, R60 ;  /* 0x00000088843c723c */ /* 0x040fec000004183c */
[C---:B------:R-:W-:Y:S01]  /*9740*/  HMMA.16816.F32.BF16 R64, R132.reuse, R138, R64 ;  /* 0x0000008a8440723c */ /* 0x040fe20000041840 */
[----:B------:R-:W2:Y:S05]  /*9750*/  LDSM.16.MT88.4 R136, [R226+0x17000] ;  /* 0x01700000e288783b */ /* 0x000eaa0000004200 */
[C---:B------:R-:W-:Y:S06]  /*9760*/  HMMA.16816.F32.BF16 R68, R132.reuse, R144, R68 ;  /* 0x000000908444723c */ /* 0x040fec0000041844 */
[C---:B------:R-:W-:Y:S01]  /*9770*/  HMMA.16816.F32.BF16 R72, R132.reuse, R146, R72 ;  /* 0x000000928448723c */ /* 0x040fe20000041848 */
[----:B------:R-:W3:Y:S05]  /*9780*/  LDSM.16.MT88.4 R144, [R225+0x17000] ;  /* 0x01700000e190783b */ /* 0x000eea0000004200 */
[C---:B-----5:R-:W-:Y:S06]  /*9790*/  HMMA.16816.F32.BF16 R76, R132.reuse, R148, R76 ;  /* 0x00000094844c723c */ /* 0x060fec000004184c */
        /* <DEDUP_REMOVED lines=21> */
[----:B------:R-:W-:Y:S02]  /*98f0*/  MOV R135, R187 ;  /* 0x000000bb00877202 */ /* 0x000fe40000000f00 */
[----:B------:R-:W-:Y:S01]  /*9900*/  MOV R141, R161 ;  /* 0x000000a1008d7202 */ /* 0x000fe20000000f00 */
[----:B------:R-:W1:Y:S01]  /*9910*/  LDSM.16.MT88.4 R184, [R225+0x13800] ;  /* 0x01380000e1b8783b */ /* 0x000e620000004200 */
[----:B------:R-:W-:Y:S02]  /*9920*/  F2FP.BF16.F32.PACK_AB R169, R140, R132 ;  /* 0x000000848ca9723e */ /* 0x000fe400000010ff */
[----:B------:R-:W-:Y:S02]  /*9930*/  F2FP.BF16.F32.PACK_AB R168, R141, R133 ;  /* 0x000000858da8723e */ /* 0x000fe400000010ff */
[----:B------:R-:W-:Y:S07]  /*9940*/  F2FP.BF16.F32.PACK_AB R170, R134, R135 ;  /* 0x0000008786aa723e */ /* 0x000fee00000010ff */
        /* <DEDUP_REMOVED lines=9> */
[----:B------:R-:W-:Y:S04]  /*99e0*/  MOV R22, R140 ;  /* 0x0000008c00167202 */ /* 0x000fe80000000f00 */
[----:B------:R-:W-:Y:S02]  /*99f0*/  MOV R23, R141 ;  /* 0x0000008d00177202 */ /* 0x000fe40000000f00 */
[C---:B------:R-:W-:Y:S06]  /*9a00*/  HMMA.16816.F32.BF16 R140, R168.reuse, R138, R24 ;  /* 0x0000008aa88c723c */ /* 0x040fec0000041818 */
[C---:B------:R-:W-:Y:S01]  /*9a10*/  HMMA.16816.F32.BF16 R136, R168.reuse, R172, R28 ;  /* 0x000000aca888723c */ /* 0x040fe2000004181c */
[----:B------:R-:W-:Y:S04]  /*9a20*/  LDSM.16.MT88.4 R28, [R226+0x17800] ;  /* 0x01780000e21c783b */ /* 0x000fe80000004200 */
[----:B------:R-:W-:Y:S02]  /*9a30*/  MOV R26, R132 ;  /* 0x00000084001a7202 */ /* 0x000fe40000000f00 */
[----:B------:R-:W-:Y:S04]  /*9a40*/  MOV R27, R133 ;  /* 0x00000085001b7202 */ /* 0x000fe80000000f00 */
[----:B------:R-:W-:Y:S02]  /*9a50*/  MOV R173, R134 ;  /* 0x0000008600ad7202 */ /* 0x000fe40000000f00 */
[----:B------:R-:W-:Y:S02]  /*9a60*/  MOV R172, R135 ;  /* 0x0000008700ac7202 */ /* 0x000fe40000000f00 */
[C---:B------:R-:W-:Y:S03]  /*9a70*/  HMMA.16816.F32.BF16 R132, R168.reuse, R174, R32 ;  /* 0x000000aea884723c */ /* 0x040fe60000041820 */
[----:B------:R-:W-:Y:S02]  /*9a80*/  MOV R24, R22 ;  /* 0x0000001600187202 */ /* 0x000fe40000000f00 */
[----:B------:R-:W-:Y:S01]  /*9a90*/  MOV R25, R23 ;  /* 0x0000001700197202 */ /* 0x000fe20000000f00 */
[C---:B------:R-:W-:Y:S01]  /*9aa0*/  HMMA.16816.F32.BF16 R36, R168.reuse, R176, R36 ;  /* 0x000000b0a824723c */ /* 0x040fe20000041824 */
[----:B------:R-:W2:Y:S04]  /*9ab0*/  LDSM.16.MT88.4 R20, [R224+0x15800] ;  /* 0x01580000e014783b */ /* 0x000ea80000004200 */
        /* <DEDUP_REMOVED lines=21> */
[----:B------:R-:W-:Y:S01]  /*9c10*/  IADD3 R0, R248, -0x1, RZ ;  /* 0xfffffffff8007810 */ /* 0x000fe20007ffe0ff */
[C---:B-----5:R-:W-:Y:S05]  /*9c20*/  HMMA.16816.F32.BF16 R76, R168.reuse, R12, R76 ;  /* 0x0000000ca84c723c */ /* 0x060fea000004184c */
[----:B------:R-:W-:Y:S01]  /*9c30*/  FADD.FTZ R251, R166, R251 ;  /* 0x000000fba6fb7221 */ /* 0x000fe20000010000 */
[C---:B------:R-:W-:Y:S05]  /*9c40*/  HMMA.16816.F32.BF16 R80, R168.reuse, R14, R80 ;  /* 0x0000000ea850723c */ /* 0x040fea0000041850 */
[----:B------:R-:W-:Y:S01]  /*9c50*/  MOV R248, R0 ;  /* 0x0000000000f87202 */ /* 0x000fe20000000f00 */
[C---:B--2---:R-:W-:Y:S05]  /*9c60*/  HMMA.16816.F32.BF16 R84, R168.reuse, R16, R84 ;  /* 0x00000010a854723c */ /* 0x044fea0000041854 */
[----:B------:R-:W-:Y:S01]  /*9c70*/  FADD.FTZ R250, R173, R250 ;  /* 0x000000faadfa7221 */ /* 0x000fe20000010000 */
[C---:B------:R-:W-:Y:S05]  /*9c80*/  HMMA.16816.F32.BF16 R88, R168.reuse, R18, R88 ;  /* 0x00000012a858723c */ /* 0x040fea0000041858 */
[----:B------:R-:W-:Y:S01]  /*9c90*/  FADD.FTZ R249, R165, R251 ;  /* 0x000000fba5f97221 */ /* 0x000fe20000010000 */
[C---:B------:R-:W-:Y:S05]  /*9ca0*/  HMMA.16816.F32.BF16 R92, R168.reuse, R20, R92 ;  /* 0x00000014a85c723c */ /* 0x040fea000004185c */
[----:B------:R-:W-:Y:S01]  /*9cb0*/  MOV R0, R3 ;  /* 0x0000000300007202 */ /* 0x000fe20000000f00 */
        /* <DEDUP_REMOVED lines=12> */
.L_x_5234:
[----:B------:R-:W1:Y:S01]  /*9d80*/  SHFL.BFLY PT, R0, R250, 0x2, 0x1f ;  /* 0x0c401f00fa007f89 */ /* 0x000e6200000e0000 */
[----:B------:R-:W-:Y:S01]  /*9d90*/  MOV R11, 0x3f800000 ;  /* 0x3f800000000b7802 */ /* 0x000fe20000000f00 */
[----:B------:R-:W2:Y:S01]  /*9da0*/  S2UR UR6, SR_CgaCtaId ;  /* 0x00000000000679c3 */ /* 0x000ea20000008800 */
[----:B------:R-:W-:Y:S01]  /*9db0*/  MOV R9, 0x3f800000 ;  /* 0x3f80000000097802 */ /* 0x000fe20000000f00 */
[----:B------:R-:W3:Y:S01]  /*9dc0*/  SHFL.BFLY PT, R2, R249, 0x2, 0x1f ;  /* 0x0c401f00f9027f89 */ /* 0x000ee200000e0000 */
[----:B------:R-:W-:Y:S01]  /*9dd0*/  UMOV UR4, 0x400 ;  /* 0x0000040000047882 */ /* 0x000fe20000000000 */
[----:B------:R-:W-:Y:S01]  /*9de0*/  BSSY B0, `(.L_x_5239) ;  /* 0x000012e000007945 */ /* 0x000fe20003800000 */
[----:B------:R-:W4:Y:S03]  /*9df0*/  S2R R6, SR_TID.X ;  /* 0x0000000000067919 */ /* 0x000f260000002100 */
[----:B------:R-:W5:Y:S01]  /*9e00*/  LDC.64 R16, c[0x0][0x2c0] ;  /* 0x0000b000ff107b82 */ /* 0x000f620000000a00 */
[----:B------:R-:W5:Y:S07]  /*9e10*/  S2R R18, SR_CTAID.Y ;  /* 0x0000000000127919 */ /* 0x000f6e0000002600 */
[----:B------:R-:W5:Y:S01]  /*9e20*/  LDC R19, c[0x0][0x270] ;  /* 0x00009c00ff137b82 */ /* 0x000f620000000800 */
[----:B-1----:R-:W-:-:S02]  /*9e30*/  FADD.FTZ R250, R0, R250 ;  /* 0x000000fa00fa7221 */ /* 0x002fc40000010000 */
[----:B------:R-:W1:Y:S01]  /*9e40*/  S2R R0, SR_TID.X ;  /* 0x0000000000007919 */ /* 0x000e620000002100 */
[----:B--2---:R-:W-:Y:S01]  /*9e50*/  ULEA UR6, UR6, UR4, 0x18 ;  /* 0x0000000406067291 */ /* 0x004fe2000f8ec03f */
[----:B---3--:R-:W-:-:S03]  /*9e60*/  FADD.FTZ R249, R2, R249 ;  /* 0x000000f902f97221 */ /* 0x008fc60000010000 */
[----:B------:R-:W-:Y:S01]  /*9e70*/  S2UR UR4, SR_CTAID.Z ;  /* 0x00000000000479c3 */ /* 0x000fe20000002700 */
[----:B------:R-:W2:Y:S04]  /*9e80*/  SHFL.BFLY PT, R5, R250, 0x1, 0x1f ;  /* 0x0c201f00fa057f89 */ /* 0x000ea800000e0000 */
[----:B------:R-:W3:Y:S03]  /*9e90*/  SHFL.BFLY PT, R4, R249, 0x1, 0x1f ;  /* 0x0c201f00f9047f89 */ /* 0x000ee600000e0000 */
[----:B------:R-:W1:Y:S01]  /*9ea0*/  S2UR UR5, SR_CTAID.X ;  /* 0x00000000000579c3 */ /* 0x000e620000002500 */
[----:B----4-:R-:W-:-:S04]  /*9eb0*/  SHF.R.S32.HI R10, RZ, 0x1f, R6 ;  /* 0x0000001fff0a7819 */ /* 0x010fc80000011406 */
[----:B------:R-:W-:Y:S01]  /*9ec0*/  LEA.HI R14, R10, R6, RZ, 0x2 ;  /* 0x000000060a0e7211 */ /* 0x000fe200078f10ff */
[----:B-----5:R-:W-:Y:S01]  /*9ed0*/  IMAD R16, R18, R16, R238 ;  /* 0x0000001012107224 */ /* 0x020fe200078e02ee */
[----:B------:R-:W-:Y:S02]  /*9ee0*/  LEA.HI R10, R10, R6, RZ, 0x5 ;  /* 0x000000060a0a7211 */ /* 0x000fe400078f28ff */
[--C-:B------:R-:W-:Y:S02]  /*9ef0*/  SHF.R.S32.HI R12, RZ, 0x2, R14.reuse ;  /* 0x00000002ff0c7819 */ /* 0x100fe4000001140e */
[----:B------:R-:W-:Y:S02]  /*9f00*/  SHF.R.S32.HI R7, RZ, 0x1f, R14 ;  /* 0x0000001fff077819 */ /* 0x000fe4000001140e */
[----:B------:R-:W-:Y:S01]  /*9f10*/  LOP3.LUT R8, R10, 0xffffffe0, RZ, 0xc0, !PT ;  /* 0xffffffe00a087812 */ /* 0x000fe200078ec0ff */
[----:B--2---:R-:W-:Y:S01]  /*9f20*/  FADD.FTZ R5, R250, R5 ;  /* 0x00000005fa057221 */ /* 0x004fe20000010000 */
[----:B------:R-:W-:-:S02]  /*9f30*/  LEA.HI R7, R7, R12, RZ, 0x3 ;  /* 0x0000000c07077211 */ /* 0x000fc400078f18ff */
[----:B------:R-:W-:Y:S01]  /*9f40*/  SHF.R.S32.HI R10, RZ, 0x5, R10 ;  /* 0x00000005ff0a7819 */ /* 0x000fe2000001140a */
[----:B---3--:R-:W-:Y:S01]  /*9f50*/  FADD.FTZ R4, R249, R4 ;  /* 0x00000004f9047221 */ /* 0x008fe20000010000 */
[----:B------:R-:W-:Y:S01]  /*9f60*/  BAR.SYNC.DEFER_BLOCKING 0x0 ;  /* 0x0000000000007b1d */ /* 0x000fe20000010000 */
[----:B------:R-:W-:Y:S01]  /*9f70*/  FSETP.NE.FTZ.AND P4, PT, R5, RZ, PT ;  /* 0x000000ff0500720b */ /* 0x000fe20003f95000 */
[----:B-1----:R-:W-:Y:S01]  /*9f80*/  USHF.L.U32 UR5, UR5, 0x6, URZ ;  /* 0x0000000605057899 */ /* 0x002fe2000800063f */
[----:B------:R-:W-:Y:S02]  /*9f90*/  LOP3.LUT R7, R7, 0xfffffff8, RZ, 0xc0, !PT ;  /* 0xfffffff807077812 */ /* 0x000fe400078ec0ff */
[----:B------:R-:W-:Y:S02]  /*9fa0*/  FSETP.NE.FTZ.AND P3, PT, R4, RZ, PT ;  /* 0x000000ff0400720b */ /* 0x000fe40003f75000 */
[----:B------:R-:W-:Y:S02]  /*9fb0*/  SHF.R.S32.HI R2, RZ, 0x1f, R0 ;  /* 0x0000001fff027819 */ /* 0x000fe40000011400 */
[----:B------:R-:W-:-:S02]  /*9fc0*/  IADD3 R7, R12, -R7, RZ ;  /* 0x800000070c077210 */ /* 0x000fc40007ffe0ff */
[----:B------:R-:W-:Y:S02]  /*9fd0*/  SHF.R.S32.HI R12, RZ, 0x1f, R10 ;  /* 0x0000001fff0c7819 */ /* 0x000fe4000001140a */
[----:B------:R-:W-:Y:S01]  /*9fe0*/  LEA.HI R2, R2, R0, RZ, 0x4 ;  /* 0x0000000002027211 */ /* 0x000fe200078f20ff */
[----:B------:R-:W1:Y:S01]  /*9ff0*/  @P4 MUFU.RCP R11, R5 ;  /* 0x00000005000b4308 */ /* 0x000e620000001000 */
[----:B------:R-:W-:Y:S02]  /*a000*/  LOP3.LUT R14, R14, 0x1ffffffc, RZ, 0xc0, !PT ;  /* 0x1ffffffc0e0e7812 */ /* 0x000fe400078ec0ff */
[----:B------:R-:W-:Y:S02]  /*a010*/  IADD3 R8, -R8, R6, RZ ;  /* 0x0000000608087210 */ /* 0x000fe40007ffe1ff */
[----:B------:R-:W-:Y:S02]  /*a020*/  LEA.HI R12, R12, R10, RZ, 0x2 ;  /* 0x0000000a0c0c7211 */ /* 0x000fe400078f10ff */
[----:B------:R-:W-:Y:S01]  /*a030*/  LOP3.LUT R13, R2, 0xfffffff0, RZ, 0xc0, !PT ;  /* 0xfffffff0020d7812 */ /* 0x000fe200078ec0ff */
[----:B------:R-:W2:Y:S01]  /*a040*/  @P3 MUFU.RCP R9, R4 ;  /* 0x0000000400093308 */ /* 0x000ea20000001000 */
[----:B------:R-:W-:-:S02]  /*a050*/  IADD3 R6, -R14, R6, RZ ;  /* 0x000000060e067210 */ /* 0x000fc40007ffe1ff */
[----:B------:R-:W-:Y:S02]  /*a060*/  LOP3.LUT R12, R12, 0xffffffc, RZ, 0xc0, !PT ;  /* 0x0ffffffc0c0c7812 */ /* 0x000fe400078ec0ff */
[----:B------:R-:W-:Y:S02]  /*a070*/  LOP3.LUT P5, RZ, R8, 0x3, RZ, 0xc0, !PT ;  /* 0x0000000308ff7812 */ /* 0x000fe400078ac0ff */
[----:B------:R-:W-:Y:S01]  /*a080*/  IADD3 R0, -R13, R0, RZ ;  /* 0x000000000d007210 */ /* 0x000fe20007ffe1ff */
        /* <DEDUP_REMOVED lines=66> */
[C---:B--2---:R-:W-:Y:S01]  /*a4b0*/  FMUL.FTZ R163, R9.reuse, R163 ;  /* 0x000000a309a37220 */ /* 0x044fe20000410000 */
[----:B------:R-:W-:Y:S01]  /*a4c0*/  SHF.R.S32.HI R2, RZ, 0x4, R2 ;  /* 0x00000004ff027819 */ /* 0x000fe20000011402 */
[----:B------:R-:W-:Y:S01]  /*a4d0*/  FMUL.FTZ R162, R9, R162 ;  /* 0x000000a209a27220 */ /* 0x000fe20000410000 */
[----:B------:R-:W-:Y:S01]  /*a4e0*/  LEA.HI R11, R11, R8, RZ, 0x2 ;  /* 0x000000080b0b7211 */ /* 0x000fe200078f10ff */
[C---:B------:R-:W-:Y:S01]  /*a4f0*/  FMUL.FTZ R159, R9.reuse, R159 ;  /* 0x0000009f099f7220 */ /* 0x040fe20000410000 */
[----:B------:R-:W-:Y:S01]  /*a500*/  LEA R6, R10, R6, 0x9 ;  /* 0x000000060a067211 */ /* 0x000fe200078e48ff */
        /* <DEDUP_REMOVED lines=63> */
[----:B------:R-:W1:Y:S01]  /*a900*/  @P3 MUFU.LG2 R4, R4 ;  /* 0x0000000400043308 */ /* 0x000e620000000c00 */
[----:B------:R-:W-:Y:S01]  /*a910*/  LOP3.LUT R8, R7, 0x1, RZ, 0xc0, !PT ;  /* 0x0000000107087812 */ /* 0x000fe200078ec0ff */
[----:B---3--:R-:W-:Y:S01]  /*a920*/  @P4 FMUL.FTZ R5, R5, 0.69314718246459960938 ;  /* 0x3f31721805054820 */ /* 0x008fe20000410000 */
[----:B------:R-:W-:-:S02]  /*a930*/  SHF.L.U32 R10, R7, 0x6, RZ ;  /* 0x00000006070a7819 */ /* 0x000fc400000006ff */
[----:B------:R-:W-:Y:S02]  /*a940*/  SHF.L.U32 R7, R2, 0x6, RZ ;  /* 0x0000000602077819 */ /* 0x000fe400000006ff */
[----:B------:R-:W-:Y:S02]  /*a950*/  LEA.HI R9, R0, R0, RZ, 0x1 ;  /* 0x0000000000097211 */ /* 0x000fe400078f08ff */
[----:B------:R-:W-:Y:S02]  /*a960*/  ISETP.NE.U32.AND P0, PT, R8, 0x1, PT ;  /* 0x000000010800780c */ /* 0x000fe40003f05070 */
[----:B------:R-:W-:Y:S02]  /*a970*/  LOP3.LUT R10, R10, 0x1c0, RZ, 0xc0, !PT ;  /* 0x000001c00a0a7812 */ /* 0x000fe400078ec0ff */
[----:B------:R-:W-:Y:S02]  /*a980*/  LOP3.LUT R7, R7, 0x1c0, RZ, 0xc0, !PT ;  /* 0x000001c007077812 */ /* 0x000fe400078ec0ff */
[----:B------:R-:W-:-:S02]  /*a990*/  SHF.L.U32 R8, R9, 0x2, RZ ;  /* 0x0000000209087819 */ /* 0x000fc400000006ff */
[----:B------:R-:W-:Y:S01]  /*a9a0*/  LEA.HI R10, R10, R10, RZ, 0x1d ;  /* 0x0000000a0a0a7211 */ /* 0x000fe200078fe8ff */
[----:B-1----:R-:W-:Y:S01]  /*a9b0*/  @P3 FMUL.FTZ R4, R4, 0.69314718246459960938 ;  /* 0x3f31721804043820 */ /* 0x002fe20000410000 */
[----:B------:R-:W-:Y:S02]  /*a9c0*/  LOP3.LUT R8, R7, 0x38, R8, 0xf8, !PT ;  /* 0x0000003807087812 */ /* 0x000fe400078ef808 */
[----:B------:R-:W-:Y:S02]  /*a9d0*/  SHF.R.U32.HI R7, RZ, 0x3, R7 ;  /* 0x00000003ff077819 */ /* 0x000fe40000011607 */
[----:B------:R-:W-:Y:S02]  /*a9e0*/  LOP3.LUT R9, R9, 0xffffffe, RZ, 0xc0, !PT ;  /* 0x0ffffffe09097812 */ /* 0x000fe400078ec0ff */
[----:B------:R-:W-:Y:S02]  /*a9f0*/  LEA R6, R6, R10, 0x1 ;  /* 0x0000000a06067211 */ /* 0x000fe400078e08ff */
[----:B------:R-:W-:-:S02]  /*aa00*/  LOP3.LUT R7, R8, R7, RZ, 0x3c, !PT ;  /* 0x0000000708077212 */ /* 0x000fc400078e3cff */
[----:B------:R-:W-:Y:S02]  /*aa10*/  IADD3 R9, R0, -R9, RZ ;  /* 0x8000000900097210 */ /* 0x000fe40007ffe0ff */
[----:B------:R-:W-:Y:S02]  /*aa20*/  LEA R6, R6, UR6, 0x2 ;  /* 0x0000000606067c11 */ /* 0x000fe4000f8e10ff */
[----:B------:R-:W-:Y:S02]  /*aa30*/  MOV R8, 0x40 ;  /* 0x0000004000087802 */ /* 0x000fe40000000f00 */
[----:B------:R-:W-:Y:S01]  /*aa40*/  LEA R7, R9, R7, 0x2 ;  /* 0x0000000709077211 */ /* 0x000fe200078e10ff */
[----:B------:R-:W-:Y:S01]  /*aa50*/  STS.64 [R6], R160 ;  /* 0x000000a006007388 */ /* 0x000fe20000000a00 */
[----:B------:R-:W-:Y:S02]  /*aa60*/  MOV R9, 0x80 ;  /* 0x0000008000097802 */ /* 0x000fe40000000f00 */
[----:B------:R-:W-:Y:S01]  /*aa70*/  SHF.R.S32.HI R11, RZ, 0x2, R11 ;  /* 0x00000002ff0b7819 */ /* 0x000fe2000001140b */
[----:B------:R-:W-:Y:S01]  /*aa80*/  STS.64 [R6+0x800], R162 ;  /* 0x000800a206007388 */ /* 0x000fe20000000a00 */
[----:B------:R-:W-:-:S02]  /*aa90*/  IADD3 R10, R6, -0x20, RZ ;  /* 0xffffffe0060a7810 */ /* 0x000fc40007ffe0ff */
[----:B------:R-:W-:Y:S02]  /*aaa0*/  SEL R8, R8, 0xffffffc0, !P1 ;  /* 0xffffffc008087807 */ /* 0x000fe40004800000 */
[----:B------:R-:W-:Y:S02]  /*aab0*/  @P0 IADD3 R10, R6, 0x20, RZ ;  /* 0x00000020060a0810 */ /* 0x000fe40007ffe0ff */
[----:B------:R-:W-:Y:S02]  /*aac0*/  SEL R9, R9, 0xffffff80, !P2 ;  /* 0xffffff8009097807 */ /* 0x000fe40005000000 */
[----:B------:R-:W-:Y:S01]  /*aad0*/  LEA R11, R12, R11, 0x4 ;  /* 0x0000000b0c0b7211 */ /* 0x000fe200078e20ff */
[----:B------:R-:W-:Y:S01]  /*aae0*/  STS.64 [R10], R156 ;  /* 0x0000009c0a007388 */ /* 0x000fe20000000a00 */
[----:B------:R-:W-:Y:S02]  /*aaf0*/  IADD3 R12, R6, R8, RZ ;  /* 0x00000008060c7210 */ /* 0x000fe40007ffe0ff */
[----:B------:R-:W-:Y:S01]  /*ab00*/  IADD3 R8, R8, R10, RZ ;  /* 0x0000000a08087210 */ /* 0x000fe20007ffe0ff */
[----:B------:R-:W-:Y:S01]  /*ab10*/  STS.64 [R10+0x800], R158 ;  /* 0x0008009e0a007388 */ /* 0x000fe20000000a00 */
[----:B------:R-:W-:-:S02]  /*ab20*/  IADD3 R13, R6, R9, RZ ;  /* 0x00000009060d7210 */ /* 0x000fc40007ffe0ff */
[----:B------:R-:W-:Y:S01]  /*ab30*/  IADD3 R14, R9, R10, RZ ;  /* 0x0000000a090e7210 */ /* 0x000fe20007ffe0ff */
[----:B------:R-:W-:Y:S01]  /*ab40*/  STS.64 [R12], R152 ;  /* 0x000000980c007388 */ /* 0x000fe20000000a00 */
[-C--:B------:R-:W-:Y:S02]  /*ab50*/  IADD3 R15, R12, R9.reuse, RZ ;  /* 0x000000090c0f7210 */ /* 0x080fe40007ffe0ff */
[----:B------:R-:W-:Y:S01]  /*ab60*/  IADD3 R9, R8, R9, RZ ;  /* 0x0000000908097210 */ /* 0x000fe20007ffe0ff */
        /* <DEDUP_REMOVED lines=48> */
[----:B------:R3:W-:Y:S04]  /*ae70*/  STS.64 [R12+0xc800], R110 ;  /* 0x00c8006e0c007388 */ /* 0x0007e80000000a00 */
[----:B------:R-:W-:Y:S04]  /*ae80*/  STS.64 [R8+0xc000], R112 ;  /* 0x00c0007008007388 */ /* 0x000fe80000000a00 */
[----:B------:R4:W-:Y:S01]  /*ae90*/  STS.64 [R8+0xc800], R114 ;  /* 0x00c8007208007388 */ /* 0x0009e20000000a00 */
[----:B-1----:R-:W1:Y:S03]  /*aea0*/  @P3 LDC R6, c[0x0][0x2e8] ;  /* 0x0000ba00ff063b82 */ /* 0x002e660000000800 */
[----:B------:R-:W-:Y:S04]  /*aeb0*/  STS.64 [R13+0xc000], R116 ;  /* 0x00c000740d007388 */ /* 0x000fe80000000a00 */
[----:B------:R-:W-:Y:S01]  /*aec0*/  STS.64 [R13+0xc800], R118 ;  /* 0x00c800760d007388 */ /* 0x000fe20000000a00 */
[----:B--2---:R-:W2:Y:S03]  /*aed0*/  @P4 LDC R10, c[0x0][0x2e8] ;  /* 0x0000ba00ff0a4b82 */ /* 0x004ea60000000800 */
[----:B------:R-:W-:Y:S04]  /*aee0*/  STS.64 [R14+0xc000], R120 ;  /* 0x00c000780e007388 */ /* 0x000fe80000000a00 */
[----:B------:R5:W-:Y:S01]  /*aef0*/  STS.64 [R14+0xc800], R122 ;  /* 0x00c8007a0e007388 */ /* 0x000be20000000a00 */
[----:B---3--:R-:W-:-:S03]  /*af00*/  MOV R12, 0xff800000 ;  /* 0xff800000000c7802 */ /* 0x008fc60000000f00 */
[----:B------:R-:W-:Y:S04]  /*af10*/  STS.64 [R15+0xc000], R124 ;  /* 0x00c0007c0f007388 */ /* 0x000fe80000000a00 */
[----:B------:R3:W-:Y:S01]  /*af20*/  STS.64 [R15+0xc800], R126 ;  /* 0x00c8007e0f007388 */ /* 0x0007e20000000a00 */
[----:B----4-:R-:W-:-:S03]  /*af30*/  IADD3 R8, -R238, RZ, RZ ;  /* 0x000000ffee087210 */ /* 0x010fc60007ffe1ff */
[----:B------:R4:W-:Y:S01]  /*af40*/  STS.64 [R9+0xc000], R128 ;  /* 0x00c0008009007388 */ /* 0x0009e20000000a00 */
[----:B-1----:R-:W-:Y:S01]  /*af50*/  @P3 FFMA.FTZ R12, R3, R6, R4 ;  /* 0x00000006030c3223 */ /* 0x002fe20000010004 */
[----:B------:R-:W-:Y:S02]  /*af60*/  IMAD R8, R19, R8, UR4 ;  /* 0x0000000413087e24 */ /* 0x000fe4000f8e0208 */
[----:B------:R4:W-:Y:S02]  /*af70*/  STS.64 [R9+0xc800], R130 ;  /* 0x00c8008209007388 */ /* 0x0009e40000000a00 */
[----:B------:R-:W-:Y:S01]  /*af80*/  IMAD R16, R16, R19, R8 ;  /* 0x0000001310107224 */ /* 0x000fe200078e0208 */
[----:B------:R-:W-:Y:S01]  /*af90*/  MOV R8, 0xff800000 ;  /* 0xff80000000087802 */ /* 0x000fe20000000f00 */
[----:B--2---:R-:W-:Y:S02]  /*afa0*/  @P4 FFMA.FTZ R8, R164, R10, R5 ;  /* 0x0000000aa4084223 */ /* 0x004fe40000010005 */
[----:B------:R-:W-:Y:S01]  /*afb0*/  IMAD R16, R16, R17, UR5 ;  /* 0x0000000510107e24 */ /* 0x000fe2000f8e0211 */
[----:B-----5:R-:W-:-:S02]  /*afc0*/  SHF.L.U32 R14, R0, 0x2, RZ ;  /* 0x00000002000e7819 */ /* 0x020fc400000006ff */
[----:B------:R-:W-:Y:S02]  /*afd0*/  LEA R0, R7, UR6, 0x2 ;  /* 0x0000000607007c11 */ /* 0x000fe4000f8e10ff */
[----:B---3--:R-:W-:Y:S01]  /*afe0*/  SHF.R.S32.HI R15, RZ, 0x1f, R14 ;  /* 0x0000001fff0f7819 */ /* 0x008fe2000001140e */
        /* <DEDUP_REMOVED lines=13> */
.L_x_5240:
[----:B------:R-:W-:Y:S05]  /*b0c0*/  BSYNC B0 ;  /* 0x0000000000007941 */ /* 0x000fea0003800000 */
.L_x_5239:
[C---:B------:R-:W-:Y:S01]  /*b0d0*/  VIADD R4, R2.reuse, 0x8 ;  /* 0x0000000802047836 */ /* 0x040fe20000000000 */
[----:B------:R-:W-:Y:S01]  /*b0e0*/  ULDC UR4, c[0x0][0x2dc] ;  /* 0x0000b70000047ab9 */ /* 0x000fe20000000800 */
[----:B------:R-:W-:Y:S01]  /*b0f0*/  IMAD.WIDE R14, R2, 0x100, R14 ;  /* 0x00000100020e7825 */ /* 0x000fe200078e020e */
[----:B------:R-:W-:Y:S02]  /*b100*/  LDS.128 R96, [R0+0x4000] ;  /* 0x0040000000607984 */ /* 0x000fe40000000c00 */
[-C--:B------:R-:W-:Y:S01]  /*b110*/  ISETP.GE.AND P6, PT, R4, R235.reuse, PT ;  /* 0x000000eb0400720c */ /* 0x080fe20003fc6270 */
[----:B-1----:R-:W-:Y:S01]  /*b120*/  IMAD R8, R16, UR4, RZ ;  /* 0x0000000410087c24 */ /* 0x002fe2000f8e02ff */
[----:B------:R-:W1:Y:S01]  /*b130*/  LDS.128 R4, [R0] ;  /* 0x0000000000047984 */ /* 0x000e620000000c00 */
[----:B------:R-:W-:Y:S01]  /*b140*/  ULDC.64 UR4, c[0x0][0x288] ;  /* 0x0000a20000047ab9 */ /* 0x000fe20000000a00 */
[----:B------:R-:W-:Y:S02]  /*b150*/  VIADD R38, R2, 0x18 ;  /* 0x0000001802267836 */ /* 0x000fe40000000000 */
[----:B----4-:R-:W-:Y:S01]  /*b160*/  IADD3 R9, P0, R8, R14, RZ ;  /* 0x0000000e08097210 */ /* 0x010fe20007f1e0ff */
[----:B------:R-:W2:Y:S01]  /*b170*/  LDS.128 R64, [R0+0x8000] ;  /* 0x0080000000407984 */ /* 0x000ea20000000c00 */
[----:B------:R-:W-:Y:S01]  /*b180*/  VIADD R37, R2, 0x20 ;  /* 0x0000002002257836 */ /* 0x000fe20000000000 */
[----:B------:R-:W-:Y:S01]  /*b190*/  ISETP.GE.AND P4, PT, R38, R235, PT ;  /* 0x000000eb2600720c */ /* 0x000fe20003f86270 */
[----:B------:R-:W-:Y:S01]  /*b1a0*/  VIADD R36, R2, 0x28 ;  /* 0x0000002802247836 */ /* 0x000fe20000000000 */
[----:B------:R-:W-:Y:S01]  /*b1b0*/  LEA.HI.X.SX32 R8, R8, R15, 0x1, P0 ;  /* 0x0000000f08087211 */ /* 0x000fe200000f0eff */
[----:B------:R-:W3:Y:S01]  /*b1c0*/  LDS.128 R32, [R0+0xc000] ;  /* 0x00c0000000207984 */ /* 0x000ee20000000c00 */
[----:B------:R-:W-:Y:S01]  /*b1d0*/  LEA R128, P0, R9, UR4, 0x2 ;  /* 0x0000000409807c11 */ /* 0x000fe2000f8010ff */
[----:B------:R-:W-:Y:S01]  /*b1e0*/  VIADD R3, R2, 0x10 ;  /* 0x0000001002037836 */ /* 0x000fe20000000000 */
[----:B------:R-:W-:Y:S01]  /*b1f0*/  ISETP.GE.AND P3, PT, R37, R235, PT ;  /* 0x000000eb2500720c */ /* 0x000fe20003f66270 */
[----:B------:R-:W4:Y:S01]  /*b200*/  LDS.128 R124, [R0+0x800] ;  /* 0x00080000007c7984 */ /* 0x000f220000000c00 */
[----:B------:R-:W-:-:S02]  /*b210*/  LEA.HI.X R129, R9, UR5, R8, 0x2, P0 ;  /* 0x0000000509817c11 */ /* 0x000fc400080f1408 */
[-C--:B------:R-:W-:Y:S01]  /*b220*/  ISETP.GE.AND P0, PT, R2, R235.reuse, PT ;  /* 0x000000eb0200720c */ /* 0x080fe20003f06270 */
[----:B------:R-:W5:Y:S01]  /*b230*/  LDS.128 R120, [R0+0x1000] ;  /* 0x0010000000787984 */ /* 0x000f620000000c00 */
[-C--:B------:R-:W-:Y:S02]  /*b240*/  ISETP.GE.AND P2, PT, R36, R235.reuse, PT ;  /* 0x000000eb2400720c */ /* 0x080fe40003f46270 */
[-C--:B------:R-:W-:Y:S01]  /*b250*/  ISETP.GE.AND P5, PT, R3, R235.reuse, PT ;  /* 0x000000eb0300720c */ /* 0x080fe20003fa6270 */
[----:B------:R-:W5:Y:S01]  /*b260*/  LDS.128 R116, [R0+0x1800] ;  /* 0x0018000000747984 */ /* 0x000f620000000c00 */
[C---:B------:R-:W-:Y:S02]  /*b270*/  VIADD R3, R2.reuse, 0x30 ;  /* 0x0000003002037836 */ /* 0x040fe40000000000 */
[----:B------:R-:W-:Y:S01]  /*b280*/  VIADD R2, R2, 0x38 ;  /* 0x0000003802027836 */ /* 0x000fe20000000000 */
[----:B------:R-:W5:Y:S02]  /*b290*/  LDS.128 R112, [R0+0x2000] ;  /* 0x0020000000707984 */ /* 0x000f640000000c00 */
[----:B------:R-:W-:-:S02]  /*b2a0*/  ISETP.GE.AND P1, PT, R3, R235, PT ;  /* 0x000000eb0300720c */ /* 0x000fc40003f26270 */
        /* <DEDUP_REMOVED lines=20> */
[----:B-1----:R1:W-:Y:S04]  /*b3f0*/  @!P0 STG.E.64 desc[UR14][R128.64], R4 ;  /* 0x0000000480008986 */ /* 0x0023e8000c101b0e */
[----:B------:R1:W-:Y:S04]  /*b400*/  @!P0 STG.E.64 desc[UR14][R128.64+0x8], R6 ;  /* 0x0000080680008986 */ /* 0x0003e8000c101b0e */
[----:B------:R1:W1:Y:S04]  /*b410*/  LDS.128 R100, [R0+0x3800] ;  /* 0x0038000000647984 */ /* 0x0002680000000c00 */
[----:B------:R1:W1:Y:S04]  /*b420*/  LDS.128 R68, [R0+0x7800] ;  /* 0x0078000000447984 */ /* 0x0002680000000c00 */
[----:B------:R1:W1:Y:S04]  /*b430*/  LDS.128 R36, [R0+0xb800] ;  /* 0x00b8000000247984 */ /* 0x0002680000000c00 */
[----:B------:R1:W1:Y:S04]  /*b440*/  LDS.128 R4, [R0+0xf800] ;  /* 0x00f8000000047984 */ /* 0x0002680000000c00 */
[----:B------:R1:W-:Y:S04]  /*b450*/  @!P0 STG.E.128 desc[UR14][R128.64+0x100], R96 ;  /* 0x0001006080008986 */ /* 0x0003e8000c101d0e */
[----:B--2---:R2:W-:Y:S04]  /*b460*/  @!P0 STG.E.128 desc[UR14][R128.64+0x200], R64 ;  /* 0x0002004080008986 */ /* 0x0045e8000c101d0e */
[----:B---3--:R2:W-:Y:S01]  /*b470*/  @!P0 STG.E.128 desc[UR14][R128.64+0x300], R32 ;  /* 0x0003002080008986 */ /* 0x0085e2000c101d0e */
[----:B------:R-:W-:-:S03]  /*b480*/  ISETP.GE.AND P0, PT, R2, R235, PT ;  /* 0x000000eb0200720c */ /* 0x000fc60003f06270 */
[----:B----4-:R2:W-:Y:S04]  /*b490*/  @!P6 STG.E.128 desc[UR14][R128.64+0x2000], R124 ;  /* 0x0020007c8000e986 */ /* 0x0105e8000c101d0e */
[----:B-----5:R2:W-:Y:S04]  /*b4a0*/  @!P5 STG.E.128 desc[UR14][R128.64+0x4000], R120 ;  /* 0x004000788000d986 */ /* 0x0205e8000c101d0e */
        /* <DEDUP_REMOVED lines=21> */
[----:B------:R2:W-:Y:S01]  /*b600*/  @!P1 STG.E.128 desc[UR14][R128.64+0xc300], R8 ;  /* 0x00c3000880009986 */ /* 0x0005e2000c101d0e */
[----:B-1----:R-:W-:Y:S05]  /*b610*/  @P0 EXIT ;  /* 0x000000000000094d */ /* 0x002fea0003800000 */
[----:B------:R-:W-:Y:S04]  /*b620*/  STG.E.128 desc[UR14][R128.64+0xe000], R100 ;  /* 0x00e0006480007986 */ /* 0x000fe8000c101d0e */
[----:B------:R-:W-:Y:S04]  /*b630*/  STG.E.128 desc[UR14][R128.64+0xe100], R68 ;  /* 0x00e1004480007986 */ /* 0x000fe8000c101d0e */
[----:B------:R-:W-:Y:S04]  /*b640*/  STG.E.128 desc[UR14][R128.64+0xe200], R36 ;  /* 0x00e2002480007986 */ /* 0x000fe8000c101d0e */
[----:B------:R-:W-:Y:S01]  /*b650*/  STG.E.128 desc[UR14][R128.64+0xe300], R4 ;  /* 0x00e3000480007986 */ /* 0x000fe2000c101d0e */
[----:B------:R-:W-:Y:S05]  /*b660*/  EXIT ;  /* 0x000000000000794d */ /* 0x000fea0003800000 */
.L_x_5241:
        /* <DEDUP_REMOVED lines=9> */
.L_x_9063:


//--------------------- .text._ZN5flash24flash_fwd_splitkv_kernelI23Flash_fwd_kernel_traitsILi256ELi64ELi64ELi4ELb0ELb0EN7cutlass10bfloat16_tE19Flash_kernel_traitsILi256ELi64ELi64ELi4ES3_EELb0ELb0ELb1ELb0ELb0ELb0ELb1ELb0EEEvNS_16Flash_fwd_paramsE --------------------------
	.section	.text._ZN5flash24flash_fwd_splitkv_kernelI23Flash_fwd_kernel_traitsILi256ELi64ELi64ELi4ELb0ELb0EN7cutlass10bfloat16_tE19Flash_kernel_traitsILi256ELi64ELi64ELi4ES3_EELb0ELb0ELb1ELb0ELb0ELb0ELb1ELb0EEEvNS_16Flash_fwd_paramsE,"ax",@progbits
	.align	128
        .global         _ZN5flash24flash_fwd_splitkv_kernelI23Flash_fwd_kernel_traitsILi256ELi64ELi64ELi4ELb0ELb0EN7cutlass10bfloat16_tE19Flash_kernel_traitsILi256ELi64ELi64ELi4ES3_EELb0ELb0ELb1ELb0ELb0ELb0ELb1ELb0EEEvNS_16Flash_fwd_paramsE
        .type           _ZN5flash24flash_fwd_splitkv_kernelI23Flash_fwd_kernel_traitsILi256ELi64ELi64ELi4ELb0ELb0EN7cutlass10bfloat16_tE19Flash_kernel_traitsILi256ELi64ELi64ELi4ES3_EELb0ELb0ELb1ELb0ELb0ELb0ELb1ELb0EEEvNS_16Flash_fwd_paramsE,@function
        .size           _ZN5flash24flash_fwd_splitkv_kernelI23Flash_fwd_kernel_traitsILi256ELi64ELi64ELi4ELb0ELb0EN7cutlass10bfloat16_tE19Flash_kernel_traitsILi256ELi64ELi64ELi4ES3_EELb0ELb0ELb1ELb0ELb0ELb0ELb1ELb0EEEvNS_16Flash_fwd_paramsE,(.L_x_9064 - _ZN5flash24flash_fwd_splitkv_kernelI23Flash_fwd_kernel_traitsILi256ELi64ELi64ELi4ELb0ELb0EN7cutlass10bfloat16_tE19Flash_kernel_traitsILi256ELi64ELi64ELi4ES3_EELb0ELb0ELb1ELb0ELb0ELb0ELb1ELb0EEEvNS_16Flash_fwd_paramsE)
        .other          _ZN5flash24flash_fwd_splitkv_kernelI23Flash_fwd_kernel_traitsILi256ELi64ELi64ELi4ELb0ELb0EN7cutlass10bfloat16_tE19Flash_kernel_traitsILi256ELi64ELi64ELi4ES3_EELb0ELb0ELb1ELb0ELb0ELb0ELb1ELb0EEEvNS_16Flash_fwd_paramsE,@"STO_CUDA_ENTRY STV_DEFAULT"
_ZN5flash24flash_fwd_splitkv_kernelI23Flash_fwd_kernel_traitsILi256ELi64ELi64ELi4ELb0ELb0EN7cutlass10bfloat16_tE19Flash_kernel_traitsILi256ELi64ELi64ELi4ES3_EELb0ELb0ELb1ELb0ELb0ELb0ELb1ELb0EEEvNS_16Flash_fwd_paramsE:
.text._ZN5flash24flash_fwd_splitkv_kernelI23Flash_fwd_kernel_traitsILi256ELi64ELi64ELi4ELb0ELb0EN7cutlass10bfloat16_tE19Flash_kernel_traitsILi256ELi64ELi64ELi4ES3_EELb0ELb0ELb1ELb0ELb0ELb0ELb1ELb0EEEvNS_16Flash_fwd_paramsE:
        /* <DEDUP_REMOVED lines=77> */
.L_x_5242:
[----:B------:R-:W-:-:S04]  /*04d0*/  ULDC UR8, c[0x0][0x2c8] ;  /* 0x0000b20000087ab9 */ /* 0x000fc80000000800 */
.L_x_5243:
        /* <DEDUP_REMOVED lines=15> */
[----:B------:R-:W-:Y:S02]  /*05d0*/  ULDC UR5, c[0x0][0x2c8] ;  /* 0x0000b20000057ab9 */ /* 0x000fe40000000800 */
[----:B------:R-:W-:-:S04]  /*05e0*/  UIADD3 UR5, UR5, 0x3f, URZ ;  /* 0x0000003f05057890 */ /* 0x000fc8000fffe03f */
[----:B------:R-:W-:-:S04]  /*05f0*/  USHF.R.S32.HI UR4, URZ, 0x1f, UR5 ;  /* 0x0000001f3f047899 */ /* 0x000fc80008011405 */
[----:B------:R-:W-:-:S04]  /*0600*/  ULEA.HI UR4, UR4, UR5, URZ, 0x6 ;  /* 0x0000000504047291 */ /* 0x000fc8000f8f303f */
[----:B------:R-:W-:-:S04]  /*0610*/  ULEA.HI.SX32 UR16, UR4, UR13, 0x1a ;  /* 0x0000000d04107291 */ /* 0x000fc8000f8fd23f */
        /* <DEDUP_REMOVED lines=21> */
[----:B------:R-:W-:Y:S01]  /*0770*/  UMOV UR17, UR19 ;  /* 0x0000001300117c82 */ /* 0x000fe20008000000 */
[----:B-----5:R-:W-:Y:S01]  /*0780*/  @P1 R2UR UR19, R3 ;  /* 0x00000000031312ca */ /* 0x020fe200000e0000 */
[----:B------:R-:W-:-:S03]  /*0790*/  UIMAD UR14, UR17, UR4, UR14 ;  /* 0x00000004110e72a4 */ /* 0x000fc6000f8e020e */
[----:B------:R-:W-:Y:S01]  /*07a0*/  @!UP2 ULDC.64 UR4, c[0x0][0x318] ;  /* 0x0000c6000004aab9 */ /* 0x000fe20000000a00 */
[----:B------:R-:W-:Y:S02]  /*07b0*/  UISETP.GT.U32.AND UP0, UPT, UR12, UR14, UPT ;  /* 0x0000000e0c00728c */ /* 0x000fe4000bf04070 */
[----:B------:R-:W-:-:S03]  /*07c0*/  @!UP2 UISETP.NE.U32.AND UP1, UPT, UR4, URZ, UPT ;  /* 0x0000003f0400a28c */ /* 0x000fc6000bf25070 */
[----:B------:R-:W-:Y:S01]  /*07d0*/  @!UP2 ULDC UR4, c[0x0][0x2cc] ;  /* 0x0000b3000004aab9 */ /* 0x000fe20000000800 */
[----:B------:R-:W-:Y:S02]  /*07e0*/  @!UP2 UISETP.NE.AND.EX UP1, UPT, UR5, URZ, UPT, UP1 ;  /* 0x0000003f0500a28c */ /* 0x000fe4000bf25310 */
[----:B------:R-:W-:Y:S02]  /*07f0*/  @UP2 UIADD3 UR19, UR19, -UR9, URZ ;  /* 0x8000000913132290 */ /* 0x000fe4000fffe03f */
[----:B------:R-:W-:Y:S02]  /*0800*/  @!UP2 USEL UR4, UR4, URZ, UP1 ;  /* 0x0000003f0404a287 */ /* 0x000fe40008800000 */
[----:B------:R-:W-:Y:S02]  /*0810*/  @!UP0 UIADD3 UR14, UR14, -UR12, URZ ;  /* 0x8000000c0e0e8290 */ /* 0x000fe4000fffe03f */
[----:B------:R-:W-:Y:S02]  /*0820*/  @!UP2 UIADD3 UR19, UR4, UR8, -UR9 ;  /* 0x000000080413a290 */ /* 0x000fe4000fffe809 */
[----:B------:R-:W-:-:S02]  /*0830*/  UISETP.GE.U32.AND UP2, UPT, UR14, UR12, UPT ;  /* 0x0000000c0e00728c */ /* 0x000fc4000bf46070 */
[----:B------:R-:W-:Y:S02]  /*0840*/  @!UP0 UIADD3 UR17, UR17, 0x1, URZ ;  /* 0x0000000111118890 */ /* 0x000fe4000fffe03f */
[----:B------:R-:W-:Y:S02]  /*0850*/  UIADD3 UR4, UR19, 0x3f, URZ ;  /* 0x0000003f13047890 */ /* 0x000fe4000fffe03f */
[----:B------:R-:W-:Y:S02]  /*0860*/  UISETP.GE.AND UP0, UPT, UR16, URZ, UPT ;  /* 0x0000003f1000728c */ /* 0x000fe4000bf06270 */
[----:B------:R-:W-:Y:S02]  /*0870*/  UISETP.NE.AND UP1, UPT, UR13, URZ, UPT ;  /* 0x0000003f0d00728c */ /* 0x000fe4000bf25270 */
[----:B------:R-:W-:Y:S02]  /*0880*/  USHF.R.S32.HI UR5, URZ, 0x1f, UR4 ;  /* 0x0000001f3f057899 */ /* 0x000fe40008011404 */
[----:B------:R-:W-:-:S02]  /*0890*/  @UP2 UIADD3 UR17, UR17, 0x1, URZ ;  /* 0x0000000111112890 */ /* 0x000fc4000fffe03f */
        /* <DEDUP_REMOVED lines=14> */
[----:B------:R-:W-:Y:S01]  /*0980*/  UIADD3 UR22, -UR24, UR22, URZ ;  /* 0x0000001618167290 */ /* 0x000fe2000fffe13f */
[----:B------:R-:W-:Y:S01]  /*0990*/  BSSY B0, `(.L_x_5245) ;  /* 0x000002d000007945 */ /* 0x000fe20003800000 */
[----:B------:R-:W-:Y:S01]  /*09a0*/  LEA.HI R11, R0, R165, RZ, 0x4 ;  /* 0x000000a5000b7211 */ /* 0x000fe200078f20ff */
[----:B------:R-:W-:-:S03]  /*09b0*/  UIMAD UR4, UR7, UR4, UR15 ;  /* 0x00000004070472a4 */ /* 0x000fc6000f8e020f */
[----:B------:R-:W-:Y:S01]  /*09c0*/  LOP3.LUT R0, R11, 0xfffffff0, RZ, 0xc0, !PT ;  /* 0xfffffff00b007812 */ /* 0x000fe200078ec0ff */
[----:B------:R-:W-:Y:S01]  /*09d0*/  UIMAD UR6, UR4, UR6, UR26 ;  /* 0x00000006040672a4 */ /* 0x000fe2000f8e021a */
[----:B------:R-:W-:Y:S02]  /*09e0*/  SHF.R.S32.HI R11, RZ, 0x4, R11 ;  /* 0x00000004ff0b7819 */ /* 0x000fe4000001140b */
[----:B------:R-:W-:Y:S01]  /*09f0*/  ULDC UR4, c[0x0][0x2dc] ;  /* 0x0000b70000047ab9 */ /* 0x000fe20000000800 */
[----:B------:R-:W-:Y:S01]  /*0a00*/  IMAD.IADD R165, R165, 0x1, -R0 ;  /* 0x00000001a5a57824 */ /* 0x000fe200078e0a00 */
[----:B------:R-:W-:Y:S01]  /*0a10*/  UIMAD UR6, UR6, UR5, UR24 ;  /* 0x00000005060672a4 */ /* 0x000fe2000f8e0218 */
[C---:B------:R-:W-:Y:S01]  /*0a20*/  ISETP.GE.AND P3, PT, R11.reuse, UR22, PT ;  /* 0x000000160b007c0c */ /* 0x040fe2000bf66270 */
[----:B------:R-:W-:Y:S02]  /*0a30*/  VIADD R7, R11, 0x8 ;  /* 0x000000080b077836 */ /* 0x000fe40000000000 */
[----:B------:R-:W-:Y:S01]  /*0a40*/  IMAD.SHL.U32 R14, R165, 0x4, RZ ;  /* 0x00000004a50e7824 */ /* 0x000fe200078e00ff */
[----:B------:R-:W-:Y:S01]  /*0a50*/  UIMAD UR4, UR6, UR4, URZ ;  /* 0x00000004060472a4 */ /* 0x000fe2000f8e023f */
[----:B------:R-:W-:Y:S01]  /*0a60*/  VIADD R6, R11, 0x10 ;  /* 0x000000100b067836 */ /* 0x000fe20000000000 */
[----:B------:R-:W-:Y:S01]  /*0a70*/  ISETP.NE.AND P6, PT, R165, RZ, PT ;  /* 0x000000ffa500720c */ /* 0x000fe20003fc5270 */
[----:B------:R-:W-:Y:S01]  /*0a80*/  VIADD R2, R11, 0x30 ;  /* 0x000000300b027836 */ /* 0x000fe20000000000 */
[--C-:B------:R-:W-:Y:S01]  /*0a90*/  SHF.R.S32.HI R15, RZ, 0x1f, R14.reuse ;  /* 0x0000001fff0f7819 */ /* 0x100fe2000001140e */
[----:B------:R-:W-:Y:S01]  /*0aa0*/  VIADD R10, R14, 0x40 ;  /* 0x000000400e0a7836 */ /* 0x000fe20000000000 */
[----:B------:R-:W-:Y:S01]  /*0ab0*/  ISETP.GE.AND P4, PT, R7, UR22, PT ;  /* 0x0000001607007c0c */ /* 0x000fe2000bf86270 */
[----:B------:R-:W-:Y:S01]  /*0ac0*/  IMAD.U32 R0, RZ, RZ, UR4 ;  /* 0x00000004ff007e24 */ /* 0x000fe2000f8e00ff */
        /* <DEDUP_REMOVED lines=25> */
.L_x_5246:
[----:B------:R-:W-:Y:S05]  /*0c60*/  BSYNC B0 ;  /* 0x0000000000007941 */ /* 0x000fea0003800000 */
.L_x_5245:
        /* <DEDUP_REMOVED lines=13> */
.L_x_5248:
[----:B------:R-:W-:Y:S05]  /*0d40*/  BSYNC B0 ;  /* 0x0000000000007941 */ /* 0x000fea0003800000 */
.L_x_5247:
        /* <DEDUP_REMOVED lines=12> */
.L_x_5250:
[----:B------:R-:W-:Y:S05]  /*0e10*/  BSYNC B0 ;  /* 0x0000000000007941 */ /* 0x000fea0003800000 */
.L_x_5249:
        /* <DEDUP_REMOVED lines=12> */
.L_x_5252:
[----:B------:R-:W-:Y:S05]  /*0ee0*/  BSYNC B0 ;  /* 0x0000000000007941 */ /* 0x000fea0003800000 */
.L_x_5251:
        /* <DEDUP_REMOVED lines=11> */
.L_x_5254:
[----:B------:R-:W-:Y:S05]  /*0fa0*/  BSYNC B0 ;  /* 0x0000000000007941 */ /* 0x000fea0003800000 */
.L_x_5253:
        /* <DEDUP_REMOVED lines=11> */
.L_x_5256:
[----:B------:R-:W-:Y:S05]  /*1060*/  BSYNC B0 ;  /* 0x0000000000007941 */ /* 0x000fea0003800000 */
.L_x_5255:
        /* <DEDUP_REMOVED lines=11> */
.L_x_5258:
[----:B------:R-:W-:Y:S05]  /*1120*/  BSYNC B0 ;  /* 0x0000000000007941 */ /* 0x000fea0003800000 */
.L_x_5257:
        /* <DEDUP_REMOVED lines=11> */
.L_x_5260:
[----:B------:R-:W-:Y:S05]  /*11e0*/  BSYNC B0 ;  /* 0x0000000000007941 */ /* 0x000fea0003800000 */
.L_x_5259:
        /* <DEDUP_REMOVED lines=31> */
.L_x_5244:
        /* <DEDUP_REMOVED lines=30> */
.L_x_5261:
[----:B------:R-:W-:-:S13]  /*15c0*/  PLOP3.LUT P0, PT, PT, PT, UP1, 0x40, 0x0 ;  /* 0x000000000000781c */ /* 0x000fda0003f0e818 */
        /* <DEDUP_REMOVED lines=32> */
[----:B------:R-:W-:Y:S02]  /*17d0*/  MOV R2, UR26 ;  /* 0x0000001a00027c02 */ /* 0x000fe40008000f00 */
[----:B-1----:R-:W-:Y:S02]  /*17e0*/  IABS R5, R0 ;  /* 0x0000000000057213 */ /* 0x002fe40000000000 */
[----:B------:R-:W-:Y:S02]  /*17f0*/  IABS R2, R2 ;  /* 0x0000000200027213 */ /* 0x000fe40000000000 */
[----:B------:R-:W1:Y:S02]  /*1800*/  I2F.RP R10, R5 ;  /* 0x00000005000a7306 */ /* 0x000e640000209400 */
[----:B------:R-:W-:-:S06]  /*1810*/  MOV R6, R2 ;  /* 0x0000000200067202 */ /* 0x000fcc0000000f00 */
[----:B-1----:R-:W1:Y:S02]  /*1820*/  MUFU.RCP R8, R10 ;  /* 0x0000000a00087308 */ /* 0x002e640000001000 */
[----:B-1----:R-:W-:-:S06]  /*1830*/  IADD3 R8, R8, 0xffffffe, RZ ;  /* 0x0ffffffe08087810 */ /* 0x002fcc0007ffe0ff */
[----:B------:R-:W1:Y:S02]  /*1840*/  F2I.FTZ.U32.TRUNC.NTZ R9, R8 ;  /* 0x0000000800097305 */ /* 0x000e64000021f000 */
[----:B-1----:R-:W-:Y:S02]  /*1850*/  IMAD.MOV R4, RZ, RZ, -R9 ;  /* 0x000000ffff047224 */ /* 0x002fe400078e0a09 */
[----:B------:R-:W-:Y:S02]  /*1860*/  IMAD.MOV.U32 R8, RZ, RZ, RZ ;  /* 0x000000ffff087224 */ /* 0x000fe400078e00ff */
[----:B------:R-:W-:-:S04]  /*1870*/  IMAD R4, R4, R5, RZ ;  /* 0x0000000504047224 */ /* 0x000fc800078e02ff */
[----:B------:R-:W-:-:S06]  /*1880*/  IMAD.HI.U32 R9, R9, R4, R8 ;  /* 0x0000000409097227 */ /* 0x000fcc00078e0008 */
        /* <DEDUP_REMOVED lines=14> */
[----:B------:R-:W-:-:S07]  /*1970*/  ISETP.GE.AND P0, PT, R3, RZ, PT ;  /* 0x000000ff0300720c */ /* 0x000fce0003f06270 */
[----:B------:R-:W-:Y:S02]  /*1980*/  USHF.R.S32.HI UR11, URZ, 0x1f, UR12 ;  /* 0x0000001f3f0b7899 */ /* 0x000fe4000801140c */
[----:B------:R-:W-:Y:S02]  /*1990*/  UIMAD.WIDE.U32 UR8, UR12, UR4, URZ ;  /* 0x000000040c0872a5 */ /* 0x000fe4000f8e003f */
[----:B------:R-:W-:Y:S02]  /*19a0*/  UIMAD UR6, UR11, UR4, URZ ;  /* 0x000000040b0672a4 */ /* 0x000fe4000f8e023f */
[----:B------:R-:W-:Y:S02]  /*19b0*/  @!P0 IADD3 R2, -R2, RZ, RZ ;  /* 0x000000ff02028210 */ /* 0x000fe40007ffe1ff */
[----:B------:R-:W-:Y:S01]  /*19c0*/  UIMAD UR4, UR12, UR5, UR6 ;  /* 0x000000050c0472a4 */ /* 0x000fe2000f8e0206 */
[----:B------:R-:W-:Y:S01]  /*19d0*/  MOV R7, UR9 ;  /* 0x0000000900077c02 */ /* 0x000fe20008000f00 */
[----:B------:R-:W-:Y:S01]  /*19e0*/  IMAD.U32 R6, RZ, RZ, UR8 ;  /* 0x00000008ff067e24 */ /* 0x000fe2000f8e00ff */
[----:B------:R-:W-:Y:S01]  /*19f0*/  ULDC.64 UR6, c[0x0][0x248] ;  /* 0x0000920000067ab9 */ /* 0x000fe20000000a00 */
[----:B------:R-:W-:Y:S01]  /*1a00*/  UIADD3 UR4, UR9, UR4, URZ ;  /* 0x0000000409047290 */ /* 0x000fe2000fffe03f */
[----:B------:R-:W-:Y:S01]  /*1a10*/  IMAD R4, R17, UR6, RZ ;  /* 0x0000000611047c24 */ /* 0x000fe2000f8e02ff */
[----:B------:R-:W-:Y:S01]  /*1a20*/  @!P1 LOP3.LUT R2, RZ, R0, RZ, 0x33, !PT ;  /* 0x00000000ff029212 */ /* 0x000fe200078e33ff */
[----:B------:R-:W-:-:S02]  /*1a30*/  ULDC.64 UR8, c[0x0][0x260] ;  /* 0x0000980000087ab9 */ /* 0x000fc40000000a00 */
[C---:B------:R-:W-:Y:S01]  /*1a40*/  IMAD R0, R15.reuse, UR7, R4 ;  /* 0x000000070f007c24 */ /* 0x040fe2000f8e0204 */
[--C-:B------:R-:W-:Y:S01]  /*1a50*/  SHF.R.S32.HI R3, RZ, 0x1f, R2.reuse ;  /* 0x0000001fff037819 */ /* 0x100fe20000011402 */
[----:B------:R-:W-:Y:S01]  /*1a60*/  IMAD.U32 R7, RZ, RZ, UR4 ;  /* 0x00000004ff077e24 */ /* 0x000fe2000f8e00ff */
[----:B------:R-:W-:Y:S01]  /*1a70*/  ULDC.64 UR4, c[0x0][0x238] ;  /* 0x00008e0000047ab9 */ /* 0x000fe20000000a00 */
[----:B------:R-:W-:Y:S01]  /*1a80*/  IMAD.MOV.U32 R20, RZ, RZ, R2 ;  /* 0x000000ffff147224 */ /* 0x000fe200078e0002 */
        /* <DEDUP_REMOVED lines=13> */
.L_x_5262:
        /* <DEDUP_REMOVED lines=46> */
.L_x_5264:
[----:B------:R-:W-:Y:S01]  /*1e40*/  UIMAD UR4, UR14, UR6, URZ ;  /* 0x000000060e0472a4 */ /* 0x000fe2000f8e023f */
[----:B------:R-:W-:Y:S01]  /*1e50*/  @!P2 IADD3 R20, -R20, RZ, RZ ;  /* 0x000000ff1414a210 */ /* 0x000fe20007ffe1ff */
[----:B------:R-:W-:Y:S01]  /*1e60*/  UMOV UR17, UR5 ;  /* 0x0000000500117c82 */ /* 0x000fe20008000000 */
[----:B------:R-:W-:Y:S01]  /*1e70*/  @!P1 LOP3.LUT R20, RZ, R0, RZ, 0x33, !PT ;  /* 0x00000000ff149212 */ /* 0x000fe200078e33ff */
[----:B------:R-:W-:Y:S01]  /*1e80*/  UIMAD.WIDE.U32 UR16, UR6, UR12, UR16 ;  /* 0x0000000c061072a5 */ /* 0x000fe2000f8e0010 */
[----:B------:R-:W-:Y:S01]  /*1e90*/  MOV R15, UR12 ;  /* 0x0000000c000f7c02 */ /* 0x000fe20008000f00 */
[----:B------:R-:W-:Y:S01]  /*1ea0*/  UIMAD UR4, UR7, UR12, UR4 ;  /* 0x0000000c070472a4 */ /* 0x000fe2000f8e0204 */
[----:B------:R-:W-:Y:S01]  /*1eb0*/  SHF.R.S32.HI R3, RZ, 0x1f, R20 ;  /* 0x0000001fff037819 */ /* 0x000fe20000011414 */
[----:B------:R-:W-:Y:S01]  /*1ec0*/  @UP0 UIADD3 UR11, UR9, UR11, URZ ;  /* 0x0000000b090b0290 */ /* 0x000fe2000fffe03f */
[----:B------:R-:W-:Y:S01]  /*1ed0*/  IMAD.U32 R17, RZ, RZ, UR14 ;  /* 0x0000000eff117e24 */ /* 0x000fe2000f8e00ff */
[----:B------:R-:W-:Y:S01]  /*1ee0*/  UIADD3 UR4, UR17, UR4, URZ ;  /* 0x0000000411047290 */ /* 0x000fe2000fffe03f */
[----:B------:R-:W-:Y:S01]  /*1ef0*/  IMAD.U32 R7, RZ, RZ, UR17 ;  /* 0x00000011ff077e24 */ /* 0x000fe2000f8e00ff */
[----:B------:R-:W-:Y:S01]  /*1f00*/  MOV R6, UR16 ;  /* 0x0000001000067c02 */ /* 0x000fe20008000f00 */
[----:B------:R-:W-:-:S03]  /*1f10*/  IMAD R0, R3, R4, RZ ;  /* 0x0000000403007224 */ /* 0x000fc600078e02ff */
[----:B------:R-:W-:Y:S01]  /*1f20*/  MOV R7, UR4 ;  /* 0x0000000400077c02 */ /* 0x000fe20008000f00 */
[----:B------:R-:W-:Y:S01]  /*1f30*/  @UP0 ULDC.64 UR4, c[0x0][0x250] ;  /* 0x0000940000040ab9 */ /* 0x000fe20000000a00 */
[C---:B------:R-:W-:Y:S01]  /*1f40*/  IMAD R0, R20.reuse, R5, R0 ;  /* 0x0000000514007224 */ /* 0x040fe200078e0200 */
[----:B------:R-:W-:Y:S01]  /*1f50*/  @UP0 UIMAD.WIDE.U32 UR16, UR11, UR4, URZ ;  /* 0x000000040b1002a5 */ /* 0x000fe2000f8e003f */
[----:B------:R-:W-:-:S03]  /*1f60*/  IMAD.WIDE.U32 R34, R20, R4, R6 ;  /* 0x0000000414227225 */ /* 0x000fc600078e0006 */
[----:B------:R-:W-:Y:S01]  /*1f70*/  @UP0 UIMAD UR11, UR11, UR5, UR17 ;  /* 0x000000050b0b02a4 */ /* 0x000fe2000f8e0211 */
[----:B------:R-:W-:Y:S02]  /*1f80*/  IMAD.IADD R18, R35, 0x1, R0 ;  /* 0x0000000123127824 */ /* 0x000fe400078e0200 */
[----:B------:R-:W-:Y:S01]  /*1f90*/  @UP0 UMOV UR12, UR16 ;  /* 0x00000010000c0c82 */ /* 0x000fe20008000000 */
[----:B------:R-:W-:Y:S08]  /*1fa0*/  @P0 BRA `(.L_x_5263) ;  /* 0x0000000000340947 */ /* 0x000ff00003800000 */
[----:B------:R-:W-:Y:S01]  /*1fb0*/  USHF.R.S32.HI UR11, URZ, 0x1f, UR9 ;  /* 0x0000001f3f0b7899 */ /* 0x000fe20008011409 */
[----:B------:R-:W-:-:S03]  /*1fc0*/  ULDC.64 UR4, c[0x0][0x250] ;  /* 0x0000940000047ab9 */ /* 0x000fc60000000a00 */
[----:B------:R-:W-:Y:S02]  /*1fd0*/  UIMAD UR11, UR11, UR4, URZ ;  /* 0x000000040b0b72a4 */ /* 0x000fe4000f8e023f */
[----:B------:R-:W-:Y:S02]  /*1fe0*/  UIMAD.WIDE.U32 UR16, UR9, UR4, URZ ;  /* 0x00000004091072a5 */ /* 0x000fe4000f8e003f */
[----:B------:R-:W-:Y:S02]  /*1ff0*/  UIMAD UR11, UR9, UR5, UR11 ;  /* 0x00000005090b72a4 */ /* 0x000fe4000f8e020b */
[----:B------:R-:W-:Y:S02]  /*2000*/  USHF.R.S32.HI UR9, URZ, 0x1f, UR8 ;  /* 0x0000001f3f097899 */ /* 0x000fe40008011408 */
[----:B------:R-:W-:Y:S01]  /*2010*/  UIADD3 UR17, UR17, UR11, URZ ;  /* 0x0000000b11117290 */ /* 0x000fe2000fffe03f */
[----:B------:R-:W-:Y:S02]  /*2020*/  ULDC.64 UR4, c[0x0][0x238] ;  /* 0x00008e0000047ab9 */ /* 0x000fe40000000a00 */
[----:B------:R-:W-:-:S02]  /*2030*/  UIMAD UR9, UR9, UR4, URZ ;  /* 0x00000004090972a4 */ /* 0x000fc4000f8e023f */
[----:B------:R-:W-:Y:S02]  /*2040*/  UIMAD.WIDE.U32 UR16, UR8, UR4, UR16 ;  /* 0x00000004081072a5 */ /* 0x000fe4000f8e0010 */
[----:B------:R-:W-:-:S04]  /*2050*/  UIMAD UR5, UR8, UR5, UR9 ;  /* 0x00000005080572a4 */ /* 0x000fc8000f8e0209 */
[----:B------:R-:W-:Y:S01]  /*2060*/  UIADD3 UR11, UR17, UR5, URZ ;  /* 0x00000005110b7290 */ /* 0x000fe2000fffe03f */
[----:B------:R-:W-:-:S11]  /*2070*/  UMOV UR12, UR16 ;  /* 0x00000010000c7c82 */ /* 0x000fd60008000000 */
.L_x_5263:
[----:B------:R-:W-:Y:S01]  /*2080*/  SHF.R.S32.HI R82, RZ, 0x1f, R165 ;  /* 0x0000001fff527819 */ /* 0x000fe200000114a5 */
[----:B------:R-:W-:Y:S01]  /*2090*/  UISETP.NE.AND UP0, UPT, UR10, -0x1, UPT ;  /* 0xffffffff0a00788c */ /* 0x000fe2000bf05270 */
[----:B------:R-:W1:Y:S01]  /*20a0*/  S2R R31, SR_CTAID.X ;  /* 0x00000000001f7919 */ /* 0x000e620000002500 */
[----:B------:R-:W2:Y:S01]  /*20b0*/  S2UR UR14, SR_CgaCtaId ;  /* 0x00000000000e79c3 */ /* 0x000ea20000008800 */
[CC--:B------:R-:W-:Y:S01]  /*20c0*/  LEA.HI R22, R82.reuse, R165.reuse, RZ, 0x4 ;  /* 0x000000a552167211 */ /* 0x0c0fe200078f20ff */
[----:B------:R-:W-:Y:S01]  /*20d0*/  USHF.R.S32.HI UR23, URZ, 0x1f, UR26 ;  /* 0x0000001f3f177899 */ /* 0x000fe2000801141a */
[----:B------:R-:W-:Y:S01]  /*20e0*/  LEA.HI R2, R82, R165, RZ, 0x3 ;  /* 0x000000a552027211 */ /* 0x000fe200078f18ff */
[----:B------:R-:W-:Y:S01]  /*20f0*/  ULDC.64 UR8, c[0x0][0x258] ;  /* 0x0000960000087ab9 */ /* 0x000fe20000000a00 */
[----:B------:R-:W-:Y:S01]  /*2100*/  LOP3.LUT R0, R22, 0xfffffff0, RZ, 0xc0, !PT ;  /* 0xfffffff016007812 */ /* 0x000fe200078ec0ff */
[----:B------:R-:W-:Y:S01]  /*2110*/  UIMAD UR25, UR23, UR8, URZ ;  /* 0x00000008171972a4 */ /* 0x000fe2000f8e023f */
[----:B------:R-:W-:Y:S01]  /*2120*/  SHF.R.S32.HI R24, RZ, 0x3, R2 ;  /* 0x00000003ff187819 */ /* 0x000fe20000011402 */
[----:B------:R-:W-:Y:S01]  /*2130*/  IMAD.U32 R26, RZ, RZ, UR8 ;  /* 0x00000008ff1a7e24 */ /* 0x000fe2000f8e00ff */
[----:B------:R-:W-:Y:S01]  /*2140*/  @UP0 ULDC.64 UR4, c[0x0][0x240] ;  /* 0x0000900000040ab9 */ /* 0x000fe20000000a00 */
[----:B------:R-:W-:Y:S01]  /*2150*/  LOP3.LUT R2, R2, 0xfffffff8, RZ, 0xc0, !PT ;  /* 0xfffffff802027812 */ /* 0x000fe200078ec0ff */
[C---:B------:R-:W-:Y:S01]  /*2160*/  IMAD.IADD R19, R165.reuse, 0x1, -R0 ;  /* 0x00000001a5137824 */ /* 0x040fe200078e0a00 */
[----:B------:R-:W-:Y:S01]  /*2170*/  @UP0 UIMAD.WIDE.U32 UR16, UR10, UR4, URZ ;  /* 0x000000040a1002a5 */ /* 0x000fe2000f8e003f */
[----:B------:R-:W-:Y:S01]  /*2180*/  IMAD.SHL.U32 R235, R24, 0x40, RZ ;  /* 0x0000004018eb7824 */ /* 0x000fe200078e00ff */
[----:B------:R-:W-:Y:S01]  /*2190*/  UIMAD UR9, UR26, UR9, UR25 ;  /* 0x000000091a0972a4 */ /* 0x000fe2000f8e0219 */
[----:B------:R-:W-:Y:S01]  /*21a0*/  IMAD.IADD R2, R165, 0x1, -R2 ;  /* 0x00000001a5027824 */ /* 0x000fe200078e0a02 */
[----:B------:R-:W-:Y:S01]  /*21b0*/  @UP0 UIMAD UR10, UR10, UR5, UR17 ;  /* 0x000000050a0a02a4 */ /* 0x000fe2000f8e0211 */
[----:B------:R-:W-:Y:S01]  /*21c0*/  SHF.R.S32.HI R16, RZ, 0x1f, R19 ;  /* 0x0000001fff107819 */ /* 0x000fe20000011413 */
[----:B------:R-:W-:Y:S01]  /*21d0*/  @!UP0 USHF.R.S32.HI UR17, URZ, 0x1f, UR15 ;  /* 0x0000001f3f118899 */ /* 0x000fe2000801140f */
[----:B------:R-:W-:Y:S01]  /*21e0*/  IMAD.SHL.U32 R236, R2, 0x8, RZ ;  /* 0x0000000802ec7824 */ /* 0x000fe200078e00ff */
[----:B------:R-:W-:Y:S01]  /*21f0*/  @!UP0 ULDC.64 UR4, c[0x0][0x228] ;  /* 0x00008a0000048ab9 */ /* 0x000fe20000000a00 */
[----:B------:R-:W-:Y:S01]  /*2200*/  LEA.HI R16, R16, R19, RZ, 0x3 ;  /* 0x0000001310107211 */ /* 0x000fe200078f18ff */
[----:B------:R-:W-:Y:S01]  /*2210*/  @!UP0 UIMAD UR17, UR17, UR4, URZ ;  /* 0x00000004111182a4 */ /* 0x000fe2000f8e023f */
[----:B------:R-:W-:Y:S01]  /*2220*/  LOP3.LUT R235, R235, 0x1c0, RZ, 0xc0, !PT ;  /* 0x000001c0ebeb7812 */ /* 0x000fe200078ec0ff */
[----:B------:R-:W-:Y:S01]  /*2230*/  @!UP0 UIMAD.WIDE.U32 UR28, UR15, UR4, URZ ;  /* 0x000000040f1c82a5 */ /* 0x000fe2000f8e003f */
[----:B------:R-:W-:Y:S01]  /*2240*/  LOP3.LUT R0, R16, 0xfffffff8, RZ, 0xc0, !PT ;  /* 0xfffffff810007812 */ /* 0x000fe200078ec0ff */
[----:B------:R-:W-:Y:S01]  /*2250*/  @!UP0 UIMAD UR17, UR15, UR5, UR17 ;  /* 0x000000050f1182a4 */ /* 0x000fe2000f8e0211 */
[----:B------:R-:W-:Y:S01]  /*2260*/  LOP3.LUT R4, R235, 0x38, R236, 0xf8, !PT ;  /* 0x00000038eb047812 */ /* 0x000fe200078ef8ec */
[----:B------:R-:W-:Y:S01]  /*2270*/  BSSY B0, `(.L_x_5265) ;  /* 0x0000056000007945 */ /* 0x000fe20003800000 */
[----:B------:R-:W-:Y:S01]  /*2280*/  SHF.R.U32.HI R235, RZ, 0x3, R235 ;  /* 0x00000003ffeb7819 */ /* 0x000fe200000116eb */
[----:B------:R-:W-:Y:S01]  /*2290*/  IMAD.IADD R19, R19, 0x1, -R0 ;  /* 0x0000000113137824 */ /* 0x000fe200078e0a00 */
[----:B------:R-:W-:Y:S01]  /*22a0*/  @!UP0 UMOV UR16, UR28 ;  /* 0x0000001c00108c82 */ /* 0x000fe20008000000 */
[----:B------:R-:W-:Y:S01]  /*22b0*/  IADD3 R6, P1, R236, UR12, RZ ;  /* 0x0000000cec067c10 */ /* 0x000fe2000ff3e0ff */
[----:B------:R-:W-:Y:S01]  /*22c0*/  @!UP0 UIADD3 UR10, UR29, UR17, URZ ;  /* 0x000000111d0a8290 */ /* 0x000fe2000fffe03f */
[----:B------:R-:W-:Y:S01]  /*22d0*/  LOP3.LUT R235, R4, R235, RZ, 0x3c, !PT ;  /* 0x000000eb04eb7212 */ /* 0x000fe200078e3cff */
[----:B------:R-:W-:Y:S01]  /*22e0*/  UIADD3 UR12, -UR24, UR22, URZ ;  /* 0x00000016180c7290 */ /* 0x000fe2000fffe13f */
[----:B------:R-:W-:Y:S01]  /*22f0*/  LEA.HI R0, R82, R165, RZ, 0x6 ;  /* 0x000000a552007211 */ /* 0x000fe200078f30ff */
[----:B------:R-:W-:Y:S01]  /*2300*/  ULDC.64 UR4, c[0x0][0x268] ;  /* 0x00009a0000047ab9 */ /* 0x000fe20000000a00 */
[----:B------:R-:W-:Y:S01]  /*2310*/  SHF.R.S32.HI R23, RZ, 0x1f, R236 ;  /* 0x0000001fff177819 */ /* 0x000fe200000114ec */
[----:B------:R-:W-:Y:S01]  /*2320*/  IMAD R3, R3, UR4, RZ ;  /* 0x0000000403037c24 */ /* 0x000fe2000f8e02ff */
[----:B------:R-:W-:Y:S01]  /*2330*/  IADD3 R4, P0, R236, UR16, RZ ;  /* 0x00000010ec047c10 */ /* 0x000fe2000ff1e0ff */
[----:B------:R-:W-:Y:S01]  /*2340*/  IMAD.SHL.U32 R0, R0, 0x8, RZ ;  /* 0x0000000800007824 */ /* 0x000fe200078e00ff */
[C---:B------:R-:W-:Y:S01]  /*2350*/  IADD3.X R7, R23.reuse, UR11, RZ, P1, !PT ;  /* 0x0000000b17077c10 */ /* 0x040fe20008ffe4ff */
[----:B------:R-:W-:Y:S01]  /*2360*/  UIADD3 UR17, UR18, -0x1, URZ ;  /* 0xffffffff12117890 */ /* 0x000fe2000fffe03f */
[----:B------:R-:W-:Y:S01]  /*2370*/  IADD3.X R5, R23, UR10, RZ, P0, !PT ;  /* 0x0000000a17057c10 */ /* 0x000fe200087fe4ff */
[C---:B------:R-:W-:Y:S01]  /*2380*/  VIADD R32, R24.reuse, 0x10 ;  /* 0x0000001018207836 */ /* 0x040fe20000000000 */
[----:B------:R-:W-:Y:S01]  /*2390*/  ISETP.GE.AND P0, PT, R24, UR12, PT ;  /* 0x0000000c18007c0c */ /* 0x000fe2000bf06270 */
[----:B------:R-:W-:Y:S01]  /*23a0*/  USHF.L.U32 UR16, UR17, 0x6, URZ ;  /* 0x0000000611107899 */ /* 0x000fe2000800063f */
[----:B------:R-:W-:Y:S01]  /*23b0*/  LOP3.LUT R235, R235, 0xfffffe00, R0, 0xf8, !PT ;  /* 0xfffffe00ebeb7812 */ /* 0x000fe200078ef800 */
[----:B------:R-:W-:Y:S01]  /*23c0*/  IMAD R0, R20, UR5, R3 ;  /* 0x0000000514007c24 */ /* 0x000fe2000f8e0203 */
[----:B------:R-:W-:Y:S01]  /*23d0*/  IADD3 R15, P3, R24, R15, RZ ;  /* 0x0000000f180f7210 */ /* 0x000fe20007f7e0ff */
[----:B------:R-:W-:Y:S01]  /*23e0*/  IMAD.WIDE.U32 R20, R20, UR4, R6 ;  /* 0x0000000414147c25 */ /* 0x000fe2000f8e0006 */
[----:B------:R-:W-:Y:S01]  /*23f0*/  IADD3 R34, P5, R236, R34, RZ ;  /* 0x00000022ec227210 */ /* 0x000fe20007fbe0ff */
[----:B------:R-:W-:Y:S01]  /*2400*/  UMOV UR4, 0x400 ;  /* 0x0000040000047882 */ /* 0x000fe20000000000 */
[----:B------:R-:W-:Y:S01]  /*2410*/  SHF.R.S32.HI R25, RZ, 0x1f, R24 ;  /* 0x0000001fff197819 */ /* 0x000fe20000011418 */
[----:B------:R-:W-:Y:S01]  /*2420*/  IMAD.WIDE.U32 R26, R26, UR26, R4 ;  /* 0x0000001a1a1a7c25 */ /* 0x000fe2000f8e0004 */
[----:B--2---:R-:W-:Y:S01]  /*2430*/  ULEA UR4, UR14, UR4, 0x18 ;  /* 0x000000040e047291 */ /* 0x004fe2000f8ec03f */
[----:B------:R-:W-:Y:S01]  /*2440*/  R2P PR, R19, 0x6 ;  /* 0x0000000613007804 */ /* 0x000fe20000000000 */
[----:B------:R-:W-:Y:S01]  /*2450*/  UIADD3 UR5, -UR16, UR19, URZ ;  /* 0x0000001310057290 */ /* 0x000fe2000fffe13f */
[----:B------:R-:W-:-:S02]  /*2460*/  IMAD.MOV.U32 R7, RZ, RZ, 0x10 ;  /* 0x00000010ff077424 */ /* 0x000fc400078e00ff */
[----:B------:R-:W-:Y:S01]  /*2470*/  IMAD.MOV.U32 R5, RZ, RZ, 0x20 ;  /* 0x00000020ff057424 */ /* 0x000fe200078e00ff */
[----:B------:R-:W-:Y:S01]  /*2480*/  LEA R235, R235, UR4, 0x1 ;  /* 0x00000004ebeb7c11 */ /* 0x000fe2000f8e08ff */
        /* <DEDUP_REMOVED lines=52> */
.L_x_5266:
[----:B------:R-:W-:Y:S05]  /*27d0*/  BSYNC B0 ;  /* 0x0000000000007941 */ /* 0x000fea0003800000 */
.L_x_5265:
[----:B------:R-:W-:Y:S01]  /*27e0*/  ISETP.GE.AND P0, PT, R32, UR12, PT ;  /* 0x0000000c20007c0c */ /* 0x000fe2000bf06270 */
[----:B------:R-:W-:Y:S01]  /*27f0*/  IMAD.X R35, R23, 0x1, R18, P5 ;  /* 0x0000000117237824 */ /* 0x000fe200028e0612 */
[----:B------:R-:W-:Y:S01]  /*2800*/  ULDC.64 UR8, c[0x0][0x250] ;  /* 0x0000940000087ab9 */ /* 0x000fe20000000a00 */
[C---:B-12---:R-:W-:Y:S01]  /*2810*/  IMAD R9, R25.reuse, UR6, RZ ;  /* 0x0000000619097c24 */ /* 0x046fe2000f8e02ff */
[C---:B------:R-:W-:Y:S01]  /*2820*/  IADD3 R23, R24.reuse, 0x20, RZ ;  /* 0x0000002018177810 */ /* 0x040fe20007ffe0ff */
[----:B------:R-:W-:Y:S01]  /*2830*/  IMAD.X R14, R25, 0x1, R17, P3 ;  /* 0x00000001190e7824 */ /* 0x000fe200018e0611 */
[----:B------:R-:W-:Y:S01]  /*2840*/  USHF.L.U64.HI UR14, UR8, 0x4, UR9 ;  /* 0x00000004080e7899 */ /* 0x000fe20008010209 */
[C---:B------:R-:W-:Y:S01]  /*2850*/  VIADD R18, R24.reuse, 0x30 ;  /* 0x0000003018127836 */ /* 0x040fe20000000000 */
[----:B------:R-:W-:Y:S01]  /*2860*/  BSSY B0, `(.L_x_5267) ;  /* 0x000003d000007945 */ /* 0x000fe20003800000 */
[----:B------:R-:W-:Y:S01]  /*2870*/  IMAD R166, R24, UR7, R9 ;  /* 0x0000000718a67c24 */ /* 0x000fe2000f8e0209 */
[----:B------:R-:W-:Y:S01]  /*2880*/  ISETP.GE.AND P1, PT, R32, UR5, PT ;  /* 0x0000000520007c0c */ /* 0x000fe2000bf26270 */
[----:B------:R-:W-:Y:S01]  /*2890*/  IMAD.WIDE.U32 R34, R24, UR6, R34 ;  /* 0x0000000618227c25 */ /* 0x000fe2000f8e0022 */
[----:B------:R-:W-:-:S02]  /*28a0*/  ISETP.GE.AND P4, PT, R32, UR5, PT ;  /* 0x0000000520007c0c */ /* 0x000fc4000bf86270 */
[----:B------:R-:W-:Y:S01]  /*28b0*/  ISETP.GE.AND P6, PT, R24, UR5, PT ;  /* 0x0000000518007c0c */ /* 0x000fe2000bfc6270 */
        /* <DEDUP_REMOVED lines=55> */
.L_x_5268:
[----:B------:R-:W-:Y:S05]  /*2c30*/  BSYNC B0 ;  /* 0x0000000000007941 */ /* 0x000fea0003800000 */
.L_x_5267:
        /* <DEDUP_REMOVED lines=49> */
.L_x_5270:
[----:B------:R-:W-:Y:S05]  /*2f50*/  BSYNC B0 ;  /* 0x0000000000007941 */ /* 0x000fea0003800000 */
.L_x_5269:
        /* <DEDUP_REMOVED lines=49> */
.L_x_5272:
[----:B------:R-:W-:Y:S05]  /*3270*/  BSYNC B0 ;  /* 0x0000000000007941 */ /* 0x000fea0003800000 */
.L_x_5271:
        /* <DEDUP_REMOVED lines=40> */
.L_x_5274:
[----:B------:R-:W-:Y:S05]  /*3500*/  BSYNC B0 ;  /* 0x0000000000007941 */ /* 0x000fea0003800000 */
.L_x_5273:
        /* <DEDUP_REMOVED lines=55> */
.L_x_5276:
[----:B------:R-:W-:Y:S05]  /*3880*/  BSYNC B0 ;  /* 0x0000000000007941 */ /* 0x000fea0003800000 */
.L_x_5275:
[----:B------:R-:W-:Y:S04]  /*3890*/  BSSY B0, `(.L_x_5277) ;  /* 0x000002c000007945 */ /* 0x000fe80003800000 */
[----:B------:R-:W-:Y:S05]  /*38a0*/  @P3 BRA `(.L_x_5278) ;  /* 0x0000000000a83947 */ /* 0x000fea0003800000 */
[----:B------:R-:W-:Y:S01]  /*38b0*/  ULDC UR10, c[0x0][0x2d0] ;  /* 0x0000b400000a7ab9 */ /* 0x000fe20000000800 */
[----:B--2---:R-:W-:Y:S01]  /*38c0*/  IMAD.U32 R12, RZ, RZ, UR6 ;  /* 0x00000006ff0c7e24 */ /* 0x004fe2000f8e00ff */
[----:B------:R-:W-:Y:S01]  /*38d0*/  ISETP.GE.AND P1, PT, R236, UR10, PT ;  /* 0x0000000aec007c0c */ /* 0x000fe2000bf26270 */
[----:B------:R-:W-:Y:S01]  /*38e0*/  IMAD.U32 R11, RZ, RZ, UR7 ;  /* 0x00000007ff0b7e24 */ /* 0x000fe2000f8e00ff */
        /* <DEDUP_REMOVED lines=38> */
.L_x_5278:
[----:B------:R-:W-:Y:S05]  /*3b50*/  BSYNC B0 ;  /* 0x0000000000007941 */ /* 0x000fea0003800000 */
.L_x_5277:
[----:B------:R-:W-:Y:S04]  /*3b60*/  BSSY B0, `(.L_x_5279) ;  /* 0x000002d000007945 */ /* 0x000fe80003800000 */
[----:B------:R-:W-:Y:S05]  /*3b70*/  @P5 BRA `(.L_x_5280) ;  /* 0x0000000000ac5947 */ /* 0x000fea0003800000 */
[----:B------:R-:W-:Y:S01]  /*3b80*/  ULDC UR10, c[0x0][0x2d0] ;  /* 0x0000b400000a7ab9 */ /* 0x000fe20000000800 */
[----:B------:R-:W-:Y:S01]  /*3b90*/  IMAD.U32 R28, RZ, RZ, UR6 ;  /* 0x00000006ff1c7e24 */ /* 0x000fe2000f8e00ff */
[----:B------:R-:W-:Y:S01]  /*3ba0*/  ISETP.GE.AND P1, PT, R236, UR10, PT ;  /* 0x0000000aec007c0c */ /* 0x000fe2000bf26270 */
[----:B---3--:R-:W-:Y:S01]  /*3bb0*/  IMAD.MOV.U32 R10, RZ, RZ, R167 ;  /* 0x000000ffff0a7224 */ /* 0x008fe200078e00a7 */
[----:B------:R-:W-:Y:S01]  /*3bc0*/  UIMAD UR11, UR7, 0x30, URZ ;  /* 0x00000030070b78a4 */ /* 0x000fe2000f8e023f */
[----:B------:R-:W-:Y:S01]  /*3bd0*/  IMAD.MOV.U32 R11, RZ, RZ, R166 ;  /* 0x000000ffff0b7224 */ /* 0x000fe200078e00a6 */
[----:B------:R-:W-:Y:S02]  /*3be0*/  ISETP.GE.AND P5, PT, R6, UR10, PT ;  /* 0x0000000a06007c0c */ /* 0x000fe4000bfa6270 */
[----:B------:R-:W-:Y:S01]  /*3bf0*/  ISETP.GE.AND P3, PT, R4, UR10, PT ;  /* 0x0000000a04007c0c */ /* 0x000fe2000bf66270 */
[----:B------:R-:W-:-:S04]  /*3c00*/  IMAD.WIDE.U32 R28, R28, 0x30, R10 ;  /* 0x000000301c1c7825 */ /* 0x000fc800078e000a */
[----:B--2---:R-:W-:Y:S02]  /*3c10*/  VIADD R26, R29, UR11 ;  /* 0x0000000b1d1a7c36 */ /* 0x004fe40008000000 */
        /* <DEDUP_REMOVED lines=33> */
.L_x_5280:
[----:B------:R-:W-:Y:S05]  /*3e30*/  BSYNC B0 ;  /* 0x0000000000007941 */ /* 0x000fea0003800000 */
.L_x_5279:
        /* <DEDUP_REMOVED lines=33> */
[----:B------:R-:W-:Y:S01]  /*4050*/  ISETP.GE.AND P5, PT, R18, UR5, PT ;  /* 0x0000000512007c0c */ /* 0x000fe2000bfa6270 */
[----:B------:R-:W-:Y:S01]  /*4060*/  BAR.SYNC.DEFER_BLOCKING 0x0 ;  /* 0x0000000000007b1d */ /* 0x000fe20000010000 */
[----:B------:R-:W-:Y:S01]  /*4070*/  IMAD.IADD R15, R9, 0x1, R14 ;  /* 0x00000001090f7824 */ /* 0x000fe200078e020e */
[----:B------:R-:W-:Y:S01]  /*4080*/  LEA R244, P1, R8, UR10, 0x1 ;  /* 0x0000000a08f47c11 */ /* 0x000fe2000f8208ff */
[----:B------:R-:W-:Y:S01]  /*4090*/  IMAD R234, R81, 0x400, R0 ;  /* 0x0000040051ea7824 */ /* 0x000fe200078e0200 */
[----:B------:R-:W-:-:S02]  /*40a0*/  USHF.L.U32 UR23, UR8, 0x4, URZ ;  /* 0x0000000408177899 */ /* 0x000fc4000800063f */
        /* <DEDUP_REMOVED lines=40> */
.L_x_5282:
[----:B------:R-:W-:Y:S05]  /*4330*/  BSYNC B0 ;  /* 0x0000000000007941 */ /* 0x000fea0003800000 */
.L_x_5281:
        /* <DEDUP_REMOVED lines=45> */
.L_x_5284:
[----:B------:R-:W-:Y:S05]  /*4610*/  BSYNC B0 ;  /* 0x0000000000007941 */ /* 0x000fea0003800000 */
.L_x_5283:
        /* <DEDUP_REMOVED lines=13> */
[----:B------:R-:W-:Y:S01]  /*46f0*/  IADD3 R12, P0, R8, UR29, RZ ;  /* 0x0000001d080c7c10 */ /* 0x000fe2000ff1e0ff */
        /* <DEDUP_REMOVED lines=32> */
.L_x_5286:
[----:B------:R-:W-:Y:S05]  /*4900*/  BSYNC B0 ;  /* 0x0000000000007941 */ /* 0x000fea0003800000 */
.L_x_5285:
        /* <DEDUP_REMOVED lines=49> */
.L_x_5288:
[----:B------:R-:W-:Y:S05]  /*4c20*/  BSYNC B0 ;  /* 0x0000000000007941 */ /* 0x000fea0003800000 */
.L_x_5287:
[----:B------:R-:W-:Y:S01]  /*4c30*/  LDSM.16.M88.4 R48, [R234] ;  /* 0x00000000ea30783b */ /* 0x000fe20000000200 */
[----:B------:R-:W-:Y:S01]  /*4c40*/  R2P PR, R2, 0x6 ;  /* 0x0000000602007804 */ /* 0x000fe20000000000 */
[C---:B------:R-:W-:Y:S02]  /*4c50*/  VIADD R2, R233.reuse, 0x8000 ;  /* 0x00008000e9027836 */ /* 0x040fe40000000000 */
[----:B-----5:R-:W-:Y:S01]  /*4c60*/  FMUL.FTZ R80, R80, R83 ;  /* 0x0000005350507220 */ /* 0x020fe20000410000 */
[----:B------:R-:W2:Y:S01]  /*4c70*/  LDSM.16.M88.4 R40, [R233+0x8000] ;  /* 0x00800000e928783b */ /* 0x000ea20000000200 */
[----:B------:R-:W-:Y:S01]  /*4c80*/  VIADD R231, R233, 0x8020 ;  /* 0x00008020e9e77836 */ /* 0x000fe20000000000 */
[----:B------:R-:W-:Y:S01]  /*4c90*/  UISETP.GT.AND UP0, UPT, UR17, UR13, UPT ;  /* 0x0000000d1100728c */ /* 0x000fe2000bf04270 */
[--C-:B------:R-:W-:Y:S01]  /*4ca0*/  IMAD R232, R7, 0x2, R234.reuse ;  /* 0x0000000207e87824 */ /* 0x100fe200078e02ea */
[----:B------:R-:W3:Y:S01]  /*4cb0*/  LDSM.16.M88.4 R32, [R233+0x8800] ;  /* 0x00880000e920783b */ /* 0x000ee20000000200 */
[C---:B------:R-:W-:Y:S01]  /*4cc0*/  IMAD R230, R5.reuse, 0x2, R234 ;  /* 0x0000000205e67824 */ /* 0x040fe200078e02ea */
[----:B------:R-:W-:Y:S01]  /*4cd0*/  R2UR UR5, R80 ;  /* 0x00000000500572ca */ /* 0x000fe200000e0000 */
[----:B------:R-:W-:Y:S01]  /*4ce0*/  IMAD R229, R5, 0x2, R232 ;  /* 0x0000000205e57824 */ /* 0x000fe200078e02e8 */
[----:B------:R-:W4:Y:S01]  /*4cf0*/  LDSM.16.M88.4 R24, [R233+0x9000] ;  /* 0x00900000e918783b */ /* 0x000f220000000200 */
[----:B------:R-:W-:-:S03]  /*4d00*/  @P1 VIADD R231, R2, 0xffffffe0 ;  /* 0xffffffe002e71836 */ /* 0x000fc60000000000 */
[----:B------:R-:W4:Y:S01]  /*4d10*/  LDSM.16.M88.4 R56, [R233+0x9800] ;  /* 0x00980000e938783b */ /* 0x000f220000000200 */
[----:B------:R-:W-:Y:S02]  /*4d20*/  IMAD.MOV.U32 R2, RZ, RZ, 0x40 ;  /* 0x00000040ff027424 */ /* 0x000fe400078e00ff */
[C---:B------:R-:W-:Y:S01]  /*4d30*/  VIADD R223, R231.reuse, 0x800 ;  /* 0x00000800e7df7836 */ /* 0x040fe20000000000 */
[----:B------:R-:W-:Y:S01]  /*4d40*/  LDSM.16.M88.4 R60, [R232] ;  /* 0x00000000e83c783b */ /* 0x000fe20000000200 */
[C---:B------:R-:W-:Y:S01]  /*4d50*/  VIADD R222, R231.reuse, 0x1000 ;  /* 0x00001000e7de7836 */ /* 0x040fe20000000000 */
[----:B------:R-:W-:Y:S01]  /*4d60*/  SEL R2, R2, 0xffffffc0, !P2 ;  /* 0xffffffc002027807 */ /* 0x000fe20005000000 */
[C---:B------:R-:W-:Y:S01]  /*4d70*/  VIADD R221, R231.reuse, 0x1800 ;  /* 0x00001800e7dd7836 */ /* 0x040fe20000000000 */
[----:B-1----:R-:W1:Y:S01]  /*4d80*/  LDSM.16.M88.4 R16, [R231] ;  /* 0x00000000e710783b */ /* 0x002e620000000200 */
[----:B------:R-:W-:Y:S02]  /*4d90*/  VIADD R219, R231, 0x2000 ;  /* 0x00002000e7db7836 */ /* 0x000fe40000000000 */
[----:B------:R-:W-:Y:S01]  /*4da0*/  IMAD.IADD R227, R233, 0x1, R2 ;  /* 0x00000001e9e37824 */ /* 0x000fe200078e0202 */
[----:B------:R-:W1:Y:S01]  /*4db0*/  LDSM.16.M88.4 R52, [R231+0x800] ;  /* 0x00080000e734783b */ /* 0x000e620000000200 */
[----:B------:R-:W-:Y:S01]  /*4dc0*/  IMAD.IADD R220, R2, 0x1, R231 ;  /* 0x0000000102dc7824 */ /* 0x000fe200078e02e7 */
[----:B------:R-:W-:Y:S01]  /*4dd0*/  LOP3.LUT R2, R82, 0xffffffe0, RZ, 0xc0, !PT ;  /* 0xffffffe052027812 */ /* 0x000fe200078ec0ff */
[C---:B------:R-:W-:Y:S01]  /*4de0*/  VIADD R218, R231.reuse, 0x2800 ;  /* 0x00002800e7da7836 */ /* 0x040fe20000000000 */
[----:B------:R-:W1:Y:S01]  /*4df0*/  LDSM.16.M88.4 R8, [R231+0x1000] ;  /* 0x00100000e708783b */ /* 0x000e620000000200 */
[----:B------:R-:W-:-:S02]  /*4e00*/  VIADD R217, R231, 0x3000 ;  /* 0x00003000e7d97836 */ /* 0x000fc40000000000 */
[----:B------:R-:W-:Y:S01]  /*4e10*/  IMAD.IADD R2, R165, 0x1, -R2 ;  /* 0x00000001a5027824 */ /* 0x000fe200078e0a02 */
[----:B------:R-:W1:Y:S01]  /*4e20*/  LDSM.16.M88.4 R72, [R231+0x1800] ;  /* 0x00180000e748783b */ /* 0x000e620000000200 */
[C---:B------:R-:W-:Y:S02]  /*4e30*/  VIADD R216, R231.reuse, 0x3800 ;  /* 0x00003800e7d87836 */ /* 0x040fe40000000000 */
[C---:B------:R-:W-:Y:S01]  /*4e40*/  VIADD R215, R231.reuse, 0x4000 ;  /* 0x00004000e7d77836 */ /* 0x040fe20000000000 */
[----:B------:R-:W-:Y:S01]  /*4e50*/  LDSM.16.M88.4 R68, [R230] ;  /* 0x00000000e644783b */ /* 0x000fe20000000200 */
[C---:B------:R-:W-:Y:S02]  /*4e60*/  VIADD R214, R231.reuse, 0x4800 ;  /* 0x00004800e7d67836 */ /* 0x040fe40000000000 */
[C---:B------:R-:W-:Y:S01]  /*4e70*/  VIADD R213, R231.reuse, 0x5000 ;  /* 0x00005000e7d57836 */ /* 0x040fe20000000000 */
[----:B--2---:R-:W-:Y:S01]  /*4e80*/  HMMA.16816.F32.BF16 R44, R48, R40, RZ ;  /* 0x00000028302c723c */ /* 0x004fe200000418ff */
[----:B------:R-:W2:Y:S01]  /*4e90*/  LDSM.16.M88.4 R12, [R227+0x8000] ;  /* 0x00800000e30c783b */ /* 0x000ea20000000200 */
[----:B------:R-:W-:-:S02]  /*4ea0*/  VIADD R212, R231, 0x5800 ;  /* 0x00005800e7d47836 */ /* 0x000fc40000000000 */
[C---:B------:R-:W-:Y:S01]  /*4eb0*/  VIADD R211, R231.reuse, 0x6000 ;  /* 0x00006000e7d37836 */ /* 0x040fe20000000000 */
[----:B------:R-:W-:Y:S01]  /*4ec0*/  LDSM.16.M88.4 R64, [R227+0x9800] ;  /* 0x00980000e340783b */ /* 0x000fe20000000200 */
[C---:B------:R-:W-:Y:S01]  /*4ed0*/  HMMA.16816.F32.BF16 R40, R48.reuse, R42, RZ ;  /* 0x0000002a3028723c */ /* 0x040fe200000418ff */
[C---:B------:R-:W-:Y:S02]  /*4ee0*/  VIADD R210, R231.reuse, 0x6800 ;  /* 0x00006800e7d27836 */ /* 0x040fe40000000000 */
[----:B------:R-:W-:Y:S01]  /*4ef0*/  LDSM.16.M88.4 R76, [R233+0xd800] ;  /* 0x00d80000e94c783b */ /* 0x000fe20000000200 */
[C---:B------:R-:W-:Y:S02]  /*4f00*/  VIADD R209, R231.reuse, 0x7000 ;  /* 0x00007000e7d17836 */ /* 0x040fe40000000000 */
[----:B---3--:R-:W-:Y:S01]  /*4f10*/  HMMA.16816.F32.BF16 R36, R48, R32, RZ ;  /* 0x000000203024723c */ /* 0x008fe200000418ff */
[----:B------:R-:W0:Y:S01]  /*4f20*/  LDGDEPBAR ;  /* 0x00000000000079af */ /* 0x000e220000000000 */
[----:B------:R-:W-:-:S04]  /*4f30*/  VIADD R208, R231, 0x7800 ;  /* 0x00007800e7d07836 */ /* 0x000fc80000000000 */
[C---:B----4-:R-:W-:Y:S06]  /*4f40*/  HMMA.16816.F32.BF16 R28, R48.reuse, R24, RZ ;  /* 0x00000018301c723c */ /* 0x050fec00000418ff */
[C---:B------:R-:W-:Y:S06]  /*4f50*/  HMMA.16816.F32.BF16 R32, R48.reuse, R34, RZ ;  /* 0x000000223020723c */ /* 0x040fec00000418ff */
[C---:B------:R-:W-:Y:S06]  /*4f60*/  HMMA.16816.F32.BF16 R24, R48.reuse, R26, RZ ;  /* 0x0000001a3018723c */ /* 0x040fec00000418ff */
[C---:B------:R-:W-:Y:S06]  /*4f70*/  HMMA.16816.F32.BF16 R20, R48.reuse, R56, RZ ;  /* 0x000000383014723c */ /* 0x040fec00000418ff */
[----:B------:R-:W-:Y:S01]  /*4f80*/  HMMA.16816.F32.BF16 R48, R48, R58, RZ ;  /* 0x0000003a3030723c */ /* 0x000fe200000418ff */
[----:B------:R-:W3:Y:S05]  /*4f90*/  LDSM.16.M88.4 R56, [R227+0x8800] ;  /* 0x00880000e338783b */ /* 0x000eea0000000200 */
        /* <DEDUP_REMOVED lines=18> */
[----:B------:R-:W-:Y:S05]  /*50c0*/  LDSM.16.M88.4 R56, [R234+0x2000] ;  /* 0x00200000ea38783b */ /* 0x000fea0000000200 */
[C---:B-1----:R-:W-:Y:S06]  /*50d0*/  HMMA.16816.F32.BF16 R28, R68.reuse, R16, R28 ;  /* 0x00000010441c723c */ /* 0x042fec000004181c */
        /* <DEDUP_REMOVED lines=27> */
[----:B------:R-:W3:Y:S05]  /*5290*/  LDSM.16.M88.4 R8, [R230+0x2000] ;  /* 0x00200000e608783b */ /* 0x000eea0000000200 */
[C---:B------:R-:W-:Y:S06]  /*52a0*/  HMMA.16816.F32.BF16 R20, R56.reuse, R64, R20 ;  /* 0x000000403814723c */ /* 0x040fec0000041814 */
[----:B------:R-:W-:Y:S01]  /*52b0*/  HMMA.16816.F32.BF16 R68, R56, R66, R68 ;  /* 0x000000423844723c */ /* 0x000fe20000041844 */
[----:B------:R-:W4:Y:S04]  /*52c0*/  LDSM.16.M88.4 R56, [R227+0xa800] ;  /* 0x00a80000e338783b */ /* 0x000f280000000200 */
[----:B------:R-:W4:Y:S01]  /*52d0*/  LDSM.16.M88.4 R64, [R227+0xb000] ;  /* 0x00b00000e340783b */ /* 0x000f220000000200 */
[C---:B--2---:R-:W-:Y:S06]  /*52e0*/  HMMA.16816.F32.BF16 R44, R12.reuse, R60, R44 ;  /* 0x0000003c0c2c723c */ /* 0x044fec000004182c */
[C---:B------:R-:W-:Y:S01]  /*52f0*/  HMMA.16816.F32.BF16 R40, R12.reuse, R62, R40 ;  /* 0x0000003e0c28723c */ /* 0x040fe20000041828 */
[----:B------:R-:W2:Y:S05]  /*5300*/  LDSM.16.M88.4 R60, [R227+0xb800] ;  /* 0x00b80000e33c783b */ /* 0x000eaa0000000200 */
        /* <DEDUP_REMOVED lines=88> */
[C---:B----4-:R-:W-:Y:S06]  /*5890*/  HMMA.16816.F32.BF16 R44, R48.reuse, R12, R44 ;  /* 0x0000000c302c723c */ /* 0x050fec000004182c */
[C---:B------:R-:W-:Y:S01]  /*58a0*/  HMMA.16816.F32.BF16 R40, R48.reuse, R14, R40 ;  /* 0x0000000e3028723c */ /* 0x040fe20000041828 */
[----:B------:R-:W4:Y:S05]  /*58b0*/  LDSM.16.M88.4 R12, [R231+0x7000] ;  /* 0x00700000e70c783b */ /* 0x000f2a0000000200 */
[C---:B---3--:R-:W-:Y:S06]  /*58c0*/  HMMA.16816.F32.BF16 R36, R48.reuse, R60, R36 ;  /* 0x0000003c3024723c */ /* 0x048fec0000041824 */
[C---:B------:R-:W-:Y:S01]  /*58d0*/  HMMA.16816.F32.BF16 R32, R48.reuse, R62, R32 ;  /* 0x0000003e3020723c */ /* 0x040fe20000041820 */
[----:B------:R-:W3:Y:S05]  /*58e0*/  LDSM.16.M88.4 R60, [R227+0xe000] ;  /* 0x00e00000e33c783b */ /* 0x000eea0000000200 */
[C---:B--2---:R-:W-:Y:S06]  /*58f0*/  HMMA.16816.F32.BF16 R20, R48.reuse, R52, R20 ;  /* 0x000000343014723c */ /* 0x044fec0000041814 */
[C---:B------:R-:W-:Y:S01]  /*5900*/  HMMA.16816.F32.BF16 R68, R48.reuse, R54, R68 ;  /* 0x000000363044723c */ /* 0x040fe20000041844 */
[----:B------:R-:W-:Y:S05]  /*5910*/  LDSM.16.M88.4 R52, [R227+0xf000] ;  /* 0x00f00000e334783b */ /* 0x000fea0000000200 */
[C---:B------:R-:W-:Y:S06]  /*5920*/  HMMA.16816.F32.BF16 R28, R48.reuse, R56, R28 ;  /* 0x00000038301c723c */ /* 0x040fec000004181c */
[----:B------:R-:W-:Y:S01]  /*5930*/  HMMA.16816.F32.BF16 R24, R48, R58, R24 ;  /* 0x0000003a3018723c */ /* 0x000fe20000041818 */
[----:B------:R-:W2:Y:S04]  /*5940*/  LDSM.16.M88.4 R56, [R227+0xe800] ;  /* 0x00e80000e338783b */ /* 0x000ea80000000200 */
[----:B------:R-:W2:Y:S01]  /*5950*/  LDSM.16.M88.4 R48, [R227+0xf800] ;  /* 0x00f80000e330783b */ /* 0x000ea20000000200 */
[C---:B-1----:R-:W-:Y:S06]  /*5960*/  HMMA.16816.F32.BF16 R44, R72.reuse, R16, R44 ;  /* 0x00000010482c723c */ /* 0x042fec000004182c */
[C---:B------:R-:W-:Y:S01]  /*5970*/  HMMA.16816.F32.BF16 R40, R72.reuse, R18, R40 ;  /* 0x000000124828723c */ /* 0x040fe20000041828 */
[----:B------:R-:W-:Y:S05]  /*5980*/  LDSM.16.M88.4 R16, [R220+0x6000] ;  /* 0x00600000dc10783b */ /* 0x000fea0000000200 */
[C---:B------:R-:W-:Y:S06]  /*5990*/  HMMA.16816.F32.BF16 R36, R72.reuse, R8, R36 ;  /* 0x000000084824723c */ /* 0x040fec0000041824 */
[C---:B------:R-:W-:Y:S01]  /*59a0*/  HMMA.16816.F32.BF16 R32, R72.reuse, R10, R32 ;  /* 0x0000000a4820723c */ /* 0x040fe20000041820 */
[----:B------:R-:W1:Y:S05]  /*59b0*/  LDSM.16.M88.4 R8, [R229+0x6000] ;  /* 0x00600000e508783b */ /* 0x000e6a0000000200 */
[C---:B------:R-:W-:Y:S06]  /*59c0*/  HMMA.16816.F32.BF16 R20, R72.reuse, R76, R20 ;  /* 0x0000004c4814723c */ /* 0x040fec0000041814 */
[C---:B------:R-:W-:Y:S06]  /*59d0*/  HMMA.16816.F32.BF16 R68, R72.reuse, R78, R68 ;  /* 0x0000004e4844723c */ /* 0x040fec0000041844 */
[C---:B----4-:R-:W-:Y:S06]  /*59e0*/  HMMA.16816.F32.BF16 R28, R72.reuse, R12, R28 ;  /* 0x0000000c481c723c */ /* 0x050fec000004181c */
[----:B------:R-:W-:Y:S01]  /*59f0*/  HMMA.16816.F32.BF16 R24, R72, R14, R24 ;  /* 0x0000000e4818723c */ /* 0x000fe20000041818 */
[----:B------:R-:W4:Y:S05]  /*5a00*/  LDSM.16.M88.4 R12, [R220+0x6800] ;  /* 0x00680000dc0c783b */ /* 0x000f2a0000000200 */
[C---:B---3--:R-:W-:Y:S06]  /*5a10*/  HMMA.16816.F32.BF16 R44, R64.reuse, R60, R44 ;  /* 0x0000003c402c723c */ /* 0x048fec000004182c */
[C---:B--2---:R-:W-:Y:S06]  /*5a20*/  HMMA.16816.F32.BF16 R36, R64.reuse, R56, R36 ;  /* 0x000000384024723c */ /* 0x044fec0000041824 */
[C---:B------:R-:W-:Y:S06]  /*5a30*/  HMMA.16816.F32.BF16 R40, R64.reuse, R62, R40 ;  /* 0x0000003e4028723c */ /* 0x040fec0000041828 */
[C---:B------:R-:W-:Y:S01]  /*5a40*/  HMMA.16816.F32.BF16 R32, R64.reuse, R58, R32 ;  /* 0x0000003a4020723c */ /* 0x040fe20000041820 */
[----:B------:R-:W2:Y:S05]  /*5a50*/  LDSM.16.M88.4 R56, [R220+0x7000] ;  /* 0x00700000dc38783b */ /* 0x000eaa0000000200 */
[C---:B------:R-:W-:Y:S06]  /*5a60*/  HMMA.16816.F32.BF16 R20, R64.reuse, R48, R20 ;  /* 0x000000304014723c */ /* 0x040fec0000041814 */
[----:B------:R-:W-:Y:S06]  /*5a70*/  HMMA.16816.F32.BF16 R68, R64, R50, R68 ;  /* 0x000000324044723c */ /* 0x000fec0000041844 */
[----:B-1----:R-:W-:Y:S01]  /*5a80*/  HMMA.16816.F32.BF16 R48, R8, R16, R44 ;  /* 0x000000100830723c */ /* 0x002fe2000004182c */
[----:B------:R-:W1:Y:S01]  /*5a90*/  LDSM.16.M88.4 R44, [R220+0x7800] ;  /* 0x00780000dc2c783b */ /* 0x000e620000000200 */
[----:B------:R-:W-:-:S04]  /*5aa0*/  DEPBAR.LE SB0, 0x0 ;  /* 0x000080000000791a */ /* 0x000fc80000000000 */
[----:B------:R-:W-:Y:S01]  /*5ab0*/  HMMA.16816.F32.BF16 R28, R64, R52, R28 ;  /* 0x00000034401c723c */ /* 0x000fe2000004181c */
[----:B------:R-:W-:-:S04]  /*5ac0*/  SHF.R.S32.HI R17, RZ, 0x1f, R2 ;  /* 0x0000001fff117819 */ /* 0x000fc80000011402 */
[----:B------:R-:W-:Y:S01]  /*5ad0*/  LEA.HI R17, R17, R2, RZ, 0x2 ;  /* 0x0000000211117211 */ /* 0x000fe200078f10ff */
[----:B------:R-:W-:Y:S03]  /*5ae0*/  HMMA.16816.F32.BF16 R24, R64, R54, R24 ;  /* 0x000000364018723c */ /* 0x000fe60000041818 */
[----:B------:R-:W-:Y:S01]  /*5af0*/  SHF.R.S32.HI R2, RZ, 0x2, R17 ;  /* 0x00000002ff027819 */ /* 0x000fe20000011411 */
[----:B------:R-:W-:Y:S02]  /*5b00*/  IMAD.SHL.U32 R17, R165, 0x2, RZ ;  /* 0x00000002a5117824 */ /* 0x000fe400078e00ff */
[----:B----4-:R-:W-:Y:S02]  /*5b10*/  HMMA.16816.F32.BF16 R36, R8, R12, R36 ;  /* 0x0000000c0824723c */ /* 0x010fe40000041824 */
[----:B------:R-:W-:Y:S01]  /*5b20*/  IMAD R2, R81, 0x10, R2 ;  /* 0x0000001051027824 */ /* 0x000fe200078e0202 */
[----:B------:R-:W-:-:S03]  /*5b30*/  LOP3.LUT R17, R17, 0x6, RZ, 0xc0, !PT ;  /* 0x0000000611117812 */ /* 0x000fc600078ec0ff */
[C---:B------:R-:W-:Y:S01]  /*5b40*/  HMMA.16816.F32.BF16 R40, R8.reuse, R18, R40 ;  /* 0x000000120828723c */ /* 0x040fe20000041828 */
[----:B------:R-:W-:Y:S02]  /*5b50*/  IMAD.U32 R13, RZ, RZ, UR19 ;  /* 0x00000013ff0d7e24 */ /* 0x000fe4000f8e00ff */
[----:B------:R-:W-:Y:S02]  /*5b60*/  VIADD R2, R2, UR24 ;  /* 0x0000001802027c36 */ /* 0x000fe40008000000 */
[----:B------:R-:W-:Y:S01]  /*5b70*/  VIADD R17, R17, UR16 ;  /* 0x0000001011117c36 */ /* 0x000fe20008000000 */
[C---:B------:R-:W-:Y:S02]  /*5b80*/  HMMA.16816.F32.BF16 R32, R8.reuse, R14, R32 ;  /* 0x0000000e0820723c */ /* 0x040fe40000041820 */
[----:B------:R-:W-:Y:S01]  /*5b90*/  IADD3 R52, R13, -UR22, R2 ;  /* 0x800000160d347c10 */ /* 0x000fe2000fffe002 */
[C---:B------:R-:W-:Y:S01]  /*5ba0*/  VIADD R19, R17.reuse, 0x8 ;  /* 0x0000000811137836 */ /* 0x040fe20000000000 */
[C---:B------:R-:W-:Y:S01]  /*5bb0*/  ISETP.GE.AND P2, PT, R17.reuse, UR19, PT ;  /* 0x0000001311007c0c */ /* 0x040fe2000bf46270 */
[----:B------:R-:W-:Y:S01]  /*5bc0*/  VIADD R53, R17, 0x1 ;  /* 0x0000000111357836 */ /* 0x000fe20000000000 */
[C---:B--2---:R-:W-:Y:S01]  /*5bd0*/  HMMA.16816.F32.BF16 R28, R8.reuse, R56, R28 ;  /* 0x00000038081c723c */ /* 0x044fe2000004181c */
[C---:B------:R-:W-:Y:S01]  /*5be0*/  IMAD.IADD R14, R52.reuse, 0x1, -R17 ;  /* 0x00000001340e7824 */ /* 0x040fe200078e0a11 */
[----:B------:R-:W-:Y:S01]  /*5bf0*/  ISETP.GE.AND P0, PT, R19, UR19, PT ;  /* 0x0000001313007c0c */ /* 0x000fe2000bf06270 */
[C---:B------:R-:W-:Y:S01]  /*5c00*/  IMAD.IADD R12, R52.reuse, 0x1, -R19 ;  /* 0x00000001340c7824 */ /* 0x040fe200078e0a13 */
[----:B------:R-:W-:Y:S01]  /*5c10*/  BAR.SYNC.DEFER_BLOCKING 0x0 ;  /* 0x0000000000007b1d */ /* 0x000fe20000010000 */
[----:B------:R-:W-:Y:S01]  /*5c20*/  IMAD.IADD R13, R52, 0x1, -R53 ;  /* 0x00000001340d7824 */ /* 0x000fe200078e0a35 */
[----:B------:R-:W-:Y:S01]  /*5c30*/  IABS R14, R14 ;  /* 0x0000000e000e7213 */ /* 0x000fe20000000000 */
[----:B------:R-:W-:Y:S01]  /*5c40*/  HMMA.16816.F32.BF16 R24, R8, R58, R24 ;  /* 0x0000003a0818723c */ /* 0x000fe20000041818 */
[----:B------:R-:W-:Y:S01]  /*5c50*/  IABS R12, R12 ;  /* 0x0000000c000c7213 */ /* 0x000fe20000000000 */
[----:B------:R-:W-:Y:S01]  /*5c60*/  VIADD R63, R17, 0x21 ;  /* 0x00000021113f7836 */ /* 0x000fe20000000000 */
[----:B------:R-:W-:-:S02]  /*5c70*/  IABS R13, R13 ;  /* 0x0000000d000d7213 */ /* 0x000fc40000000000 */
[----:B------:R-:W-:Y:S01]  /*5c80*/  I2FP.F32.S32 R57, R14 ;  /* 0x0000000e00397245 */ /* 0x000fe20000201400 */
[C---:B-1----:R-:W-:Y:S01]  /*5c90*/  HMMA.16816.F32.BF16 R68, R8.reuse, R46, R68 ;  /* 0x0000002e0844723c */ /* 0x042fe20000041844 */
[----:B------:R-:W-:Y:S01]  /*5ca0*/  I2FP.F32.S32 R55, R12 ;  /* 0x0000000c00377245 */ /* 0x000fe20000201400 */
[----:B------:R-:W-:Y:S01]  /*5cb0*/  VIADD R59, R17, 0x9 ;  /* 0x00000009113b7836 */ /* 0x000fe20000000000 */
[----:B------:R-:W-:Y:S01]  /*5cc0*/  I2FP.F32.S32 R16, R13 ;  /* 0x0000000d00107245 */ /* 0x000fe20000201400 */
[----:B------:R-:W-:Y:S01]  /*5cd0*/  FFMA.FTZ R54, R57, -UR5, R48 ;  /* 0x8000000539367c23 */ /* 0x000fe20008010030 */
[----:B------:R-:W-:Y:S02]  /*5ce0*/  VIADD R57, R17, 0x10 ;  /* 0x0000001011397836 */ /* 0x000fe40000000000 */
[----:B------:R-:W-:Y:S01]  /*5cf0*/  FFMA.FTZ R18, R55, -UR5, R40 ;  /* 0x8000000537127c23 */ /* 0x000fe20008010028 */
[C---:B------:R-:W-:Y:S02]  /*5d00*/  VIADD R55, R17.reuse, 0x11 ;  /* 0x0000001111377836 */ /* 0x040fe40000000000 */
[----:B------:R-:W-:Y:S01]  /*5d10*/  FFMA.FTZ R48, R16, -UR5, R49 ;  /* 0x8000000510307c23 */ /* 0x000fe20008010031 */
[----:B------:R-:W-:Y:S01]  /*5d20*/  VIADD R49, R17, 0x18 ;  /* 0x0000001811317836 */ /* 0x000fe20000000000 */
[----:B------:R-:W-:Y:S01]  /*5d30*/  HMMA.16816.F32.BF16 R12, R8, R44, R20 ;  /* 0x0000002c080c723c */ /* 0x000fe20000041814 */
[C---:B------:R-:W-:Y:S01]  /*5d40*/  IMAD.IADD R16, R52.reuse, 0x1, -R59 ;  /* 0x0000000134107824 */ /* 0x040fe200078e0a3b */
[----:B------:R-:W-:Y:S01]  /*5d50*/  ISETP.GE.AND P1, PT, R53, UR19, PT ;  /* 0x0000001335007c0c */ /* 0x000fe2000bf26270 */
[C---:B------:R-:W-:Y:S01]  /*5d60*/  IMAD.IADD R61, R52.reuse, 0x1, -R49 ;  /* 0x00000001343d7824 */ /* 0x040fe200078e0a31 */
[----:B------:R-:W-:Y:S01]  /*5d70*/  ISETP.GE.AND P6, PT, R59, UR19, PT ;  /* 0x000000133b007c0c */ /* 0x000fe2000bfc6270 */
[C---:B------:R-:W-:Y:S01]  /*5d80*/  VIADD R40, R52.reuse, 0x8 ;  /* 0x0000000834287836 */ /* 0x040fe20000000000 */
[----:B------:R-:W-:Y:S01]  /*5d90*/  IABS R16, R16 ;  /* 0x0000001000107213 */ /* 0x000fe20000000000 */
[C---:B------:R-:W-:Y:S01]  /*5da0*/  VIADD R45, R17.reuse, 0x19 ;  /* 0x00000019112d7836 */ /* 0x040fe20000000000 */
[----:B------:R-:W-:Y:S01]  /*5db0*/  IABS R61, R61 ;  /* 0x0000003d003d7213 */ /* 0x000fe20000000000 */
[C---:B------:R-:W-:Y:S01]  /*5dc0*/  IMAD.IADD R22, R52.reuse, 0x1, -R55 ;  /* 0x0000000134167824 */ /* 0x040fe200078e0a37 */
[----:B------:R-:W-:Y:S01]  /*5dd0*/  I2FP.F32.S32 R16, R16 ;  /* 0x0000001000107245 */ /* 0x000fe20000201400 */
[C---:B------:R-:W-:Y:S01]  /*5de0*/  IMAD.IADD R20, R52.reuse, 0x1, -R45 ;  /* 0x0000000134147824 */ /* 0x040fe200078e0a2d */
[----:B------:R-:W-:Y:S01]  /*5df0*/  I2FP.F32.S32 R61, R61 ;  /* 0x0000003d003d7245 */ /* 0x000fe20000201400 */
[----:B------:R-:W-:Y:S01]  /*5e00*/  IMAD.IADD R23, R52, 0x1, -R57 ;  /* 0x0000000134177824 */ /* 0x000fe200078e0a39 */
[----:B------:R-:W-:Y:S01]  /*5e10*/  IABS R22, R22 ;  /* 0x0000001600167213 */ /* 0x000fe20000000000 */
[----:B------:R-:W-:Y:S01]  /*5e20*/  FFMA.FTZ R16, R16, -UR5, R41 ;  /* 0x8000000510107c23 */ /* 0x000fe20008010029 */
[----:B------:R-:W-:Y:S01]  /*5e30*/  IABS R20, R20 ;  /* 0x0000001400147213 */ /* 0x000fe20000000000 */
[----:B------:R-:W-:Y:S01]  /*5e40*/  VIADD R41, R17, 0x20 ;  /* 0x0000002011297836 */ /* 0x000fe20000000000 */
[----:B------:R-:W-:Y:S01]  /*5e50*/  I2FP.F32.S32 R22, R22 ;  /* 0x0000001600167245 */ /* 0x000fe20000201400 */
[C---:B------:R-:W-:Y:S01]  /*5e60*/  IMAD.IADD R53, R40.reuse, 0x1, -R53 ;  /* 0x0000000128357824 */ /* 0x040fe200078e0a35 */
[----:B------:R-:W-:Y:S01]  /*5e70*/  I2FP.F32.S32 R20, R20 ;  /* 0x0000001400147245 */ /* 0x000fe20000201400 */
[----:B------:R-:W-:Y:S01]  /*5e80*/  IMAD.IADD R19, R40, 0x1, -R19 ;  /* 0x0000000128137824 */ /* 0x000fe200078e0a13 */
[----:B------:R-:W-:Y:S01]  /*5e90*/  IABS R23, R23 ;  /* 0x0000001700177213 */ /* 0x000fe20000000000 */
[----:B------:R-:W-:Y:S01]  /*5ea0*/  FFMA.FTZ R21, R22, -UR5, R37 ;  /* 0x8000000516157c23 */ /* 0x000fe20008010025 */
[----:B------:R-:W-:Y:S01]  /*5eb0*/  FFMA.FTZ R22, R61, -UR5, R32 ;  /* 0x800000053d167c23 */ /* 0x000fe20008010020 */
[----:B------:R-:W-:-:S02]  /*5ec0*/  IMAD.IADD R32, R52, 0x1, -R41 ;  /* 0x0000000134207824 */ /* 0x000fc400078e0a29 */
[----:B------:R-:W-:Y:S01]  /*5ed0*/  FFMA.FTZ R20, R20, -UR5, R33 ;  /* 0x8000000514147c23 */ /* 0x000fe20008010021 */
[C---:B------:R-:W-:Y:S01]  /*5ee0*/  IMAD.IADD R33, R40.reuse, 0x1, -R17 ;  /* 0x0000000128217824 */ /* 0x040fe200078e0a11 */
[----:B------:R-:W-:Y:S01]  /*5ef0*/  I2FP.F32.S32 R23, R23 ;  /* 0x0000001700177245 */ /* 0x000fe20000201400 */
[----:B------:R-:W-:Y:S01]  /*5f00*/  IMAD.IADD R59, R40, 0x1, -R59 ;  /* 0x00000001283b7824 */ /* 0x000fe200078e0a3b */
[----:B------:R-:W-:Y:S01]  /*5f10*/  IABS R32, R32 ;  /* 0x0000002000207213 */ /* 0x000fe20000000000 */
[----:B------:R-:W-:Y:S01]  /*5f20*/  VIADD R61, R17, 0x29 ;  /* 0x00000029113d7836 */ /* 0x000fe20000000000 */
[----:B------:R-:W-:Y:S01]  /*5f30*/  IABS R33, R33 ;  /* 0x0000002100217213 */ /* 0x000fe20000000000 */
[----:B------:R-:W-:Y:S01]  /*5f40*/  FFMA.FTZ R23, R23, -UR5, R36 ;  /* 0x8000000517177c23 */ /* 0x000fe20008010024 */
[----:B------:R-:W-:Y:S02]  /*5f50*/  I2FP.F32.S32 R197, R32 ;  /* 0x0000002000c57245 */ /* 0x000fe40000201400 */
[----:B------:R-:W-:-:S02]  /*5f60*/  IABS R53, R53 ;  /* 0x0000003500357213 */ /* 0x000fc40000000000 */
[----:B------:R-:W-:Y:S01]  /*5f70*/  IABS R19, R19 ;  /* 0x0000001300137213 */ /* 0x000fe20000000000 */
[----:B------:R-:W-:Y:S01]  /*5f80*/  FFMA.FTZ R197, R197, -UR5, R28 ;  /* 0x80000005c5c57c23 */ /* 0x000fe2000801001c */
[----:B------:R-:W-:Y:S01]  /*5f90*/  IABS R59, R59 ;  /* 0x0000003b003b7213 */ /* 0x000fe20000000000 */
[----:B------:R-:W-:Y:S01]  /*5fa0*/  IMAD.IADD R28, R40, 0x1, -R55 ;  /* 0x00000001281c7824 */ /* 0x000fe200078e0a37 */
[----:B------:R-:W-:Y:S02]  /*5fb0*/  I2FP.F32.S32 R33, R33 ;  /* 0x0000002100217245 */ /* 0x000fe40000201400 */
[----:B------:R-:W-:Y:S01]  /*5fc0*/  I2FP.F32.S32 R32, R53 ;  /* 0x0000003500207245 */ /* 0x000fe20000201400 */
[----:B------:R-:W-:Y:S01]  /*5fd0*/  IMAD.IADD R53, R52, 0x1, -R63 ;  /* 0x0000000134357824 */ /* 0x000fe200078e0a3f */
[----:B------:R-:W-:Y:S01]  /*5fe0*/  I2FP.F32.S32 R19, R19 ;  /* 0x0000001300137245 */ /* 0x000fe20000201400 */
[----:B------:R-:W-:Y:S01]  /*5ff0*/  FFMA.FTZ R33, R33, -UR5, R50 ;  /* 0x8000000521217c23 */ /* 0x000fe20008010032 */
[----:B------:R-:W-:Y:S01]  /*6000*/  I2FP.F32.S32 R36, R59 ;  /* 0x0000003b00247245 */ /* 0x000fe20000201400 */
[----:B------:R-:W-:Y:S01]  /*6010*/  FFMA.FTZ R32, R32, -UR5, R51 ;  /* 0x8000000520207c23 */ /* 0x000fe20008010033 */
[----:B------:R-:W-:Y:S01]  /*6020*/  IABS R28, R28 ;  /* 0x0000001c001c7213 */ /* 0x000fe20000000000 */
[----:B------:R-:W-:Y:S01]  /*6030*/  FFMA.FTZ R44, R19, -UR5, R42 ;  /* 0x80000005132c7c23 */ /* 0x000fe2000801002a */
[----:B------:R-:W-:-:S02]  /*6040*/  IMAD.IADD R19, R40, 0x1, -R57 ;  /* 0x0000000128137824 */ /* 0x000fc400078e0a39 */
[----:B------:R-:W-:Y:S01]  /*6050*/  FFMA.FTZ R42, R36, -UR5, R43 ;  /* 0x80000005242a7c23 */ /* 0x000fe2000801002b */
[----:B------:R-:W-:Y:S01]  /*6060*/  IMAD.IADD R43, R40, 0x1, -R49 ;  /* 0x00000001282b7824 */ /* 0x000fe200078e0a31 */
[----:B------:R-:W-:Y:S01]  /*6070*/  FSEL R36, R33, -INF , !P2 ;  /* 0xff80000021247808 */ /* 0x000fe20005000000 */
[----:B------:R-:W-:Y:S01]  /*6080*/  VIADD R59, R17, 0x31 ;  /* 0x00000031113b7836 */ /* 0x000fe20000000000 */
[----:B------:R-:W-:Y:S01]  /*6090*/  FSEL R33, R48, -INF , !P1 ;  /* 0xff80000030217808 */ /* 0x000fe20004800000 */
[----:B------:R-:W-:Y:S01]  /*60a0*/  IMAD.IADD R48, R40, 0x1, -R45 ;  /* 0x0000000128307824 */ /* 0x000fe200078e0a2d */
[----:B------:R-:W-:Y:S01]  /*60b0*/  FSEL R32, R32, -INF , !P1 ;  /* 0xff80000020207808 */ /* 0x000fe20004800000 */
[----:B------:R-:W-:Y:S01]  /*60c0*/  IMAD.IADD R50, R52, 0x1, -R61 ;  /* 0x0000000134327824 */ /* 0x000fe200078e0a3d */
[----:B------:R-:W-:Y:S02]  /*60d0*/  I2FP.F32.S32 R28, R28 ;  /* 0x0000001c001c7245 */ /* 0x000fe40000201400 */
[----:B------:R-:W-:Y:S01]  /*60e0*/  ISETP.GE.AND P1, PT, R41, UR19, PT ;  /* 0x0000001329007c0c */ /* 0x000fe2000bf26270 */
[----:B------:R-:W-:Y:S01]  /*60f0*/  IMAD.IADD R41, R40, 0x1, -R41 ;  /* 0x0000000128297824 */ /* 0x000fe200078e0a29 */
[----:B------:R-:W-:Y:S01]  /*6100*/  IABS R19, R19 ;  /* 0x0000001300137213 */ /* 0x000fe20000000000 */
[----:B------:R-:W-:Y:S01]  /*6110*/  FFMA.FTZ R28, R28, -UR5, R39 ;  /* 0x800000051c1c7c23 */ /* 0x000fe20008010027 */
[----:B------:R-:W-:-:S02]  /*6120*/  IABS R43, R43 ;  /* 0x0000002b002b7213 */ /* 0x000fc40000000000 */
[----:B------:R-:W-:Y:S02]  /*6130*/  IABS R48, R48 ;  /* 0x0000003000307213 */ /* 0x000fe40000000000 */
[----:B------:R-:W-:Y:S02]  /*6140*/  I2FP.F32.S32 R19, R19 ;  /* 0x0000001300137245 */ /* 0x000fe40000201400 */
[----:B------:R-:W-:Y:S02]  /*6150*/  I2FP.F32.S32 R43, R43 ;  /* 0x0000002b002b7245 */ /* 0x000fe40000201400 */
[----:B------:R-:W-:Y:S01]  /*6160*/  FSEL R39, R18, -INF , !P0 ;  /* 0xff80000012277808 */ /* 0x000fe20004000000 */
[----:B------:R-:W-:Y:S01]  /*6170*/  FFMA.FTZ R19, R19, -UR5, R38 ;  /* 0x8000000513137c23 */ /* 0x000fe20008010026 */
[----:B------:R-:W-:Y:S01]  /*6180*/  IABS R41, R41 ;  /* 0x0000002900297213 */ /* 0x000fe20000000000 */
[----:B------:R-:W-:Y:S01]  /*6190*/  FFMA.FTZ R38, R43, -UR5, R34 ;  /* 0x800000052b267c23 */ /* 0x000fe20008010022 */
[----:B------:R-:W-:Y:S01]  /*61a0*/  FSEL R18, R44, -INF , !P0 ;  /* 0xff8000002c127808 */ /* 0x000fe20004000000 */
[----:B------:R-:W-:Y:S01]  /*61b0*/  IMAD.IADD R44, R40, 0x1, -R63 ;  /* 0x00000001282c7824 */ /* 0x000fe200078e0a3f */
[----:B------:R-:W-:Y:S01]  /*61c0*/  I2FP.F32.S32 R48, R48 ;  /* 0x0000003000307245 */ /* 0x000fe20000201400 */
[----:B------:R-:W-:Y:S01]  /*61d0*/  VIADD R43, R17, 0x28 ;  /* 0x00000028112b7836 */ /* 0x000fe20000000000 */
[----:B------:R-:W-:-:S02]  /*61e0*/  I2FP.F32.S32 R41, R41 ;  /* 0x0000002900297245 */ /* 0x000fc40000201400 */
[----:B------:R-:W-:Y:S01]  /*61f0*/  IABS R53, R53 ;  /* 0x0000003500357213 */ /* 0x000fe20000000000 */
[----:B------:R-:W-:Y:S01]  /*6200*/  FFMA.FTZ R34, R48, -UR5, R35 ;  /* 0x8000000530227c23 */ /* 0x000fe20008010023 */
[----:B------:R-:W-:Y:S01]  /*6210*/  IABS R44, R44 ;  /* 0x0000002c002c7213 */ /* 0x000fe20000000000 */
[----:B------:R-:W-:Y:S01]  /*6220*/  FFMA.FTZ R190, R41, -UR5, R30 ;  /* 0x8000000529be7c23 */ /* 0x000fe2000801001e */
[----:B------:R-:W-:Y:S01]  /*6230*/  FSEL R35, R16, -INF , !P6 ;  /* 0xff80000010237808 */ /* 0x000fe20007000000 */
[----:B------:R-:W-:Y:S01]  /*6240*/  VIADD R41, R17, 0x30 ;  /* 0x0000003011297836 */ /* 0x000fe20000000000 */
[----:B------:R-:W-:Y:S01]  /*6250*/  ISETP.GE.AND P5, PT, R57, UR19, PT ;  /* 0x0000001339007c0c */ /* 0x000fe2000bfa6270 */
[----:B------:R-:W-:Y:S01]  /*6260*/  IMAD.IADD R51, R52, 0x1, -R43 ;  /* 0x0000000134337824 */ /* 0x000fe200078e0a2b */
[----:B------:R-:W-:Y:S01]  /*6270*/  FSEL R37, R54, -INF , !P2 ;  /* 0xff80000036257808 */ /* 0x000fe20005000000 */
[----:B------:R-:W-:Y:S01]  /*6280*/  VIADD R57, R17, 0x38 ;  /* 0x0000003811397836 */ /* 0x000fe20000000000 */
[----:B------:R-:W-:Y:S01]  /*6290*/  FSEL R16, R42, -INF , !P6 ;  /* 0xff8000002a107808 */ /* 0x000fe20007000000 */
[C---:B------:R-:W-:Y:S01]  /*62a0*/  IMAD.IADD R48, R52.reuse, 0x1, -R59 ;  /* 0x0000000134307824 */ /* 0x040fe200078e0a3b */
[----:B------:R-:W-:Y:S01]  /*62b0*/  ISETP.GE.AND P4, PT, R55, UR19, PT ;  /* 0x0000001337007c0c */ /* 0x000fe2000bf86270 */
[----:B------:R-:W-:Y:S01]  /*62c0*/  VIADD R55, R17, 0x39 ;  /* 0x0000003911377836 */ /* 0x000fe20000000000 */
[----:B------:R-:W-:Y:S01]  /*62d0*/  ISETP.GE.AND P3, PT, R49, UR19, PT ;  /* 0x0000001331007c0c */ /* 0x000fe2000bf66270 */
[C---:B------:R-:W-:Y:S01]  /*62e0*/  IMAD.IADD R49, R52.reuse, 0x1, -R41 ;  /* 0x0000000134317824 */ /* 0x040fe200078e0a29 */
[----:B------:R-:W-:Y:S01]  /*62f0*/  ISETP.GE.AND P2, PT, R45, UR19, PT ;  /* 0x000000132d007c0c */ /* 0x000fe2000bf46270 */
[----:B------:R-:W-:Y:S01]  /*6300*/  IMAD.IADD R45, R52, 0x1, -R57 ;  /* 0x00000001342d7824 */ /* 0x000fe200078e0a39 */
[----:B------:R-:W-:Y:S01]  /*6310*/  ISETP.GE.AND P6, PT, R43, UR19, PT ;  /* 0x000000132b007c0c */ /* 0x000fe2000bfc6270 */
[C---:B------:R-:W-:Y:S01]  /*6320*/  IMAD.IADD R43, R40.reuse, 0x1, -R43 ;  /* 0x00000001282b7824 */ /* 0x040fe200078e0a2b */
[----:B------:R-:W-:Y:S01]  /*6330*/  I2FP.F32.S32 R8, R53 ;  /* 0x0000003500087245 */ /* 0x000fe20000201400 */
[----:B------:R-:W-:Y:S01]  /*6340*/  IMAD.IADD R42, R40, 0x1, -R61 ;  /* 0x00000001282a7824 */ /* 0x000fe200078e0a3d */
[----:B------:R-:W-:Y:S01]  /*6350*/  I2FP.F32.S32 R10, R44 ;  /* 0x0000002c000a7245 */ /* 0x000fe20000201400 */
[----:B------:R-:W-:Y:S01]  /*6360*/  IMAD.IADD R52, R52, 0x1, -R55 ;  /* 0x0000000134347824 */ /* 0x000fe200078e0a37 */
[----:B------:R-:W-:Y:S01]  /*6370*/  FSEL R30, R19, -INF , !P5 ;  /* 0xff800000131e7808 */ /* 0x000fe20006800000 */
[----:B------:R-:W-:Y:S01]  /*6380*/  FFMA.FTZ R29, R8, -UR5, R29 ;  /* 0x80000005081d7c23 */ /* 0x000fe2000801001d */
[----:B------:R-:W-:Y:S01]  /*6390*/  FSEL R21, R21, -INF , !P4 ;  /* 0xff80000015157808 */ /* 0x000fe20006000000 */
[----:B------:R-:W-:Y:S01]  /*63a0*/  FFMA.FTZ R31, R10, -UR5, R31 ;  /* 0x800000050a1f7c23 */ /* 0x000fe2000801001f */
[----:B------:R-:W-:-:S02]  /*63b0*/  FSEL R28, R28, -INF , !P4 ;  /* 0xff8000001c1c7808 */ /* 0x000fc40006000000 */
[----:B------:R-:W-:Y:S02]  /*63c0*/  FSEL R19, R22, -INF , !P3 ;  /* 0xff80000016137808 */ /* 0x000fe40005800000 */
[----:B------:R-:W-:Y:S02]  /*63d0*/  FSEL R17, R20, -INF , !P2 ;  /* 0xff80000014117808 */ /* 0x000fe40005000000 */
[----:B------:R-:W-:Y:S01]  /*63e0*/  ISETP.GE.AND P4, PT, R41, UR19, PT ;  /* 0x0000001329007c0c */ /* 0x000fe2000bf86270 */
[----:B------:R-:W-:Y:S01]  /*63f0*/  IMAD.IADD R41, R40, 0x1, -R41 ;  /* 0x0000000128297824 */ /* 0x000fe200078e0a29 */
[----:B------:R-:W-:Y:S01]  /*6400*/  FSEL R22, R38, -INF , !P3 ;  /* 0xff80000026167808 */ /* 0x000fe20005800000 */
[----:B------:R-:W-:Y:S01]  /*6410*/  IMAD.IADD R38, R40, 0x1, -R59 ;  /* 0x0000000128267824 */ /* 0x000fe200078e0a3b */
[----:B------:R-:W-:Y:S01]  /*6420*/  FSEL R20, R34, -INF , !P2 ;  /* 0xff80000022147808 */ /* 0x000fe20005000000 */
[C---:B------:R-:W-:Y:S01]  /*6430*/  IMAD.IADD R34, R40.reuse, 0x1, -R57 ;  /* 0x0000000128227824 */ /* 0x040fe200078e0a39 */
[----:B------:R-:W-:Y:S01]  /*6440*/  ISETP.GE.AND P0, PT, R63, UR19, PT ;  /* 0x000000133f007c0c */ /* 0x000fe2000bf06270 */
[----:B------:R-:W-:Y:S01]  /*6450*/  IMAD.IADD R40, R40, 0x1, -R55 ;  /* 0x0000000128287824 */ /* 0x000fe200078e0a37 */
[----:B------:R-:W-:-:S02]  /*6460*/  IABS R43, R43 ;  /* 0x0000002b002b7213 */ /* 0x000fc40000000000 */
[----:B------:R-:W-:Y:S02]  /*6470*/  FSEL R189, R29, -INF , !P0 ;  /* 0xff8000001dbd7808 */ /* 0x000fe40004000000 */
[----:B------:R-:W-:Y:S02]  /*6480*/  I2FP.F32.S32 R9, R43 ;  /* 0x0000002b00097245 */ /* 0x000fe40000201400 */
[----:B------:R-:W-:Y:S02]  /*6490*/  FSEL R206, R31, -INF , !P0 ;  /* 0xff8000001fce7808 */ /* 0x000fe40004000000 */
[----:B------:R-:W-:Y:S01]  /*64a0*/  PLOP3.LUT P0, PT, PT, PT, UP0, 0x80, 0x0 ;  /* 0x000000000000781c */ /* 0x000fe20003f0f008 */
[----:B------:R-:W-:Y:S01]  /*64b0*/  FFMA.FTZ R26, R9, -UR5, R26 ;  /* 0x80000005091a7c23 */ /* 0x000fe2000801001a */
[----:B------:R-:W-:Y:S02]  /*64c0*/  IABS R51, R51 ;  /* 0x0000003300337213 */ /* 0x000fe40000000000 */
[----:B------:R-:W-:-:S02]  /*64d0*/  IABS R50, R50 ;  /* 0x0000003200327213 */ /* 0x000fc40000000000 */
[----:B------:R-:W-:Y:S02]  /*64e0*/  IABS R49, R49 ;  /* 0x0000003100317213 */ /* 0x000fe40000000000 */
[----:B------:R-:W-:Y:S02]  /*64f0*/  IABS R48, R48 ;  /* 0x0000003000307213 */ /* 0x000fe40000000000 */
[----:B------:R-:W-:Y:S02]  /*6500*/  IABS R45, R45 ;  /* 0x0000002d002d7213 */ /* 0x000fe40000000000 */
[----:B------:R-:W-:Y:S02]  /*6510*/  IABS R52, R52 ;  /* 0x0000003400347213 */ /* 0x000fe40000000000 */
[----:B------:R-:W-:Y:S02]  /*6520*/  IABS R42, R42 ;  /* 0x0000002a002a7213 */ /* 0x000fe40000000000 */
[----:B------:R-:W-:-:S02]  /*6530*/  IABS R41, R41 ;  /* 0x0000002900297213 */ /* 0x000fc40000000000 */
[----:B------:R-:W-:Y:S02]  /*6540*/  IABS R38, R38 ;  /* 0x0000002600267213 */ /* 0x000fe40000000000 */
[----:B------:R-:W-:Y:S02]  /*6550*/  IABS R34, R34 ;  /* 0x0000002200227213 */ /* 0x000fe40000000000 */
[----:B------:R-:W-:Y:S02]  /*6560*/  IABS R40, R40 ;  /* 0x0000002800287213 */ /* 0x000fe40000000000 */
        /* <DEDUP_REMOVED lines=24> */
[----:B------:R-:W-:-:S02]  /*66f0*/  FSEL R190, R190, -INF , !P1 ;  /* 0xff800000bebe7808 */ /* 0x000fc40004800000 */
        /* <DEDUP_REMOVED lines=21> */
[----:B------:R-:W-:-:S05]  /*6850*/  IMAD.U32 R12, RZ, RZ, UR16 ;  /* 0x00000010ff0c7e24 */ /* 0x000fca000f8e00ff */
        /* <DEDUP_REMOVED lines=48> */
[----:B------:R-:W-:Y:S01]  /*6b60*/  IMAD.WIDE.U32 R12, R11, UR6, RZ ;  /* 0x000000060b0c7c25 */ /* 0x000fe2000f8e00ff */
[----:B------:R-:W-:Y:S02]  /*6b70*/  ULDC.64 UR6, c[0x0][0x230] ;  /* 0x00008c0000067ab9 */ /* 0x000fe40000000a00 */
[----:B------:R-:W-:Y:S02]  /*6b80*/  SHF.R.S32.HI R9, RZ, 0x1f, R10 ;  /* 0x0000001fff097819 */ /* 0x000fe4000001140a */
[----:B------:R-:W-:-:S03]  /*6b90*/  IADD3 R13, R13, R8, RZ ;  /* 0x000000080d0d7210 */ /* 0x000fc60007ffe0ff */
[----:B------:R-:W-:Y:S02]  /*6ba0*/  IMAD R9, R9, UR6, RZ ;  /* 0x0000000609097c24 */ /* 0x000fe4000f8e02ff */
[----:B------:R-:W-:-:S04]  /*6bb0*/  IMAD.WIDE.U32 R24, R10, UR6, R12 ;  /* 0x000000060a187c25 */ /* 0x000fc8000f8e000c */
[----:B------:R-:W-:-:S04]  /*6bc0*/  IMAD R9, R10, UR7, R9 ;  /* 0x000000070a097c24 */ /* 0x000fc8000f8e0209 */
[----:B------:R-:W-:Y:S01]  /*6bd0*/  IMAD.IADD R25, R25, 0x1, R9 ;  /* 0x0000000119197824 */ /* 0x000fe200078e0209 */
[----:B------:R-:W-:Y:S06]  /*6be0*/  BRA `(.L_x_5291) ;  /* 0x0000000000107947 */ /* 0x000fec0003800000 */
.L_x_5290:
[----:B------:R-:W-:-:S04]  /*6bf0*/  ULEA UR6, -UR6, URZ, 0x6 ;  /* 0x0000003f06067291 */ /* 0x000fc8000f8e313f */
[----:B------:R-:W-:Y:S02]  /*6c00*/  USHF.R.S32.HI UR7, URZ, 0x1f, UR6 ;  /* 0x0000001f3f077899 */ /* 0x000fe40008011406 */
[----:B------:R-:W-:-:S04]  /*6c10*/  MOV R24, UR6 ;  /* 0x0000000600187c02 */ /* 0x000fc80008000f00 */
[----:B------:R-:W-:-:S07]  /*6c20*/  MOV R25, UR7 ;  /* 0x0000000700197c02 */ /* 0x000fce0008000f00 */
.L_x_5291:
        /* <DEDUP_REMOVED lines=30> */
[----:B------:R-:W-:Y:S01]  /*6e10*/  @!P3 IMAD.X R6, R25, 0x1, R166, P1 ;  /* 0x000000011906b824 */ /* 0x000fe200008e06a6 */
[----:B------:R-:W-:Y:S01]  /*6e20*/  IADD3 R4, P2, R24, UR27, RZ ;  /* 0x0000001b18047c10 */ /* 0x000fe2000ff5e0ff */
[----:B------:R-:W2:Y:S01]  /*6e30*/  @!P4 LDC.64 R14, c[0x0][0x218] ;  /* 0x00008600ff0ecb82 */ /* 0x000ea20000000a00 */
[C---:B-----5:R-:W-:Y:S01]  /*6e40*/  @!P3 LEA R42, P1, R3.reuse, R12, 0x1 ;  /* 0x0000000c032ab211 */ /* 0x060fe200078208ff */
[----:B------:R1:W-:Y:S03]  /*6e50*/  @P5 STS.128 [R235+0xa000], RZ ;  /* 0x00a000ffeb005388 */ /* 0x0003e60000000c00 */
[----:B------:R-:W-:Y:S01]  /*6e60*/  @!P3 LEA.HI.X R43, R3, R13, R6, 0x1, P1 ;  /* 0x0000000d032bb211 */ /* 0x000fe200008f0c06 */
[----:B------:R-:W-:Y:S01]  /*6e70*/  @!PT LDS RZ, [RZ] ;  /* 0x00000000fffff984 */ /* 0x000fe20000000800 */
[----:B------:R-:W-:Y:S01]  /*6e80*/  @!PT LDS RZ, [RZ] ;  /* 0x00000000fffff984 */ /* 0x000fe20000000800 */
[----:B------:R-:W-:Y:S01]  /*6e90*/  @!PT LDS RZ, [RZ] ;  /* 0x00000000fffff984 */ /* 0x000fe20000000800 */
[----:B------:R5:W-:Y:S01]  /*6ea0*/  @!P5 LDGSTS.E.BYPASS.LTC128B.128 [R235+0xa000], desc[UR20][R26.64+0x80] ;  /* 0x0a0000801aebdfae */ /* 0x000be2000b901d54 */
[----:B------:R-:W-:Y:S01]  /*6eb0*/  IADD3.X R3, R25, UR25, RZ, P2, !PT ;  /* 0x0000001919037c10 */ /* 0x000fe200097fe4ff */
[----:B------:R-:W4:Y:S01]  /*6ec0*/  @!P3 LDC.64 R12, c[0x0][0x218] ;  /* 0x00008600ff0cbb82 */ /* 0x000f220000000a00 */
[CC--:B------:R-:W-:Y:S01]  /*6ed0*/  @!P6 IADD3 R29, P1, R4.reuse, R167.reuse, RZ ;  /* 0x000000a7041de210 */ /* 0x0c0fe20007f3e0ff */
[----:B------:R2:W-:Y:S03]  /*6ee0*/  @P4 STS.128 [R235+0xc000], RZ ;  /* 0x00c000ffeb004388 */ /* 0x0005e60000000c00 */
        /* <DEDUP_REMOVED lines=17> */
[----:B--2---:R-:W-:Y:S01]  /*7000*/  @!P4 LEA R40, P2, R10, R14, 0x1 ;  /* 0x0000000e0a28c211 */ /* 0x004fe200078408ff */
[C-C-:B------:R-:W-:Y:S01]  /*7010*/  @!P4 IMAD.X R11, R3.reuse, 0x1, R166.reuse, P1 ;  /* 0x00000001030bc824 */ /* 0x140fe200008e06a6 */
[----:B------:R-:W2:Y:S01]  /*7020*/  @!P6 LDC.64 R8, c[0x0][0x218] ;  /* 0x00008600ff08eb82 */ /* 0x000ea20000000a00 */
[----:B------:R-:W-:Y:S01]  /*7030*/  @!P3 IADD3 R6, P1, R4, R167, RZ ;  /* 0x000000a70406b210 */ /* 0x000fe20007f3e0ff */
[----:B------:R1:W-:Y:S02]  /*7040*/  @P6 STS.128 [R235+0x8800], RZ ;  /* 0x008800ffeb006388 */ /* 0x0003e40000000c00 */
[----:B------:R-:W-:Y:S02]  /*7050*/  @!P4 LEA.HI.X R41, R10, R15, R11, 0x1, P2 ;  /* 0x0000000f0a29c211 */ /* 0x000fe400010f0c0b */
[----:B------:R-:W-:Y:S01]  /*7060*/  @!P3 IMAD.X R29, R3, 0x1, R166, P1 ;  /* 0x00000001031db824 */ /* 0x000fe200008e06a6 */
[----:B----4-:R-:W-:Y:S01]  /*7070*/  @!P3 LEA R50, P1, R6, R12, 0x1 ;  /* 0x0000000c0632b211 */ /* 0x010fe200078208ff */
        /* <DEDUP_REMOVED lines=15> */
[----:B------:R1:W-:Y:S02]  /*7170*/  @!P5 LDGSTS.E.BYPASS.LTC128B.128 [R235+0xa800], desc[UR20][R46.64+0x80] ;  /* 0x0a8000802eebdfae */ /* 0x0003e4000b901d54 */
[C-C-:B------:R-:W-:Y:S02]  /*7180*/  @!P6 IMAD.X R31, R3.reuse, 0x1, R166.reuse, P1 ;  /* 0x00000001031fe824 */ /* 0x140fe400008e06a6 */
[----:B------:R1:W-:Y:S02]  /*7190*/  @P4 STS.128 [R235+0xc800], RZ ;  /* 0x00c800ffeb004388 */ /* 0x0003e40000000c00 */
[----:B------:R-:W3:Y:S01]  /*71a0*/  @!P3 LDC.64 R12, c[0x0][0x218] ;  /* 0x00008600ff0cbb82 */ /* 0x000ee20000000a00 */
[C---:B--2---:R-:W-:Y:S01]  /*71b0*/  @!P6 LEA R52, P1, R6.reuse, R8, 0x1 ;  /* 0x000000080634e211 */ /* 0x044fe200078208ff */
        /* <DEDUP_REMOVED lines=9> */
[----:B-----5:R-:W-:Y:S01]  /*7250*/  @!P4 IMAD.X R26, R3, 0x1, R166, P1 ;  /* 0x00000001031ac824 */ /* 0x020fe200008e06a6 */
[----:B------:R-:W-:Y:S01]  /*7260*/  @!P5 LEA.HI.X R55, R29, R11, R8, 0x1, P2 ;  /* 0x0000000b1d37d211 */ /* 0x000fe200010f0c08 */
[----:B------:R-:W-:Y:S01]  /*7270*/  @!PT LDS RZ, [RZ] ;  /* 0x00000000fffff984 */ /* 0x000fe20000000800 */
[----:B------:R-:W-:Y:S01]  /*7280*/  @!PT LDS RZ, [RZ] ;  /* 0x00000000fffff984 */ /* 0x000fe20000000800 */
[----:B------:R-:W-:Y:S01]  /*7290*/  @!PT LDS RZ, [RZ] ;  /* 0x00000000fffff984 */ /* 0x000fe20000000800 */
[----:B------:R2:W-:Y:S01]  /*72a0*/  @!P3 LDGSTS.E.BYPASS.LTC128B.128 [R235+0xe800], desc[UR20][R50.64+0x180] ;  /* 0x0e80018032ebbfae */ /* 0x0005e2000b901d54 */
[----:B------:R-:W4:Y:S01]  /*72b0*/  @!P6 LDC.64 R8, c[0x0][0x218] ;  /* 0x00008600ff08eb82 */ /* 0x000f220000000a00 */
[----:B-1----:R-:W-:Y:S02]  /*72c0*/  @!P4 LEA R44, P2, R6, R14, 0x1 ;  /* 0x0000000e062cc211 */ /* 0x002fe400078408ff */
[----:B------:R-:W-:Y:S01]  /*72d0*/  @!P3 IADD3 R27, P1, R4, R167, RZ ;  /* 0x000000a7041bb210 */ /* 0x000fe20007f3e0ff */
[----:B------:R2:W-:Y:S01]  /*72e0*/  @P6 STS.128 [R235+0x9000], RZ ;  /* 0x009000ffeb006388 */ /* 0x0005e20000000c00 */
[----:B------:R-:W-:Y:S02]  /*72f0*/  @!P4 LEA.HI.X R45, R6, R15, R26, 0x1, P2 ;  /* 0x0000000f062dc211 */ /* 0x000fe400010f0c1a */
[----:B------:R-:W-:Y:S01]  /*7300*/  IADD3 R6, P2, R4, UR27, RZ ;  /* 0x0000001b04067c10 */ /* 0x000fe2000ff5e0ff */
[----:B------:R-:W1:Y:S01]  /*7310*/  @!P5 LDC.64 R10, c[0x0][0x218] ;  /* 0x00008600ff0adb82 */ /* 0x000e620000000a00 */
[----:B------:R-:W-:Y:S01]  /*7320*/  @!P3 IMAD.X R4, R3, 0x1, R166, P1 ;  /* 0x000000010304b824 */ /* 0x000fe200008e06a6 */
[----:B---3--:R-:W-:Y:S01]  /*7330*/  @!P3 LEA R12, P1, R27, R12, 0x1 ;  /* 0x0000000c1b0cb211 */ /* 0x008fe200078208ff */
[----:B------:R-:W-:Y:S01]  /*7340*/  @!PT LDS RZ, [RZ] ;  /* 0x00000000fffff984 */ /* 0x000fe20000000800 */
[----:B------:R-:W-:Y:S01]  /*7350*/  @!PT LDS RZ, [RZ] ;  /* 0x00000000fffff984 */ /* 0x000fe20000000800 */
[----:B------:R-:W-:Y:S01]  /*7360*/  @!PT LDS RZ, [RZ] ;  /* 0x00000000fffff984 */ /* 0x000fe20000000800 */
[----:B------:R2:W-:Y:S01]  /*7370*/  @!P6 LDGSTS.E.BYPASS.LTC128B.128 [R235+0x9000], desc[UR20][R52.64] ;  /* 0x0900000034ebefae */ /* 0x0005e2000b901d54 */
[----:B------:R-:W-:-:S02]  /*7380*/  IADD3.X R3, R3, UR25, RZ, P2, !PT ;  /* 0x0000001903037c10 */ /* 0x000fc400097fe4ff */
[----:B------:R-:W-:Y:S01]  /*7390*/  @!P3 LEA.HI.X R13, R27, R13, R4, 0x1, P1 ;  /* 0x0000000d1b0db211 */ /* 0x000fe200008f0c04 */
[----:B------:R2:W-:Y:S01]  /*73a0*/  @P5 STS.128 [R235+0xb000], RZ ;  /* 0x00b000ffeb005388 */ /* 0x0005e20000000c00 */
[----:B------:R-:W3:Y:S01]  /*73b0*/  @!P4 LDC.64 R14, c[0x0][0x218] ;  /* 0x00008600ff0ecb82 */ /* 0x000ee20000000a00 */
[CC--:B------:R-:W-:Y:S02]  /*73c0*/  @!P6 IADD3 R4, P1, R6.reuse, R167.reuse, RZ ;  /* 0x000000a70604e210 */ /* 0x0c0fe40007f3e0ff */
[----:B------:R-:W-:Y:S01]  /*73d0*/  @!P5 IADD3 R26, P2, R6, R167, RZ ;  /* 0x000000a7061ad210 */ /* 0x000fe20007f5e0ff */
[----:B------:R-:W-:Y:S01]  /*73e0*/  @!PT LDS RZ, [RZ] ;  /* 0x00000000fffff984 */ /* 0x000fe20000000800 */
[----:B------:R-:W-:Y:S01]  /*73f0*/  @!PT LDS RZ, [RZ] ;  /* 0x00000000fffff984 */ /* 0x000fe20000000800 */
[----:B------:R-:W-:Y:S01]  /*7400*/  @!PT LDS RZ, [RZ] ;  /* 0x00000000fffff984 */ /* 0x000fe20000000800 */
[----:B------:R2:W-:Y:S02]  /*7410*/  @!P5 LDGSTS.E.BYPASS.LTC128B.128 [R235+0xb000], desc[UR20][R54.64+0x80] ;  /* 0x0b00008036ebdfae */ /* 0x0005e4000b901d54 */
[C-C-:B------:R-:W-:Y:S01]  /*7420*/  @!P6 IMAD.X R27, R3.reuse, 0x1, R166.reuse, P1 ;  /* 0x00000001031be824 */ /* 0x140fe200008e06a6 */
[C---:B----4-:R-:W-:Y:S01]  /*7430*/  @!P6 LEA R42, P1, R4.reuse, R8, 0x1 ;  /* 0x00000008042ae211 */ /* 0x050fe200078208ff */
        /* <DEDUP_REMOVED lines=8> */
[----:B-1----:R-:W-:-:S03]  /*74c0*/  @!P5 LEA R10, P2, R26, R10, 0x1 ;  /* 0x0000000a1a0ad211 */ /* 0x002fc600078408ff */
[----:B------:R2:W-:Y:S01]  /*74d0*/  @P3 STS.128 [R235+0xf000], RZ ;  /* 0x00f000ffeb003388 */ /* 0x0005e20000000c00 */
[----:B------:R-:W-:Y:S01]  /*74e0*/  @!P5 LEA.HI.X R11, R26, R11, R8, 0x1, P2 ;  /* 0x0000000b1a0bd211 */ /* 0x000fe200010f0c08 */
[----:B------:R-:W-:Y:S02]  /*74f0*/  @!P4 IMAD.X R8, R3, 0x1, R166, P1 ;  /* 0x000000010308c824 */ /* 0x000fe400008e06a6 */
        /* <DEDUP_REMOVED lines=32> */
.L_x_5293:
[----:B------:R-:W-:Y:S05]  /*7700*/  BSYNC B0 ;  /* 0x0000000000007941 */ /* 0x000fea0003800000 */
.L_x_5292:
[----:B------:R-:W0:Y:S01]  /*7710*/  LDGDEPBAR ;  /* 0x00000000000079af */ /* 0x000e220000000000 */
[----:B------:R-:W-:-:S04]  /*7720*/  IADD3 R167, P1, R24, R167, RZ ;  /* 0x000000a718a77210 */ /* 0x000fc80007f3e0ff */
[----:B------:R-:W-:-:S09]  /*7730*/  IADD3.X R166, R25, R166, RZ, P1, !PT ;  /* 0x000000a619a67210 */ /* 0x000fd20000ffe4ff */
.L_x_5289:
        /* <DEDUP_REMOVED lines=32> */
[----:B-1----:R-:W1:Y:S03]  /*7940*/  SHFL.BFLY PT, R9, R6, 0x2, 0x1f ;  /* 0x0c401f0006097f89 */ /* 0x002e6600000e0000 */
        /* <DEDUP_REMOVED lines=22> */
[----:B------:R-:W1:Y:S02]  /*7ab0*/  LDSM.16.MT88.4 R8, [R228+0x10800] ;  /* 0x01080000e408783b */ /* 0x000e640000004200 */
[C---:B------:R-:W-:Y:S01]  /*7ac0*/  FMUL.FTZ R195, R3.reuse, UR6 ;  /* 0x0000000603c37c20 */ /* 0x040fe20008410000 */
[----:B------:R-:W-:Y:S01]  /*7ad0*/  FSEL R202, R202, RZ, P1 ;  /* 0x000000ffcaca7208 */ /* 0x000fe20000800000 */
[----:B------:R-:W2:Y:S01]  /*7ae0*/  LDSM.16.MT88.4 R112, [R225+0x14000] ;  /* 0x01400000e170783b */ /* 0x000ea20000004200 */
        /* <DEDUP_REMOVED lines=18> */
[--C-:B------:R-:W-:Y:S01]  /*7c10*/  FFMA.FTZ R0, R20, UR6, -R195.reuse ;  /* 0x0000000614007c23 */ /* 0x100fe200080108c3 */
[----:B------:R-:W5:Y:S01]  /*7c20*/  MUFU.EX2 R184, R184 ;  /* 0x000000b800b87308 */ /* 0x000f620000000800 */
        /* <DEDUP_REMOVED lines=12> */
[----:B------:R-:W2:Y:S01]  /*7cf0*/  LDSM.16.MT88.4 R144, [R225+0x16000] ;  /* 0x01600000e190783b */ /* 0x000ea20000004200 */
[--C-:B------:R-:W-:Y:S01]  /*7d00*/  FFMA.FTZ R204, R205, UR6, -R202.reuse ;  /* 0x00000006cdcc7c23 */ /* 0x100fe200080108ca */
[--C-:B------:R-:W-:Y:S01]  /*7d10*/  FFMA.FTZ R203, R203, UR6, -R202.reuse ;  /* 0x00000006cbcb7c23 */ /* 0x100fe200080108ca */
[----:B------:R-:W3:Y:S01]  /*7d20*/  MUFU.EX2 R178, R178 ;  /* 0x000000b200b27308 */ /* 0x000ee20000000800 */
[----:B-----5:R-:W-:Y:S01]  /*7d30*/  F2FP.BF16.F32.PACK_AB R148, R184, R185 ;  /* 0x000000b9b894723e */ /* 0x020fe200000010ff */
[----:B------:R-:W5:Y:S01]  /*7d40*/  LDSM.16.MT88.4 R16, [R224+0x16000] ;  /* 0x01600000e010783b */ /* 0x000f620000004200 */
[--C-:B------:R-:W-:Y:S01]  /*7d50*/  FFMA.FTZ R201, R201, UR6, -R202.reuse ;  /* 0x00000006c9c97c23 */ /* 0x100fe200080108ca */
[----:B------:R-:W-:Y:S01]  /*7d60*/  FFMA.FTZ R202, R199, UR6, -R202 ;  /* 0x00000006c7ca7c23 */ /* 0x000fe200080108ca */
[--C-:B------:R-:W-:Y:S01]  /*7d70*/  FFMA.FTZ R199, R200, UR6, -R195.reuse ;  /* 0x00000006c8c77c23 */ /* 0x100fe200080108c3 */
[----:B------:R-:W5:Y:S01]  /*7d80*/  LDSM.16.MT88.4 R12, [R226+0x10800] ;  /* 0x01080000e20c783b */ /* 0x000f620000004200 */
[--C-:B------:R-:W-:Y:S01]  /*7d90*/  FFMA.FTZ R198, R198, UR6, -R195.reuse ;  /* 0x00000006c6c67c23 */ /* 0x100fe200080108c3 */
[----:B------:R-:W-:Y:S01]  /*7da0*/  MUFU.EX2 R182, R182 ;  /* 0x000000b600b67308 */ /* 0x000fe20000000800 */
[--C-:B------:R-:W-:Y:S01]  /*7db0*/  FFMA.FTZ R196, R196, UR6, -R195.reuse ;  /* 0x00000006c4c47c23 */ /* 0x100fe200080108c3 */
[----:B------:R-:W5:Y:S01]  /*7dc0*/  LDSM.16.MT88.4 R4, [R225+0x10800] ;  /* 0x01080000e104783b */ /* 0x000f620000004200 */
[----:B------:R-:W-:Y:S01]  /*7dd0*/  FFMA.FTZ R245, R194, UR6, -R195 ;  /* 0x00000006c2f57c23 */ /* 0x000fe200080108c3 */
[----:B------:R-:W-:Y:S01]  /*7de0*/  FADD.FTZ R184, R185, R184 ;  /* 0x000000b8b9b87221 */ /* 0x000fe20000010000 */
[----:B------:R-:W-:Y:S01]  /*7df0*/  ULDC.64 UR6, c[0x0][0x218] ;  /* 0x0000860000067ab9 */ /* 0x000fe20000000a00 */
[----:B------:R-:W-:Y:S01]  /*7e00*/  LDSM.16.MT88.4 R20, [R228+0x14800] ;  /* 0x01480000e414783b */ /* 0x000fe20000004200 */
[----:B------:R-:W-:Y:S01]  /*7e10*/  LEA R242, P1, R167, UR6, 0x1 ;  /* 0x00000006a7f27c11 */ /* 0x000fe2000f8208ff */
[----:B------:R-:W4:Y:S01]  /*7e20*/  MUFU.EX2 R187, R187 ;  /* 0x000000bb00bb7308 */ /* 0x000f220000000800 */
[----:B---3--:R-:W-:Y:S01]  /*7e30*/  F2FP.BF16.F32.PACK_AB R150, R178, R181 ;  /* 0x000000b5b296723e */ /* 0x008fe200000010ff */
[----:B------:R-:W-:Y:S01]  /*7e40*/  LDSM.16.MT88.4 R168, [R224+0x10800] ;  /* 0x01080000e0a8783b */ /* 0x000fe20000004200 */
[----:B------:R-:W-:Y:S01]  /*7e50*/  FADD.FTZ R181, R181, R184 ;  /* 0x000000b8b5b57221 */ /* 0x000fe20000010000 */
[----:B------:R-:W-:-:S02]  /*7e60*/  LEA.HI.X R243, R167, UR7, R166, 0x1, P1 ;  /* 0x00000007a7f37c11 */ /* 0x000fc400088f0ca6 */
[----:B------:R-:W-:Y:S01]  /*7e70*/  LDSM.16.MT88.4 R28, [R225+0x12800] ;  /* 0x01280000e11c783b */ /* 0x000fe20000004200 */
[----:B------:R-:W-:Y:S01]  /*7e80*/  FADD.FTZ R178, R178, R181 ;  /* 0x000000b5b2b27221 */ /* 0x000fe20000010000 */
[----:B------:R-:W-:Y:S02]  /*7e90*/  MUFU.EX2 R183, R183 ;  /* 0x000000b700b77308 */ /* 0x000fe40000000800 */
[----:B------:R-:W-:Y:S06]  /*7ea0*/  LDSM.16.MT88.4 R32, [R226+0x12800] ;  /* 0x01280000e220783b */ /* 0x000fec0000004200 */
[----:B------:R-:W3:Y:S01]  /*7eb0*/  MUFU.EX2 R180, R180 ;  /* 0x000000b400b47308 */ /* 0x000ee20000000800 */
[----:B----4-:R-:W-:Y:S01]  /*7ec0*/  F2FP.BF16.F32.PACK_AB R149, R187, R182 ;  /* 0x000000b6bb95723e */ /* 0x010fe200000010ff */
[----:B------:R-:W-:-:S06]  /*7ed0*/  FADD.FTZ R182, R182, R187 ;  /* 0x000000bbb6b67221 */ /* 0x000fcc0000010000 */
[----:B------:R-:W-:Y:S08]  /*7ee0*/  MUFU.EX2 R179, R179 ;  /* 0x000000b300b37308 */ /* 0x000ff00000000800 */
[----:B------:R-:W4:Y:S01]  /*7ef0*/  MUFU.EX2 R176, R176 ;  /* 0x000000b000b07308 */ /* 0x000f220000000800 */
[----:B---3--:R-:W-:Y:S01]  /*7f00*/  F2FP.BF16.F32.PACK_AB R151, R180, R183 ;  /* 0x000000b7b497723e */ /* 0x008fe200000010ff */
[----:B------:R-:W-:-:S04]  /*7f10*/  FADD.FTZ R183, R183, R182 ;  /* 0x000000b6b7b77221 */ /* 0x000fc80000010000 */
[----:B------:R-:W-:Y:S02]  /*7f20*/  FADD.FTZ R180, R180, R183 ;  /* 0x000000b7b4b47221 */ /* 0x000fe40000010000 */
[C---:B------:R-:W-:Y:S01]  /*7f30*/  HMMA.16816.F32.BF16 R156, R148.reuse, R160, RZ ;  /* 0x000000a0949c723c */ /* 0x040fe200000418ff */
[----:B------:R-:W-:Y:S05]  /*7f40*/  MUFU.EX2 R175, R175 ;  /* 0x000000af00af7308 */ /* 0x000fea0000000800 */
[C---:B------:R-:W-:Y:S03]  /*7f50*/  HMMA.16816.F32.BF16 R160, R148.reuse, R162, RZ ;  /* 0x000000a294a0723c */ /* 0x040fe600000418ff */
[----:B------:R-:W3:Y:S01]  /*7f60*/  MUFU.EX2 R172, R172 ;  /* 0x000000ac00ac7308 */ /* 0x000ee20000000800 */
        /* <DEDUP_REMOVED lines=8> */
[----:B---3--:R-:W-:Y:S01]  /*7ff0*/  F2FP.BF16.F32.PACK_AB R26, R172, R175 ;  /* 0x000000afac1a723e */ /* 0x008fe200000010ff */
[----:B------:R-:W-:-:S03]  /*8000*/  FADD.FTZ R175, R175, R176 ;  /* 0x000000b0afaf7221 */ /* 0x000fc60000010000 */
[C---:B------:R-:W-:Y:S01]  /*8010*/  HMMA.16816.F32.BF16 R48, R148.reuse, R50, RZ ;  /* 0x000000329430723c */ /* 0x040fe200000418ff */
[----:B------:R-:W-:Y:S02]  /*8020*/  FADD.FTZ R175, R172, R175 ;  /* 0x000000afacaf7221 */ /* 0x000fe40000010000 */
[----:B------:R-:W-:Y:S03]  /*8030*/  MUFU.EX2 R173, R173 ;  /* 0x000000ad00ad7308 */ /* 0x000fe60000000800 */
[C---:B------:R-:W-:Y:S05]  /*8040*/  HMMA.16816.F32.BF16 R84, R148.reuse, R88, RZ ;  /* 0x000000589454723c */ /* 0x040fea00000418ff */
[----:B------:R-:W3:Y:S01]  /*8050*/  MUFU.EX2 R0, R0 ;  /* 0x0000000000007308 */ /* 0x000ee20000000800 */
[----:B----4-:R-:W-:Y:S01]  /*8060*/  F2FP.BF16.F32.PACK_AB R25, R174, R177 ;  /* 0x000000b1ae19723e */ /* 0x010fe200000010ff */
        /* <DEDUP_REMOVED lines=11> */
[C---:B-1----:R-:W-:Y:S01]  /*8120*/  HMMA.16816.F32.BF16 R156, R24.reuse, R8, R156 ;  /* 0x00000008189c723c */ /* 0x042fe2000004189c */
[----:B------:R-:W-:Y:S05]  /*8130*/  MUFU.EX2 R188, R188 ;  /* 0x000000bc00bc7308 */ /* 0x000fea0000000800 */
[----:B------:R-:W-:Y:S01]  /*8140*/  HMMA.16816.F32.BF16 R160, R24, R10, R160 ;  /* 0x0000000a18a0723c */ /* 0x000fe200000418a0 */
[----:B------:R-:W1:Y:S02]  /*8150*/  LDSM.16.MT88.4 R8, [R224+0x12800] ;  /* 0x01280000e008783b */ /* 0x000e640000004200 */
[----:B------:R-:W-:Y:S03]  /*8160*/  MUFU.EX2 R191, R191 ;  /* 0x000000bf00bf7308 */ /* 0x000fe60000000800 */
[C---:B------:R-:W-:Y:S05]  /*8170*/  HMMA.16816.F32.BF16 R76, R148.reuse, R80, RZ ;  /* 0x00000050944c723c */ /* 0x040fea00000418ff */
[----:B------:R-:W-:Y:S01]  /*8180*/  MUFU.EX2 R190, R190 ;  /* 0x000000be00be7308 */ /* 0x000fe20000000800 */
[C---:B------:R-:W-:Y:S06]  /*8190*/  HMMA.16816.F32.BF16 R92, R148.reuse, R96, RZ ;  /* 0x00000060945c723c */ /* 0x040fec00000418ff */
[C---:B------:R-:W-:Y:S01]  /*81a0*/  HMMA.16816.F32.BF16 R100, R148.reuse, R104, RZ ;  /* 0x000000689464723c */ /* 0x040fe200000418ff */
[----:B------:R-:W4:Y:S05]  /*81b0*/  MUFU.EX2 R193, R193 ;  /* 0x000000c100c17308 */ /* 0x000f2a0000000800 */
[C---:B--2---:R-:W-:Y:S03]  /*81c0*/  HMMA.16816.F32.BF16 R108, R148.reuse, R112, RZ ;  /* 0x00000070946c723c */ /* 0x044fe600000418ff */
[----:B------:R-:W-:Y:S03]  /*81d0*/  MUFU.EX2 R192, R192 ;  /* 0x000000c000c07308 */ /* 0x000fe60000000800 */
[C---:B------:R-:W-:Y:S05]  /*81e0*/  HMMA.16816.F32.BF16 R116, R148.reuse, R120, RZ ;  /* 0x000000789474723c */ /* 0x040fea00000418ff */
[----:B------:R-:W2:Y:S01]  /*81f0*/  MUFU.EX2 R197, R197 ;  /* 0x000000c500c57308 */ /* 0x000ea20000000800 */
        /* <DEDUP_REMOVED lines=19> */
[C---:B------:R-:W-:Y:S06]  /*8330*/  HMMA.16816.F32.BF16 R128, R148.reuse, R130, RZ ;  /* 0x000000829480723c */ /* 0x040fec00000418ff */
[C---:B------:R-:W-:Y:S06]  /*8340*/  HMMA.16816.F32.BF16 R136, R148.reuse, R138, RZ ;  /* 0x0000008a9488723c */ /* 0x040fec00000418ff */
[C---:B------:R-:W-:Y:S06]  /*8350*/  HMMA.16816.F32.BF16 R144, R148.reuse, R146, RZ ;  /* 0x000000929490723c */ /* 0x040fec00000418ff */
[C---:B-----5:R-:W-:Y:S06]  /*8360*/  HMMA.16816.F32.BF16 R152, R148.reuse, R16, RZ ;  /* 0x000000109498723c */ /* 0x060fec00000418ff */
[----:B------:R-:W-:Y:S01]  /*8370*/  HMMA.16816.F32.BF16 R148, R148, R18, RZ ;  /* 0x000000129494723c */ /* 0x000fe200000418ff */
[----:B------:R-:W5:Y:S05]  /*8380*/  LDSM.16.MT88.4 R16, [R228+0x12800] ;  /* 0x01280000e410783b */ /* 0x000f6a0000004200 */
        /* <DEDUP_REMOVED lines=39> */
[----:B--2---:R-:W-:Y:S01]  /*8600*/  F2FP.BF16.F32.PACK_AB R7, R197, R192 ;  /* 0x000000c0c507723e */ /* 0x004fe200000010ff */
        /* <DEDUP_REMOVED lines=12> */
[----:B------:R-:W2:Y:S05]  /*86d0*/  LDSM.16.MT88.4 R28, [R224+0x16800] ;  /* 0x01680000e01c783b */ /* 0x000eaa0000004200 */
        /* <DEDUP_REMOVED lines=9> */
[C---:B-1----:R-:W-:Y:S06]  /*8770*/  HMMA.16816.F32.BF16 R92, R4.reuse, R8, R92 ;  /* 0x00000008045c723c */ /* 0x042fec000004185c */
[----:B------:R-:W-:Y:S01]  /*8780*/  HMMA.16816.F32.BF16 R96, R4, R10, R96 ;  /* 0x0000000a0460723c */ /* 0x000fe20000041860 */
[----:B------:R-:W1:Y:S05]  /*8790*/  LDSM.16.MT88.4 R8, [R226+0x17000] ;  /* 0x01700000e208783b */ /* 0x000e6a0000004200 */
[C---:B------:R-:W-:Y:S06]  /*87a0*/  HMMA.16816.F32.BF16 R68, R24.reuse, R32, R68 ;  /* 0x000000201844723c */ /* 0x040fec0000041844 */
[C---:B------:R-:W-:Y:S01]  /*87b0*/  HMMA.16816.F32.BF16 R72, R24.reuse, R34, R72 ;  /* 0x000000221848723c */ /* 0x040fe20000041848 */
[----:B------:R-:W1:Y:S05]  /*87c0*/  LDSM.16.MT88.4 R32, [R225+0x13000] ;  /* 0x01300000e120783b */ /* 0x000e6a0000004200 */
[C---:B--2---:R-:W-:Y:S06]  /*87d0*/  HMMA.16816.F32.BF16 R152, R24.reuse, R28, R152 ;  /* 0x0000001c1898723c */ /* 0x044fec0000041898 */
[----:B------:R-:W-:Y:S01]  /*87e0*/  HMMA.16816.F32.BF16 R148, R24, R30, R148 ;  /* 0x0000001e1894723c */ /* 0x000fe20000041894 */
[----:B------:R-:W2:Y:S04]  /*87f0*/  LDSM.16.MT88.4 R28, [R224+0x13000] ;  /* 0x01300000e01c783b */ /* 0x000ea80000004200 */
[----:B------:R-:W2:Y:S01]  /*8800*/  LDSM.16.MT88.4 R24, [R226+0x15000] ;  /* 0x01500000e218783b */ /* 0x000ea20000004200 */
        /* <DEDUP_REMOVED lines=73> */
[C---:B--2---:R-:W-:Y:S06]  /*8ca0*/  HMMA.16816.F32.BF16 R100, R4.reuse, R28, R100 ;  /* 0x0000001c0464723c */ /* 0x044fec0000041864 */
        /* <DEDUP_REMOVED lines=9> */
[C---:B-1----:R-:W-:Y:S06]  /*8d40*/  HMMA.16816.F32.BF16 R152, R4.reuse, R8, R152 ;  /* 0x000000080498723c */ /* 0x042fec0000041898 */
[----:B------:R-:W-:Y:S01]  /*8d50*/  HMMA.16816.F32.BF16 R148, R4, R10, R148 ;  /* 0x0000000a0494723c */ /* 0x000fe20000041894 */
[----:B------:R-:W-:-:S08]  /*8d60*/  NOP ;  /* 0x0000000000007918 */ /* 0x000fd00000000000 */
[----:B------:R-:W-:-:S15]  /*8d70*/  @!P0 BRA `(.L_x_5294) ;  /* 0x0000004800ec8947 */ /* 0x000fde0003800000 */
[----:B------:R-:W-:Y:S01]  /*8d80*/  LOP3.LUT R165, R165, 0x3, RZ, 0xc0, !PT ;  /* 0x00000003a5a57812 */ /* 0x000fe200078ec0ff */
[----:B------:R-:W-:Y:S01]  /*8d90*/  ULEA UR6, -UR8, URZ, 0x6 ;  /* 0x0000003f08067291 */ /* 0x000fe2000f8e313f */
[----:B------:R-:W-:Y:S01]  /*8da0*/  IMAD.U32 R241, RZ, RZ, UR19 ;  /* 0x00000013fff17e24 */ /* 0x000fe2000f8e00ff */
[----:B------:R-:W-:Y:S01]  /*8db0*/  MOV R0, R3 ;  /* 0x0000000300007202 */ /* 0x000fe20000000f00 */
[----:B------:R-:W-:Y:S01]  /*8dc0*/  ULDC UR17, c[0x0][0x2d0] ;  /* 0x0000b40000117ab9 */ /* 0x000fe20000000800 */
[----:B------:R-:W-:Y:S01]  /*8dd0*/  USHF.R.S32.HI UR7, URZ, 0x1f, UR6 ;  /* 0x0000001f3f077899 */ /* 0x000fe20008011406 */
[----:B------:R-:W-:Y:S01]  /*8de0*/  IMAD R2, R165, -0x2, R2 ;  /* 0xfffffffea5027824 */ /* 0x000fe200078e0202 */
[----:B------:R-:W-:Y:S01]  /*8df0*/  MOV R240, UR6 ;  /* 0x0000000600f07c02 */ /* 0x000fe20008000f00 */
[----:B------:R-:W-:Y:S01]  /*8e00*/  IMAD.MOV.U32 R165, RZ, RZ, R164 ;  /* 0x000000ffffa57224 */ /* 0x000fe200078e00a4 */
[----:B------:R-:W-:Y:S01]  /*8e10*/  ULDC UR4, c[0x0][0x2ec] ;  /* 0x0000bb0000047ab9 */ /* 0x000fe20000000800 */
[----:B------:R-:W-:Y:S01]  /*8e20*/  ULDC UR16, c[0x0][0x248] ;  /* 0x0000920000107ab9 */ /* 0x000fe20000000800 */
[----:B------:R-:W-:Y:S01]  /*8e30*/  IADD3 R241, R241, -UR22, R2 ;  /* 0x80000016f1f17c10 */ /* 0x000fe2000fffe002 */
[----:B------:R-:W-:Y:S01]  /*8e40*/  IMAD.U32 R237, RZ, RZ, UR7 ;  /* 0x00000007ffed7e24 */ /* 0x000fe2000f8e00ff */
[----:B------:R-:W-:Y:S01]  /*8e50*/  UIADD3 UR22, UR18, -0x2, URZ ;  /* 0xfffffffe12167890 */ /* 0x000fe2000fffe03f */
[----:B------:R-:W-:Y:S01]  /*8e60*/  ULDC.64 UR8, c[0x0][0x248] ;  /* 0x0000920000087ab9 */ /* 0x000fe20000000a00 */
[----:B------:R-:W-:Y:S01]  /*8e70*/  ULDC.64 UR10, c[0x0][0x250] ;  /* 0x00009400000a7ab9 */ /* 0x000fe20000000a00 */
[----:B------:R-:W-:-:S09]  /*8e80*/  ULDC.64 UR6, c[0x0][0x250] ;  /* 0x0000940000067ab9 */ /* 0x000fd20000000a00 */
.L_x_5298:
[----:B------:R-:W-:Y:S01]  /*8e90*/  PLOP3.LUT P0, PT, PT, PT, UP1, 0x40, 0x0 ;  /* 0x000000000000781c */ /* 0x000fe20003f0e818 */
[C---:B------:R-:W-:Y:S01]  /*8ea0*/  VIADD R3, R236.reuse, 0x80 ;  /* 0x00000080ec037836 */ /* 0x040fe20000000000 */
[----:B------:R-:W-:Y:S04]  /*8eb0*/  DEPBAR.LE SB0, 0x0 ;  /* 0x000080000000791a */ /* 0x000fe80000000000 */
[----:B------:R-:W-:Y:S01]  /*8ec0*/  BAR.SYNC.DEFER_BLOCKING 0x0 ;  /* 0x0000000000007b1d */ /* 0x000fe20000010000 */
[----:B------:R-:W-:Y:S01]  /*8ed0*/  ISETP.GE.AND P4, PT, R3, UR17, PT ;  /* 0x0000001103007c0c */ /* 0x000fe2000bf86270 */
[C---:B------:R-:W-:Y:S01]  /*8ee0*/  VIADD R4, R236.reuse, 0x40 ;  /* 0x00000040ec047836 */ /* 0x040fe20000000000 */
[C---:B------:R-:W-:Y:S01]  /*8ef0*/  ISETP.GE.AND P6, PT, R236.reuse, UR17, PT ;  /* 0x00000011ec007c0c */ /* 0x040fe2000bfc6270 */
[----:B------:R-:W-:Y:S02]  /*8f00*/  VIADD R2, R236, 0xc0 ;  /* 0x000000c0ec027836 */ /* 0x000fe40000000000 */
[----:B------:R-:W-:Y:S01]  /*8f10*/  IMAD.MOV.U32 R3, RZ, RZ, R240 ;  /* 0x000000ffff037224 */ /* 0x000fe200078e00f0 */
[----:B------:R-:W-:Y:S01]  /*8f20*/  ISETP.GE.AND P5, PT, R4, UR17, PT ;  /* 0x0000001104007c0c */ /* 0x000fe2000bfa6270 */
[----:B------:R-:W-:Y:S01]  /*8f30*/  IMAD.MOV.U32 R164, RZ, RZ, R237 ;  /* 0x000000ffffa47224 */ /* 0x000fe200078e00ed */
        /* <DEDUP_REMOVED lines=69> */
.L_x_5295:
        /* <DEDUP_REMOVED lines=401> */
.L_x_5297:
        /* <DEDUP_REMOVED lines=117> */
.L_x_5296:
[----:B-1----:R-:W-:Y:S01]  /*b3f0*/  MOV R180, UR22 ;  /* 0x0000001600b47c02 */ /* 0x002fe20008000f00 */
[----:B------:R-:W-:Y:S01]  /*b400*/  LDSM.16.MT88.4 R184, [R226+0x12800] ;  /* 0x01280000e2b8783b */ /* 0x000fe20000004200 */
[----:B------:R-:W-:Y:S02]  /*b410*/  UISETP.GT.AND UP0, UPT, UR22, UR13, UPT ;  /* 0x0000000d1600728c */ /* 0x000fe4000bf04270 */
[----:B------:R-:W-:Y:S01]  /*b420*/  UIADD3 UR22, UR22, -0x1, URZ ;  /* 0xffffffff16167890 */ /* 0x000fe2000fffe03f */
[----:B------:R-:W-:Y:S01]  /*b430*/  IMAD R180, R180, -0x40, R241 ;  /* 0xffffffc0b4b47824 */ /* 0x000fe200078e02f1 */
[----:B------:R-:W-:Y:S01]  /*b440*/  UMOV UR10, UR19 ;  /* 0x00000013000a7c82 */ /* 0x000fe20008000000 */
[----:B------:R-:W-:Y:S02]  /*b450*/  UMOV UR11, UR18 ;  /* 0x00000012000b7c82 */ /* 0x000fe40008000000 */
        /* <DEDUP_REMOVED lines=175> */
[--C-:B----4-:R-:W-:Y:S01]  /*bf50*/  FFMA.FTZ R165, R11, UR4, -R196.reuse ;  /* 0x000000040ba57c23 */ /* 0x110fe200080108c4 */
        /* <DEDUP_REMOVED lines=52> */
[----:B------:R-:W-:Y:S01]  /*c2a0*/  FMUL.FTZ R12, R2, R152 ;  /* 0x00000098020c7220 */ /* 0x000fe20000410000 */
[--C-:B------:R-:W-:Y:S01]  /*c2b0*/  FFMA.FTZ R248, R26, UR4, -R196.reuse ;  /* 0x000000041af87c23 */ /* 0x100fe200080108c4 */
[----:B------:R-:W-:Y:S01]  /*c2c0*/  FFMA.FTZ R251, R27, UR4, -R196 ;  /* 0x000000041bfb7c23 */ /* 0x000fe200080108c4 */
        /* <DEDUP_REMOVED lines=17> */
[----:B------:R-:W-:Y:S03]  /*c3e0*/  PLOP3.LUT P0, PT, PT, PT, UP0, 0x80, 0x0 ;  /* 0x000000000000781c */ /* 0x000fe60003f0f008 */
[C---:B------:R-:W-:Y:S01]  /*c3f0*/  FMUL.FTZ R90, R0.reuse, R90 ;  /* 0x0000005a005a7220 */ /* 0x040fe20000410000 */
[C---:B------:R-:W-:Y:S01]  /*c400*/  HMMA.16816.F32.BF16 R8, R156.reuse, R170, R8 ;  /* 0x000000aa9c08723c */ /* 0x040fe20000041808 */
[----:B------:R-:W1:Y:S04]  /*c410*/  LDSM.16.MT88.4 R168, [R228+0x12000] ;  /* 0x01200000e4a8783b */ /* 0x000e680000004200 */
[----:B------:R-:W-:Y:S01]  /*c420*/  MUFU.EX2 R248, R248 ;  /* 0x000000f800f87308 */ /* 0x000fe20000000800 */
[----:B------:R-:W-:Y:S01]  /*c430*/  FMUL.FTZ R91, R0, R91 ;  /* 0x0000005b005b7220 */ /* 0x000fe20000410000 */
[C---:B------:R-:W-:Y:S04]  /*c440*/  HMMA.16816.F32.BF16 R36, R156.reuse, R172, R36 ;  /* 0x000000ac9c24723c */ /* 0x040fe80000041824 */
[C---:B------:R-:W-:Y:S02]  /*c450*/  FMUL.FTZ R92, R2.reuse, R92 ;  /* 0x0000005c025c7220 */ /* 0x040fe40000410000 */
[C---:B------:R-:W-:Y:S01]  /*c460*/  HMMA.16816.F32.BF16 R40, R156.reuse, R174, R40 ;  /* 0x000000ae9c28723c */ /* 0x040fe20000041828 */
[----:B------:R-:W2:Y:S01]  /*c470*/  LDSM.16.MT88.4 R172, [R226+0x12000] ;  /* 0x01200000e2ac783b */ /* 0x000ea20000004200 */
[----:B------:R-:W-:Y:S03]  /*c480*/  MUFU.EX2 R251, R251 ;  /* 0x000000fb00fb7308 */ /* 0x000fe60000000800 */
        /* <DEDUP_REMOVED lines=88> */
[--C-:B------:R-:W-:Y:S01]  /*ca10*/  FFMA.FTZ R200, R13, UR4, -R198.reuse ;  /* 0x000000040dc87c23 */ /* 0x100fe200080108c6 */
[C---:B-1----:R-:W-:Y:S05]  /*ca20*/  HMMA.16816.F32.BF16 R132, R156.reuse, R168, R132 ;  /* 0x000000a89c84723c */ /* 0x042fea0000041884 */
[----:B------:R-:W-:Y:S01]  /*ca30*/  FMUL.FTZ R13, R2, R153 ;  /* 0x00000099020d7220 */ /* 0x000fe20000410000 */
[C---:B------:R-:W-:Y:S01]  /*ca40*/  HMMA.16816.F32.BF16 R136, R156.reuse, R170, R136 ;  /* 0x000000aa9c88723c */ /* 0x040fe20000041888 */
[----:B------:R-:W1:Y:S01]  /*ca50*/  LDSM.16.MT88.4 R168, [R228+0x10800] ;  /* 0x01080000e4a8783b */ /* 0x000e620000004200 */
[----:B------:R-:W4:Y:S03]  /*ca60*/  MUFU.EX2 R200, R200 ;  /* 0x000000c800c87308 */ /* 0x000f260000000800 */
[--C-:B------:R-:W-:Y:S01]  /*ca70*/  FFMA.FTZ R201, R16, UR4, -R198.reuse ;  /* 0x0000000410c97c23 */ /* 0x100fe200080108c6 */
[C---:B--2---:R-:W-:Y:S05]  /*ca80*/  HMMA.16816.F32.BF16 R140, R156.reuse, R172, R140 ;  /* 0x000000ac9c8c723c */ /* 0x044fea000004188c */
[----:B------:R-:W-:Y:S01]  /*ca90*/  FFMA.FTZ R202, R17, UR4, -R198 ;  /* 0x0000000411ca7c23 */ /* 0x000fe200080108c6 */
[C---:B------:R-:W-:Y:S01]  /*caa0*/  HMMA.16816.F32.BF16 R144, R156.reuse, R174, R144 ;  /* 0x000000ae9c90723c */ /* 0x040fe20000041890 */
[----:B------:R-:W2:Y:S01]  /*cab0*/  LDSM.16.MT88.4 R172, [R226+0x10800] ;  /* 0x01080000e2ac783b */ /* 0x000ea20000004200 */
[----:B------:R-:W-:Y:S03]  /*cac0*/  MUFU.EX2 R201, R201 ;  /* 0x000000c900c97308 */ /* 0x000fe60000000800 */
[--C-:B------:R-:W-:Y:S01]  /*cad0*/  FFMA.FTZ R203, R14, UR4, -R196.reuse ;  /* 0x000000040ecb7c23 */ /* 0x100fe200080108c4 */
[--C-:B------:R-:W-:Y:S01]  /*cae0*/  FFMA.FTZ R204, R15, UR4, -R196.reuse ;  /* 0x000000040fcc7c23 */ /* 0x100fe200080108c4 */
[--C-:B------:R-:W-:Y:S01]  /*caf0*/  FFMA.FTZ R206, R18, UR4, -R196.reuse ;  /* 0x0000000412ce7c23 */ /* 0x100fe200080108c4 */
[--C-:B------:R-:W-:Y:S04]  /*cb00*/  FFMA.FTZ R205, R19, UR4, -R196.reuse ;  /* 0x0000000413cd7c23 */ /* 0x100fe800080108c4 */
[----:B------:R-:W5:Y:S01]  /*cb10*/  MUFU.EX2 R202, R202 ;  /* 0x000000ca00ca7308 */ /* 0x000f620000000800 */
[C---:B------:R-:W-:Y:S01]  /*cb20*/  FMUL.FTZ R14, R0.reuse, R154 ;  /* 0x0000009a000e7220 */ /* 0x040fe20000410000 */
[----:B------:R-:W-:Y:S01]  /*cb30*/  FMUL.FTZ R15, R0, R155 ;  /* 0x0000009b000f7220 */ /* 0x000fe20000410000 */
[C---:B------:R-:W-:Y:S01]  /*cb40*/  FMUL.FTZ R16, R2.reuse, R148 ;  /* 0x0000009402107220 */ /* 0x040fe20000410000 */
[----:B------:R-:W-:Y:S01]  /*cb50*/  FMUL.FTZ R17, R2, R149 ;  /* 0x0000009502117220 */ /* 0x000fe20000410000 */
[C---:B------:R-:W-:Y:S01]  /*cb60*/  FMUL.FTZ R18, R0.reuse, R150 ;  /* 0x0000009600127220 */ /* 0x040fe20000410000 */
[----:B------:R-:W-:Y:S01]  /*cb70*/  FMUL.FTZ R19, R0, R151 ;  /* 0x0000009700137220 */ /* 0x000fe20000410000 */
[----:B------:R-:W2:Y:S03]  /*cb80*/  LDSM.16.MT88.4 R152, [R224+0x10800] ;  /* 0x01080000e098783b */ /* 0x000ea60000004200 */
[----:B------:R-:W-:Y:S01]  /*cb90*/  MUFU.EX2 R203, R203 ;  /* 0x000000cb00cb7308 */ /* 0x000fe20000000800 */
[C---:B---3--:R-:W-:Y:S03]  /*cba0*/  HMMA.16816.F32.BF16 R12, R156.reuse, R160, R12 ;  /* 0x000000a09c0c723c */ /* 0x048fe6000004180c */
[----:B----4-:R-:W-:Y:S01]  /*cbb0*/  F2FP.BF16.F32.PACK_AB R148, R200, R199 ;  /* 0x000000c7c894723e */ /* 0x010fe200000010ff */
[--C-:B------:R-:W-:Y:S01]  /*cbc0*/  FFMA.FTZ R207, R22, UR4, -R196.reuse ;  /* 0x0000000416cf7c23 */ /* 0x100fe200080108c4 */
[----:B------:R-:W-:Y:S01]  /*cbd0*/  FFMA.FTZ R246, R23, UR4, -R196 ;  /* 0x0000000417f67c23 */ /* 0x000fe200080108c4 */
[----:B------:R-:W-:Y:S03]  /*cbe0*/  HMMA.16816.F32.BF16 R16, R156, R162, R16 ;  /* 0x000000a29c10723c */ /* 0x000fe60000041810 */
[----:B------:R-:W3:Y:S01]  /*cbf0*/  MUFU.EX2 R204, R204 ;  /* 0x000000cc00cc7308 */ /* 0x000ee20000000800 */
[----:B------:R-:W4:Y:S01]  /*cc00*/  LDSM.16.MT88.4 R156, [R224+0x12800] ;  /* 0x01280000e09c783b */ /* 0x000f220000004200 */
[----:B-----5:R-:W-:Y:S01]  /*cc10*/  F2FP.BF16.F32.PACK_AB R150, R202, R201 ;  /* 0x000000c9ca96723e */ /* 0x020fe200000010ff */
[----:B------:R-:W-:Y:S01]  /*cc20*/  FFMA.FTZ R197, R2, R247, R197 ;  /* 0x000000f702c57223 */ /* 0x000fe200000100c5 */
[----:B------:R-:W-:Y:S01]  /*cc30*/  F2FP.BF16.F32.PACK_AB R23, R251, R248 ;  /* 0x000000f8fb17723e */ /* 0x000fe200000010ff */
[----:B------:R-:W-:Y:S05]  /*cc40*/  FFMA.FTZ R195, R0, R245, R195 ;  /* 0x000000f500c37223 */ /* 0x000fea00000100c3 */
[----:B------:R-:W-:Y:S01]  /*cc50*/  MUFU.EX2 R206, R206 ;  /* 0x000000ce00ce7308 */ /* 0x000fe20000000800 */
[----:B------:R-:W5:Y:S01]  /*cc60*/  LDSM.16.MT88.4 R160, [R228+0x14800] ;  /* 0x01480000e4a0783b */ /* 0x000f620000004200 */
[----:B------:R-:W-:Y:S01]  /*cc70*/  FADD.FTZ R194, R194, R197 ;  /* 0x000000c5c2c27221 */ /* 0x000fe20000010000 */
[----:B------:R-:W-:Y:S03]  /*cc80*/  FADD.FTZ R195, R167, R195 ;  /* 0x000000c3a7c37221 */ /* 0x000fe60000010000 */
[----:B------:R-:W-:Y:S01]  /*cc90*/  FADD.FTZ R193, R193, R194 ;  /* 0x000000c2c1c17221 */ /* 0x000fe20000010000 */
[----:B------:R-:W-:Y:S03]  /*cca0*/  FADD.FTZ R0, R166, R195 ;  /* 0x000000c3a6007221 */ /* 0x000fe60000010000 */
[----:B------:R-:W1:Y:S01]  /*ccb0*/  MUFU.EX2 R205, R205 ;  /* 0x000000cd00cd7308 */ /* 0x000e620000000800 */
[----:B---3--:R-:W-:Y:S01]  /*ccc0*/  F2FP.BF16.F32.PACK_AB R149, R204, R203 ;  /* 0x000000cbcc95723e */ /* 0x008fe200000010ff */
[----:B------:R-:W-:Y:S01]  /*ccd0*/  FADD.FTZ R192, R192, R193 ;  /* 0x000000c1c0c07221 */ /* 0x000fe20000010000 */
[----:B------:R-:W-:Y:S01]  /*cce0*/  FADD.FTZ R0, R165, R0 ;  /* 0x00000000a5007221 */ /* 0x000fe20000010000 */
[----:B------:R-:W-:Y:S02]  /*ccf0*/  MOV R165, R164 ;  /* 0x000000a400a57202 */ /* 0x000fe40000000f00 */
[----:B------:R-:W-:Y:S01]  /*cd00*/  FADD.FTZ R199, R199, R192 ;  /* 0x000000c0c7c77221 */ /* 0x000fe20000010000 */
[----:B------:R-:W-:Y:S03]  /*cd10*/  FADD.FTZ R203, R203, R0 ;  /* 0x00000000cbcb7221 */ /* 0x000fe60000010000 */
[----:B------:R-:W-:Y:S01]  /*cd20*/  MUFU.EX2 R207, R207 ;  /* 0x000000cf00cf7308 */ /* 0x000fe20000000800 */
[----:B------:R-:W-:Y:S01]  /*cd30*/  MOV R0, R3 ;  /* 0x0000000300007202 */ /* 0x000fe20000000f00 */
[----:B------:R-:W-:Y:S01]  /*cd40*/  FADD.FTZ R200, R200, R199 ;  /* 0x000000c7c8c87221 */ /* 0x000fe20000010000 */
[----:B------:R-:W-:Y:S03]  /*cd50*/  FADD.FTZ R203, R204, R203 ;  /* 0x000000cbcccb7221 */ /* 0x000fe60000010000 */
[----:B------:R-:W-:Y:S04]  /*cd60*/  FADD.FTZ R201, R201, R200 ;  /* 0x000000c8c9c97221 */ /* 0x000fe80000010000 */
[----:B------:R-:W3:Y:S01]  /*cd70*/  MUFU.EX2 R246, R246 ;  /* 0x000000f600f67308 */ /* 0x000ee20000000800 */
[C---:B-1----:R-:W-:Y:S01]  /*cd80*/  F2FP.BF16.F32.PACK_AB R151, R205.reuse, R206 ;  /* 0x000000cecd97723e */ /* 0x042fe200000010ff */
[----:B------:R-:W-:Y:S01]  /*cd90*/  FADD.FTZ R206, R206, R203 ;  /* 0x000000cbcece7221 */ /* 0x000fe20000010000 */
[----:B------:R-:W-:Y:S03]  /*cda0*/  FADD.FTZ R201, R202, R201 ;  /* 0x000000c9cac97221 */ /* 0x000fe60000010000 */
[----:B------:R-:W-:Y:S02]  /*cdb0*/  FADD.FTZ R206, R205, R206 ;  /* 0x000000cecdce7221 */ /* 0x000fe40000010000 */
[C---:B------:R-:W-:Y:S06]  /*cdc0*/  HMMA.16816.F32.BF16 R4, R148.reuse, R168, R4 ;  /* 0x000000a89404723c */ /* 0x040fec0000041804 */
[C---:B------:R-:W-:Y:S01]  /*cdd0*/  HMMA.16816.F32.BF16 R8, R148.reuse, R170, R8 ;  /* 0x000000aa9408723c */ /* 0x040fe20000041808 */
[----:B------:R-:W1:Y:S05]  /*cde0*/  LDSM.16.MT88.4 R168, [R226+0x14800] ;  /* 0x01480000e2a8783b */ /* 0x000e6a0000004200 */
[C---:B--2---:R-:W-:Y:S06]  /*cdf0*/  HMMA.16816.F32.BF16 R36, R148.reuse, R172, R36 ;  /* 0x000000ac9424723c */ /* 0x044fec0000041824 */
        /* <DEDUP_REMOVED lines=17> */
[C---:B----4-:R-:W-:Y:S05]  /*cf10*/  HMMA.16816.F32.BF16 R84, R148.reuse, R156, R84 ;  /* 0x0000009c9454723c */ /* 0x050fea0000041854 */
[--C-:B------:R-:W-:Y:S01]  /*cf20*/  FFMA.FTZ R190, R24, UR4, -R198.reuse ;  /* 0x0000000418be7c23 */ /* 0x100fe200080108c6 */
[C---:B------:R-:W-:Y:S01]  /*cf30*/  HMMA.16816.F32.BF16 R88, R148.reuse, R158, R88 ;  /* 0x0000009e9458723c */ /* 0x040fe20000041858 */
[----:B------:R-:W4:Y:S01]  /*cf40*/  LDSM.16.MT88.4 R156, [R228+0x16800] ;  /* 0x01680000e49c783b */ /* 0x000f220000004200 */
[----:B------:R-:W-:Y:S03]  /*cf50*/  MUFU.EX2 R188, R188 ;  /* 0x000000bc00bc7308 */ /* 0x000fe60000000800 */
[--C-:B------:R-:W-:Y:S01]  /*cf60*/  FFMA.FTZ R191, R25, UR4, -R198.reuse ;  /* 0x0000000419bf7c23 */ /* 0x100fe200080108c6 */
[C---:B-----5:R-:W-:Y:S03]  /*cf70*/  HMMA.16816.F32.BF16 R92, R148.reuse, R160, R92 ;  /* 0x000000a0945c723c */ /* 0x060fe6000004185c */
[----:B------:R-:W-:Y:S03]  /*cf80*/  LDSM.16.MT88.4 R24, [R228+0x13000] ;  /* 0x01300000e418783b */ /* 0x000fe60000004200 */
[----:B------:R-:W-:Y:S01]  /*cf90*/  MUFU.EX2 R190, R190 ;  /* 0x000000be00be7308 */ /* 0x000fe20000000800 */
[----:B------:R-:W-:Y:S01]  /*cfa0*/  FFMA.FTZ R189, R21, UR4, -R198 ;  /* 0x0000000415bd7c23 */ /* 0x000fe200080108c6 */
[C---:B------:R-:W-:Y:S03]  /*cfb0*/  HMMA.16816.F32.BF16 R96, R148.reuse, R162, R96 ;  /* 0x000000a29460723c */ /* 0x040fe60000041860 */
[----:B------:R-:W5:Y:S03]  /*cfc0*/  LDSM.16.MT88.4 R160, [R226+0x16800] ;  /* 0x01680000e2a0783b */ /* 0x000f660000004200 */
[C---:B-1----:R-:W-:Y:S02]  /*cfd0*/  HMMA.16816.F32.BF16 R100, R148.reuse, R168, R100 ;  /* 0x000000a89464723c */ /* 0x042fe40000041864 */
[----:B------:R-:W1:Y:S03]  /*cfe0*/  MUFU.EX2 R189, R189 ;  /* 0x000000bd00bd7308 */ /* 0x000e660000000800 */
[----:B---3--:R-:W-:Y:S01]  /*cff0*/  F2FP.BF16.F32.PACK_AB R21, R246, R207 ;  /* 0x000000cff615723e */ /* 0x008fe200000010ff */
[C---:B------:R-:W-:Y:S01]  /*d000*/  HMMA.16816.F32.BF16 R104, R148.reuse, R170, R104 ;  /* 0x000000aa9468723c */ /* 0x040fe20000041868 */
[----:B------:R-:W3:Y:S05]  /*d010*/  LDSM.16.MT88.4 R168, [R225+0x16800] ;  /* 0x01680000e1a8783b */ /* 0x000eea0000004200 */
[----:B------:R-:W4:Y:S01]  /*d020*/  MUFU.EX2 R191, R191 ;  /* 0x000000bf00bf7308 */ /* 0x000f220000000800 */
[C---:B--2---:R-:W-:Y:S06]  /*d030*/  HMMA.16816.F32.BF16 R108, R148.reuse, R152, R108 ;  /* 0x00000098946c723c */ /* 0x044fec000004186c */
[C---:B------:R-:W-:Y:S01]  /*d040*/  HMMA.16816.F32.BF16 R112, R148.reuse, R154, R112 ;  /* 0x0000009a9470723c */ /* 0x040fe20000041870 */
[----:B------:R-:W2:Y:S04]  /*d050*/  LDSM.16.MT88.4 R152, [R224+0x16800] ;  /* 0x01680000e098783b */ /* 0x000ea80000004200 */
[----:B-1----:R-:W-:Y:S01]  /*d060*/  F2FP.BF16.F32.PACK_AB R20, R189, R188 ;  /* 0x000000bcbd14723e */ /* 0x002fe200000010ff */
[C---:B------:R-:W-:Y:S05]  /*d070*/  HMMA.16816.F32.BF16 R116, R148.reuse, R172, R116 ;  /* 0x000000ac9474723c */ /* 0x040fea0000041874 */
[----:B----4-:R-:W-:Y:S01]  /*d080*/  F2FP.BF16.F32.PACK_AB R22, R191, R190 ;  /* 0x000000bebf16723e */ /* 0x010fe200000010ff */
        /* <DEDUP_REMOVED lines=8> */
[C---:B-----5:R-:W-:Y:S05]  /*d110*/  HMMA.16816.F32.BF16 R132, R148.reuse, R160, R132 ;  /* 0x000000a09484723c */ /* 0x060fea0000041884 */
[----:B------:R-:W-:Y:S01]  /*d120*/  FADD.FTZ R191, R191, R190 ;  /* 0x000000bebfbf7221 */ /* 0x000fe20000010000 */
        /* <DEDUP_REMOVED lines=24> */
[----:B------:R-:W4:Y:S01]  /*d2b0*/  LDSM.16.MT88.4 R24, [R224+0x15000] ;  /* 0x01500000e018783b */ /* 0x000f220000004200 */
[----:B------:R-:W-:Y:S03]  /*d2c0*/  MUFU.EX2 R176, R176 ;  /* 0x000000b000b07308 */ /* 0x000fe60000000800 */
[--C-:B------:R-:W-:Y:S01]  /*d2d0*/  FFMA.FTZ R178, R32, UR4, -R198.reuse ;  /* 0x0000000420b27c23 */ /* 0x100fe200080108c6 */
[C---:B------:R-:W-:Y:S06]  /*d2e0*/  HMMA.16816.F32.BF16 R68, R20.reuse, R180, R68 ;  /* 0x000000b41444723c */ /* 0x040fec0000041844 */
[----:B------:R-:W4:Y:S01]  /*d2f0*/  MUFU.EX2 R177, R177 ;  /* 0x000000b100b17308 */ /* 0x000f220000000800 */
[----:B------:R-:W-:Y:S01]  /*d300*/  FFMA.FTZ R198, R33, UR4, -R198 ;  /* 0x0000000421c67c23 */ /* 0x000fe200080108c6 */
[C---:B------:R-:W-:Y:S03]  /*d310*/  HMMA.16816.F32.BF16 R72, R20.reuse, R182, R72 ;  /* 0x000000b61448723c */ /* 0x040fe60000041848 */
[--C-:B------:R-:W-:Y:S03]  /*d320*/  FFMA.FTZ R180, R30, UR4, -R196.reuse ;  /* 0x000000041eb47c23 */ /* 0x100fe600080108c4 */
[C---:B---3--:R-:W-:Y:S02]  /*d330*/  HMMA.16816.F32.BF16 R76, R20.reuse, R168, R76 ;  /* 0x000000a8144c723c */ /* 0x048fe4000004184c */
[----:B------:R-:W-:Y:S03]  /*d340*/  MUFU.EX2 R178, R178 ;  /* 0x000000b200b27308 */ /* 0x000fe60000000800 */
[--C-:B------:R-:W-:Y:S01]  /*d350*/  FFMA.FTZ R181, R31, UR4, -R196.reuse ;  /* 0x000000041fb57c23 */ /* 0x100fe200080108c4 */
[C---:B------:R-:W-:Y:S01]  /*d360*/  HMMA.16816.F32.BF16 R80, R20.reuse, R170, R80 ;  /* 0x000000aa1450723c */ /* 0x040fe20000041850 */
[----:B------:R-:W-:Y:S05]  /*d370*/  LDSM.16.MT88.4 R28, [R226+0x11800] ;  /* 0x01180000e21c783b */ /* 0x000fea0000004200 */
[----:B------:R-:W3:Y:S01]  /*d380*/  MUFU.EX2 R179, R198 ;  /* 0x000000c600b37308 */ /* 0x000ee20000000800 */
[--C-:B------:R-:W-:Y:S01]  /*d390*/  FFMA.FTZ R182, R34, UR4, -R196.reuse ;  /* 0x0000000422b67c23 */ /* 0x100fe200080108c4 */
[C---:B------:R-:W-:Y:S01]  /*d3a0*/  HMMA.16816.F32.BF16 R84, R20.reuse, R184, R84 ;  /* 0x000000b81454723c */ /* 0x040fe20000041854 */
[----:B------:R-:W-:Y:S02]  /*d3b0*/  LDSM.16.MT88.4 R168, [R228+0x13800] ;  /* 0x01380000e4a8783b */ /* 0x000fe40000004200 */
[----:B------:R-:W-:Y:S03]  /*d3c0*/  FFMA.FTZ R196, R35, UR4, -R196 ;  /* 0x0000000423c47c23 */ /* 0x000fe600080108c4 */
[C---:B------:R-:W-:Y:S02]  /*d3d0*/  HMMA.16816.F32.BF16 R88, R20.reuse, R186, R88 ;  /* 0x000000ba1458723c */ /* 0x040fe40000041858 */
[----:B------:R-:W-:Y:S01]  /*d3e0*/  MUFU.EX2 R180, R180 ;  /* 0x000000b400b47308 */ /* 0x000fe20000000800 */
[----:B------:R-:W-:Y:S03]  /*d3f0*/  LDSM.16.MT88.4 R32, [R225+0x11800] ;  /* 0x01180000e120783b */ /* 0x000fe60000004200 */
[C---:B--2---:R-:W-:Y:S06]  /*d400*/  HMMA.16816.F32.BF16 R92, R20.reuse, R148, R92 ;  /* 0x00000094145c723c */ /* 0x044fec000004185c */
[----:B------:R-:W2:Y:S01]  /*d410*/  MUFU.EX2 R181, R181 ;  /* 0x000000b500b57308 */ /* 0x000ea20000000800 */
[C---:B------:R-:W-:Y:S01]  /*d420*/  HMMA.16816.F32.BF16 R96, R20.reuse, R150, R96 ;  /* 0x000000961460723c */ /* 0x040fe20000041860 */
[----:B------:R-:W3:Y:S08]  /*d430*/  LDSM.16.MT88.4 R148, [R228+0x17000] ;  /* 0x01700000e494783b */ /* 0x000ef00000004200 */
[----:B------:R-:W-:Y:S01]  /*d440*/  MUFU.EX2 R182, R182 ;  /* 0x000000b600b67308 */ /* 0x000fe20000000800 */
[C---:B-1----:R-:W-:Y:S06]  /*d450*/  HMMA.16816.F32.BF16 R100, R20.reuse, R152, R100 ;  /* 0x000000981464723c */ /* 0x042fec0000041864 */
[C---:B------:R-:W-:Y:S01]  /*d460*/  HMMA.16816.F32.BF16 R104, R20.reuse, R154, R104 ;  /* 0x0000009a1468723c */ /* 0x040fe20000041868 */
[----:B------:R-:W1:Y:S02]  /*d470*/  LDSM.16.MT88.4 R152, [R226+0x17000] ;  /* 0x01700000e298783b */ /* 0x000e640000004200 */
[----:B------:R-:W2:Y:S03]  /*d480*/  MUFU.EX2 R183, R196 ;  /* 0x000000c400b77308 */ /* 0x000ea60000000800 */
[C---:B-----5:R-:W-:Y:S06]  /*d490*/  HMMA.16816.F32.BF16 R108, R20.reuse, R156, R108 ;  /* 0x0000009c146c723c */ /* 0x060fec000004186c */
[C---:B------:R-:W-:Y:S01]  /*d4a0*/  HMMA.16816.F32.BF16 R112, R20.reuse, R158, R112 ;  /* 0x0000009e1470723c */ /* 0x040fe20000041870 */
[----:B------:R-:W5:Y:S05]  /*d4b0*/  LDSM.16.MT88.4 R156, [R224+0x17000] ;  /* 0x01700000e09c783b */ /* 0x000f6a0000004200 */
[C---:B----4-:R-:W-:Y:S06]  /*d4c0*/  HMMA.16816.F32.BF16 R116, R20.reuse, R24, R116 ;  /* 0x000000181474723c */ /* 0x050fec0000041874 */
[C---:B------:R-:W-:Y:S01]  /*d4d0*/  HMMA.16816.F32.BF16 R120, R20.reuse, R26, R120 ;  /* 0x0000001a1478723c */ /* 0x040fe20000041878 */
[----:B------:R-:W4:Y:S05]  /*d4e0*/  LDSM.16.MT88.4 R24, [R228+0x11800] ;  /* 0x01180000e418783b */ /* 0x000f2a0000004200 */
[C---:B---3--:R-:W-:Y:S06]  /*d4f0*/  HMMA.16816.F32.BF16 R124, R20.reuse, R148, R124 ;  /* 0x00000094147c723c */ /* 0x048fec000004187c */
[C---:B------:R-:W-:Y:S05]  /*d500*/  HMMA.16816.F32.BF16 R128, R20.reuse, R150, R128 ;  /* 0x000000961480723c */ /* 0x040fea0000041880 */
[----:B------:R-:W-:Y:S01]  /*d510*/  F2FP.BF16.F32.PACK_AB R148, R177, R176 ;  /* 0x000000b0b194723e */ /* 0x000fe200000010ff */
[C---:B-1----:R-:W-:Y:S05]  /*d520*/  HMMA.16816.F32.BF16 R132, R20.reuse, R152, R132 ;  /* 0x000000981484723c */ /* 0x042fea0000041884 */
[----:B------:R-:W-:Y:S01]  /*d530*/  F2FP.BF16.F32.PACK_AB R150, R179, R178 ;  /* 0x000000b2b396723e */ /* 0x000fe200000010ff */
[C---:B------:R-:W-:Y:S01]  /*d540*/  HMMA.16816.F32.BF16 R136, R20.reuse, R154, R136 ;  /* 0x0000009a1488723c */ /* 0x040fe20000041888 */
[----:B------:R-:W1:Y:S04]  /*d550*/  LDSM.16.MT88.4 R152, [R224+0x11800] ;  /* 0x01180000e098783b */ /* 0x000e680000004200 */
[----:B--2---:R-:W-:Y:S01]  /*d560*/  F2FP.BF16.F32.PACK_AB R149, R181, R180 ;  /* 0x000000b4b595723e */ /* 0x004fe200000010ff */
[C---:B------:R-:W-:Y:S05]  /*d570*/  HMMA.16816.F32.BF16 R140, R20.reuse, R160, R140 ;  /* 0x000000a0148c723c */ /* 0x040fea000004188c */
[----:B------:R-:W-:Y:S01]  /*d580*/  F2FP.BF16.F32.PACK_AB R151, R183, R182 ;  /* 0x000000b6b797723e */ /* 0x000fe200000010ff */
[C---:B------:R-:W-:Y:S05]  /*d590*/  HMMA.16816.F32.BF16 R144, R20.reuse, R162, R144 ;  /* 0x000000a21490723c */ /* 0x040fea0000041890 */
[----:B------:R-:W-:Y:S01]  /*d5a0*/  FADD.FTZ R176, R176, R191 ;  /* 0x000000bfb0b07221 */ /* 0x000fe20000010000 */
[C---:B-----5:R-:W-:Y:S05]  /*d5b0*/  HMMA.16816.F32.BF16 R12, R20.reuse, R156, R12 ;  /* 0x0000009c140c723c */ /* 0x060fea000004180c */
[----:B------:R-:W-:Y:S01]  /*d5c0*/  FADD.FTZ R177, R177, R176 ;  /* 0x000000b0b1b17221 */ /* 0x000fe20000010000 */
[----:B------:R-:W-:Y:S01]  /*d5d0*/  HMMA.16816.F32.BF16 R16, R20, R158, R16 ;  /* 0x0000009e1410723c */ /* 0x000fe20000041810 */
[----:B------:R-:W2:Y:S04]  /*d5e0*/  LDSM.16.MT88.4 R20, [R226+0x13800] ;  /* 0x01380000e214783b */ /* 0x000ea80000004200 */
[----:B------:R-:W-:Y:S01]  /*d5f0*/  FADD.FTZ R178, R178, R177 ;  /* 0x000000b1b2b27221 */ /* 0x000fe20000010000 */
[C---:B----4-:R-:W-:Y:S03]  /*d600*/  HMMA.16816.F32.BF16 R156, R148.reuse, R24, R4 ;  /* 0x00000018949c723c */ /* 0x050fe60000041804 */
[----:B------:R-:W3:Y:S02]  /*d610*/  LDSM.16.MT88.4 R4, [R224+0x13800] ;  /* 0x01380000e004783b */ /* 0x000ee40000004200 */
[----:B------:R-:W-:Y:S01]  /*d620*/  FADD.FTZ R247, R179, R178 ;  /* 0x000000b2b3f77221 */ /* 0x000fe20000010000 */
        /* <DEDUP_REMOVED lines=17> */
[C---:B------:R-:W-:Y:S06]  /*d740*/  HMMA.16816.F32.BF16 R76, R148.reuse, R172, R76 ;  /* 0x000000ac944c723c */ /* 0x040fec000004184c */
[C---:B------:R-:W-:Y:S06]  /*d750*/  HMMA.16816.F32.BF16 R80, R148.reuse, R174, R80 ;  /* 0x000000ae9450723c */ /* 0x040fec0000041850 */
[C---:B---3--:R-:W-:Y:S06]  /*d760*/  HMMA.16816.F32.BF16 R84, R148.reuse, R4, R84 ;  /* 0x000000049454723c */ /* 0x048fec0000041854 */
[C---:B------:R-:W-:Y:S01]  /*d770*/  HMMA.16816.F32.BF16 R88, R148.reuse, R6, R88 ;  /* 0x000000069458723c */ /* 0x040fe20000041858 */
[----:B------:R-:W2:Y:S05]  /*d780*/  LDSM.16.MT88.4 R4, [R226+0x17800] ;  /* 0x01780000e204783b */ /* 0x000eaa0000004200 */
[C---:B----4-:R-:W-:Y:S06]  /*d790*/  HMMA.16816.F32.BF16 R92, R148.reuse, R8, R92 ;  /* 0x00000008945c723c */ /* 0x050fec000004185c */
[C---:B------:R-:W-:Y:S01]  /*d7a0*/  HMMA.16816.F32.BF16 R96, R148.reuse, R10, R96 ;  /* 0x0000000a9460723c */ /* 0x040fe20000041860 */
[----:B------:R-:W3:Y:S05]  /*d7b0*/  LDSM.16.MT88.4 R8, [R225+0x17800] ;  /* 0x01780000e108783b */ /* 0x000eea0000004200 */
[C---:B-----5:R-:W-:Y:S06]  /*d7c0*/  HMMA.16816.F32.BF16 R100, R148.reuse, R24, R100 ;  /* 0x000000189464723c */ /* 0x060fec0000041864 */
[C---:B------:R-:W-:Y:S06]  /*d7d0*/  HMMA.16816.F32.BF16 R104, R148.reuse, R26, R104 ;  /* 0x0000001a9468723c */ /* 0x040fec0000041868 */
[C---:B------:R-:W-:Y:S06]  /*d7e0*/  HMMA.16816.F32.BF16 R108, R148.reuse, R28, R108 ;  /* 0x0000001c946c723c */ /* 0x040fec000004186c */
[C---:B------:R-:W-:Y:S06]  /*d7f0*/  HMMA.16816.F32.BF16 R112, R148.reuse, R30, R112 ;  /* 0x0000001e9470723c */ /* 0x040fec0000041870 */
[C---:B------:R-:W-:Y:S06]  /*d800*/  HMMA.16816.F32.BF16 R116, R148.reuse, R32, R116 ;  /* 0x000000209474723c */ /* 0x040fec0000041874 */
[C---:B------:R-:W-:Y:S06]  /*d810*/  HMMA.16816.F32.BF16 R120, R148.reuse, R34, R120 ;  /* 0x000000229478723c */ /* 0x040fec0000041878 */
[C---:B-1----:R-:W-:Y:S06]  /*d820*/  HMMA.16816.F32.BF16 R124, R148.reuse, R152, R124 ;  /* 0x00000098947c723c */ /* 0x042fec000004187c */
[C---:B------:R-:W-:Y:S06]  /*d830*/  HMMA.16816.F32.BF16 R128, R148.reuse, R154, R128 ;  /* 0x0000009a9480723c */ /* 0x040fec0000041880 */
[C---:B--2---:R-:W-:Y:S06]  /*d840*/  HMMA.16816.F32.BF16 R132, R148.reuse, R4, R132 ;  /* 0x000000049484723c */ /* 0x044fec0000041884 */
        /* <DEDUP_REMOVED lines=12> */
[----:B------:R-:W-:Y:S01]  /*d910*/  FADD.FTZ R245, R183, R182 ;  /* 0x000000b6b7f57221 */ /* 0x000fe20000010000 */
[----:B------:R-:W-:Y:S06]  /*d920*/  @P0 BRA `(.L_x_5298) ;  /* 0xffffffb400580947 */ /* 0x000fec000383ffff */
.L_x_5294:
        /* <DEDUP_REMOVED lines=12> */
[----:B------:R-:W2:Y:S01]  /*d9f0*/  S2UR UR5, SR_CTAID.X ;  /* 0x00000000000579c3 */ /* 0x000ea20000002500 */
[----:B---3--:R-:W-:-:S02]  /*da00*/  FADD.FTZ R11, R2, R247 ;  /* 0x000000f7020b7221 */ /* 0x008fc40000010000 */
[----:B------:R-:W3:Y:S04]  /*da10*/  SHFL.BFLY PT, R2, R5, 0x1, 0x1f ;  /* 0x0c201f0005027f89 */ /* 0x000ee800000e0000 */
[----:B------:R-:W5:Y:S01]  /*da20*/  SHFL.BFLY PT, R4, R11, 0x1, 0x1f ;  /* 0x0c201f000b047f89 */ /* 0x000f6200000e0000 */
[----:B--2---:R-:W-:Y:S01]  /*da30*/  USHF.L.U32 UR5, UR5, 0x6, URZ ;  /* 0x0000000605057899 */ /* 0x004fe2000800063f */
        /* <DEDUP_REMOVED lines=16> */
[----:B------:R-:W3:Y:S01]  /*db40*/  S2R R10, SR_TID.X ;  /* 0x00000000000a7919 */ /* 0x000ee20000002100 */
        /* <DEDUP_REMOVED lines=12> */
[----:B--2---:R-:W-:Y:S01]  /*dc10*/  FMUL.FTZ R156, R7, R156 ;  /* 0x0000009c079c7220 */ /* 0x004fe20000410000 */
        /* <DEDUP_REMOVED lines=166> */
[----:B------:R-:W-:Y:S01]  /*e680*/  IADD3 R9, R0, -R9, RZ ;  /* 0x8000000900097210 */ /* 0x000fe20007ffe0ff */
[----:B------:R-:W-:Y:S01]  /*e690*/  STS.64 [R18+0x800], R42 ;  /* 0x0008002a12007388 */ /* 0x000fe20000000a00 */
[----:B------:R-:W-:-:S02]  /*e6a0*/  IADD3 R32, R10, -R11, RZ ;  /* 0x8000000b0a207210 */ /* 0x000fc40007ffe0ff */
[----:B------:R-:W1:Y:S01]  /*e6b0*/  @P3 LDC R10, c[0x0][0x2e8] ;  /* 0x0000ba00ff0a3b82 */ /* 0x000e620000000800 */
[----:B------:R-:W-:Y:S01]  /*e6c0*/  STS.64 [R5], R44 ;  /* 0x0000002c05007388 */ /* 0x000fe20000000a00 */
[----:B------:R-:W-:Y:S02]  /*e6d0*/  SHF.R.S32.HI R11, RZ, 0x1f, R32 ;  /* 0x0000001fff0b7819 */ /* 0x000fe40000011420 */
[----:B------:R-:W-:Y:S01]  /*e6e0*/  LOP3.LUT P0, RZ, R9, 0x3, RZ, 0xc0, !PT ;  /* 0x0000000309ff7812 */ /* 0x000fe2000780c0ff */
[----:B------:R-:W-:Y:S01]  /*e6f0*/  STS.64 [R5+0x800], R46 ;  /* 0x0008002e05007388 */ /* 0x000fe20000000a00 */
[----:B------:R-:W-:Y:S02]  /*e700*/  LEA.HI R11, R11, R32, RZ, 0x2 ;  /* 0x000000200b0b7211 */ /* 0x000fe400078f10ff */
[----:B------:R-:W-:Y:S01]  /*e710*/  IADD3 R32, RZ, -UR15, RZ ;  /* 0x8000000fff207c10 */ /* 0x000fe2000fffe0ff */
[----:B------:R-:W-:Y:S01]  /*e720*/  STS.64 [R17], R48 ;  /* 0x0000003011007388 */ /* 0x000fe20000000a00 */
[----:B------:R-:W-:-:S03]  /*e730*/  SHF.R.S32.HI R11, RZ, 0x2, R11 ;  /* 0x00000002ff0b7819 */ /* 0x000fc6000001140b */
        /* <DEDUP_REMOVED lines=62> */
[----:B------:R3:W4:Y:S01]  /*eb20*/  LDS.128 R28, [R6+0x3800] ;  /* 0x00380000061c7984 */ /* 0x0007220000000c00 */
[----:B--2---:R-:W-:Y:S02]  /*eb30*/  IMAD R9, R5, R32, UR4 ;  /* 0x0000000405097e24 */ /* 0x004fe4000f8e0220 */
[----:B------:R-:W-:Y:S01]  /*eb40*/  LEA.HI R34, R7, R12, RZ, 0x2 ;  /* 0x0000000c07227211 */ /* 0x000fe200078f10ff */
[----:B------:R3:W2:Y:S01]  /*eb50*/  LDS.128 R24, [R6+0x7800] ;  /* 0x0078000006187984 */ /* 0x0006a20000000c00 */
[----:B------:R-:W5:Y:S01]  /*eb60*/  @P4 LDC R7, c[0x0][0x2e8] ;  /* 0x0000ba00ff074b82 */ /* 0x000f620000000800 */
[----:B------:R-:W-:Y:S01]  /*eb70*/  IMAD R14, R14, R5, R9 ;  /* 0x000000050e0e7224 */ /* 0x000fe200078e0209 */
[----:B------:R-:W-:Y:S01]  /*eb80*/  LOP3.LUT R35, R34, 0xffffffc, RZ, 0xc0, !PT ;  /* 0x0ffffffc22237812 */ /* 0x000fe200078ec0ff */
[----:B------:R3:W2:Y:S01]  /*eb90*/  LDS.128 R20, [R6+0xb800] ;  /* 0x00b8000006147984 */ /* 0x0006a20000000c00 */
[----:B------:R-:W-:Y:S01]  /*eba0*/  SHF.R.S32.HI R5, RZ, 0x1f, R4 ;  /* 0x0000001fff057819 */ /* 0x000fe20000011404 */
[----:B------:R-:W-:Y:S01]  /*ebb0*/  IMAD R15, R14, R15, UR5 ;  /* 0x000000050e0f7e24 */ /* 0x000fe2000f8e020f */
[----:B------:R-:W-:Y:S01]  /*ebc0*/  IADD3 R0, R12, -R35, RZ ;  /* 0x800000230c007210 */ /* 0x000fe20007ffe0ff */
[----:B------:R3:W2:Y:S01]  /*ebd0*/  LDS.128 R16, [R6+0xf800] ;  /* 0x00f8000006107984 */ /* 0x0006a20000000c00 */
[----:B------:R-:W-:Y:S01]  /*ebe0*/  MOV R12, 0xff800000 ;  /* 0xff800000000c7802 */ /* 0x000fe20000000f00 */
[----:B-1----:R-:W-:Y:S01]  /*ebf0*/  @P3 FFMA.FTZ R12, R3, R10, R2 ;  /* 0x0000000a030c3223 */ /* 0x002fe20000010002 */
[----:B------:R-:W-:-:S02]  /*ec00*/  LEA R0, R0, R11, 0x4 ;  /* 0x0000000b00007211 */ /* 0x000fc400078e20ff */
[----:B------:R-:W-:Y:S01]  /*ec10*/  MOV R11, 0xff800000 ;  /* 0xff800000000b7802 */ /* 0x000fe20000000f00 */
[----:B-----5:R-:W-:Y:S01]  /*ec20*/  @P4 FFMA.FTZ R11, R164, R7, R33 ;  /* 0x00000007a40b4223 */ /* 0x020fe20000010021 */
[----:B--234-:R-:W-:Y:S06]  /*ec30*/  @P0 BRA `(.L_x_5300) ;  /* 0x00000000002c0947 */ /* 0x01cfec0003800000 */
        /* <DEDUP_REMOVED lines=11> */
.L_x_5300:
[----:B------:R-:W-:Y:S05]  /*ecf0*/  BSYNC B0 ;  /* 0x0000000000007941 */ /* 0x000fea0003800000 */
.L_x_5299:
[----:B------:R-:W-:Y:S01]  /*ed00*/  ULDC UR4, c[0x0][0x2dc] ;  /* 0x0000b70000047ab9 */ /* 0x000fe20000000800 */
[C---:B------:R-:W-:Y:S01]  /*ed10*/  VIADD R0, R8.reuse, 0x18 ;  /* 0x0000001808007836 */ /* 0x040fe20000000000 */
[----:B------:R2:W3:Y:S01]  /*ed20*/  LDS.128 R36, [R6] ;  /* 0x0000000006247984 */ /* 0x0004e20000000c00 */
[----:B-1----:R-:W-:Y:S01]  /*ed30*/  IMAD.WIDE R10, R8, 0x100, R4 ;  /* 0x00000100080a7825 */ /* 0x002fe200078e0204 */
[----:B------:R-:W-:Y:S02]  /*ed40*/  BSSY B0, `(.L_x_5301) ;  /* 0x0000025000007945 */ /* 0x000fe40003800000 */
[----:B------:R-:W-:Y:S01]  /*ed50*/  ISETP.GE.AND P2, PT, R0, UR12, PT ;  /* 0x0000000c00007c0c */ /* 0x000fe2000bf46270 */
[----:B------:R-:W-:Y:S01]  /*ed60*/  IMAD R15, R15, UR4, RZ ;  /* 0x000000040f0f7c24 */ /* 0x000fe2000f8e02ff */
[----:B------:R-:W-:Y:S01]  /*ed70*/  ULDC.64 UR4, c[0x0][0x288] ;  /* 0x0000a20000047ab9 */ /* 0x000fe20000000a00 */
[C---:B------:R-:W-:Y:S01]  /*ed80*/  VIADD R3, R8.reuse, 0x8 ;  /* 0x0000000808037836 */ /* 0x040fe20000000000 */
[----:B------:R2:W1:Y:S01]  /*ed90*/  LDS.128 R32, [R6+0x4000] ;  /* 0x0040000006207984 */ /* 0x0004620000000c00 */
        /* <DEDUP_REMOVED lines=25> */
[----:B-1----:R3:W-:Y:S01]  /*ef30*/  @!P4 STG.E.128 desc[UR20][R40.64+0x100], R32 ;  /* 0x000100202800c986 */ /* 0x0027e2000c101d14 */
[----:B------:R-:W-:Y:S01]  /*ef40*/  ISETP.GE.AND P4, PT, R2, UR4, PT ;  /* 0x0000000402007c0c */ /* 0x000fe2000bf86270 */
[----:B------:R-:W-:-:S12]  /*ef50*/  VIADD R2, R3, 0x80 ;  /* 0x0000008003027836 */ /* 0x000fd80000000000 */
[----:B----4-:R3:W-:Y:S01]  /*ef60*/  @!P4 STG.E.128 desc[UR20][R40.64+0x200], R12 ;  /* 0x0002000c2800c986 */ /* 0x0107e2000c101d14 */
[----:B------:R-:W-:-:S13]  /*ef70*/  ISETP.GE.AND P4, PT, R2, UR4, PT ;  /* 0x0000000402007c0c */ /* 0x000fda000bf86270 */
[----:B------:R3:W-:Y:S02]  /*ef80*/  @!P4 STG.E.128 desc[UR20][R40.64+0x300], R8 ;  /* 0x000300082800c986 */ /* 0x0007e4000c101d14 */
.L_x_5302:
[----:B------:R-:W-:Y:S05]  /*ef90*/  BSYNC B0 ;  /* 0x0000000000007941 */ /* 0x000fea0003800000 */
.L_x_5301:
[----:B---3--:R3:W2:Y:S01]  /*efa0*/  LDS.128 R36, [R6+0x800] ;  /* 0x0008000006247984 */ /* 0x0086a20000000c00 */
[----:B------:R-:W-:Y:S01]  /*efb0*/  BSSY B0, `(.L_x_5303) ;  /* 0x0000011000007945 */ /* 0x000fe20003800000 */
[----:B------:R-:W-:Y:S02]  /*efc0*/  ISETP.GE.AND P4, PT, R0, UR12, PT ;  /* 0x0000000c00007c0c */ /* 0x000fe4000bf86270 */
[----:B-1----:R3:W1:Y:S04]  /*efd0*/  LDS.128 R32, [R6+0x4800] ;  /* 0x0048000006207984 */ /* 0x0026680000000c00 */
[----:B----4-:R3:W4:Y:S04]  /*efe0*/  LDS.128 R12, [R6+0x8800] ;  /* 0x00880000060c7984 */ /* 0x0107280000000c00 */
[----:B------:R3:W1:Y:S01]  /*eff0*/  LDS.128 R8, [R6+0xc800] ;  /* 0x00c8000006087984 */ /* 0x0006620000000c00 */
[----:B------:R-:W-:Y:S05]  /*f000*/  @P0 BRA `(.L_x_5304) ;  /* 0x00000000002c0947 */ /* 0x000fea0003800000 */
[----:B------:R-:W-:Y:S01]  /*f010*/  ULDC UR4, c[0x0][0x2d0] ;  /* 0x0000b40000047ab9 */ /* 0x000fe20000000800 */
[----:B------:R-:W-:Y:S01]  /*f020*/  VIADD R0, R3, 0x40 ;  /* 0x0000004003007836 */ /* 0x000fe20000000000 */
[----:B------:R-:W-:-:S13]  /*f030*/  ISETP.GE.AND P0, PT, R4, UR4, PT ;  /* 0x0000000404007c0c */ /* 0x000fda000bf06270 */
[----:B--2---:R2:W-:Y:S01]  /*f040*/  @!P0 STG.E.128 desc[UR20][R40.64+0x2000], R36 ;  /* 0x0020002428008986 */ /* 0x0045e2000c101d14 */
[----:B------:R-:W-:-:S13]  /*f050*/  ISETP.GE.AND P0, PT, R3, UR4, PT ;  /* 0x0000000403007c0c */ /* 0x000fda000bf06270 */
[----:B-1----:R2:W-:Y:S01]  /*f060*/  @!P0 STG.E.128 desc[UR20][R40.64+0x2100], R32 ;  /* 0x0021002028008986 */ /* 0x0025e2000c101d14 */
[----:B------:R-:W-:Y:S01]  /*f070*/  ISETP.GE.AND P0, PT, R0, UR4, PT ;  /* 0x0000000400007c0c */ /* 0x000fe2000bf06270 */
[----:B------:R-:W-:-:S12]  /*f080*/  VIADD R0, R3, 0x80 ;  /* 0x0000008003007836 */ /* 0x000fd80000000000 */
[----:B----4-:R2:W-:Y:S01]  /*f090*/  @!P0 STG.E.128 desc[UR20][R40.64+0x2200], R12 ;  /* 0x0022000c28008986 */ /* 0x0105e2000c101d14 */
[----:B------:R-:W-:-:S13]  /*f0a0*/  ISETP.GE.AND P0, PT, R0, UR4, PT ;  /* 0x0000000400007c0c */ /* 0x000fda000bf06270 */
[----:B------:R2:W-:Y:S02]  /*f0b0*/  @!P0 STG.E.128 desc[UR20][R40.64+0x2300], R8 ;  /* 0x0023000828008986 */ /* 0x0005e4000c101d14 */
.L_x_5304:
[----:B------:R-:W-:Y:S05]  /*f0c0*/  BSYNC B0 ;  /* 0x0000000000007941 */ /* 0x000fea0003800000 */
.L_x_5303:
[----:B--2---:R2:W2:Y:S01]  /*f0d0*/  LDS.128 R36, [R6+0x1000] ;  /* 0x0010000006247984 */ /* 0x0044a20000000c00 */
[----:B------:R-:W-:Y:S03]  /*f0e0*/  BSSY B0, `(.L_x_5305) ;  /* 0x0000010000007945 */ /* 0x000fe60003800000 */
[----:B-1----:R1:W1:Y:S04]  /*f0f0*/  LDS.128 R32, [R6+0x5000] ;  /* 0x0050000006207984 */ /* 0x0022680000000c00 */
[----:B----4-:R4:W1:Y:S04]  /*f100*/  LDS.128 R12, [R6+0x9000] ;  /* 0x00900000060c7984 */ /* 0x0108680000000c00 */
        /* <DEDUP_REMOVED lines=9> */
[----:B-1----:R2:W-:Y:S01]  /*f1a0*/  @!P0 STG.E.128 desc[UR20][R40.64+0x4100], R32 ;  /* 0x0041002028008986 */ /* 0x0025e2000c101d14 */
[----:B------:R-:W-:-:S09]  /*f1b0*/  ISETP.GE.AND P0, PT, R0, UR4, PT ;  /* 0x0000000400007c0c */ /* 0x000fd2000bf06270 */
[----:B------:R2:W-:Y:S04]  /*f1c0*/  @!P1 STG.E.128 desc[UR20][R40.64+0x4200], R12 ;  /* 0x0042000c28009986 */ /* 0x0005e8000c101d14 */
[----:B------:R2:W-:Y:S02]  /*f1d0*/  @!P0 STG.E.128 desc[UR20][R40.64+0x4300], R8 ;  /* 0x0043000828008986 */ /* 0x0005e4000c101d14 */
.L_x_5306:
[----:B------:R-:W-:Y:S05]  /*f1e0*/  BSYNC B0 ;  /* 0x0000000000007941 */ /* 0x000fea0003800000 */
.L_x_5305:
[----:B--2---:R2:W2:Y:S01]  /*f1f0*/  LDS.128 R36, [R6+0x1800] ;  /* 0x0018000006247984 */ /* 0x0044a20000000c00 */
[----:B------:R-:W-:Y:S03]  /*f200*/  BSSY B0, `(.L_x_5307) ;  /* 0x0000010000007945 */ /* 0x000fe60003800000 */
[----:B-1----:R1:W1:Y:S04]  /*f210*/  LDS.128 R32, [R6+0x5800] ;  /* 0x0058000006207984 */ /* 0x0022680000000c00 */
[----:B------:R1:W1:Y:S04]  /*f220*/  LDS.128 R12, [R6+0x9800] ;  /* 0x00980000060c7984 */ /* 0x0002680000000c00 */
        /* <DEDUP_REMOVED lines=10> */
[----:B-1----:R2:W-:Y:S04]  /*f2d0*/  @!P2 STG.E.128 desc[UR20][R40.64+0x6100], R32 ;  /* 0x006100202800a986 */ /* 0x0025e8000c101d14 */
[----:B------:R2:W-:Y:S06]  /*f2e0*/  @!P1 STG.E.128 desc[UR20][R40.64+0x6200], R12 ;  /* 0x0062000c28009986 */ /* 0x0005ec000c101d14 */
[----:B------:R2:W-:Y:S02]  /*f2f0*/  @!P0 STG.E.128 desc[UR20][R40.64+0x6300], R8 ;  /* 0x0063000828008986 */ /* 0x0005e4000c101d14 */
.L_x_5308:
[----:B------:R-:W-:Y:S05]  /*f300*/  BSYNC B0 ;  /* 0x0000000000007941 */ /* 0x000fea0003800000 */
.L_x_5307:
        /* <DEDUP_REMOVED lines=17> */
.L_x_5310:
[----:B------:R-:W-:Y:S05]  /*f420*/  BSYNC B0 ;  /* 0x0000000000007941 */ /* 0x000fea0003800000 */
.L_x_5309:
        /* <DEDUP_REMOVED lines=17> */
.L_x_5312:
[----:B------:R-:W-:Y:S05]  /*f540*/  BSYNC B0 ;  /* 0x0000000000007941 */ /* 0x000fea0003800000 */
.L_x_5311:
[----:B-12---:R1:W2:Y:S01]  /*f550*/  LDS.128 R32, [R6+0x3000] ;  /* 0x0030000006207984 */ /* 0x0062a20000000c00 */
[----:B------:R-:W-:Y:S03]  /*f560*/  BSSY B0, `(.L_x_5313) ;  /* 0x0000010000007945 */ /* 0x000fe60003800000 */
[----:B------:R1:W1:Y:S04]  /*f570*/  LDS.128 R12, [R6+0x7000] ;  /* 0x00700000060c7984 */ /* 0x0002680000000c00 */
        /* <DEDUP_REMOVED lines=14> */
.L_x_5314:
[----:B------:R-:W-:Y:S05]  /*f660*/  BSYNC B0 ;  /* 0x0000000000007941 */ /* 0x000fea0003800000 */
.L_x_5313:
        /* <DEDUP_REMOVED lines=14> */
.L_x_5315:
        /* <DEDUP_REMOVED lines=11> */
.L_x_9064:


//--------------------- .text._ZN5flash24flash_fwd_splitkv_kernelI23Flash_fwd_kernel_traitsILi256ELi64ELi64ELi4ELb0ELb0EN7cutlass10bfloat16_tE19Flash_kernel_traitsILi256ELi64ELi64ELi4ES3_EELb0ELb0ELb1ELb0ELb0ELb1ELb1ELb0EEEvNS_16Flash_fwd_paramsE --------------------------
	.section	.text._ZN5flash24flash_fwd_splitkv_kernelI23Flash_fwd_kernel_traitsILi256ELi64ELi64ELi4ELb0ELb0EN7cutlass10bfloat16_tE19Flash_kernel_traitsILi256ELi64ELi64ELi4ES3_EELb0ELb0ELb1ELb0ELb0ELb1ELb1ELb0EEEvNS_16Flash_fwd_paramsE,"ax",@progbits
	.align	128
        .global         _ZN5flash24flash_fwd_splitkv_kernelI23Flash_fwd_kernel_traitsILi256ELi64ELi64ELi4ELb0ELb0EN7cutlass10bfloat16_tE19Flash_kernel_traitsILi256ELi64ELi64ELi4ES3_EELb0ELb0ELb1ELb0ELb0ELb1ELb1ELb0EEEvNS_16Flash_fwd_paramsE
        .type           _ZN5flash24flash_fwd_splitkv_kernelI23Flash_fwd_kernel_traitsILi256ELi64ELi64ELi4ELb0ELb0EN7cutlass10bfloat16_tE19Flash_kernel_traitsILi256ELi64ELi64ELi4ES3_EELb0ELb0ELb1ELb0ELb0ELb1ELb1ELb0EEEvNS_16Flash_fwd_paramsE,@function
        .size           _ZN5flash24flash_fwd_splitkv_kernelI23Flash_fwd_kernel_traitsILi256ELi64ELi64ELi4ELb0ELb0EN7cutlass10bfloat16_tE19Flash_kernel_traitsILi256ELi64ELi64ELi4ES3_EELb0ELb0ELb1ELb0ELb0ELb1ELb1ELb0EEEvNS_16Flash_fwd_paramsE,(.L_x_9065 - _ZN5flash24flash_fwd_splitkv_kernelI23Flash_fwd_kernel_traitsILi256ELi64ELi64ELi4ELb0ELb0EN7cutlass10bfloat16_tE19Flash_kernel_traitsILi256ELi64ELi64ELi4ES3_EELb0ELb0ELb1ELb0ELb0ELb1ELb1ELb0EEEvNS_16Flash_fwd_paramsE)
        .other          _ZN5flash24flash_fwd_splitkv_kernelI23Flash_fwd_kernel_traitsILi256ELi64ELi64ELi4ELb0ELb0EN7cutlass10bfloat16_tE19Flash_kernel_traitsILi256ELi64ELi64ELi4ES3_EELb0ELb0ELb1ELb0ELb0ELb1ELb1ELb0EEEvNS_16Flash_fwd_paramsE,@"STO_CUDA_ENTRY STV_DEFAULT"
_ZN5flash24flash_fwd_splitkv_kernelI23Flash_fwd_kernel_traitsILi256ELi64ELi64ELi4ELb0ELb0EN7cutlass10bfloat16_tE19Flash_kernel_traitsILi256ELi64ELi64ELi4ES3_EELb0ELb0ELb1ELb0ELb0ELb1ELb1ELb0EEEvNS_16Flash_fwd_paramsE:
.text._ZN5flash24flash_fwd_splitkv_kernelI23Flash_fwd_kernel_traitsILi256ELi64ELi64ELi4ELb0ELb0EN7cutlass10bfloat16_tE19Flash_kernel_traitsILi256ELi64ELi64ELi4ES3_EELb0ELb0ELb1ELb0ELb0ELb1ELb1ELb0EEEvNS_16Flash_fwd_paramsE:
[----:B------:R-:W1:Y:S01]  /*0000*/  LDC R1, c[0x0][0x28] ;  /* 0x00000a00ff017b82 */ /* 0x000e620000000800 */
[----:B------:R-:W-:-:S07]  /*0010*/  ULDC UR6, c[0x0][0x270] ;  /* 0x00009c0000067ab9 */ /* 0x000fce0000000800 */
[----:B------:R-:W2:Y:S01]  /*0020*/  S2UR UR24, SR_CTAID.Z ;  /* 0x00000000001879c3 */ /* 0x000ea20000002700 */
[----:B------:R-:W3:Y:S01]  /*0030*/  I2F.U32.RP R2, UR6 ;  /* 0x0000000600027d06 */ /* 0x000ee20008209000 */
[----:B------:R-:W-:Y:S01]  /*0040*/  UISETP.NE.U32.AND UP2, UPT, UR6, URZ, UPT ;  /* 0x0000003f0600728c */ /* 0x000fe2000bf45070 */
[----:B-1----:R-:W-:Y:S01]  /*0050*/  VIADD R1, R1, 0xfffffff8 ;  /* 0xfffffff801017836 */ /* 0x002fe20000000000 */
[----:B------:R-:W-:Y:S01]  /*0060*/  ULDC.64 UR8, c[0x0][0x2f0] ;  /* 0x0000bc0000087ab9 */ /* 0x000fe20000000a00 */
[----:B------:R-:W-:-:S04]  /*0070*/  ULDC.64 UR20, c[0x0][0x208] ;  /* 0x0000820000147ab9 */ /* 0x000fc80000000a00 */
[----:B---3--:R-:W1:Y:S02]  /*0080*/  MUFU.RCP R0, R2 ;  /* 0x0000000200007308 */ /* 0x008e640000001000 */
[----:B-1----:R-:W-:-:S06]  /*0090*/  VIADD R0, R0, 0xffffffe ;  /* 0x0ffffffe00007836 */ /* 0x002fcc0000000000 */
[----:B------:R-:W1:Y:S02]  /*00a0*/  F2I.FTZ.U32.TRUNC.NTZ R0, R0 ;  /* 0x0000000000007305 */ /* 0x000e64000021f000 */
[----:B-1----:R-:W-:-:S13]  /*00b0*/  R2UR UR5, R0 ;  /* 0x00000000000572ca */ /* 0x002fda00000e0000 */
[----:B------:R-:W-:-:S04]  /*00c0*/  UIADD3 UR4, URZ, -UR5, URZ ;  /* 0x800000053f047290 */ /* 0x000fc8000fffe03f */
[----:B------:R-:W-:-:S03]  /*00d0*/  UIMAD UR7, UR4, UR6, URZ ;  /* 0x00000006040772a4 */ /* 0x000fc6000f8e023f */
[----:B------:R-:W-:Y:S02]  /*00e0*/  UMOV UR4, URZ ;  /* 0x0000003f00047c82 */ /* 0x000fe40008000000 */
[----:B------:R-:W-:-:S04]  /*00f0*/  UIMAD.WIDE.U32 UR4, UR5, UR7, UR4 ;  /* 0x00000007050472a5 */ /* 0x000fc8000f8e0004 */
[----:B--2---:R-:W-:-:S03]  /*0100*/  UIMAD.WIDE.U32 UR14, UR5, UR24, URZ ;  /* 0x00000018050e72a5 */ /* 0x004fc6000f8e003f */
        /* <DEDUP_REMOVED lines=61> */
.L_x_5316:
[----:B------:R-:W-:-:S04]  /*04e0*/  ULDC UR8, c[0x0][0x2c8] ;  /* 0x0000b20000087ab9 */ /* 0x000fc80000000800 */
.L_x_5317:
        /* <DEDUP_REMOVED lines=84> */
[----:B------:R-:W-:Y:S01]  /*0a30*/  VIADD R7, R11, 0x8 ;  /* 0x000000080b077836 */ /* 0x000fe20000000000 */
        /* <DEDUP_REMOVED lines=35> */
.L_x_5320:
[----:B------:R-:W-:Y:S05]  /*0c70*/  BSYNC B0 ;  /* 0x0000000000007941 */ /* 0x000fea0003800000 */
.L_x_5319:
        /* <DEDUP_REMOVED lines=13> */
.L_x_5322:
[----:B------:R-:W-:Y:S05]  /*0d50*/  BSYNC B0 ;  /* 0x0000000000007941 */ /* 0x000fea0003800000 */
.L_x_5321:
        /* <DEDUP_REMOVED lines=12> */
.L_x_5324:
[----:B------:R-:W-:Y:S05]  /*0e20*/  BSYNC B0 ;  /* 0x0000000000007941 */ /* 0x000fea0003800000 */
.L_x_5323:
        /* <DEDUP_REMOVED lines=12> */
.L_x_5326:
[----:B------:R-:W-:Y:S05]  /*0ef0*/  BSYNC B0 ;  /* 0x0000000000007941 */ /* 0x000fea0003800000 */
.L_x_5325:
        /* <DEDUP_REMOVED lines=11> */
.L_x_5328:
[----:B------:R-:W-:Y:S05]  /*0fb0*/  BSYNC B0 ;  /* 0x0000000000007941 */ /* 0x000fea0003800000 */
.L_x_5327:
        /* <DEDUP_REMOVED lines=11> */
.L_x_5330:
[----:B------:R-:W-:Y:S05]  /*1070*/  BSYNC B0 ;  /* 0x0000000000007941 */ /* 0x000fea0003800000 */
.L_x_5329:
        /* <DEDUP_REMOVED lines=11> */
.L_x_5332:
[----:B------:R-:W-:Y:S05]  /*1130*/  BSYNC B0 ;  /* 0x0000000000007941 */ /* 0x000fea0003800000 */
.L_x_5331:
        /* <DEDUP_REMOVED lines=11> */
.L_x_5334:
[----:B------:R-:W-:Y:S05]  /*11f0*/  BSYNC B0 ;  /* 0x0000000000007941 */ /* 0x000fea0003800000 */
.L_x_5333:
        /* <DEDUP_REMOVED lines=31> */
.L_x_5318:
        /* <DEDUP_REMOVED lines=30> */
.L_x_5335:
        /* <DEDUP_REMOVED lines=90> */
.L_x_5336:
        /* <DEDUP_REMOVED lines=46> */
.L_x_5338:
        /* <DEDUP_REMOVED lines=36> */
.L_x_5337:
        /* <DEDUP_REMOVED lines=117> */
.L_x_5340:
[----:B------:R-:W-:Y:S05]  /*27e0*/  BSYNC B0 ;  /* 0x0000000000007941 */ /* 0x000fea0003800000 */
.L_x_5339:
        /* <DEDUP_REMOVED lines=69> */
.L_x_5342:
[----:B------:R-:W-:Y:S05]  /*2c40*/  BSYNC B0 ;  /* 0x0000000000007941 */ /* 0x000fea0003800000 */
.L_x_5341:
        /* <DEDUP_REMOVED lines=49> */
.L_x_5344:
[----:B------:R-:W-:Y:S05]  /*2f60*/  BSYNC B0 ;  /* 0x0000000000007941 */ /* 0x000fea0003800000 */
.L_x_5343:
        /* <DEDUP_REMOVED lines=49> */
.L_x_5346:
[----:B------:R-:W-:Y:S05]  /*3280*/  BSYNC B0 ;  /* 0x0000000000007941 */ /* 0x000fea0003800000 */
.L_x_5345:
        /* <DEDUP_REMOVED lines=40> */
.L_x_5348:
[----:B------:R-:W-:Y:S05]  /*3510*/  BSYNC B0 ;  /* 0x0000000000007941 */ /* 0x000fea0003800000 */
.L_x_5347:
        /* <DEDUP_REMOVED lines=55> */
.L_x_5350:
[----:B------:R-:W-:Y:S05]  /*3890*/  BSYNC B0 ;  /* 0x0000000000007941 */ /* 0x000fea0003800000 */
.L_x_5349:
        /* <DEDUP_REMOVED lines=44> */
.L_x_5352:
[----:B------:R-:W-:Y:S05]  /*3b60*/  BSYNC B0 ;  /* 0x0000000000007941 */ /* 0x000fea0003800000 */
.L_x_5351:
        /* <DEDUP_REMOVED lines=45> */
.L_x_5354:
[----:B------:R-:W-:Y:S05]  /*3e40*/  BSYNC B0 ;  /* 0x0000000000007941 */ /* 0x000fea0003800000 */
.L_x_5353:
[----:B------:R-:W-:Y:S01]  /*3e50*/  USHF.R.S32.HI UR28, URZ, 0x1f, UR15 ;  /* 0x0000001f3f1c7899 */ /* 0x000fe2000801140f */
[----:B------:R-:W0:Y:S01]  /*3e60*/  LDGDEPBAR ;  /* 0x00000000000079af */ /* 0x000e220000000000 */
[----:B------:R-:W-:Y:S01]  /*3e70*/  ULDC.64 UR10, c[0x0][0x3d0] ;  /* 0x0000f400000a7ab9 */ /* 0x000fe20000000a00 */
[----:B------:R-:W-:Y:S01]  /*3e80*/  IMAD.IADD R24, R17, 0x1, -R24 ;  /* 0x0000000111187824 */ /* 0x000fe200078e0a18 */
[----:B------:R-:W-:Y:S01]  /*3e90*/  UIMAD UR28, UR28, UR10, URZ ;  /* 0x0000000a1c1c72a4 */ /* 0x000fe2000f8e023f */
        /* <DEDUP_REMOVED lines=18> */
[----:B------:R-:W-:Y:S01]  /*3fc0*/  LOP3.LUT R23, R23, R22, RZ, 0x3c, !PT ;  /* 0x0000001617177212 */ /* 0x000fe200078e3cff */
[----:B------:R-:W-:-:S04]  /*3fd0*/  DEPBAR.LE SB0, 0x0 ;  /* 0x000080000000791a */ /* 0x000fc80000000000 */
[----:B------:R-:W-:Y:S01]  /*3fe0*/  IMAD.U32 R13, RZ, RZ, UR11 ;  /* 0x0000000bff0d7e24 */ /* 0x000fe2000f8e00ff */
[----:B------:R-:W-:Y:S01]  /*3ff0*/  LOP3.LUT R0, R0, 0xfffffe00, R11, 0xf8, !PT ;  /* 0xfffffe0000007812 */ /* 0x000fe200078ef80b */
[----:B------:R-:W-:Y:S01]  /*4000*/  ULDC.64 UR10, c[0x0][0x220] ;  /* 0x00008800000a7ab9 */ /* 0x000fe20000000a00 */
[----:B------:R-:W-:Y:S01]  /*4010*/  SHF.R.S32.HI R85, RZ, 0x5, R86 ;  /* 0x00000005ff557819 */ /* 0x000fe20000011456 */
[----:B------:R-:W-:Y:S01]  /*4020*/  IMAD R241, R24, 0x200, R23 ;  /* 0x0000020018f17824 */ /* 0x000fe200078e0217 */
[----:B------:R1:W5:Y:S01]  /*4030*/  LDG.E R84, desc[UR20][R12.64] ;  /* 0x000000140c547981 */ /* 0x000362000c1e1900 */
        /* <DEDUP_REMOVED lines=44> */
.L_x_5356:
[----:B------:R-:W-:Y:S05]  /*4300*/  BSYNC B0 ;  /* 0x0000000000007941 */ /* 0x000fea0003800000 */
.L_x_5355:
        /* <DEDUP_REMOVED lines=45> */
.L_x_5358:
[----:B------:R-:W-:Y:S05]  /*45e0*/  BSYNC B0 ;  /* 0x0000000000007941 */ /* 0x000fea0003800000 */
.L_x_5357:
        /* <DEDUP_REMOVED lines=13> */
[----:B-1----:R-:W-:Y:S01]  /*46c0*/  IADD3 R12, P0, R8, UR29, RZ ;  /* 0x0000001d080c7c10 */ /* 0x002fe2000ff1e0ff */
        /* <DEDUP_REMOVED lines=32> */
.L_x_5360:
[----:B------:R-:W-:Y:S05]  /*48d0*/  BSYNC B0 ;  /* 0x0000000000007941 */ /* 0x000fea0003800000 */
.L_x_5359:
        /* <DEDUP_REMOVED lines=17> */
[----:B-1----:R-:W-:Y:S01]  /*49f0*/  @!P4 IMAD.WIDE.U32 R16, R8, 0x60, R194 ;  /* 0x000000600810c825 */ /* 0x002fe200078e00c2 */
[C---:B------:R-:W-:Y:S01]  /*4a00*/  @!P3 LEA R12, P5, R14.reuse, UR10, 0x1 ;  /* 0x0000000a0e0cbc11 */ /* 0x040fe2000f8a08ff */
[----:B------:R1:W-:Y:S01]  /*4a10*/  @P4 STS.128 [R243+0x11800], RZ ;  /* 0x011800fff3004388 */ /* 0x0003e20000000c00 */
[----:B--2---:R-:W-:Y:S01]  /*4a20*/  @!P2 LEA R10, P1, R14, UR10, 0x1 ;  /* 0x0000000a0e0aac11 */ /* 0x004fe2000f8208ff */
        /* <DEDUP_REMOVED lines=27> */
.L_x_5362:
[----:B------:R-:W-:Y:S05]  /*4be0*/  BSYNC B0 ;  /* 0x0000000000007941 */ /* 0x000fea0003800000 */
.L_x_5361:
[----:B------:R-:W-:Y:S01]  /*4bf0*/  LDSM.16.M88.4 R44, [R242] ;  /* 0x00000000f22c783b */ /* 0x000fe20000000200 */
[----:B------:R-:W-:Y:S01]  /*4c00*/  R2P PR, R2, 0x6 ;  /* 0x0000000602007804 */ /* 0x000fe20000000000 */
[----:B------:R-:W-:Y:S01]  /*4c10*/  VIADD R2, R241, 0x8000 ;  /* 0x00008000f1027836 */ /* 0x000fe20000000000 */
[----:B------:R-:W-:Y:S01]  /*4c20*/  LEA R238, R5, R242, 0x1 ;  /* 0x000000f205ee7211 */ /* 0x000fe200078e08ff */
[----:B------:R-:W3:Y:S01]  /*4c30*/  LDSM.16.M88.4 R36, [R241+0x8000] ;  /* 0x00800000f124783b */ /* 0x000ee20000000200 */
[----:B------:R-:W-:Y:S01]  /*4c40*/  VIADD R239, R241, 0x8020 ;  /* 0x00008020f1ef7836 */ /* 0x000fe20000000000 */
[----:B------:R-:W-:Y:S01]  /*4c50*/  LOP3.LUT R86, R86, 0xffffffe0, RZ, 0xc0, !PT ;  /* 0xffffffe056567812 */ /* 0x000fe200078ec0ff */
[----:B------:R-:W-:Y:S01]  /*4c60*/  IMAD R240, R7, 0x2, R242 ;  /* 0x0000000207f07824 */ /* 0x000fe200078e02f2 */
[----:B------:R-:W4:Y:S01]  /*4c70*/  LDSM.16.M88.4 R28, [R241+0x8800] ;  /* 0x00880000f11c783b */ /* 0x000f220000000200 */
[----:B------:R-:W-:Y:S01]  /*4c80*/  ULDC UR9, c[0x0][0x39c] ;  /* 0x0000e70000097ab9 */ /* 0x000fe20000000800 */
[----:B-----5:R-:W-:Y:S01]  /*4c90*/  FMUL.FTZ R84, R84, R87 ;  /* 0x0000005754547220 */ /* 0x020fe20000410000 */
[----:B------:R-:W-:Y:S01]  /*4ca0*/  IMAD R237, R5, 0x2, R240 ;  /* 0x0000000205ed7824 */ /* 0x000fe200078e02f0 */
[----:B-1----:R-:W1:Y:S01]  /*4cb0*/  LDSM.16.M88.4 R20, [R241+0x9000] ;  /* 0x00900000f114783b */ /* 0x002e620000000200 */
[----:B------:R-:W-:Y:S01]  /*4cc0*/  IMAD.IADD R86, R165, 0x1, -R86 ;  /* 0x00000001a5567824 */ /* 0x000fe200078e0a56 */
[----:B------:R-:W-:Y:S01]  /*4cd0*/  UISETP.GT.AND UP0, UPT, UR17, UR13, UPT ;  /* 0x0000000d1100728c */ /* 0x000fe2000bf04270 */
[----:B------:R-:W-:Y:S01]  /*4ce0*/  @P1 VIADD R239, R2, 0xffffffe0 ;  /* 0xffffffe002ef1836 */ /* 0x000fe20000000000 */
[----:B------:R-:W1:Y:S01]  /*4cf0*/  LDSM.16.M88.4 R52, [R241+0x9800] ;  /* 0x00980000f134783b */ /* 0x000e620000000200 */
[----:B------:R-:W-:Y:S01]  /*4d00*/  IMAD.MOV.U32 R2, RZ, RZ, 0x40 ;  /* 0x00000040ff027424 */ /* 0x000fe200078e00ff */
[----:B------:R-:W-:Y:S01]  /*4d10*/  R2UR UR5, R84 ;  /* 0x00000000540572ca */ /* 0x000fe200000e0000 */
[C---:B------:R-:W-:Y:S01]  /*4d20*/  VIADD R231, R239.reuse, 0x800 ;  /* 0x00000800efe77836 */ /* 0x040fe20000000000 */
[----:B------:R-:W-:Y:S01]  /*4d30*/  LDSM.16.M88.4 R16, [R240] ;  /* 0x00000000f010783b */ /* 0x000fe20000000200 */
[C---:B------:R-:W-:Y:S01]  /*4d40*/  IADD3 R230, R239.reuse, 0x1000, RZ ;  /* 0x00001000efe67810 */ /* 0x040fe20007ffe0ff */
[C---:B------:R-:W-:Y:S01]  /*4d50*/  VIADD R229, R239.reuse, 0x1800 ;  /* 0x00001800efe57836 */ /* 0x040fe20000000000 */
[----:B------:R-:W-:Y:S01]  /*4d60*/  SEL R2, R2, 0xffffffc0, !P2 ;  /* 0xffffffc002027807 */ /* 0x000fe20005000000 */
[----:B------:R-:W1:Y:S01]  /*4d70*/  LDSM.16.M88.4 R12, [R239] ;  /* 0x00000000ef0c783b */ /* 0x000e620000000200 */
[C---:B------:R-:W-:Y:S01]  /*4d80*/  VIADD R227, R239.reuse, 0x2000 ;  /* 0x00002000efe37836 */ /* 0x040fe20000000000 */
[C---:B------:R-:W-:Y:S01]  /*4d90*/  IADD3 R224, R239.reuse, 0x3800, RZ ;  /* 0x00003800efe07810 */ /* 0x040fe20007ffe0ff */
[----:B------:R-:W-:Y:S01]  /*4da0*/  VIADD R226, R239, 0x2800 ;  /* 0x00002800efe27836 */ /* 0x000fe20000000000 */
[----:B------:R-:W1:Y:S01]  /*4db0*/  LDSM.16.M88.4 R48, [R239+0x800] ;  /* 0x00080000ef30783b */ /* 0x000e620000000200 */
[----:B------:R-:W-:Y:S01]  /*4dc0*/  IMAD.IADD R235, R241, 0x1, R2 ;  /* 0x00000001f1eb7824 */ /* 0x000fe200078e0202 */
[C---:B------:R-:W-:Y:S01]  /*4dd0*/  IADD3 R219, R239.reuse, 0x6000, RZ ;  /* 0x00006000efdb7810 */ /* 0x040fe20007ffe0ff */
[----:B------:R-:W-:Y:S01]  /*4de0*/  IMAD.IADD R228, R2, 0x1, R239 ;  /* 0x0000000102e47824 */ /* 0x000fe200078e02ef */
[----:B--2---:R-:W2:Y:S01]  /*4df0*/  LDSM.16.M88.4 R8, [R239+0x1000] ;  /* 0x00100000ef08783b */ /* 0x004ea20000000200 */
[----:B------:R-:W-:-:S02]  /*4e00*/  VIADD R225, R239, 0x3000 ;  /* 0x00003000efe17836 */ /* 0x000fc40000000000 */
[C---:B------:R-:W-:Y:S01]  /*4e10*/  VIADD R223, R239.reuse, 0x4000 ;  /* 0x00004000efdf7836 */ /* 0x040fe20000000000 */
[----:B------:R-:W2:Y:S01]  /*4e20*/  LDSM.16.M88.4 R72, [R239+0x1800] ;  /* 0x00180000ef48783b */ /* 0x000ea20000000200 */
[C---:B------:R-:W-:Y:S02]  /*4e30*/  VIADD R222, R239.reuse, 0x4800 ;  /* 0x00004800efde7836 */ /* 0x040fe40000000000 */
[C---:B------:R-:W-:Y:S01]  /*4e40*/  VIADD R221, R239.reuse, 0x5000 ;  /* 0x00005000efdd7836 */ /* 0x040fe20000000000 */
[----:B------:R-:W-:Y:S01]  /*4e50*/  LDSM.16.M88.4 R64, [R238] ;  /* 0x00000000ee40783b */ /* 0x000fe20000000200 */
[C---:B------:R-:W-:Y:S02]  /*4e60*/  VIADD R220, R239.reuse, 0x5800 ;  /* 0x00005800efdc7836 */ /* 0x040fe40000000000 */
[C---:B------:R-:W-:Y:S01]  /*4e70*/  VIADD R218, R239.reuse, 0x6800 ;  /* 0x00006800efda7836 */ /* 0x040fe20000000000 */
[----:B---3--:R-:W-:Y:S01]  /*4e80*/  HMMA.16816.F32.BF16 R40, R44, R36, RZ ;  /* 0x000000242c28723c */ /* 0x008fe200000418ff */
[----:B------:R-:W3:Y:S01]  /*4e90*/  LDSM.16.M88.4 R56, [R235+0x8000] ;  /* 0x00800000eb38783b */ /* 0x000ee20000000200 */
[----:B------:R-:W-:-:S02]  /*4ea0*/  VIADD R217, R239, 0x7000 ;  /* 0x00007000efd97836 */ /* 0x000fc40000000000 */
[----:B------:R-:W-:Y:S01]  /*4eb0*/  VIADD R216, R239, 0x7800 ;  /* 0x00007800efd87836 */ /* 0x000fe20000000000 */
[----:B------:R-:W-:Y:S01]  /*4ec0*/  LDSM.16.M88.4 R76, [R235+0x9800] ;  /* 0x00980000eb4c783b */ /* 0x000fe20000000200 */
[C---:B------:R-:W-:Y:S03]  /*4ed0*/  HMMA.16816.F32.BF16 R36, R44.reuse, R38, RZ ;  /* 0x000000262c24723c */ /* 0x040fe600000418ff */
[----:B------:R-:W-:Y:S03]  /*4ee0*/  LDSM.16.M88.4 R60, [R228] ;  /* 0x00000000e43c783b */ /* 0x000fe60000000200 */
[C---:B----4-:R-:W-:Y:S01]  /*4ef0*/  HMMA.16816.F32.BF16 R32, R44.reuse, R28, RZ ;  /* 0x0000001c2c20723c */ /* 0x050fe200000418ff */
[----:B------:R-:W-:Y:S04]  /*4f00*/  LDSM.16.M88.4 R80, [R239+0x5800] ;  /* 0x00580000ef50783b */ /* 0x000fe80000000200 */
[----:B------:R-:W0:Y:S01]  /*4f10*/  LDGDEPBAR ;  /* 0x00000000000079af */ /* 0x000e220000000000 */
        /* <DEDUP_REMOVED lines=13> */
[C---:B------:R-:W-:Y:S01]  /*4ff0*/  HMMA.16816.F32.BF16 R20, R16.reuse, R10, R20 ;  /* 0x0000000a1014723c */ /* 0x040fe20000041814 */
[----:B------:R-:W2:Y:S05]  /*5000*/  LDSM.16.M88.4 R8, [R237] ;  /* 0x00000000ed08783b */ /* 0x000eaa0000000200 */
        /* <DEDUP_REMOVED lines=9> */
[----:B------:R-:W1:Y:S05]  /*50a0*/  LDSM.16.M88.4 R52, [R241+0xa000] ;  /* 0x00a00000f134783b */ /* 0x000e6a0000000200 */
        /* <DEDUP_REMOVED lines=23> */
[C---:B---3--:R-:W-:Y:S06]  /*5220*/  HMMA.16816.F32.BF16 R32, R56.reuse, R12, R32 ;  /* 0x0000000c3820723c */ /* 0x048fec0000041820 */
        /* <DEDUP_REMOVED lines=98> */
[----:B------:R-:W1:Y:S05]  /*5850*/  LDSM.16.M88.4 R72, [R239+0x7800] ;  /* 0x00780000ef48783b */ /* 0x000e6a0000000200 */
[C---:B--2---:R-:W-:Y:S06]  /*5860*/  HMMA.16816.F32.BF16 R36, R44.reuse, R62, R36 ;  /* 0x0000003e2c24723c */ /* 0x044fec0000041824 */
[C---:B------:R-:W-:Y:S01]  /*5870*/  HMMA.16816.F32.BF16 R40, R44.reuse, R60, R40 ;  /* 0x0000003c2c28723c */ /* 0x040fe20000041828 */
[----:B------:R-:W-:Y:S05]  /*5880*/  LDSM.16.M88.4 R60, [R238+0x6000] ;  /* 0x00600000ee3c783b */ /* 0x000fea0000000200 */
[C---:B------:R-:W-:Y:S06]  /*5890*/  HMMA.16816.F32.BF16 R32, R44.reuse, R56, R32 ;  /* 0x000000382c20723c */ /* 0x040fec0000041820 */
        /* <DEDUP_REMOVED lines=8> */
[----:B------:R-:W-:Y:S01]  /*5920*/  LDSM.16.M88.4 R44, [R235+0xf800] ;  /* 0x00f80000eb2c783b */ /* 0x000fe20000000200 */
        /* <DEDUP_REMOVED lines=13> */
[C---:B------:R-:W-:Y:S06]  /*5a00*/  HMMA.16816.F32.BF16 R40, R60.reuse, R56, R40 ;  /* 0x000000383c28723c */ /* 0x040fec0000041828 */
[C---:B---3--:R-:W-:Y:S06]  /*5a10*/  HMMA.16816.F32.BF16 R32, R60.reuse, R52, R32 ;  /* 0x000000343c20723c */ /* 0x048fec0000041820 */
[----:B------:R-:W-:Y:S01]  /*5a20*/  HMMA.16816.F32.BF16 R28, R60, R54, R28 ;  /* 0x000000363c1c723c */ /* 0x000fe2000004181c */
[----:B------:R-:W2:Y:S01]  /*5a30*/  LDSM.16.M88.4 R52, [R228+0x7800] ;  /* 0x00780000e434783b */ /* 0x000ea20000000200 */
[----:B------:R-:W-:-:S04]  /*5a40*/  DEPBAR.LE SB0, 0x0 ;  /* 0x000080000000791a */ /* 0x000fc80000000000 */
[----:B----4-:R-:W-:Y:S06]  /*5a50*/  HMMA.16816.F32.BF16 R20, R60, R50, R20 ;  /* 0x000000323c14723c */ /* 0x010fec0000041814 */
[----:B-1----:R-:W-:Y:S06]  /*5a60*/  HMMA.16816.F32.BF16 R36, R16, R14, R36 ;  /* 0x0000000e1024723c */ /* 0x002fec0000041824 */
[----:B------:R-:W-:Y:S06]  /*5a70*/  HMMA.16816.F32.BF16 R24, R60, R48, R24 ;  /* 0x000000303c18723c */ /* 0x000fec0000041818 */
[C---:B------:R-:W-:Y:S06]  /*5a80*/  HMMA.16816.F32.BF16 R40, R16.reuse, R12, R40 ;  /* 0x0000000c1028723c */ /* 0x040fec0000041828 */
[----:B------:R-:W-:Y:S01]  /*5a90*/  HMMA.16816.F32.BF16 R32, R16, R8, R32 ;  /* 0x000000081020723c */ /* 0x000fe20000041820 */
[----:B------:R-:W-:-:S05]  /*5aa0*/  IMAD.U32 R13, RZ, RZ, UR22 ;  /* 0x00000016ff0d7e24 */ /* 0x000fca000f8e00ff */
[C---:B------:R-:W-:Y:S01]  /*5ab0*/  HMMA.16816.F32.BF16 R28, R16.reuse, R10, R28 ;  /* 0x0000000a101c723c */ /* 0x040fe2000004181c */
[----:B------:R-:W-:Y:S01]  /*5ac0*/  SHF.R.S32.HI R9, RZ, 0x1f, R86 ;  /* 0x0000001fff097819 */ /* 0x000fe20000011456 */
[----:B------:R-:W-:Y:S01]  /*5ad0*/  FMUL.FTZ R8, R39, UR9 ;  /* 0x0000000927087c20 */ /* 0x000fe20008410000 */
[----:B------:R-:W-:Y:S01]  /*5ae0*/  SHF.L.U32 R39, R165, 0x1, RZ ;  /* 0x00000001a5277819 */ /* 0x000fe200000006ff */
[----:B------:R-:W-:Y:S01]  /*5af0*/  FMUL.FTZ R37, R37, UR9 ;  /* 0x0000000925257c20 */ /* 0x000fe20008410000 */
[----:B------:R-:W-:Y:S01]  /*5b00*/  LEA.HI R86, R9, R86, RZ, 0x2 ;  /* 0x0000005609567211 */ /* 0x000fe200078f10ff */
[----:B------:R-:W-:Y:S01]  /*5b10*/  HMMA.16816.F32.BF16 R20, R16, R66, R20 ;  /* 0x000000421014723c */ /* 0x000fe20000041814 */
[----:B------:R-:W-:Y:S01]  /*5b20*/  LOP3.LUT R39, R39, 0x6, RZ, 0xc0, !PT ;  /* 0x0000000627277812 */ /* 0x000fe200078ec0ff */
[----:B------:R-:W-:Y:S01]  /*5b30*/  FMUL.FTZ R15, R36, UR9 ;  /* 0x00000009240f7c20 */ /* 0x000fe20008410000 */
[----:B------:R-:W-:Y:S01]  /*5b40*/  SHF.R.S32.HI R2, RZ, 0x2, R86 ;  /* 0x00000002ff027819 */ /* 0x000fe20000011456 */
[----:B------:R-:W-:Y:S01]  /*5b50*/  MUFU.TANH R8, R8 ;  /* 0x0000000800087308 */ /* 0x000fe20000002400 */
[----:B------:R-:W-:Y:S01]  /*5b60*/  FMUL.FTZ R38, R38, UR9 ;  /* 0x0000000926267c20 */ /* 0x000fe20008410000 */
[----:B------:R-:W-:Y:S01]  /*5b70*/  HMMA.16816.F32.BF16 R68, R60, R44, R68 ;  /* 0x0000002c3c44723c */ /* 0x000fe20000041844 */
[----:B------:R-:W-:Y:S01]  /*5b80*/  FMUL.FTZ R9, R40, UR9 ;  /* 0x0000000928097c20 */ /* 0x000fe20008410000 */
[----:B------:R-:W-:-:S02]  /*5b90*/  IMAD R2, R85, 0x10, R2 ;  /* 0x0000001055027824 */ /* 0x000fc400078e0202 */
[----:B------:R-:W-:Y:S01]  /*5ba0*/  FMUL.FTZ R11, R41, UR9 ;  /* 0x00000009290b7c20 */ /* 0x000fe20008410000 */
[----:B------:R-:W-:Y:S02]  /*5bb0*/  VIADD R39, R39, UR16 ;  /* 0x0000001027277c36 */ /* 0x000fe40008000000 */
[----:B------:R-:W-:Y:S01]  /*5bc0*/  FMUL.FTZ R43, R43, UR9 ;  /* 0x000000092b2b7c20 */ /* 0x000fe20008410000 */
[----:B------:R-:W-:Y:S01]  /*5bd0*/  HMMA.16816.F32.BF16 R72, R60, R46, R72 ;  /* 0x0000002e3c48723c */ /* 0x000fe20000041848 */
[----:B------:R-:W-:Y:S02]  /*5be0*/  VIADD R2, R2, UR19 ;  /* 0x0000001302027c36 */ /* 0x000fe40008000000 */
[----:B------:R-:W-:Y:S01]  /*5bf0*/  FMUL.FTZ R10, R32, UR9 ;  /* 0x00000009200a7c20 */ /* 0x000fe20008410000 */
[----:B------:R-:W1:Y:S01]  /*5c00*/  MUFU.TANH R9, R9 ;  /* 0x0000000900097308 */ /* 0x000e620000002400 */
[----:B------:R-:W-:Y:S02]  /*5c10*/  VIADD R41, R39, 0x8 ;  /* 0x0000000827297836 */ /* 0x000fe40000000000 */
[----:B------:R-:W-:Y:S01]  /*5c20*/  FMUL.FTZ R33, R33, UR9 ;  /* 0x0000000921217c20 */ /* 0x000fe20008410000 */
[----:B------:R-:W-:Y:S01]  /*5c30*/  HMMA.16816.F32.BF16 R24, R16, R64, R24 ;  /* 0x000000401018723c */ /* 0x000fe20000041818 */
[----:B------:R-:W-:Y:S01]  /*5c40*/  IADD3 R32, R13, -UR23, R2 ;  /* 0x800000170d207c10 */ /* 0x000fe2000fffe002 */
[----:B------:R-:W-:Y:S01]  /*5c50*/  FMUL.FTZ R12, R31, UR9 ;  /* 0x000000091f0c7c20 */ /* 0x000fe20008410000 */
[----:B------:R-:W-:Y:S01]  /*5c60*/  IADD3 R31, R39, 0x9, RZ ;  /* 0x00000009271f7810 */ /* 0x000fe20007ffe0ff */
[----:B------:R-:W-:Y:S01]  /*5c70*/  FMUL.FTZ R29, R29, UR9 ;  /* 0x000000091d1d7c20 */ /* 0x000fe20008410000 */
[----:B------:R-:W-:Y:S01]  /*5c80*/  MUFU.TANH R15, R15 ;  /* 0x0000000f000f7308 */ /* 0x000fe20000002400 */
[----:B------:R-:W-:Y:S01]  /*5c90*/  FMUL.FTZ R191, R21, UR9 ;  /* 0x0000000915bf7c20 */ /* 0x000fe20008410000 */
[----:B------:R-:W-:Y:S01]  /*5ca0*/  FMUL.FTZ R192, R22, UR9 ;  /* 0x0000000916c07c20 */ /* 0x000fe20008410000 */
[----:B------:R-:W-:-:S02]  /*5cb0*/  IMAD.IADD R22, R32, 0x1, -R39 ;  /* 0x0000000120167824 */ /* 0x000fc400078e0a27 */
[----:B------:R-:W-:Y:S01]  /*5cc0*/  FMUL.FTZ R193, R20, UR9 ;  /* 0x0000000914c17c20 */ /* 0x000fe20008410000 */
[----:B------:R-:W-:Y:S02]  /*5cd0*/  VIADD R45, R39, 0x1 ;  /* 0x00000001272d7836 */ /* 0x000fe40000000000 */
[----:B------:R-:W-:Y:S01]  /*5ce0*/  FMUL.FTZ R28, R28, UR9 ;  /* 0x000000091c1c7c20 */ /* 0x000fe20008410000 */
[C---:B--2---:R-:W-:Y:S01]  /*5cf0*/  HMMA.16816.F32.BF16 R68, R16.reuse, R52, R68 ;  /* 0x000000341044723c */ /* 0x044fe20000041844 */
[----:B------:R2:W3:Y:S01]  /*5d00*/  MUFU.TANH R21, R37 ;  /* 0x0000002500157308 */ /* 0x0004e20000002400 */
[----:B------:R-:W-:Y:S01]  /*5d10*/  IABS R22, R22 ;  /* 0x0000001600167213 */ /* 0x000fe20000000000 */
[----:B------:R-:W-:Y:S02]  /*5d20*/  IMAD.IADD R20, R32, 0x1, -R45 ;  /* 0x0000000120147824 */ /* 0x000fe400078e0a2d */
[----:B------:R-:W-:Y:S01]  /*5d30*/  FMUL.FTZ R42, R42, UR9 ;  /* 0x000000092a2a7c20 */ /* 0x000fe20008410000 */
[----:B------:R-:W-:Y:S01]  /*5d40*/  ISETP.GE.AND P1, PT, R45, UR22, PT ;  /* 0x000000162d007c0c */ /* 0x000fe2000bf26270 */
[----:B------:R-:W-:Y:S01]  /*5d50*/  HMMA.16816.F32.BF16 R72, R16, R54, R72 ;  /* 0x000000361048723c */ /* 0x000fe20000041848 */
[----:B------:R-:W-:Y:S01]  /*5d60*/  I2FP.F32.S32 R22, R22 ;  /* 0x0000001600167245 */ /* 0x000fe20000201400 */
[----:B------:R-:W-:Y:S01]  /*5d70*/  FMUL.FTZ R35, R35, UR9 ;  /* 0x0000000923237c20 */ /* 0x000fe20008410000 */
[----:B------:R4:W-:Y:S01]  /*5d80*/  MUFU.TANH R13, R33 ;  /* 0x00000021000d7308 */ /* 0x0009e20000002400 */
[----:B------:R-:W-:Y:S01]  /*5d90*/  IABS R20, R20 ;  /* 0x0000001400147213 */ /* 0x000fe20000000000 */
[----:B------:R-:W-:Y:S01]  /*5da0*/  FMUL.FTZ R206, R23, UR9 ;  /* 0x0000000917ce7c20 */ /* 0x000fe20008410000 */
[----:B------:R-:W-:Y:S01]  /*5db0*/  FMUL.FTZ R14, R26, UR9 ;  /* 0x000000091a0e7c20 */ /* 0x000fe20008410000 */
[----:B------:R-:W-:-:S02]  /*5dc0*/  IMAD.IADD R16, R32, 0x1, -R31 ;  /* 0x0000000120107824 */ /* 0x000fc400078e0a1f */
[----:B-1----:R-:W-:Y:S01]  /*5dd0*/  FFMA.FTZ R22, R22, -UR5, R9 ;  /* 0x8000000516167c23 */ /* 0x002fe20008010009 */
[----:B------:R-:W-:Y:S02]  /*5de0*/  IMAD.IADD R26, R32, 0x1, -R41 ;  /* 0x00000001201a7824 */ /* 0x000fe400078e0a29 */
[----:B------:R-:W-:Y:S01]  /*5df0*/  FMUL.FTZ R18, R27, UR9 ;  /* 0x000000091b127c20 */ /* 0x000fe20008410000 */
[----:B------:R-:W1:Y:S01]  /*5e00*/  MUFU.TANH R11, R11 ;  /* 0x0000000b000b7308 */ /* 0x000e620000002400 */
[----:B------:R-:W-:Y:S01]  /*5e10*/  IABS R16, R16 ;  /* 0x0000001000107213 */ /* 0x000fe20000000000 */
[C---:B--2---:R-:W-:Y:S01]  /*5e20*/  VIADD R37, R39.reuse, 0x10 ;  /* 0x0000001027257836 */ /* 0x044fe20000000000 */
[----:B------:R-:W-:Y:S01]  /*5e30*/  IABS R26, R26 ;  /* 0x0000001a001a7213 */ /* 0x000fe20000000000 */
[C---:B------:R-:W-:Y:S01]  /*5e40*/  VIADD R19, R39.reuse, 0x18 ;  /* 0x0000001827137836 */ /* 0x040fe20000000000 */
[----:B------:R-:W-:Y:S01]  /*5e50*/  I2FP.F32.S32 R16, R16 ;  /* 0x0000001000107245 */ /* 0x000fe20000201400 */
[----:B------:R-:W-:Y:S01]  /*5e60*/  FMUL.FTZ R17, R30, UR9 ;  /* 0x000000091e117c20 */ /* 0x000fe20008410000 */
[----:B------:R-:W-:Y:S01]  /*5e70*/  I2FP.F32.S32 R26, R26 ;  /* 0x0000001a001a7245 */ /* 0x000fe20000201400 */
[----:B------:R-:W2:Y:S01]  /*5e80*/  MUFU.TANH R9, R29 ;  /* 0x0000001d00097308 */ /* 0x000ea20000002400 */
[----:B----4-:R-:W-:-:S02]  /*5e90*/  VIADD R33, R39, 0x19 ;  /* 0x0000001927217836 */ /* 0x010fc40000000000 */
[----:B---3--:R-:W-:Y:S01]  /*5ea0*/  FFMA.FTZ R21, R16, -UR5, R21 ;  /* 0x8000000510157c23 */ /* 0x008fe20008010015 */
[----:B------:R-:W-:Y:S01]  /*5eb0*/  I2FP.F32.S32 R20, R20 ;  /* 0x0000001400147245 */ /* 0x000fe20000201400 */
[----:B------:R-:W-:Y:S01]  /*5ec0*/  FFMA.FTZ R27, R26, -UR5, R15 ;  /* 0x800000051a1b7c23 */ /* 0x000fe2000801000f */
[C---:B------:R-:W-:Y:S01]  /*5ed0*/  IMAD.IADD R16, R32.reuse, 0x1, -R33 ;  /* 0x0000000120107824 */ /* 0x040fe200078e0a21 */
[----:B------:R-:W-:Y:S01]  /*5ee0*/  ISETP.GE.AND P6, PT, R31, UR22, PT ;  /* 0x000000161f007c0c */ /* 0x000fe2000bfc6270 */
[----:B------:R-:W-:Y:S01]  /*5ef0*/  IMAD.IADD R15, R32, 0x1, -R37 ;  /* 0x00000001200f7824 */ /* 0x000fe200078e0a25 */
[----:B------:R-:W3:Y:S01]  /*5f00*/  MUFU.TANH R10, R10 ;  /* 0x0000000a000a7308 */ /* 0x000ee20000002400 */
[----:B-1----:R-:W-:Y:S01]  /*5f10*/  FFMA.FTZ R20, R20, -UR5, R11 ;  /* 0x8000000514147c23 */ /* 0x002fe2000801000b */
[----:B------:R-:W-:Y:S01]  /*5f20*/  IABS R16, R16 ;  /* 0x0000001000107213 */ /* 0x000fe20000000000 */
[----:B------:R-:W-:Y:S01]  /*5f30*/  FMUL.FTZ R189, R25, UR9 ;  /* 0x0000000919bd7c20 */ /* 0x000fe20008410000 */
[----:B------:R-:W-:Y:S01]  /*5f40*/  IABS R15, R15 ;  /* 0x0000000f000f7213 */ /* 0x000fe20000000000 */
[----:B------:R-:W-:Y:S01]  /*5f50*/  VIADD R25, R39, 0x20 ;  /* 0x0000002027197836 */ /* 0x000fe20000000000 */
[----:B------:R-:W-:Y:S01]  /*5f60*/  I2FP.F32.S32 R16, R16 ;  /* 0x0000001000107245 */ /* 0x000fe20000201400 */
[----:B------:R-:W-:Y:S01]  /*5f70*/  FMUL.FTZ R24, R24, UR9 ;  /* 0x0000000918187c20 */ /* 0x000fe20008410000 */
[----:B------:R-:W1:Y:S01]  /*5f80*/  MUFU.TANH R28, R28 ;  /* 0x0000001c001c7308 */ /* 0x000e620000002400 */
[C---:B------:R-:W-:Y:S01]  /*5f90*/  IADD3 R11, R32.reuse, -R19, RZ ;  /* 0x80000013200b7210 */ /* 0x040fe20007ffe0ff */
[----:B------:R-:W-:-:S02]  /*5fa0*/  IMAD.IADD R199, R32, 0x1, -R25 ;  /* 0x0000000120c77824 */ /* 0x000fc400078e0a19 */
[----:B--2---:R-:W-:Y:S01]  /*5fb0*/  FFMA.FTZ R9, R16, -UR5, R9 ;  /* 0x8000000510097c23 */ /* 0x004fe20008010009 */
[----:B------:R-:W-:Y:S01]  /*5fc0*/  I2FP.F32.S32 R15, R15 ;  /* 0x0000000f000f7245 */ /* 0x000fe20000201400 */
[----:B------:R-:W-:Y:S01]  /*5fd0*/  VIADD R16, R32, 0x8 ;  /* 0x0000000820107836 */ /* 0x000fe20000000000 */
[----:B------:R-:W-:Y:S01]  /*5fe0*/  IABS R11, R11 ;  /* 0x0000000b000b7213 */ /* 0x000fe20000000000 */
[----:B------:R-:W-:Y:S01]  /*5ff0*/  FMUL.FTZ R34, R34, UR9 ;  /* 0x0000000922227c20 */ /* 0x000fe20008410000 */
[----:B------:R-:W2:Y:S01]  /*6000*/  MUFU.TANH R43, R43 ;  /* 0x0000002b002b7308 */ /* 0x000ea20000002400 */
[C---:B------:R-:W-:Y:S02]  /*6010*/  IMAD.IADD R45, R16.reuse, 0x1, -R45 ;  /* 0x00000001102d7824 */ /* 0x040fe400078e0a2d */
[----:B---3--:R-:W-:Y:S01]  /*6020*/  FFMA.FTZ R15, R15, -UR5, R10 ;  /* 0x800000050f0f7c23 */ /* 0x008fe2000801000a */
[----:B------:R-:W-:Y:S01]  /*6030*/  IADD3 R10, -R39, R16, RZ ;  /* 0x00000010270a7210 */ /* 0x000fe20007ffe1ff */
[----:B------:R-:W-:Y:S01]  /*6040*/  IMAD.IADD R31, R16, 0x1, -R31 ;  /* 0x00000001101f7824 */ /* 0x000fe200078e0a1f */
[----:B------:R-:W-:Y:S01]  /*6050*/  I2FP.F32.S32 R11, R11 ;  /* 0x0000000b000b7245 */ /* 0x000fe20000201400 */
[----:B------:R-:W-:Y:S01]  /*6060*/  FMUL.FTZ R71, R71, UR9 ;  /* 0x0000000947477c20 */ /* 0x000fe20008410000 */
[----:B------:R-:W-:Y:S01]  /*6070*/  IABS R45, R45 ;  /* 0x0000002d002d7213 */ /* 0x000fe20000000000 */
[----:B------:R-:W3:Y:S01]  /*6080*/  MUFU.TANH R42, R42 ;  /* 0x0000002a002a7308 */ /* 0x000ee20000002400 */
[----:B------:R-:W-:Y:S01]  /*6090*/  IABS R10, R10 ;  /* 0x0000000a000a7213 */ /* 0x000fe20000000000 */
[----:B-1----:R-:W-:Y:S01]  /*60a0*/  FFMA.FTZ R11, R11, -UR5, R28 ;  /* 0x800000050b0b7c23 */ /* 0x002fe2000801001c */
[----:B------:R-:W-:Y:S01]  /*60b0*/  I2FP.F32.S32 R28, R45 ;  /* 0x0000002d001c7245 */ /* 0x000fe20000201400 */
[----:B------:R-:W-:Y:S01]  /*60c0*/  FMUL.FTZ R72, R72, UR9 ;  /* 0x0000000948487c20 */ /* 0x000fe20008410000 */
[----:B------:R-:W-:Y:S01]  /*60d0*/  I2FP.F32.S32 R29, R10 ;  /* 0x0000000a001d7245 */ /* 0x000fe20000201400 */
[----:B------:R-:W-:Y:S01]  /*60e0*/  FMUL.FTZ R73, R73, UR9 ;  /* 0x0000000949497c20 */ /* 0x000fe20008410000 */
[----:B------:R-:W-:Y:S01]  /*60f0*/  IABS R31, R31 ;  /* 0x0000001f001f7213 */ /* 0x000fe20000000000 */
[----:B------:R-:W-:Y:S01]  /*6100*/  MUFU.TANH R24, R24 ;  /* 0x0000001800187308 */ /* 0x000fe20000002400 */
[----:B--2---:R-:W-:Y:S01]  /*6110*/  FFMA.FTZ R28, R28, -UR5, R43 ;  /* 0x800000051c1c7c23 */ /* 0x004fe2000801002b */
[----:B------:R-:W-:Y:S01]  /*6120*/  ISETP.GE.AND P3, PT, R19, UR22, PT ;  /* 0x0000001613007c0c */ /* 0x000fe2000bf66270 */
[C---:B------:R-:W-:Y:S01]  /*6130*/  VIADD R43, R39.reuse, 0x21 ;  /* 0x00000021272b7836 */ /* 0x040fe20000000000 */
[----:B------:R-:W-:Y:S01]  /*6140*/  IADD3 R23, R39, 0x11, RZ ;  /* 0x0000001127177810 */ /* 0x000fe20007ffe0ff */
[----:B------:R-:W-:Y:S01]  /*6150*/  FMUL.FTZ R74, R74, UR9 ;  /* 0x000000094a4a7c20 */ /* 0x000fe20008410000 */
[----:B------:R-:W-:Y:S01]  /*6160*/  I2FP.F32.S32 R31, R31 ;  /* 0x0000001f001f7245 */ /* 0x000fe20000201400 */
[----:B------:R-:W-:Y:S01]  /*6170*/  FMUL.FTZ R75, R75, UR9 ;  /* 0x000000094b4b7c20 */ /* 0x000fe20008410000 */
[----:B------:R-:W-:Y:S01]  /*6180*/  FSEL R28, R28, -INF , !P1 ;  /* 0xff8000001c1c7808 */ /* 0x000fe20004800000 */
[----:B---3--:R-:W-:Y:S01]  /*6190*/  FFMA.FTZ R30, R29, -UR5, R42 ;  /* 0x800000051d1e7c23 */ /* 0x008fe2000801002a */
[----:B------:R-:W-:Y:S01]  /*61a0*/  FSEL R29, R20, -INF , !P1 ;  /* 0xff800000141d7808 */ /* 0x000fe20004800000 */
[----:B------:R-:W-:Y:S01]  /*61b0*/  IMAD.IADD R20, R16, 0x1, -R19 ;  /* 0x0000000110147824 */ /* 0x000fe200078e0a13 */
[----:B------:R-:W-:Y:S01]  /*61c0*/  ISETP.GE.AND P2, PT, R39, UR22, PT ;  /* 0x0000001627007c0c */ /* 0x000fe2000bf46270 */
[----:B------:R-:W1:Y:S01]  /*61d0*/  MUFU.TANH R19, R14 ;  /* 0x0000000e00137308 */ /* 0x000e620000002400 */
[C---:B------:R-:W-:Y:S01]  /*61e0*/  ISETP.GE.AND P1, PT, R25.reuse, UR22, PT ;  /* 0x0000001619007c0c */ /* 0x040fe2000bf26270 */
[--C-:B------:R-:W-:Y:S01]  /*61f0*/  IMAD.IADD R26, R32, 0x1, -R23.reuse ;  /* 0x00000001201a7824 */ /* 0x100fe200078e0a17 */
[----:B------:R-:W-:Y:S01]  /*6200*/  IADD3 R25, -R25, R16, RZ ;  /* 0x0000001019197210 */ /* 0x000fe20007ffe1ff */
[----:B------:R-:W-:Y:S01]  /*6210*/  FFMA.FTZ R10, R31, -UR5, R8 ;  /* 0x800000051f0a7c23 */ /* 0x000fe20008010008 */
[----:B------:R-:W-:Y:S01]  /*6220*/  FSEL R31, R22, -INF , !P2 ;  /* 0xff800000161f7808 */ /* 0x000fe20005000000 */
[----:B------:R-:W-:Y:S01]  /*6230*/  FMUL.FTZ R68, R68, UR9 ;  /* 0x0000000944447c20 */ /* 0x000fe20008410000 */
[----:B------:R-:W-:Y:S01]  /*6240*/  ISETP.GE.AND P4, PT, R23, UR22, PT ;  /* 0x0000001617007c0c */ /* 0x000fe2000bf86270 */
[----:B------:R-:W2:Y:S01]  /*6250*/  MUFU.TANH R35, R35 ;  /* 0x0000002300237308 */ /* 0x000ea20000002400 */
[----:B------:R-:W-:Y:S01]  /*6260*/  IABS R25, R25 ;  /* 0x0000001900197213 */ /* 0x000fe20000000000 */
[----:B------:R-:W-:Y:S01]  /*6270*/  IMAD.IADD R23, R16, 0x1, -R23 ;  /* 0x0000000110177824 */ /* 0x000fe200078e0a17 */
[----:B------:R-:W-:Y:S01]  /*6280*/  FSEL R30, R30, -INF , !P2 ;  /* 0xff8000001e1e7808 */ /* 0x000fe20005000000 */
[----:B------:R-:W-:Y:S01]  /*6290*/  FMUL.FTZ R69, R69, UR9 ;  /* 0x0000000945457c20 */ /* 0x000fe20008410000 */
[----:B------:R-:W-:Y:S01]  /*62a0*/  ISETP.GE.AND P2, PT, R33, UR22, PT ;  /* 0x0000001621007c0c */ /* 0x000fe2000bf46270 */
[----:B------:R-:W-:Y:S01]  /*62b0*/  IMAD.IADD R33, R16, 0x1, -R33 ;  /* 0x0000000110217824 */ /* 0x000fe200078e0a21 */
[----:B------:R-:W-:Y:S01]  /*62c0*/  IABS R26, R26 ;  /* 0x0000001a001a7213 */ /* 0x000fe20000000000 */
[----:B------:R3:W4:Y:S01]  /*62d0*/  MUFU.TANH R22, R12 ;  /* 0x0000000c00167308 */ /* 0x0007220000002400 */
[----:B------:R-:W-:Y:S01]  /*62e0*/  IABS R20, R20 ;  /* 0x0000001400147213 */ /* 0x000fe20000000000 */
[----:B------:R-:W-:Y:S01]  /*62f0*/  FMUL.FTZ R70, R70, UR9 ;  /* 0x0000000946467c20 */ /* 0x000fe20008410000 */
[----:B------:R-:W-:Y:S01]  /*6300*/  I2FP.F32.S32 R190, R25 ;  /* 0x0000001900be7245 */ /* 0x000fe20000201400 */
[----:B------:R-:W-:Y:S01]  /*6310*/  VIADD R25, R39, 0x29 ;  /* 0x0000002927197836 */ /* 0x000fe20000000000 */
[----:B------:R-:W-:-:S02]  /*6320*/  IABS R199, R199 ;  /* 0x000000c700c77213 */ /* 0x000fc40000000000 */
[----:B------:R-:W-:Y:S01]  /*6330*/  IABS R23, R23 ;  /* 0x0000001700177213 */ /* 0x000fe20000000000 */
[----:B------:R-:W4:Y:S01]  /*6340*/  MUFU.TANH R191, R191 ;  /* 0x000000bf00bf7308 */ /* 0x000f220000002400 */
[----:B------:R-:W-:Y:S01]  /*6350*/  I2FP.F32.S32 R26, R26 ;  /* 0x0000001a001a7245 */ /* 0x000fe20000201400 */
[----:B------:R-:W-:Y:S01]  /*6360*/  IMAD.IADD R36, R32, 0x1, -R25 ;  /* 0x0000000120247824 */ /* 0x000fe200078e0a19 */
[----:B------:R-:W-:Y:S01]  /*6370*/  IABS R33, R33 ;  /* 0x0000002100217213 */ /* 0x000fe20000000000 */
[----:B-1----:R-:W-:Y:S01]  /*6380*/  FFMA.FTZ R190, R190, -UR5, R19 ;  /* 0x80000005bebe7c23 */ /* 0x002fe20008010013 */
[----:B------:R-:W-:Y:S01]  /*6390*/  I2FP.F32.S32 R199, R199 ;  /* 0x000000c700c77245 */ /* 0x000fe20000201400 */
[----:B------:R-:W-:Y:S01]  /*63a0*/  VIADD R19, R39, 0x30 ;  /* 0x0000003027137836 */ /* 0x000fe20000000000 */
[----:B------:R-:W-:Y:S01]  /*63b0*/  ISETP.GE.AND P5, PT, R37, UR22, PT ;  /* 0x0000001625007c0c */ /* 0x000fe2000bfa6270 */
[----:B------:R-:W1:Y:S01]  /*63c0*/  MUFU.TANH R34, R34 ;  /* 0x0000002200227308 */ /* 0x000e620000002400 */
[----:B---3--:R-:W-:Y:S01]  /*63d0*/  IMAD.MOV.U32 R12, RZ, RZ, R20 ;  /* 0x000000ffff0c7224 */ /* 0x008fe200078e0014 */
[----:B------:R-:W-:Y:S01]  /*63e0*/  I2FP.F32.S32 R20, R23 ;  /* 0x0000001700147245 */ /* 0x000fe20000201400 */
[----:B------:R-:W-:-:S02]  /*63f0*/  IMAD.IADD R37, R16, 0x1, -R37 ;  /* 0x0000000110257824 */ /* 0x000fc400078e0a25 */
[----:B------:R-:W-:Y:S01]  /*6400*/  FFMA.FTZ R13, R26, -UR5, R13 ;  /* 0x800000051a0d7c23 */ /* 0x000fe2000801000d */
[----:B------:R-:W-:Y:S01]  /*6410*/  I2FP.F32.S32 R23, R33 ;  /* 0x0000002100177245 */ /* 0x000fe20000201400 */
[----:B------:R-:W-:Y:S01]  /*6420*/  FFMA.FTZ R199, R199, -UR5, R24 ;  /* 0x80000005c7c77c23 */ /* 0x000fe20008010018 */
[----:B------:R-:W-:Y:S01]  /*6430*/  IABS R36, R36 ;  /* 0x0000002400247213 */ /* 0x000fe20000000000 */
[----:B------:R3:W1:Y:S01]  /*6440*/  MUFU.TANH R26, R38 ;  /* 0x00000026001a7308 */ /* 0x0006620000002400 */
[----:B------:R-:W-:Y:S01]  /*6450*/  ISETP.GE.AND P0, PT, R41, UR22, PT ;  /* 0x0000001629007c0c */ /* 0x000fe2000bf06270 */
[----:B--2---:R-:W-:Y:S01]  /*6460*/  FFMA.FTZ R14, R20, -UR5, R35 ;  /* 0x80000005140e7c23 */ /* 0x004fe20008010023 */
[----:B------:R-:W-:Y:S01]  /*6470*/  IABS R37, R37 ;  /* 0x0000002500257213 */ /* 0x000fe20000000000 */
[----:B------:R-:W-:Y:S01]  /*6480*/  IMAD.IADD R24, R16, 0x1, -R43 ;  /* 0x0000000110187824 */ /* 0x000fe200078e0a2b */
[----:B------:R-:W-:Y:S01]  /*6490*/  IADD3 R35, R32, -R19, RZ ;  /* 0x8000001320237210 */ /* 0x000fe20007ffe0ff */
[----:B------:R-:W-:-:S02]  /*64a0*/  IMAD.IADD R41, R16, 0x1, -R41 ;  /* 0x0000000110297824 */ /* 0x000fc400078e0a29 */
[----:B----4-:R-:W-:Y:S01]  /*64b0*/  FFMA.FTZ R20, R23, -UR5, R22 ;  /* 0x8000000517147c23 */ /* 0x010fe20008010016 */
[----:B------:R-:W2:Y:S01]  /*64c0*/  MUFU.TANH R17, R17 ;  /* 0x0000001100117308 */ /* 0x000ea20000002400 */
[----:B------:R-:W-:Y:S01]  /*64d0*/  I2FP.F32.S32 R36, R36 ;  /* 0x0000002400247245 */ /* 0x000fe20000201400 */
[----:B------:R-:W-:Y:S01]  /*64e0*/  VIADD R23, R39, 0x28 ;  /* 0x0000002827177836 */ /* 0x000fe20000000000 */
[----:B------:R-:W-:Y:S02]  /*64f0*/  I2FP.F32.S32 R37, R37 ;  /* 0x0000002500257245 */ /* 0x000fe40000201400 */
[----:B------:R-:W-:Y:S01]  /*6500*/  IABS R35, R35 ;  /* 0x0000002300237213 */ /* 0x000fe20000000000 */
[----:B------:R-:W-:Y:S01]  /*6510*/  FFMA.FTZ R191, R36, -UR5, R191 ;  /* 0x8000000524bf7c23 */ /* 0x000fe200080100bf */
[----:B------:R-:W-:Y:S01]  /*6520*/  IABS R24, R24 ;  /* 0x0000001800187213 */ /* 0x000fe20000000000 */
[----:B------:R-:W4:Y:S01]  /*6530*/  MUFU.TANH R189, R189 ;  /* 0x000000bd00bd7308 */ /* 0x000f220000002400 */
[----:B------:R-:W-:Y:S01]  /*6540*/  IABS R41, R41 ;  /* 0x0000002900297213 */ /* 0x000fe20000000000 */
[----:B---3--:R-:W-:-:S02]  /*6550*/  IMAD.IADD R38, R32, 0x1, -R43 ;  /* 0x0000000120267824 */ /* 0x008fc400078e0a2b */
[----:B-1----:R-:W-:Y:S01]  /*6560*/  FFMA.FTZ R8, R37, -UR5, R34 ;  /* 0x8000000525087c23 */ /* 0x002fe20008010022 */
[----:B------:R-:W-:Y:S01]  /*6570*/  I2FP.F32.S32 R36, R35 ;  /* 0x0000002300247245 */ /* 0x000fe20000201400 */
[----:B------:R-:W-:Y:S01]  /*6580*/  IMAD.MOV.U32 R35, RZ, RZ, R24 ;  /* 0x000000ffff237224 */ /* 0x000fe200078e0018 */
[----:B------:R-:W-:Y:S01]  /*6590*/  I2FP.F32.S32 R41, R41 ;  /* 0x0000002900297245 */ /* 0x000fe20000201400 */
[----:B------:R-:W-:Y:S01]  /*65a0*/  IMAD.IADD R37, R32, 0x1, -R23 ;  /* 0x0000000120257824 */ /* 0x000fe200078e0a17 */
[----:B------:R-:W1:Y:S01]  /*65b0*/  MUFU.TANH R22, R18 ;  /* 0x0000001200167308 */ /* 0x000e620000002400 */
[----:B------:R-:W-:Y:S02]  /*65c0*/  I2FP.F32.S32 R12, R12 ;  /* 0x0000000c000c7245 */ /* 0x000fe40000201400 */
[----:B------:R-:W-:Y:S01]  /*65d0*/  IABS R38, R38 ;  /* 0x0000002600267213 */ /* 0x000fe20000000000 */
[----:B------:R-:W-:Y:S01]  /*65e0*/  FFMA.FTZ R26, R41, -UR5, R26 ;  /* 0x80000005291a7c23 */ /* 0x000fe2000801001a */
[----:B------:R-:W-:Y:S01]  /*65f0*/  FSEL R21, R21, -INF , !P6 ;  /* 0xff80000015157808 */ /* 0x000fe20007000000 */
[----:B--2---:R-:W-:Y:S01]  /*6600*/  FFMA.FTZ R12, R12, -UR5, R17 ;  /* 0x800000050c0c7c23 */ /* 0x004fe20008010011 */
[----:B------:R-:W-:Y:S01]  /*6610*/  FSEL R10, R10, -INF , !P6 ;  /* 0xff8000000a0a7808 */ /* 0x000fe20007000000 */
[----:B------:R-:W-:Y:S01]  /*6620*/  VIADD R17, R39, 0x38 ;  /* 0x0000003827117836 */ /* 0x000fe20000000000 */
[----:B------:R-:W-:Y:S01]  /*6630*/  FSEL R15, R15, -INF , !P5 ;  /* 0xff8000000f0f7808 */ /* 0x000fe20006800000 */
[----:B------:R-:W-:Y:S01]  /*6640*/  MUFU.TANH R193, R193 ;  /* 0x000000c100c17308 */ /* 0x000fe20000002400 */
[----:B------:R-:W-:Y:S01]  /*6650*/  FSEL R8, R8, -INF , !P5 ;  /* 0xff80000008087808 */ /* 0x000fe20006800000 */
[----:B------:R-:W-:Y:S01]  /*6660*/  IMAD.IADD R33, R32, 0x1, -R17 ;  /* 0x0000000120217824 */ /* 0x000fe200078e0a11 */
[----:B------:R-:W-:-:S02]  /*6670*/  ISETP.GE.AND P6, PT, R23, UR22, PT ;  /* 0x0000001617007c0c */ /* 0x000fc4000bfc6270 */
[----:B------:R-:W-:Y:S01]  /*6680*/  ISETP.GE.AND P5, PT, R25, UR22, PT ;  /* 0x0000001619007c0c */ /* 0x000fe2000bfa6270 */
[----:B------:R-:W-:Y:S01]  /*6690*/  IMAD.IADD R25, R16, 0x1, -R25 ;  /* 0x0000000110197824 */ /* 0x000fe200078e0a19 */
[----:B------:R-:W-:Y:S01]  /*66a0*/  I2FP.F32.S32 R38, R38 ;  /* 0x0000002600267245 */ /* 0x000fe20000201400 */
[----:B------:R-:W-:Y:S01]  /*66b0*/  MUFU.TANH R192, R192 ;  /* 0x000000c000c07308 */ /* 0x000fe20000002400 */
[----:B------:R-:W-:Y:S02]  /*66c0*/  I2FP.F32.S32 R35, R35 ;  /* 0x0000002300237245 */ /* 0x000fe40000201400 */
[C---:B------:R-:W-:Y:S01]  /*66d0*/  IADD3 R41, R39.reuse, 0x31, RZ ;  /* 0x0000003127297810 */ /* 0x040fe20007ffe0ff */
[----:B------:R-:W-:Y:S01]  /*66e0*/  VIADD R39, R39, 0x39 ;  /* 0x0000003927277836 */ /* 0x000fe20000000000 */
[----:B------:R-:W-:Y:S01]  /*66f0*/  IADD3 R23, -R23, R16, RZ ;  /* 0x0000001017177210 */ /* 0x000fe20007ffe1ff */
[----:B----4-:R-:W-:Y:S01]  /*6700*/  FFMA.FTZ R189, R38, -UR5, R189 ;  /* 0x8000000526bd7c23 */ /* 0x010fe200080100bd */
[----:B------:R-:W-:Y:S01]  /*6710*/  FSEL R27, R27, -INF , !P0 ;  /* 0xff8000001b1b7808 */ /* 0x000fe20004000000 */
[----:B------:R-:W-:Y:S01]  /*6720*/  MUFU.TANH R206, R206 ;  /* 0x000000ce00ce7308 */ /* 0x000fe20000002400 */
[----:B------:R-:W-:Y:S01]  /*6730*/  FSEL R26, R26, -INF , !P0 ;  /* 0xff8000001a1a7808 */ /* 0x000fe20004000000 */
[----:B-1----:R-:W-:Y:S01]  /*6740*/  FFMA.FTZ R22, R35, -UR5, R22 ;  /* 0x8000000523167c23 */ /* 0x002fe20008010016 */
[----:B------:R-:W-:Y:S01]  /*6750*/  FSEL R13, R13, -INF , !P4 ;  /* 0xff8000000d0d7808 */ /* 0x000fe20006000000 */
[----:B------:R-:W-:Y:S01]  /*6760*/  IMAD.IADD R34, R32, 0x1, -R41 ;  /* 0x0000000120227824 */ /* 0x000fe200078e0a29 */
[----:B------:R-:W-:Y:S01]  /*6770*/  FSEL R14, R14, -INF , !P4 ;  /* 0xff8000000e0e7808 */ /* 0x000fe20006000000 */
[----:B------:R-:W-:Y:S01]  /*6780*/  IMAD.IADD R32, R32, 0x1, -R39 ;  /* 0x0000000120207824 */ /* 0x000fe200078e0a27 */
[----:B------:R-:W-:Y:S01]  /*6790*/  FSEL R9, R9, -INF , !P2 ;  /* 0xff80000009097808 */ /* 0x000fe20005000000 */
[----:B------:R-:W1:Y:S01]  /*67a0*/  MUFU.TANH R207, R68 ;  /* 0x0000004400cf7308 */ /* 0x000e620000002400 */
[----:B------:R-:W-:Y:S01]  /*67b0*/  FSEL R20, R20, -INF , !P2 ;  /* 0xff80000014147808 */ /* 0x000fe20005000000 */
[----:B------:R-:W-:Y:S01]  /*67c0*/  IMAD.IADD R18, R16, 0x1, -R41 ;  /* 0x0000000110127824 */ /* 0x000fe200078e0a29 */
[----:B------:R-:W-:-:S02]  /*67d0*/  IABS R23, R23 ;  /* 0x0000001700177213 */ /* 0x000fc40000000000 */
[----:B------:R-:W-:Y:S02]  /*67e0*/  ISETP.GE.AND P0, PT, R43, UR22, PT ;  /* 0x000000162b007c0c */ /* 0x000fe4000bf06270 */
[----:B------:R-:W-:Y:S01]  /*67f0*/  ISETP.GE.AND P4, PT, R19, UR22, PT ;  /* 0x0000001613007c0c */ /* 0x000fe2000bf86270 */
[----:B------:R-:W2:Y:S01]  /*6800*/  MUFU.TANH R205, R69 ;  /* 0x0000004500cd7308 */ /* 0x000ea20000002400 */
[----:B------:R-:W-:Y:S01]  /*6810*/  ISETP.GE.AND P2, PT, R17, UR22, PT ;  /* 0x0000001611007c0c */ /* 0x000fe2000bf46270 */
[C---:B------:R-:W-:Y:S01]  /*6820*/  IMAD.IADD R19, R16.reuse, 0x1, -R19 ;  /* 0x0000000110137824 */ /* 0x040fe200078e0a13 */
[----:B------:R-:W-:Y:S01]  /*6830*/  IABS R25, R25 ;  /* 0x0000001900197213 */ /* 0x000fe20000000000 */
[----:B------:R-:W-:Y:S01]  /*6840*/  IMAD.IADD R17, R16, 0x1, -R17 ;  /* 0x0000000110117824 */ /* 0x000fe200078e0a11 */
[----:B------:R-:W-:Y:S01]  /*6850*/  IADD3 R16, -R39, R16, RZ ;  /* 0x0000001027107210 */ /* 0x000fe20007ffe1ff */
[----:B------:R-:W-:Y:S01]  /*6860*/  IMAD.MOV.U32 R24, RZ, RZ, R23 ;  /* 0x000000ffff187224 */ /* 0x000fe200078e0017 */
[----:B------:R-:W-:Y:S01]  /*6870*/  FSEL R189, R189, -INF , !P0 ;  /* 0xff800000bdbd7808 */ /* 0x000fe20004000000 */
[----:B------:R-:W-:Y:S01]  /*6880*/  MUFU.TANH R202, R70 ;  /* 0x0000004600ca7308 */ /* 0x000fe20000002400 */
[----:B------:R-:W-:Y:S01]  /*6890*/  FSEL R208, R22, -INF , !P0 ;  /* 0xff80000016d07808 */ /* 0x000fe20004000000 */
[----:B------:R-:W-:Y:S01]  /*68a0*/  IMAD.MOV.U32 R23, RZ, RZ, R25 ;  /* 0x000000ffff177224 */ /* 0x000fe200078e0019 */
[----:B------:R-:W-:Y:S01]  /*68b0*/  PLOP3.LUT P0, PT, PT, PT, UP0, 0x80, 0x0 ;  /* 0x000000000000781c */ /* 0x000fe20003f0f008 */
[----:B-1----:R-:W-:Y:S01]  /*68c0*/  FFMA.FTZ R207, R36, -UR5, R207 ;  /* 0x8000000524cf7c23 */ /* 0x002fe200080100cf */
[----:B------:R-:W-:-:S02]  /*68d0*/  IABS R37, R37 ;  /* 0x0000002500257213 */ /* 0x000fc40000000000 */
[----:B------:R-:W-:Y:S01]  /*68e0*/  IABS R34, R34 ;  /* 0x0000002200227213 */ /* 0x000fe20000000000 */
[----:B------:R-:W1:Y:S01]  /*68f0*/  MUFU.TANH R72, R72 ;  /* 0x0000004800487308 */ /* 0x000e620000002400 */
[----:B------:R-:W-:Y:S02]  /*6900*/  IABS R33, R33 ;  /* 0x0000002100217213 */ /* 0x000fe40000000000 */
[----:B------:R-:W-:Y:S02]  /*6910*/  IABS R32, R32 ;  /* 0x0000002000207213 */ /* 0x000fe40000000000 */
[----:B------:R-:W-:Y:S02]  /*6920*/  IABS R19, R19 ;  /* 0x0000001300137213 */ /* 0x000fe40000000000 */
[----:B------:R-:W-:Y:S01]  /*6930*/  IABS R18, R18 ;  /* 0x0000001200127213 */ /* 0x000fe20000000000 */
[----:B------:R-:W3:Y:S01]  /*6940*/  MUFU.TANH R73, R73 ;  /* 0x0000004900497308 */ /* 0x000ee20000002400 */
[----:B------:R-:W-:-:S02]  /*6950*/  IABS R17, R17 ;  /* 0x0000001100117213 */ /* 0x000fc40000000000 */
[----:B------:R-:W-:Y:S02]  /*6960*/  IABS R16, R16 ;  /* 0x0000001000107213 */ /* 0x000fe40000000000 */
[----:B------:R-:W-:Y:S02]  /*6970*/  I2FP.F32.S32 R38, R37 ;  /* 0x0000002500267245 */ /* 0x000fe40000201400 */
[----:B------:R-:W-:Y:S01]  /*6980*/  I2FP.F32.S32 R34, R34 ;  /* 0x0000002200227245 */ /* 0x000fe20000201400 */
[----:B------:R-:W4:Y:S01]  /*6990*/  MUFU.TANH R71, R71 ;  /* 0x0000004700477308 */ /* 0x000f220000002400 */
[----:B------:R-:W-:Y:S01]  /*69a0*/  I2FP.F32.S32 R33, R33 ;  /* 0x0000002100217245 */ /* 0x000fe20000201400 */
[----:B------:R-:W-:Y:S01]  /*69b0*/  FFMA.FTZ R193, R38, -UR5, R193 ;  /* 0x8000000526c17c23 */ /* 0x000fe200080100c1 */
[----:B------:R-:W-:Y:S01]  /*69c0*/  I2FP.F32.S32 R32, R32 ;  /* 0x0000002000207245 */ /* 0x000fe20000201400 */
[----:B--2---:R-:W-:Y:S01]  /*69d0*/  FFMA.FTZ R205, R34, -UR5, R205 ;  /* 0x8000000522cd7c23 */ /* 0x004fe200080100cd */
[----:B------:R-:W-:Y:S01]  /*69e0*/  I2FP.F32.S32 R25, R24 ;  /* 0x0000001800197245 */ /* 0x000fe20000201400 */
[----:B-1----:R-:W-:Y:S01]  /*69f0*/  FFMA.FTZ R203, R33, -UR5, R72 ;  /* 0x8000000521cb7c23 */ /* 0x002fe20008010048 */
[----:B------:R-:W-:Y:S01]  /*6a00*/  I2FP.F32.S32 R23, R23 ;  /* 0x0000001700177245 */ /* 0x000fe20000201400 */
[----:B------:R-:W1:Y:S01]  /*6a10*/  MUFU.TANH R74, R74 ;  /* 0x0000004a004a7308 */ /* 0x000e620000002400 */
[----:B------:R-:W-:Y:S01]  /*6a20*/  I2FP.F32.S32 R19, R19 ;  /* 0x0000001300137245 */ /* 0x000fe20000201400 */
[----:B---3--:R-:W-:Y:S01]  /*6a30*/  FFMA.FTZ R201, R32, -UR5, R73 ;  /* 0x8000000520c97c23 */ /* 0x008fe20008010049 */
[----:B------:R-:W-:Y:S01]  /*6a40*/  I2FP.F32.S32 R18, R18 ;  /* 0x0000001200127245 */ /* 0x000fe20000201400 */
[----:B------:R-:W-:Y:S01]  /*6a50*/  FFMA.FTZ R192, R25, -UR5, R192 ;  /* 0x8000000519c07c23 */ /* 0x000fe200080100c0 */
[----:B------:R-:W-:Y:S01]  /*6a60*/  I2FP.F32.S32 R17, R17 ;  /* 0x0000001100117245 */ /* 0x000fe20000201400 */
[----:B------:R-:W-:Y:S01]  /*6a70*/  FFMA.FTZ R206, R23, -UR5, R206 ;  /* 0x8000000517ce7c23 */ /* 0x000fe200080100ce */
[----:B------:R-:W-:Y:S01]  /*6a80*/  I2FP.F32.S32 R16, R16 ;  /* 0x0000001000107245 */ /* 0x000fe20000201400 */
[----:B------:R-:W2:Y:S01]  /*6a90*/  MUFU.TANH R75, R75 ;  /* 0x0000004b004b7308 */ /* 0x000ea20000002400 */
[----:B------:R-:W-:Y:S01]  /*6aa0*/  FSEL R11, R11, -INF , !P3 ;  /* 0xff8000000b0b7808 */ /* 0x000fe20005800000 */
[----:B------:R-:W-:Y:S01]  /*6ab0*/  FFMA.FTZ R202, R19, -UR5, R202 ;  /* 0x8000000513ca7c23 */ /* 0x000fe200080100ca */
[----:B------:R-:W-:Y:S01]  /*6ac0*/  FSEL R12, R12, -INF , !P3 ;  /* 0xff8000000c0c7808 */ /* 0x000fe20005800000 */
[----:B----4-:R-:W-:Y:S01]  /*6ad0*/  FFMA.FTZ R200, R18, -UR5, R71 ;  /* 0x8000000512c87c23 */ /* 0x010fe20008010047 */
[----:B------:R-:W-:-:S02]  /*6ae0*/  FSEL R199, R199, -INF , !P1 ;  /* 0xff800000c7c77808 */ /* 0x000fc40004800000 */
[----:B------:R-:W-:Y:S01]  /*6af0*/  FSEL R190, R190, -INF , !P1 ;  /* 0xff800000bebe7808 */ /* 0x000fe20004800000 */
[----:B-1----:R-:W-:Y:S01]  /*6b00*/  FFMA.FTZ R198, R17, -UR5, R74 ;  /* 0x8000000511c67c23 */ /* 0x002fe2000801004a */
[----:B------:R-:W-:Y:S02]  /*6b10*/  ISETP.GE.AND P3, PT, R41, UR22, PT ;  /* 0x0000001629007c0c */ /* 0x000fe4000bf66270 */
[----:B------:R-:W-:Y:S02]  /*6b20*/  ISETP.GE.AND P1, PT, R39, UR22, PT ;  /* 0x0000001627007c0c */ /* 0x000fe4000bf26270 */
[----:B------:R-:W-:Y:S02]  /*6b30*/  FSEL R193, R193, -INF , !P6 ;  /* 0xff800000c1c17808 */ /* 0x000fe40007000000 */
[----:B------:R-:W-:Y:S01]  /*6b40*/  FSEL R192, R192, -INF , !P6 ;  /* 0xff800000c0c07808 */ /* 0x000fe20007000000 */
[----:B--2---:R-:W-:Y:S01]  /*6b50*/  FFMA.FTZ R196, R16, -UR5, R75 ;  /* 0x8000000510c47c23 */ /* 0x004fe2000801004b */
        /* <DEDUP_REMOVED lines=74> */
.L_x_5364:
[----:B------:R-:W-:-:S04]  /*7000*/  ULEA UR6, -UR6, URZ, 0x6 ;  /* 0x0000003f06067291 */ /* 0x000fc8000f8e313f */
[----:B------:R-:W-:Y:S02]  /*7010*/  USHF.R.S32.HI UR7, URZ, 0x1f, UR6 ;  /* 0x0000001f3f077899 */ /* 0x000fe40008011406 */
[----:B------:R-:W-:-:S04]  /*7020*/  MOV R32, UR6 ;  /* 0x0000000600207c02 */ /* 0x000fc80008000f00 */
[----:B------:R-:W-:-:S07]  /*7030*/  MOV R33, UR7 ;  /* 0x0000000700217c02 */ /* 0x000fce0008000f00 */
.L_x_5365:
        /* <DEDUP_REMOVED lines=98> */
[C---:B-----5:R-:W-:Y:S01]  /*7660*/  @!P4 IMAD.X R34, R3.reuse, 0x1, R166, P1 ;  /* 0x000000010322c824 */ /* 0x060fe200008e06a6 */
        /* <DEDUP_REMOVED lines=74> */
.L_x_5367:
[----:B------:R-:W-:Y:S05]  /*7b10*/  BSYNC B0 ;  /* 0x0000000000007941 */ /* 0x000fea0003800000 */
.L_x_5366:
[----:B------:R-:W0:Y:S01]  /*7b20*/  LDGDEPBAR ;  /* 0x00000000000079af */ /* 0x000e220000000000 */
[----:B------:R-:W-:-:S04]  /*7b30*/  IADD3 R167, P1, R32, R167, RZ ;  /* 0x000000a720a77210 */ /* 0x000fc80007f3e0ff */
[----:B------:R-:W-:-:S09]  /*7b40*/  IADD3.X R166, R33, R166, RZ, P1, !PT ;  /* 0x000000a621a67210 */ /* 0x000fd20000ffe4ff */
.L_x_5363:
        /* <DEDUP_REMOVED lines=74> */
[----:B------:R-:W1:Y:S01]  /*7ff0*/  LDSM.16.MT88.4 R8, [R236+0x10800] ;  /* 0x01080000ec08783b */ /* 0x000e620000004200 */
[--C-:B------:R-:W-:Y:S01]  /*8000*/  FFMA.FTZ R176, R13, UR6, -R204.reuse ;  /* 0x000000060db07c23 */ /* 0x100fe200080108cc */
        /* <DEDUP_REMOVED lines=12> */
[----:B------:R-:W5:Y:S01]  /*80d0*/  LDSM.16.MT88.4 R120, [R233+0x16000] ;  /* 0x01600000e978783b */ /* 0x000f620000004200 */
[--C-:B------:R-:W-:Y:S01]  /*80e0*/  FFMA.FTZ R193, R208, UR6, -R197.reuse ;  /* 0x00000006d0c17c23 */ /* 0x100fe200080108c5 */
[--C-:B------:R-:W-:Y:S01]  /*80f0*/  FFMA.FTZ R192, R192, UR6, -R197.reuse ;  /* 0x00000006c0c07c23 */ /* 0x100fe200080108c5 */
[--C-:B------:R-:W-:Y:S01]  /*8100*/  FFMA.FTZ R199, R206, UR6, -R197.reuse ;  /* 0x00000006cec77c23 */ /* 0x100fe200080108c5 */
[----:B------:R-:W5:Y:S01]  /*8110*/  LDSM.16.MT88.4 R16, [R232+0x16000] ;  /* 0x01600000e810783b */ /* 0x000f620000004200 */
[--C-:B------:R-:W-:Y:S01]  /*8120*/  FFMA.FTZ R206, R207, UR6, -R204.reuse ;  /* 0x00000006cfce7c23 */ /* 0x100fe200080108cc */
[----:B------:R-:W3:Y:S01]  /*8130*/  MUFU.EX2 R178, R178 ;  /* 0x000000b200b27308 */ /* 0x000ee20000000800 */
[----:B--2---:R-:W-:Y:S01]  /*8140*/  F2FP.BF16.F32.PACK_AB R128, R184, R185 ;  /* 0x000000b9b880723e */ /* 0x004fe200000010ff */
[----:B------:R-:W2:Y:S01]  /*8150*/  LDSM.16.MT88.4 R12, [R234+0x10800] ;  /* 0x01080000ea0c783b */ /* 0x000ea20000004200 */
[--C-:B------:R-:W-:Y:S01]  /*8160*/  FFMA.FTZ R205, R205, UR6, -R204.reuse ;  /* 0x00000006cdcd7c23 */ /* 0x100fe200080108cc */
[--C-:B------:R-:W-:Y:S01]  /*8170*/  FFMA.FTZ R203, R203, UR6, -R204.reuse ;  /* 0x00000006cbcb7c23 */ /* 0x100fe200080108cc */
[----:B------:R-:W-:Y:S01]  /*8180*/  FFMA.FTZ R204, R201, UR6, -R204 ;  /* 0x00000006c9cc7c23 */ /* 0x000fe200080108cc */
[----:B------:R-:W2:Y:S01]  /*8190*/  LDSM.16.MT88.4 R4, [R233+0x10800] ;  /* 0x01080000e904783b */ /* 0x000ea20000004200 */
[--C-:B------:R-:W-:Y:S01]  /*81a0*/  FFMA.FTZ R201, R202, UR6, -R197.reuse ;  /* 0x00000006cac97c23 */ /* 0x100fe200080108c5 */
        /* <DEDUP_REMOVED lines=8> */
[----:B------:R-:W4:Y:S01]  /*8230*/  MUFU.EX2 R187, R187 ;  /* 0x000000bb00bb7308 */ /* 0x000f220000000800 */
        /* <DEDUP_REMOVED lines=60> */
[----:B------:R-:W4:Y:S01]  /*8600*/  MUFU.EX2 R199, R199 ;  /* 0x000000c700c77308 */ /* 0x000f220000000800 */
[C---:B-----5:R-:W-:Y:S06]  /*8610*/  HMMA.16816.F32.BF16 R100, R128.reuse, R104, RZ ;  /* 0x000000688064723c */ /* 0x060fec00000418ff */
        /* <DEDUP_REMOVED lines=18> */
[C---:B------:R-:W-:Y:S06]  /*8740*/  HMMA.16816.F32.BF16 R104, R128.reuse, R106, RZ ;  /* 0x0000006a8068723c */ /* 0x040fec00000418ff */
[C---:B------:R-:W-:Y:S06]  /*8750*/  HMMA.16816.F32.BF16 R112, R128.reuse, R114, RZ ;  /* 0x000000728070723c */ /* 0x040fec00000418ff */
[C---:B------:R-:W-:Y:S06]  /*8760*/  HMMA.16816.F32.BF16 R120, R128.reuse, R122, RZ ;  /* 0x0000007a8078723c */ /* 0x040fec00000418ff */
[C---:B------:R-:W-:Y:S06]  /*8770*/  HMMA.16816.F32.BF16 R124, R128.reuse, R16, RZ ;  /* 0x00000010807c723c */ /* 0x040fec00000418ff */
[----:B------:R-:W-:Y:S01]  /*8780*/  HMMA.16816.F32.BF16 R128, R128, R18, RZ ;  /* 0x000000128080723c */ /* 0x000fe200000418ff */
[----:B------:R-:W3:Y:S05]  /*8790*/  LDSM.16.MT88.4 R16, [R236+0x12800] ;  /* 0x01280000ec10783b */ /* 0x000eea0000004200 */
[C---:B--2---:R-:W-:Y:S06]  /*87a0*/  HMMA.16816.F32.BF16 R148, R24.reuse, R12, R148 ;  /* 0x0000000c1894723c */ /* 0x044fec0000041894 */
[C---:B------:R-:W-:Y:S01]  /*87b0*/  HMMA.16816.F32.BF16 R152, R24.reuse, R14, R152 ;  /* 0x0000000e1898723c */ /* 0x040fe20000041898 */
[----:B------:R-:W2:Y:S05]  /*87c0*/  LDSM.16.MT88.4 R12, [R234+0x14800] ;  /* 0x01480000ea0c783b */ /* 0x000eaa0000004200 */
[C---:B------:R-:W-:Y:S06]  /*87d0*/  HMMA.16816.F32.BF16 R140, R24.reuse, R4, R140 ;  /* 0x00000004188c723c */ /* 0x040fec000004188c */
        /* <DEDUP_REMOVED lines=59> */
[----:B------:R-:W-:Y:S01]  /*8b90*/  HMMA.16816.F32.BF16 R72, R4, R10, R72 ;  /* 0x0000000a0448723c */ /* 0x000fe20000041848 */
[----:B------:R-:W1:Y:S05]  /*8ba0*/  LDSM.16.MT88.4 R8, [R234+0x17000] ;  /* 0x01700000ea08783b */ /* 0x000e6a0000004200 */
[C---:B------:R-:W-:Y:S06]  /*8bb0*/  HMMA.16816.F32.BF16 R44, R24.reuse, R32, R44 ;  /* 0x00000020182c723c */ /* 0x040fec000004182c */
[C---:B------:R-:W-:Y:S01]  /*8bc0*/  HMMA.16816.F32.BF16 R48, R24.reuse, R34, R48 ;  /* 0x000000221830723c */ /* 0x040fe20000041830 */
[----:B------:R-:W1:Y:S05]  /*8bd0*/  LDSM.16.MT88.4 R32, [R233+0x13000] ;  /* 0x01300000e920783b */ /* 0x000e6a0000004200 */
[C---:B----4-:R-:W-:Y:S06]  /*8be0*/  HMMA.16816.F32.BF16 R124, R24.reuse, R28, R124 ;  /* 0x0000001c187c723c */ /* 0x050fec000004187c */
[----:B------:R-:W-:Y:S01]  /*8bf0*/  HMMA.16816.F32.BF16 R128, R24, R30, R128 ;  /* 0x0000001e1880723c */ /* 0x000fe20000041880 */
[----:B------:R-:W4:Y:S04]  /*8c00*/  LDSM.16.MT88.4 R28, [R232+0x13000] ;  /* 0x01300000e81c783b */ /* 0x000f280000004200 */
[----:B------:R-:W4:Y:S01]  /*8c10*/  LDSM.16.MT88.4 R24, [R234+0x15000] ;  /* 0x01500000ea18783b */ /* 0x000f220000004200 */
        /* <DEDUP_REMOVED lines=18> */
[C---:B----4-:R-:W-:Y:S06]  /*8d40*/  HMMA.16816.F32.BF16 R60, R4.reuse, R28, R60 ;  /* 0x0000001c043c723c */ /* 0x050fec000004183c */
[C---:B------:R-:W-:Y:S01]  /*8d50*/  HMMA.16816.F32.BF16 R64, R4.reuse, R30, R64 ;  /* 0x0000001e0440723c */ /* 0x040fe20000041840 */
[----:B------:R-:W4:Y:S05]  /*8d60*/  LDSM.16.MT88.4 R28, [R234+0x11800] ;  /* 0x01180000ea1c783b */ /* 0x000f2a0000004200 */
        /* <DEDUP_REMOVED lines=26> */
[----:B------:R-:W1:Y:S04]  /*8f10*/  LDSM.16.MT88.4 R8, [R233+0x15800] ;  /* 0x01580000e908783b */ /* 0x000e680000004200 */
[----:B------:R-:W-:Y:S01]  /*8f20*/  STL [R1], R0 ;  /* 0x0000000001007387 */ /* 0x000fe20000100800 */
        /* <DEDUP_REMOVED lines=27> */
[C---:B------:R-:W-:Y:S06]  /*90e0*/  HMMA.16816.F32.BF16 R92, R4.reuse, R24, R92 ;  /* 0x00000018045c723c */ /* 0x040fec000004185c */
        /* <DEDUP_REMOVED lines=18> */
[----:B------:R-:W-:Y:S01]  /*9210*/  MOV R248, UR6 ;  /* 0x0000000600f87c02 */ /* 0x000fe20008000f00 */
[----:B------:R-:W-:Y:S01]  /*9220*/  ULDC UR17, c[0x0][0x39c] ;  /* 0x0000e70000117ab9 */ /* 0x000fe20000000800 */
[----:B------:R-:W-:Y:S01]  /*9230*/  ULDC UR4, c[0x0][0x2ec] ;  /* 0x0000bb0000047ab9 */ /* 0x000fe20000000800 */
[----:B------:R-:W-:Y:S01]  /*9240*/  ULDC UR16, c[0x0][0x248] ;  /* 0x0000920000107ab9 */ /* 0x000fe20000000800 */
[----:B------:R-:W-:Y:S01]  /*9250*/  IADD3 R249, R249, -UR23, R2 ;  /* 0x80000017f9f97c10 */ /* 0x000fe2000fffe002 */
[----:B------:R-:W-:Y:S01]  /*9260*/  UIADD3 UR23, UR18, -0x2, URZ ;  /* 0xfffffffe12177890 */ /* 0x000fe2000fffe03f */
[----:B------:R-:W-:Y:S01]  /*9270*/  IMAD.U32 R245, RZ, RZ, UR7 ;  /* 0x00000007fff57e24 */ /* 0x000fe2000f8e00ff */
[----:B------:R-:W-:Y:S01]  /*9280*/  ULDC.64 UR8, c[0x0][0x248] ;  /* 0x0000920000087ab9 */ /* 0x000fe20000000a00 */
[----:B------:R-:W-:Y:S01]  /*9290*/  ULDC UR18, c[0x0][0x2d0] ;  /* 0x0000b40000127ab9 */ /* 0x000fe20000000800 */
[----:B------:R-:W-:Y:S01]  /*92a0*/  ULDC.64 UR10, c[0x0][0x250] ;  /* 0x00009400000a7ab9 */ /* 0x000fe20000000a00 */
[----:B------:R-:W-:-:S07]  /*92b0*/  ULDC.64 UR6, c[0x0][0x250] ;  /* 0x0000940000067ab9 */ /* 0x000fce0000000a00 */
.L_x_5372:
        /* <DEDUP_REMOVED lines=80> */
.L_x_5369:
        /* <DEDUP_REMOVED lines=123> */
[----:B--2---:R-:W2:Y:S04]  /*9f70*/  LDSM.16.M88.4 R200, [R230] ;  /* 0x00000000e6c8783b */ /* 0x004ea80000000200 */
[----:B------:R-:W2:Y:S01]  /*9f80*/  LDSM.16.M88.4 R204, [R229] ;  /* 0x00000000e5cc783b */ /* 0x000ea20000000200 */
        /* <DEDUP_REMOVED lines=23> */
[----:B------:R-:W-:Y:S05]  /*a100*/  LDSM.16.M88.4 R200, [R242+0x2000] ;  /* 0x00200000f2c8783b */ /* 0x000fea0000000200 */
[C---:B------:R-:W-:Y:S06]  /*a110*/  HMMA.16816.F32.BF16 R28, R188.reuse, R204, R28 ;  /* 0x000000ccbc1c723c */ /* 0x040fec000004181c */
        /* <DEDUP_REMOVED lines=174> */
[C---:B------:R-:W-:Y:S02]  /*ac00*/  HMMA.16816.F32.BF16 R24, R192.reuse, R174, R24 ;  /* 0x000000aec018723c */ /* 0x040fe40000041818 */
[----:B------:R2:W3:Y:S02]  /*ac10*/  MUFU.TANH R198, R165 ;  /* 0x000000a500c67308 */ /* 0x0004e40000002400 */
[----:B------:R-:W-:Y:S01]  /*ac20*/  FMUL.FTZ R205, R13, UR17 ;  /* 0x000000110dcd7c20 */ /* 0x000fe20008410000 */
[----:B------:R-:W-:Y:S01]  /*ac30*/  FMUL.FTZ R13, R15, UR17 ;  /* 0x000000110f0d7c20 */ /* 0x000fe20008410000 */
[----:B------:R-:W-:Y:S01]  /*ac40*/  FMUL.FTZ R164, R4, UR17 ;  /* 0x0000001104a47c20 */ /* 0x000fe20008410000 */
[----:B------:R-:W-:Y:S01]  /*ac50*/  FMUL.FTZ R197, R5, UR17 ;  /* 0x0000001105c57c20 */ /* 0x000fe20008410000 */
[----:B------:R-:W-:Y:S04]  /*ac60*/  FMUL.FTZ R201, R8, UR17 ;  /* 0x0000001108c97c20 */ /* 0x000fe80008410000 */
[----:B------:R4:W1:Y:S01]  /*ac70*/  MUFU.TANH R199, R166 ;  /* 0x000000a600c77308 */ /* 0x0008620000002400 */
[----:B------:R-:W-:Y:S01]  /*ac80*/  FMUL.FTZ R203, R17, UR17 ;  /* 0x0000001111cb7c20 */ /* 0x000fe20008410000 */
[----:B------:R-:W-:Y:S01]  /*ac90*/  FMUL.FTZ R17, R18, UR17 ;  /* 0x0000001112117c20 */ /* 0x000fe20008410000 */
[----:B------:R-:W-:Y:S01]  /*aca0*/  FMUL.FTZ R9, R9, UR17 ;  /* 0x0000001109097c20 */ /* 0x000fe20008410000 */
[----:B------:R-:W-:Y:S01]  /*acb0*/  FMUL.FTZ R10, R10, UR17 ;  /* 0x000000110a0a7c20 */ /* 0x000fe20008410000 */
[----:B------:R-:W-:Y:S01]  /*acc0*/  FMUL.FTZ R206, R12, UR17 ;  /* 0x000000110cce7c20 */ /* 0x000fe20008410000 */
[----:B------:R-:W-:Y:S01]  /*acd0*/  FMUL.FTZ R14, R14, UR17 ;  /* 0x000000110e0e7c20 */ /* 0x000fe20008410000 */
[----:B------:R-:W-:Y:S03]  /*ace0*/  FMUL.FTZ R18, R20, UR17 ;  /* 0x0000001114127c20 */ /* 0x000fe60008410000 */
[----:B------:R-:W3:Y:S01]  /*acf0*/  MUFU.TANH R164, R164 ;  /* 0x000000a400a47308 */ /* 0x000ee20000002400 */
[----:B--2---:R-:W-:Y:S01]  /*ad00*/  FMUL.FTZ R165, R11, UR17 ;  /* 0x000000110ba57c20 */ /* 0x004fe20008410000 */
[----:B------:R-:W-:Y:S01]  /*ad10*/  FMUL.FTZ R21, R21, UR17 ;  /* 0x0000001115157c20 */ /* 0x000fe20008410000 */
[----:B------:R-:W-:Y:S01]  /*ad20*/  FMUL.FTZ R22, R22, UR17 ;  /* 0x0000001116167c20 */ /* 0x000fe20008410000 */
[----:B------:R-:W-:Y:S01]  /*ad30*/  FMUL.FTZ R25, R25, UR17 ;  /* 0x0000001119197c20 */ /* 0x000fe20008410000 */
[----:B------:R-:W-:Y:S05]  /*ad40*/  FMUL.FTZ R26, R26, UR17 ;  /* 0x000000111a1a7c20 */ /* 0x000fea0008410000 */
[----:B------:R2:W2:Y:S01]  /*ad50*/  MUFU.TANH R11, R165 ;  /* 0x000000a5000b7308 */ /* 0x0004a20000002400 */
[----:B----4-:R-:W-:Y:S01]  /*ad60*/  FMUL.FTZ R166, R16, UR17 ;  /* 0x0000001110a67c20 */ /* 0x010fe20008410000 */
[C---:B-1----:R-:W-:Y:S08]  /*ad70*/  HMMA.16816.F32.BF16 R28, R192.reuse, R168, R28 ;  /* 0x000000a8c01c723c */ /* 0x042ff0000004181c */
[----:B------:R1:W4:Y:S01]  /*ad80*/  MUFU.TANH R202, R166 ;  /* 0x000000a600ca7308 */ /* 0x0003220000002400 */
[----:B------:R-:W-:Y:S09]  /*ad90*/  HMMA.16816.F32.BF16 R32, R192, R170, R32 ;  /* 0x000000aac020723c */ /* 0x000ff20000041820 */
[----:B------:R5:W3:Y:S02]  /*ada0*/  MUFU.TANH R177, R18 ;  /* 0x0000001200b17308 */ /* 0x000ae40000002400 */
[----:B--2---:R-:W-:Y:S01]  /*adb0*/  FMUL.FTZ R165, R19, UR17 ;  /* 0x0000001113a57c20 */ /* 0x004fe20008410000 */
[----:B------:R-:W-:Y:S01]  /*adc0*/  FMUL.FTZ R19, R24, UR17 ;  /* 0x0000001118137c20 */ /* 0x000fe20008410000 */
[----:B------:R-:W-:Y:S01]  /*add0*/  IMAD.MOV.U32 R194, RZ, RZ, R2 ;  /* 0x000000ffffc27224 */ /* 0x000fe200078e0002 */
[----:B------:R-:W-:Y:S05]  /*ade0*/  MOV R195, R3 ;  /* 0x0000000300c37202 */ /* 0x000fea0000000f00 */
        /* <DEDUP_REMOVED lines=8> */
[----:B------:R-:W3:Y:S01]  /*ae70*/  MUFU.TANH R197, R197 ;  /* 0x000000c500c57308 */ /* 0x000ee20000002400 */
[----:B--2---:R-:W-:Y:S09]  /*ae80*/  FMUL.FTZ R165, R27, UR17 ;  /* 0x000000111ba57c20 */ /* 0x004ff20008410000 */
[----:B------:R2:W2:Y:S01]  /*ae90*/  MUFU.TANH R176, R165 ;  /* 0x000000a500b07308 */ /* 0x0004a20000002400 */
[----:B-1----:R-:W-:Y:S09]  /*aea0*/  FMUL.FTZ R166, R28, UR17 ;  /* 0x000000111ca67c20 */ /* 0x002ff20008410000 */
[----:B------:R1:W1:Y:S10]  /*aeb0*/  MUFU.TANH R188, R166 ;  /* 0x000000a600bc7308 */ /* 0x0002740000002400 */
[----:B------:R-:W3:Y:S01]  /*aec0*/  MUFU.TANH R201, R201 ;  /* 0x000000c900c97308 */ /* 0x000ee20000002400 */
[----:B--2---:R-:W-:Y:S09]  /*aed0*/  FMUL.FTZ R165, R35, UR17 ;  /* 0x0000001123a57c20 */ /* 0x004ff20008410000 */
[----:B------:R-:W2:Y:S01]  /*aee0*/  MUFU.TANH R9, R9 ;  /* 0x0000000900097308 */ /* 0x000ea20000002400 */
[----:B-1----:R-:W-:Y:S09]  /*aef0*/  FMUL.FTZ R166, R34, UR17 ;  /* 0x0000001122a67c20 */ /* 0x002ff20008410000 */
[----:B------:R-:W1:Y:S10]  /*af00*/  MUFU.TANH R10, R10 ;  /* 0x0000000a000a7308 */ /* 0x000e740000002400 */
[----:B------:R-:W1:Y:S10]  /*af10*/  MUFU.TANH R206, R206 ;  /* 0x000000ce00ce7308 */ /* 0x000e740000002400 */
[----:B------:R1:W1:Y:S10]  /*af20*/  MUFU.TANH R200, R205 ;  /* 0x000000cd00c87308 */ /* 0x0002740000002400 */
[----:B------:R-:W1:Y:S10]  /*af30*/  MUFU.TANH R14, R14 ;  /* 0x0000000e000e7308 */ /* 0x000e740000002400 */
[----:B------:R-:W1:Y:S10]  /*af40*/  MUFU.TANH R13, R13 ;  /* 0x0000000d000d7308 */ /* 0x000e740000002400 */
[----:B------:R1:W1:Y:S10]  /*af50*/  MUFU.TANH R204, R203 ;  /* 0x000000cb00cc7308 */ /* 0x0002740000002400 */
        /* <DEDUP_REMOVED lines=12> */
[----:B------:R-:W1:Y:S01]  /*b020*/  MUFU.TANH R165, R165 ;  /* 0x000000a500a57308 */ /* 0x000e620000002400 */
[----:B--234-:R-:W-:Y:S05]  /*b030*/  @!P0 BRA `(.L_x_5370) ;  /* 0x0000000800f08947 */ /* 0x01cfea0003800000 */
        /* <DEDUP_REMOVED lines=16> */
[----:B--2---:R-:W1:Y:S02]  /*b140*/  MUFU.RCP R2, R4 ;  /* 0x0000000400027308 */ /* 0x004e640000001000 */
        /* <DEDUP_REMOVED lines=54> */
.L_x_5371:
[----:B------:R2:W-:Y:S01]  /*b4b0*/  @P6 STS.128 [R243+0x8000], RZ ;  /* 0x008000fff3006388 */ /* 0x0005e20000000c00 */
[CC--:B-1----:R-:W-:Y:S01]  /*b4c0*/  LEA R26, P0, R6.reuse, R250.reuse, 0x1 ;  /* 0x000000fa061a7211 */ /* 0x0c2fe200078008ff */
        /* <DEDUP_REMOVED lines=115> */
.L_x_5370:
[----:B------:R-:W-:Y:S01]  /*bc00*/  MOV R12, UR23 ;  /* 0x00000017000c7c02 */ /* 0x000fe20008000f00 */
[----:B------:R-:W-:Y:S02]  /*bc10*/  UISETP.GT.AND UP0, UPT, UR23, UR13, UPT ;  /* 0x0000000d1700728c */ /* 0x000fe4000bf04270 */
[----:B------:R-:W-:Y:S02]  /*bc20*/  UIADD3 UR23, UR23, -0x1, URZ ;  /* 0xffffffff17177890 */ /* 0x000fe4000fffe03f */
[----:B------:R-:W-:Y:S01]  /*bc30*/  IMAD R12, R12, -0x40, R249 ;  /* 0xffffffc00c0c7824 */ /* 0x000fe200078e02f9 */
[----:B------:R-:W-:Y:S01]  /*bc40*/  UMOV UR10, UR22 ;  /* 0x00000016000a7c82 */ /* 0x000fe20008000000 */
[----:B------:R-:W-:Y:S03]  /*bc50*/  UMOV UR11, UR19 ;  /* 0x00000013000b7c82 */ /* 0x000fe60008000000 */
[C---:B--2---:R-:W-:Y:S02]  /*bc60*/  IADD3 R27, R12.reuse, 0x8, RZ ;  /* 0x000000080c1b7810 */ /* 0x044fe40007ffe0ff */
[C---:B------:R-:W-:Y:S02]  /*bc70*/  IADD3 R8, R12.reuse, 0x7, RZ ;  /* 0x000000070c087810 */ /* 0x040fe40007ffe0ff */
[----:B-1----:R-:W-:Y:S02]  /*bc80*/  IADD3 R26, R12, -0x1, RZ ;  /* 0xffffffff0c1a7810 */ /* 0x002fe40007ffe0ff */
        /* <DEDUP_REMOVED lines=45> */
[C---:B------:R-:W-:Y:S01]  /*bf60*/  FFMA.FTZ R16, R29.reuse, -UR5, R164 ;  /* 0x800000051d107c23 */ /* 0x040fe200080100a4 */
[----:B------:R-:W-:Y:S01]  /*bf70*/  I2FP.F32.S32 R27, R27 ;  /* 0x0000001b001b7245 */ /* 0x000fe20000201400 */
[----:B------:R-:W-:Y:S01]  /*bf80*/  FFMA.FTZ R10, R29, -UR5, R10 ;  /* 0x800000051d0a7c23 */ /* 0x000fe2000801000a */
[----:B------:R-:W-:Y:S01]  /*bf90*/  I2FP.F32.S32 R25, R18 ;  /* 0x0000001200197245 */ /* 0x000fe20000201400 */
[C---:B------:R-:W-:Y:S01]  /*bfa0*/  FFMA.FTZ R18, R174.reuse, -UR5, R201 ;  /* 0x80000005ae127c23 */ /* 0x040fe200080100c9 */
[----:B------:R-:W-:Y:S01]  /*bfb0*/  FFMA.FTZ R174, R174, -UR5, R14 ;  /* 0x80000005aeae7c23 */ /* 0x000fe2000801000e */
[----:B------:R-:W-:Y:S01]  /*bfc0*/  I2FP.F32.S32 R23, R23 ;  /* 0x0000001700177245 */ /* 0x000fe20000201400 */
[----:B------:R-:W-:Y:S01]  /*bfd0*/  FFMA.FTZ R197, R26, -UR5, R197 ;  /* 0x800000051ac57c23 */ /* 0x000fe200080100c5 */
[C---:B------:R-:W-:Y:S01]  /*bfe0*/  @!P5 IADD3 R19, -R12.reuse, 0x21, RZ ;  /* 0x000000210c13d810 */ /* 0x040fe20007ffe1ff */
[----:B------:R-:W-:Y:S01]  /*bff0*/  FFMA.FTZ R170, R25, -UR5, R17 ;  /* 0x8000000519aa7c23 */ /* 0x000fe20008010011 */
[C---:B------:R-:W-:Y:S01]  /*c000*/  @!P4 IADD3 R7, -R12.reuse, 0x28, RZ ;  /* 0x000000280c07c810 */ /* 0x040fe20007ffe1ff */
[----:B------:R-:W-:Y:S01]  /*c010*/  FFMA.FTZ R168, R23, -UR5, R15 ;  /* 0x8000000517a87c23 */ /* 0x000fe2000801000f */
[C---:B------:R-:W-:Y:S01]  /*c020*/  @!P3 IADD3 R6, -R12.reuse, 0x29, RZ ;  /* 0x000000290c06b810 */ /* 0x040fe20007ffe1ff */
[----:B------:R-:W-:Y:S01]  /*c030*/  FFMA.FTZ R206, R25, -UR5, R206 ;  /* 0x8000000519ce7c23 */ /* 0x000fe200080100ce */
[----:B------:R-:W-:Y:S01]  /*c040*/  @!P2 IADD3 R5, -R12, 0x30, RZ ;  /* 0x000000300c05a810 */ /* 0x000fe20007ffe1ff */
[----:B------:R-:W-:Y:S01]  /*c050*/  FFMA.FTZ R11, R26, -UR5, R11 ;  /* 0x800000051a0b7c23 */ /* 0x000fe2000801000b */
[C---:B------:R-:W-:Y:S01]  /*c060*/  @!P1 IADD3 R2, -R12.reuse, 0x31, RZ ;  /* 0x000000310c029810 */ /* 0x040fe20007ffe1ff */
[----:B------:R-:W-:Y:S01]  /*c070*/  FFMA.FTZ R200, R23, -UR5, R200 ;  /* 0x8000000517c87c23 */ /* 0x000fe200080100c8 */
[C---:B------:R-:W-:Y:S01]  /*c080*/  @!P0 IADD3 R4, -R12.reuse, 0x38, RZ ;  /* 0x000000380c048810 */ /* 0x040fe20007ffe1ff */
[----:B------:R-:W-:Y:S01]  /*c090*/  LDSM.16.MT88.4 R28, [R233+0x10000] ;  /* 0x01000000e91c783b */ /* 0x000fe20000004200 */
[----:B------:R-:W-:Y:S01]  /*c0a0*/  @!P6 IADD3 R3, -R12, 0x39, RZ ;  /* 0x000000390c03e810 */ /* 0x000fe20007ffe1ff */
[----:B------:R-:W-:Y:S01]  /*c0b0*/  FFMA.FTZ R12, R27, -UR5, R198 ;  /* 0x800000051b0c7c23 */ /* 0x000fe200080100c6 */
[----:B------:R-:W-:Y:S02]  /*c0c0*/  I2FP.F32.S32 R8, R8 ;  /* 0x0000000800087245 */ /* 0x000fe40000201400 */
[----:B------:R-:W-:Y:S02]  /*c0d0*/  I2FP.F32.S32 R24, R24 ;  /* 0x0000001800187245 */ /* 0x000fe40000201400 */
[----:B------:R-:W-:Y:S01]  /*c0e0*/  FMNMX.FTZ R14, R16, R167, !PT ;  /* 0x000000a7100e7209 */ /* 0x000fe20007810000 */
[----:B------:R-:W-:Y:S01]  /*c0f0*/  FFMA.FTZ R8, R8, -UR5, R199 ;  /* 0x8000000508087c23 */ /* 0x000fe200080100c7 */
[----:B------:R-:W-:Y:S01]  /*c100*/  FMNMX.FTZ R15, R12, R0, !PT ;  /* 0x000000000c0f7209 */ /* 0x000fe20007810000 */
[C---:B------:R-:W-:Y:S01]  /*c110*/  FFMA.FTZ R172, R24.reuse, -UR5, R13 ;  /* 0x8000000518ac7c23 */ /* 0x040fe2000801000d */
[----:B------:R-:W-:Y:S01]  /*c120*/  FMNMX.FTZ R17, R197, R14, !PT ;  /* 0x0000000ec5117209 */ /* 0x000fe20007810000 */
[----:B------:R-:W-:Y:S01]  /*c130*/  FFMA.FTZ R9, R24, -UR5, R9 ;  /* 0x8000000518097c23 */ /* 0x000fe20008010009 */
[----:B------:R-:W-:Y:S02]  /*c140*/  I2FP.F32.S32 R13, R22 ;  /* 0x00000016000d7245 */ /* 0x000fe40000201400 */
[----:B------:R-:W-:Y:S02]  /*c150*/  FMNMX.FTZ R14, R18, R17, !PT ;  /* 0x00000011120e7209 */ /* 0x000fe40007810000 */
[----:B------:R-:W-:Y:S01]  /*c160*/  FMNMX.FTZ R15, R8, R15, !PT ;  /* 0x0000000f080f7209 */ /* 0x000fe20007810000 */
[C---:B------:R-:W-:Y:S01]  /*c170*/  FFMA.FTZ R202, R13.reuse, -UR5, R202 ;  /* 0x800000050dca7c23 */ /* 0x040fe200080100ca */
[----:B------:R-:W-:Y:S01]  /*c180*/  FFMA.FTZ R208, R13, -UR5, R208 ;  /* 0x800000050dd07c23 */ /* 0x000fe200080100d0 */
[----:B------:R-:W-:Y:S02]  /*c190*/  FMNMX.FTZ R13, R9, R14, !PT ;  /* 0x0000000e090d7209 */ /* 0x000fe40007810000 */
[----:B------:R-:W-:Y:S02]  /*c1a0*/  FMNMX.FTZ R14, R10, R15, !PT ;  /* 0x0000000f0a0e7209 */ /* 0x000fe40007810000 */
[----:B------:R-:W-:Y:S02]  /*c1b0*/  FMNMX.FTZ R13, R206, R13, !PT ;  /* 0x0000000dce0d7209 */ /* 0x000fe40007810000 */
[----:B------:R-:W-:Y:S02]  /*c1c0*/  FMNMX.FTZ R15, R11, R14, !PT ;  /* 0x0000000e0b0f7209 */ /* 0x000fe40007810000 */
[----:B------:R-:W-:Y:S02]  /*c1d0*/  I2FP.F32.S32 R21, R21 ;  /* 0x0000001500157245 */ /* 0x000fe40000201400 */
        /* <DEDUP_REMOVED lines=74> */
[----:B------:R-:W2:Y:S01]  /*c680*/  LDSM.16.MT88.4 R12, [R236+0x10000] ;  /* 0x01000000ec0c783b */ /* 0x000ea20000004200 */
[--C-:B------:R-:W-:Y:S01]  /*c690*/  FFMA.FTZ R192, R10, UR4, -R181.reuse ;  /* 0x000000040ac07c23 */ /* 0x100fe200080108b5 */
[----:B------:R-:W-:Y:S01]  /*c6a0*/  FFMA.FTZ R167, R11, UR4, -R181 ;  /* 0x000000040ba77c23 */ /* 0x000fe200080108b5 */
[----:B------:R-:W3:Y:S01]  /*c6b0*/  MUFU.EX2 R2, R5 ;  /* 0x0000000500027308 */ /* 0x000ee20000000800 */
[--C-:B------:R-:W-:Y:S01]  /*c6c0*/  FFMA.FTZ R203, R200, UR4, -R185.reuse ;  /* 0x00000004c8cb7c23 */ /* 0x100fe200080108b9 */
[----:B------:R-:W-:Y:S01]  /*c6d0*/  FFMA.FTZ R205, R204, UR4, -R185 ;  /* 0x00000004cccd7c23 */ /* 0x000fe200080108b9 */
[--C-:B------:R-:W-:Y:S01]  /*c6e0*/  FFMA.FTZ R204, R174, UR4, -R181.reuse ;  /* 0x00000004aecc7c23 */ /* 0x100fe200080108b5 */
[C---:B-1----:R-:W-:Y:S01]  /*c6f0*/  FMUL.FTZ R6, R0.reuse, R158 ;  /* 0x0000009e00067220 */ /* 0x042fe20000410000 */
[C---:B------:R-:W-:Y:S01]  /*c700*/  FMUL.FTZ R7, R0.reuse, R159 ;  /* 0x0000009f00077220 */ /* 0x040fe20000410000 */
        /* <DEDUP_REMOVED lines=25> */
[----:B------:R-:W-:Y:S03]  /*c8a0*/  FMUL.FTZ R39, R0, R39 ;  /* 0x0000002700277220 */ /* 0x000fe60000410000 */
[----:B------:R-:W4:Y:S01]  /*c8b0*/  MUFU.EX2 R196, R196 ;  /* 0x000000c400c47308 */ /* 0x000f220000000800 */
        /* <DEDUP_REMOVED lines=15> */
[----:B------:R-:W1:Y:S01]  /*c9b0*/  MUFU.EX2 R193, R193 ;  /* 0x000000c100c17308 */ /* 0x000e620000000800 */
        /* <DEDUP_REMOVED lines=16> */
[----:B-1----:R-:W-:Y:S01]  /*cac0*/  F2FP.BF16.F32.PACK_AB R157, R193, R199 ;  /* 0x000000c7c19d723e */ /* 0x002fe200000010ff */
        /* <DEDUP_REMOVED lines=16> */
[----:B------:R-:W-:Y:S01]  /*cbd0*/  LDSM.16.MT88.4 R144, [R233+0x10800] ;  /* 0x01080000e990783b */ /* 0x000fe20000004200 */
[--C-:B------:R-:W-:Y:S01]  /*cbe0*/  FFMA.FTZ R207, R172, UR4, -R181.reuse ;  /* 0x00000004accf7c23 */ /* 0x100fe200080108b5 */
[----:B------:R-:W-:Y:S01]  /*cbf0*/  FFMA.FTZ R209, R170, UR4, -R181 ;  /* 0x00000004aad17c23 */ /* 0x000fe200080108b5 */
[----:B------:R-:W-:Y:S01]  /*cc00*/  FFMA.FTZ R211, R177, UR4, -R185 ;  /* 0x00000004b1d37c23 */ /* 0x000fe200080108b9 */
[----:B------:R-:W-:Y:S01]  /*cc10*/  FFMA.FTZ R187, R176, UR4, -R181 ;  /* 0x00000004b0bb7c23 */ /* 0x000fe200080108b5 */
[--C-:B------:R-:W-:Y:S01]  /*cc20*/  FFMA.FTZ R188, R188, UR4, -R185.reuse ;  /* 0x00000004bcbc7c23 */ /* 0x100fe200080108b9 */
[C---:B--2---:R-:W-:Y:S01]  /*cc30*/  HMMA.16816.F32.BF16 R4, R156.reuse, R12, R4 ;  /* 0x0000000c9c04723c */ /* 0x044fe20000041804 */
[----:B------:R1:W-:Y:S01]  /*cc40*/  MUFU.EX2 R200, R206 ;  /* 0x000000ce00c87308 */ /* 0x0003e20000000800 */
[----:B------:R-:W-:Y:S01]  /*cc50*/  LDSM.16.MT88.4 R152, [R236+0x12800] ;  /* 0x01280000ec98783b */ /* 0x000fe20000004200 */
[----:B------:R-:W-:Y:S02]  /*cc60*/  PLOP3.LUT P0, PT, PT, PT, UP0, 0x80, 0x0 ;  /* 0x000000000000781c */ /* 0x000fe40003f0f008 */
[----:B------:R-:W-:Y:S01]  /*cc70*/  FFMA.FTZ R186, R186, UR4, -R185 ;  /* 0x00000004baba7c23 */ /* 0x000fe200080108b9 */
[C---:B------:R-:W-:Y:S05]  /*cc80*/  HMMA.16816.F32.BF16 R8, R156.reuse, R14, R8 ;  /* 0x0000000e9c08723c */ /* 0x040fea0000041808 */
[----:B------:R-:W2:Y:S01]  /*cc90*/  MUFU.EX2 R203, R203 ;  /* 0x000000cb00cb7308 */ /* 0x000ea20000000800 */
[----:B------:R-:W-:Y:S01]  /*cca0*/  LDSM.16.MT88.4 R172, [R236+0x14800] ;  /* 0x01480000ecac783b */ /* 0x000fe20000004200 */
[C---:B------:R-:W-:Y:S01]  /*ccb0*/  FMUL.FTZ R12, R2.reuse, R148 ;  /* 0x00000094020c7220 */ /* 0x040fe20000410000 */
[----:B------:R-:W-:Y:S03]  /*ccc0*/  FMUL.FTZ R13, R2, R149 ;  /* 0x00000095020d7220 */ /* 0x000fe60000410000 */
[C---:B------:R-:W-:Y:S01]  /*ccd0*/  FMUL.FTZ R14, R0.reuse, R150 ;  /* 0x00000096000e7220 */ /* 0x040fe20000410000 */
[----:B------:R-:W-:Y:S03]  /*cce0*/  FMUL.FTZ R15, R0, R151 ;  /* 0x00000097000f7220 */ /* 0x000fe60000410000 */
[----:B------:R-:W-:Y:S01]  /*ccf0*/  MUFU.EX2 R191, R187 ;  /* 0x000000bb00bf7308 */ /* 0x000fe20000000800 */
[----:B------:R-:W4:Y:S01]  /*cd00*/  LDSM.16.MT88.4 R148, [R236+0x12000] ;  /* 0x01200000ec94783b */ /* 0x000f220000004200 */
[----:B-1----:R-:W-:Y:S01]  /*cd10*/  FFMA.FTZ R206, R168, UR4, -R181 ;  /* 0x00000004a8ce7c23 */ /* 0x002fe200080108b5 */
[----:B------:R-:W-:Y:S01]  /*cd20*/  FFMA.FTZ R184, R184, UR4, -R185 ;  /* 0x00000004b8b87c23 */ /* 0x000fe200080108b9 */
[C---:B------:R-:W-:Y:S03]  /*cd30*/  HMMA.16816.F32.BF16 R12, R156.reuse, R20, R12 ;  /* 0x000000149c0c723c */ /* 0x040fe6000004180c */
[--C-:B------:R-:W-:Y:S01]  /*cd40*/  FFMA.FTZ R180, R180, UR4, -R181.reuse ;  /* 0x00000004b4b47c23 */ /* 0x100fe200080108b5 */
[----:B------:R-:W-:Y:S01]  /*cd50*/  FFMA.FTZ R182, R182, UR4, -R181 ;  /* 0x00000004b6b67c23 */ /* 0x000fe200080108b5 */
[----:B------:R-:W-:Y:S01]  /*cd60*/  LDSM.16.MT88.4 R168, [R233+0x12800] ;  /* 0x01280000e9a8783b */ /* 0x000fe20000004200 */
[C---:B------:R-:W-:Y:S01]  /*cd70*/  HMMA.16816.F32.BF16 R16, R156.reuse, R22, R16 ;  /* 0x000000169c10723c */ /* 0x040fe20000041810 */
[----:B------:R-:W-:Y:S04]  /*cd80*/  MUFU.EX2 R205, R205 ;  /* 0x000000cd00cd7308 */ /* 0x000fe80000000800 */
[C---:B------:R-:W-:Y:S01]  /*cd90*/  FMUL.FTZ R20, R2.reuse, R140 ;  /* 0x0000008c02147220 */ /* 0x040fe20000410000 */
[----:B------:R-:W-:Y:S01]  /*cda0*/  FMUL.FTZ R21, R2, R141 ;  /* 0x0000008d02157220 */ /* 0x000fe20000410000 */
[C---:B------:R-:W-:Y:S01]  /*cdb0*/  FMUL.FTZ R22, R0.reuse, R142 ;  /* 0x0000008e00167220 */ /* 0x040fe20000410000 */
[----:B------:R-:W-:Y:S03]  /*cdc0*/  FMUL.FTZ R23, R0, R143 ;  /* 0x0000008f00177220 */ /* 0x000fe60000410000 */
[----:B------:R-:W-:Y:S01]  /*cdd0*/  MUFU.EX2 R189, R182 ;  /* 0x000000b600bd7308 */ /* 0x000fe20000000800 */
[----:B------:R-:W1:Y:S01]  /*cde0*/  LDSM.16.MT88.4 R140, [R234+0x12000] ;  /* 0x01200000ea8c783b */ /* 0x000e620000004200 */
[C---:B------:R-:W-:Y:S01]  /*cdf0*/  FMUL.FTZ R80, R2.reuse, R80 ;  /* 0x0000005002507220 */ /* 0x040fe20000410000 */
[----:B------:R-:W-:Y:S01]  /*ce00*/  FMUL.FTZ R81, R2, R81 ;  /* 0x0000005102517220 */ /* 0x000fe20000410000 */
[C---:B------:R-:W-:Y:S01]  /*ce10*/  FMUL.FTZ R82, R0.reuse, R82 ;  /* 0x0000005200527220 */ /* 0x040fe20000410000 */
[----:B------:R-:W-:Y:S01]  /*ce20*/  FMUL.FTZ R83, R0, R83 ;  /* 0x0000005300537220 */ /* 0x000fe20000410000 */
[C---:B------:R-:W-:Y:S04]  /*ce30*/  HMMA.16816.F32.BF16 R20, R156.reuse, R28, R20 ;  /* 0x0000001c9c14723c */ /* 0x040fe80000041814 */
[----:B------:R-:W-:Y:S01]  /*ce40*/  MUFU.EX2 R204, R204 ;  /* 0x000000cc00cc7308 */ /* 0x000fe20000000800 */
[C---:B------:R-:W-:Y:S01]  /*ce50*/  FMUL.FTZ R84, R2.reuse, R84 ;  /* 0x0000005402547220 */ /* 0x040fe20000410000 */
[----:B------:R-:W-:Y:S01]  /*ce60*/  FMUL.FTZ R85, R2, R85 ;  /* 0x0000005502557220 */ /* 0x000fe20000410000 */
[----:B------:R-:W-:Y:S01]  /*ce70*/  FMUL.FTZ R86, R0, R86 ;  /* 0x0000005600567220 */ /* 0x000fe20000410000 */
[C---:B------:R-:W-:Y:S06]  /*ce80*/  HMMA.16816.F32.BF16 R24, R156.reuse, R30, R24 ;  /* 0x0000001e9c18723c */ /* 0x040fec0000041818 */
[----:B------:R-:W-:Y:S01]  /*ce90*/  MUFU.EX2 R207, R207 ;  /* 0x000000cf00cf7308 */ /* 0x000fe20000000800 */
[C---:B------:R-:W-:Y:S01]  /*cea0*/  FMUL.FTZ R28, R2.reuse, R132 ;  /* 0x00000084021c7220 */ /* 0x040fe20000410000 */
[----:B------:R-:W-:Y:S03]  /*ceb0*/  FMUL.FTZ R29, R2, R133 ;  /* 0x00000085021d7220 */ /* 0x000fe60000410000 */
[C---:B------:R-:W-:Y:S01]  /*cec0*/  FMUL.FTZ R30, R0.reuse, R134 ;  /* 0x00000086001e7220 */ /* 0x040fe20000410000 */
[C---:B------:R-:W-:Y:S02]  /*ced0*/  FMUL.FTZ R31, R0.reuse, R135 ;  /* 0x00000087001f7220 */ /* 0x040fe40000410000 */
[----:B------:R-:W5:Y:S01]  /*cee0*/  LDSM.16.MT88.4 R132, [R233+0x12000] ;  /* 0x01200000e984783b */ /* 0x000f620000004200 */
[----:B------:R-:W-:Y:S01]  /*cef0*/  FMUL.FTZ R87, R0, R87 ;  /* 0x0000005700577220 */ /* 0x000fe20000410000 */
[C---:B------:R-:W-:Y:S01]  /*cf00*/  FMUL.FTZ R88, R2.reuse, R88 ;  /* 0x0000005802587220 */ /* 0x040fe20000410000 */
[----:B------:R-:W-:Y:S01]  /*cf10*/  FMUL.FTZ R89, R2, R89 ;  /* 0x0000005902597220 */ /* 0x000fe20000410000 */
[C---:B------:R-:W-:Y:S01]  /*cf20*/  FMUL.FTZ R90, R0.reuse, R90 ;  /* 0x0000005a005a7220 */ /* 0x040fe20000410000 */
[C---:B---3--:R-:W-:Y:S01]  /*cf30*/  HMMA.16816.F32.BF16 R28, R156.reuse, R160, R28 ;  /* 0x000000a09c1c723c */ /* 0x048fe2000004181c */
        /* <DEDUP_REMOVED lines=24> */
[C---:B------:R-:W-:Y:S05]  /*d0c0*/  HMMA.16816.F32.BF16 R60, R156.reuse, R136, R60 ;  /* 0x000000889c3c723c */ /* 0x040fea000004183c */
        /* <DEDUP_REMOVED lines=34> */
[--C-:B------:R-:W-:Y:S01]  /*d2f0*/  FFMA.FTZ R202, R202, UR4, -R185.reuse ;  /* 0x00000004caca7c23 */ /* 0x100fe200080108b9 */
[C---:B------:R-:W-:Y:S01]  /*d300*/  FMUL.FTZ R124, R2.reuse, R124 ;  /* 0x0000007c027c7220 */ /* 0x040fe20000410000 */
[----:B------:R-:W-:Y:S01]  /*d310*/  FMUL.FTZ R125, R2, R125 ;  /* 0x0000007d027d7220 */ /* 0x000fe20000410000 */
[C---:B------:R-:W-:Y:S01]  /*d320*/  FMUL.FTZ R126, R0.reuse, R126 ;  /* 0x0000007e007e7220 */ /* 0x040fe20000410000 */
[----:B------:R-:W-:Y:S01]  /*d330*/  FMUL.FTZ R127, R0, R127 ;  /* 0x0000007f007f7220 */ /* 0x000fe20000410000 */
[C---:B-1----:R-:W-:Y:S01]  /*d340*/  HMMA.16816.F32.BF16 R92, R156.reuse, R140, R92 ;  /* 0x0000008c9c5c723c */ /* 0x042fe2000004185c */
[----:B------:R-:W1:Y:S02]  /*d350*/  MUFU.EX2 R202, R202 ;  /* 0x000000ca00ca7308 */ /* 0x000e640000000800 */
[C---:B------:R-:W-:Y:S01]  /*d360*/  FMUL.FTZ R128, R2.reuse, R128 ;  /* 0x0000008002807220 */ /* 0x040fe20000410000 */
[----:B------:R-:W-:Y:S01]  /*d370*/  FMUL.FTZ R129, R2, R129 ;  /* 0x0000008102817220 */ /* 0x000fe20000410000 */
[C---:B------:R-:W-:Y:S01]  /*d380*/  FMUL.FTZ R130, R0.reuse, R130 ;  /* 0x0000008200827220 */ /* 0x040fe20000410000 */
[C---:B------:R-:W-:Y:S01]  /*d390*/  HMMA.16816.F32.BF16 R96, R156.reuse, R142, R96 ;  /* 0x0000008e9c60723c */ /* 0x040fe20000041860 */
[----:B------:R-:W5:Y:S04]  /*d3a0*/  LDSM.16.MT88.4 R140, [R233+0x16000] ;  /* 0x01600000e98c783b */ /* 0x000f680000004200 */
[----:B------:R-:W-:Y:S01]  /*d3b0*/  FMUL.FTZ R131, R0, R131 ;  /* 0x0000008300837220 */ /* 0x000fe20000410000 */
[C---:B---3--:R-:W-:Y:S05]  /*d3c0*/  HMMA.16816.F32.BF16 R100, R156.reuse, R132, R100 ;  /* 0x000000849c64723c */ /* 0x048fea0000041864 */
[----:B------:R-:W-:Y:S01]  /*d3d0*/  FFMA.FTZ R213, R210, UR4, -R185 ;  /* 0x00000004d2d57c23 */ /* 0x000fe200080108b9 */
[C---:B------:R-:W-:Y:S01]  /*d3e0*/  HMMA.16816.F32.BF16 R104, R156.reuse, R134, R104 ;  /* 0x000000869c68723c */ /* 0x040fe20000041868 */
[----:B------:R-:W3:Y:S04]  /*d3f0*/  LDSM.16.MT88.4 R132, [R232+0x16000] ;  /* 0x01600000e884783b */ /* 0x000ee80000004200 */
[----:B------:R-:W-:Y:S01]  /*d400*/  FFMA.FTZ R210, R178, UR4, -R181 ;  /* 0x00000004b2d27c23 */ /* 0x000fe200080108b5 */
[C---:B----4-:R-:W-:Y:S01]  /*d410*/  HMMA.16816.F32.BF16 R108, R156.reuse, R136, R108 ;  /* 0x000000889c6c723c */ /* 0x050fe2000004186c */
[----:B------:R-:W-:Y:S02]  /*d420*/  MUFU.EX2 R213, R213 ;  /* 0x000000d500d57308 */ /* 0x000fe40000000800 */
[----:B------:R-:W-:Y:S02]  /*d430*/  LDSM.16.MT88.4 R176, [R234+0x15000] ;  /* 0x01500000eab0783b */ /* 0x000fe40000004200 */
[--C-:B------:R-:W-:Y:S01]  /*d440*/  FFMA.FTZ R214, R214, UR4, -R185.reuse ;  /* 0x00000004d6d67c23 */ /* 0x100fe200080108b9 */
[C---:B------:R-:W-:Y:S05]  /*d450*/  HMMA.16816.F32.BF16 R112, R156.reuse, R138, R112 ;  /* 0x0000008a9c70723c */ /* 0x040fea0000041870 */
[----:B------:R-:W4:Y:S01]  /*d460*/  MUFU.EX2 R210, R210 ;  /* 0x000000d200d27308 */ /* 0x000f220000000800 */
[----:B------:R-:W4:Y:S01]  /*d470*/  LDSM.16.MT88.4 R136, [R236+0x10800] ;  /* 0x01080000ec88783b */ /* 0x000f220000004200 */
[--C-:B------:R-:W-:Y:S01]  /*d480*/  FFMA.FTZ R212, R212, UR4, -R185.reuse ;  /* 0x00000004d4d47c23 */ /* 0x100fe200080108b9 */
[----:B------:R-:W-:Y:S03]  /*d490*/  FFMA.FTZ R185, R183, UR4, -R185 ;  /* 0x00000004b7b97c23 */ /* 0x000fe600080108b9 */
[--C-:B------:R-:W-:Y:S04]  /*d4a0*/  FFMA.FTZ R208, R208, UR4, -R181.reuse ;  /* 0x00000004d0d07c23 */ /* 0x100fe800080108b5 */
[----:B------:R-:W-:Y:S01]  /*d4b0*/  MUFU.EX2 R187, R185 ;  /* 0x000000b900bb7308 */ /* 0x000fe20000000800 */
[--C-:B------:R-:W-:Y:S01]  /*d4c0*/  FFMA.FTZ R215, R190, UR4, -R181.reuse ;  /* 0x00000004bed77c23 */ /* 0x100fe200080108b5 */
[--C-:B------:R-:W-:Y:S01]  /*d4d0*/  FFMA.FTZ R166, R166, UR4, -R181.reuse ;  /* 0x00000004a6a67c23 */ /* 0x100fe200080108b5 */
[----:B------:R-:W-:Y:S01]  /*d4e0*/  FFMA.FTZ R181, R165, UR4, -R181 ;  /* 0x00000004a5b57c23 */ /* 0x000fe200080108b5 */
[----:B------:R-:W-:Y:S01]  /*d4f0*/  FFMA.FTZ R199, R0, R252, R199 ;  /* 0x000000fc00c77223 */ /* 0x000fe200000100c7 */
[C---:B-----5:R-:W-:Y:S05]  /*d500*/  HMMA.16816.F32.BF16 R116, R156.reuse, R140, R116 ;  /* 0x0000008c9c74723c */ /* 0x060fea0000041874 */
[----:B------:R-:W-:Y:S01]  /*d510*/  MUFU.EX2 R190, R188 ;  /* 0x000000bc00be7308 */ /* 0x000fe20000000800 */
[----:B------:R-:W-:Y:S01]  /*d520*/  FADD.FTZ R199, R193, R199 ;  /* 0x000000c7c1c77221 */ /* 0x000fe20000010000 */
[C---:B------:R-:W-:Y:S01]  /*d530*/  HMMA.16816.F32.BF16 R120, R156.reuse, R142, R120 ;  /* 0x0000008e9c78723c */ /* 0x040fe20000041878 */
[----:B------:R-:W5:Y:S07]  /*d540*/  LDSM.16.MT88.4 R140, [R234+0x10800] ;  /* 0x01080000ea8c783b */ /* 0x000f6e0000004200 */
[----:B------:R-:W-:Y:S03]  /*d550*/  MUFU.EX2 R165, R181 ;  /* 0x000000b500a57308 */ /* 0x000fe60000000800 */
[----:B------:R-:W-:Y:S01]  /*d560*/  FADD.FTZ R192, R192, R199 ;  /* 0x000000c7c0c07221 */ /* 0x000fe20000010000 */
[C---:B---3--:R-:W-:Y:S03]  /*d570*/  HMMA.16816.F32.BF16 R124, R156.reuse, R132, R124 ;  /* 0x000000849c7c723c */ /* 0x048fe6000004187c */
[----:B------:R-:W-:Y:S03]  /*d580*/  FADD.FTZ R167, R167, R192 ;  /* 0x000000c0a7a77221 */ /* 0x000fe60000010000 */
[----:B------:R-:W-:Y:S01]  /*d590*/  HMMA.16816.F32.BF16 R128, R156, R134, R128 ;  /* 0x000000869c80723c */ /* 0x000fe20000041880 */
[----:B------:R-:W3:Y:S01]  /*d5a0*/  LDSM.16.MT88.4 R156, [R232+0x12800] ;  /* 0x01280000e89c783b */ /* 0x000ee20000004200 */
[----:B------:R-:W3:Y:S03]  /*d5b0*/  MUFU.EX2 R214, R214 ;  /* 0x000000d600d67308 */ /* 0x000ee60000000800 */
[----:B--2---:R-:W-:Y:S02]  /*d5c0*/  F2FP.BF16.F32.PACK_AB R132, R203, R200 ;  /* 0x000000c8cb84723e */ /* 0x004fe400000010ff */
[----:B-1----:R-:W-:Y:S05]  /*d5d0*/  F2FP.BF16.F32.PACK_AB R134, R205, R202 ;  /* 0x000000cacd86723e */ /* 0x002fea00000010ff */
[----:B------:R-:W1:Y:S01]  /*d5e0*/  MUFU.EX2 R212, R212 ;  /* 0x000000d400d47308 */ /* 0x000e620000000800 */
[C---:B------:R-:W-:Y:S01]  /*d5f0*/  F2FP.BF16.F32.PACK_AB R133, R207.reuse, R204 ;  /* 0x000000cccf85723e */ /* 0x040fe200000010ff */
[----:B------:R-:W-:Y:S01]  /*d600*/  FADD.FTZ R204, R204, R167 ;  /* 0x000000a7cccc7221 */ /* 0x000fe20000010000 */
[C---:B------:R-:W-:Y:S02]  /*d610*/  F2FP.BF16.F32.PACK_AB R135, R206.reuse, R209 ;  /* 0x000000d1ce87723e */ /* 0x040fe400000010ff */
[----:B------:R-:W-:Y:S01]  /*d620*/  MOV R167, R164 ;  /* 0x000000a400a77202 */ /* 0x000fe20000000f00 */
[----:B------:R-:W-:Y:S04]  /*d630*/  FADD.FTZ R204, R207, R204 ;  /* 0x000000cccfcc7221 */ /* 0x000fe80000010000 */
[----:B------:R-:W-:Y:S01]  /*d640*/  MUFU.EX2 R208, R208 ;  /* 0x000000d000d07308 */ /* 0x000fe20000000800 */
[C---:B----4-:R-:W-:Y:S05]  /*d650*/  HMMA.16816.F32.BF16 R4, R132.reuse, R136, R4 ;  /* 0x000000888404723c */ /* 0x050fea0000041804 */
[----:B------:R-:W-:Y:S01]  /*d660*/  FADD.FTZ R209, R209, R204 ;  /* 0x000000ccd1d17221 */ /* 0x000fe20000010000 */
[C---:B------:R-:W-:Y:S01]  /*d670*/  HMMA.16816.F32.BF16 R8, R132.reuse, R138, R8 ;  /* 0x0000008a8408723c */ /* 0x040fe20000041808 */
[----:B------:R-:W2:Y:S02]  /*d680*/  LDSM.16.MT88.4 R136, [R234+0x14800] ;  /* 0x01480000ea88783b */ /* 0x000ea40000004200 */
[----:B------:R-:W4:Y:S02]  /*d690*/  MUFU.EX2 R215, R215 ;  /* 0x000000d700d77308 */ /* 0x000f240000000800 */
[----:B------:R-:W-:Y:S01]  /*d6a0*/  FADD.FTZ R209, R206, R209 ;  /* 0x000000d1ced17221 */ /* 0x000fe20000010000 */
[C---:B-----5:R-:W-:Y:S07]  /*d6b0*/  HMMA.16816.F32.BF16 R12, R132.reuse, R140, R12 ;  /* 0x0000008c840c723c */ /* 0x060fee000004180c */
[----:B------:R-:W5:Y:S01]  /*d6c0*/  MUFU.EX2 R166, R166 ;  /* 0x000000a600a67308 */ /* 0x000f620000000800 */
        /* <DEDUP_REMOVED lines=31> */
[----:B------:R-:W3:Y:S05]  /*d8c0*/  LDSM.16.MT88.4 R144, [R236+0x11000] ;  /* 0x01100000ec90783b */ /* 0x000eea0000004200 */
[C---:B-----5:R-:W-:Y:S06]  /*d8d0*/  HMMA.16816.F32.BF16 R100, R132.reuse, R148, R100 ;  /* 0x000000948464723c */ /* 0x060fec0000041864 */
        /* <DEDUP_REMOVED lines=8> */
[C---:B-1----:R-:W-:Y:S06]  /*d960*/  HMMA.16816.F32.BF16 R124, R132.reuse, R140, R124 ;  /* 0x0000008c847c723c */ /* 0x042fec000004187c */
[----:B------:R-:W-:Y:S01]  /*d970*/  HMMA.16816.F32.BF16 R128, R132, R142, R128 ;  /* 0x0000008e8480723c */ /* 0x000fe20000041880 */
[----:B------:R-:W1:Y:S06]  /*d980*/  LDSM.16.MT88.4 R140, [R236+0x15000] ;  /* 0x01500000ec8c783b */ /* 0x000e6c0000004200 */
[----:B------:R-:W-:Y:S04]  /*d990*/  F2FP.BF16.F32.PACK_AB R135, R191, R210 ;  /* 0x000000d2bf87723e */ /* 0x000fe800000010ff */
[----:B------:R-:W-:Y:S02]  /*d9a0*/  F2FP.BF16.F32.PACK_AB R132, R214, R211 ;  /* 0x000000d3d684723e */ /* 0x000fe400000010ff */
[----:B------:R-:W-:Y:S02]  /*d9b0*/  F2FP.BF16.F32.PACK_AB R134, R213, R212 ;  /* 0x000000d4d586723e */ /* 0x000fe400000010ff */
[C---:B------:R-:W-:Y:S01]  /*d9c0*/  F2FP.BF16.F32.PACK_AB R133, R215.reuse, R208 ;  /* 0x000000d0d785723e */ /* 0x040fe200000010ff */
[----:B------:R-:W-:Y:S04]  /*d9d0*/  FADD.FTZ R208, R208, R209 ;  /* 0x000000d1d0d07221 */ /* 0x000fe80000010000 */
[----:B------:R-:W-:Y:S02]  /*d9e0*/  FADD.FTZ R215, R215, R208 ;  /* 0x000000d0d7d77221 */ /* 0x000fe40000010000 */
[C---:B---3--:R-:W-:Y:S03]  /*d9f0*/  HMMA.16816.F32.BF16 R4, R132.reuse, R144, R4 ;  /* 0x000000908404723c */ /* 0x048fe60000041804 */
[----:B------:R-:W-:Y:S03]  /*da00*/  FADD.FTZ R215, R210, R215 ;  /* 0x000000d7d2d77221 */ /* 0x000fe60000010000 */
[C---:B------:R-:W-:Y:S01]  /*da10*/  HMMA.16816.F32.BF16 R8, R132.reuse, R146, R8 ;  /* 0x000000928408723c */ /* 0x040fe20000041808 */
[----:B------:R-:W3:Y:S05]  /*da20*/  LDSM.16.MT88.4 R144, [R233+0x15000] ;  /* 0x01500000e990783b */ /* 0x000eea0000004200 */
[C---:B----4-:R-:W-:Y:S06]  /*da30*/  HMMA.16816.F32.BF16 R12, R132.reuse, R148, R12 ;  /* 0x00000094840c723c */ /* 0x050fec000004180c */
[C---:B------:R-:W-:Y:S01]  /*da40*/  HMMA.16816.F32.BF16 R16, R132.reuse, R150, R16 ;  /* 0x000000968410723c */ /* 0x040fe20000041810 */
[----:B------:R-:W4:Y:S05]  /*da50*/  LDSM.16.MT88.4 R148, [R232+0x15000] ;  /* 0x01500000e894783b */ /* 0x000f2a0000004200 */
[C---:B-----5:R-:W-:Y:S06]  /*da60*/  HMMA.16816.F32.BF16 R20, R132.reuse, R152, R20 ;  /* 0x000000988414723c */ /* 0x060fec0000041814 */
[C---:B------:R-:W-:Y:S01]  /*da70*/  HMMA.16816.F32.BF16 R24, R132.reuse, R154, R24 ;  /* 0x0000009a8418723c */ /* 0x040fe20000041818 */
[----:B------:R-:W-:Y:S05]  /*da80*/  LDSM.16.MT88.4 R152, [R233+0x17000] ;  /* 0x01700000e998783b */ /* 0x000fea0000004200 */
[C---:B------:R-:W-:Y:S01]  /*da90*/  HMMA.16816.F32.BF16 R28, R132.reuse, R156, R28 ;  /* 0x0000009c841c723c */ /* 0x040fe2000004181c */
[----:B------:R-:W-:Y:S05]  /*daa0*/  MUFU.EX2 R157, R186 ;  /* 0x000000ba009d7308 */ /* 0x000fea0000000800 */
[C---:B------:R-:W-:Y:S05]  /*dab0*/  HMMA.16816.F32.BF16 R32, R132.reuse, R158, R32 ;  /* 0x0000009e8420723c */ /* 0x040fea0000041820 */
[----:B------:R-:W5:Y:S01]  /*dac0*/  MUFU.EX2 R159, R184 ;  /* 0x000000b8009f7308 */ /* 0x000f620000000800 */
[C---:B------:R-:W-:Y:S09]  /*dad0*/  HMMA.16816.F32.BF16 R36, R132.reuse, R160, R36 ;  /* 0x000000a08424723c */ /* 0x040ff20000041824 */
[----:B------:R2:W5:Y:S01]  /*dae0*/  MUFU.EX2 R156, R180 ;  /* 0x000000b4009c7308 */ /* 0x0005620000000800 */
[C---:B------:R-:W-:Y:S01]  /*daf0*/  HMMA.16816.F32.BF16 R40, R132.reuse, R162, R40 ;  /* 0x000000a28428723c */ /* 0x040fe20000041828 */
[----:B------:R-:W-:Y:S05]  /*db00*/  LDSM.16.MT88.4 R160, [R236+0x11800] ;  /* 0x01180000eca0783b */ /* 0x000fea0000004200 */
[C---:B------:R-:W-:Y:S06]  /*db10*/  HMMA.16816.F32.BF16 R44, R132.reuse, R168, R44 ;  /* 0x000000a8842c723c */ /* 0x040fec000004182c */
[C---:B------:R-:W-:Y:S01]  /*db20*/  HMMA.16816.F32.BF16 R48, R132.reuse, R170, R48 ;  /* 0x000000aa8430723c */ /* 0x040fe20000041830 */
[----:B--2---:R-:W-:Y:S05]  /*db30*/  LDSM.16.MT88.4 R180, [R236+0x13800] ;  /* 0x01380000ecb4783b */ /* 0x004fea0000004200 */
[C---:B------:R-:W-:Y:S05]  /*db40*/  HMMA.16816.F32.BF16 R52, R132.reuse, R136, R52 ;  /* 0x000000888434723c */ /* 0x040fea0000041834 */
[----:B------:R-:W-:Y:S01]  /*db50*/  F2FP.BF16.F32.PACK_AB R171, R165, R166 ;  /* 0x000000a6a5ab723e */ /* 0x000fe200000010ff */
        /* <DEDUP_REMOVED lines=14> */
[C---:B----4-:R-:W-:Y:S06]  /*dc40*/  HMMA.16816.F32.BF16 R92, R132.reuse, R148, R92 ;  /* 0x00000094845c723c */ /* 0x050fec000004185c */
[C---:B------:R-:W-:Y:S06]  /*dc50*/  HMMA.16816.F32.BF16 R96, R132.reuse, R150, R96 ;  /* 0x000000968460723c */ /* 0x040fec0000041860 */
[C---:B--2---:R-:W-:Y:S06]  /*dc60*/  HMMA.16816.F32.BF16 R100, R132.reuse, R136, R100 ;  /* 0x000000888464723c */ /* 0x044fec0000041864 */
[C---:B------:R-:W-:Y:S01]  /*dc70*/  HMMA.16816.F32.BF16 R104, R132.reuse, R138, R104 ;  /* 0x0000008a8468723c */ /* 0x040fe20000041868 */
[----:B------:R-:W2:Y:S05]  /*dc80*/  LDSM.16.MT88.4 R136, [R233+0x11800] ;  /* 0x01180000e988783b */ /* 0x000eaa0000004200 */
[C---:B-1----:R-:W-:Y:S06]  /*dc90*/  HMMA.16816.F32.BF16 R108, R132.reuse, R140, R108 ;  /* 0x0000008c846c723c */ /* 0x042fec000004186c */
[C---:B------:R-:W-:Y:S05]  /*dca0*/  HMMA.16816.F32.BF16 R112, R132.reuse, R142, R112 ;  /* 0x0000008e8470723c */ /* 0x040fea0000041870 */
[----:B-----5:R-:W-:Y:S01]  /*dcb0*/  MOV R140, R159 ;  /* 0x0000009f008c7202 */ /* 0x020fe20000000f00 */
[C---:B------:R-:W-:Y:S05]  /*dcc0*/  HMMA.16816.F32.BF16 R116, R132.reuse, R152, R116 ;  /* 0x000000988474723c */ /* 0x040fea0000041874 */
[----:B------:R-:W-:Y:S01]  /*dcd0*/  MOV R143, R187 ;  /* 0x000000bb008f7202 */ /* 0x000fe20000000f00 */
[C---:B------:R-:W-:Y:S01]  /*dce0*/  HMMA.16816.F32.BF16 R120, R132.reuse, R154, R120 ;  /* 0x0000009a8478723c */ /* 0x040fe20000041878 */
[----:B------:R-:W1:Y:S04]  /*dcf0*/  LDSM.16.MT88.4 R184, [R234+0x13800] ;  /* 0x01380000eab8783b */ /* 0x000e680000004200 */
[----:B------:R-:W-:Y:S01]  /*dd00*/  MOV R141, R156 ;  /* 0x0000009c008d7202 */ /* 0x000fe20000000f00 */
[C---:B---3--:R-:W-:Y:S05]  /*dd10*/  HMMA.16816.F32.BF16 R124, R132.reuse, R144, R124 ;  /* 0x00000090847c723c */ /* 0x048fea000004187c */
[----:B------:R-:W-:Y:S01]  /*dd20*/  MOV R142, R157 ;  /* 0x0000009d008e7202 */ /* 0x000fe20000000f00 */
[----:B------:R-:W-:Y:S05]  /*dd30*/  HMMA.16816.F32.BF16 R128, R132, R146, R128 ;  /* 0x000000928480723c */ /* 0x000fea0000041880 */
[----:B------:R-:W-:Y:S02]  /*dd40*/  MOV R144, R190 ;  /* 0x000000be00907202 */ /* 0x000fe40000000f00 */
[----:B------:R-:W-:Y:S04]  /*dd50*/  F2FP.BF16.F32.PACK_AB R169, R141, R189 ;  /* 0x000000bd8da9723e */ /* 0x000fe800000010ff */
[----:B------:R-:W-:Y:S02]  /*dd60*/  F2FP.BF16.F32.PACK_AB R168, R142, R144 ;  /* 0x000000908ea8723e */ /* 0x000fe400000010ff */
[----:B------:R-:W-:Y:S02]  /*dd70*/  F2FP.BF16.F32.PACK_AB R170, R143, R140 ;  /* 0x0000008c8faa723e */ /* 0x000fe400000010ff */
[----:B------:R-:W-:Y:S02]  /*dd80*/  MOV R145, R191 ;  /* 0x000000bf00917202 */ /* 0x000fe40000000f00 */
[----:B------:R-:W-:Y:S02]  /*dd90*/  MOV R135, R189 ;  /* 0x000000bd00877202 */ /* 0x000fe40000000f00 */
[----:B------:R-:W3:Y:S01]  /*dda0*/  LDSM.16.MT88.4 R188, [R233+0x13800] ;  /* 0x01380000e9bc783b */ /* 0x000ee20000004200 */
[C---:B------:R-:W-:Y:S06]  /*ddb0*/  HMMA.16816.F32.BF16 R156, R168.reuse, R160, R4 ;  /* 0x000000a0a89c723c */ /* 0x040fec0000041804 */
[C---:B------:R-:W-:Y:S01]  /*ddc0*/  HMMA.16816.F32.BF16 R160, R168.reuse, R162, R8 ;  /* 0x000000a2a8a0723c */ /* 0x040fe20000041808 */
[----:B------:R-:W4:Y:S05]  /*ddd0*/  LDSM.16.MT88.4 R4, [R232+0x13800] ;  /* 0x01380000e804783b */ /* 0x000f2a0000004200 */
[C---:B------:R-:W-:Y:S03]  /*dde0*/  HMMA.16816.F32.BF16 R148, R168.reuse, R172, R12 ;  /* 0x000000aca894723c */ /* 0x040fe6000004180c */
[----:B------:R-:W5:Y:S03]  /*ddf0*/  LDSM.16.MT88.4 R8, [R236+0x15800] ;  /* 0x01580000ec08783b */ /* 0x000f660000004200 */
[C---:B------:R-:W-:Y:S05]  /*de00*/  HMMA.16816.F32.BF16 R152, R168.reuse, R174, R16 ;  /* 0x000000aea898723c */ /* 0x040fea0000041810 */
[----:B------:R-:W-:Y:S01]  /*de10*/  MOV R173, R143 ;  /* 0x0000008f00ad7202 */ /* 0x000fe20000000f00 */
[----:B------:R-:W5:Y:S01]  /*de20*/  LDSM.16.MT88.4 R12, [R234+0x15800] ;  /* 0x01580000ea0c783b */ /* 0x000f620000004200 */
[----:B------:R-:W-:Y:S04]  /*de30*/  MOV R174, R142 ;  /* 0x0000008e00ae7202 */ /* 0x000fe80000000f00 */
[----:B------:R-:W-:Y:S02]  /*de40*/  MOV R172, R140 ;  /* 0x0000008c00ac7202 */ /* 0x000fe40000000f00 */
[----:B------:R-:W-:Y:S01]  /*de50*/  MOV R175, R141 ;  /* 0x0000008d00af7202 */ /* 0x000fe20000000f00 */
[----:B------:R-:W5:Y:S01]  /*de60*/  LDSM.16.MT88.4 R16, [R233+0x15800] ;  /* 0x01580000e910783b */ /* 0x000f620000004200 */
[C---:B--2---:R-:W-:Y:S07]  /*de70*/  HMMA.16816.F32.BF16 R140, R168.reuse, R136, R20 ;  /* 0x00000088a88c723c */ /* 0x044fee0000041814 */
[----:B------:R-:W-:Y:S01]  /*de80*/  MOV R136, R144 ;  /* 0x0000009000887202 */ /* 0x000fe20000000f00 */
[----:B------:R-:W2:Y:S03]  /*de90*/  LDSM.16.MT88.4 R20, [R232+0x15800] ;  /* 0x01580000e814783b */ /* 0x000ea60000004200 */
[----:B------:R-:W-:Y:S02]  /*dea0*/  MOV R137, R145 ;  /* 0x0000009100897202 */ /* 0x000fe40000000f00 */
[C---:B------:R-:W-:Y:S07]  /*deb0*/  HMMA.16816.F32.BF16 R144, R168.reuse, R138, R24 ;  /* 0x0000008aa890723c */ /* 0x040fee0000041818 */
[----:B------:R-:W-:Y:S02]  /*dec0*/  MOV R27, R135 ;  /* 0x00000087001b7202 */ /* 0x000fe40000000f00 */
[C---:B------:R-:W-:Y:S01]  /*ded0*/  HMMA.16816.F32.BF16 R132, R168.reuse, R176, R28 ;  /* 0x000000b0a884723c */ /* 0x040fe2000004181c */
[----:B------:R-:W2:Y:S06]  /*dee0*/  LDL.LU R28, [R1] ;  /* 0x00000000011c7983 */ /* 0x000eac0000300800 */
[----:B------:R-:W-:Y:S04]  /*def0*/  MOV R29, R137 ;  /* 0x00000089001d7202 */ /* 0x000fe80000000f00 */
[----:B------:R-:W-:Y:S01]  /*df00*/  MOV R30, R136 ;  /* 0x00000088001e7202 */ /* 0x000fe20000000f00 */
[----:B------:R-:W-:Y:S01]  /*df10*/  FADD.FTZ R0, R29, R215 ;  /* 0x000000d71d007221 */ /* 0x000fe20000010000 */
[C---:B------:R-:W-:Y:S03]  /*df20*/  HMMA.16816.F32.BF16 R136, R168.reuse, R178, R32 ;  /* 0x000000b2a888723c */ /* 0x040fe60000041820 */
[----:B------:R-:W-:Y:S02]  /*df30*/  MOV R31, R27 ;  /* 0x0000001b001f7202 */ /* 0x000fe40000000f00 */
[----:B------:R-:W2:Y:S01]  /*df40*/  LDSM.16.MT88.4 R24, [R236+0x17800] ;  /* 0x01780000ec18783b */ /* 0x000ea20000004200 */
[C---:B------:R-:W-:Y:S05]  /*df50*/  HMMA.16816.F32.BF16 R36, R168.reuse, R180, R36 ;  /* 0x000000b4a824723c */ /* 0x040fea0000041824 */
[----:B------:R-:W-:Y:S01]  /*df60*/  FADD.FTZ R0, R31, R0 ;  /* 0x000000001f007221 */ /* 0x000fe20000010000 */
[C---:B------:R-:W-:Y:S06]  /*df70*/  HMMA.16816.F32.BF16 R40, R168.reuse, R182, R40 ;  /* 0x000000b6a828723c */ /* 0x040fec0000041828 */
[C---:B-1----:R-:W-:Y:S06]  /*df80*/  HMMA.16816.F32.BF16 R44, R168.reuse, R184, R44 ;  /* 0x000000b8a82c723c */ /* 0x042fec000004182c */
[C---:B------:R-:W-:Y:S06]  /*df90*/  HMMA.16816.F32.BF16 R48, R168.reuse, R186, R48 ;  /* 0x000000baa830723c */ /* 0x040fec0000041830 */
[C---:B---3--:R-:W-:Y:S06]  /*dfa0*/  HMMA.16816.F32.BF16 R52, R168.reuse, R188, R52 ;  /* 0x000000bca834723c */ /* 0x048fec0000041834 */
[C---:B------:R-:W-:Y:S06]  /*dfb0*/  HMMA.16816.F32.BF16 R56, R168.reuse, R190, R56 ;  /* 0x000000bea838723c */ /* 0x040fec0000041838 */
[C---:B----4-:R-:W-:Y:S06]  /*dfc0*/  HMMA.16816.F32.BF16 R60, R168.reuse, R4, R60 ;  /* 0x00000004a83c723c */ /* 0x050fec000004183c */
[C---:B------:R-:W-:Y:S01]  /*dfd0*/  HMMA.16816.F32.BF16 R64, R168.reuse, R6, R64 ;  /* 0x00000006a840723c */ /* 0x040fe20000041840 */
[----:B------:R-:W1:Y:S05]  /*dfe0*/  LDSM.16.MT88.4 R4, [R234+0x17800] ;  /* 0x01780000ea04783b */ /* 0x000e6a0000004200 */
[C---:B-----5:R-:W-:Y:S06]  /*dff0*/  HMMA.16816.F32.BF16 R68, R168.reuse, R8, R68 ;  /* 0x00000008a844723c */ /* 0x060fec0000041844 */
[C---:B------:R-:W-:Y:S01]  /*e000*/  HMMA.16816.F32.BF16 R72, R168.reuse, R10, R72 ;  /* 0x0000000aa848723c */ /* 0x040fe20000041848 */
[----:B------:R-:W3:Y:S05]  /*e010*/  LDSM.16.MT88.4 R8, [R233+0x17800] ;  /* 0x01780000e908783b */ /* 0x000eea0000004200 */
[C---:B------:R-:W-:Y:S06]  /*e020*/  HMMA.16816.F32.BF16 R76, R168.reuse, R12, R76 ;  /* 0x0000000ca84c723c */ /* 0x040fec000004184c */
[C---:B------:R-:W-:Y:S01]  /*e030*/  HMMA.16816.F32.BF16 R80, R168.reuse, R14, R80 ;  /* 0x0000000ea850723c */ /* 0x040fe20000041850 */
[----:B------:R-:W4:Y:S05]  /*e040*/  LDSM.16.MT88.4 R12, [R232+0x17800] ;  /* 0x01780000e80c783b */ /* 0x000f2a0000004200 */
[C---:B------:R-:W-:Y:S06]  /*e050*/  HMMA.16816.F32.BF16 R84, R168.reuse, R16, R84 ;  /* 0x00000010a854723c */ /* 0x040fec0000041854 */
[C---:B------:R-:W-:Y:S06]  /*e060*/  HMMA.16816.F32.BF16 R88, R168.reuse, R18, R88 ;  /* 0x00000012a858723c */ /* 0x040fec0000041858 */
[C---:B--2---:R-:W-:Y:S06]  /*e070*/  HMMA.16816.F32.BF16 R92, R168.reuse, R20, R92 ;  /* 0x00000014a85c723c */ /* 0x044fec000004185c */
[C---:B------:R-:W-:Y:S06]  /*e080*/  HMMA.16816.F32.BF16 R96, R168.reuse, R22, R96 ;  /* 0x00000016a860723c */ /* 0x040fec0000041860 */
[C---:B------:R-:W-:Y:S06]  /*e090*/  HMMA.16816.F32.BF16 R100, R168.reuse, R24, R100 ;  /* 0x00000018a864723c */ /* 0x040fec0000041864 */
[C---:B------:R-:W-:Y:S06]  /*e0a0*/  HMMA.16816.F32.BF16 R104, R168.reuse, R26, R104 ;  /* 0x0000001aa868723c */ /* 0x040fec0000041868 */
[C---:B-1----:R-:W-:Y:S06]  /*e0b0*/  HMMA.16816.F32.BF16 R108, R168.reuse, R4, R108 ;  /* 0x00000004a86c723c */ /* 0x042fec000004186c */
[C---:B------:R-:W-:Y:S05]  /*e0c0*/  HMMA.16816.F32.BF16 R112, R168.reuse, R6, R112 ;  /* 0x00000006a870723c */ /* 0x040fea0000041870 */
[----:B------:R-:W-:Y:S01]  /*e0d0*/  FADD.FTZ R5, R175, R0 ;  /* 0x00000000af057221 */ /* 0x000fe20000010000 */
[C---:B---3--:R-:W-:Y:S05]  /*e0e0*/  HMMA.16816.F32.BF16 R116, R168.reuse, R8, R116 ;  /* 0x00000008a874723c */ /* 0x048fea0000041874 */
[----:B------:R-:W-:Y:S01]  /*e0f0*/  FADD.FTZ R166, R166, R5 ;  /* 0x00000005a6a67221 */ /* 0x000fe20000010000 */
[C---:B------:R-:W-:Y:S05]  /*e100*/  HMMA.16816.F32.BF16 R120, R168.reuse, R10, R120 ;  /* 0x0000000aa878723c */ /* 0x040fea0000041878 */
[----:B------:R-:W-:Y:S01]  /*e110*/  FADD.FTZ R252, R165, R166 ;  /* 0x000000a6a5fc7221 */ /* 0x000fe20000010000 */
[C---:B----4-:R-:W-:Y:S06]  /*e120*/  HMMA.16816.F32.BF16 R124, R168.reuse, R12, R124 ;  /* 0x0000000ca87c723c */ /* 0x050fec000004187c */
[----:B------:R-:W-:Y:S05]  /*e130*/  HMMA.16816.F32.BF16 R128, R168, R14, R128 ;  /* 0x0000000ea880723c */ /* 0x000fea0000041880 */
[----:B------:R-:W-:Y:S06]  /*e140*/  FFMA.FTZ R201, R2, R28, R201 ;  /* 0x0000001c02c97223 */ /* 0x000fec00000100c9 */
[----:B------:R-:W-:Y:S04]  /*e150*/  FADD.FTZ R198, R198, R201 ;  /* 0x000000c9c6c67221 */ /* 0x000fe80000010000 */
        /* <DEDUP_REMOVED lines=13> */
[----:B------:R-:W-:Y:S05]  /*e230*/  FADD.FTZ R0, R173, R213 ;  /* 0x000000d5ad007221 */ /* 0x000fea0000010000 */
[----:B------:R1:W-:Y:S02]  /*e240*/  STL [R1], R0 ;  /* 0x0000000001007387 */ /* 0x0003e40000100800 */
[----:B-1----:R-:W-:Y:S01]  /*e250*/  MOV R0, R3 ;  /* 0x0000000300007202 */ /* 0x002fe20000000f00 */
[----:B------:R-:W-:Y:S06]  /*e260*/  @P0 BRA `(.L_x_5372) ;  /* 0xffffffb000140947 */ /* 0x000fec000383ffff */
.L_x_5368:
[----:B------:R-:W2:Y:S01]  /*e270*/  LDL.LU R2, [R1] ;  /* 0x0000000001027983 */ /* 0x000ea20000300800 */
[----:B------:R-:W1:Y:S01]  /*e280*/  S2UR UR4, SR_CgaCtaId ;  /* 0x00000000000479c3 */ /* 0x000e620000008800 */
[----:B------:R-:W-:Y:S01]  /*e290*/  MOV R7, 0x3f800000 ;  /* 0x3f80000000077802 */ /* 0x000fe20000000f00 */
[----:B------:R-:W-:Y:S01]  /*e2a0*/  UMOV UR5, 0x400 ;  /* 0x0000040000057882 */ /* 0x000fe20000000000 */
[----:B------:R-:W3:Y:S01]  /*e2b0*/  SHFL.BFLY PT, R5, R252, 0x2, 0x1f ;  /* 0x0c401f00fc057f89 */ /* 0x000ee200000e0000 */
[----:B------:R-:W-:Y:S01]  /*e2c0*/  MOV R6, 0x3f800000 ;  /* 0x3f80000000067802 */ /* 0x000fe20000000f00 */
[----:B------:R-:W-:Y:S01]  /*e2d0*/  BSSY B0, `(.L_x_5373) ;  /* 0x0000137000007945 */ /* 0x000fe20003800000 */
[----:B------:R-:W4:Y:S01]  /*e2e0*/  S2R R0, SR_TID.X ;  /* 0x0000000000007919 */ /* 0x000f220000002100 */
[----:B------:R-:W5:Y:S01]  /*e2f0*/  S2R R33, SR_CTAID.Y ;  /* 0x0000000000217919 */ /* 0x000f620000002600 */
[----:B-1----:R-:W-:Y:S01]  /*e300*/  ULEA UR4, UR4, UR5, 0x18 ;  /* 0x0000000504047291 */ /* 0x002fe2000f8ec03f */
[----:B------:R-:W1:Y:S01]  /*e310*/  S2UR UR5, SR_CTAID.X ;  /* 0x00000000000579c3 */ /* 0x000e620000002500 */
[----:B---3--:R-:W-:Y:S01]  /*e320*/  FADD.FTZ R5, R5, R252 ;  /* 0x000000fc05057221 */ /* 0x008fe20000010000 */
[----:B----4-:R-:W-:-:S04]  /*e330*/  SHF.R.S32.HI R9, RZ, 0x1f, R0 ;  /* 0x0000001fff097819 */ /* 0x010fc80000011400 */
[CC--:B------:R-:W-:Y:S02]  /*e340*/  LEA.HI R8, R9.reuse, R0.reuse, RZ, 0x2 ;  /* 0x0000000009087211 */ /* 0x0c0fe400078f10ff */
[CC--:B------:R-:W-:Y:S02]  /*e350*/  LEA.HI R12, R9.reuse, R0.reuse, RZ, 0x4 ;  /* 0x00000000090c7211 */ /* 0x0c0fe400078f20ff */
[----:B------:R-:W-:Y:S02]  /*e360*/  SHF.R.S32.HI R10, RZ, 0x2, R8 ;  /* 0x00000002ff0a7819 */ /* 0x000fe40000011408 */
[----:B------:R-:W-:Y:S01]  /*e370*/  LEA.HI R9, R9, R0, RZ, 0x5 ;  /* 0x0000000009097211 */ /* 0x000fe200078f28ff */
[----:B-1----:R-:W-:Y:S01]  /*e380*/  USHF.L.U32 UR5, UR5, 0x6, URZ ;  /* 0x0000000605057899 */ /* 0x002fe2000800063f */
[----:B------:R-:W-:Y:S02]  /*e390*/  LOP3.LUT R17, R8, 0x1ffffffc, RZ, 0xc0, !PT ;  /* 0x1ffffffc08117812 */ /* 0x000fe400078ec0ff */
[----:B------:R-:W-:-:S02]  /*e3a0*/  LOP3.LUT R13, R12, 0xfffffff0, RZ, 0xc0, !PT ;  /* 0xfffffff00c0d7812 */ /* 0x000fc400078ec0ff */
[----:B------:R-:W-:Y:S02]  /*e3b0*/  SHF.R.S32.HI R12, RZ, 0x5, R9 ;  /* 0x00000005ff0c7819 */ /* 0x000fe40000011409 */
[-C--:B------:R-:W-:Y:S02]  /*e3c0*/  IADD3 R17, -R17, R0.reuse, RZ ;  /* 0x0000000011117210 */ /* 0x080fe40007ffe1ff */
[----:B------:R-:W-:Y:S02]  /*e3d0*/  IADD3 R13, -R13, R0, RZ ;  /* 0x000000000d0d7210 */ /* 0x000fe40007ffe1ff */
[----:B------:R-:W-:-:S04]  /*e3e0*/  LOP3.LUT R9, R9, 0xffffffe0, RZ, 0xc0, !PT ;  /* 0xffffffe009097812 */ /* 0x000fc800078ec0ff */
[----:B------:R-:W-:Y:S01]  /*e3f0*/  IADD3 R9, R0, -R9, RZ ;  /* 0x8000000900097210 */ /* 0x000fe20007ffe0ff */
[----:B------:R-:W-:Y:S06]  /*e400*/  BAR.SYNC.DEFER_BLOCKING 0x0 ;  /* 0x0000000000007b1d */ /* 0x000fec0000010000 */
[----:B--2---:R-:W1:Y:S02]  /*e410*/  SHFL.BFLY PT, R11, R2, 0x2, 0x1f ;  /* 0x0c401f00020b7f89 */ /* 0x004e6400000e0000 */
[----:B-1----:R-:W-:Y:S02]  /*e420*/  FADD.FTZ R11, R11, R2 ;  /* 0x000000020b0b7221 */ /* 0x002fe40000010000 */
[----:B------:R-:W1:Y:S04]  /*e430*/  SHFL.BFLY PT, R2, R5, 0x1, 0x1f ;  /* 0x0c201f0005027f89 */ /* 0x000e6800000e0000 */
[----:B------:R-:W2:Y:S01]  /*e440*/  SHFL.BFLY PT, R4, R11, 0x1, 0x1f ;  /* 0x0c201f000b047f89 */ /* 0x000ea200000e0000 */
[----:B-1----:R-:W-:Y:S01]  /*e450*/  FADD.FTZ R2, R5, R2 ;  /* 0x0000000205027221 */ /* 0x002fe20000010000 */
[----:B------:R-:W-:Y:S01]  /*e460*/  SHF.R.S32.HI R5, RZ, 0x1f, R8 ;  /* 0x0000001fff057819 */ /* 0x000fe20000011408 */
[----:B--2---:R-:W-:-:S03]  /*e470*/  FADD.FTZ R4, R11, R4 ;  /* 0x000000040b047221 */ /* 0x004fc60000010000 */
[----:B------:R-:W-:Y:S02]  /*e480*/  LEA.HI R5, R5, R10, RZ, 0x3 ;  /* 0x0000000a05057211 */ /* 0x000fe400078f18ff */
[----:B------:R-:W-:Y:S02]  /*e490*/  FSETP.NE.FTZ.AND P3, PT, R2, RZ, PT ;  /* 0x000000ff0200720b */ /* 0x000fe40003f75000 */
[----:B------:R-:W-:Y:S02]  /*e4a0*/  LOP3.LUT R5, R5, 0xfffffff8, RZ, 0xc0, !PT ;  /* 0xfffffff805057812 */ /* 0x000fe400078ec0ff */
[----:B------:R-:W-:Y:S02]  /*e4b0*/  FSETP.NE.FTZ.AND P4, PT, R4, RZ, PT ;  /* 0x000000ff0400720b */ /* 0x000fe40003f95000 */
[----:B------:R-:W-:Y:S02]  /*e4c0*/  IADD3 R5, R10, -R5, RZ ;  /* 0x800000050a057210 */ /* 0x000fe40007ffe0ff */
[----:B------:R-:W1:Y:S02]  /*e4d0*/  S2R R10, SR_TID.X ;  /* 0x00000000000a7919 */ /* 0x000e640000002100 */
[----:B------:R-:W-:-:S02]  /*e4e0*/  SHF.L.U32 R19, R5, 0x6, RZ ;  /* 0x0000000605137819 */ /* 0x000fc400000006ff */
[----:B------:R-:W-:Y:S01]  /*e4f0*/  LOP3.LUT R15, R5, 0x1, RZ, 0xc0, !PT ;  /* 0x00000001050f7812 */ /* 0x000fe200078ec0ff */
[----:B------:R-:W2:Y:S01]  /*e500*/  @P3 MUFU.RCP R6, R2 ;  /* 0x0000000200063308 */ /* 0x000ea20000001000 */
[----:B------:R-:W-:Y:S02]  /*e510*/  LOP3.LUT R19, R19, 0x1c0, RZ, 0xc0, !PT ;  /* 0x000001c013137812 */ /* 0x000fe400078ec0ff */
[----:B------:R-:W-:Y:S02]  /*e520*/  ISETP.NE.U32.AND P0, PT, R15, 0x1, PT ;  /* 0x000000010f00780c */ /* 0x000fe40003f05070 */
[----:B------:R-:W-:Y:S02]  /*e530*/  LEA.HI R19, R19, R19, RZ, 0x1d ;  /* 0x0000001313137211 */ /* 0x000fe400078fe8ff */
[----:B------:R-:W-:Y:S01]  /*e540*/  R2P PR, R5, 0x6 ;  /* 0x0000000605007804 */ /* 0x000fe20000000000 */
[----:B------:R-:W3:Y:S01]  /*e550*/  @P4 MUFU.RCP R7, R4 ;  /* 0x0000000400074308 */ /* 0x000ee20000001000 */
[----:B------:R-:W-:-:S04]  /*e560*/  MOV R5, 0x40 ;  /* 0x0000004000057802 */ /* 0x000fc80000000f00 */
[----:B------:R-:W-:-:S03]  /*e570*/  SEL R5, R5, 0xffffffc0, !P1 ;  /* 0xffffffc005057807 */ /* 0x000fc60004800000 */
[----:B------:R-:W-:Y:S01]  /*e580*/  @P4 MUFU.LG2 R4, R4 ;  /* 0x0000000400044308 */ /* 0x000fe20000000c00 */
        /* <DEDUP_REMOVED lines=146> */
[C---:B------:R-:W-:Y:S01]  /*eeb0*/  IADD3 R6, R14.reuse, -0x20, RZ ;  /* 0xffffffe00e067810 */ /* 0x040fe20007ffe0ff */
[----:B------:R-:W-:Y:S01]  /*eec0*/  STS.64 [R14+0x800], R158 ;  /* 0x0008009e0e007388 */ /* 0x000fe20000000a00 */
[----:B------:R-:W-:-:S02]  /*eed0*/  @P0 IADD3 R6, R14, 0x20, RZ ;  /* 0x000000200e060810 */ /* 0x000fc40007ffe0ff */
[----:B------:R-:W-:Y:S02]  /*eee0*/  SEL R7, R7, 0xffffff80, !P2 ;  /* 0xffffff8007077807 */ /* 0x000fe40005000000 */
[----:B------:R-:W-:Y:S01]  /*eef0*/  LEA R15, R18, R15, 0x2 ;  /* 0x0000000f120f7211 */ /* 0x000fe200078e10ff */
[----:B------:R-:W-:Y:S01]  /*ef00*/  STS.64 [R6], R160 ;  /* 0x000000a006007388 */ /* 0x000fe20000000a00 */
[C---:B------:R-:W-:Y:S02]  /*ef10*/  IADD3 R16, R14.reuse, R5, RZ ;  /* 0x000000050e107210 */ /* 0x040fe40007ffe0ff */
[-C--:B------:R-:W-:Y:S01]  /*ef20*/  IADD3 R18, R5, R6.reuse, RZ ;  /* 0x0000000605127210 */ /* 0x080fe20007ffe0ff */
[----:B------:R-:W-:Y:S01]  /*ef30*/  STS.64 [R6+0x800], R162 ;  /* 0x000800a206007388 */ /* 0x000fe20000000a00 */
[-C--:B------:R-:W-:Y:S02]  /*ef40*/  IADD3 R5, R14, R7.reuse, RZ ;  /* 0x000000070e057210 */ /* 0x080fe40007ffe0ff */
[----:B------:R-:W-:Y:S01]  /*ef50*/  IADD3 R17, R7, R6, RZ ;  /* 0x0000000607117210 */ /* 0x000fe20007ffe0ff */
[----:B------:R-:W-:Y:S01]  /*ef60*/  STS.64 [R16], R148 ;  /* 0x0000009410007388 */ /* 0x000fe20000000a00 */
[-C--:B------:R-:W-:Y:S01]  /*ef70*/  IADD3 R19, R16, R7.reuse, RZ ;  /* 0x0000000710137210 */ /* 0x080fe20007ffe0ff */
[----:B-1----:R-:W-:Y:S01]  /*ef80*/  @P3 FMUL.FTZ R2, R2, 0.69314718246459960938 ;  /* 0x3f31721802023820 */ /* 0x002fe20000410000 */
[----:B------:R-:W-:Y:S01]  /*ef90*/  IADD3 R7, R18, R7, RZ ;  /* 0x0000000712077210 */ /* 0x000fe20007ffe0ff */
[----:B------:R-:W-:Y:S01]  /*efa0*/  STS.64 [R16+0x800], R150 ;  /* 0x0008009610007388 */ /* 0x000fe20000000a00 */
[----:B------:R-:W-:-:S02]  /*efb0*/  LEA.HI R11, R11, R10, RZ, 0x5 ;  /* 0x0000000a0b0b7211 */ /* 0x000fc400078f28ff */
[----:B------:R-:W-:Y:S01]  /*efc0*/  LOP3.LUT P0, RZ, R9, 0x3, RZ, 0xc0, !PT ;  /* 0x0000000309ff7812 */ /* 0x000fe2000780c0ff */
[----:B------:R-:W-:Y:S01]  /*efd0*/  STS.64 [R18], R152 ;  /* 0x0000009812007388 */ /* 0x000fe20000000a00 */
[----:B------:R-:W-:-:S03]  /*efe0*/  LOP3.LUT R11, R11, 0xffffffe0, RZ, 0xc0, !PT ;  /* 0xffffffe00b0b7812 */ /* 0x000fc600078ec0ff */
[----:B------:R-:W-:Y:S01]  /*eff0*/  STS.64 [R18+0x800], R154 ;  /* 0x0008009a12007388 */ /* 0x000fe20000000a00 */
[----:B------:R-:W-:Y:S02]  /*f000*/  IADD3 R32, R10, -R11, RZ ;  /* 0x8000000b0a207210 */ /* 0x000fe40007ffe0ff */
[----:B------:R-:W1:Y:S01]  /*f010*/  @P3 LDC R10, c[0x0][0x2e8] ;  /* 0x0000ba00ff0a3b82 */ /* 0x000e620000000800 */
[----:B------:R-:W-:Y:S01]  /*f020*/  STS.64 [R5], R140 ;  /* 0x0000008c05007388 */ /* 0x000fe20000000a00 */
[----:B------:R-:W-:-:S03]  /*f030*/  SHF.R.S32.HI R11, RZ, 0x1f, R32 ;  /* 0x0000001fff0b7819 */ /* 0x000fc60000011420 */
        /* <DEDUP_REMOVED lines=57> */
[----:B------:R-:W5:Y:S03]  /*f3d0*/  LDC.64 R14, c[0x0][0x2c0] ;  /* 0x0000b000ff0e7b82 */ /* 0x000f660000000a00 */
[----:B------:R-:W-:Y:S04]  /*f3e0*/  STS.64 [R19+0xc800], R126 ;  /* 0x00c8007e13007388 */ /* 0x000fe80000000a00 */
[----:B------:R-:W-:Y:S04]  /*f3f0*/  STS.64 [R7+0xc000], R128 ;  /* 0x00c0008007007388 */ /* 0x000fe80000000a00 */
[----:B------:R4:W-:Y:S01]  /*f400*/  STS.64 [R7+0xc800], R130 ;  /* 0x00c8008207007388 */ /* 0x0009e20000000a00 */
[----:B---3--:R-:W2:Y:S08]  /*f410*/  LDC R5, c[0x0][0x270] ;  /* 0x00009c00ff057b82 */ /* 0x008eb00000000800 */
[----:B------:R-:W-:Y:S01]  /*f420*/  BAR.SYNC.DEFER_BLOCKING 0x0 ;  /* 0x0000000000007b1d */ /* 0x000fe20000010000 */
[----:B-----5:R-:W-:-:S02]  /*f430*/  IMAD R14, R33, R14, UR15 ;  /* 0x0000000f210e7e24 */ /* 0x020fc4000f8e020e */
[----:B------:R-:W-:Y:S01]  /*f440*/  @P4 FMUL.FTZ R33, R4, 0.69314718246459960938 ;  /* 0x3f31721804214820 */ /* 0x000fe20000410000 */
[----:B------:R-:W-:Y:S02]  /*f450*/  SHF.L.U32 R4, R13, 0x2, RZ ;  /* 0x000000020d047819 */ /* 0x000fe400000006ff */
[----:B----4-:R-:W-:Y:S01]  /*f460*/  SHF.R.S32.HI R7, RZ, 0x1f, R12 ;  /* 0x0000001fff077819 */ /* 0x010fe2000001140c */
        /* <DEDUP_REMOVED lines=29> */
.L_x_5374:
[----:B------:R-:W-:Y:S05]  /*f640*/  BSYNC B0 ;  /* 0x0000000000007941 */ /* 0x000fea0003800000 */
.L_x_5373:
        /* <DEDUP_REMOVED lines=41> */
.L_x_5376:
[----:B------:R-:W-:Y:S05]  /*f8e0*/  BSYNC B0 ;  /* 0x0000000000007941 */ /* 0x000fea0003800000 */
.L_x_5375:
        /* <DEDUP_REMOVED lines=18> */
.L_x_5378:
[----:B------:R-:W-:Y:S05]  /*fa10*/  BSYNC B0 ;  /* 0x0000000000007941 */ /* 0x000fea0003800000 */
.L_x_5377:
        /* <DEDUP_REMOVED lines=17> */
.L_x_5380:
[----:B------:R-:W-:Y:S05]  /*fb30*/  BSYNC B0 ;  /* 0x0000000000007941 */ /* 0x000fea0003800000 */
.L_x_5379:
        /* <DEDUP_REMOVED lines=17> */
.L_x_5382:
[----:B------:R-:W-:Y:S05]  /*fc50*/  BSYNC B0 ;  /* 0x0000000000007941 */ /* 0x000fea0003800000 */
.L_x_5381:
        /* <DEDUP_REMOVED lines=17> */
.L_x_5384:
[----:B------:R-:W-:Y:S05]  /*fd70*/  BSYNC B0 ;  /* 0x0000000000007941 */ /* 0x000fea0003800000 */
.L_x_5383:
        /* <DEDUP_REMOVED lines=17> */
.L_x_5386:
[----:B------:R-:W-:Y:S05]  /*fe90*/  BSYNC B0 ;  /* 0x0000000000007941 */ /* 0x000fea0003800000 */
.L_x_5385:
        /* <DEDUP_REMOVED lines=17> */
.L_x_5388:
[----:B------:R-:W-:Y:S05]  /*ffb0*/  BSYNC B0 ;  /* 0x0000000000007941 */ /* 0x000fea0003800000 */
.L_x_5387:
        /* <DEDUP_REMOVED lines=14> */
.L_x_5389:
        /* <DEDUP_REMOVED lines=14> */
.L_x_9065:


//--------------------- .text._ZN5flash24flash_fwd_splitkv_kernelI23Flash_fwd_kernel_traitsILi256ELi64ELi64ELi4ELb0ELb0EN7cutlass10bfloat16_tE19Flash_kernel_traitsILi256ELi64ELi64ELi4ES3_EELb0ELb0ELb0ELb0ELb1ELb0ELb1ELb1EEEvNS_16Flash_fwd_paramsE --------------------------
	.section	.text._ZN5flash24flash_fwd_splitkv_kernelI23Flash_fwd_kernel_traitsILi256ELi64ELi64ELi4ELb0ELb0EN7cutlass10bfloat16_tE19Flash_kernel_traitsILi256ELi64ELi64ELi4ES3_EELb0ELb0ELb0ELb0ELb1ELb0ELb1ELb1EEEvNS_16Flash_fwd_paramsE,"ax",@progbits
	.align	128
        .global         _ZN5flash24flash_fwd_splitkv_kernelI23Flash_fwd_kernel_traitsILi256ELi64ELi64ELi4ELb0ELb0EN7cutlass10bfloat16_tE19Flash_kernel_traitsILi256ELi64ELi64ELi4ES3_EELb0ELb0ELb0ELb0ELb1ELb0ELb1ELb1EEEvNS_16Flash_fwd_paramsE
        .type           _ZN5flash24flash_fwd_splitkv_kernelI23Flash_fwd_kernel_traitsILi256ELi64ELi64ELi4ELb0ELb0EN7cutlass10bfloat16_tE19Flash_kernel_traitsILi256ELi64ELi64ELi4ES3_EELb0ELb0ELb0ELb0ELb1ELb0ELb1ELb1EEEvNS_16Flash_fwd_paramsE,@function
        .size           _ZN5flash24flash_fwd_splitkv_kernelI23Flash_fwd_kernel_traitsILi256ELi64ELi64ELi4ELb0ELb0EN7cutlass10bfloat16_tE19Flash_kernel_traitsILi256ELi64ELi64ELi4ES3_EELb0ELb0ELb0ELb0ELb1ELb0ELb1ELb1EEEvNS_16Flash_fwd_paramsE,(.L_x_9012 - _ZN5flash24flash_fwd_splitkv_kernelI23Flash_fwd_kernel_traitsILi256ELi64ELi64ELi4ELb0ELb0EN7cutlass10bfloat16_tE19Flash_kernel_traitsILi256ELi64ELi64ELi4ES3_EELb0ELb0ELb0ELb0ELb1ELb0ELb1ELb1EEEvNS_16Flash_fwd_paramsE)
        .other          _ZN5flash24flash_fwd_splitkv_kernelI23Flash_fwd_kernel_traitsILi256ELi64ELi64ELi4ELb0ELb0EN7cutlass10bfloat16_tE19Flash_kernel_traitsILi256ELi64ELi64ELi4ES3_EELb0ELb0ELb0ELb0ELb1ELb0ELb1ELb1EEEvNS_16Flash_fwd_paramsE,@"STO_CUDA_ENTRY STV_DEFAULT"
_ZN5flash24flash_fwd_splitkv_kernelI23Flash_fwd_kernel_traitsILi256ELi64ELi64ELi4ELb0ELb0EN7cutlass10bfloat16_tE19Flash_kernel_traitsILi256ELi64ELi64ELi4ES3_EELb0ELb0ELb0ELb0ELb1ELb0ELb1ELb1EEEvNS_16Flash_fwd_paramsE:
.text._ZN5flash24flash_fwd_splitkv_kernelI23Flash_fwd_kernel_traitsILi256ELi64ELi64ELi4ELb0ELb0EN7cutlass10bfloat16_tE19Flash_kernel_traitsILi256ELi64ELi64ELi4ES3_EELb0ELb0ELb0ELb0ELb1ELb0ELb1ELb1EEEvNS_16Flash_fwd_paramsE:
        /* <DEDUP_REMOVED lines=11> */
[----:B-1----:R-:W-:-:S06]  /*00b0*/  VIADD R4, R4, 0xffffffe ;  /* 0x0ffffffe04047836 */ /* 0x002fcc0000000000 */
[----:B------:R-:W1:Y:S02]  /*00c0*/  F2I.FTZ.U32.TRUNC.NTZ R3, R4 ;  /* 0x0000000400037305 */ /* 0x000e64000021f000 */
[----:B-1----:R-:W-:-:S04]  /*00d0*/  IMAD.MOV R2, RZ, RZ, -R3 ;  /* 0x000000ffff027224 */ /* 0x002fc800078e0a03 */
[----:B------:R-:W-:Y:S01]  /*00e0*/  IMAD R5, R2, R0, RZ ;  /* 0x0000000002057224 */ /* 0x000fe200078e02ff */
[----:B------:R-:W-:-:S05]  /*00f0*/  MOV R2, RZ ;  /* 0x000000ff00027202 */ /* 0x000fca0000000f00 */
[----:B------:R-:W-:-:S06]  /*0100*/  IMAD.HI.U32 R5, R3, R5, R2 ;  /* 0x0000000503057227 */ /* 0x000fcc00078e0002 */
[----:B---3--:R-:W-:Y:S02]  /*0110*/  IMAD.HI.U32 R239, R5, UR4, RZ ;  /* 0x0000000405ef7c27 */ /* 0x008fe4000f8e00ff */
        /* <DEDUP_REMOVED lines=11> */
[----:B------:R-:W-:Y:S05]  /*01d0*/  CALL.REL.NOINC `($_ZN5flash24flash_fwd_splitkv_kernelI23Flash_fwd_kernel_traitsILi256ELi64ELi64ELi4ELb0ELb0EN7cutlass10bfloat16_tE19Flash_kernel_traitsILi256ELi64ELi64ELi4ES3_EELb0ELb0ELb0ELb0ELb1ELb0ELb1ELb1EEEvNS_16Flash_fwd_paramsE$_ZN5flash30compute_attn_1rowblock_splitkvI23Flash_fwd_kernel_traitsILi256ELi64ELi64ELi4ELb0ELb0EN7cutlass10bfloat16_tE19Flash_kernel_traitsILi256ELi64ELi64ELi4ES3_EELb0ELb0ELb0ELb0ELb1ELb0ELb1ELb1ENS_16Flash_fwd_paramsEEEvRKT8_iiiii) ;  /* 0x0000000000087944 */ /* 0x000fea0003c00000 */
[----:B------:R-:W-:Y:S05]  /*01e0*/  BSYNC B3 ;  /* 0x0000000000037941 */ /* 0x000fea0003800000 */
.L_x_5390:
[----:B------:R-:W-:Y:S05]  /*01f0*/  EXIT ;  /* 0x000000000000794d */ /* 0x000fea0003800000 */
        .type           $_ZN5flash24flash_fwd_splitkv_kernelI23Flash_fwd_kernel_traitsILi256ELi64ELi64ELi4ELb0ELb0EN7cutlass10bfloat16_tE19Flash_kernel_traitsILi256ELi64ELi64ELi4ES3_EELb0ELb0ELb0ELb0ELb1ELb0ELb1ELb1EEEvNS_16Flash_fwd_paramsE$_ZN5flash30compute_attn_1rowblock_splitkvI23Flash_fwd_kernel_traitsILi256ELi64ELi64ELi4ELb0ELb0EN7cutlass10bfloat16_tE19Flash_kernel_traitsILi256ELi64ELi64ELi4ES3_EELb0ELb0ELb0ELb0ELb1ELb0ELb1ELb1ENS_16Flash_fwd_paramsEEEvRKT8_iiiii,@function
        .size           $_ZN5flash24flash_fwd_splitkv_kernelI23Flash_fwd_kernel_traitsILi256ELi64ELi64ELi4ELb0ELb0EN7cutlass10bfloat16_tE19Flash_kernel_traitsILi256ELi64ELi64ELi4ES3_EELb0ELb0ELb0ELb0ELb1ELb0ELb1ELb1EEEvNS_16Flash_fwd_paramsE$_ZN5flash30compute_attn_1rowblock_splitkvI23Flash_fwd_kernel_traitsILi256ELi64ELi64ELi4ELb0ELb0EN7cutlass10bfloat16_tE19Flash_kernel_traitsILi256ELi64ELi64ELi4ES3_EELb0ELb0ELb0ELb0ELb1ELb0ELb1ELb1ENS_16Flash_fwd_paramsEEEvRKT8_iiiii,(.L_x_9012 - $_ZN5flash24flash_fwd_splitkv_kernelI23Flash_fwd_kernel_traitsILi256ELi64ELi64ELi4ELb0ELb0EN7cutlass10bfloat16_tE19Flash_kernel_traitsILi256ELi64ELi64ELi4ES3_EELb0ELb0ELb0ELb0ELb1ELb0ELb1ELb1EEEvNS_16Flash_fwd_paramsE$_ZN5flash30compute_attn_1rowblock_splitkvI23Flash_fwd_kernel_traitsILi256ELi64ELi64ELi4ELb0ELb0EN7cutlass10bfloat16_tE19Flash_kernel_traitsILi256ELi64ELi64ELi4ES3_EELb0ELb0ELb0ELb0ELb1ELb0ELb1ELb1ENS_16Flash_fwd_paramsEEEvRKT8_iiiii)
$_ZN5flash24flash_fwd_splitkv_kernelI23Flash_fwd_kernel_traitsILi256ELi64ELi64ELi4ELb0ELb0EN7cutlass10bfloat16_tE19Flash_kernel_traitsILi256ELi64ELi64ELi4ES3_EELb0ELb0ELb0ELb0ELb1ELb0ELb1ELb1EEEvNS_16Flash_fwd_paramsE$_ZN5flash30compute_attn_1rowblock_splitkvI23Flash_fwd_kernel_traitsILi256ELi64ELi64ELi4ELb0ELb0EN7cutlass10bfloat16_tE19Flash_kernel_traitsILi256ELi64ELi64ELi4ES3_EELb0ELb0ELb0ELb0ELb1ELb0ELb1ELb1ENS_16Flash_fwd_paramsEEEvRKT8_iiiii:
        /* <DEDUP_REMOVED lines=28> */
.L_x_5392:
[----:B------:R-:W-:Y:S05]  /*03c0*/  BSYNC B0 ;  /* 0x0000000000007941 */ /* 0x000fea0003800000 */
.L_x_5391:
        /* <DEDUP_REMOVED lines=8> */
.L_x_5394:
[----:B------:R3:W5:Y:S02]  /*0450*/  LD.E R3, desc[UR6][R26.64+0xb8] ;  /* 0x0000b8061a037980 */ /* 0x000764000c101900 */
.L_x_5395:
[----:B------:R-:W-:Y:S05]  /*0460*/  BSYNC B0 ;  /* 0x0000000000007941 */ /* 0x000fea0003800000 */
.L_x_5393:
        /* <DEDUP_REMOVED lines=10> */
.L_x_5397:
[----:B------:R-:W2:Y:S01]  /*0510*/  LD.E.64 R2, desc[UR6][R26.64+0x108] ;  /* 0x000108061a027980 */ /* 0x000ea2000c101b00 */
[----:B------:R-:W-:Y:S01]  /*0520*/  BSSY B0, `(.L_x_5399) ;  /* 0x0000006000007945 */ /* 0x000fe20003800000 */
[----:B--2---:R-:W-:-:S04]  /*0530*/  ISETP.NE.U32.AND P0, PT, R2, RZ, PT ;  /* 0x000000ff0200720c */ /* 0x004fc80003f05070 */
[----:B------:R-:W-:Y:S01]  /*0540*/  ISETP.NE.AND.EX P0, PT, R3, RZ, PT, P0 ;  /* 0x000000ff0300720c */ /* 0x000fe20003f05300 */
[----:B------:R-:W-:-:S12]  /*0550*/  IMAD.MOV.U32 R3, RZ, RZ, RZ ;  /* 0x000000ffff037224 */ /* 0x000fd800078e00ff */
[----:B------:R-:W-:Y:S05]  /*0560*/  @!P0 BRA `(.L_x_5400) ;  /* 0x0000000000048947 */ /* 0x000fea0003800000 */
[----:B------:R2:W5:Y:S02]  /*0570*/  LD.E R3, desc[UR6][R26.64+0xbc] ;  /* 0x0000bc061a037980 */ /* 0x000564000c101900 */
.L_x_5400:
[----:B------:R-:W-:Y:S05]  /*0580*/  BSYNC B0 ;  /* 0x0000000000007941 */ /* 0x000fea0003800000 */
.L_x_5399:
[----:B-----5:R-:W-:Y:S02]  /*0590*/  IADD3 R58, R66, R3, RZ ;  /* 0x00000003423a7210 */ /* 0x020fe40007ffe0ff */
.L_x_5398:
[----:B------:R-:W-:Y:S05]  /*05a0*/  BSYNC B1 ;  /* 0x0000000000017941 */ /* 0x000fea0003800000 */
.L_x_5396:
[----:B------:R-:W-:Y:S01]  /*05b0*/  IMAD.SHL.U32 R69, R235, 0x40, RZ ;  /* 0x00000040eb457824 */ /* 0x000fe200078e00ff */
[----:B------:R-:W-:Y:S01]  /*05c0*/  MOV R2, R234 ;  /* 0x000000ea00027202 */ /* 0x000fe20000000f00 */
[----:B------:R-:W-:-:S03]  /*05d0*/  IMAD.MOV.U32 R3, RZ, RZ, 0x0 ;  /* 0x00000000ff037424 */ /* 0x000fc600078e00ff */
[----:B------:R-:W-:-:S13]  /*05e0*/  ISETP.GT.AND P0, PT, R236, R69, PT ;  /* 0x00000045ec00720c */ /* 0x000fda0003f04270 */
[----:B-123--:R-:W-:Y:S05]  /*05f0*/  @!P0 RET.REL.NODEC R2 `(_ZN5flash24flash_fwd_splitkv_kernelI23Flash_fwd_kernel_traitsILi256ELi64ELi64ELi4ELb0ELb0EN7cutlass10bfloat16_tE19Flash_kernel_traitsILi256ELi64ELi64ELi4ES3_EELb0ELb0ELb0ELb0ELb1ELb0ELb1ELb1EEEvNS_16Flash_fwd_paramsE) ;  /* 0xfffffff802808950 */ /* 0x00efea0003c3ffff */
[----:B------:R-:W2:Y:S01]  /*0600*/  LD.E R3, desc[UR6][R26.64+0xb8] ;  /* 0x0000b8061a037980 */ /* 0x000ea2000c101900 */
[-C--:B------:R-:W-:Y:S02]  /*0610*/  IABS R4, R5.reuse ;  /* 0x0000000500047213 */ /* 0x080fe40000000000 */
[----:B------:R-:W-:Y:S02]  /*0620*/  IABS R0, R5 ;  /* 0x0000000500007213 */ /* 0x000fe40000000000 */
[----:B------:R-:W1:Y:S03]  /*0630*/  I2F.RP R2, R4 ;  /* 0x0000000400027306 */ /* 0x000e660000209400 */
[----:B------:R-:W-:-:S05]  /*0640*/  IMAD.MOV R0, RZ, RZ, -R0 ;  /* 0x000000ffff007224 */ /* 0x000fca00078e0a00 */
[----:B-1----:R-:W1:Y:S02]  /*0650*/  MUFU.RCP R10, R2 ;  /* 0x00000002000a7308 */ /* 0x002e640000001000 */
[----:B-1----:R-:W-:-:S06]  /*0660*/  VIADD R10, R10, 0xffffffe ;  /* 0x0ffffffe0a0a7836 */ /* 0x002fcc0000000000 */
[----:B------:R1:W3:Y:S02]  /*0670*/  F2I.FTZ.U32.TRUNC.NTZ R11, R10 ;  /* 0x0000000a000b7305 */ /* 0x0002e4000021f000 */
[----:B-1----:R-:W-:Y:S02]  /*0680*/  IMAD.MOV.U32 R10, RZ, RZ, RZ ;  /* 0x000000ffff0a7224 */ /* 0x002fe400078e00ff */
[----:B--2---:R-:W-:-:S05]  /*0690*/  VIADD R3, R3, 0x3f ;  /* 0x0000003f03037836 */ /* 0x004fca0000000000 */
[----:B------:R-:W-:-:S04]  /*06a0*/  SHF.R.S32.HI R6, RZ, 0x1f, R3 ;  /* 0x0000001fff067819 */ /* 0x000fc80000011403 */
[----:B------:R-:W-:Y:S01]  /*06b0*/  LEA.HI R6, R6, R3, RZ, 0x6 ;  /* 0x0000000306067211 */ /* 0x000fe200078f30ff */
[----:B---3--:R-:W-:-:S03]  /*06c0*/  IMAD.MOV R3, RZ, RZ, -R11 ;  /* 0x000000ffff037224 */ /* 0x008fc600078e0a0b */
[----:B------:R-:W-:Y:S01]  /*06d0*/  LEA.HI.SX32 R6, R6, R5, 0x1a ;  /* 0x0000000506067211 */ /* 0x000fe200078fd2ff */
[----:B------:R-:W-:-:S04]  /*06e0*/  IMAD R3, R3, R4, RZ ;  /* 0x0000000403037224 */ /* 0x000fc800078e02ff */
[----:B------:R-:W-:Y:S02]  /*06f0*/  VIADD R6, R6, 0xffffffff ;  /* 0xffffffff06067836 */ /* 0x000fe40000000000 */
[----:B------:R-:W-:-:S03]  /*0700*/  IMAD.HI.U32 R3, R11, R3, R10 ;  /* 0x000000030b037227 */ /* 0x000fc600078e000a */
        /* <DEDUP_REMOVED lines=24> */
[----:B------:R-:W5:Y:S04]  /*0890*/  LD.E.64 R6, desc[UR6][R26.64+0x78] ;  /* 0x000078061a067980 */ /* 0x000f68000c101b00 */
[----:B------:R-:W5:Y:S01]  /*08a0*/  LD.E.64 R10, desc[UR6][R26.64+0xa8] ;  /* 0x0000a8061a0a7980 */ /* 0x000f62000c101b00 */
[----:B------:R-:W-:Y:S01]  /*08b0*/  SHF.R.S32.HI R5, RZ, 0x1f, R56 ;  /* 0x0000001fff057819 */ /* 0x000fe20000011438 */
[----:B------:R-:W-:Y:S01]  /*08c0*/  IMAD.MOV.U32 R235, RZ, RZ, 0x0 ;  /* 0x00000000ffeb7424 */ /* 0x000fe200078e00ff */
[----:B------:R-:W-:-:S02]  /*08d0*/  LOP3.LUT P6, RZ, R56, 0xf, RZ, 0xc0, !PT ;  /* 0x0000000f38ff7812 */ /* 0x000fc400078cc0ff */
[----:B------:R-:W-:-:S04]  /*08e0*/  LEA.HI R8, R5, R56, RZ, 0x4 ;  /* 0x0000003805087211 */ /* 0x000fc800078f20ff */
[----:B------:R-:W-:Y:S02]  /*08f0*/  LOP3.LUT R5, R8, 0x3ffffff0, RZ, 0xc0, !PT ;  /* 0x3ffffff008057812 */ /* 0x000fe400078ec0ff */
[----:B------:R-:W-:-:S03]  /*0900*/  SHF.R.S32.HI R8, RZ, 0x4, R8 ;  /* 0x00000004ff087819 */ /* 0x000fc60000011408 */
[----:B------:R-:W-:Y:S02]  /*0910*/  IMAD.IADD R5, R56, 0x1, -R5 ;  /* 0x0000000138057824 */ /* 0x000fe400078e0a05 */
[----:B------:R-:W-:Y:S02]  /*0920*/  VIADD R14, R8, 0x18 ;  /* 0x00000018080e7836 */ /* 0x000fe40000000000 */
[----:B--2---:R-:W-:-:S04]  /*0930*/  IMAD R2, R2, UR8, R239 ;  /* 0x0000000802027c24 */ /* 0x004fc8000f8e02ef */
[----:B---3--:R-:W-:Y:S02]  /*0940*/  IMAD R2, R2, R4, R237 ;  /* 0x0000000402027224 */ /* 0x008fe400078e02ed */
[----:B------:R-:W-:Y:S02]  /*0950*/  IMAD.SHL.U32 R4, R5, 0x4, RZ ;  /* 0x0000000405047824 */ /* 0x000fe400078e00ff */
[--C-:B------:R-:W-:Y:S02]  /*0960*/  IMAD R3, R3, R2, R69.reuse ;  /* 0x0000000203037224 */ /* 0x100fe400078e0245 */
[----:B------:R-:W-:Y:S01]  /*0970*/  IMAD.IADD R69, R236, 0x1, -R69 ;  /* 0x00000001ec457824 */ /* 0x000fe200078e0a45 */
[--C-:B------:R-:W-:Y:S01]  /*0980*/  SHF.R.S32.HI R5, RZ, 0x1f, R4.reuse ;  /* 0x0000001fff057819 */ /* 0x100fe20000011404 */
[----:B----4-:R-:W-:Y:S01]  /*0990*/  IMAD R0, R3, R0, RZ ;  /* 0x0000000003007224 */ /* 0x010fe200078e02ff */
[----:B------:R-:W-:Y:S01]  /*09a0*/  SHF.R.S32.HI R9, RZ, 0x1f, R3 ;  /* 0x0000001fff097819 */ /* 0x000fe20000011403 */
[C---:B------:R-:W-:Y:S01]  /*09b0*/  VIADD R2, R8.reuse, 0x8 ;  /* 0x0000000808027836 */ /* 0x040fe20000000000 */
[C---:B------:R-:W-:Y:S01]  /*09c0*/  ISETP.GE.AND P3, PT, R8.reuse, R69, PT ;  /* 0x000000450800720c */ /* 0x040fe20003f66270 */
[----:B------:R-:W-:-:S03]  /*09d0*/  IMAD.WIDE R12, R8, 0x100, R4 ;  /* 0x00000100080c7825 */ /* 0x000fc600078e0204 */
[-C--:B------:R-:W-:Y:S02]  /*09e0*/  ISETP.GE.AND P2, PT, R2, R69.reuse, PT ;  /* 0x000000450200720c */ /* 0x080fe40003f46270 */
[----:B------:R-:W-:Y:S01]  /*09f0*/  IADD3 R5, P0, R0, R12, RZ ;  /* 0x0000000c00057210 */ /* 0x000fe20007f1e0ff */
[----:B------:R-:W-:Y:S01]  /*0a00*/  VIADD R12, R8, 0x20 ;  /* 0x00000020080c7836 */ /* 0x000fe20000000000 */
[----:B------:R-:W-:Y:S01]  /*0a10*/  ISETP.GE.OR P5, PT, R2, R69, P6 ;  /* 0x000000450200720c */ /* 0x000fe200037a6670 */
[----:B------:R-:W-:Y:S01]  /*0a20*/  VIADD R2, R8, 0x10 ;  /* 0x0000001008027836 */ /* 0x000fe20000000000 */
[----:B------:R-:W-:Y:S02]  /*0a30*/  LEA.HI.X.SX32 R0, R0, R13, 0x1, P0 ;  /* 0x0000000d00007211 */ /* 0x000fe400000f0eff */
[----:B------:R-:W-:Y:S02]  /*0a40*/  IADD3 R3, P0, R3, R8, RZ ;  /* 0x0000000803037210 */ /* 0x000fe40007f1e0ff */
[----:B-----5:R-:W-:-:S02]  /*0a50*/  LEA R4, P1, R5, R6, 0x2 ;  /* 0x0000000605047211 */ /* 0x020fc400078210ff */
[C---:B------:R-:W-:Y:S02]  /*0a60*/  LEA.HI.X.SX32 R9, R8.reuse, R9, 0x1, P0 ;  /* 0x0000000908097211 */ /* 0x040fe400000f0eff */
[----:B------:R-:W-:Y:S01]  /*0a70*/  LEA R6, P0, R3, R10, 0x2 ;  /* 0x0000000a03067211 */ /* 0x000fe200078010ff */
[C---:B------:R-:W-:Y:S01]  /*0a80*/  VIADD R10, R8.reuse, 0x28 ;  /* 0x00000028080a7836 */ /* 0x040fe20000000000 */
[----:B------:R-:W-:Y:S01]  /*0a90*/  LEA.HI.X R5, R5, R7, R0, 0x2, P1 ;  /* 0x0000000705057211 */ /* 0x000fe200008f1400 */
[----:B------:R-:W-:Y:S01]  /*0aa0*/  VIADD R0, R8, 0x38 ;  /* 0x0000003808007836 */ /* 0x000fe20000000000 */
[----:B------:R-:W-:Y:S01]  /*0ab0*/  LEA.HI.X R7, R3, R11, R9, 0x2, P0 ;  /* 0x0000000b03077211 */ /* 0x000fe200000f1409 */
[----:B------:R-:W-:Y:S01]  /*0ac0*/  @!P5 IMAD.MOV.U32 R3, RZ, RZ, -0x800000 ;  /* 0xff800000ff03d424 */ /* 0x000fe200078e00ff */
[-C--:B------:R-:W-:Y:S01]  /*0ad0*/  ISETP.GE.AND P1, PT, R2, R69.reuse, PT ;  /* 0x000000450200720c */ /* 0x080fe20003f26270 */
[----:B------:R-:W-:Y:S01]  /*0ae0*/  @!P3 ST.E.128 desc[UR6][R4.64], RZ ;  /* 0x000000ff0400b985 */ /* 0x000fe2000c101d06 */
[----:B------:R-:W-:-:S02]  /*0af0*/  ISETP.GE.AND P0, PT, R14, R69, PT ;  /* 0x000000450e00720c */ /* 0x000fc40003f06270 */
[-C--:B------:R-:W-:Y:S01]  /*0b00*/  ISETP.GE.OR P4, PT, R2, R69.reuse, P6 ;  /* 0x000000450200720c */ /* 0x080fe20003786670 */
[----:B------:R-:W-:Y:S01]  /*0b10*/  VIADD R2, R8, 0x30 ;  /* 0x0000003008027836 */ /* 0x000fe20000000000 */
[----:B------:R-:W-:Y:S04]  /*0b20*/  @!P3 ST.E.128 desc[UR6][R4.64+0x100], RZ ;  /* 0x000100ff0400b985 */ /* 0x000fe8000c101d06 */
[----:B------:R-:W-:Y:S04]  /*0b30*/  @!P3 ST.E.128 desc[UR6][R4.64+0x200], RZ ;  /* 0x000200ff0400b985 */ /* 0x000fe8000c101d06 */
[----:B------:R-:W-:Y:S01]  /*0b40*/  @!P3 ST.E.128 desc[UR6][R4.64+0x300], RZ ;  /* 0x000300ff0400b985 */ /* 0x000fe2000c101d06 */
[----:B------:R-:W-:-:S02]  /*0b50*/  ISETP.GE.AND P3, PT, R12, R69, PT ;  /* 0x000000450c00720c */ /* 0x000fc40003f66270 */
[----:B------:R-:W-:Y:S01]  /*0b60*/  @!P4 IMAD.MOV.U32 R19, RZ, RZ, -0x800000 ;  /* 0xff800000ff13c424 */ /* 0x000fe200078e00ff */
[----:B------:R-:W-:Y:S04]  /*0b70*/  @!P2 ST.E.128 desc[UR6][R4.64+0x2000], RZ ;  /* 0x002000ff0400a985 */ /* 0x000fe8000c101d06 */
[----:B------:R-:W-:Y:S04]  /*0b80*/  @!P2 ST.E.128 desc[UR6][R4.64+0x2100], RZ ;  /* 0x002100ff0400a985 */ /* 0x000fe8000c101d06 */
[----:B------:R-:W-:Y:S04]  /*0b90*/  @!P2 ST.E.128 desc[UR6][R4.64+0x2200], RZ ;  /* 0x002200ff0400a985 */ /* 0x000fe8000c101d06 */
[----:B------:R-:W-:Y:S01]  /*0ba0*/  @!P2 ST.E.128 desc[UR6][R4.64+0x2300], RZ ;  /* 0x002300ff0400a985 */ /* 0x000fe2000c101d06 */
[----:B------:R-:W-:-:S03]  /*0bb0*/  ISETP.GE.AND P2, PT, R10, R69, PT ;  /* 0x000000450a00720c */ /* 0x000fc60003f46270 */
        /* <DEDUP_REMOVED lines=14> */
[----:B------:R-:W-:-:S03]  /*0ca0*/  ISETP.GE.OR P3, PT, R14, R69, P6 ;  /* 0x000000450e00720c */ /* 0x000fc60003766670 */
[----:B------:R-:W-:Y:S04]  /*0cb0*/  @!P2 ST.E.128 desc[UR6][R4.64+0xa000], RZ ;  /* 0x00a000ff0400a985 */ /* 0x000fe8000c101d06 */
[----:B------:R-:W-:Y:S04]  /*0cc0*/  @!P2 ST.E.128 desc[UR6][R4.64+0xa100], RZ ;  /* 0x00a100ff0400a985 */ /* 0x000fe8000c101d06 */
[----:B------:R-:W-:Y:S02]  /*0cd0*/  @!P2 ST.E.128 desc[UR6][R4.64+0xa200], RZ ;  /* 0x00a200ff0400a985 */ /* 0x000fe4000c101d06 */
[----:B------:R-:W-:-:S02]  /*0ce0*/  @!P3 IMAD.MOV.U32 R15, RZ, RZ, -0x800000 ;  /* 0xff800000ff0fb424 */ /* 0x000fc400078e00ff */
        /* <DEDUP_REMOVED lines=14> */
[----:B------:R-:W-:Y:S01]  /*0dd0*/  @!P5 ST.E desc[UR6][R6.64+0x20], R3 ;  /* 0x000020030600d985 */ /* 0x000fe2000c101906 */
[-C--:B------:R-:W-:Y:S02]  /*0de0*/  ISETP.GE.OR P5, PT, R8, R69.reuse, P6 ;  /* 0x000000450800720c */ /* 0x080fe400037a6670 */
[----:B------:R-:W-:Y:S01]  /*0df0*/  ISETP.GE.OR P6, PT, R0, R69, P6 ;  /* 0x000000450000720c */ /* 0x000fe200037c6670 */
[----:B------:R-:W-:Y:S04]  /*0e00*/  @!P4 ST.E desc[UR6][R6.64+0x40], R19 ;  /* 0x000040130600c985 */ /* 0x000fe8000c101906 */
[----:B------:R-:W-:Y:S02]  /*0e10*/  @!P3 ST.E desc[UR6][R6.64+0x60], R15 ;  /* 0x0000600f0600b985 */ /* 0x000fe4000c101906 */
[----:B------:R-:W-:-:S02]  /*0e20*/  @!P0 IMAD.MOV.U32 R9, RZ, RZ, -0x800000 ;  /* 0xff800000ff098424 */ /* 0x000fc400078e00ff */
[----:B------:R-:W-:Y:S02]  /*0e30*/  @!P2 ST.E desc[UR6][R6.64+0x80], R13 ;  /* 0x0000800d0600a985 */ /* 0x000fe4000c101906 */
[----:B------:R-:W-:Y:S02]  /*0e40*/  @!P5 IMAD.MOV.U32 R17, RZ, RZ, -0x800000 ;  /* 0xff800000ff11d424 */ /* 0x000fe400078e00ff */
[----:B------:R-:W-:Y:S04]  /*0e50*/  @!P1 ST.E desc[UR6][R6.64+0xa0], R11 ;  /* 0x0000a00b06009985 */ /* 0x000fe8000c101906 */
[----:B------:R-:W-:Y:S04]  /*0e60*/  @!P0 ST.E desc[UR6][R6.64+0xc0], R9 ;  /* 0x0000c00906008985 */ /* 0x000fe8000c101906 */
[----:B------:R1:W-:Y:S02]  /*0e70*/  @!P5 ST.E desc[UR6][R6.64], R17 ;  /* 0x000000110600d985 */ /* 0x0003e4000c101906 */
[----:B-1----:R-:W-:Y:S05]  /*0e80*/  @P6 RET.REL.NODEC R234 `(_ZN5flash24flash_fwd_splitkv_kernelI23Flash_fwd_kernel_traitsILi256ELi64ELi64ELi4ELb0ELb0EN7cutlass10bfloat16_tE19Flash_kernel_traitsILi256ELi64ELi64ELi4ES3_EELb0ELb0ELb0ELb0ELb1ELb0ELb1ELb1EEEvNS_16Flash_fwd_paramsE) ;  /* 0xfffffff0ea5c6950 */ /* 0x002fea0003c3ffff */
[----:B------:R-:W-:Y:S02]  /*0e90*/  MOV R3, 0xff800000 ;  /* 0xff80000000037802 */ /* 0x000fe40000000f00 */
[----:B------:R-:W-:-:S03]  /*0ea0*/  MOV R235, 0x0 ;  /* 0x0000000000eb7802 */ /* 0x000fc60000000f00 */
[----:B------:R1:W-:Y:S02]  /*0eb0*/  ST.E desc[UR6][R6.64+0xe0], R3 ;  /* 0x0000e00306007985 */ /* 0x0003e4000c101906 */
[----:B-1----:R-:W-:Y:S05]  /*0ec0*/  RET.REL.NODEC R234 `(_ZN5flash24flash_fwd_splitkv_kernelI23Flash_fwd_kernel_traitsILi256ELi64ELi64ELi4ELb0ELb0EN7cutlass10bfloat16_tE19Flash_kernel_traitsILi256ELi64ELi64ELi4ES3_EELb0ELb0ELb0ELb0ELb1ELb0ELb1ELb1EEEvNS_16Flash_fwd_paramsE) ;  /* 0xfffffff0ea4c7950 */ /* 0x002fea0003c3ffff */
.L_x_5401:
        /* <DEDUP_REMOVED lines=23> */
[----:B-----5:R-:W3:Y:S01]  /*1040*/  LD.E R8, desc[UR6][R26.64+0x68] ;  /* 0x000068061a087980 */ /* 0x020ee2000c101900 */
        /* <DEDUP_REMOVED lines=11> */
[----:B------:R-:W1:Y:S02]  /*1100*/  F2I.FTZ.U32.TRUNC.NTZ R11, R10 ;  /* 0x0000000a000b7305 */ /* 0x000e64000021f000 */
[----:B-1----:R-:W-:Y:S01]  /*1110*/  IADD3 R0, RZ, -R11, RZ ;  /* 0x8000000bff007210 */ /* 0x002fe20007ffe0ff */
[----:B------:R-:W-:-:S04]  /*1120*/  IMAD.MOV.U32 R10, RZ, RZ, RZ ;  /* 0x000000ffff0a7224 */ /* 0x000fc800078e00ff */
[----:B------:R-:W-:Y:S01]  /*1130*/  IMAD R7, R0, R3, RZ ;  /* 0x0000000300077224 */ /* 0x000fe200078e02ff */
[----:B------:R-:W-:-:S03]  /*1140*/  IABS R0, R6 ;  /* 0x0000000600007213 */ /* 0x000fc60000000000 */
        /* <DEDUP_REMOVED lines=12> */
[----:B------:R-:W-:-:S06]  /*1210*/  @P2 VIADD R13, R13, 0x1 ;  /* 0x000000010d0d2836 */ /* 0x000fcc0000000000 */
[----:B------:R-:W-:Y:S02]  /*1220*/  @!P0 IADD3 R13, -R13, RZ, RZ ;  /* 0x000000ff0d0d8210 */ /* 0x000fe40007ffe1ff */
[----:B------:R-:W-:-:S05]  /*1230*/  @!P1 LOP3.LUT R13, RZ, R6, RZ, 0x33, !PT ;  /* 0x00000006ff0d9212 */ /* 0x000fca00078e33ff */
[----:B------:R-:W-:-:S06]  /*1240*/  IMAD.WIDE R2, R13, 0x4, R240 ;  /* 0x000000040d027825 */ /* 0x000fcc00078e02f0 */
[----:B------:R1:W2:Y:S01]  /*1250*/  LD.E R2, desc[UR6][R2.64] ;  /* 0x0000000602027980 */ /* 0x0002a2000c101900 */
[----:B---3--:R-:W-:-:S04]  /*1260*/  IABS R7, R8 ;  /* 0x0000000800077213 */ /* 0x008fc80000000000 */
[----:B------:R-:W3:Y:S08]  /*1270*/  I2F.RP R12, R7 ;  /* 0x00000007000c7306 */ /* 0x000ef00000209400 */
[----:B---3--:R-:W3:Y:S02]  /*1280*/  MUFU.RCP R4, R12 ;  /* 0x0000000c00047308 */ /* 0x008ee40000001000 */
[----:B---3--:R-:W-:-:S06]  /*1290*/  VIADD R4, R4, 0xffffffe ;  /* 0x0ffffffe04047836 */ /* 0x008fcc0000000000 */
[----:B------:R-:W3:Y:S01]  /*12a0*/  F2I.FTZ.U32.TRUNC.NTZ R21, R4 ;  /* 0x0000000400157305 */ /* 0x000ee2000021f000 */
[----:B------:R-:W-:Y:S01]  /*12b0*/  IMAD.MOV.U32 R20, RZ, RZ, RZ ;  /* 0x000000ffff147224 */ /* 0x000fe200078e00ff */
[----:B-1----:R-:W-:Y:S02]  /*12c0*/  IABS R3, R8 ;  /* 0x0000000800037213 */ /* 0x002fe40000000000 */
        /* <DEDUP_REMOVED lines=19> */
[----:B------:R-:W-:Y:S02]  /*1400*/  @!P1 LOP3.LUT R4, RZ, R8, RZ, 0x33, !PT ;  /* 0x00000008ff049212 */ /* 0x000fe400078e33ff */
[----:B--2---:R-:W-:Y:S01]  /*1410*/  SHF.R.S32.HI R0, RZ, 0x1f, R2 ;  /* 0x0000001fff007819 */ /* 0x004fe20000011402 */
[-C--:B------:R-:W-:Y:S02]  /*1420*/  IMAD R3, R19, R2.reuse, RZ ;  /* 0x0000000213037224 */ /* 0x080fe400078e02ff */
[----:B------:R-:W-:Y:S01]  /*1430*/  IMAD.WIDE.U32 R12, R18, R2, RZ ;  /* 0x00000002120c7225 */ /* 0x000fe200078e00ff */
[----:B------:R-:W-:-:S03]  /*1440*/  SHF.R.S32.HI R19, RZ, 0x1f, R6 ;  /* 0x0000001fff137819 */ /* 0x000fc60000011406 */
[----:B------:R-:W-:-:S04]  /*1450*/  IMAD R3, R18, R0, R3 ;  /* 0x0000000012037224 */ /* 0x000fc800078e0203 */
[----:B------:R-:W-:Y:S02]  /*1460*/  IMAD.IADD R13, R13, 0x1, R3 ;  /* 0x000000010d0d7824 */ /* 0x000fe400078e0203 */
[----:B------:R-:W-:Y:S02]  /*1470*/  IMAD R7, R166, R19, R7 ;  /* 0x00000013a6077224 */ /* 0x000fe400078e0207 */
[----:B------:R-:W-:-:S04]  /*1480*/  IMAD.WIDE.U32 R12, R6, R166, R12 ;  /* 0x000000a6060c7225 */ /* 0x000fc800078e000c */
[----:B------:R-:W-:Y:S01]  /*1490*/  IMAD R3, R11, R2, RZ ;  /* 0x000000020b037224 */ /* 0x000fe200078e02ff */
[----:B------:R-:W-:Y:S01]  /*14a0*/  SHF.R.S32.HI R11, RZ, 0x1f, R4 ;  /* 0x0000001fff0b7819 */ /* 0x000fe20000011404 */
[----:B------:R-:W-:Y:S02]  /*14b0*/  IMAD.IADD R13, R13, 0x1, R7 ;  /* 0x000000010d0d7824 */ /* 0x000fe400078e0207 */
[----:B------:R-:W-:Y:S02]  /*14c0*/  IMAD R7, R15, R4, RZ ;  /* 0x000000040f077224 */ /* 0x000fe400078e02ff */
[----:B------:R-:W-:-:S04]  /*14d0*/  IMAD.WIDE.U32 R16, R10, R2, RZ ;  /* 0x000000020a107225 */ /* 0x000fc800078e00ff */
[----:B------:R-:W-:Y:S02]  /*14e0*/  IMAD R7, R14, R11, R7 ;  /* 0x0000000b0e077224 */ /* 0x000fe400078e0207 */
[----:B------:R-:W-:-:S04]  /*14f0*/  IMAD.WIDE.U32 R14, R4, R14, R12 ;  /* 0x0000000e040e7225 */ /* 0x000fc800078e000c */
[----:B------:R-:W-:Y:S01]  /*1500*/  IMAD R3, R10, R0, R3 ;  /* 0x000000000a037224 */ /* 0x000fe200078e0203 */
[----:B------:R-:W-:Y:S01]  /*1510*/  MOV R2, R16 ;  /* 0x0000001000027202 */ /* 0x000fe20000000f00 */
[----:B------:R-:W-:Y:S01]  /*1520*/  IMAD.MOV.U32 R0, RZ, RZ, R14 ;  /* 0x000000ffff007224 */ /* 0x000fe200078e000e */
[----:B------:R-:W-:Y:S01]  /*1530*/  IADD3 R7, R15, R7, RZ ;  /* 0x000000070f077210 */ /* 0x000fe20007ffe0ff */
[----:B------:R-:W-:Y:S01]  /*1540*/  IMAD.IADD R13, R17, 0x1, R3 ;  /* 0x00000001110d7824 */ /* 0x000fe200078e0203 */
[----:B------:R-:W-:Y:S05]  /*1550*/  BRA `(.L_x_5404) ;  /* 0x0000000400407947 */ /* 0x000fea0003800000 */
.L_x_5403:
        /* <DEDUP_REMOVED lines=22> */
[----:B------:R-:W-:Y:S01]  /*16c0*/  @!P3 SHF.R.S32.HI R6, RZ, 0x1f, R12 ;  /* 0x0000001fff06b819 */ /* 0x000fe2000001140c */
        /* <DEDUP_REMOVED lines=14> */
[----:B------:R-:W-:-:S03]  /*17b0*/  LOP3.LUT R0, R237, R4, RZ, 0x3c, !PT ;  /* 0x00000004ed007212 */ /* 0x000fc600078e3cff */
[----:B------:R-:W-:Y:S02]  /*17c0*/  @P3 IMAD.IADD R11, R25, 0x1, R11 ;  /* 0x00000001190b3824 */ /* 0x000fe400078e020b */
[----:B------:R-:W-:Y:S01]  /*17d0*/  @!P3 IMAD.IADD R11, R19, 0x1, R5 ;  /* 0x00000001130bb824 */ /* 0x000fe200078e0205 */
[----:B------:R-:W-:Y:S01]  /*17e0*/  LEA R5, R170, 0xffffffc0, 0x6 ;  /* 0xffffffc0aa057811 */ /* 0x000fe200078e30ff */
[----:B------:R-:W-:Y:S01]  /*17f0*/  @!P3 IMAD R6, R169, R12, RZ ;  /* 0x0000000ca906b224 */ /* 0x000fe200078e02ff */
[----:B------:R-:W-:Y:S02]  /*1800*/  @!P3 SHF.R.S32.HI R3, RZ, 0x1f, R12 ;  /* 0x0000001fff03b819 */ /* 0x000fe4000001140c */
[----:B------:R-:W-:Y:S02]  /*1810*/  @P3 MOV R10, R24 ;  /* 0x00000018000a3202 */ /* 0x000fe40000000f00 */
[----:B------:R-:W-:Y:S02]  /*1820*/  ISETP.GE.AND P1, PT, R0, RZ, PT ;  /* 0x000000ff0000720c */ /* 0x000fe40003f26270 */
[----:B------:R-:W-:Y:S01]  /*1830*/  @!P0 IADD3 R2, R2, 0x1, RZ ;  /* 0x0000000102028810 */ /* 0x000fe20007ffe0ff */
[----:B------:R-:W-:Y:S01]  /*1840*/  IMAD R7, R167, R5, RZ ;  /* 0x00000005a7077224 */ /* 0x000fe200078e02ff */
[----:B------:R-:W-:-:S02]  /*1850*/  @!P3 MOV R10, R18 ;  /* 0x00000012000ab202 */ /* 0x000fc40000000f00 */
[----:B------:R-:W-:Y:S02]  /*1860*/  SHF.R.S32.HI R19, RZ, 0x1f, R5 ;  /* 0x0000001fff137819 */ /* 0x000fe40000011405 */
[----:B------:R-:W-:Y:S01]  /*1870*/  ISETP.NE.AND P0, PT, R4, RZ, PT ;  /* 0x000000ff0400720c */ /* 0x000fe20003f05270 */
[----:B------:R-:W-:Y:S02]  /*1880*/  @!P3 IMAD R3, R3, R168, R6 ;  /* 0x000000a80303b224 */ /* 0x000fe400078e0206 */
[----:B------:R-:W-:-:S04]  /*1890*/  @!P3 IMAD.WIDE.U32 R20, R168, R12, RZ ;  /* 0x0000000ca814b225 */ /* 0x000fc800078e00ff */
[----:B------:R-:W-:Y:S02]  /*18a0*/  @P2 VIADD R2, R2, 0x1 ;  /* 0x0000000102022836 */ /* 0x000fe40000000000 */
[----:B------:R-:W-:Y:S02]  /*18b0*/  IMAD R7, R19, R166, R7 ;  /* 0x000000a613077224 */ /* 0x000fe400078e0207 */
[----:B------:R-:W-:Y:S01]  /*18c0*/  IMAD.WIDE.U32 R10, R166, R5, R10 ;  /* 0x00000005a60a7225 */ /* 0x000fe200078e000a */
[----:B------:R-:W-:-:S03]  /*18d0*/  @!P3 IADD3 R21, R21, R3, RZ ;  /* 0x000000031515b210 */ /* 0x000fc60007ffe0ff */
[----:B------:R-:W-:Y:S01]  /*18e0*/  IMAD.MOV.U32 R3, RZ, RZ, R2 ;  /* 0x000000ffff037224 */ /* 0x000fe200078e0002 */
[----:B------:R-:W-:Y:S01]  /*18f0*/  IADD3 R7, R11, R7, RZ ;  /* 0x000000070b077210 */ /* 0x000fe20007ffe0ff */
[----:B------:R-:W-:Y:S01]  /*1900*/  @!P3 IMAD R0, R17, R8, RZ ;  /* 0x000000081100b224 */ /* 0x000fe200078e02ff */
[----:B------:R-:W-:Y:S01]  /*1910*/  @!P3 SHF.R.S32.HI R11, RZ, 0x1f, R8 ;  /* 0x0000001fff0bb819 */ /* 0x000fe20000011408 */
[----:B------:R-:W-:Y:S01]  /*1920*/  @!P1 IMAD.MOV R3, RZ, RZ, -R3 ;  /* 0x000000ffff039224 */ /* 0x000fe200078e0a03 */
[----:B------:R-:W-:Y:S02]  /*1930*/  @!P0 LOP3.LUT R3, RZ, R4, RZ, 0x33, !PT ;  /* 0x00000004ff038212 */ /* 0x000fe400078e33ff */
[----:B------:R-:W-:Y:S01]  /*1940*/  @P3 IADD3 R12, R12, R13, RZ ;  /* 0x0000000d0c0c3210 */ /* 0x000fe20007ffe0ff */
[----:B------:R-:W-:Y:S01]  /*1950*/  @!P3 IMAD R0, R16, R11, R0 ;  /* 0x0000000b1000b224 */ /* 0x000fe200078e0200 */
[----:B------:R-:W-:Y:S01]  /*1960*/  MOV R6, R10 ;  /* 0x0000000a00067202 */ /* 0x000fe20000000f00 */
[----:B------:R-:W-:Y:S01]  /*1970*/  IMAD R4, R15, R3, RZ ;  /* 0x000000030f047224 */ /* 0x000fe200078e02ff */
[----:B------:R-:W-:Y:S01]  /*1980*/  SHF.R.S32.HI R11, RZ, 0x1f, R3 ;  /* 0x0000001fff0b7819 */ /* 0x000fe20000011403 */
[----:B------:R-:W-:-:S02]  /*1990*/  @P3 IMAD R13, R169, R12, RZ ;  /* 0x0000000ca90d3224 */ /* 0x000fc400078e02ff */
[----:B------:R-:W-:-:S04]  /*19a0*/  @P3 IMAD.WIDE.U32 R24, R168, R12, RZ ;  /* 0x0000000ca8183225 */ /* 0x000fc800078e00ff */
[----:B------:R-:W-:Y:S01]  /*19b0*/  @!P3 IMAD.WIDE.U32 R16, R16, R8, R20 ;  /* 0x000000081010b225 */ /* 0x000fe200078e0014 */
[----:B------:R-:W-:-:S03]  /*19c0*/  @P3 IADD3 R13, R25, R13, RZ ;  /* 0x0000000d190d3210 */ /* 0x000fc60007ffe0ff */
[----:B------:R-:W-:-:S04]  /*19d0*/  IMAD.WIDE.U32 R6, R14, R3, R6 ;  /* 0x000000030e067225 */ /* 0x000fc800078e0006 */
[----:B------:R-:W-:Y:S01]  /*19e0*/  IMAD R4, R14, R11, R4 ;  /* 0x0000000b0e047224 */ /* 0x000fe200078e0204 */
[----:B------:R-:W-:Y:S01]  /*19f0*/  @P3 MOV R2, R24 ;  /* 0x0000001800023202 */ /* 0x000fe20000000f00 */
[----:B------:R-:W-:Y:S01]  /*1a00*/  @!P3 IMAD.IADD R13, R17, 0x1, R0 ;  /* 0x00000001110db824 */ /* 0x000fe200078e0200 */
[----:B------:R-:W-:Y:S01]  /*1a10*/  MOV R0, R6 ;  /* 0x0000000600007202 */ /* 0x000fe20000000f00 */
[----:B------:R-:W-:Y:S01]  /*1a20*/  IMAD.IADD R7, R7, 0x1, R4 ;  /* 0x0000000107077824 */ /* 0x000fe200078e0204 */
[----:B------:R-:W-:Y:S02]  /*1a30*/  @!P3 MOV R2, R16 ;  /* 0x000000100002b202 */ /* 0x000fe40000000f00 */
[----:B------:R-:W-:Y:S02]  /*1a40*/  MOV R6, R5 ;  /* 0x0000000500067202 */ /* 0x000fe40000000f00 */
[----:B-1----:R-:W-:Y:S02]  /*1a50*/  MOV R4, R3 ;  /* 0x0000000300047202 */ /* 0x002fe40000000f00 */
.L_x_5404:
[----:B------:R-:W-:Y:S05]  /*1a60*/  BSYNC B0 ;  /* 0x0000000000007941 */ /* 0x000fea0003800000 */
.L_x_5402:
        /* <DEDUP_REMOVED lines=11> */
[----:B------:R-:W-:-:S04]  /*1b20*/  IMAD.IADD R57, R56, 0x1, -R57 ;  /* 0x0000000138397824 */ /* 0x000fc800078e0a39 */
[----:B------:R-:W-:Y:S01]  /*1b30*/  IMAD.SHL.U32 R24, R57, 0x8, RZ ;  /* 0x0000000839187824 */ /* 0x000fe200078e00ff */
[----:B------:R-:W-:-:S04]  /*1b40*/  SHF.R.S32.HI R144, RZ, 0x3, R144 ;  /* 0x00000003ff907819 */ /* 0x000fc80000011490 */
[----:B------:R-:W-:Y:S02]  /*1b50*/  IADD3 R28, P0, R24, R2, RZ ;  /* 0x00000002181c7210 */ /* 0x000fe40007f1e0ff */
[----:B------:R-:W-:Y:S01]  /*1b60*/  SHF.R.S32.HI R25, RZ, 0x1f, R24 ;  /* 0x0000001fff197819 */ /* 0x000fe20000011418 */
[----:B-----5:R-:W-:-:S03]  /*1b70*/  IMAD R2, R19, R168, RZ ;  /* 0x000000a813027224 */ /* 0x020fc600078e02ff */
[----:B------:R-:W-:Y:S01]  /*1b80*/  IADD3.X R29, R25, R13, RZ, P0, !PT ;  /* 0x0000000d191d7210 */ /* 0x000fe200007fe4ff */
[----:B------:R-:W-:Y:S01]  /*1b90*/  IMAD R2, R6, R169, R2 ;  /* 0x000000a906027224 */ /* 0x000fe200078e0202 */
[----:B------:R-:W-:Y:S01]  /*1ba0*/  SHF.R.S32.HI R60, RZ, 0x1f, R239 ;  /* 0x0000001fff3c7819 */ /* 0x000fe200000114ef */
[----:B------:R-:W-:Y:S02]  /*1bb0*/  IMAD.SHL.U32 R19, R144, 0x40, RZ ;  /* 0x0000004090137824 */ /* 0x000fe400078e00ff */
[----:B------:R-:W-:-:S03]  /*1bc0*/  IMAD.WIDE.U32 R28, R6, R168, R28 ;  /* 0x000000a8061c7225 */ /* 0x000fc600078e001c */
[----:B------:R-:W-:Y:S02]  /*1bd0*/  LOP3.LUT R19, R19, 0x1c0, RZ, 0xc0, !PT ;  /* 0x000001c013137812 */ /* 0x000fe400078ec0ff */
[----:B------:R-:W-:Y:S02]  /*1be0*/  IADD3 R29, R29, R2, RZ ;  /* 0x000000021d1d7210 */ /* 0x000fe40007ffe0ff */
[----:B------:R-:W-:Y:S02]  /*1bf0*/  LOP3.LUT R13, R19, 0x38, R24, 0xf8, !PT ;  /* 0x00000038130d7812 */ /* 0x000fe400078ef818 */
[----:B------:R-:W-:Y:S01]  /*1c00*/  SHF.R.U32.HI R10, RZ, 0x3, R19 ;  /* 0x00000003ff0a7819 */ /* 0x000fe20000011613 */
[----:B------:R-:W-:-:S04]  /*1c10*/  IMAD R2, R23, R4, RZ ;  /* 0x0000000417027224 */ /* 0x000fc800078e02ff */
[-C--:B------:R-:W-:Y:S02]  /*1c20*/  IMAD R2, R11, R22.reuse, R2 ;  /* 0x000000160b027224 */ /* 0x080fe400078e0202 */
[----:B------:R-:W-:Y:S01]  /*1c30*/  IMAD.WIDE.U32 R22, R4, R22, R28 ;  /* 0x0000001604167225 */ /* 0x000fe200078e001c */
[----:B------:R-:W-:Y:S02]  /*1c40*/  LOP3.LUT R10, R13, R10, RZ, 0x3c, !PT ;  /* 0x0000000a0d0a7212 */ /* 0x000fe400078e3cff */
[----:B------:R-:W-:Y:S01]  /*1c50*/  SHF.R.S32.HI R145, RZ, 0x1f, R144 ;  /* 0x0000001fff917819 */ /* 0x000fe20000011490 */
[----:B------:R-:W-:-:S04]  /*1c60*/  IMAD R233, R167, R144, RZ ;  /* 0x00000090a7e97224 */ /* 0x000fc800078e02ff */
[----:B------:R-:W-:Y:S01]  /*1c70*/  IMAD R233, R145, R166, R233 ;  /* 0x000000a691e97224 */ /* 0x000fe200078e02e9 */
[C---:B------:R-:W-:Y:S01]  /*1c80*/  SHF.L.U64.HI R64, R166.reuse, 0x4, R167 ;  /* 0x00000004a6407819 */ /* 0x040fe200000102a7 */
[----:B------:R-:W-:Y:S01]  /*1c90*/  IMAD.SHL.U32 R63, R166, 0x10, RZ ;  /* 0x00000010a63f7824 */ /* 0x000fe200078e00ff */
[C---:B------:R-:W-:Y:S01]  /*1ca0*/  SHF.L.U64.HI R62, R168.reuse, 0x4, R169 ;  /* 0x00000004a83e7819 */ /* 0x040fe200000102a9 */
[----:B------:R-:W-:Y:S01]  /*1cb0*/  IMAD.SHL.U32 R65, R57, 0x4, RZ ;  /* 0x0000000439417824 */ /* 0x000fe200078e00ff */
[----:B------:R-:W-:Y:S01]  /*1cc0*/  SHF.L.U32 R61, R168, 0x4, RZ ;  /* 0x00000004a83d7819 */ /* 0x000fe200000006ff */
[----:B--2---:R-:W-:-:S04]  /*1cd0*/  @P1 IMAD.WIDE.U32 R32, R146, R9, RZ ;  /* 0x0000000992201225 */ /* 0x004fc800078e00ff */
[----:B------:R-:W-:Y:S02]  /*1ce0*/  @P1 IMAD R6, R147, R9, RZ ;  /* 0x0000000993061224 */ /* 0x000fe400078e02ff */
[----:B------:R-:W-:Y:S02]  /*1cf0*/  @P1 IMAD.MOV.U32 R8, RZ, RZ, R32 ;  /* 0x000000ffff081224 */ /* 0x000fe400078e0020 */
[-C--:B---3--:R-:W-:Y:S02]  /*1d00*/  @!P1 IMAD R9, R35, R239.reuse, RZ ;  /* 0x000000ef23099224 */ /* 0x088fe400078e02ff */
[----:B-1----:R-:W-:-:S04]  /*1d10*/  @!P1 IMAD.WIDE.U32 R30, R34, R239, RZ ;  /* 0x000000ef221e9225 */ /* 0x002fc800078e00ff */
[----:B------:R-:W-:Y:S02]  /*1d20*/  @!P1 IMAD R9, R34, R60, R9 ;  /* 0x0000003c22099224 */ /* 0x000fe400078e0209 */
[----:B------:R-:W-:Y:S02]  /*1d30*/  @!P1 IMAD.MOV.U32 R8, RZ, RZ, R30 ;  /* 0x000000ffff089224 */ /* 0x000fe400078e001e */
[----:B------:R-:W-:Y:S01]  /*1d40*/  @P1 IMAD.IADD R19, R33, 0x1, R6 ;  /* 0x0000000121131824 */ /* 0x000fe200078e0206 */
[----:B------:R-:W-:Y:S02]  /*1d50*/  @!P1 IADD3 R19, R31, R9, RZ ;  /* 0x000000091f139210 */ /* 0x000fe40007ffe0ff */
[----:B------:R-:W-:Y:S01]  /*1d60*/  IADD3 R18, P0, R24, R8, RZ ;  /* 0x0000000818127210 */ /* 0x000fe20007f1e0ff */
[----:B------:R-:W-:Y:S01]  /*1d70*/  IMAD R6, R21, R237, RZ ;  /* 0x000000ed15067224 */ /* 0x000fe200078e02ff */
[----:B------:R-:W-:Y:S02]  /*1d80*/  SHF.R.S32.HI R9, RZ, 0x1f, R237 ;  /* 0x0000001fff097819 */ /* 0x000fe400000114ed */
[----:B------:R-:W-:Y:S01]  /*1d90*/  LEA.HI R8, R3, R56, RZ, 0x6 ;  /* 0x0000003803087211 */ /* 0x000fe200078f30ff */
[----:B------:R-:W-:-:S02]  /*1da0*/  IMAD.X R19, R25, 0x1, R19, P0 ;  /* 0x0000000119137824 */ /* 0x000fc400000e0613 */
[----:B------:R-:W-:Y:S02]  /*1db0*/  IMAD R6, R20, R9, R6 ;  /* 0x0000000914067224 */ /* 0x000fe400078e0206 */
[----:B------:R-:W-:Y:S02]  /*1dc0*/  IMAD.SHL.U32 R9, R8, 0x8, RZ ;  /* 0x0000000808097824 */ /* 0x000fe400078e00ff */
[----:B------:R-:W-:-:S04]  /*1dd0*/  IMAD.WIDE.U32 R140, R237, R20, R18 ;  /* 0x00000014ed8c7225 */ /* 0x000fc800078e0012 */
[----:B------:R-:W-:Y:S01]  /*1de0*/  IMAD.MOV.U32 R18, RZ, RZ, R22 ;  /* 0x000000ffff127224 */ /* 0x000fe200078e0016 */
[----:B------:R-:W-:Y:S02]  /*1df0*/  IADD3 R22, P0, R24, R0, RZ ;  /* 0x0000000018167210 */ /* 0x000fe40007f1e0ff */
[----:B------:R-:W-:Y:S02]  /*1e00*/  LOP3.LUT R138, R10, 0xfffffe00, R9, 0xf8, !PT ;  /* 0xfffffe000a8a7812 */ /* 0x000fe400078ef809 */
[----:B------:R-:W-:Y:S02]  /*1e10*/  IADD3 R19, R23, R2, RZ ;  /* 0x0000000217137210 */ /* 0x000fe40007ffe0ff */
[----:B------:R-:W-:Y:S02]  /*1e20*/  SHF.R.S32.HI R9, RZ, 0x1f, R66 ;  /* 0x0000001fff097819 */ /* 0x000fe40000011442 */
[----:B------:R-:W-:Y:S01]  /*1e30*/  IADD3.X R23, R25, R7, RZ, P0, !PT ;  /* 0x0000000719177210 */ /* 0x000fe200007fe4ff */
[----:B------:R-:W-:Y:S01]  /*1e40*/  IMAD R7, R169, R144, RZ ;  /* 0x00000090a9077224 */ /* 0x000fe200078e02ff */
[----:B------:R-:W-:Y:S01]  /*1e50*/  LEA.HI R0, R9, R66, RZ, 0x6 ;  /* 0x0000004209007211 */ /* 0x000fe200078f30ff */
[----:B------:R-:W-:-:S04]  /*1e60*/  IMAD.WIDE.U32 R18, R144, R168, R18 ;  /* 0x000000a890127225 */ /* 0x000fc800078e0012 */
[----:B------:R-:W-:Y:S01]  /*1e70*/  IMAD R7, R145, R168, R7 ;  /* 0x000000a891077224 */ /* 0x000fe200078e0207 */
[----:B------:R-:W-:Y:S02]  /*1e80*/  SHF.R.S32.HI R0, RZ, 0x6, R0 ;  /* 0x00000006ff007819 */ /* 0x000fe40000011400 */
[C---:B----4-:R-:W-:Y:S02]  /*1e90*/  LEA R242, P0, R18.reuse, R14, 0x1 ;  /* 0x0000000e12f27211 */ /* 0x050fe400078008ff */
[----:B------:R-:W-:Y:S02]  /*1ea0*/  IADD3 R7, R19, R7, RZ ;  /* 0x0000000713077210 */ /* 0x000fe40007ffe0ff */
[----:B------:R-:W-:Y:S02]  /*1eb0*/  VIMNMX R74, R231, R0, !PT ;  /* 0x00000000e74a7248 */ /* 0x000fe40007fe0100 */
[----:B------:R-:W-:Y:S02]  /*1ec0*/  LEA.HI.X R243, R18, R15, R7, 0x1, P0 ;  /* 0x0000000f12f37211 */ /* 0x000fe400000f0c07 */
[----:B------:R-:W-:Y:S01]  /*1ed0*/  ISETP.GT.AND P0, PT, R170, R74, PT ;  /* 0x0000004aaa00720c */ /* 0x000fe20003f04270 */
[----:B------:R-:W-:Y:S01]  /*1ee0*/  IMAD.WIDE R20, R235, 0x40, R144 ;  /* 0x00000040eb147825 */ /* 0x000fe200078e0290 */
[----:B------:R-:W-:-:S03]  /*1ef0*/  LEA.HI R3, R3, R56, RZ, 0x4 ;  /* 0x0000003803037211 */ /* 0x000fc600078f20ff */
[----:B------:R-:W-:Y:S02]  /*1f00*/  IMAD.IADD R141, R141, 0x1, R6 ;  /* 0x000000018d8d7824 */ /* 0x000fe400078e0206 */
[----:B------:R-:W-:Y:S02]  /*1f10*/  IMAD R143, R21, R146, RZ ;  /* 0x00000092158f7224 */ /* 0x000fe400078e02ff */
[----:B------:R-:W-:Y:S01]  /*1f20*/  IMAD.WIDE.U32 R22, R144, R166, R22 ;  /* 0x000000a690167225 */ /* 0x000fe200078e0016 */
[----:B------:R-:W-:-:S03]  /*1f30*/  LOP3.LUT R67, R3, 0xfffffff0, RZ, 0xc0, !PT ;  /* 0xfffffff003437812 */ /* 0x000fc600078ec0ff */
[----:B------:R-:W-:Y:S01]  /*1f40*/  IMAD R143, R20, R147, R143 ;  /* 0x00000093148f7224 */ /* 0x000fe200078e028f */
[----:B------:R-:W-:Y:S01]  /*1f50*/  LEA R232, P1, R22, R16, 0x1 ;  /* 0x0000001016e87211 */ /* 0x000fe200078208ff */
[----:B------:R-:W-:Y:S02]  /*1f60*/  IMAD.IADD R233, R23, 0x1, R233 ;  /* 0x0000000117e97824 */ /* 0x000fe400078e02e9 */
[----:B------:R-:W-:Y:S01]  /*1f70*/  IMAD.WIDE.U32 R140, R20, R146, R140 ;  /* 0x00000092148c7225 */ /* 0x000fe200078e008c */
[----:B------:R-:W-:Y:S02]  /*1f80*/  SHF.R.S32.HI R59, RZ, 0x4, R3 ;  /* 0x00000004ff3b7819 */ /* 0x000fe40000011403 */
[----:B------:R-:W-:Y:S01]  /*1f90*/  LEA.HI.X R233, R22, R17, R233, 0x1, P1 ;  /* 0x0000001116e97211 */ /* 0x000fe200008f0ce9 */
[----:B------:R-:W-:Y:S01]  /*1fa0*/  @!P4 IMAD.MOV.U32 R12, RZ, RZ, RZ ;  /* 0x000000ffff0cc224 */ /* 0x000fe200078e00ff */
[----:B------:R-:W-:Y:S02]  /*1fb0*/  IADD3 R67, -R67, R56, RZ ;  /* 0x0000003843437210 */ /* 0x000fe40007ffe1ff */
[----:B------:R-:W-:Y:S01]  /*1fc0*/  IADD3 R143, R141, R143, RZ ;  /* 0x0000008f8d8f7210 */ /* 0x000fe20007ffe0ff */
[----:B------:R-:W-:Y:S06]  /*1fd0*/  @!P0 BRA `(.L_x_5405) ;  /* 0x000000a000d88947 */ /* 0x000fec0003800000 */
[----:B------:R-:W2:Y:S04]  /*1fe0*/  LD.E.64 R28, desc[UR6][R26.64+0x120] ;  /* 0x000120061a1c7980 */ /* 0x000ea8000c101b00 */
[----:B------:R-:W3:Y:S04]  /*1ff0*/  LD.E.64 R30, desc[UR6][R26.64+0x118] ;  /* 0x000118061a1e7980 */ /* 0x000ee8000c101b00 */
[----:B------:R-:W4:Y:S04]  /*2000*/  LD.E.64 R156, desc[UR6][R26.64+0x128] ;  /* 0x000128061a9c7980 */ /* 0x000f28000c101b00 */
[----:B------:R-:W5:Y:S04]  /*2010*/  LD.E.64 R152, desc[UR6][R26.64+0x130] ;  /* 0x000130061a987980 */ /* 0x000f68000c101b00 */
[----:B------:R-:W4:Y:S04]  /*2020*/  LD.E.64 R20, desc[UR6][R26.64+0x140] ;  /* 0x000140061a147980 */ /* 0x000f28000c101b00 */
[----:B------:R-:W4:Y:S04]  /*2030*/  LD.E.64 R18, desc[UR6][R26.64+0x138] ;  /* 0x000138061a127980 */ /* 0x000f28000c101b00 */
[----:B------:R-:W4:Y:S04]  /*2040*/  LD.E R10, desc[UR6][R26.64+0xd0] ;  /* 0x0000d0061a0a7980 */ /* 0x000f28000c101900 */
[----:B------:R-:W4:Y:S04]  /*2050*/  LD.E.64 R16, desc[UR6][R26.64+0x110] ;  /* 0x000110061a107980 */ /* 0x000f28000c101b00 */
[----:B------:R-:W4:Y:S04]  /*2060*/  LD.E.64 R14, desc[UR6][R26.64+0x108] ;  /* 0x000108061a0e7980 */ /* 0x000f28000c101b00 */
[----:B------:R-:W4:Y:S04]  /*2070*/  LD.E.64 R8, desc[UR6][R26.64+0x150] ;  /* 0x000150061a087980 */ /* 0x000f28000c101b00 */
[----:B------:R-:W4:Y:S01]  /*2080*/  LD.E.64 R6, desc[UR6][R26.64+0x148] ;  /* 0x000148061a067980 */ /* 0x000f22000c101b00 */
[----:B------:R-:W-:-:S02]  /*2090*/  SHF.R.S32.HI R13, RZ, 0x1f, R66 ;  /* 0x0000001fff0d7819 */ /* 0x000fc40000011442 */
[----:B------:R-:W-:Y:S01]  /*20a0*/  IADD3 R12, R12, R5, RZ ;  /* 0x000000050c0c7210 */ /* 0x000fe20007ffe0ff */
[C---:B------:R-:W-:Y:S01]  /*20b0*/  IMAD.SHL.U32 R70, R168.reuse, 0x20, RZ ;  /* 0x00000020a8467824 */ /* 0x040fe200078e00ff */
[C---:B------:R-:W-:Y:S01]  /*20c0*/  SHF.L.U64.HI R71, R168.reuse, 0x5, R169 ;  /* 0x00000005a8477819 */ /* 0x040fe200000102a9 */
[----:B------:R-:W-:Y:S01]  /*20d0*/  IMAD.WIDE.U32 R150, R168, 0x60, RZ ;  /* 0x00000060a8967825 */ /* 0x000fe200078e00ff */
[----:B------:R-:W-:Y:S02]  /*20e0*/  IADD3 R136, R144, 0x20, RZ ;  /* 0x0000002090887810 */ /* 0x000fe40007ffe0ff */
[----:B------:R-:W-:Y:S01]  /*20f0*/  SHF.L.U64.HI R71, R70, 0x1, R71 ;  /* 0x0000000146477819 */ /* 0x000fe20000010247 */
        /* <DEDUP_REMOVED lines=8> */
[----:B------:R-:W-:Y:S02]  /*2180*/  IMAD.MOV.U32 R155, RZ, RZ, R233 ;  /* 0x000000ffff9b7224 */ /* 0x000fe400078e00e9 */
[----:B--2---:R-:W-:-:S04]  /*2190*/  IMAD R3, R29, R239, RZ ;  /* 0x000000ef1d037224 */ /* 0x004fc800078e02ff */
[----:B------:R-:W-:Y:S02]  /*21a0*/  IMAD R0, R28, R60, R3 ;  /* 0x0000003c1c007224 */ /* 0x000fe400078e0203 */
[----:B------:R-:W-:-:S04]  /*21b0*/  IMAD.WIDE.U32 R28, R239, R28, R24 ;  /* 0x0000001cef1c7225 */ /* 0x000fc800078e0018 */
[----:B---3--:R-:W-:Y:S02]  /*21c0*/  IMAD R3, R31, R239, RZ ;  /* 0x000000ef1f037224 */ /* 0x008fe400078e02ff */
[----:B------:R-:W-:Y:S02]  /*21d0*/  IMAD.IADD R29, R29, 0x1, R0 ;  /* 0x000000011d1d7824 */ /* 0x000fe400078e0200 */
[----:B------:R-:W-:-:S04]  /*21e0*/  IMAD.WIDE.U32 R22, R239, R30, R24 ;  /* 0x0000001eef167225 */ /* 0x000fc800078e0018 */
[----:B------:R-:W-:Y:S01]  /*21f0*/  IMAD R0, R30, R60, R3 ;  /* 0x0000003c1e007224 */ /* 0x000fe200078e0203 */
[----:B------:R-:W-:Y:S01]  /*2200*/  SHF.R.S32.HI R3, RZ, 0x1f, R5 ;  /* 0x0000001fff037819 */ /* 0x000fe20000011405 */
[-C--:B-----5:R-:W-:Y:S02]  /*2210*/  IMAD R2, R153, R5.reuse, RZ ;  /* 0x0000000599027224 */ /* 0x0a0fe400078e02ff */
[----:B------:R-:W-:Y:S02]  /*2220*/  IMAD.IADD R23, R23, 0x1, R0 ;  /* 0x0000000117177824 */ /* 0x000fe400078e0200 */
[-C--:B----4-:R-:W-:Y:S02]  /*2230*/  IMAD R0, R157, R5.reuse, RZ ;  /* 0x000000059d007224 */ /* 0x090fe400078e02ff */
[----:B------:R-:W-:-:S04]  /*2240*/  IMAD.WIDE.U32 R22, R156, R5, R22 ;  /* 0x000000059c167225 */ /* 0x000fc800078e0016 */
[-C--:B------:R-:W-:Y:S02]  /*2250*/  IMAD R0, R156, R3.reuse, R0 ;  /* 0x000000039c007224 */ /* 0x080fe400078e0200 */
[C---:B------:R-:W-:Y:S02]  /*2260*/  IMAD R2, R152.reuse, R3, R2 ;  /* 0x0000000398027224 */ /* 0x040fe400078e0202 */
[----:B------:R-:W-:Y:S01]  /*2270*/  IMAD.WIDE.U32 R28, R152, R5, R28 ;  /* 0x00000005981c7225 */ /* 0x000fe200078e001c */
[----:B------:R-:W-:Y:S02]  /*2280*/  IADD3 R23, R23, R0, RZ ;  /* 0x0000000017177210 */ /* 0x000fe40007ffe0ff */
[----:B------:R-:W-:Y:S01]  /*2290*/  IADD3 R3, P0, -R66, R144, RZ ;  /* 0x0000009042037210 */ /* 0x000fe20007f1e1ff */
[----:B------:R-:W-:Y:S01]  /*22a0*/  IMAD.IADD R29, R29, 0x1, R2 ;  /* 0x000000011d1d7824 */ /* 0x000fe200078e0202 */
[----:B------:R-:W-:Y:S01]  /*22b0*/  LEA.HI R133, R10, R10, RZ, 0x1 ;  /* 0x0000000a0a857211 */ /* 0x000fe200078f08ff */
[----:B------:R-:W-:-:S02]  /*22c0*/  IMAD R2, R21, R4, RZ ;  /* 0x0000000415027224 */ /* 0x000fc400078e02ff */
[-C--:B------:R-:W-:Y:S01]  /*22d0*/  IMAD R0, R19, R4.reuse, RZ ;  /* 0x0000000413007224 */ /* 0x080fe200078e02ff */
[----:B------:R-:W-:Y:S01]  /*22e0*/  SHF.R.S32.HI R133, RZ, 0x1, R133 ;  /* 0x00000001ff857819 */ /* 0x000fe20000011485 */
[-C--:B------:R-:W-:Y:S02]  /*22f0*/  IMAD R2, R20, R11.reuse, R2 ;  /* 0x0000000b14027224 */ /* 0x080fe400078e0202 */
        /* <DEDUP_REMOVED lines=79> */
[----:B------:R-:W-:Y:S02]  /*27f0*/  IMAD.IADD R124, R139, 0x1, R126 ;  /* 0x000000018b7c7824 */ /* 0x000fe400078e027e */
[----:B------:R-:W-:Y:S01]  /*2800*/  IMAD R3, R169, 0x60, RZ ;  /* 0x00000060a9037824 */ /* 0x000fe200078e02ff */
[----:B------:R-:W-:Y:S01]  /*2810*/  SHF.L.U64.HI R91, R92, 0x1, R91 ;  /* 0x000000015c5b7819 */ /* 0x000fe2000001025b */
[----:B------:R-:W-:Y:S01]  /*2820*/  VIADD R20, R24, 0x40 ;  /* 0x0000004018147836 */ /* 0x000fe20000000000 */
[----:B------:R-:W-:Y:S01]  /*2830*/  SHF.L.U64.HI R93, R94, 0x1, R93 ;  /* 0x000000015e5d7819 */ /* 0x000fe2000001025d */
[----:B------:R-:W-:Y:S01]  /*2840*/  VIADD R18, R24, 0xc0 ;  /* 0x000000c018127836 */ /* 0x000fe20000000000 */
[----:B------:R-:W-:Y:S01]  /*2850*/  SHF.L.U64.HI R96, R97, 0x1, R96 ;  /* 0x0000000161607819 */ /* 0x000fe20000010260 */
[----:B------:R-:W-:Y:S01]  /*2860*/  IMAD.MOV.U32 R17, RZ, RZ, R170 ;  /* 0x000000ffff117224 */ /* 0x000fe200078e00aa */
[----:B------:R-:W-:Y:S01]  /*2870*/  SHF.L.U64.HI R98, R99, 0x1, R98 ;  /* 0x0000000163627819 */ /* 0x000fe20000010262 */
[----:B------:R-:W-:Y:S01]  /*2880*/  IMAD.IADD R68, R151, 0x1, R3 ;  /* 0x0000000197447824 */ /* 0x000fe200078e0203 */
[----:B------:R-:W-:Y:S01]  /*2890*/  SHF.L.U64.HI R100, R101, 0x1, R100 ;  /* 0x0000000165647819 */ /* 0x000fe20000010264 */
[----:B------:R-:W-:Y:S01]  /*28a0*/  IMAD.SHL.U32 R92, R92, 0x2, RZ ;  /* 0x000000025c5c7824 */ /* 0x000fe200078e00ff */
[----:B------:R-:W-:Y:S01]  /*28b0*/  IADD3 R19, R24, 0x80, RZ ;  /* 0x0000008018137810 */ /* 0x000fe20007ffe0ff */
[----:B------:R-:W-:Y:S01]  /*28c0*/  IMAD.SHL.U32 R94, R94, 0x2, RZ ;  /* 0x000000025e5e7824 */ /* 0x000fe200078e00ff */
[----:B------:R-:W-:Y:S01]  /*28d0*/  IADD3 R95, R153, R95, RZ ;  /* 0x0000005f995f7210 */ /* 0x000fe20007ffe0ff */
[----:B------:R-:W-:Y:S01]  /*28e0*/  IMAD.SHL.U32 R99, R99, 0x2, RZ ;  /* 0x0000000263637824 */ /* 0x000fe200078e00ff */
[----:B------:R-:W-:Y:S01]  /*28f0*/  SHF.R.S32.HI R123, RZ, 0x1f, R139 ;  /* 0x0000001fff7b7819 */ /* 0x000fe2000001148b */
[----:B------:R-:W-:Y:S01]  /*2900*/  IMAD.SHL.U32 R101, R101, 0x2, RZ ;  /* 0x0000000265657824 */ /* 0x000fe200078e00ff */
[----:B------:R-:W-:-:S02]  /*2910*/  SHF.R.S32.HI R122, RZ, 0x1f, R135 ;  /* 0x0000001fff7a7819 */ /* 0x000fc40000011487 */
[----:B------:R-:W-:Y:S02]  /*2920*/  SHF.R.S32.HI R120, RZ, 0x1f, R133 ;  /* 0x0000001fff787819 */ /* 0x000fe40000011485 */
[----:B------:R-:W-:Y:S02]  /*2930*/  SHF.R.S32.HI R121, RZ, 0x1f, R132 ;  /* 0x0000001fff797819 */ /* 0x000fe40000011484 */
[----:B------:R-:W-:Y:S02]  /*2940*/  SHF.R.S32.HI R119, RZ, 0x1f, R131 ;  /* 0x0000001fff777819 */ /* 0x000fe40000011483 */
[----:B------:R-:W-:Y:S02]  /*2950*/  SHF.R.S32.HI R117, RZ, 0x1f, R129 ;  /* 0x0000001fff757819 */ /* 0x000fe40000011481 */
[----:B------:R-:W-:Y:S02]  /*2960*/  SHF.L.U32 R97, R97, 0x1, RZ ;  /* 0x0000000161617819 */ /* 0x000fe400000006ff */
[----:B------:R-:W-:-:S02]  /*2970*/  SHF.R.S32.HI R118, RZ, 0x1f, R130 ;  /* 0x0000001fff767819 */ /* 0x000fc40000011482 */
[----:B------:R-:W-:Y:S02]  /*2980*/  SHF.R.S32.HI R116, RZ, 0x1f, R128 ;  /* 0x0000001fff747819 */ /* 0x000fe40000011480 */
[----:B------:R-:W-:Y:S02]  /*2990*/  SHF.R.S32.HI R114, RZ, 0x1f, R126 ;  /* 0x0000001fff727819 */ /* 0x000fe4000001147e */
[----:B------:R-:W-:Y:S02]  /*29a0*/  SHF.R.S32.HI R115, RZ, 0x1f, R127 ;  /* 0x0000001fff737819 */ /* 0x000fe4000001147f */
[----:B------:R-:W-:Y:S02]  /*29b0*/  SHF.R.S32.HI R113, RZ, 0x1f, R125 ;  /* 0x0000001fff717819 */ /* 0x000fe4000001147d */
[----:B------:R-:W-:-:S07]  /*29c0*/  SHF.R.S32.HI R112, RZ, 0x1f, R124 ;  /* 0x0000001fff707819 */ /* 0x000fce000001147c */
.L_x_5461:
[----:B------:R-:W-:Y:S01]  /*29d0*/  IMAD.SHL.U32 R22, R17, 0x40, RZ ;  /* 0x0000004011167824 */ /* 0x000fe200078e00ff */
[----:B------:R-:W-:Y:S03]  /*29e0*/  BSSY B2, `(.L_x_5406) ;  /* 0x0000930000027945 */ /* 0x000fe60003800000 */
[----:B------:R-:W-:Y:S04]  /*29f0*/  VIADD R21, R22, 0xffffffc0 ;  /* 0xffffffc016157836 */ /* 0x000fe80000000000 */
[--C-:B---3--:R-:W-:Y:S02]  /*2a00*/  IMAD.IADD R159, R58, 0x1, -R21.reuse ;  /* 0x000000013a9f7824 */ /* 0x108fe400078e0a15 */
[----:B------:R-:W-:Y:S03]  /*2a10*/  IMAD.IADD R55, R66, 0x1, -R21 ;  /* 0x0000000142377824 */ /* 0x000fe600078e0a15 */
[CC--:B------:R-:W-:Y:S02]  /*2a20*/  ISETP.GE.AND P0, PT, R144.reuse, R159.reuse, PT ;  /* 0x0000009f9000720c */ /* 0x0c0fe40003f06270 */
[C---:B------:R-:W-:Y:S02]  /*2a30*/  ISETP.GE.AND P4, PT, R137.reuse, R159, PT ;  /* 0x0000009f8900720c */ /* 0x040fe40003f86270 */
[-C--:B------:R-:W-:Y:S02]  /*2a40*/  ISETP.GE.AND P0, PT, R144, R55.reuse, !P0 ;  /* 0x000000379000720c */ /* 0x080fe40004706270 */
[----:B------:R-:W-:Y:S02]  /*2a50*/  ISETP.GE.AND P4, PT, R137, R55, !P4 ;  /* 0x000000378900720c */ /* 0x000fe40006786270 */
[C---:B------:R-:W-:Y:S04]  /*2a60*/  ISETP.GE.AND P2, PT, R136.reuse, R159, PT ;  /* 0x0000009f8800720c */ /* 0x040fe80003f46270 */
[----:B------:R-:W-:Y:S05]  /*2a70*/  ISETP.GE.AND P2, PT, R136, R55, !P2 ;  /* 0x000000378800720c */ /* 0x000fea0005746270 */
[----:B------:R-:W2:Y:S02]  /*2a80*/  @P0 LD.E.128 R12, desc[UR6][R102.64] ;  /* 0x00000006660c0980 */ /* 0x000ea4000c101d00 */
[C---:B------:R-:W-:Y:S05]  /*2a90*/  @P4 IADD3 R2, P1, R102.reuse, R92, RZ ;  /* 0x0000005c66024210 */ /* 0x040fea0007f3e0ff */
[----:B------:R-:W-:Y:S01]  /*2aa0*/  @P4 IMAD.X R3, R103, 0x1, R91, P1 ;  /* 0x0000000167034824 */ /* 0x000fe200008e065b */
[C---:B------:R-:W-:Y:S04]  /*2ab0*/  @P4 LEA R30, P1, R61.reuse, R110, 0x1 ;  /* 0x0000006e3d1e4211 */ /* 0x040fe800078208ff */
[----:B------:R-:W-:Y:S02]  /*2ac0*/  @P4 LEA.HI.X R31, R61, R111, R62, 0x1, P1 ;  /* 0x0000006f3d1f4211 */ /* 0x000fe400008f0c3e */
[----:B------:R-:W-:Y:S05]  /*2ad0*/  @P2 IADD3 R40, P1, R102, R94, RZ ;  /* 0x0000005e66282210 */ /* 0x000fea0007f3e0ff */
[----:B------:R-:W-:Y:S01]  /*2ae0*/  @P2 IMAD.X R41, R103, 0x1, R93, P1 ;  /* 0x0000000167292824 */ /* 0x000fe200008e065d */
[----:B------:R-:W-:Y:S05]  /*2af0*/  @P2 IADD3 R42, P1, R110, R70, RZ ;  /* 0x000000466e2a2210 */ /* 0x000fea0007f3e0ff */
[----:B------:R-:W-:Y:S01]  /*2b00*/  @P2 IMAD.X R43, R111, 0x1, R71, P1 ;  /* 0x000000016f2b2824 */ /* 0x000fe200008e0647 */
[C---:B------:R-:W-:Y:S04]  /*2b10*/  ISETP.GE.AND P1, PT, R134.reuse, R159, PT ;  /* 0x0000009f8600720c */ /* 0x040fe80003f26270 */
[----:B------:R-:W-:Y:S01]  /*2b20*/  ISETP.GE.AND P1, PT, R134, R55, !P1 ;  /* 0x000000378600720c */ /* 0x000fe20004f26270 */
[----:B--2---:R1:W-:Y:S04]  /*2b30*/  @P0 ST.E.128 desc[UR6][R110.64], R12 ;  /* 0x0000000c6e000985 */ /* 0x0043e8000c101d06 */
[----:B------:R-:W2:Y:S04]  /*2b40*/  @P0 LD.E.128 R8, desc[UR6][R102.64+0x80] ;  /* 0x0000800666080980 */ /* 0x000ea8000c101d00 */
[----:B--2---:R2:W-:Y:S04]  /*2b50*/  @P0 ST.E.128 desc[UR6][R110.64+0x80], R8 ;  /* 0x000080086e000985 */ /* 0x0045e8000c101d06 */
[----:B------:R-:W3:Y:S04]  /*2b60*/  @P0 LD.E.128 R4, desc[UR6][R102.64+0x100] ;  /* 0x0001000666040980 */ /* 0x000ee8000c101d00 */
[----:B---3--:R3:W-:Y:S04]  /*2b70*/  @P0 ST.E.128 desc[UR6][R110.64+0x100], R4 ;  /* 0x000100046e000985 */ /* 0x0087e8000c101d06 */
[----:B------:R-:W4:Y:S04]  /*2b80*/  @P0 LD.E.128 R36, desc[UR6][R102.64+0x180] ;  /* 0x0001800666240980 */ /* 0x000f28000c101d00 */
[----:B----4-:R-:W-:Y:S04]  /*2b90*/  @P0 ST.E.128 desc[UR6][R110.64+0x180], R36 ;  /* 0x000180246e000985 */ /* 0x010fe8000c101d06 */
[----:B-1----:R-:W4:Y:S04]  /*2ba0*/  @P4 LD.E.128 R12, desc[UR6][R2.64] ;  /* 0x00000006020c4980 */ /* 0x002f28000c101d00 */
[----:B----4-:R1:W-:Y:S04]  /*2bb0*/  @P4 ST.E.128 desc[UR6][R30.64], R12 ;  /* 0x0000000c1e004985 */ /* 0x0103e8000c101d06 */
[----:B--2---:R-:W2:Y:S04]  /*2bc0*/  @P4 LD.E.128 R8, desc[UR6][R2.64+0x80] ;  /* 0x0000800602084980 */ /* 0x004ea8000c101d00 */
[----:B--2---:R-:W-:Y:S04]  /*2bd0*/  @P4 ST.E.128 desc[UR6][R30.64+0x80], R8 ;  /* 0x000080081e004985 */ /* 0x004fe8000c101d06 */
[----:B---3--:R-:W2:Y:S04]  /*2be0*/  @P4 LD.E.128 R4, desc[UR6][R2.64+0x100] ;  /* 0x0001000602044980 */ /* 0x008ea8000c101d00 */
[----:B--2---:R-:W-:Y:S04]  /*2bf0*/  @P4 ST.E.128 desc[UR6][R30.64+0x100], R4 ;  /* 0x000100041e004985 */ /* 0x004fe8000c101d06 */
[----:B------:R-:W2:Y:S04]  /*2c00*/  @P4 LD.E.128 R32, desc[UR6][R2.64+0x180] ;  /* 0x0001800602204980 */ /* 0x000ea8000c101d00 */
[----:B--2---:R2:W-:Y:S04]  /*2c10*/  @P4 ST.E.128 desc[UR6][R30.64+0x180], R32 ;  /* 0x000180201e004985 */ /* 0x0045e8000c101d06 */
[----:B-1----:R-:W3:Y:S01]  /*2c20*/  @P2 LD.E.128 R12, desc[UR6][R40.64] ;  /* 0x00000006280c2980 */ /* 0x002ee2000c101d00 */
[----:B--2---:R-:W-:Y:S05]  /*2c30*/  @P1 IADD3 R30, P3, R102, R152, RZ ;  /* 0x00000098661e1210 */ /* 0x004fea0007f7e0ff */
[----:B------:R-:W-:Y:S01]  /*2c40*/  @P1 IMAD.X R31, R103, 0x1, R95, P3 ;  /* 0x00000001671f1824 */ /* 0x000fe200018e065f */
[----:B---3--:R1:W-:Y:S04]  /*2c50*/  @P2 ST.E.128 desc[UR6][R42.64], R12 ;  /* 0x0000000c2a002985 */ /* 0x0083e8000c101d06 */
[----:B------:R-:W2:Y:S04]  /*2c60*/  @P2 LD.E.128 R8, desc[UR6][R40.64+0x80] ;  /* 0x0000800628082980 */ /* 0x000ea8000c101d00 */
[----:B--2---:R2:W-:Y:S04]  /*2c70*/  @P2 ST.E.128 desc[UR6][R42.64+0x80], R8 ;  /* 0x000080082a002985 */ /* 0x0045e8000c101d06 */
[----:B------:R-:W3:Y:S04]  /*2c80*/  @P2 LD.E.128 R4, desc[UR6][R40.64+0x100] ;  /* 0x0001000628042980 */ /* 0x000ee8000c101d00 */
[----:B---3--:R3:W-:Y:S04]  /*2c90*/  @P2 ST.E.128 desc[UR6][R42.64+0x100], R4 ;  /* 0x000100042a002985 */ /* 0x0087e8000c101d06 */
[----:B------:R-:W4:Y:S04]  /*2ca0*/  @P2 LD.E.128 R36, desc[UR6][R40.64+0x180] ;  /* 0x0001800628242980 */ /* 0x000f28000c101d00 */
[----:B----4-:R4:W-:Y:S01]  /*2cb0*/  @P2 ST.E.128 desc[UR6][R42.64+0x180], R36 ;  /* 0x000180242a002985 */ /* 0x0109e2000c101d06 */
[----:B------:R-:W-:Y:S03]  /*2cc0*/  @P1 IADD3 R44, P2, R110, R150, RZ ;  /* 0x000000966e2c1210 */ /* 0x000fe60007f5e0ff */
[----:B------:R-:W5:Y:S02]  /*2cd0*/  @P1 LD.E.128 R32, desc[UR6][R30.64] ;  /* 0x000000061e201980 */ /* 0x000f64000c101d00 */
[----:B------:R-:W-:Y:S05]  /*2ce0*/  @P1 IMAD.X R45, R111, 0x1, R68, P2 ;  /* 0x000000016f2d1824 */ /* 0x000fea00010e0644 */
[----:B-----5:R4:W-:Y:S04]  /*2cf0*/  @P1 ST.E.128 desc[UR6][R44.64], R32 ;  /* 0x000000202c001985 */ /* 0x0209e8000c101d06 */
        /* <DEDUP_REMOVED lines=17> */
[-C--:B------:R-:W-:Y:S01]  /*2e10*/  ISETP.GE.AND P3, PT, R136, R159.reuse, PT ;  /* 0x0000009f8800720c */ /* 0x080fe20003f66270 */
[----:B------:R-:W-:Y:S01]  /*2e20*/  BSSY B0, `(.L_x_5409) ;  /* 0x00000ba000007945 */ /* 0x000fe20003800000 */
[----:B------:R-:W-:Y:S02]  /*2e30*/  ISETP.GE.AND P2, PT, R134, R159, PT ;  /* 0x0000009f8600720c */ /* 0x000fe40003f46270 */
        /* <DEDUP_REMOVED lines=184> */
.L_x_5410:
[----:B------:R-:W-:Y:S05]  /*39c0*/  BSYNC B0 ;  /* 0x0000000000007941 */ /* 0x000fea0003800000 */
.L_x_5409:
        /* <DEDUP_REMOVED lines=192> */
.L_x_5412:
[----:B------:R-:W-:Y:S05]  /*45d0*/  BSYNC B0 ;  /* 0x0000000000007941 */ /* 0x000fea0003800000 */
.L_x_5411:
        /* <DEDUP_REMOVED lines=192> */
.L_x_5414:
[----:B------:R-:W-:Y:S05]  /*51e0*/  BSYNC B0 ;  /* 0x0000000000007941 */ /* 0x000fea0003800000 */
.L_x_5413:
        /* <DEDUP_REMOVED lines=194> */
.L_x_5416:
[----:B------:R-:W-:Y:S05]  /*5e10*/  BSYNC B0 ;  /* 0x0000000000007941 */ /* 0x000fea0003800000 */
.L_x_5415:
[----:B------:R-:W5:Y:S02]  /*5e20*/  LD.E R3, desc[UR6][R26.64+0xd0] ;  /* 0x0000d0061a037980 */ /* 0x000f64000c101900 */
[----:B-----5:R-:W-:Y:S05]  /*5e30*/  IMAD.U32 R3, R3, -0x20, RZ ;  /* 0xffffffe003037824 */ /* 0x020fea00078e00ff */
[C---:B------:R-:W-:Y:S02]  /*5e40*/  LEA R28, P1, R3.reuse, R28, 0x1 ;  /* 0x0000001c031c7211 */ /* 0x040fe400078208ff */
[C---:B------:R-:W-:Y:S02]  /*5e50*/  LEA R52, P0, R3.reuse, R52, 0x1 ;  /* 0x0000003403347211 */ /* 0x040fe400078008ff */
[C---:B------:R-:W-:Y:S02]  /*5e60*/  LEA.HI.X.SX32 R29, R3.reuse, R29, 0x1, P1 ;  /* 0x0000001d031d7211 */ /* 0x040fe400008f0eff */
[----:B------:R-:W-:Y:S01]  /*5e70*/  LEA.HI.X.SX32 R53, R3, R53, 0x1, P0 ;  /* 0x0000003503357211 */ /* 0x000fe200000f0eff */
[----:B------:R-:W-:Y:S05]  /*5e80*/  BRA `(.L_x_5417) ;  /* 0x0000005c00947947 */ /* 0x000fea0003800000 */
.L_x_5408:
        /* <DEDUP_REMOVED lines=86> */
.L_x_5421:
[----:B------:R-:W-:Y:S05]  /*63f0*/  BSYNC B0 ;  /* 0x0000000000007941 */ /* 0x000fea0003800000 */
.L_x_5420:
        /* <DEDUP_REMOVED lines=83> */
.L_x_5423:
[----:B------:R-:W-:Y:S05]  /*6930*/  BSYNC B0 ;  /* 0x0000000000007941 */ /* 0x000fea0003800000 */
.L_x_5422:
        /* <DEDUP_REMOVED lines=82> */
.L_x_5425:
[----:B------:R-:W-:Y:S05]  /*6e60*/  BSYNC B0 ;  /* 0x0000000000007941 */ /* 0x000fea0003800000 */
.L_x_5424:
        /* <DEDUP_REMOVED lines=84> */
.L_x_5427:
[----:B------:R-:W-:Y:S05]  /*73b0*/  BSYNC B0 ;  /* 0x0000000000007941 */ /* 0x000fea0003800000 */
.L_x_5426:
[----:B-----5:R3:W-:Y:S02]  /*73c0*/  ST.E.128 desc[UR6][R154.64+0x180], R8 ;  /* 0x000180089a007985 */ /* 0x0207e4000c101d06 */
.L_x_5419:
[----:B------:R-:W-:Y:S05]  /*73d0*/  BSYNC B1 ;  /* 0x0000000000017941 */ /* 0x000fea0003800000 */
.L_x_5418:
        /* <DEDUP_REMOVED lines=94> */
.L_x_5431:
[----:B------:R-:W-:Y:S05]  /*79c0*/  BSYNC B0 ;  /* 0x0000000000007941 */ /* 0x000fea0003800000 */
.L_x_5430:
        /* <DEDUP_REMOVED lines=89> */
.L_x_5433:
[----:B------:R-:W-:Y:S05]  /*7f60*/  BSYNC B0 ;  /* 0x0000000000007941 */ /* 0x000fea0003800000 */
.L_x_5432:
        /* <DEDUP_REMOVED lines=88> */
.L_x_5435:
[----:B------:R-:W-:Y:S05]  /*84f0*/  BSYNC B0 ;  /* 0x0000000000007941 */ /* 0x000fea0003800000 */
.L_x_5434:
        /* <DEDUP_REMOVED lines=90> */
.L_x_5437:
[----:B------:R-:W-:Y:S05]  /*8aa0*/  BSYNC B0 ;  /* 0x0000000000007941 */ /* 0x000fea0003800000 */
.L_x_5436:
[----:B-----5:R3:W-:Y:S02]  /*8ab0*/  ST.E.128 desc[UR6][R42.64+0x180], R8 ;  /* 0x000180082a007985 */ /* 0x0207e4000c101d06 */
.L_x_5429:
[----:B------:R-:W-:Y:S05]  /*8ac0*/  BSYNC B1 ;  /* 0x0000000000017941 */ /* 0x000fea0003800000 */
.L_x_5428:
        /* <DEDUP_REMOVED lines=97> */
.L_x_5441:
[----:B------:R-:W-:Y:S05]  /*90e0*/  BSYNC B0 ;  /* 0x0000000000007941 */ /* 0x000fea0003800000 */
.L_x_5440:
        /* <DEDUP_REMOVED lines=89> */
.L_x_5443:
[----:B------:R-:W-:Y:S05]  /*9680*/  BSYNC B0 ;  /* 0x0000000000007941 */ /* 0x000fea0003800000 */
.L_x_5442:
        /* <DEDUP_REMOVED lines=88> */
.L_x_5445:
[----:B------:R-:W-:Y:S05]  /*9c10*/  BSYNC B0 ;  /* 0x0000000000007941 */ /* 0x000fea0003800000 */
.L_x_5444:
        /* <DEDUP_REMOVED lines=90> */
.L_x_5447:
[----:B------:R-:W-:Y:S05]  /*a1c0*/  BSYNC B0 ;  /* 0x0000000000007941 */ /* 0x000fea0003800000 */
.L_x_5446:
[----:B-----5:R4:W-:Y:S02]  /*a1d0*/  ST.E.128 desc[UR6][R42.64+0x180], R8 ;  /* 0x000180082a007985 */ /* 0x0209e4000c101d06 */
.L_x_5439:
[----:B------:R-:W-:Y:S05]  /*a1e0*/  BSYNC B1 ;  /* 0x0000000000017941 */ /* 0x000fea0003800000 */
.L_x_5438:
        /* <DEDUP_REMOVED lines=99> */
.L_x_5451:
[----:B------:R-:W-:Y:S05]  /*a820*/  BSYNC B0 ;  /* 0x0000000000007941 */ /* 0x000fea0003800000 */
.L_x_5450:
        /* <DEDUP_REMOVED lines=89> */
.L_x_5453:
[----:B------:R-:W-:Y:S05]  /*adc0*/  BSYNC B0 ;  /* 0x0000000000007941 */ /* 0x000fea0003800000 */
.L_x_5452:
        /* <DEDUP_REMOVED lines=88> */
.L_x_5455:
[----:B------:R-:W-:Y:S05]  /*b350*/  BSYNC B0 ;  /* 0x0000000000007941 */ /* 0x000fea0003800000 */
.L_x_5454:
        /* <DEDUP_REMOVED lines=90> */
.L_x_5457:
[----:B------:R-:W-:Y:S05]  /*b900*/  BSYNC B0 ;  /* 0x0000000000007941 */ /* 0x000fea0003800000 */
.L_x_5456:
[----:B-----5:R4:W-:Y:S02]  /*b910*/  ST.E.128 desc[UR6][R48.64+0x180], R8 ;  /* 0x0001800830007985 */ /* 0x0209e4000c101d06 */
.L_x_5449:
[----:B------:R-:W-:Y:S05]  /*b920*/  BSYNC B1 ;  /* 0x0000000000017941 */ /* 0x000fea0003800000 */
.L_x_5448:
[----:B------:R-:W5:Y:S02]  /*b930*/  LD.E R3, desc[UR6][R26.64+0xd0] ;  /* 0x0000d0061a037980 */ /* 0x000f64000c101900 */
[----:B-----5:R-:W-:Y:S05]  /*b940*/  IMAD.U32 R3, R3, -0x20, RZ ;  /* 0xffffffe003037824 */ /* 0x020fea00078e00ff */
[C---:B------:R-:W-:Y:S02]  /*b950*/  LEA R108, P1, R3.reuse, R108, 0x1 ;  /* 0x0000006c036c7211 */ /* 0x040fe400078208ff */
[C---:B------:R-:W-:Y:S02]  /*b960*/  LEA R106, P0, R3.reuse, R106, 0x1 ;  /* 0x0000006a036a7211 */ /* 0x040fe400078008ff */
[C---:B------:R-:W-:Y:S02]  /*b970*/  LEA.HI.X.SX32 R109, R3.reuse, R109, 0x1, P1 ;  /* 0x0000006d036d7211 */ /* 0x040fe400008f0eff */
[----:B------:R-:W-:Y:S01]  /*b980*/  LEA.HI.X.SX32 R107, R3, R107, 0x1, P0 ;  /* 0x0000006b036b7211 */ /* 0x000fe200000f0eff */
[----:B------:R-:W-:Y:S05]  /*b990*/  BRA `(.L_x_5417) ;  /* 0x0000000000d07947 */ /* 0x000fea0003800000 */
.L_x_5407:
        /* <DEDUP_REMOVED lines=52> */
.L_x_5417:
[----:B------:R-:W-:Y:S05]  /*bce0*/  BSYNC B2 ;  /* 0x0000000000027941 */ /* 0x000fea0003800000 */
.L_x_5406:
        /* <DEDUP_REMOVED lines=88> */
.L_x_5459:
[----:B------:R-:W2:Y:S04]  /*c270*/  LD.E R5, desc[UR6][R26.64+0x40] ;  /* 0x000040061a057980 */ /* 0x000ea8000c101900 */
[----:B------:R-:W4:Y:S02]  /*c280*/  LD.E R3, desc[UR6][R26.64+0x38] ;  /* 0x000038061a037980 */ /* 0x000f24000c101900 */
[----:B----4-:R-:W-:Y:S02]  /*c290*/  IMAD.U32 R3, R3, -0x40, RZ ;  /* 0xffffffc003037824 */ /* 0x010fe400078e00ff */
[----:B--2---:R-:W-:Y:S03]  /*c2a0*/  IMAD.U32 R5, R5, -0x40, RZ ;  /* 0xffffffc005057824 */ /* 0x004fe600078e00ff */
[----:B---3--:R-:W-:Y:S02]  /*c2b0*/  LEA R154, P0, R3, R154, 0x1 ;  /* 0x0000009a039a7211 */ /* 0x008fe400078008ff */
[----:B------:R-:W-:Y:S02]  /*c2c0*/  LEA R110, P1, R5, R110, 0x1 ;  /* 0x0000006e056e7211 */ /* 0x000fe400078208ff */
[----:B------:R-:W-:Y:S02]  /*c2d0*/  LEA.HI.X.SX32 R155, R3, R155, 0x1, P0 ;  /* 0x0000009b039b7211 */ /* 0x000fe400000f0eff */
[----:B------:R-:W-:Y:S09]  /*c2e0*/  LEA.HI.X.SX32 R111, R5, R111, 0x1, P1 ;  /* 0x0000006f056f7211 */ /* 0x000ff200008f0eff */
.L_x_5460:
[----:B------:R-:W-:Y:S05]  /*c2f0*/  BSYNC B0 ;  /* 0x0000000000007941 */ /* 0x000fea0003800000 */
.L_x_5458:
[----:B------:R-:W-:Y:S04]  /*c300*/  IADD3 R17, R17, -0x1, RZ ;  /* 0xffffffff11117810 */ /* 0x000fe80007ffe0ff */
[----:B------:R-:W-:Y:S11]  /*c310*/  ISETP.GT.AND P0, PT, R17, R74, PT ;  /* 0x0000004a1100720c */ /* 0x000ff60003f04270 */
[----:B------:R-:W-:Y:S02]  /*c320*/  @!UPT UIADD3 URZ, URZ, URZ, URZ ;  /* 0x0000003f3f3ff290 */ /* 0x000fe4000fffe03f */
[----:B------:R-:W-:Y:S05]  /*c330*/  @P0 BRA `(.L_x_5461) ;  /* 0xffffff6400a40947 */ /* 0x000fea000383ffff */
.L_x_5405:
        /* <DEDUP_REMOVED lines=107> */
.L_x_5468:
[----:B------:R-:W-:Y:S05]  /*c9f0*/  BSYNC B0 ;  /* 0x0000000000007941 */ /* 0x000fea0003800000 */
.L_x_5467:
        /* <DEDUP_REMOVED lines=43> */
.L_x_5470:
[----:B------:R-:W-:Y:S05]  /*ccb0*/  BSYNC B0 ;  /* 0x0000000000007941 */ /* 0x000fea0003800000 */
.L_x_5469:
        /* <DEDUP_REMOVED lines=42> */
.L_x_5472:
[----:B------:R-:W-:Y:S05]  /*cf60*/  BSYNC B0 ;  /* 0x0000000000007941 */ /* 0x000fea0003800000 */
.L_x_5471:
        /* <DEDUP_REMOVED lines=45> */
.L_x_5474:
[----:B------:R-:W-:Y:S05]  /*d240*/  BSYNC B0 ;  /* 0x0000000000007941 */ /* 0x000fea0003800000 */
.L_x_5473:
[----:B-----5:R3:W-:Y:S02]  /*d250*/  STS.128 [R245+0x6000], R16 ;  /* 0x00600010f5007388 */ /* 0x0207e40000000c00 */
.L_x_5466:
[----:B------:R-:W-:Y:S05]  /*d260*/  BSYNC B1 ;  /* 0x0000000000017941 */ /* 0x000fea0003800000 */
.L_x_5465:
        /* <DEDUP_REMOVED lines=51> */
.L_x_5478:
[----:B------:R-:W-:Y:S05]  /*d5a0*/  BSYNC B0 ;  /* 0x0000000000007941 */ /* 0x000fea0003800000 */
.L_x_5477:
        /* <DEDUP_REMOVED lines=43> */
.L_x_5480:
[----:B------:R-:W-:Y:S05]  /*d860*/  BSYNC B0 ;  /* 0x0000000000007941 */ /* 0x000fea0003800000 */
.L_x_5479:
        /* <DEDUP_REMOVED lines=42> */
.L_x_5482:
[----:B------:R-:W-:Y:S05]  /*db10*/  BSYNC B0 ;  /* 0x0000000000007941 */ /* 0x000fea0003800000 */
.L_x_5481:
        /* <DEDUP_REMOVED lines=44> */
.L_x_5484:
[----:B------:R-:W-:Y:S05]  /*dde0*/  BSYNC B0 ;  /* 0x0000000000007941 */ /* 0x000fea0003800000 */
.L_x_5483:
[----:B-----5:R1:W-:Y:S02]  /*ddf0*/  STS.128 [R245+0x6800], R44 ;  /* 0x0068002cf5007388 */ /* 0x0203e40000000c00 */
.L_x_5476:
[----:B------:R-:W-:Y:S05]  /*de00*/  BSYNC B1 ;  /* 0x0000000000017941 */ /* 0x000fea0003800000 */
.L_x_5475:
        /* <DEDUP_REMOVED lines=51> */
.L_x_5488:
[----:B------:R-:W-:Y:S05]  /*e140*/  BSYNC B0 ;  /* 0x0000000000007941 */ /* 0x000fea0003800000 */
.L_x_5487:
        /* <DEDUP_REMOVED lines=44> */
.L_x_5490:
[----:B------:R-:W-:Y:S05]  /*e410*/  BSYNC B0 ;  /* 0x0000000000007941 */ /* 0x000fea0003800000 */
.L_x_5489:
        /* <DEDUP_REMOVED lines=42> */
.L_x_5492:
[----:B------:R-:W-:Y:S05]  /*e6c0*/  BSYNC B0 ;  /* 0x0000000000007941 */ /* 0x000fea0003800000 */
.L_x_5491:
        /* <DEDUP_REMOVED lines=46> */
.L_x_5494:
[----:B------:R-:W-:Y:S05]  /*e9b0*/  BSYNC B0 ;  /* 0x0000000000007941 */ /* 0x000fea0003800000 */
.L_x_5493:
[----:B-----5:R3:W-:Y:S02]  /*e9c0*/  STS.128 [R245+0x7000], R16 ;  /* 0x00700010f5007388 */ /* 0x0207e40000000c00 */
.L_x_5486:
[----:B------:R-:W-:Y:S05]  /*e9d0*/  BSYNC B1 ;  /* 0x0000000000017941 */ /* 0x000fea0003800000 */
.L_x_5485:
        /* <DEDUP_REMOVED lines=50> */
.L_x_5497:
[----:B------:R-:W-:Y:S05]  /*ed00*/  BSYNC B0 ;  /* 0x0000000000007941 */ /* 0x000fea0003800000 */
.L_x_5496:
        /* <DEDUP_REMOVED lines=42> */
.L_x_5499:
[----:B------:R-:W-:Y:S05]  /*efb0*/  BSYNC B0 ;  /* 0x0000000000007941 */ /* 0x000fea0003800000 */
.L_x_5498:
        /* <DEDUP_REMOVED lines=42> */
.L_x_5501:
[----:B------:R-:W-:Y:S05]  /*f260*/  BSYNC B0 ;  /* 0x0000000000007941 */ /* 0x000fea0003800000 */
.L_x_5500:
        /* <DEDUP_REMOVED lines=44> */
.L_x_5503:
[----:B------:R-:W-:Y:S05]  /*f530*/  BSYNC B0 ;  /* 0x0000000000007941 */ /* 0x000fea0003800000 */
.L_x_5502:
[----:B-----5:R2:W-:Y:S01]  /*f540*/  STS.128 [R245+0x7800], R40 ;  /* 0x00780028f5007388 */ /* 0x0205e20000000c00 */
[----:B------:R-:W-:Y:S05]  /*f550*/  BRA `(.L_x_5495) ;  /* 0x0000005800747947 */ /* 0x000fea0003800000 */
.L_x_5464:
        /* <DEDUP_REMOVED lines=89> */
.L_x_5507:
[----:B------:R-:W-:Y:S05]  /*faf0*/  BSYNC B0 ;  /* 0x0000000000007941 */ /* 0x000fea0003800000 */
.L_x_5506:
        /* <DEDUP_REMOVED lines=83> */
.L_x_5509:
[----:B------:R-:W-:Y:S05]  /*10030*/  BSYNC B0 ;  /* 0x0000000000007941 */ /* 0x000fea0003800000 */
.L_x_5508:
        /* <DEDUP_REMOVED lines=83> */
.L_x_5511:
[----:B------:R-:W-:Y:S05]  /*10570*/  BSYNC B0 ;  /* 0x0000000000007941 */ /* 0x000fea0003800000 */
.L_x_5510:
        /* <DEDUP_REMOVED lines=85> */
.L_x_5513:
[----:B------:R-:W-:Y:S05]  /*10ad0*/  BSYNC B0 ;  /* 0x0000000000007941 */ /* 0x000fea0003800000 */
.L_x_5512:
[----:B-----5:R3:W-:Y:S02]  /*10ae0*/  STS.128 [R245+0x6000], R16 ;  /* 0x00600010f5007388 */ /* 0x0207e40000000c00 */
.L_x_5505:
[----:B------:R-:W-:Y:S05]  /*10af0*/  BSYNC B1 ;  /* 0x0000000000017941 */ /* 0x000fea0003800000 */
.L_x_5504:
        /* <DEDUP_REMOVED lines=92> */
.L_x_5517:
[----:B------:R-:W-:Y:S05]  /*110c0*/  BSYNC B0 ;  /* 0x0000000000007941 */ /* 0x000fea0003800000 */
.L_x_5516:
        /* <DEDUP_REMOVED lines=83> */
.L_x_5519:
[----:B------:R-:W-:Y:S05]  /*11600*/  BSYNC B0 ;  /* 0x0000000000007941 */ /* 0x000fea0003800000 */
.L_x_5518:
        /* <DEDUP_REMOVED lines=83> */
.L_x_5521:
[----:B------:R-:W-:Y:S05]  /*11b40*/  BSYNC B0 ;  /* 0x0000000000007941 */ /* 0x000fea0003800000 */
.L_x_5520:
        /* <DEDUP_REMOVED lines=85> */
.L_x_5523:
[----:B------:R-:W-:Y:S05]  /*120a0*/  BSYNC B0 ;  /* 0x0000000000007941 */ /* 0x000fea0003800000 */
.L_x_5522:
[----:B-----5:R3:W-:Y:S02]  /*120b0*/  STS.128 [R245+0x6800], R16 ;  /* 0x00680010f5007388 */ /* 0x0207e40000000c00 */
.L_x_5515:
[----:B------:R-:W-:Y:S05]  /*120c0*/  BSYNC B1 ;  /* 0x0000000000017941 */ /* 0x000fea0003800000 */
.L_x_5514:
        /* <DEDUP_REMOVED lines=92> */
.L_x_5527:
[----:B------:R-:W-:Y:S05]  /*12690*/  BSYNC B0 ;  /* 0x0000000000007941 */ /* 0x000fea0003800000 */
.L_x_5526:
        /* <DEDUP_REMOVED lines=83> */
.L_x_5529:
[----:B------:R-:W-:Y:S05]  /*12bd0*/  BSYNC B0 ;  /* 0x0000000000007941 */ /* 0x000fea0003800000 */
.L_x_5528:
        /* <DEDUP_REMOVED lines=83> */
.L_x_5531:
[----:B------:R-:W-:Y:S05]  /*13110*/  BSYNC B0 ;  /* 0x0000000000007941 */ /* 0x000fea0003800000 */
.L_x_5530:
        /* <DEDUP_REMOVED lines=85> */
.L_x_5533:
[----:B------:R-:W-:Y:S05]  /*13670*/  BSYNC B0 ;  /* 0x0000000000007941 */ /* 0x000fea0003800000 */
.L_x_5532:
[----:B-----5:R3:W-:Y:S02]  /*13680*/  STS.128 [R245+0x7000], R16 ;  /* 0x00700010f5007388 */ /* 0x0207e40000000c00 */
.L_x_5525:
[----:B------:R-:W-:Y:S05]  /*13690*/  BSYNC B1 ;  /* 0x0000000000017941 */ /* 0x000fea0003800000 */
.L_x_5524:
        /* <DEDUP_REMOVED lines=91> */
.L_x_5535:
[----:B------:R-:W-:Y:S05]  /*13c50*/  BSYNC B0 ;  /* 0x0000000000007941 */ /* 0x000fea0003800000 */
.L_x_5534:
        /* <DEDUP_REMOVED lines=83> */
.L_x_5537:
[----:B------:R-:W-:Y:S05]  /*14190*/  BSYNC B0 ;  /* 0x0000000000007941 */ /* 0x000fea0003800000 */
.L_x_5536:
        /* <DEDUP_REMOVED lines=83> */
.L_x_5539:
[----:B------:R-:W-:Y:S05]  /*146d0*/  BSYNC B0 ;  /* 0x0000000000007941 */ /* 0x000fea0003800000 */
.L_x_5538:
        /* <DEDUP_REMOVED lines=86> */
.L_x_5541:
[----:B------:R-:W-:Y:S05]  /*14c40*/  BSYNC B0 ;  /* 0x0000000000007941 */ /* 0x000fea0003800000 */
.L_x_5540:
[----:B-----5:R4:W-:Y:S01]  /*14c50*/  STS.128 [R245+0x7800], R4 ;  /* 0x00780004f5007388 */ /* 0x0209e20000000c00 */
[----:B------:R-:W-:Y:S05]  /*14c60*/  BRA `(.L_x_5495) ;  /* 0x0000000000b07947 */ /* 0x000fea0003800000 */
.L_x_5463:
        /* <DEDUP_REMOVED lines=44> */
.L_x_5495:
[----:B------:R-:W-:Y:S05]  /*14f30*/  BSYNC B2 ;  /* 0x0000000000027941 */ /* 0x000fea0003800000 */
.L_x_5462:
[----:B-1--4-:R-:W-:Y:S01]  /*14f40*/  VIADD R4, R170, 0xffffffff ;  /* 0xffffffffaa047836 */ /* 0x012fe20000000000 */
[----:B------:R-:W-:Y:S01]  /*14f50*/  LEA.HI R6, R59, R59, RZ, 0x1 ;  /* 0x0000003b3b067211 */ /* 0x000fe200078f08ff */
[----:B------:R-:W-:Y:S01]  /*14f60*/  IMAD.SHL.U32 R9, R57, 0x40, RZ ;  /* 0x0000004039097824 */ /* 0x000fe200078e00ff */
[----:B------:R-:W-:Y:S01]  /*14f70*/  BSSY B1, `(.L_x_5542) ;  /* 0x000020f000017945 */ /* 0x000fe20003800000 */
[----:B------:R-:W-:Y:S01]  /*14f80*/  IMAD.SHL.U32 R3, R4, 0x40, RZ ;  /* 0x0000004004037824 */ /* 0x000fe200078e00ff */
[----:B------:R-:W-:Y:S01]  /*14f90*/  LOP3.LUT R6, R6, 0xfffffffe, RZ, 0xc0, !PT ;  /* 0xfffffffe06067812 */ /* 0x000fe200078ec0ff */
[----:B------:R-:W-:Y:S01]  /*14fa0*/  IMAD.SHL.U32 R8, R144, 0x8, RZ ;  /* 0x0000000890087824 */ /* 0x000fe200078e00ff */
[----:B------:R-:W-:Y:S01]  /*14fb0*/  LOP3.LUT R9, R9, 0x1c0, RZ, 0xc0, !PT ;  /* 0x000001c009097812 */ /* 0x000fe200078ec0ff */
[----:B------:R-:W-:Y:S02]  /*14fc0*/  IMAD.IADD R5, R58, 0x1, -R3 ;  /* 0x000000013a057824 */ /* 0x000fe400078e0a03 */
[----:B------:R-:W-:Y:S01]  /*14fd0*/  IMAD.IADD R59, R59, 0x1, -R6 ;  /* 0x000000013b3b7824 */ /* 0x000fe200078e0a06 */
[----:B------:R-:W-:-:S02]  /*14fe0*/  LOP3.LUT R8, R9, 0x8, R8, 0xf8, !PT ;  /* 0x0000000809087812 */ /* 0x000fc400078ef808 */
[-C--:B------:R-:W-:Y:S02]  /*14ff0*/  ISETP.GE.AND P1, PT, R28, R5.reuse, PT ;  /* 0x000000051c00720c */ /* 0x080fe40003f26270 */
[-C--:B------:R-:W-:Y:S02]  /*15000*/  ISETP.GE.AND P4, PT, R144, R5.reuse, PT ;  /* 0x000000059000720c */ /* 0x080fe40003f86270 */
[CC--:B------:R-:W-:Y:S02]  /*15010*/  ISETP.GE.AND P0, PT, R2.reuse, R5.reuse, PT ;  /* 0x000000050200720c */ /* 0x0c0fe40003f06270 */
[----:B------:R-:W-:Y:S02]  /*15020*/  ISETP.GE.AND P2, PT, R2, R5, PT ;  /* 0x000000050200720c */ /* 0x000fe40003f46270 */
[----:B------:R-:W-:Y:S02]  /*15030*/  SHF.R.S32.HI R2, RZ, 0x1f, R67 ;  /* 0x0000001fff027819 */ /* 0x000fe40000011443 */
[----:B------:R-:W-:-:S02]  /*15040*/  SHF.R.U32.HI R9, RZ, 0x3, R9 ;  /* 0x00000003ff097819 */ /* 0x000fc40000011609 */
[----:B------:R-:W-:Y:S02]  /*15050*/  LEA.HI R2, R2, R67, RZ, 0x3 ;  /* 0x0000004302027211 */ /* 0x000fe400078f18ff */
[C---:B--2---:R-:W-:Y:S01]  /*15060*/  @!P1 LEA R12, P5, R63.reuse, R232, 0x1 ;  /* 0x000000e83f0c9211 */ /* 0x044fe200078a08ff */
[----:B------:R-:W-:Y:S01]  /*15070*/  @!PT LDS RZ, [RZ] ;  /* 0x00000000fffff984 */ /* 0x000fe20000000800 */
[----:B------:R-:W-:Y:S01]  /*15080*/  @!PT LDS RZ, [RZ] ;  /* 0x00000000fffff984 */ /* 0x000fe20000000800 */
[----:B------:R-:W-:Y:S01]  /*15090*/  @!PT LDS RZ, [RZ] ;  /* 0x00000000fffff984 */ /* 0x000fe20000000800 */
[----:B------:R-:W-:Y:S01]  /*150a0*/  @!P4 LDGSTS.E.BYPASS.LTC128B.128 [R245+0x8000], desc[UR6][R232.64] ;  /* 0x08000000e8f5cfae */ /* 0x000fe2000b901d46 */
[C---:B------:R-:W-:Y:S01]  /*150b0*/  LOP3.LUT R6, R2.reuse, 0xfffffff8, RZ, 0xc0, !PT ;  /* 0xfffffff802067812 */ /* 0x040fe200078ec0ff */
[----:B------:R-:W-:Y:S01]  /*150c0*/  IMAD.SHL.U32 R25, R2, 0x40, RZ ;  /* 0x0000004002197824 */ /* 0x000fe200078e00ff */
[----:B------:R-:W-:Y:S01]  /*150d0*/  @!P1 LEA.HI.X R13, R63, R233, R64, 0x1, P5 ;  /* 0x000000e93f0d9211 */ /* 0x000fe200028f0c40 */
[----:B------:R-:W-:Y:S01]  /*150e0*/  @!P4 LDGSTS.E.BYPASS.LTC128B.128 [R245+0xa000], desc[UR6][R232.64+0x80] ;  /* 0x0a000080e8f5cfae */ /* 0x000fe2000b901d46 */
[-C--:B------:R-:W-:Y:S01]  /*150f0*/  ISETP.GE.AND P5, PT, R0, R5.reuse, PT ;  /* 0x000000050000720c */ /* 0x080fe20003fa6270 */
[----:B------:R-:W-:Y:S01]  /*15100*/  IMAD.IADD R67, R67, 0x1, -R6 ;  /* 0x0000000143437824 */ /* 0x000fe200078e0a06 */
[----:B------:R-:W-:Y:S01]  /*15110*/  ISETP.GE.AND P3, PT, R28, R5, PT ;  /* 0x000000051c00720c */ /* 0x000fe20003f66270 */
[----:B------:R-:W-:Y:S01]  /*15120*/  @!P4 LDGSTS.E.BYPASS.LTC128B.128 [R245+0xc000], desc[UR6][R232.64+0x100] ;  /* 0x0c000100e8f5cfae */ /* 0x000fe2000b901d46 */
[----:B------:R-:W-:-:S02]  /*15130*/  LOP3.LUT R8, R8, R9, RZ, 0x3c, !PT ;  /* 0x0000000908087212 */ /* 0x000fc400078e3cff */
[----:B------:R-:W-:Y:S01]  /*15140*/  LOP3.LUT R25, R25, 0xfffffe00, RZ, 0xc0, !PT ;  /* 0xfffffe0019197812 */ /* 0x000fe200078ec0ff */
[----:B------:R-:W-:Y:S01]  /*15150*/  @!P4 LDGSTS.E.BYPASS.LTC128B.128 [R245+0xe000], desc[UR6][R232.64+0x180] ;  /* 0x0e000180e8f5cfae */ /* 0x000fe2000b901d46 */
[----:B------:R-:W-:Y:S01]  /*15160*/  ISETP.GE.AND P4, PT, R144, R5, PT ;  /* 0x000000059000720c */ /* 0x000fe20003f86270 */
[----:B------:R-:W-:Y:S02]  /*15170*/  IMAD R225, R59, 0x200, R8 ;  /* 0x000002003be17824 */ /* 0x000fe400078e0208 */
[----:B------:R-:W-:Y:S01]  /*15180*/  @!P1 LDGSTS.E.BYPASS.LTC128B.128 [R245+0x8800], desc[UR6][R12.64] ;  /* 0x088000000cf59fae */ /* 0x000fe2000b901d46 */
[----:B------:R-:W-:Y:S02]  /*15190*/  IMAD.SHL.U32 R8, R67, 0x40, RZ ;  /* 0x0000004043087824 */ /* 0x000fe400078e00ff */
[----:B------:R-:W-:Y:S01]  /*151a0*/  @!P5 IMAD R7, R167, 0x60, RZ ;  /* 0x00000060a707d824 */ /* 0x000fe200078e02ff */
[----:B------:R-:W-:Y:S01]  /*151b0*/  @!P1 LDGSTS.E.BYPASS.LTC128B.128 [R245+0xa800], desc[UR6][R12.64+0x80] ;  /* 0x0a8000800cf59fae */ /* 0x000fe2000b901d46 */
[----:B------:R-:W-:Y:S01]  /*151c0*/  @!P5 IMAD.WIDE.U32 R10, R166, 0x60, R232 ;  /* 0x00000060a60ad825 */ /* 0x000fe200078e00e8 */
[----:B------:R-:W-:-:S02]  /*151d0*/  LOP3.LUT R8, R8, 0x1c0, RZ, 0xc0, !PT ;  /* 0x000001c008087812 */ /* 0x000fc400078ec0ff */
[----:B------:R-:W-:Y:S01]  /*151e0*/  @!P1 LDGSTS.E.BYPASS.LTC128B.128 [R245+0xc800], desc[UR6][R12.64+0x100] ;  /* 0x0c8001000cf59fae */ /* 0x000fe2000b901d46 */
[----:B------:R-:W-:Y:S01]  /*151f0*/  @!P5 IMAD.IADD R15, R7, 0x1, R11 ;  /* 0x00000001070fd824 */ /* 0x000fe200078e020b */
[----:B------:R-:W-:Y:S01]  /*15200*/  LEA R225, R225, UR4, 0x1 ;  /* 0x00000004e1e17c11 */ /* 0x000fe2000f8e08ff */
[----:B------:R-:W-:Y:S01]  /*15210*/  @!P5 IMAD.MOV.U32 R14, RZ, RZ, R10 ;  /* 0x000000ffff0ed224 */ /* 0x000fe200078e000a */
[----:B------:R1:W-:Y:S01]  /*15220*/  @!P1 LDGSTS.E.BYPASS.LTC128B.128 [R245+0xe800], desc[UR6][R12.64+0x180] ;  /* 0x0e8001800cf59fae */ /* 0x0003e2000b901d46 */
[----:B------:R-:W-:Y:S02]  /*15230*/  IMAD.SHL.U32 R59, R59, 0x8, RZ ;  /* 0x000000083b3b7824 */ /* 0x000fe400078e00ff */
[----:B------:R-:W-:-:S03]  /*15240*/  VIADD R223, R225, 0x8020 ;  /* 0x00008020e1df7836 */ /* 0x000fc60000000000 */
[----:B------:R-:W-:Y:S02]  /*15250*/  LOP3.LUT R2, R8, 0x8, R59, 0xf8, !PT ;  /* 0x0000000808027812 */ /* 0x000fe400078ef83b */
[----:B-1----:R-:W-:-:S04]  /*15260*/  @!P0 LEA R12, P1, R166, R232, 0x6 ;  /* 0x000000e8a60c8211 */ /* 0x002fc800078230ff */
[----:B------:R-:W-:Y:S02]  /*15270*/  @!P0 LEA.HI.X R13, R166, R233, R167, 0x6, P1 ;  /* 0x000000e9a60d8211 */ /* 0x000fe400008f34a7 */
[----:B------:R-:W-:Y:S02]  /*15280*/  ISETP.GE.AND P1, PT, R0, R5, PT ;  /* 0x000000050000720c */ /* 0x000fe40003f26270 */
[----:B------:R-:W-:Y:S01]  /*15290*/  SHF.R.S32.HI R5, RZ, 0x1f, R56 ;  /* 0x0000001fff057819 */ /* 0x000fe20000011438 */
[----:B------:R-:W-:Y:S03]  /*152a0*/  @!P0 LDGSTS.E.BYPASS.LTC128B.128 [R245+0x9000], desc[UR6][R12.64] ;  /* 0x090000000cf58fae */ /* 0x000fe6000b901d46 */
[----:B------:R-:W-:Y:S01]  /*152b0*/  LEA.HI R0, R5, R56, RZ, 0x5 ;  /* 0x0000003805007211 */ /* 0x000fe200078f28ff */
[----:B------:R-:W-:Y:S01]  /*152c0*/  @!P0 LDGSTS.E.BYPASS.LTC128B.128 [R245+0xb000], desc[UR6][R12.64+0x80] ;  /* 0x0b0000800cf58fae */ /* 0x000fe2000b901d46 */
[----:B------:R-:W-:-:S02]  /*152d0*/  IMAD.SHL.U32 R56, R56, 0x2, RZ ;  /* 0x0000000238387824 */ /* 0x000fc400078e00ff */
[----:B------:R-:W-:Y:S01]  /*152e0*/  SHF.R.S32.HI R0, RZ, 0x5, R0 ;  /* 0x00000005ff007819 */ /* 0x000fe20000011400 */
[----:B------:R-:W-:Y:S02]  /*152f0*/  @!P0 LDGSTS.E.BYPASS.LTC128B.128 [R245+0xd000], desc[UR6][R12.64+0x100] ;  /* 0x0d0001000cf58fae */ /* 0x000fe4000b901d46 */
[----:B------:R-:W-:Y:S01]  /*15300*/  @!P1 IMAD R5, R169, 0x60, RZ ;  /* 0x00000060a9059824 */ /* 0x000fe200078e02ff */
[----:B------:R-:W-:Y:S01]  /*15310*/  LOP3.LUT R56, R56, 0x6, RZ, 0xc0, !PT ;  /* 0x0000000638387812 */ /* 0x000fe200078ec0ff */
[----:B------:R-:W-:Y:S01]  /*15320*/  @!P0 LDGSTS.E.BYPASS.LTC128B.128 [R245+0xf000], desc[UR6][R12.64+0x180] ;  /* 0x0f0001800cf58fae */ /* 0x000fe2000b901d46 */
[----:B------:R-:W-:Y:S01]  /*15330*/  @!P1 IMAD.WIDE.U32 R10, R168, 0x60, R242 ;  /* 0x00000060a80a9825 */ /* 0x000fe200078e00f2 */
[----:B------:R-:W-:Y:S02]  /*15340*/  @!P3 LEA R6, P0, R61, R242, 0x1 ;  /* 0x000000f23d06b211 */ /* 0x000fe400078008ff */
[----:B------:R-:W-:Y:S01]  /*15350*/  @!P5 LDGSTS.E.BYPASS.LTC128B.128 [R245+0x9800], desc[UR6][R14.64] ;  /* 0x098000000ef5dfae */ /* 0x000fe2000b901d46 */
[----:B------:R-:W-:Y:S01]  /*15360*/  @!P1 IMAD.IADD R11, R5, 0x1, R11 ;  /* 0x00000001050b9824 */ /* 0x000fe200078e020b */
[----:B------:R-:W-:-:S02]  /*15370*/  @!P3 LEA.HI.X R7, R61, R243, R62, 0x1, P0 ;  /* 0x000000f33d07b211 */ /* 0x000fc400000f0c3e */
[----:B------:R-:W-:Y:S01]  /*15380*/  @!P5 LDGSTS.E.BYPASS.LTC128B.128 [R245+0xb800], desc[UR6][R14.64+0x80] ;  /* 0x0b8000800ef5dfae */ /* 0x000fe2000b901d46 */
[----:B------:R-:W-:Y:S02]  /*15390*/  SHF.R.U32.HI R5, RZ, 0x3, R8 ;  /* 0x00000003ff057819 */ /* 0x000fe40000011608 */
[----:B------:R-:W-:Y:S01]  /*153a0*/  @!P2 LEA R8, P0, R168, R242, 0x6 ;  /* 0x000000f2a808a211 */ /* 0x000fe200078030ff */
[----:B------:R-:W-:Y:S01]  /*153b0*/  @!P5 LDGSTS.E.BYPASS.LTC128B.128 [R245+0xd800], desc[UR6][R14.64+0x100] ;  /* 0x0d8001000ef5dfae */ /* 0x000fe2000b901d46 */
[----:B------:R-:W-:Y:S01]  /*153c0*/  LOP3.LUT R2, R2, R5, RZ, 0x3c, !PT ;  /* 0x0000000502027212 */ /* 0x000fe200078e3cff */
[----:B------:R-:W-:Y:S01]  /*153d0*/  IMAD R5, R0, 0x400, R25 ;  /* 0x0000040000057824 */ /* 0x000fe200078e0219 */
[----:B------:R-:W-:Y:S01]  /*153e0*/  @!P2 LEA.HI.X R9, R168, R243, R169, 0x6, P0 ;  /* 0x000000f3a809a211 */ /* 0x000fe200000f34a9 */
[----:B------:R-:W-:Y:S01]  /*153f0*/  @!P5 LDGSTS.E.BYPASS.LTC128B.128 [R245+0xf800], desc[UR6][R14.64+0x180] ;  /* 0x0f8001800ef5dfae */ /* 0x000fe2000b901d46 */
[----:B------:R-:W-:Y:S02]  /*15400*/  VIADD R0, R225, 0x8000 ;  /* 0x00008000e1007836 */ /* 0x000fe40000000000 */
[----:B------:R-:W-:Y:S01]  /*15410*/  IMAD.IADD R226, R2, 0x1, R5 ;  /* 0x0000000102e27824 */ /* 0x000fe200078e0205 */
[----:B------:R-:W0:Y:S01]  /*15420*/  LDGDEPBAR ;  /* 0x00000000000079af */ /* 0x000e220000000000 */
[----:B------:R-:W-:-:S03]  /*15430*/  IMAD.MOV.U32 R5, RZ, RZ, 0x20 ;  /* 0x00000020ff057424 */ /* 0x000fc600078e00ff */
[----:B------:R-:W-:Y:S01]  /*15440*/  LEA R226, R226, UR4, 0x1 ;  /* 0x00000004e2e27c11 */ /* 0x000fe2000f8e08ff */
[----:B------:R-:W-:-:S04]  /*15450*/  DEPBAR.LE SB0, 0x0 ;  /* 0x000080000000791a */ /* 0x000fc80000000000 */
[----:B------:R-:W-:Y:S06]  /*15460*/  BAR.SYNC.DEFER_BLOCKING 0x0 ;  /* 0x0000000000007b1d */ /* 0x000fec0000010000 */
        /* <DEDUP_REMOVED lines=31> */
[----:B-1----:R-:W-:-:S03]  /*15660*/  IMAD.MOV.U32 R7, RZ, RZ, 0x10 ;  /* 0x00000010ff077424 */ /* 0x002fc600078e00ff */
        /* <DEDUP_REMOVED lines=14> */
[----:B------:R-:W-:Y:S02]  /*15750*/  LDSM.16.M88.4 R12, [R226] ;  /* 0x00000000e20c783b */ /* 0x000fe40000000200 */
[----:B------:R-:W-:Y:S02]  /*15760*/  SEL R7, R7, 0xfffffff0, !P1 ;  /* 0xfffffff007077807 */ /* 0x000fe40004800000 */
[----:B------:R-:W2:Y:S01]  /*15770*/  LDSM.16.M88.4 R28, [R225+0x8000] ;  /* 0x00800000e11c783b */ /* 0x000ea20000000200 */
[----:B------:R-:W-:Y:S02]  /*15780*/  SEL R5, R5, 0xffffffe0, !P2 ;  /* 0xffffffe005057807 */ /* 0x000fe40005000000 */
[----:B------:R-:W-:Y:S01]  /*15790*/  R2P PR, R57, 0x6 ;  /* 0x0000000639007804 */ /* 0x000fe20000000000 */
[----:B---3--:R-:W3:Y:S01]  /*157a0*/  LDSM.16.M88.4 R16, [R225+0x8800] ;  /* 0x00880000e110783b */ /* 0x008ee20000000200 */
[--C-:B------:R-:W-:Y:S01]  /*157b0*/  IMAD R224, R7, 0x2, R226.reuse ;  /* 0x0000000207e07824 */ /* 0x100fe200078e02e2 */
[----:B------:R-:W-:Y:S01]  /*157c0*/  ISETP.GT.AND P0, PT, R4, R231, PT ;  /* 0x000000e70400720c */ /* 0x000fe20003f04270 */
[C---:B------:R-:W-:Y:S01]  /*157d0*/  IMAD R222, R5.reuse, 0x2, R226 ;  /* 0x0000000205de7824 */ /* 0x040fe200078e02e2 */
[----:B------:R-:W4:Y:S01]  /*157e0*/  LDSM.16.M88.4 R68, [R225+0x9000] ;  /* 0x00900000e144783b */ /* 0x000f220000000200 */
[----:B------:R-:W-:-:S03]  /*157f0*/  IMAD R221, R5, 0x2, R224 ;  /* 0x0000000205dd7824 */ /* 0x000fc600078e02e0 */
[----:B------:R-:W4:Y:S04]  /*15800*/  LDSM.16.M88.4 R48, [R225+0x9800] ;  /* 0x00980000e130783b */ /* 0x000f280000000200 */
[----:B------:R-:W-:Y:S01]  /*15810*/  @P1 VIADD R223, R0, 0xffffffe0 ;  /* 0xffffffe000df1836 */ /* 0x000fe20000000000 */
[----:B-----5:R-:W-:Y:S01]  /*15820*/  LDSM.16.M88.4 R36, [R224] ;  /* 0x00000000e024783b */ /* 0x020fe20000000200 */
        /* <DEDUP_REMOVED lines=9> */
[----:B-1----:R-:W1:Y:S01]  /*158c0*/  LDSM.16.M88.4 R8, [R223+0x1000] ;  /* 0x00100000df08783b */ /* 0x002e620000000200 */
[----:B------:R-:W-:Y:S02]  /*158d0*/  IMAD.IADD R216, R0, 0x1, R223 ;  /* 0x0000000100d87824 */ /* 0x000fe400078e02df */
[C---:B------:R-:W-:Y:S01]  /*158e0*/  VIADD R214, R223.reuse, 0x2800 ;  /* 0x00002800dfd67836 */ /* 0x040fe20000000000 */
[----:B------:R-:W1:Y:S01]  /*158f0*/  LDSM.16.M88.4 R76, [R223+0x1800] ;  /* 0x00180000df4c783b */ /* 0x000e620000000200 */
[C---:B------:R-:W-:Y:S02]  /*15900*/  VIADD R213, R223.reuse, 0x3000 ;  /* 0x00003000dfd57836 */ /* 0x040fe40000000000 */
[C---:B------:R-:W-:Y:S01]  /*15910*/  VIADD R212, R223.reuse, 0x3800 ;  /* 0x00003800dfd47836 */ /* 0x040fe20000000000 */
[----:B------:R-:W-:Y:S01]  /*15920*/  LDSM.16.M88.4 R60, [R222] ;  /* 0x00000000de3c783b */ /* 0x000fe20000000200 */
[C---:B------:R-:W-:Y:S01]  /*15930*/  VIADD R211, R223.reuse, 0x4000 ;  /* 0x00004000dfd37836 */ /* 0x040fe20000000000 */
[----:B--2---:R-:W-:Y:S02]  /*15940*/  HMMA.16816.F32.BF16 R32, R12, R28, RZ ;  /* 0x0000001c0c20723c */ /* 0x004fe400000418ff */
        /* <DEDUP_REMOVED lines=10> */
[----:B------:R-:W-:-:S02]  /*159f0*/  VIADD R206, R223, 0x6800 ;  /* 0x00006800dfce7836 */ /* 0x000fc40000000000 */
[C---:B------:R-:W-:Y:S02]  /*15a00*/  VIADD R205, R223.reuse, 0x7000 ;  /* 0x00007000dfcd7836 */ /* 0x040fe40000000000 */
[----:B----4-:R-:W-:Y:S01]  /*15a10*/  HMMA.16816.F32.BF16 R72, R12, R68, RZ ;  /* 0x000000440c48723c */ /* 0x010fe200000418ff */
[----:B------:R-:W-:-:S05]  /*15a20*/  VIADD R204, R223, 0x7800 ;  /* 0x00007800dfcc7836 */ /* 0x000fca0000000000 */
[C---:B------:R-:W-:Y:S06]  /*15a30*/  HMMA.16816.F32.BF16 R16, R12.reuse, R18, RZ ;  /* 0x000000120c10723c */ /* 0x040fec00000418ff */
[C---:B------:R-:W-:Y:S06]  /*15a40*/  HMMA.16816.F32.BF16 R68, R12.reuse, R70, RZ ;  /* 0x000000460c44723c */ /* 0x040fec00000418ff */
[C---:B------:R-:W-:Y:S06]  /*15a50*/  HMMA.16816.F32.BF16 R64, R12.reuse, R48, RZ ;  /* 0x000000300c40723c */ /* 0x040fec00000418ff */
[----:B------:R-:W-:Y:S01]  /*15a60*/  HMMA.16816.F32.BF16 R12, R12, R50, RZ ;  /* 0x000000320c0c723c */ /* 0x000fe200000418ff */
[----:B------:R-:W3:Y:S05]  /*15a70*/  LDSM.16.M88.4 R48, [R220+0x8800] ;  /* 0x00880000dc30783b */ /* 0x000eea0000000200 */
[C---:B------:R-:W-:Y:S06]  /*15a80*/  HMMA.16816.F32.BF16 R32, R36.reuse, R44, R32 ;  /* 0x0000002c2420723c */ /* 0x040fec0000041820 */
[C---:B------:R-:W-:Y:S01]  /*15a90*/  HMMA.16816.F32.BF16 R28, R36.reuse, R46, R28 ;  /* 0x0000002e241c723c */ /* 0x040fe2000004181c */
[----:B------:R-:W4:Y:S05]  /*15aa0*/  LDSM.16.M88.4 R44, [R220+0x9000] ;  /* 0x00900000dc2c783b */ /* 0x000f2a0000000200 */
[C---:B------:R-:W-:Y:S06]  /*15ab0*/  HMMA.16816.F32.BF16 R20, R36.reuse, R40, R20 ;  /* 0x000000282414723c */ /* 0x040fec0000041814 */
[C---:B------:R-:W-:Y:S01]  /*15ac0*/  HMMA.16816.F32.BF16 R16, R36.reuse, R42, R16 ;  /* 0x0000002a2410723c */ /* 0x040fe20000041810 */
[----:B------:R-:W-:Y:S05]  /*15ad0*/  LDSM.16.M88.4 R40, [R221] ;  /* 0x00000000dd28783b */ /* 0x000fea0000000200 */
[C---:B-1----:R-:W-:Y:S06]  /*15ae0*/  HMMA.16816.F32.BF16 R72, R36.reuse, R8, R72 ;  /* 0x000000082448723c */ /* 0x042fec0000041848 */
[C---:B------:R-:W-:Y:S01]  /*15af0*/  HMMA.16816.F32.BF16 R68, R36.reuse, R10, R68 ;  /* 0x0000000a2444723c */ /* 0x040fe20000041844 */
[----:B------:R-:W1:Y:S05]  /*15b00*/  LDSM.16.M88.4 R8, [R216] ;  /* 0x00000000d808783b */ /* 0x000e6a0000000200 */
        /* <DEDUP_REMOVED lines=179> */
[----:B------:R-:W-:Y:S01]  /*16640*/  HMMA.16816.F32.BF16 R16, R12, R82, R16 ;  /* 0x000000520c10723c */ /* 0x000fe20000041810 */
[-C--:B------:R-:W-:Y:S01]  /*16650*/  ISETP.GE.AND P3, PT, R41, R58.reuse, PT ;  /* 0x0000003a2900720c */ /* 0x080fe20003f66270 */
[----:B------:R-:W-:Y:S01]  /*16660*/  VIADD R41, R9, 0x9 ;  /* 0x0000000909297836 */ /* 0x000fe20000000000 */
[----:B------:R-:W-:-:S02]  /*16670*/  ISETP.GE.AND P2, PT, R43, R58, PT ;  /* 0x0000003a2b00720c */ /* 0x000fc40003f46270 */
[-C--:B------:R-:W-:Y:S01]  /*16680*/  ISETP.GE.AND P5, PT, R11, R58.reuse, PT ;  /* 0x0000003a0b00720c */ /* 0x080fe20003fa6270 */
[----:B------:R-:W-:Y:S01]  /*16690*/  VIADD R11, R9, 0x20 ;  /* 0x00000020090b7836 */ /* 0x000fe20000000000 */
[----:B------:R-:W-:Y:S01]  /*166a0*/  FSEL R30, R30, -INF , !P2 ;  /* 0xff8000001e1e7808 */ /* 0x000fe20005000000 */
[C---:B-1----:R-:W-:Y:S01]  /*166b0*/  HMMA.16816.F32.BF16 R72, R12.reuse, R44, R72 ;  /* 0x0000002c0c48723c */ /* 0x042fe20000041848 */
[----:B------:R-:W-:Y:S02]  /*166c0*/  FSEL R28, R28, -INF , !P2 ;  /* 0xff8000001c1c7808 */ /* 0x000fe40005000000 */
[-C--:B------:R-:W-:Y:S01]  /*166d0*/  ISETP.GE.AND P2, PT, R11, R58.reuse, PT ;  /* 0x0000003a0b00720c */ /* 0x080fe20003f46270 */
[----:B------:R-:W-:Y:S01]  /*166e0*/  VIADD R11, R9, 0x28 ;  /* 0x00000028090b7836 */ /* 0x000fe20000000000 */
[----:B------:R-:W-:Y:S01]  /*166f0*/  ISETP.GE.AND P1, PT, R41, R58, PT ;  /* 0x0000003a2900720c */ /* 0x000fe20003f26270 */
[----:B------:R-:W-:Y:S01]  /*16700*/  VIADD R41, R9, 0x18 ;  /* 0x0000001809297836 */ /* 0x000fe20000000000 */
[----:B------:R-:W-:Y:S01]  /*16710*/  HMMA.16816.F32.BF16 R68, R12, R46, R68 ;  /* 0x0000002e0c44723c */ /* 0x000fe20000041844 */
[----:B------:R-:W-:-:S02]  /*16720*/  FSEL R40, R34, -INF , !P4 ;  /* 0xff80000022287808 */ /* 0x000fc40006000000 */
[----:B------:R-:W-:Y:S02]  /*16730*/  FSEL R8, R22, -INF , !P6 ;  /* 0xff80000016087808 */ /* 0x000fe40007000000 */
[----:B------:R-:W-:Y:S01]  /*16740*/  FSEL R20, R20, -INF , !P6 ;  /* 0xff80000014147808 */ /* 0x000fe20007000000 */
[C---:B--2---:R-:W-:Y:S01]  /*16750*/  HMMA.16816.F32.BF16 R64, R12.reuse, R36, R64 ;  /* 0x000000240c40723c */ /* 0x044fe20000041840 */
[----:B------:R-:W-:Y:S02]  /*16760*/  FSEL R48, R32, -INF , !P4 ;  /* 0xff80000020307808 */ /* 0x000fe40006000000 */
[-C--:B------:R-:W-:Y:S01]  /*16770*/  ISETP.GE.AND P6, PT, R11, R58.reuse, PT ;  /* 0x0000003a0b00720c */ /* 0x080fe20003fc6270 */
[----:B------:R-:W-:Y:S01]  /*16780*/  VIADD R11, R9, 0x30 ;  /* 0x00000030090b7836 */ /* 0x000fe20000000000 */
[----:B------:R-:W-:Y:S01]  /*16790*/  ISETP.GE.AND P4, PT, R41, R58, PT ;  /* 0x0000003a2900720c */ /* 0x000fe20003f86270 */
[----:B------:R-:W-:Y:S01]  /*167a0*/  HMMA.16816.F32.BF16 R60, R12, R38, R60 ;  /* 0x000000260c3c723c */ /* 0x000fe2000004183c */
[----:B------:R-:W-:Y:S01]  /*167b0*/  VIADD R41, R9, 0x19 ;  /* 0x0000001909297836 */ /* 0x000fe20000000000 */
[----:B------:R-:W-:-:S02]  /*167c0*/  FSEL R42, R35, -INF , !P3 ;  /* 0xff800000232a7808 */ /* 0x000fc40005800000 */
[----:B------:R-:W-:Y:S02]  /*167d0*/  FSEL R0, R18, -INF , !P4 ;  /* 0xff80000012007808 */ /* 0x000fe40006000000 */
[----:B------:R-:W-:Y:S02]  /*167e0*/  FSEL R16, R16, -INF , !P4 ;  /* 0xff80000010107808 */ /* 0x000fe40006000000 */
[----:B------:R-:W-:Y:S01]  /*167f0*/  FSEL R44, R33, -INF , !P3 ;  /* 0xff800000212c7808 */ /* 0x000fe20005800000 */
[----:B------:R-:W-:Y:S01]  /*16800*/  VIADD R33, R9, 0x21 ;  /* 0x0000002109217836 */ /* 0x000fe20000000000 */
[-C--:B------:R-:W-:Y:S01]  /*16810*/  ISETP.GE.AND P4, PT, R11, R58.reuse, PT ;  /* 0x0000003a0b00720c */ /* 0x080fe20003f86270 */
[----:B------:R-:W-:Y:S01]  /*16820*/  VIADD R11, R9, 0x31 ;  /* 0x00000031090b7836 */ /* 0x000fe20000000000 */
[----:B------:R-:W-:Y:S02]  /*16830*/  ISETP.GE.AND P3, PT, R41, R58, PT ;  /* 0x0000003a2900720c */ /* 0x000fe40003f66270 */
        /* <DEDUP_REMOVED lines=8> */
[----:B------:R-:W-:Y:S02]  /*168c0*/  ISETP.GE.AND P1, PT, R33, R58, PT ;  /* 0x0000003a2100720c */ /* 0x000fe40003f26270 */
[----:B------:R-:W-:Y:S02]  /*168d0*/  FSEL R6, R23, -INF , !P5 ;  /* 0xff80000017067808 */ /* 0x000fe40006800000 */
        /* <DEDUP_REMOVED lines=49> */
[----:B------:R-:W-:Y:S01]  /*16bf0*/  IMAD R34, R17, R12, R11 ;  /* 0x0000000c11227224 */ /* 0x000fe200078e020b */
[----:B------:R-:W-:Y:S01]  /*16c00*/  LOP3.LUT R11, RZ, R18, RZ, 0x33, !PT ;  /* 0x00000012ff0b7212 */ /* 0x000fe200078e33ff */
        /* <DEDUP_REMOVED lines=17> */
[----:B------:R-:W-:Y:S02]  /*16d20*/  IMAD.WIDE R50, R11, 0x4, R240 ;  /* 0x000000040b327825 */ /* 0x000fe400078e02f0 */
        /* <DEDUP_REMOVED lines=11> */
[----:B---3--:R-:W-:Y:S02]  /*16de0*/  IMAD R9, R39, R3, RZ ;  /* 0x0000000327097224 */ /* 0x008fe400078e02ff */
[----:B------:R-:W-:-:S04]  /*16df0*/  IMAD.WIDE.U32 R18, R3, R38, R18 ;  /* 0x0000002603127225 */ /* 0x000fc800078e0012 */
[----:B------:R-:W-:-:S05]  /*16e00*/  IMAD R9, R38, R11, R9 ;  /* 0x0000000b26097224 */ /* 0x000fca00078e0209 */
[----:B------:R-:W-:Y:S01]  /*16e10*/  IADD3 R14, R19, R9, RZ ;  /* 0x00000009130e7210 */ /* 0x000fe20007ffe0ff */
[----:B------:R-:W-:Y:S01]  /*16e20*/  IMAD.MOV.U32 R9, RZ, RZ, R18 ;  /* 0x000000ffff097224 */ /* 0x000fe200078e0012 */
[----:B------:R-:W-:Y:S05]  /*16e30*/  BRA `(.L_x_5546) ;  /* 0x00000000000c7947 */ /* 0x000fea0003800000 */
.L_x_5545:
[----:B------:R-:W2:Y:S02]  /*16e40*/  LD.E R9, desc[UR6][R26.64+0x38] ;  /* 0x000038061a097980 */ /* 0x000ea4000c101900 */
[----:B--2---:R-:W-:-:S04]  /*16e50*/  LEA R9, -R9, RZ, 0x6 ;  /* 0x000000ff09097211 */ /* 0x004fc800078e31ff */
[----:B------:R-:W-:Y:S02]  /*16e60*/  SHF.R.S32.HI R14, RZ, 0x1f, R9 ;  /* 0x0000001fff0e7819 */ /* 0x000fe40000011409 */
.L_x_5546:
[----:B------:R-:W-:Y:S05]  /*16e70*/  BSYNC B0 ;  /* 0x0000000000007941 */ /* 0x000fea0003800000 */
.L_x_5544:
        /* <DEDUP_REMOVED lines=30> */
.L_x_5543:
[----:B------:R-:W-:Y:S05]  /*17060*/  BSYNC B1 ;  /* 0x0000000000017941 */ /* 0x000fea0003800000 */
.L_x_5542:
        /* <DEDUP_REMOVED lines=73> */
[----:B------:R-:W1:Y:S01]  /*17500*/  LDSM.16.MT88.4 R40, [R229+0x10000] ;  /* 0x01000000e528783b */ /* 0x000e620000004200 */
[----:B------:R-:W-:Y:S01]  /*17510*/  MUFU.EX2 R182, R182 ;  /* 0x000000b600b67308 */ /* 0x000fe20000000800 */
[-C--:B------:R-:W-:Y:S01]  /*17520*/  FFMA.FTZ R2, R10, R34.reuse, -R193 ;  /* 0x000000220a027223 */ /* 0x080fe200000108c1 */
[-CC-:B------:R-:W-:Y:S01]  /*17530*/  FFMA.FTZ R174, R8, R34.reuse, -R33.reuse ;  /* 0x0000002208ae7223 */ /* 0x180fe20000010821 */
[-C--:B------:R-:W-:Y:S01]  /*17540*/  FFMA.FTZ R165, R0, R34.reuse, -R33 ;  /* 0x0000002200a57223 */ /* 0x080fe20000010821 */
[----:B------:R-:W2:Y:S01]  /*17550*/  LDSM.16.MT88.4 R8, [R230+0x10800] ;  /* 0x01080000e608783b */ /* 0x000ea20000004200 */
[-CC-:B------:R-:W-:Y:S01]  /*17560*/  FFMA.FTZ R175, R20, R34.reuse, -R193.reuse ;  /* 0x0000002214af7223 */ /* 0x180fe200000108c1 */
[-CC-:B------:R-:W-:Y:S01]  /*17570*/  FFMA.FTZ R172, R22, R34.reuse, -R193.reuse ;  /* 0x0000002216ac7223 */ /* 0x180fe200000108c1 */
[-C--:B------:R-:W-:Y:S01]  /*17580*/  FFMA.FTZ R173, R16, R34.reuse, -R193 ;  /* 0x0000002210ad7223 */ /* 0x080fe200000108c1 */
[----:B------:R-:W3:Y:S01]  /*17590*/  MUFU.EX2 R181, R181 ;  /* 0x000000b500b57308 */ /* 0x000ee20000000800 */
[-CC-:B------:R-:W-:Y:S01]  /*175a0*/  FFMA.FTZ R171, R6, R34.reuse, -R33.reuse ;  /* 0x0000002206ab7223 */ /* 0x180fe20000010821 */
[-C--:B------:R-:W-:Y:S01]  /*175b0*/  FFMA.FTZ R0, R4, R34.reuse, -R33 ;  /* 0x0000002204007223 */ /* 0x080fe20000010821 */
[----:B------:R-:W4:Y:S01]  /*175c0*/  LDSM.16.MT88.4 R16, [R227+0x10800] ;  /* 0x01080000e310783b */ /* 0x000f220000004200 */
[-CC-:B------:R-:W-:Y:S01]  /*175d0*/  FFMA.FTZ R184, R184, R34.reuse, -R193.reuse ;  /* 0x00000022b8b87223 */ /* 0x180fe200000108c1 */
[-CC-:B------:R-:W-:Y:S01]  /*175e0*/  FFMA.FTZ R185, R248, R34.reuse, -R193.reuse ;  /* 0x00000022f8b97223 */ /* 0x180fe200000108c1 */
[-CC-:B------:R-:W-:Y:S01]  /*175f0*/  FFMA.FTZ R186, R186, R34.reuse, -R193.reuse ;  /* 0x00000022baba7223 */ /* 0x180fe200000108c1 */
[----:B------:R-:W5:Y:S01]  /*17600*/  LDSM.16.MT88.4 R20, [R230+0x12800] ;  /* 0x01280000e614783b */ /* 0x000f620000004200 */
[----:B------:R-:W-:Y:S01]  /*17610*/  MUFU.EX2 R179, R179 ;  /* 0x000000b300b37308 */ /* 0x000fe20000000800 */
[-C--:B------:R-:W-:Y:S01]  /*17620*/  FFMA.FTZ R187, R246, R34.reuse, -R193 ;  /* 0x00000022f6bb7223 */ /* 0x080fe200000108c1 */
[-CC-:B------:R-:W-:Y:S01]  /*17630*/  FFMA.FTZ R188, R188, R34.reuse, -R33.reuse ;  /* 0x00000022bcbc7223 */ /* 0x180fe20000010821 */
[----:B------:R-:W-:Y:S01]  /*17640*/  LDSM.16.MT88.4 R28, [R229+0x10800] ;  /* 0x01080000e51c783b */ /* 0x000fe20000004200 */
[-CC-:B------:R-:W-:Y:S01]  /*17650*/  FFMA.FTZ R189, R244, R34.reuse, -R33.reuse ;  /* 0x00000022f4bd7223 */ /* 0x180fe20000010821 */
[-CC-:B------:R-:W-:Y:S01]  /*17660*/  FFMA.FTZ R190, R190, R34.reuse, -R33.reuse ;  /* 0x00000022bebe7223 */ /* 0x180fe20000010821 */
[----:B------:R-:W-:Y:S01]  /*17670*/  FFMA.FTZ R191, R238, R34, -R33 ;  /* 0x00000022eebf7223 */ /* 0x000fe20000010821 */
[----:B------:R-:W-:Y:S01]  /*17680*/  LDSM.16.MT88.4 R24, [R228+0x10800] ;  /* 0x01080000e418783b */ /* 0x000fe20000004200 */
[----:B------:R-:W1:Y:S01]  /*17690*/  MUFU.EX2 R176, R176 ;  /* 0x000000b000b07308 */ /* 0x000e620000000800 */
[----:B---3--:R-:W-:Y:S01]  /*176a0*/  F2FP.BF16.F32.PACK_AB R144, R181, R182 ;  /* 0x000000b6b590723e */ /* 0x008fe200000010ff */
[-CC-:B------:R-:W-:Y:S01]  /*176b0*/  FFMA.FTZ R195, R202, R34.reuse, -R193.reuse ;  /* 0x00000022cac37223 */ /* 0x180fe200000108c1 */
[-CC-:B------:R-:W-:Y:S01]  /*176c0*/  FFMA.FTZ R200, R200, R34.reuse, -R193.reuse ;  /* 0x00000022c8c87223 */ /* 0x180fe200000108c1 */
[-CC-:B------:R-:W-:Y:S01]  /*176d0*/  FFMA.FTZ R197, R198, R34.reuse, -R193.reuse ;  /* 0x00000022c6c57223 */ /* 0x180fe200000108c1 */
[-C--:B------:R-:W-:Y:S01]  /*176e0*/  FFMA.FTZ R248, R35, R34.reuse, -R193 ;  /* 0x0000002223f87223 */ /* 0x080fe200000108c1 */
[-CC-:B------:R-:W-:Y:S01]  /*176f0*/  FFMA.FTZ R193, R196, R34.reuse, -R33.reuse ;  /* 0x00000022c4c17223 */ /* 0x180fe20000010821 */
[-CC-:B------:R-:W-:Y:S01]  /*17700*/  FFMA.FTZ R194, R194, R34.reuse, -R33.reuse ;  /* 0x00000022c2c27223 */ /* 0x180fe20000010821 */
[----:B------:R-:W-:Y:S01]  /*17710*/  MUFU.EX2 R180, R180 ;  /* 0x000000b400b47308 */ /* 0x000fe20000000800 */
[-CC-:B------:R-:W-:Y:S01]  /*17720*/  FFMA.FTZ R192, R192, R34.reuse, -R33.reuse ;  /* 0x00000022c0c07223 */ /* 0x180fe20000010821 */
[----:B------:R-:W-:Y:S01]  /*17730*/  FFMA.FTZ R251, R32, R34, -R33 ;  /* 0x0000002220fb7223 */ /* 0x000fe20000010821 */
[----:B------:R-:W-:Y:S01]  /*17740*/  FADD.FTZ R182, R182, R181 ;  /* 0x000000b5b6b67221 */ /* 0x000fe20000010000 */
[----:B------:R-:W-:Y:S04]  /*17750*/  LDSM.16.MT88.4 R32, [R230+0x15800] ;  /* 0x01580000e620783b */ /* 0x000fe80000004200 */
        /* <DEDUP_REMOVED lines=16> */
[----:B------:R-:W1:Y:S01]  /*17860*/  MUFU.EX2 R2, R2 ;  /* 0x0000000200027308 */ /* 0x000e620000000800 */
        /* <DEDUP_REMOVED lines=16> */
[----:B---3--:R-:W-:Y:S01]  /*17970*/  F2FP.BF16.F32.PACK_AB R5, R171, R174 ;  /* 0x000000aeab05723e */ /* 0x008fe200000010ff */
[----:B------:R-:W-:-:S04]  /*17980*/  FADD.FTZ R174, R174, R177 ;  /* 0x000000b1aeae7221 */ /* 0x000fc80000010000 */
[----:B------:R-:W-:Y:S01]  /*17990*/  HMMA.16816.F32.BF16 R84, R144, R88, RZ ;  /* 0x000000589054723c */ /* 0x000fe200000418ff */
[----:B------:R-:W-:Y:S01]  /*179a0*/  MUFU.EX2 R184, R184 ;  /* 0x000000b800b87308 */ /* 0x000fe20000000800 */
[----:B------:R-:W-:-:S04]  /*179b0*/  FADD.FTZ R174, R171, R174 ;  /* 0x000000aeabae7221 */ /* 0x000fc80000010000 */
[C---:B------:R-:W-:Y:S03]  /*179c0*/  HMMA.16816.F32.BF16 R92, R144.reuse, R96, RZ ;  /* 0x00000060905c723c */ /* 0x040fe600000418ff */
[----:B------:R-:W3:Y:S01]  /*179d0*/  MUFU.EX2 R185, R185 ;  /* 0x000000b900b97308 */ /* 0x000ee20000000800 */
        /* <DEDUP_REMOVED lines=37> */
[C---:B------:R-:W-:Y:S06]  /*17c30*/  HMMA.16816.F32.BF16 R140, R144.reuse, R12, RZ ;  /* 0x0000000c908c723c */ /* 0x040fec00000418ff */
[----:B------:R-:W-:Y:S01]  /*17c40*/  HMMA.16816.F32.BF16 R144, R144, R14, RZ ;  /* 0x0000000e9090723c */ /* 0x000fe200000418ff */
[----:B------:R-:W3:Y:S05]  /*17c50*/  LDSM.16.MT88.4 R12, [R229+0x12800] ;  /* 0x01280000e50c783b */ /* 0x000eea0000004200 */
        /* <DEDUP_REMOVED lines=31> */
[C---:B------:R-:W-:Y:S01]  /*17e50*/  HMMA.16816.F32.BF16 R128, R4.reuse, R10, R128 ;  /* 0x0000000a0480723c */ /* 0x040fe20000041880 */
[----:B------:R-:W2:Y:S05]  /*17e60*/  LDSM.16.MT88.4 R8, [R230+0x11000] ;  /* 0x01100000e608783b */ /* 0x000eaa0000004200 */
[C---:B-----5:R-:W-:Y:S06]  /*17e70*/  HMMA.16816.F32.BF16 R84, R4.reuse, R28, R84 ;  /* 0x0000001c0454723c */ /* 0x060fec0000041854 */
[C---:B------:R-:W-:Y:S01]  /*17e80*/  HMMA.16816.F32.BF16 R88, R4.reuse, R30, R88 ;  /* 0x0000001e0458723c */ /* 0x040fe20000041858 */
[----:B------:R-:W-:Y:S05]  /*17e90*/  LDSM.16.MT88.4 R28, [R228+0x11800] ;  /* 0x01180000e41c783b */ /* 0x000fea0000004200 */
[C---:B-1----:R-:W-:Y:S06]  /*17ea0*/  HMMA.16816.F32.BF16 R100, R4.reuse, R24, R100 ;  /* 0x000000180464723c */ /* 0x042fec0000041864 */
[C---:B------:R-:W-:Y:S01]  /*17eb0*/  HMMA.16816.F32.BF16 R104, R4.reuse, R26, R104 ;  /* 0x0000001a0468723c */ /* 0x040fe20000041868 */
[----:B------:R-:W-:Y:S05]  /*17ec0*/  LDSM.16.MT88.4 R24, [R227+0x11000] ;  /* 0x01100000e318783b */ /* 0x000fea0000004200 */
[C---:B----4-:R-:W-:Y:S06]  /*17ed0*/  HMMA.16816.F32.BF16 R132, R4.reuse, R16, R132 ;  /* 0x000000100484723c */ /* 0x050fec0000041884 */
[C---:B------:R-:W-:Y:S01]  /*17ee0*/  HMMA.16816.F32.BF16 R152, R4.reuse, R18, R152 ;  /* 0x000000120498723c */ /* 0x040fe20000041898 */
[----:B------:R-:W1:Y:S05]  /*17ef0*/  LDSM.16.MT88.4 R16, [R229+0x11000] ;  /* 0x01100000e510783b */ /* 0x000e6a0000004200 */
[C---:B---3--:R-:W-:Y:S06]  /*17f00*/  HMMA.16816.F32.BF16 R136, R4.reuse, R12, R136 ;  /* 0x0000000c0488723c */ /* 0x048fec0000041888 */
[C---:B------:R-:W-:Y:S01]  /*17f10*/  HMMA.16816.F32.BF16 R148, R4.reuse, R14, R148 ;  /* 0x0000000e0494723c */ /* 0x040fe20000041894 */
[----:B------:R-:W3:Y:S05]  /*17f20*/  LDSM.16.MT88.4 R12, [R228+0x11000] ;  /* 0x01100000e40c783b */ /* 0x000eea0000004200 */
        /* <DEDUP_REMOVED lines=112> */
[C---:B---3--:R-:W-:Y:S06]  /*18630*/  HMMA.16816.F32.BF16 R136, R4.reuse, R12, R136 ;  /* 0x0000000c0488723c */ /* 0x048fec0000041888 */
[C---:B------:R-:W-:Y:S06]  /*18640*/  HMMA.16816.F32.BF16 R148, R4.reuse, R14, R148 ;  /* 0x0000000e0494723c */ /* 0x040fec0000041894 */
[C---:B--2---:R-:W-:Y:S06]  /*18650*/  HMMA.16816.F32.BF16 R140, R4.reuse, R8, R140 ;  /* 0x00000008048c723c */ /* 0x044fec000004188c */
        /* <DEDUP_REMOVED lines=10> */
.L_x_5556:
        /* <DEDUP_REMOVED lines=80> */
.L_x_5549:
[----:B--2---:R-:W-:Y:S02]  /*18c00*/  R2UR UR4, R164 ;  /* 0x00000000a40472ca */ /* 0x004fe400000e0000 */
[----:B------:R-:W-:Y:S11]  /*18c10*/  R2UR UR5, R165 ;  /* 0x00000000a50572ca */ /* 0x000ff600000e0000 */
[----:B------:R-:W-:Y:S02]  /*18c20*/  @!UPT UIADD3 URZ, URZ, URZ, URZ ;  /* 0x0000003f3f3ff290 */ /* 0x000fe4000fffe03f */
[----:B-1----:R-:W2:Y:S02]  /*18c30*/  LD.E R8, desc[UR4][R2.64+0x40] ;  /* 0x0000400402087980 */ /* 0x002ea4000c101900 */
[----:B--2---:R-:W-:Y:S05]  /*18c40*/  IMAD.U32 R8, R8, -0x40, RZ ;  /* 0xffffffc008087824 */ /* 0x004fea00078e00ff */
[----:B------:R-:W-:Y:S02]  /*18c50*/  SHF.R.S32.HI R7, RZ, 0x1f, R8 ;  /* 0x0000001fff077819 */ /* 0x000fe40000011408 */
.L_x_5550:
[----:B------:R-:W-:Y:S05]  /*18c60*/  BSYNC B0 ;  /* 0x0000000000007941 */ /* 0x000fea0003800000 */
.L_x_5548:
        /* <DEDUP_REMOVED lines=57> */
[----:B------:R-:W-:Y:S03]  /*19000*/  ISETP.GT.AND P0, PT, R246, R231, PT ;  /* 0x000000e7f600720c */ /* 0x000fe60003f04270 */
        /* <DEDUP_REMOVED lines=292> */
.L_x_5554:
[----:B------:R-:W-:Y:S02]  /*1a250*/  R2UR UR4, R164 ;  /* 0x00000000a40472ca */ /* 0x000fe400000e0000 */
[----:B------:R-:W-:Y:S11]  /*1a260*/  R2UR UR5, R165 ;  /* 0x00000000a50572ca */ /* 0x000ff600000e0000 */
[----:B------:R-:W-:Y:S02]  /*1a270*/  @!UPT UIADD3 URZ, URZ, URZ, URZ ;  /* 0x0000003f3f3ff290 */ /* 0x000fe4000fffe03f */
[----:B------:R-:W2:Y:S02]  /*1a280*/  LD.E R172, desc[UR4][R2.64+0x38] ;  /* 0x0000380402ac7980 */ /* 0x000ea4000c101900 */
[----:B--2---:R-:W-:Y:S05]  /*1a290*/  IMAD.U32 R172, R172, -0x40, RZ ;  /* 0xffffffc0acac7824 */ /* 0x004fea00078e00ff */
[----:B------:R-:W-:Y:S02]  /*1a2a0*/  SHF.R.S32.HI R171, RZ, 0x1f, R172 ;  /* 0x0000001fffab7819 */ /* 0x000fe400000114ac */
.L_x_5555:
[----:B------:R-:W-:Y:S05]  /*1a2b0*/  BSYNC B0 ;  /* 0x0000000000007941 */ /* 0x000fea0003800000 */
.L_x_5553:
        /* <DEDUP_REMOVED lines=52> */
.L_x_5552:
[----:B------:R-:W-:Y:S05]  /*1a600*/  BSYNC B1 ;  /* 0x0000000000017941 */ /* 0x000fea0003800000 */
.L_x_5551:
        /* <DEDUP_REMOVED lines=148> */
[----:B------:R-:W-:Y:S01]  /*1af50*/  FMUL.FTZ R92, R2, R92 ;  /* 0x0000005c025c7220 */ /* 0x000fe20000410000 */
        /* <DEDUP_REMOVED lines=139> */
[C---:B-1----:R-:W-:Y:S01]  /*1b810*/  F2FP.BF16.F32.PACK_AB R149, R203.reuse, R202 ;  /* 0x000000cacb95723e */ /* 0x042fe200000010ff */
[----:B------:R-:W-:Y:S01]  /*1b820*/  FADD.FTZ R200, R200, R195 ;  /* 0x000000c3c8c87221 */ /* 0x000fe20000010000 */
[----:B------:R-:W-:Y:S01]  /*1b830*/  F2FP.BF16.F32.PACK_AB R151, R162, R163 ;  /* 0x000000a3a297723e */ /* 0x000fe200000010ff */
[----:B------:R-:W-:Y:S01]  /*1b840*/  FADD.FTZ R202, R202, R199 ;  /* 0x000000c7caca7221 */ /* 0x000fe20000010000 */
[----:B------:R-:W-:Y:S02]  /*1b850*/  MOV R246, R0 ;  /* 0x0000000000f67202 */ /* 0x000fe40000000f00 */
[----:B-----5:R-:W-:Y:S01]  /*1b860*/  F2FP.BF16.F32.PACK_AB R150, R252, R250 ;  /* 0x000000fafc96723e */ /* 0x020fe200000010ff */
[----:B------:R-:W-:Y:S01]  /*1b870*/  FADD.FTZ R202, R203, R202 ;  /* 0x000000cacbca7221 */ /* 0x000fe20000010000 */
[----:B------:R-:W-:Y:S02]  /*1b880*/  MOV R0, R3 ;  /* 0x0000000300007202 */ /* 0x000fe40000000f00 */
[----:B------:R-:W-:Y:S03]  /*1b890*/  MOV R167, R164 ;  /* 0x000000a400a77202 */ /* 0x000fe60000000f00 */
        /* <DEDUP_REMOVED lines=71> */
[----:B------:R-:W-:Y:S02]  /*1bd10*/  F2FP.BF16.F32.PACK_AB R24, R185, R184 ;  /* 0x000000b8b918723e */ /* 0x000fe400000010ff */
[----:B------:R-:W-:Y:S02]  /*1bd20*/  F2FP.BF16.F32.PACK_AB R25, R187, R186 ;  /* 0x000000babb19723e */ /* 0x000fe400000010ff */
[----:B------:R-:W4:Y:S05]  /*1bd30*/  LDSM.16.MT88.4 R148, [R229+0x13000] ;  /* 0x01300000e594783b */ /* 0x000f2a0000004200 */
[C---:B---3--:R-:W-:Y:S06]  /*1bd40*/  HMMA.16816.F32.BF16 R4, R24.reuse, R160, R4 ;  /* 0x000000a01804723c */ /* 0x048fec0000041804 */
[C---:B------:R-:W-:Y:S01]  /*1bd50*/  HMMA.16816.F32.BF16 R8, R24.reuse, R162, R8 ;  /* 0x000000a21808723c */ /* 0x040fe20000041808 */
[----:B------:R-:W3:Y:S05]  /*1bd60*/  LDSM.16.MT88.4 R160, [R227+0x13000] ;  /* 0x01300000e3a0783b */ /* 0x000eea0000004200 */
        /* <DEDUP_REMOVED lines=54> */
[----:B---3--:R-:W-:Y:S01]  /*1c0d0*/  MOV R198, R182 ;  /* 0x000000b600c67202 */ /* 0x008fe20000000f00 */
[-CC-:B------:R-:W-:Y:S01]  /*1c0e0*/  FFMA.FTZ R182, R34, R165.reuse, -R196.reuse ;  /* 0x000000a522b67223 */ /* 0x180fe200000108c4 */
[----:B------:R-:W-:Y:S01]  /*1c0f0*/  FFMA.FTZ R196, R35, R165, -R196 ;  /* 0x000000a523c47223 */ /* 0x000fe200000108c4 */
[----:B------:R-:W-:Y:S01]  /*1c100*/  MOV R165, R183 ;  /* 0x000000b700a57202 */ /* 0x000fe20000000f00 */
[----:B------:R-:W3:Y:S01]  /*1c110*/  LDSM.16.MT88.4 R32, [R228+0x11800] ;  /* 0x01180000e420783b */ /* 0x000ee20000004200 */
[----:B----4-:R-:W-:Y:S01]  /*1c120*/  F2FP.BF16.F32.PACK_AB R22, R181, R180 ;  /* 0x000000b4b516723e */ /* 0x010fe200000010ff */
[----:B------:R-:W-:Y:S01]  /*1c130*/  MUFU.EX2 R183, R196 ;  /* 0x000000c400b77308 */ /* 0x000fe20000000800 */
[C---:B--2---:R-:W-:Y:S03]  /*1c140*/  HMMA.16816.F32.BF16 R140, R24.reuse, R28, R140 ;  /* 0x0000001c188c723c */ /* 0x044fe6000004188c */
[----:B-1----:R-:W-:Y:S03]  /*1c150*/  F2FP.BF16.F32.PACK_AB R21, R179, R178 ;  /* 0x000000b2b315723e */ /* 0x002fe600000010ff */
[----:B------:R-:W-:Y:S03]  /*1c160*/  HMMA.16816.F32.BF16 R144, R24, R30, R144 ;  /* 0x0000001e1890723c */ /* 0x000fe60000041890 */
[----:B------:R-:W1:Y:S01]  /*1c170*/  MUFU.EX2 R182, R182 ;  /* 0x000000b600b67308 */ /* 0x000e620000000800 */
[----:B------:R-:W2:Y:S08]  /*1c180*/  LDSM.16.MT88.4 R24, [R229+0x13800] ;  /* 0x01380000e518783b */ /* 0x000eb00000004200 */
[----:B------:R-:W-:Y:S01]  /*1c190*/  LDSM.16.MT88.4 R28, [R230+0x15800] ;  /* 0x01580000e61c783b */ /* 0x000fe20000004200 */
        /* <DEDUP_REMOVED lines=50> */
[----:B------:R-:W-:Y:S03]  /*1c4c0*/  FADD.FTZ R187, R187, R186 ;  /* 0x000000babbbb7221 */ /* 0x000fe60000010000 */
        /* <DEDUP_REMOVED lines=12> */
[----:B------:R-:W-:Y:S06]  /*1c590*/  @P0 BRA `(.L_x_5556) ;  /* 0xffffffc000580947 */ /* 0x000fec000383ffff */
.L_x_5547:
[----:B------:R-:W1:Y:S01]  /*1c5a0*/  S2R R5, SR_TID.X ;  /* 0x0000000000057919 */ /* 0x000e620000002100 */
[----:B------:R-:W2:Y:S08]  /*1c5b0*/  LDC.64 R6, c[0x0][0x208] ;  /* 0x00008200ff067b82 */ /* 0x000eb00000000a00 */
[----:B------:R-:W3:Y:S01]  /*1c5c0*/  LDC.64 R8, c[0x0][0x198] ;  /* 0x00006600ff087b82 */ /* 0x000ee20000000a00 */
[----:B--2---:R-:W-:-:S02]  /*1c5d0*/  R2UR UR4, R6 ;  /* 0x00000000060472ca */ /* 0x004fc400000e0000 */
[----:B------:R-:W-:Y:S02]  /*1c5e0*/  R2UR UR5, R7 ;  /* 0x00000000070572ca */ /* 0x000fe400000e0000 */
[----:B-1----:R-:W-:-:S04]  /*1c5f0*/  SHF.R.S32.HI R2, RZ, 0x1f, R5 ;  /* 0x0000001fff027819 */ /* 0x002fc80000011405 */
[----:B------:R-:W-:-:S07]  /*1c600*/  LEA.HI R2, R2, R5, RZ, 0x4 ;  /* 0x0000000502027211 */ /* 0x000fce00078f20ff */
[----:B---3--:R1:W5:Y:S01]  /*1c610*/  LD.E R4, desc[UR4][R8.64+0xd8] ;  /* 0x0000d80408047980 */ /* 0x008362000c101900 */
[----:B------:R-:W-:Y:S01]  /*1c620*/  LOP3.LUT R0, R2, 0xfffffff0, RZ, 0xc0, !PT ;  /* 0xfffffff002007812 */ /* 0x000fe200078ec0ff */
[----:B------:R-:W-:Y:S01]  /*1c630*/  UMOV UR4, 0xffffffff ;  /* 0xffffffff00047882 */ /* 0x000fe20000000000 */
[----:B------:R-:W-:-:S03]  /*1c640*/  SHF.R.S32.HI R2, RZ, 0x4, R2 ;  /* 0x00000004ff027819 */ /* 0x000fc60000011402 */
[----:B------:R-:W-:Y:S01]  /*1c650*/  IMAD.IADD R0, R5, 0x1, -R0 ;  /* 0x0000000105007824 */ /* 0x000fe200078e0a00 */
        /* <DEDUP_REMOVED lines=8> */
.L_x_5564:
        /* <DEDUP_REMOVED lines=21> */
[----:B------:R-:W-:Y:S01]  /*1c830*/  FMUL.FTZ R157, R12, R157 ;  /* 0x0000009d0c9d7220 */ /* 0x000fe20000410000 */
[----:B------:R-:W-:Y:S01]  /*1c840*/  LEA.HI R14, R14, R13, RZ, 0x5 ;  /* 0x0000000d0e0e7211 */ /* 0x000fe200078f28ff */
[C---:B------:R-:W-:Y:S01]  /*1c850*/  FMUL.FTZ R36, R12.reuse, R36 ;  /* 0x000000240c247220 */ /* 0x040fe20000410000 */
[--C-:B------:R-:W-:Y:S01]  /*1c860*/  SHF.R.S32.HI R16, RZ, 0x2, R15.reuse ;  /* 0x00000002ff107819 */ /* 0x100fe2000001140f */
[C---:B------:R-:W-:Y:S01]  /*1c870*/  FMUL.FTZ R37, R12.reuse, R37 ;  /* 0x000000250c257220 */ /* 0x040fe20000410000 */
[----:B------:R-:W-:Y:S01]  /*1c880*/  SHF.R.S32.HI R17, RZ, 0x1f, R15 ;  /* 0x0000001fff117819 */ /* 0x000fe2000001140f */
[C---:B------:R-:W-:Y:S01]  /*1c890*/  FMUL.FTZ R40, R12.reuse, R40 ;  /* 0x000000280c287220 */ /* 0x040fe20000410000 */
[----:B------:R-:W-:Y:S01]  /*1c8a0*/  LOP3.LUT R20, R15, 0x1ffffffc, RZ, 0xc0, !PT ;  /* 0x1ffffffc0f147812 */ /* 0x000fe200078ec0ff */
[C---:B------:R-:W-:Y:S01]  /*1c8b0*/  FMUL.FTZ R41, R12.reuse, R41 ;  /* 0x000000290c297220 */ /* 0x040fe20000410000 */
[----:B------:R-:W-:Y:S01]  /*1c8c0*/  LEA.HI R17, R17, R16, RZ, 0x3 ;  /* 0x0000001011117211 */ /* 0x000fe200078f18ff */
[C---:B------:R-:W-:Y:S01]  /*1c8d0*/  FMUL.FTZ R44, R12.reuse, R44 ;  /* 0x0000002c0c2c7220 */ /* 0x040fe20000410000 */
[----:B------:R-:W-:Y:S01]  /*1c8e0*/  SHF.R.S32.HI R15, RZ, 0x5, R14 ;  /* 0x00000005ff0f7819 */ /* 0x000fe2000001140e */
[C---:B------:R-:W-:Y:S01]  /*1c8f0*/  FMUL.FTZ R45, R12.reuse, R45 ;  /* 0x0000002d0c2d7220 */ /* 0x040fe20000410000 */
[----:B------:R-:W-:Y:S01]  /*1c900*/  LOP3.LUT R17, R17, 0xfffffff8, RZ, 0xc0, !PT ;  /* 0xfffffff811117812 */ /* 0x000fe200078ec0ff */
[----:B------:R-:W-:Y:S01]  /*1c910*/  FMUL.FTZ R48, R12, R48 ;  /* 0x000000300c307220 */ /* 0x000fe20000410000 */
[----:B------:R-:W-:Y:S01]  /*1c920*/  IADD3 R20, -R20, R13, RZ ;  /* 0x0000000d14147210 */ /* 0x000fe20007ffe1ff */
[----:B------:R-:W-:Y:S01]  /*1c930*/  FMUL.FTZ R49, R12, R49 ;  /* 0x000000310c317220 */ /* 0x000fe20000410000 */
[----:B------:R-:W-:Y:S01]  /*1c940*/  IADD3 R16, R16, -R17, RZ ;  /* 0x8000001110107210 */ /* 0x000fe20007ffe0ff */
[C---:B------:R-:W-:Y:S01]  /*1c950*/  FMUL.FTZ R52, R12.reuse, R52 ;  /* 0x000000340c347220 */ /* 0x040fe20000410000 */
[----:B------:R-:W-:Y:S01]  /*1c960*/  LEA R17, R15, R20, 0x9 ;  /* 0x000000140f117211 */ /* 0x000fe200078e48ff */
[----:B------:R-:W-:Y:S01]  /*1c970*/  FMUL.FTZ R53, R12, R53 ;  /* 0x000000350c357220 */ /* 0x000fe20000410000 */
[----:B------:R-:W-:Y:S01]  /*1c980*/  SHF.L.U32 R18, R16, 0x6, RZ ;  /* 0x0000000610127819 */ /* 0x000fe200000006ff */
[----:B------:R-:W-:Y:S01]  /*1c990*/  FMUL.FTZ R56, R12, R56 ;  /* 0x000000380c387220 */ /* 0x000fe20000410000 */
[----:B------:R-:W-:Y:S01]  /*1c9a0*/  LOP3.LUT R19, R16, 0x1, RZ, 0xc0, !PT ;  /* 0x0000000110137812 */ /* 0x000fe200078ec0ff */
[----:B------:R-:W-:Y:S01]  /*1c9b0*/  FMUL.FTZ R57, R12, R57 ;  /* 0x000000390c397220 */ /* 0x000fe20000410000 */
[----:B------:R-:W-:Y:S01]  /*1c9c0*/  LOP3.LUT R18, R18, 0x1c0, RZ, 0xc0, !PT ;  /* 0x000001c012127812 */ /* 0x000fe200078ec0ff */
[C---:B------:R-:W-:Y:S01]  /*1c9d0*/  FMUL.FTZ R60, R12.reuse, R60 ;  /* 0x0000003c0c3c7220 */ /* 0x040fe20000410000 */
[----:B------:R-:W-:Y:S01]  /*1c9e0*/  ISETP.NE.U32.AND P0, PT, R19, 0x1, PT ;  /* 0x000000011300780c */ /* 0x000fe20003f05070 */
[----:B------:R-:W-:Y:S01]  /*1c9f0*/  FMUL.FTZ R61, R12, R61 ;  /* 0x0000003d0c3d7220 */ /* 0x000fe20000410000 */
[----:B------:R-:W-:Y:S01]  /*1ca00*/  LEA.HI R18, R18, R18, RZ, 0x1d ;  /* 0x0000001212127211 */ /* 0x000fe200078fe8ff */
[C---:B------:R-:W-:Y:S01]  /*1ca10*/  FMUL.FTZ R64, R12.reuse, R64 ;  /* 0x000000400c407220 */ /* 0x040fe20000410000 */
[C---:B------:R-:W-:Y:S01]  /*1ca20*/  FMUL.FTZ R65, R12.reuse, R65 ;  /* 0x000000410c417220 */ /* 0x040fe20000410000 */
[C---:B------:R-:W-:Y:S01]  /*1ca30*/  FMUL.FTZ R68, R12.reuse, R68 ;  /* 0x000000440c447220 */ /* 0x040fe20000410000 */
        /* <DEDUP_REMOVED lines=116> */
[----:B------:R-:W-:Y:S02]  /*1d180*/  @P0 IADD3 R16, R17, 0x20, RZ ;  /* 0x0000002011100810 */ /* 0x000fe40007ffe0ff */
[----:B------:R-:W-:Y:S02]  /*1d190*/  SEL R11, R11, 0xffffff80, !P2 ;  /* 0xffffff800b0b7807 */ /* 0x000fe40005000000 */
[C---:B------:R-:W-:Y:S01]  /*1d1a0*/  IADD3 R18, R17.reuse, R12, RZ ;  /* 0x0000000c11127210 */ /* 0x040fe20007ffe0ff */
        /* <DEDUP_REMOVED lines=68> */
[----:B--2---:R-:W2:Y:S04]  /*1d5f0*/  LD.E R18, desc[UR10][R8.64+0x60] ;  /* 0x0000600a08127980 */ /* 0x004ea8000c101900 */
[----:B---3--:R-:W3:Y:S04]  /*1d600*/  LD.E R19, desc[UR12][R8.64+0xcc] ;  /* 0x0000cc0c08137980 */ /* 0x008ee8000c101900 */
[----:B------:R-:W3:Y:S01]  /*1d610*/  LD.E.64 R22, desc[UR10][R8.64+0x78] ;  /* 0x0000780a08167980 */ /* 0x000ee2000c101b00 */
[----:B----4-:R-:W1:Y:S03]  /*1d620*/  @P4 MUFU.LG2 R21, R10 ;  /* 0x0000000a00154308 */ /* 0x010e660000000c00 */
[----:B------:R4:W5:Y:S01]  /*1d630*/  LD.E.64 R148, desc[UR10][R8.64+0xa8] ;  /* 0x0000a80a08947980 */ /* 0x000962000c101b00 */
[----:B------:R-:W-:Y:S01]  /*1d640*/  LOP3.LUT R14, R14, 0xffffffe0, RZ, 0xc0, !PT ;  /* 0xffffffe00e0e7812 */ /* 0x000fe200078ec0ff */
[----:B------:R-:W-:Y:S01]  /*1d650*/  BSSY B0, `(.L_x_5558) ;  /* 0x000005f000007945 */ /* 0x000fe20003800000 */
[----:B------:R-:W-:-:S02]  /*1d660*/  MOV R12, 0xff800000 ;  /* 0xff800000000c7802 */ /* 0x000fc40000000f00 */
[----:B------:R-:W-:Y:S02]  /*1d670*/  IADD3 R13, -R14, R13, RZ ;  /* 0x0000000d0e0d7210 */ /* 0x000fe40007ffe1ff */
[C---:B------:R-:W-:Y:S01]  /*1d680*/  SHF.L.U32 R14, R235.reuse, 0x6, RZ ;  /* 0x00000006eb0e7819 */ /* 0x040fe200000006ff */
[----:B------:R-:W-:Y:S01]  /*1d690*/  IMAD R11, R235, -0x40, R236 ;  /* 0xffffffc0eb0b7824 */ /* 0x000fe200078e02ec */
[----:B------:R-:W-:Y:S02]  /*1d6a0*/  SHF.L.U32 R26, R0, 0x2, RZ ;  /* 0x00000002001a7819 */ /* 0x000fe400000006ff */
[C---:B------:R-:W-:Y:S02]  /*1d6b0*/  IADD3 R24, R2.reuse, 0x8, RZ ;  /* 0x0000000802187810 */ /* 0x040fe40007ffe0ff */
[--C-:B------:R-:W-:Y:S02]  /*1d6c0*/  SHF.R.S32.HI R27, RZ, 0x1f, R26.reuse ;  /* 0x0000001fff1b7819 */ /* 0x100fe4000001141a */
[C---:B------:R-:W-:Y:S01]  /*1d6d0*/  IADD3 R20, R2.reuse, 0x10, RZ ;  /* 0x0000001002147810 */ /* 0x040fe20007ffe0ff */
[----:B-1----:R-:W-:Y:S01]  /*1d6e0*/  @P4 FMUL.FTZ R21, R21, 0.69314718246459960938 ;  /* 0x3f31721815154820 */ /* 0x002fe20000410000 */
[C---:B------:R-:W-:Y:S01]  /*1d6f0*/  SHF.L.U32 R10, R2.reuse, 0x6, RZ ;  /* 0x00000006020a7819 */ /* 0x040fe200000006ff */
[----:B------:R-:W-:Y:S01]  /*1d700*/  IMAD.WIDE R26, R2, 0x100, R26 ;  /* 0x00000100021a7825 */ /* 0x000fe200078e021a */
[----:B------:R-:W-:-:S03]  /*1d710*/  ISETP.GE.AND P0, PT, R24, R11, PT ;  /* 0x0000000b1800720c */ /* 0x000fc60003f06270 */
[----:B-----5:R-:W-:Y:S01]  /*1d720*/  @P4 FFMA.FTZ R12, R4, R164, R21 ;  /* 0x000000a4040c4223 */ /* 0x020fe20000010015 */
[----:B------:R-:W-:Y:S01]  /*1d730*/  LOP3.LUT R10, R10, 0x1c0, RZ, 0xc0, !PT ;  /* 0x000001c00a0a7812 */ /* 0x000fe200078ec0ff */
[----:B------:R-:W-:Y:S01]  /*1d740*/  BAR.SYNC.DEFER_BLOCKING 0x0 ;  /* 0x0000000000007b1d */ /* 0x000fe20000010000 */
[----:B------:R-:W-:Y:S02]  /*1d750*/  ISETP.GE.AND P5, PT, R20, R11, PT ;  /* 0x0000000b1400720c */ /* 0x000fe40003fa6270 */
[----:B----4-:R-:W-:Y:S02]  /*1d760*/  LEA.HI R8, R0, R0, RZ, 0x1 ;  /* 0x0000000000087211 */ /* 0x010fe400078f08ff */
[----:B------:R-:W-:Y:S01]  /*1d770*/  LOP3.LUT P2, RZ, R13, 0x3, RZ, 0xc0, !PT ;  /* 0x000000030dff7812 */ /* 0x000fe2000784c0ff */
[----:B------:R-:W1:Y:S01]  /*1d780*/  @P3 MUFU.LG2 R9, R5 ;  /* 0x0000000500093308 */ /* 0x000e620000000c00 */
[C---:B------:R-:W-:Y:S02]  /*1d790*/  LOP3.LUT R21, R8.reuse, 0xffffffe, RZ, 0xc0, !PT ;  /* 0x0ffffffe08157812 */ /* 0x040fe400078ec0ff */
[----:B------:R-:W-:-:S02]  /*1d7a0*/  SHF.L.U32 R25, R8, 0x2, RZ ;  /* 0x0000000208197819 */ /* 0x000fc400000006ff */
[----:B------:R-:W-:Y:S02]  /*1d7b0*/  IADD3 R21, R0, -R21, RZ ;  /* 0x8000001500157210 */ /* 0x000fe40007ffe0ff */
[----:B------:R-:W-:Y:S02]  /*1d7c0*/  LOP3.LUT R25, R10, 0x38, R25, 0xf8, !PT ;  /* 0x000000380a197812 */ /* 0x000fe400078ef819 */
[----:B------:R-:W-:Y:S02]  /*1d7d0*/  SHF.R.U32.HI R10, RZ, 0x3, R10 ;  /* 0x00000003ff0a7819 */ /* 0x000fe4000001160a */
[----:B------:R-:W-:-:S04]  /*1d7e0*/  SHF.R.S32.HI R8, RZ, 0x1f, R15 ;  /* 0x0000001fff087819 */ /* 0x000fc8000001140f */
[----:B------:R-:W-:Y:S01]  /*1d7f0*/  LEA.HI R8, R8, R15, RZ, 0x2 ;  /* 0x0000000f08087211 */ /* 0x000fe200078f10ff */
[----:B-1----:R-:W-:Y:S01]  /*1d800*/  @P3 FMUL.FTZ R9, R9, 0.69314718246459960938 ;  /* 0x3f31721809093820 */ /* 0x002fe20000410000 */
[----:B------:R-:W-:Y:S02]  /*1d810*/  MOV R5, 0xff800000 ;  /* 0xff80000000057802 */ /* 0x000fe40000000f00 */
[----:B------:R-:W-:Y:S01]  /*1d820*/  LOP3.LUT R8, R8, 0xffffffc, RZ, 0xc0, !PT ;  /* 0x0ffffffc08087812 */ /* 0x000fe200078ec0ff */
[----:B------:R-:W-:-:S03]  /*1d830*/  @P3 FFMA.FTZ R5, R4, R3, R9 ;  /* 0x0000000304053223 */ /* 0x000fc60000010009 */
[----:B------:R-:W-:Y:S01]  /*1d840*/  IADD3 R3, -R8, R15, RZ ;  /* 0x0000000f08037210 */ /* 0x000fe20007ffe1ff */
[----:B------:R-:W-:-:S04]  /*1d850*/  IMAD R16, R16, UR8, R239 ;  /* 0x0000000810107c24 */ /* 0x000fc8000f8e02ef */
[----:B--2---:R-:W-:-:S04]  /*1d860*/  IMAD R16, R16, R18, R237 ;  /* 0x0000001210107224 */ /* 0x004fc800078e02ed */
[----:B------:R-:W-:Y:S01]  /*1d870*/  IMAD R0, R17, R16, R14 ;  /* 0x0000001011007224 */ /* 0x000fe200078e020e */
[----:B------:R-:W-:Y:S02]  /*1d880*/  LOP3.LUT R14, R25, R10, RZ, 0x3c, !PT ;  /* 0x0000000a190e7212 */ /* 0x000fe400078e3cff */
[----:B------:R-:W-:Y:S01]  /*1d890*/  SHF.R.S32.HI R10, RZ, 0x1f, R13 ;  /* 0x0000001fff0a7819 */ /* 0x000fe2000001140d */
[----:B---3--:R-:W-:Y:S01]  /*1d8a0*/  IMAD R19, R0, R19, RZ ;  /* 0x0000001300137224 */ /* 0x008fe200078e02ff */
[----:B------:R-:W-:Y:S02]  /*1d8b0*/  LEA R4, R21, R14, 0x2 ;  /* 0x0000000e15047211 */ /* 0x000fe400078e10ff */
[----:B------:R-:W-:Y:S02]  /*1d8c0*/  LEA.HI R10, R10, R13, RZ, 0x2 ;  /* 0x0000000d0a0a7211 */ /* 0x000fe400078f10ff */
[----:B------:R-:W-:Y:S02]  /*1d8d0*/  IADD3 R9, P1, R26, R19, RZ ;  /* 0x000000131a097210 */ /* 0x000fe40007f3e0ff */
[----:B------:R-:W-:-:S02]  /*1d8e0*/  LEA R4, R4, UR4, 0x2 ;  /* 0x0000000404047c11 */ /* 0x000fc4000f8e10ff */
[----:B------:R-:W-:Y:S02]  /*1d8f0*/  LEA.HI.X.SX32 R19, R19, R27, 0x1, P1 ;  /* 0x0000001b13137211 */ /* 0x000fe400008f0eff */
[C---:B------:R-:W-:Y:S01]  /*1d900*/  LEA R14, P1, R9.reuse, R22, 0x2 ;  /* 0x00000016090e7211 */ /* 0x040fe200078210ff */
[----:B------:R1:W2:Y:S01]  /*1d910*/  LDS.128 R140, [R4] ;  /* 0x00000000048c7984 */ /* 0x0002a20000000c00 */
[----:B------:R-:W-:Y:S02]  /*1d920*/  SHF.R.S32.HI R10, RZ, 0x2, R10 ;  /* 0x00000002ff0a7819 */ /* 0x000fe4000001140a */
[----:B------:R-:W-:Y:S01]  /*1d930*/  LEA.HI.X R15, R9, R23, R19, 0x2, P1 ;  /* 0x00000017090f7211 */ /* 0x000fe200008f1413 */
[----:B------:R1:W3:Y:S01]  /*1d940*/  LDS.128 R136, [R4+0x800] ;  /* 0x0008000004887984 */ /* 0x0002e20000000c00 */
[----:B------:R-:W-:-:S03]  /*1d950*/  LEA R3, R3, R10, 0x4 ;  /* 0x0000000a03037211 */ /* 0x000fc600078e20ff */
        /* <DEDUP_REMOVED lines=31> */
[----:B------:R-:W-:Y:S01]  /*1db50*/  IMAD R236, R235, -0x40, R236 ;  /* 0xffffffc0ebec7824 */ /* 0x000fe200078e02ec */
[----:B-1----:R-:W-:Y:S01]  /*1db60*/  SHF.R.S32.HI R4, RZ, 0x1f, R0 ;  /* 0x0000001fff047819 */ /* 0x002fe20000011400 */
[C---:B------:R-:W-:Y:S01]  /*1db70*/  VIADD R9, R3.reuse, 0x8 ;  /* 0x0000000803097836 */ /* 0x040fe20000000000 */
[----:B------:R-:W-:Y:S02]  /*1db80*/  IADD3 R0, P1, R0, R3, RZ ;  /* 0x0000000300007210 */ /* 0x000fe40007f3e0ff */
[-C--:B------:R-:W-:Y:S02]  /*1db90*/  ISETP.GE.AND P3, PT, R3, R236.reuse, PT ;  /* 0x000000ec0300720c */ /* 0x080fe40003f66270 */
[----:B------:R-:W-:Y:S02]  /*1dba0*/  ISETP.GE.AND P2, PT, R9, R236, PT ;  /* 0x000000ec0900720c */ /* 0x000fe40003f46270 */
[----:B------:R-:W-:Y:S02]  /*1dbb0*/  LEA.HI.X.SX32 R3, R3, R4, 0x1, P1 ;  /* 0x0000000403037211 */ /* 0x000fe400008f0eff */
[----:B------:R-:W-:-:S04]  /*1dbc0*/  LEA R8, P1, R0, R148, 0x2 ;  /* 0x0000009400087211 */ /* 0x000fc800078210ff */
[----:B------:R-:W-:-:S03]  /*1dbd0*/  LEA.HI.X R9, R0, R149, R3, 0x2, P1 ;  /* 0x0000009500097211 */ /* 0x000fc600008f1403 */
[C---:B------:R-:W-:Y:S02]  /*1dbe0*/  @!P3 R2UR UR10, R6.reuse ;  /* 0x00000000060ab2ca */ /* 0x040fe400000e0000 */
[C---:B------:R-:W-:Y:S02]  /*1dbf0*/  @!P3 R2UR UR11, R7.reuse ;  /* 0x00000000070bb2ca */ /* 0x040fe400000e0000 */
[----:B------:R-:W-:Y:S02]  /*1dc00*/  @!P2 R2UR UR4, R6 ;  /* 0x000000000604a2ca */ /* 0x000fe400000e0000 */
[----:B------:R-:W-:-:S09]  /*1dc10*/  @!P2 R2UR UR5, R7 ;  /* 0x000000000705a2ca */ /* 0x000fd200000e0000 */
[----:B------:R2:W-:Y:S04]  /*1dc20*/  @!P3 ST.E desc[UR10][R8.64], R12 ;  /* 0x0000000c0800b985 */ /* 0x0005e8000c10190a */
[----:B------:R2:W-:Y:S02]  /*1dc30*/  @!P2 ST.E desc[UR4][R8.64+0x20], R5 ;  /* 0x000020050800a985 */ /* 0x0005e4000c101904 */
.L_x_5559:
[----:B------:R-:W-:Y:S05]  /*1dc40*/  BSYNC B0 ;  /* 0x0000000000007941 */ /* 0x000fea0003800000 */
.L_x_5558:
[----:B------:R-:W-:Y:S01]  /*1dc50*/  VIADD R10, R2, 0x18 ;  /* 0x00000018020a7836 */ /* 0x000fe20000000000 */
[----:B------:R-:W-:Y:S01]  /*1dc60*/  @!P0 R2UR UR14, R6 ;  /* 0x00000000060e82ca */ /* 0x000fe200000e0000 */
[C---:B--2---:R-:W-:Y:S01]  /*1dc70*/  VIADD R8, R2.reuse, 0x20 ;  /* 0x0000002002087836 */ /* 0x044fe20000000000 */
[C---:B------:R-:W-:Y:S01]  /*1dc80*/  @!P0 R2UR UR15, R7.reuse ;  /* 0x00000000070f82ca */ /* 0x040fe200000e0000 */
[----:B-1----:R-:W-:Y:S01]  /*1dc90*/  VIADD R4, R2, 0x28 ;  /* 0x0000002802047836 */ /* 0x002fe20000000000 */
[----:B------:R-:W-:Y:S01]  /*1dca0*/  @!P0 R2UR UR12, R6 ;  /* 0x00000000060c82ca */ /* 0x000fe200000e0000 */
[----:B------:R-:W-:Y:S01]  /*1dcb0*/  VIADD R0, R2, 0x30 ;  /* 0x0000003002007836 */ /* 0x000fe20000000000 */
[C---:B------:R-:W-:Y:S01]  /*1dcc0*/  @!P0 R2UR UR13, R7.reuse ;  /* 0x00000000070d82ca */ /* 0x040fe200000e0000 */
[----:B------:R-:W-:Y:S01]  /*1dcd0*/  IMAD.MOV.U32 R235, RZ, RZ, 0x0 ;  /* 0x00000000ffeb7424 */ /* 0x000fe200078e00ff */
[----:B------:R-:W-:Y:S02]  /*1dce0*/  @!P0 R2UR UR10, R6 ;  /* 0x00000000060a82ca */ /* 0x000fe400000e0000 */
[----:B------:R-:W-:-:S02]  /*1dcf0*/  @!P0 R2UR UR11, R7 ;  /* 0x00000000070b82ca */ /* 0x000fc400000e0000 */
[----:B------:R-:W-:Y:S02]  /*1dd00*/  @!P0 R2UR UR4, R6 ;  /* 0x00000000060482ca */ /* 0x000fe400000e0000 */
[C---:B------:R-:W-:Y:S01]  /*1dd10*/  @!P0 R2UR UR5, R7.reuse ;  /* 0x00000000070582ca */ /* 0x040fe200000e0000 */
[----:B------:R-:W-:Y:S01]  /*1dd20*/  @!P0 ST.E.128 desc[UR14][R14.64+0x2000], R136 ;  /* 0x002000880e008985 */ /* 0x000fe2000c101d0e */
[CC--:B------:R-:W-:Y:S01]  /*1dd30*/  ISETP.GE.AND P6, PT, R2.reuse, R11.reuse, PT ;  /* 0x0000000b0200720c */ /* 0x0c0fe20003fc6270 */
[----:B------:R-:W-:Y:S01]  /*1dd40*/  VIADD R2, R2, 0x38 ;  /* 0x0000003802027836 */ /* 0x000fe20000000000 */
[-C--:B------:R-:W-:Y:S01]  /*1dd50*/  ISETP.GE.AND P4, PT, R10, R11.reuse, PT ;  /* 0x0000000b0a00720c */ /* 0x080fe20003f86270 */
[----:B------:R-:W-:Y:S01]  /*1dd60*/  @!P0 ST.E.128 desc[UR12][R14.64+0x2100], R104 ;  /* 0x002100680e008985 */ /* 0x000fe2000c101d0c */
[----:B------:R-:W-:Y:S02]  /*1dd70*/  ISETP.GE.AND P3, PT, R8, R11, PT ;  /* 0x0000000b0800720c */ /* 0x000fe40003f66270 */
[----:B------:R-:W-:Y:S01]  /*1dd80*/  @!P5 R2UR UR24, R6 ;  /* 0x000000000618d2ca */ /* 0x000fe200000e0000 */
[----:B------:R-:W-:Y:S01]  /*1dd90*/  @!P0 ST.E.128 desc[UR10][R14.64+0x2200], R72 ;  /* 0x002200480e008985 */ /* 0x000fe2000c101d0a */
[----:B------:R-:W-:-:S02]  /*1dda0*/  @!P5 R2UR UR25, R7 ;  /* 0x000000000719d2ca */ /* 0x000fc400000e0000 */
[C---:B------:R-:W-:Y:S01]  /*1ddb0*/  @!P5 R2UR UR22, R6.reuse ;  /* 0x000000000616d2ca */ /* 0x040fe200000e0000 */
[----:B------:R-:W-:Y:S01]  /*1ddc0*/  @!P0 ST.E.128 desc[UR4][R14.64+0x2300], R40 ;  /* 0x002300280e008985 */ /* 0x000fe2000c101d04 */
[C---:B------:R-:W-:Y:S02]  /*1ddd0*/  @!P5 R2UR UR23, R7.reuse ;  /* 0x000000000717d2ca */ /* 0x040fe400000e0000 */
[C---:B------:R-:W-:Y:S02]  /*1dde0*/  @!P6 R2UR UR28, R6.reuse ;  /* 0x00000000061ce2ca */ /* 0x040fe400000e0000 */
[C---:B------:R-:W-:Y:S02]  /*1ddf0*/  @!P6 R2UR UR29, R7.reuse ;  /* 0x00000000071de2ca */ /* 0x040fe400000e0000 */
[C---:B------:R-:W-:Y:S02]  /*1de00*/  @!P6 R2UR UR26, R6.reuse ;  /* 0x00000000061ae2ca */ /* 0x040fe400000e0000 */
[----:B------:R-:W-:Y:S01]  /*1de10*/  @!P6 R2UR UR27, R7 ;  /* 0x00000000071be2ca */ /* 0x000fe200000e0000 */
[----:B------:R-:W-:Y:S01]  /*1de20*/  @!P5 ST.E.128 desc[UR24][R14.64+0x4000], R132 ;  /* 0x004000840e00d985 */ /* 0x000fe2000c101d18 */
[----:B------:R-:W-:-:S02]  /*1de30*/  @!P5 R2UR UR20, R6 ;  /* 0x000000000614d2ca */ /* 0x000fc400000e0000 */
[C---:B------:R-:W-:Y:S01]  /*1de40*/  @!P5 R2UR UR21, R7.reuse ;  /* 0x000000000715d2ca */ /* 0x040fe200000e0000 */
[----:B------:R-:W-:Y:S01]  /*1de50*/  @!P5 ST.E.128 desc[UR22][R14.64+0x4100], R100 ;  /* 0x004100640e00d985 */ /* 0x000fe2000c101d16 */
[C---:B------:R-:W-:Y:S02]  /*1de60*/  @!P5 R2UR UR18, R6.reuse ;  /* 0x000000000612d2ca */ /* 0x040fe400000e0000 */
[C---:B------:R-:W-:Y:S01]  /*1de70*/  @!P5 R2UR UR19, R7.reuse ;  /* 0x000000000713d2ca */ /* 0x040fe200000e0000 */
[----:B------:R-:W-:Y:S01]  /*1de80*/  @!P6 ST.E.128 desc[UR28][R14.64+0x200], R76 ;  /* 0x0002004c0e00e985 */ /* 0x000fe2000c101d1c */
        /* <DEDUP_REMOVED lines=15> */
[-C--:B------:R-:W-:Y:S02]  /*1df80*/  ISETP.GE.AND P2, PT, R4, R11.reuse, PT ;  /* 0x0000000b0400720c */ /* 0x080fe40003f46270 */
[----:B------:R-:W-:Y:S01]  /*1df90*/  ISETP.GE.AND P1, PT, R0, R11, PT ;  /* 0x0000000b0000720c */ /* 0x000fe20003f26270 */
        /* <DEDUP_REMOVED lines=36> */
[----:B------:R-:W-:Y:S02]  /*1e1e0*/  @!P6 R2UR UR32, R6 ;  /* 0x000000000620e2ca */ /* 0x000fe400000e0000 */
[----:B------:R-:W-:Y:S01]  /*1e1f0*/  @!P6 R2UR UR33, R7 ;  /* 0x000000000721e2ca */ /* 0x000fe200000e0000 */
[----:B------:R-:W-:Y:S01]  /*1e200*/  @!P1 ST.E.128 desc[UR12][R14.64+0xc100], R84 ;  /* 0x00c100540e009985 */ /* 0x000fe2000c101d0c */
[----:B------:R-:W-:-:S03]  /*1e210*/  ISETP.GE.AND P0, PT, R2, R11, PT ;  /* 0x0000000b0200720c */ /* 0x000fc60003f06270 */
[----:B------:R-:W-:Y:S04]  /*1e220*/  @!P1 ST.E.128 desc[UR10][R14.64+0xc200], R52 ;  /* 0x00c200340e009985 */ /* 0x000fe8000c101d0a */
[----:B------:R-:W-:Y:S04]  /*1e230*/  @!P1 ST.E.128 desc[UR4][R14.64+0xc300], R20 ;  /* 0x00c300140e009985 */ /* 0x000fe8000c101d04 */
[----:B------:R-:W-:Y:S04]  /*1e240*/  @!P6 ST.E.64 desc[UR32][R14.64], R140 ;  /* 0x0000008c0e00e985 */ /* 0x000fe8000c101b20 */
[----:B------:R1:W-:Y:S02]  /*1e250*/  @!P6 ST.E.64 desc[UR30][R14.64+0x8], R142 ;  /* 0x0000088e0e00e985 */ /* 0x0003e4000c101b1e */
[----:B-1----:R-:W-:Y:S05]  /*1e260*/  @P0 RET.REL.NODEC R234 `(_ZN5flash24flash_fwd_splitkv_kernelI23Flash_fwd_kernel_traitsILi256ELi64ELi64ELi4ELb0ELb0EN7cutlass10bfloat16_tE19Flash_kernel_traitsILi256ELi64ELi64ELi4ES3_EELb0ELb0ELb0ELb0ELb1ELb0ELb1ELb1EEEvNS_16Flash_fwd_paramsE) ;  /* 0xfffffe1cea640950 */ /* 0x002fea0003c3ffff */
[C---:B------:R-:W-:Y:S01]  /*1e270*/  R2UR UR14, R6.reuse ;  /* 0x00000000060e72ca */ /* 0x040fe200000e0000 */
[----:B------:R-:W-:Y:S01]  /*1e280*/  IMAD.MOV.U32 R235, RZ, RZ, 0x0 ;  /* 0x00000000ffeb7424 */ /* 0x000fe200078e00ff */
[C---:B------:R-:W-:Y:S02]  /*1e290*/  R2UR UR15, R7.reuse ;  /* 0x00000000070f72ca */ /* 0x040fe400000e0000 */
[C---:B------:R-:W-:Y:S02]  /*1e2a0*/  R2UR UR12, R6.reuse ;  /* 0x00000000060c72ca */ /* 0x040fe400000e0000 */
[C---:B------:R-:W-:Y:S02]  /*1e2b0*/  R2UR UR13, R7.reuse ;  /* 0x00000000070d72ca */ /* 0x040fe400000e0000 */
[----:B------:R-:W-:Y:S02]  /*1e2c0*/  R2UR UR10, R6 ;  /* 0x00000000060a72ca */ /* 0x000fe400000e0000 */
[----:B------:R-:W-:-:S02]  /*1e2d0*/  R2UR UR11, R7 ;  /* 0x00000000070b72ca */ /* 0x000fc400000e0000 */
[----:B------:R-:W-:Y:S02]  /*1e2e0*/  R2UR UR4, R6 ;  /* 0x00000000060472ca */ /* 0x000fe400000e0000 */
[----:B------:R-:W-:Y:S01]  /*1e2f0*/  R2UR UR5, R7 ;  /* 0x00000000070572ca */ /* 0x000fe200000e0000 */
[----:B------:R-:W-:Y:S04]  /*1e300*/  ST.E.128 desc[UR14][R14.64+0xe000], R112 ;  /* 0x00e000700e007985 */ /* 0x000fe8000c101d0e */
[----:B------:R-:W-:Y:S04]  /*1e310*/  ST.E.128 desc[UR12][R14.64+0xe100], R80 ;  /* 0x00e100500e007985 */ /* 0x000fe8000c101d0c */
[----:B------:R-:W-:Y:S04]  /*1e320*/  ST.E.128 desc[UR10][R14.64+0xe200], R48 ;  /* 0x00e200300e007985 */ /* 0x000fe8000c101d0a */
[----:B------:R1:W-:Y:S02]  /*1e330*/  ST.E.128 desc[UR4][R14.64+0xe300], R16 ;  /* 0x00e300100e007985 */ /* 0x0003e4000c101d04 */
[----:B-1----:R-:W-:Y:S05]  /*1e340*/  RET.REL.NODEC R234 `(_ZN5flash24flash_fwd_splitkv_kernelI23Flash_fwd_kernel_traitsILi256ELi64ELi64ELi4ELb0ELb0EN7cutlass10bfloat16_tE19Flash_kernel_traitsILi256ELi64ELi64ELi4ES3_EELb0ELb0ELb0ELb0ELb1ELb0ELb1ELb1EEEvNS_16Flash_fwd_paramsE) ;  /* 0xfffffe1cea2c7950 */ /* 0x002fea0003c3ffff */
.L_x_5557:
[----:B------:R-:W-:Y:S01]  /*1e350*/  MOV R12, 0x2 ;  /* 0x00000002000c7802 */ /* 0x000fe20000000f00 */
[----:B------:R-:W-:Y:S01]  /*1e360*/  IMAD.MOV.U32 R5, RZ, RZ, 0x1f ;  /* 0x0000001fff057424 */ /* 0x000fe200078e00ff */
[----:B------:R-:W-:-:S07]  /*1e370*/  MOV R11, 0xffffffff ;  /* 0xffffffff000b7802 */ /* 0x000fce0000000f00 */
[----:B-1---5:R-:W-:Y:S05]  /*1e380*/  WARPSYNC.COLLECTIVE R11, `(.L_x_5560) ;  /* 0x000000000b087348 */ /* 0x022fea0003c00000 */
[----:B------:R2:W3:Y:S02]  /*1e390*/  SHFL.BFLY P0, R15, R248, R12, R5 ;  /* 0x0c00000cf80f7389 */ /* 0x0004e40000000005 */
[----:B-123-5:R-:W-:Y:S01]  /*1e3a0*/  ENDCOLLECTIVE ;  /* 0x000000000000791b */ /* 0x02efe20003800000 */
.L_x_5560:
[----:B------:R-:W-:Y:S02]  /*1e3b0*/  IMAD.MOV.U32 R13, RZ, RZ, R15 ;  /* 0x000000ffff0d7224 */ /* 0x000fe400078e000f */
[----:B------:R-:W-:Y:S02]  /*1e3c0*/  IMAD.MOV.U32 R12, RZ, RZ, 0x1 ;  /* 0x00000001ff0c7424 */ /* 0x000fe400078e00ff */
[----:B------:R-:W-:-:S05]  /*1e3d0*/  FADD.FTZ R13, R13, R248 ;  /* 0x000000f80d0d7221 */ /* 0x000fca0000010000 */
[----:B------:R-:W-:-:S07]  /*1e3e0*/  MOV R248, R13 ;  /* 0x0000000d00f87202 */ /* 0x000fce0000000f00 */
[----:B------:R-:W-:Y:S05]  /*1e3f0*/  WARPSYNC.COLLECTIVE R11, `(.L_x_5561) ;  /* 0x000000000b087348 */ /* 0x000fea0003c00000 */
[----:B------:R1:W2:Y:S02]  /*1e400*/  SHFL.BFLY P0, R15, R248, R12, R5 ;  /* 0x0c00000cf80f7389 */ /* 0x0002a40000000005 */
[----:B-12---:R-:W-:Y:S01]  /*1e410*/  ENDCOLLECTIVE ;  /* 0x000000000000791b */ /* 0x006fe20003800000 */
.L_x_5561:
[----:B------:R-:W-:Y:S01]  /*1e420*/  MOV R248, R251 ;  /* 0x000000fb00f87202 */ /* 0x000fe20000000f00 */
[----:B------:R-:W-:Y:S01]  /*1e430*/  IMAD.MOV.U32 R12, RZ, RZ, 0x2 ;  /* 0x00000002ff0c7424 */ /* 0x000fe200078e00ff */
[----:B------:R-:W-:-:S07]  /*1e440*/  MOV R10, R15 ;  /* 0x0000000f000a7202 */ /* 0x000fce0000000f00 */
[----:B------:R-:W-:Y:S05]  /*1e450*/  WARPSYNC.COLLECTIVE R11, `(.L_x_5562) ;  /* 0x000000000b087348 */ /* 0x000fea0003c00000 */
[----:B------:R1:W2:Y:S02]  /*1e460*/  SHFL.BFLY P0, R15, R248, R12, R5 ;  /* 0x0c00000cf80f7389 */ /* 0x0002a40000000005 */
[----:B-12---:R-:W-:Y:S01]  /*1e470*/  ENDCOLLECTIVE ;  /* 0x000000000000791b */ /* 0x006fe20003800000 */
.L_x_5562:
[----:B------:R-:W-:Y:S01]  /*1e480*/  FADD.FTZ R10, R13, R10 ;  /* 0x0000000a0d0a7221 */ /* 0x000fe20000010000 */
[----:B------:R-:W-:Y:S01]  /*1e490*/  FADD.FTZ R14, R15, R251 ;  /* 0x000000fb0f0e7221 */ /* 0x000fe20000010000 */
[----:B------:R-:W-:-:S04]  /*1e4a0*/  MOV R12, 0x1 ;  /* 0x00000001000c7802 */ /* 0x000fc80000000f00 */
[----:B------:R-:W-:-:S07]  /*1e4b0*/  MOV R248, R14 ;  /* 0x0000000e00f87202 */ /* 0x000fce0000000f00 */
[----:B------:R-:W-:Y:S05]  /*1e4c0*/  WARPSYNC.COLLECTIVE R11, `(.L_x_5563) ;  /* 0x000000000b087348 */ /* 0x000fea0003c00000 */
[----:B------:R1:W2:Y:S02]  /*1e4d0*/  SHFL.BFLY P0, R15, R248, R12, R5 ;  /* 0x0c00000cf80f7389 */ /* 0x0002a40000000005 */
[----:B-12---:R-:W-:Y:S01]  /*1e4e0*/  ENDCOLLECTIVE ;  /* 0x000000000000791b */ /* 0x006fe20003800000 */
.L_x_5563:
[----:B------:R-:W-:Y:S05]  /*1e4f0*/  BRA `(.L_x_5564) ;  /* 0xffffffe000787947 */ /* 0x000fea000383ffff */
.L_x_5565:
        /* <DEDUP_REMOVED lines=16> */
.L_x_9012:


//--------------------- .text._ZN5flash24flash_fwd_splitkv_kernelI23Flash_fwd_kernel_traitsILi256ELi64ELi64ELi4ELb0ELb0EN7cutlass10bfloat16_tE19Flash_kernel_traitsILi256ELi64ELi64ELi4ES3_EELb0ELb0ELb0ELb0ELb1ELb1ELb1ELb1EEEvNS_16Flash_fwd_paramsE --------------------------
	.section	.text._ZN5flash24flash_fwd_splitkv_kernelI23Flash_fwd_kernel_traitsILi256ELi64ELi64ELi4ELb0ELb0EN7cutlass10bfloat16_tE19Flash_kernel_traitsILi256ELi64ELi64ELi4ES3_EELb0ELb0ELb0ELb0ELb1ELb1ELb1ELb1EEEvNS_16Flash_fwd_paramsE,"ax",@progbits
	.align	128
        .global         _ZN5flash24flash_fwd_splitkv_kernelI23Flash_fwd_kernel_traitsILi256ELi64ELi64ELi4ELb0ELb0EN7cutlass10bfloat16_tE19Flash_kernel_traitsILi256ELi64ELi64ELi4ES3_EELb0ELb0ELb0ELb0ELb1ELb1ELb1ELb1EEEvNS_16Flash_fwd_paramsE
        .type           _ZN5flash24flash_fwd_splitkv_kernelI23Flash_fwd_kernel_traitsILi256ELi64ELi64ELi4ELb0ELb0EN7cutlass10bfloat16_tE19Flash_kernel_traitsILi256ELi64ELi64ELi4ES3_EELb0ELb0ELb0ELb0ELb1ELb1ELb1ELb1EEEvNS_16Flash_fwd_paramsE,@function
        .size           _ZN5flash24flash_fwd_splitkv_kernelI23Flash_fwd_kernel_traitsILi256ELi64ELi64ELi4ELb0ELb0EN7cutlass10bfloat16_tE19Flash_kernel_traitsILi256ELi64ELi64ELi4ES3_EELb0ELb0ELb0ELb0ELb1ELb1ELb1ELb1EEEvNS_16Flash_fwd_paramsE,(.L_x_9013 - _ZN5flash24flash_fwd_splitkv_kernelI23Flash_fwd_kernel_traitsILi256ELi64ELi64ELi4ELb0ELb0EN7cutlass10bfloat16_tE19Flash_kernel_traitsILi256ELi64ELi64ELi4ES3_EELb0ELb0ELb0ELb0ELb1ELb1ELb1ELb1EEEvNS_16Flash_fwd_paramsE)
        .other          _ZN5flash24flash_fwd_splitkv_kernelI23Flash_fwd_kernel_traitsILi256ELi64ELi64ELi4ELb0ELb0EN7cutlass10bfloat16_tE19Flash_kernel_traitsILi256ELi64ELi64ELi4ES3_EELb0ELb0ELb0ELb0ELb1ELb1ELb1ELb1EEEvNS_16Flash_fwd_paramsE,@"STO_CUDA_ENTRY STV_DEFAULT"
_ZN5flash24flash_fwd_splitkv_kernelI23Flash_fwd_kernel_traitsILi256ELi64ELi64ELi4ELb0ELb0EN7cutlass10bfloat16_tE19Flash_kernel_traitsILi256ELi64ELi64ELi4ES3_EELb0ELb0ELb0ELb0ELb1ELb1ELb1ELb1EEEvNS_16Flash_fwd_paramsE:
.text._ZN5flash24flash_fwd_splitkv_kernelI23Flash_fwd_kernel_traitsILi256ELi64ELi64ELi4ELb0ELb0EN7cutlass10bfloat16_tE19Flash_kernel_traitsILi256ELi64ELi64ELi4ES3_EELb0ELb0ELb0ELb0ELb1ELb1ELb1ELb1EEEvNS_16Flash_fwd_paramsE:
        /* <DEDUP_REMOVED lines=9> */
[----:B------:R-:W2:Y:S08]  /*0090*/  LDC R5, c[0x0][0x10] ;  /* 0x00000400ff057b82 */ /* 0x000eb00000000800 */
        /* <DEDUP_REMOVED lines=18> */
[----:B--2-4-:R-:W-:Y:S02]  /*01c0*/  IMAD R237, R0, R237, UR4 ;  /* 0x0000000400ed7e24 */ /* 0x014fe4000f8e02ed */
[----:B------:R-:W-:Y:S05]  /*01d0*/  CALL.REL.NOINC `($_ZN5flash24flash_fwd_splitkv_kernelI23Flash_fwd_kernel_traitsILi256ELi64ELi64ELi4ELb0ELb0EN7cutlass10bfloat16_tE19Flash_kernel_traitsILi256ELi64ELi64ELi4ES3_EELb0ELb0ELb0ELb0ELb1ELb1ELb1ELb1EEEvNS_16Flash_fwd_paramsE$_ZN5flash30compute_attn_1rowblock_splitkvI23Flash_fwd_kernel_traitsILi256ELi64ELi64ELi4ELb0ELb0EN7cutlass10bfloat16_tE19Flash_kernel_traitsILi256ELi64ELi64ELi4ES3_EELb0ELb0ELb0ELb0ELb1ELb1ELb1ELb1ENS_16Flash_fwd_paramsEEEvRKT8_iiiii) ;  /* 0x0000000000087944 */ /* 0x000fea0003c00000 */
[----:B------:R-:W-:Y:S05]  /*01e0*/  BSYNC B3 ;  /* 0x0000000000037941 */ /* 0x000fea0003800000 */
.L_x_5566:
[----:B------:R-:W-:Y:S05]  /*01f0*/  EXIT ;  /* 0x000000000000794d */ /* 0x000fea0003800000 */
        .type           $_ZN5flash24flash_fwd_splitkv_kernelI23Flash_fwd_kernel_traitsILi256ELi64ELi64ELi4ELb0ELb0EN7cutlass10bfloat16_tE19Flash_kernel_traitsILi256ELi64ELi64ELi4ES3_EELb0ELb0ELb0ELb0ELb1ELb1ELb1ELb1EEEvNS_16Flash_fwd_paramsE$_ZN5flash30compute_attn_1rowblock_splitkvI23Flash_fwd_kernel_traitsILi256ELi64ELi64ELi4ELb0ELb0EN7cutlass10bfloat16_tE19Flash_kernel_traitsILi256ELi64ELi64ELi4ES3_EELb0ELb0ELb0ELb0ELb1ELb1ELb1ELb1ENS_16Flash_fwd_paramsEEEvRKT8_iiiii,@function
        .size           $_ZN5flash24flash_fwd_splitkv_kernelI23Flash_fwd_kernel_traitsILi256ELi64ELi64ELi4ELb0ELb0EN7cutlass10bfloat16_tE19Flash_kernel_traitsILi256ELi64ELi64ELi4ES3_EELb0ELb0ELb0ELb0ELb1ELb1ELb1ELb1EEEvNS_16Flash_fwd_paramsE$_ZN5flash30compute_attn_1rowblock_splitkvI23Flash_fwd_kernel_traitsILi256ELi64ELi64ELi4ELb0ELb0EN7cutlass10bfloat16_tE19Flash_kernel_traitsILi256ELi64ELi64ELi4ES3_EELb0ELb0ELb0ELb0ELb1ELb1ELb1ELb1ENS_16Flash_fwd_paramsEEEvRKT8_iiiii,(.L_x_9013 - $_ZN5flash24flash_fwd_splitkv_kernelI23Flash_fwd_kernel_traitsILi256ELi64ELi64ELi4ELb0ELb0EN7cutlass10bfloat16_tE19Flash_kernel_traitsILi256ELi64ELi64ELi4ES3_EELb0ELb0ELb0ELb0ELb1ELb1ELb1ELb1EEEvNS_16Flash_fwd_paramsE$_ZN5flash30compute_attn_1rowblock_splitkvI23Flash_fwd_kernel_traitsILi256ELi64ELi64ELi4ELb0ELb0EN7cutlass10bfloat16_tE19Flash_kernel_traitsILi256ELi64ELi64ELi4ES3_EELb0ELb0ELb0ELb0ELb1ELb1ELb1ELb1ENS_16Flash_fwd_paramsEEEvRKT8_iiiii)
$_ZN5flash24flash_fwd_splitkv_kernelI23Flash_fwd_kernel_traitsILi256ELi64ELi64ELi4ELb0ELb0EN7cutlass10bfloat16_tE19Flash_kernel_traitsILi256ELi64ELi64ELi4ES3_EELb0ELb0ELb0ELb0ELb1ELb1ELb1ELb1EEEvNS_16Flash_fwd_paramsE$_ZN5flash30compute_attn_1rowblock_splitkvI23Flash_fwd_kernel_traitsILi256ELi64ELi64ELi4ELb0ELb0EN7cutlass10bfloat16_tE19Flash_kernel_traitsILi256ELi64ELi64ELi4ES3_EELb0ELb0ELb0ELb0ELb1ELb1ELb1ELb1ENS_16Flash_fwd_paramsEEEvRKT8_iiiii:
        /* <DEDUP_REMOVED lines=18> */
[----:B--2---:R-:W-:-:S06]  /*0320*/  @P0 IADD3 R236, R236, -R8, RZ ;  /* 0x80000008ecec0210 */ /* 0x004fcc0007ffe0ff */
        /* <DEDUP_REMOVED lines=9> */
.L_x_5568:
[----:B------:R-:W-:Y:S05]  /*03c0*/  BSYNC B0 ;  /* 0x0000000000007941 */ /* 0x000fea0003800000 */
.L_x_5567:
        /* <DEDUP_REMOVED lines=8> */
.L_x_5570:
[----:B------:R2:W5:Y:S02]  /*0450*/  LD.E R55, desc[UR6][R18.64+0xb8] ;  /* 0x0000b80612377980 */ /* 0x000564000c101900 */
.L_x_5571:
[----:B------:R-:W-:Y:S05]  /*0460*/  BSYNC B0 ;  /* 0x0000000000007941 */ /* 0x000fea0003800000 */
.L_x_5569:
        /* <DEDUP_REMOVED lines=10> */
.L_x_5573:
[----:B------:R-:W3:Y:S01]  /*0510*/  LD.E.64 R2, desc[UR6][R18.64+0x108] ;  /* 0x0001080612027980 */ /* 0x000ee2000c101b00 */
[----:B------:R-:W-:Y:S01]  /*0520*/  BSSY B0, `(.L_x_5575) ;  /* 0x0000006000007945 */ /* 0x000fe20003800000 */
[----:B------:R-:W-:Y:S01]  /*0530*/  IMAD.MOV.U32 R43, RZ, RZ, RZ ;  /* 0x000000ffff2b7224 */ /* 0x000fe200078e00ff */
[----:B---3--:R-:W-:-:S04]  /*0540*/  ISETP.NE.U32.AND P0, PT, R2, RZ, PT ;  /* 0x000000ff0200720c */ /* 0x008fc80003f05070 */
[----:B------:R-:W-:-:S13]  /*0550*/  ISETP.NE.AND.EX P0, PT, R3, RZ, PT, P0 ;  /* 0x000000ff0300720c */ /* 0x000fda0003f05300 */
[----:B------:R-:W-:Y:S05]  /*0560*/  @!P0 BRA `(.L_x_5576) ;  /* 0x0000000000048947 */ /* 0x000fea0003800000 */
[----:B------:R1:W5:Y:S02]  /*0570*/  LD.E R43, desc[UR6][R18.64+0xbc] ;  /* 0x0000bc06122b7980 */ /* 0x000364000c101900 */
.L_x_5576:
[----:B------:R-:W-:Y:S05]  /*0580*/  BSYNC B0 ;  /* 0x0000000000007941 */ /* 0x000fea0003800000 */
.L_x_5575:
[----:B-----5:R-:W-:Y:S02]  /*0590*/  IADD3 R43, R55, R43, RZ ;  /* 0x0000002b372b7210 */ /* 0x020fe40007ffe0ff */
.L_x_5574:
[----:B------:R-:W-:Y:S05]  /*05a0*/  BSYNC B1 ;  /* 0x0000000000017941 */ /* 0x000fea0003800000 */
.L_x_5572:
[----:B------:R-:W-:Y:S01]  /*05b0*/  IMAD.SHL.U32 R58, R235, 0x40, RZ ;  /* 0x00000040eb3a7824 */ /* 0x000fe200078e00ff */
[----:B------:R-:W-:Y:S01]  /*05c0*/  MOV R2, R234 ;  /* 0x000000ea00027202 */ /* 0x000fe20000000f00 */
[----:B------:R-:W-:-:S03]  /*05d0*/  IMAD.MOV.U32 R3, RZ, RZ, 0x0 ;  /* 0x00000000ff037424 */ /* 0x000fc600078e00ff */
[----:B------:R-:W-:-:S13]  /*05e0*/  ISETP.GT.AND P0, PT, R236, R58, PT ;  /* 0x0000003aec00720c */ /* 0x000fda0003f04270 */
[----:B-12---:R-:W-:Y:S05]  /*05f0*/  @!P0 RET.REL.NODEC R2 `(_ZN5flash24flash_fwd_splitkv_kernelI23Flash_fwd_kernel_traitsILi256ELi64ELi64ELi4ELb0ELb0EN7cutlass10bfloat16_tE19Flash_kernel_traitsILi256ELi64ELi64ELi4ES3_EELb0ELb0ELb0ELb0ELb1ELb1ELb1ELb1EEEvNS_16Flash_fwd_paramsE) ;  /* 0xfffffff802808950 */ /* 0x006fea0003c3ffff */
        /* <DEDUP_REMOVED lines=21> */
[----:B------:R-:W-:Y:S02]  /*0750*/  IMAD R0, R3, R0, R2 ;  /* 0x0000000003007224 */ /* 0x000fe400078e0202 */
[----:B------:R-:W-:-:S03]  /*0760*/  VIADD R2, R43, 0x3f ;  /* 0x0000003f2b027836 */ /* 0x000fc60000000000 */
[----:B------:R-:W-:-:S13]  /*0770*/  ISETP.GT.U32.AND P1, PT, R4, R0, PT ;  /* 0x000000000400720c */ /* 0x000fda0003f24070 */
[----:B------:R-:W-:Y:S02]  /*0780*/  @!P1 IMAD.IADD R0, R0, 0x1, -R4 ;  /* 0x0000000100009824 */ /* 0x000fe400078e0a04 */
[----:B------:R-:W-:Y:S01]  /*0790*/  @!P1 VIADD R3, R3, 0x1 ;  /* 0x0000000103039836 */ /* 0x000fe20000000000 */
[----:B------:R-:W-:Y:S02]  /*07a0*/  ISETP.NE.AND P1, PT, R5, RZ, PT ;  /* 0x000000ff0500720c */ /* 0x000fe40003f25270 */
[----:B------:R-:W-:Y:S02]  /*07b0*/  ISETP.GE.U32.AND P2, PT, R0, R4, PT ;  /* 0x000000040000720c */ /* 0x000fe40003f46070 */
[----:B------:R-:W-:-:S04]  /*07c0*/  SHF.R.S32.HI R0, RZ, 0x1f, R2 ;  /* 0x0000001fff007819 */ /* 0x000fc80000011402 */
[----:B------:R-:W-:-:S04]  /*07d0*/  LEA.HI R0, R0, R2, RZ, 0x6 ;  /* 0x0000000200007211 */ /* 0x000fc800078f30ff */
[----:B------:R-:W-:-:S03]  /*07e0*/  SHF.R.S32.HI R165, RZ, 0x6, R0 ;  /* 0x00000006ffa57819 */ /* 0x000fc60000011400 */
[----:B------:R-:W-:-:S04]  /*07f0*/  @P2 VIADD R3, R3, 0x1 ;  /* 0x0000000103032836 */ /* 0x000fc80000000000 */
        /* <DEDUP_REMOVED lines=11> */
[----:B------:R-:W-:-:S02]  /*08b0*/  SHF.R.S32.HI R8, RZ, 0x1f, R42 ;  /* 0x0000001fff087819 */ /* 0x000fc4000001142a */
[----:B------:R-:W-:Y:S02]  /*08c0*/  LOP3.LUT P6, RZ, R42, 0xf, RZ, 0xc0, !PT ;  /* 0x0000000f2aff7812 */ /* 0x000fe400078cc0ff */
[----:B------:R-:W-:-:S04]  /*08d0*/  LEA.HI R8, R8, R42, RZ, 0x4 ;  /* 0x0000002a08087211 */ /* 0x000fc800078f20ff */
[----:B------:R-:W-:Y:S02]  /*08e0*/  LOP3.LUT R5, R8, 0x3ffffff0, RZ, 0xc0, !PT ;  /* 0x3ffffff008057812 */ /* 0x000fe400078ec0ff */
[----:B------:R-:W-:-:S03]  /*08f0*/  SHF.R.S32.HI R8, RZ, 0x4, R8 ;  /* 0x00000004ff087819 */ /* 0x000fc60000011408 */
[----:B------:R-:W-:Y:S02]  /*0900*/  IMAD.IADD R5, R42, 0x1, -R5 ;  /* 0x000000012a057824 */ /* 0x000fe400078e0a05 */
[----:B--2---:R-:W-:-:S04]  /*0910*/  IMAD R2, R2, UR8, R238 ;  /* 0x0000000802027c24 */ /* 0x004fc8000f8e02ee */
[----:B---3--:R-:W-:Y:S02]  /*0920*/  IMAD R2, R2, R4, R237 ;  /* 0x0000000402027224 */ /* 0x008fe400078e02ed */
[----:B------:R-:W-:Y:S02]  /*0930*/  IMAD.SHL.U32 R4, R5, 0x4, RZ ;  /* 0x0000000405047824 */ /* 0x000fe400078e00ff */
[--C-:B------:R-:W-:Y:S02]  /*0940*/  IMAD R2, R3, R2, R58.reuse ;  /* 0x0000000203027224 */ /* 0x100fe400078e023a */
[----:B------:R-:W-:Y:S01]  /*0950*/  IMAD.IADD R58, R236, 0x1, -R58 ;  /* 0x00000001ec3a7824 */ /* 0x000fe200078e0a3a */
[--C-:B------:R-:W-:Y:S01]  /*0960*/  SHF.R.S32.HI R5, RZ, 0x1f, R4.reuse ;  /* 0x0000001fff057819 */ /* 0x100fe20000011404 */
[----:B----4-:R-:W-:Y:S02]  /*0970*/  IMAD R0, R2, R0, RZ ;  /* 0x0000000002007224 */ /* 0x010fe400078e02ff */
[C---:B------:R-:W-:Y:S01]  /*0980*/  VIADD R3, R8.reuse, 0x8 ;  /* 0x0000000808037836 */ /* 0x040fe20000000000 */
[C---:B------:R-:W-:Y:S01]  /*0990*/  ISETP.GE.AND P3, PT, R8.reuse, R58, PT ;  /* 0x0000003a0800720c */ /* 0x040fe20003f66270 */
[----:B------:R-:W-:-:S03]  /*09a0*/  IMAD.WIDE R4, R8, 0x100, R4 ;  /* 0x0000010008047825 */ /* 0x000fc600078e0204 */
[C---:B------:R-:W-:Y:S02]  /*09b0*/  ISETP.GE.AND P2, PT, R3.reuse, R58, PT ;  /* 0x0000003a0300720c */ /* 0x040fe40003f46270 */
[C---:B------:R-:W-:Y:S02]  /*09c0*/  IADD3 R4, P0, R0.reuse, R4, RZ ;  /* 0x0000000400047210 */ /* 0x040fe40007f1e0ff */
[----:B------:R-:W-:Y:S02]  /*09d0*/  ISETP.GE.OR P5, PT, R3, R58, P6 ;  /* 0x0000003a0300720c */ /* 0x000fe400037a6670 */
[----:B------:R-:W-:Y:S01]  /*09e0*/  LEA.HI.X.SX32 R0, R0, R5, 0x1, P0 ;  /* 0x0000000500007211 */ /* 0x000fe200000f0eff */
[----:B------:R-:W-:Y:S01]  /*09f0*/  VIADD R5, R8, 0x10 ;  /* 0x0000001008057836 */ /* 0x000fe20000000000 */
[----:B------:R-:W-:Y:S02]  /*0a00*/  SHF.R.S32.HI R3, RZ, 0x1f, R2 ;  /* 0x0000001fff037819 */ /* 0x000fe40000011402 */
[----:B-----5:R-:W-:-:S02]  /*0a10*/  LEA R6, P1, R4, R6, 0x2 ;  /* 0x0000000604067211 */ /* 0x020fc400078210ff */
[----:B------:R-:W-:Y:S02]  /*0a20*/  IADD3 R2, P0, R2, R8, RZ ;  /* 0x0000000802027210 */ /* 0x000fe40007f1e0ff */
[----:B------:R-:W-:Y:S01]  /*0a30*/  LEA.HI.X R7, R4, R7, R0, 0x2, P1 ;  /* 0x0000000704077211 */ /* 0x000fe200008f1400 */
[C---:B------:R-:W-:Y:S01]  /*0a40*/  VIADD R0, R8.reuse, 0x38 ;  /* 0x0000003808007836 */ /* 0x040fe20000000000 */
[C---:B------:R-:W-:Y:S01]  /*0a50*/  LEA.HI.X.SX32 R3, R8.reuse, R3, 0x1, P0 ;  /* 0x0000000308037211 */ /* 0x040fe200000f0eff */
[C---:B------:R-:W-:Y:S01]  /*0a60*/  VIADD R4, R8.reuse, 0x20 ;  /* 0x0000002008047836 */ /* 0x040fe20000000000 */
[CC--:B------:R-:W-:Y:S01]  /*0a70*/  ISETP.GE.AND P1, PT, R5.reuse, R58.reuse, PT ;  /* 0x0000003a0500720c */ /* 0x0c0fe20003f26270 */
[----:B------:R-:W-:Y:S01]  /*0a80*/  @!P3 ST.E.128 desc[UR6][R6.64], RZ ;  /* 0x000000ff0600b985 */ /* 0x000fe2000c101d06 */
[----:B------:R-:W-:Y:S01]  /*0a90*/  ISETP.GE.OR P4, PT, R5, R58, P6 ;  /* 0x0000003a0500720c */ /* 0x000fe20003786670 */
[----:B------:R-:W-:Y:S01]  /*0aa0*/  VIADD R5, R8, 0x18 ;  /* 0x0000001808057836 */ /* 0x000fe20000000000 */
[C---:B------:R-:W-:Y:S01]  /*0ab0*/  LEA R10, P0, R2.reuse, R18, 0x2 ;  /* 0x00000012020a7211 */ /* 0x040fe200078010ff */
[----:B------:R-:W-:Y:S03]  /*0ac0*/  @!P3 ST.E.128 desc[UR6][R6.64+0x100], RZ ;  /* 0x000100ff0600b985 */ /* 0x000fe6000c101d06 */
[----:B------:R-:W-:Y:S01]  /*0ad0*/  LEA.HI.X R11, R2, R19, R3, 0x2, P0 ;  /* 0x00000013020b7211 */ /* 0x000fe200000f1403 */
[C---:B------:R-:W-:Y:S01]  /*0ae0*/  VIADD R2, R8.reuse, 0x30 ;  /* 0x0000003008027836 */ /* 0x040fe20000000000 */
[-C--:B------:R-:W-:Y:S01]  /*0af0*/  ISETP.GE.AND P0, PT, R5, R58.reuse, PT ;  /* 0x0000003a0500720c */ /* 0x080fe20003f06270 */
[----:B------:R-:W-:Y:S01]  /*0b00*/  VIADD R3, R8, 0x28 ;  /* 0x0000002808037836 */ /* 0x000fe20000000000 */
[----:B------:R-:W-:Y:S04]  /*0b10*/  @!P3 ST.E.128 desc[UR6][R6.64+0x200], RZ ;  /* 0x000200ff0600b985 */ /* 0x000fe8000c101d06 */
        /* <DEDUP_REMOVED lines=21> */
[----:B------:R-:W-:Y:S01]  /*0c70*/  ISETP.GE.OR P1, PT, R3, R58, P6 ;  /* 0x0000003a0300720c */ /* 0x000fe20003726670 */
[----:B------:R-:W-:-:S02]  /*0c80*/  @!P5 IMAD.MOV.U32 R3, RZ, RZ, -0x800000 ;  /* 0xff800000ff03d424 */ /* 0x000fc400078e00ff */
        /* <DEDUP_REMOVED lines=15> */
[----:B------:R1:W-:Y:S01]  /*0d80*/  @!P2 ST.E.128 desc[UR6][R6.64+0xa300], RZ ;  /* 0x00a300ff0600a985 */ /* 0x0003e2000c101d06 */
[----:B------:R-:W-:-:S03]  /*0d90*/  ISETP.GE.OR P2, PT, R4, R58, P6 ;  /* 0x0000003a0400720c */ /* 0x000fc60003746670 */
[----:B------:R2:W-:Y:S01]  /*0da0*/  @!P5 ST.E desc[UR6][R10.64+0x20], R3 ;  /* 0x000020030a00d985 */ /* 0x0005e2000c101906 */
[-C--:B------:R-:W-:Y:S02]  /*0db0*/  ISETP.GE.OR P5, PT, R8, R58.reuse, P6 ;  /* 0x0000003a0800720c */ /* 0x080fe400037a6670 */
[----:B------:R-:W-:Y:S01]  /*0dc0*/  ISETP.GE.OR P6, PT, R0, R58, P6 ;  /* 0x0000003a0000720c */ /* 0x000fe200037c6670 */
[----:B------:R3:W-:Y:S04]  /*0dd0*/  @!P4 ST.E desc[UR6][R10.64+0x40], R2 ;  /* 0x000040020a00c985 */ /* 0x0007e8000c101906 */
[----:B------:R-:W-:Y:S02]  /*0de0*/  @!P3 ST.E desc[UR6][R10.64+0x60], R5 ;  /* 0x000060050a00b985 */ /* 0x000fe4000c101906 */
[----:B------:R-:W-:-:S05]  /*0df0*/  @!P2 IMAD.MOV.U32 R4, RZ, RZ, -0x800000 ;  /* 0xff800000ff04a424 */ /* 0x000fca00078e00ff */
[----:B------:R-:W-:Y:S01]  /*0e00*/  @!P2 ST.E desc[UR6][R10.64+0x80], R4 ;  /* 0x000080040a00a985 */ /* 0x000fe2000c101906 */
[----:B-1----:R-:W-:-:S05]  /*0e10*/  @!P5 IMAD.MOV.U32 R6, RZ, RZ, -0x800000 ;  /* 0xff800000ff06d424 */ /* 0x002fca00078e00ff */
[----:B------:R-:W-:Y:S01]  /*0e20*/  @!P5 ST.E desc[UR6][R10.64], R6 ;  /* 0x000000060a00d985 */ /* 0x000fe2000c101906 */
[----:B--2---:R-:W-:Y:S02]  /*0e30*/  @!P1 IMAD.MOV.U32 R3, RZ, RZ, -0x800000 ;  /* 0xff800000ff039424 */ /* 0x004fe400078e00ff */
[----:B---3--:R-:W-:-:S03]  /*0e40*/  @!P0 IMAD.MOV.U32 R2, RZ, RZ, -0x800000 ;  /* 0xff800000ff028424 */ /* 0x008fc600078e00ff */
[----:B------:R1:W-:Y:S04]  /*0e50*/  @!P1 ST.E desc[UR6][R10.64+0xa0], R3 ;  /* 0x0000a0030a009985 */ /* 0x0003e8000c101906 */
[----:B------:R2:W-:Y:S01]  /*0e60*/  @!P0 ST.E desc[UR6][R10.64+0xc0], R2 ;  /* 0x0000c0020a008985 */ /* 0x0005e2000c101906 */
[----:B-1----:R-:W-:Y:S02]  /*0e70*/  IMAD.MOV.U32 R3, RZ, RZ, 0x0 ;  /* 0x00000000ff037424 */ /* 0x002fe400078e00ff */
[----:B--2---:R-:W-:-:S04]  /*0e80*/  IMAD.MOV.U32 R2, RZ, RZ, R234 ;  /* 0x000000ffff027224 */ /* 0x004fc800078e00ea */
[----:B------:R-:W-:Y:S05]  /*0e90*/  @P6 RET.REL.NODEC R2 `(_ZN5flash24flash_fwd_splitkv_kernelI23Flash_fwd_kernel_traitsILi256ELi64ELi64ELi4ELb0ELb0EN7cutlass10bfloat16_tE19Flash_kernel_traitsILi256ELi64ELi64ELi4ES3_EELb0ELb0ELb0ELb0ELb1ELb1ELb1ELb1EEEvNS_16Flash_fwd_paramsE) ;  /* 0xfffffff002586950 */ /* 0x000fea0003c3ffff */
[----:B------:R-:W-:Y:S02]  /*0ea0*/  MOV R0, 0xff800000 ;  /* 0xff80000000007802 */ /* 0x000fe40000000f00 */
[----:B------:R-:W-:-:S03]  /*0eb0*/  MOV R235, 0x0 ;  /* 0x0000000000eb7802 */ /* 0x000fc60000000f00 */
[----:B------:R1:W-:Y:S02]  /*0ec0*/  ST.E desc[UR6][R10.64+0xe0], R0 ;  /* 0x0000e0000a007985 */ /* 0x0003e4000c101906 */
[----:B-1----:R-:W-:Y:S05]  /*0ed0*/  RET.REL.NODEC R234 `(_ZN5flash24flash_fwd_splitkv_kernelI23Flash_fwd_kernel_traitsILi256ELi64ELi64ELi4ELb0ELb0EN7cutlass10bfloat16_tE19Flash_kernel_traitsILi256ELi64ELi64ELi4ES3_EELb0ELb0ELb0ELb0ELb1ELb1ELb1ELb1EEEvNS_16Flash_fwd_paramsE) ;  /* 0xfffffff0ea487950 */ /* 0x002fea0003c3ffff */
.L_x_5577:
        /* <DEDUP_REMOVED lines=32> */
[----:B-----5:R-:W4:Y:S04]  /*10e0*/  LD.E.64 R14, desc[UR6][R18.64+0x28] ;  /* 0x00002806120e7980 */ /* 0x020f28000c101b00 */
        /* <DEDUP_REMOVED lines=36> */
[----:B-1----:R-:W-:Y:S01]  /*1330*/  IMAD R10, R0, R6, RZ ;  /* 0x00000006000a7224 */ /* 0x002fe200078e02ff */
        /* <DEDUP_REMOVED lines=13> */
[----:B------:R-:W-:-:S05]  /*1410*/  IMAD R7, R7, R9, R2 ;  /* 0x0000000907077224 */ /* 0x000fca00078e0202 */
[----:B------:R-:W-:Y:S02]  /*1420*/  SHF.R.S32.HI R6, RZ, 0x1f, R7 ;  /* 0x0000001fff067819 */ /* 0x000fe40000011407 */
[----:B------:R-:W-:-:S05]  /*1430*/  @P2 IADD3 R10, R10, 0x1, RZ ;  /* 0x000000010a0a2810 */ /* 0x000fca0007ffe0ff */
[----:B------:R-:W-:Y:S02]  /*1440*/  @!P0 IADD3 R10, -R10, RZ, RZ ;  /* 0x000000ff0a0a8210 */ /* 0x000fe40007ffe1ff */
[----:B------:R-:W-:-:S05]  /*1450*/  @!P1 LOP3.LUT R10, RZ, R4, RZ, 0x33, !PT ;  /* 0x00000004ff0a9212 */ /* 0x000fca00078e33ff */
[----:B----4-:R-:W-:Y:S01]  /*1460*/  IMAD R9, R17, R10, RZ ;  /* 0x0000000a11097224 */ /* 0x010fe200078e02ff */
[----:B--2---:R-:W-:Y:S01]  /*1470*/  SHF.R.S32.HI R0, RZ, 0x1f, R3 ;  /* 0x0000001fff007819 */ /* 0x004fe20000011403 */
[----:B------:R-:W-:-:S04]  /*1480*/  IMAD R5, R21, R3, RZ ;  /* 0x0000000315057224 */ /* 0x000fc800078e02ff */
[C---:B------:R-:W-:Y:S02]  /*1490*/  IMAD R5, R20.reuse, R0, R5 ;  /* 0x0000000014057224 */ /* 0x040fe400078e0205 */
[----:B------:R-:W-:-:S04]  /*14a0*/  IMAD.WIDE.U32 R20, R20, R3, RZ ;  /* 0x0000000314147225 */ /* 0x000fc800078e00ff */
[----:B------:R-:W-:Y:S02]  /*14b0*/  IMAD.IADD R21, R21, 0x1, R5 ;  /* 0x0000000115157824 */ /* 0x000fe400078e0205 */
[----:B------:R-:W-:Y:S02]  /*14c0*/  IMAD R5, R167, R7, RZ ;  /* 0x00000007a7057224 */ /* 0x000fe400078e02ff */
[----:B------:R-:W-:-:S04]  /*14d0*/  IMAD.WIDE.U32 R20, R7, R166, R20 ;  /* 0x000000a607147225 */ /* 0x000fc800078e0014 */
[----:B------:R-:W-:-:S04]  /*14e0*/  IMAD R5, R166, R6, R5 ;  /* 0x00000006a6057224 */ /* 0x000fc800078e0205 */
[----:B------:R-:W-:Y:S01]  /*14f0*/  IMAD.IADD R21, R21, 0x1, R5 ;  /* 0x0000000115157824 */ /* 0x000fe200078e0205 */
[----:B------:R-:W-:Y:S01]  /*1500*/  SHF.R.S32.HI R5, RZ, 0x1f, R10 ;  /* 0x0000001fff057819 */ /* 0x000fe2000001140a */
[-C--:B------:R-:W-:Y:S02]  /*1510*/  IMAD R4, R15, R3.reuse, RZ ;  /* 0x000000030f047224 */ /* 0x080fe400078e02ff */
[----:B------:R-:W-:-:S04]  /*1520*/  IMAD.WIDE.U32 R22, R14, R3, RZ ;  /* 0x000000030e167225 */ /* 0x000fc800078e00ff */
[----:B------:R-:W-:Y:S02]  /*1530*/  IMAD R3, R16, R5, R9 ;  /* 0x0000000510037224 */ /* 0x000fe400078e0209 */
[----:B------:R-:W-:Y:S02]  /*1540*/  IMAD R4, R14, R0, R4 ;  /* 0x000000000e047224 */ /* 0x000fe400078e0204 */
[----:B------:R-:W-:Y:S01]  /*1550*/  IMAD.WIDE.U32 R16, R10, R16, R20 ;  /* 0x000000100a107225 */ /* 0x000fe200078e0014 */
[----:B------:R-:W-:-:S03]  /*1560*/  MOV R11, R22 ;  /* 0x00000016000b7202 */ /* 0x000fc60000000f00 */
[----:B------:R-:W-:Y:S01]  /*1570*/  IMAD.IADD R9, R23, 0x1, R4 ;  /* 0x0000000117097824 */ /* 0x000fe200078e0204 */
[----:B------:R-:W-:Y:S02]  /*1580*/  IADD3 R3, R17, R3, RZ ;  /* 0x0000000311037210 */ /* 0x000fe40007ffe0ff */
[----:B------:R-:W-:Y:S01]  /*1590*/  MOV R4, R16 ;  /* 0x0000001000047202 */ /* 0x000fe20000000f00 */
[----:B------:R-:W-:Y:S05]  /*15a0*/  BRA `(.L_x_5580) ;  /* 0x0000000400487947 */ /* 0x000fea0003800000 */
.L_x_5579:
        /* <DEDUP_REMOVED lines=22> */
[----:B------:R-:W-:Y:S02]  /*1710*/  IMAD R0, R4, R0, R7 ;  /* 0x0000000004007224 */ /* 0x000fe400078e0207 */
[-C--:B---3--:R-:W-:Y:S02]  /*1720*/  @!P3 IMAD R2, R167, R15.reuse, RZ ;  /* 0x0000000fa702b224 */ /* 0x088fe400078e02ff */
[----:B------:R-:W-:Y:S01]  /*1730*/  @!P3 IMAD.WIDE.U32 R28, R166, R15, RZ ;  /* 0x0000000fa61cb225 */ /* 0x000fe200078e00ff */
[----:B------:R-:W-:-:S03]  /*1740*/  ISETP.GT.U32.AND P0, PT, R3, R0, PT ;  /* 0x000000000300720c */ /* 0x000fc60003f04070 */
[----:B------:R-:W-:Y:S01]  /*1750*/  @!P3 IMAD R2, R6, R166, R2 ;  /* 0x000000a60602b224 */ /* 0x000fe200078e0202 */
[----:B------:R-:W-:Y:S02]  /*1760*/  @P3 IADD3 R7, R15, R16, RZ ;  /* 0x000000100f073210 */ /* 0x000fe40007ffe0ff */
[----:B-----5:R-:W-:Y:S01]  /*1770*/  @!P3 SHF.R.S32.HI R6, RZ, 0x1f, R14 ;  /* 0x0000001fff06b819 */ /* 0x020fe2000001140e */
[----:B------:R-:W-:Y:S02]  /*1780*/  @!P3 IMAD.IADD R29, R29, 0x1, R2 ;  /* 0x000000011d1db824 */ /* 0x000fe400078e0202 */
[----:B----4-:R-:W-:Y:S02]  /*1790*/  @!P3 IMAD R2, R25, R14, RZ ;  /* 0x0000000e1902b224 */ /* 0x010fe400078e02ff */
[-C--:B------:R-:W-:Y:S02]  /*17a0*/  @P3 IMAD R10, R167, R7.reuse, RZ ;  /* 0x00000007a70a3224 */ /* 0x080fe400078e02ff */
[----:B------:R-:W-:Y:S01]  /*17b0*/  @P3 IMAD.WIDE.U32 R30, R166, R7, RZ ;  /* 0x00000007a61e3225 */ /* 0x000fe200078e00ff */
[----:B------:R-:W-:-:S03]  /*17c0*/  @!P0 IADD3 R0, R0, -R3, RZ ;  /* 0x8000000300008210 */ /* 0x000fc60007ffe0ff */
[C---:B------:R-:W-:Y:S02]  /*17d0*/  @!P3 IMAD R2, R24.reuse, R6, R2 ;  /* 0x000000061802b224 */ /* 0x040fe400078e0202 */
[----:B------:R-:W-:Y:S01]  /*17e0*/  @!P3 IMAD.WIDE.U32 R24, R24, R14, R28 ;  /* 0x0000000e1818b225 */ /* 0x000fe200078e001c */
[----:B------:R-:W-:-:S03]  /*17f0*/  @P3 IADD3 R10, R31, R10, RZ ;  /* 0x0000000a1f0a3210 */ /* 0x000fc60007ffe0ff */
[----:B------:R-:W-:Y:S01]  /*1800*/  @P3 IMAD.MOV.U32 R11, RZ, RZ, R30 ;  /* 0x000000ffff0b3224 */ /* 0x000fe200078e001e */
[----:B------:R-:W-:Y:S01]  /*1810*/  @!P3 MOV R11, R24 ;  /* 0x00000018000bb202 */ /* 0x000fe20000000f00 */
[----:B------:R-:W-:Y:S01]  /*1820*/  @!P3 IMAD.IADD R10, R25, 0x1, R2 ;  /* 0x00000001190ab824 */ /* 0x000fe200078e0202 */
[----:B------:R-:W-:Y:S02]  /*1830*/  ISETP.GE.U32.AND P2, PT, R0, R3, PT ;  /* 0x000000030000720c */ /* 0x000fe40003f46070 */
[----:B------:R-:W-:Y:S02]  /*1840*/  LOP3.LUT R3, R237, R5, RZ, 0x3c, !PT ;  /* 0x00000005ed037212 */ /* 0x000fe400078e3cff */
[-C--:B------:R-:W-:Y:S01]  /*1850*/  LOP3.LUT R11, R11, R10.reuse, RZ, 0x3c, !PT ;  /* 0x0000000a0b0b7212 */ /* 0x080fe200078e3cff */
[----:B------:R-:W-:Y:S01]  /*1860*/  @!P0 VIADD R4, R4, 0x1 ;  /* 0x0000000104048836 */ /* 0x000fe20000000000 */
[----:B------:R-:W-:Y:S02]  /*1870*/  ISETP.GE.AND P1, PT, R3, RZ, PT ;  /* 0x000000ff0300720c */ /* 0x000fe40003f26270 */
[----:B------:R-:W-:-:S02]  /*1880*/  LOP3.LUT R10, R11, R10, RZ, 0x3c, !PT ;  /* 0x0000000a0b0a7212 */ /* 0x000fc400078e3cff */
[----:B------:R-:W-:Y:S01]  /*1890*/  ISETP.NE.AND P0, PT, R5, RZ, PT ;  /* 0x000000ff0500720c */ /* 0x000fe20003f05270 */
[----:B------:R-:W-:Y:S01]  /*18a0*/  @!P3 IMAD R7, R169, R15, RZ ;  /* 0x0000000fa907b224 */ /* 0x000fe200078e02ff */
[----:B------:R-:W-:Y:S02]  /*18b0*/  LEA R2, R165, 0xffffffc0, 0x6 ;  /* 0xffffffc0a5027811 */ /* 0x000fe400078e30ff */
[----:B------:R-:W-:Y:S02]  /*18c0*/  @!P3 SHF.R.S32.HI R0, RZ, 0x1f, R15 ;  /* 0x0000001fff00b819 */ /* 0x000fe4000001140f */
[----:B------:R-:W-:Y:S02]  /*18d0*/  LOP3.LUT R11, R11, R10, RZ, 0x3c, !PT ;  /* 0x0000000a0b0b7212 */ /* 0x000fe400078e3cff */
[----:B------:R-:W-:Y:S01]  /*18e0*/  @P2 IADD3 R4, R4, 0x1, RZ ;  /* 0x0000000104042810 */ /* 0x000fe20007ffe0ff */
[----:B------:R-:W-:Y:S01]  /*18f0*/  @!P3 IMAD R0, R0, R168, R7 ;  /* 0x000000a80000b224 */ /* 0x000fe200078e0207 */
[----:B------:R-:W-:Y:S01]  /*1900*/  SHF.R.S32.HI R6, RZ, 0x1f, R2 ;  /* 0x0000001fff067819 */ /* 0x000fe20000011402 */
[----:B------:R-:W-:Y:S01]  /*1910*/  IMAD.WIDE.U32 R28, R166, R2, R10 ;  /* 0x00000002a61c7225 */ /* 0x000fe200078e000a */
[----:B------:R-:W-:-:S03]  /*1920*/  MOV R10, R4 ;  /* 0x00000004000a7202 */ /* 0x000fc60000000f00 */
[----:B------:R-:W-:-:S04]  /*1930*/  @!P3 IMAD.WIDE.U32 R24, R168, R15, RZ ;  /* 0x0000000fa818b225 */ /* 0x000fc800078e00ff */
[----:B------:R-:W-:Y:S01]  /*1940*/  IMAD R9, R167, R2, RZ ;  /* 0x00000002a7097224 */ /* 0x000fe200078e02ff */
[----:B------:R-:W-:Y:S01]  /*1950*/  @!P1 IADD3 R10, -R10, RZ, RZ ;  /* 0x000000ff0a0a9210 */ /* 0x000fe20007ffe1ff */
[----:B------:R-:W-:Y:S01]  /*1960*/  @!P3 IMAD.IADD R25, R25, 0x1, R0 ;  /* 0x000000011919b824 */ /* 0x000fe200078e0200 */
[----:B------:R-:W-:Y:S01]  /*1970*/  @!P3 SHF.R.S32.HI R0, RZ, 0x1f, R14 ;  /* 0x0000001fff00b819 */ /* 0x000fe2000001140e */
[----:B------:R-:W-:Y:S01]  /*1980*/  IMAD R9, R6, R166, R9 ;  /* 0x000000a606097224 */ /* 0x000fe200078e0209 */
[----:B------:R-:W-:Y:S01]  /*1990*/  @!P0 LOP3.LUT R10, RZ, R5, RZ, 0x33, !PT ;  /* 0x00000005ff0a8212 */ /* 0x000fe200078e33ff */
[----:B------:R-:W-:Y:S01]  /*19a0*/  @!P3 IMAD R3, R23, R14, RZ ;  /* 0x0000000e1703b224 */ /* 0x000fe200078e02ff */
[----:B------:R-:W-:Y:S01]  /*19b0*/  @P3 IADD3 R15, R15, R16, RZ ;  /* 0x000000100f0f3210 */ /* 0x000fe20007ffe0ff */
[----:B------:R-:W-:Y:S01]  /*19c0*/  IMAD.MOV.U32 R16, RZ, RZ, R28 ;  /* 0x000000ffff107224 */ /* 0x000fe200078e001c */
[----:B------:R-:W-:Y:S01]  /*19d0*/  IADD3 R17, R29, R9, RZ ;  /* 0x000000091d117210 */ /* 0x000fe20007ffe0ff */
[----:B------:R-:W-:Y:S01]  /*19e0*/  @!P3 IMAD R0, R22, R0, R3 ;  /* 0x000000001600b224 */ /* 0x000fe200078e0203 */
[----:B------:R-:W-:Y:S01]  /*19f0*/  SHF.R.S32.HI R5, RZ, 0x1f, R10 ;  /* 0x0000001fff057819 */ /* 0x000fe2000001140a */
[----:B------:R-:W-:-:S02]  /*1a00*/  IMAD R3, R21, R10, RZ ;  /* 0x0000000a15037224 */ /* 0x000fc400078e02ff */
[-C--:B------:R-:W-:Y:S02]  /*1a10*/  @P3 IMAD R9, R169, R15.reuse, RZ ;  /* 0x0000000fa9093224 */ /* 0x080fe400078e02ff */
        /* <DEDUP_REMOVED lines=8> */
[----:B------:R-:W-:Y:S02]  /*1aa0*/  @!P3 MOV R11, R22 ;  /* 0x00000016000bb202 */ /* 0x000fe40000000f00 */
[----:B------:R-:W-:Y:S02]  /*1ab0*/  IADD3 R3, R17, R3, RZ ;  /* 0x0000000311037210 */ /* 0x000fe40007ffe0ff */
[----:B-1----:R-:W-:Y:S02]  /*1ac0*/  MOV R7, R2 ;  /* 0x0000000200077202 */ /* 0x002fe40000000f00 */
.L_x_5580:
[----:B------:R-:W-:Y:S05]  /*1ad0*/  BSYNC B0 ;  /* 0x0000000000007941 */ /* 0x000fea0003800000 */
.L_x_5578:
        /* <DEDUP_REMOVED lines=12> */
[----:B------:R-:W-:-:S05]  /*1ba0*/  IMAD.SHL.U32 R16, R48, 0x8, RZ ;  /* 0x0000000830107824 */ /* 0x000fca00078e00ff */
[----:B------:R-:W-:Y:S02]  /*1bb0*/  IADD3 R28, P0, R16, R11, RZ ;  /* 0x0000000b101c7210 */ /* 0x000fe40007f1e0ff */
[----:B------:R-:W-:Y:S01]  /*1bc0*/  SHF.R.S32.HI R17, RZ, 0x1f, R16 ;  /* 0x0000001fff117819 */ /* 0x000fe20000011410 */
[----:B-----5:R-:W-:-:S03]  /*1bd0*/  IMAD R6, R6, R168, RZ ;  /* 0x000000a806067224 */ /* 0x020fc600078e02ff */
[----:B------:R-:W-:Y:S01]  /*1be0*/  IADD3.X R29, R17, R9, RZ, P0, !PT ;  /* 0x00000009111d7210 */ /* 0x000fe200007fe4ff */
[C---:B------:R-:W-:Y:S01]  /*1bf0*/  IMAD R6, R7.reuse, R169, R6 ;  /* 0x000000a907067224 */ /* 0x040fe200078e0206 */
[----:B------:R-:W-:Y:S01]  /*1c00*/  SHF.R.S32.HI R50, RZ, 0x1f, R238 ;  /* 0x0000001fff327819 */ /* 0x000fe200000114ee */
[----:B------:R-:W-:Y:S01]  /*1c10*/  IMAD.WIDE.U32 R28, R7, R168, R28 ;  /* 0x000000a8071c7225 */ /* 0x000fe200078e001c */
[----:B------:R-:W-:-:S04]  /*1c20*/  SHF.R.S32.HI R134, RZ, 0x3, R134 ;  /* 0x00000003ff867819 */ /* 0x000fc80000011486 */
[----:B------:R-:W-:Y:S01]  /*1c30*/  IADD3 R29, R29, R6, RZ ;  /* 0x000000061d1d7210 */ /* 0x000fe20007ffe0ff */
[----:B------:R-:W-:-:S04]  /*1c40*/  IMAD R6, R27, R10, RZ ;  /* 0x0000000a1b067224 */ /* 0x000fc800078e02ff */
[-C--:B------:R-:W-:Y:S02]  /*1c50*/  IMAD R6, R5, R26.reuse, R6 ;  /* 0x0000001a05067224 */ /* 0x080fe400078e0206 */
[----:B------:R-:W-:Y:S01]  /*1c60*/  IMAD.WIDE.U32 R26, R10, R26, R28 ;  /* 0x0000001a0a1a7225 */ /* 0x000fe200078e001c */
[----:B------:R-:W-:-:S03]  /*1c70*/  SHF.R.S32.HI R135, RZ, 0x1f, R134 ;  /* 0x0000001fff877819 */ /* 0x000fc60000011486 */
[----:B------:R-:W-:-:S05]  /*1c80*/  IMAD.SHL.U32 R11, R134, 0x40, RZ ;  /* 0x00000040860b7824 */ /* 0x000fca00078e00ff */
[----:B------:R-:W-:-:S04]  /*1c90*/  LOP3.LUT R11, R11, 0x1c0, RZ, 0xc0, !PT ;  /* 0x000001c00b0b7812 */ /* 0x000fc800078ec0ff */
[----:B-1----:R-:W-:Y:S02]  /*1ca0*/  LOP3.LUT R12, R11, 0x38, R16, 0xf8, !PT ;  /* 0x000000380b0c7812 */ /* 0x002fe400078ef810 */
[----:B------:R-:W-:-:S04]  /*1cb0*/  SHF.R.U32.HI R11, RZ, 0x3, R11 ;  /* 0x00000003ff0b7819 */ /* 0x000fc8000001160b */
[----:B------:R-:W-:Y:S01]  /*1cc0*/  LOP3.LUT R11, R12, R11, RZ, 0x3c, !PT ;  /* 0x0000000b0c0b7212 */ /* 0x000fe200078e3cff */
[----:B------:R-:W-:-:S04]  /*1cd0*/  IMAD R232, R167, R134, RZ ;  /* 0x00000086a7e87224 */ /* 0x000fc800078e02ff */
[----:B------:R-:W-:Y:S01]  /*1ce0*/  IMAD R232, R135, R166, R232 ;  /* 0x000000a687e87224 */ /* 0x000fe200078e02e8 */
[C---:B------:R-:W-:Y:S01]  /*1cf0*/  SHF.L.U64.HI R54, R166.reuse, 0x4, R167 ;  /* 0x00000004a6367819 */ /* 0x040fe200000102a7 */
[----:B------:R-:W-:Y:S01]  /*1d00*/  IMAD.SHL.U32 R53, R166, 0x10, RZ ;  /* 0x00000010a6357824 */ /* 0x000fe200078e00ff */
[----:B------:R-:W-:Y:S01]  /*1d10*/  SHF.L.U64.HI R52, R168, 0x4, R169 ;  /* 0x00000004a8347819 */ /* 0x000fe200000102a9 */
[----:B------:R-:W-:Y:S01]  /*1d20*/  IMAD.SHL.U32 R56, R48, 0x4, RZ ;  /* 0x0000000430387824 */ /* 0x000fe200078e00ff */
[----:B------:R-:W-:Y:S01]  /*1d30*/  SHF.L.U32 R51, R168, 0x4, RZ ;  /* 0x00000004a8337819 */ /* 0x000fe200000006ff */
        /* <DEDUP_REMOVED lines=9> */
[----:B------:R-:W-:Y:S01]  /*1dd0*/  IADD3 R30, P0, R16, R9, RZ ;  /* 0x00000009101e7210 */ /* 0x000fe20007f1e0ff */
[----:B------:R-:W-:Y:S01]  /*1de0*/  @P1 IMAD.MOV.U32 R136, RZ, RZ, R22 ;  /* 0x000000ffff881224 */ /* 0x000fe200078e0016 */
[----:B------:R-:W-:Y:S01]  /*1df0*/  SHF.R.S32.HI R9, RZ, 0x1f, R237 ;  /* 0x0000001fff097819 */ /* 0x000fe200000114ed */
[----:B------:R-:W-:-:S02]  /*1e00*/  IMAD R7, R25, R237, RZ ;  /* 0x000000ed19077224 */ /* 0x000fc400078e02ff */
[----:B------:R-:W-:Y:S02]  /*1e10*/  IMAD.X R31, R17, 0x1, R8, P0 ;  /* 0x00000001111f7824 */ /* 0x000fe400000e0608 */
[----:B------:R-:W-:Y:S01]  /*1e20*/  @!P1 IMAD.MOV.U32 R136, RZ, RZ, R22 ;  /* 0x000000ffff889224 */ /* 0x000fe200078e0016 */
[----:B------:R-:W-:Y:S01]  /*1e30*/  IADD3 R22, P0, R16, R4, RZ ;  /* 0x0000000410167210 */ /* 0x000fe20007f1e0ff */
[----:B------:R-:W-:Y:S01]  /*1e40*/  @P1 IMAD.MOV.U32 R137, RZ, RZ, R23 ;  /* 0x000000ffff891224 */ /* 0x000fe200078e0017 */
[----:B------:R-:W-:Y:S01]  /*1e50*/  @!P1 MOV R137, R23 ;  /* 0x0000001700899202 */ /* 0x000fe20000000f00 */
[----:B------:R-:W-:Y:S01]  /*1e60*/  IMAD R7, R24, R9, R7 ;  /* 0x0000000918077224 */ /* 0x000fe200078e0207 */
[----:B------:R-:W-:Y:S01]  /*1e70*/  SHF.R.S32.HI R4, RZ, 0x1f, R55 ;  /* 0x0000001fff047819 */ /* 0x000fe20000011437 */
[----:B------:R-:W-:Y:S01]  /*1e80*/  IMAD.WIDE.U32 R30, R237, R24, R30 ;  /* 0x00000018ed1e7225 */ /* 0x000fe200078e001e */
[----:B------:R-:W-:Y:S02]  /*1e90*/  IADD3 R25, R27, R6, RZ ;  /* 0x000000061b197210 */ /* 0x000fe40007ffe0ff */
[----:B------:R-:W-:Y:S01]  /*1ea0*/  IADD3.X R23, R17, R3, RZ, P0, !PT ;  /* 0x0000000311177210 */ /* 0x000fe200007fe4ff */
[----:B------:R-:W-:-:S02]  /*1eb0*/  IMAD.MOV.U32 R24, RZ, RZ, R26 ;  /* 0x000000ffff187224 */ /* 0x000fc400078e001a */
[----:B------:R-:W-:Y:S01]  /*1ec0*/  IMAD R3, R169, R134, RZ ;  /* 0x00000086a9037224 */ /* 0x000fe200078e02ff */
[----:B------:R-:W-:Y:S02]  /*1ed0*/  LEA.HI R4, R4, R55, RZ, 0x6 ;  /* 0x0000003704047211 */ /* 0x000fe400078f30ff */
[----:B------:R-:W-:Y:S01]  /*1ee0*/  IADD3 R131, R31, R7, RZ ;  /* 0x000000071f837210 */ /* 0x000fe20007ffe0ff */
[----:B------:R-:W-:Y:S01]  /*1ef0*/  IMAD R3, R135, R168, R3 ;  /* 0x000000a887037224 */ /* 0x000fe200078e0203 */
[----:B------:R-:W-:Y:S01]  /*1f00*/  LEA.HI R8, R0, R42, RZ, 0x6 ;  /* 0x0000002a00087211 */ /* 0x000fe200078f30ff */
[----:B------:R-:W-:Y:S01]  /*1f10*/  IMAD.WIDE.U32 R6, R134, R168, R24 ;  /* 0x000000a886067225 */ /* 0x000fe200078e0018 */
[----:B------:R-:W-:-:S03]  /*1f20*/  SHF.R.S32.HI R4, RZ, 0x6, R4 ;  /* 0x00000006ff047819 */ /* 0x000fc60000011404 */
[----:B------:R-:W-:Y:S01]  /*1f30*/  IMAD.SHL.U32 R8, R8, 0x8, RZ ;  /* 0x0000000808087824 */ /* 0x000fe200078e00ff */
[----:B------:R-:W-:Y:S02]  /*1f40*/  IADD3 R3, R7, R3, RZ ;  /* 0x0000000307037210 */ /* 0x000fe40007ffe0ff */
[C---:B----4-:R-:W-:Y:S02]  /*1f50*/  LEA R242, P0, R6.reuse, R14, 0x1 ;  /* 0x0000000e06f27211 */ /* 0x050fe400078008ff */
[----:B------:R-:W-:Y:S02]  /*1f60*/  VIMNMX R64, R231, R4, !PT ;  /* 0x00000004e7407248 */ /* 0x000fe40007fe0100 */
[----:B------:R-:W-:Y:S02]  /*1f70*/  LEA.HI.X R243, R6, R15, R3, 0x1, P0 ;  /* 0x0000000f06f37211 */ /* 0x000fe400000f0c03 */
[----:B------:R-:W-:Y:S02]  /*1f80*/  ISETP.GT.AND P0, PT, R165, R64, PT ;  /* 0x00000040a500720c */ /* 0x000fe40003f04270 */
[----:B------:R-:W-:Y:S01]  /*1f90*/  LOP3.LUT R129, R11, 0xfffffe00, R8, 0xf8, !PT ;  /* 0xfffffe000b817812 */ /* 0x000fe200078ef808 */
[----:B------:R-:W-:Y:S01]  /*1fa0*/  IMAD.WIDE R8, R235, 0x40, R134 ;  /* 0x00000040eb087825 */ /* 0x000fe200078e0286 */
[----:B------:R-:W-:-:S03]  /*1fb0*/  LEA.HI R0, R0, R42, RZ, 0x4 ;  /* 0x0000002a00007211 */ /* 0x000fc600078f20ff */
[----:B------:R-:W-:Y:S02]  /*1fc0*/  IMAD.MOV.U32 R130, RZ, RZ, R30 ;  /* 0x000000ffff827224 */ /* 0x000fe400078e001e */
        /* <DEDUP_REMOVED lines=24> */
[----:B------:R-:W-:-:S02]  /*2150*/  SHF.R.S32.HI R11, RZ, 0x1f, R55 ;  /* 0x0000001fff0b7819 */ /* 0x000fc40000011437 */
        /* <DEDUP_REMOVED lines=10> */
[----:B------:R-:W-:Y:S01]  /*2200*/  SHF.L.U32 R62, R166, 0x5, RZ ;  /* 0x00000005a63e7819 */ /* 0x000fe200000006ff */
[----:B------:R-:W-:Y:S01]  /*2210*/  IMAD.MOV.U32 R101, RZ, RZ, R242 ;  /* 0x000000ffff657224 */ /* 0x000fe200078e00f2 */
[----:B------:R-:W-:Y:S01]  /*2220*/  MOV R100, R243 ;  /* 0x000000f300647202 */ /* 0x000fe20000000f00 */
[----:B------:R-:W-:Y:S01]  /*2230*/  IMAD.SHL.U32 R60, R60, 0x2, RZ ;  /* 0x000000023c3c7824 */ /* 0x000fe200078e00ff */
[----:B------:R-:W-:Y:S01]  /*2240*/  MOV R144, R233 ;  /* 0x000000e900907202 */ /* 0x000fe20000000f00 */
[----:B------:R-:W-:-:S02]  /*2250*/  IMAD.IADD R59, R141, 0x1, R59 ;  /* 0x000000018d3b7824 */ /* 0x000fc400078e023b */
[----:B------:R-:W-:Y:S02]  /*2260*/  IMAD.MOV.U32 R145, RZ, RZ, R232 ;  /* 0x000000ffff917224 */ /* 0x000fe400078e00e8 */
        /* <DEDUP_REMOVED lines=13> */
[C---:B------:R-:W-:Y:S02]  /*2340*/  IMAD R4, R142.reuse, R0, R4 ;  /* 0x000000008e047224 */ /* 0x040fe400078e0204 */
[----:B------:R-:W-:Y:S01]  /*2350*/  IMAD.WIDE.U32 R28, R142, R2, R28 ;  /* 0x000000028e1c7225 */ /* 0x000fe200078e001c */
[----:B------:R-:W-:-:S03]  /*2360*/  IADD3 R27, R27, R3, RZ ;  /* 0x000000031b1b7210 */ /* 0x000fc60007ffe0ff */
[----:B------:R-:W-:Y:S01]  /*2370*/  IMAD.IADD R29, R29, 0x1, R4 ;  /* 0x000000011d1d7824 */ /* 0x000fe200078e0204 */
[----:B------:R-:W-:Y:S01]  /*2380*/  IADD3 R0, P0, -R55, R134, RZ ;  /* 0x0000008637007210 */ /* 0x000fe20007f1e1ff */
[----:B------:R-:W-:Y:S01]  /*2390*/  IMAD R4, R25, R10, RZ ;  /* 0x0000000a19047224 */ /* 0x000fe200078e02ff */
[----:B------:R-:W-:Y:S01]  /*23a0*/  LEA.HI R122, R12, R12, RZ, 0x1 ;  /* 0x0000000c0c7a7211 */ /* 0x000fe200078f08ff */
[-C--:B------:R-:W-:Y:S02]  /*23b0*/  IMAD R3, R23, R10.reuse, RZ ;  /* 0x0000000a17037224 */ /* 0x080fe400078e02ff */
        /* <DEDUP_REMOVED lines=8> */
[----:B------:R-:W-:Y:S02]  /*2440*/  IMAD.MOV.U32 R2, RZ, RZ, R22 ;  /* 0x000000ffff027224 */ /* 0x000fe400078e0016 */
[C---:B------:R-:W-:Y:S02]  /*2450*/  IMAD R92, R11.reuse, R142, RZ ;  /* 0x0000008e0b5c7224 */ /* 0x040fe400078e02ff */
[----:B------:R-:W-:-:S02]  /*2460*/  IMAD R94, R11, R146, RZ ;  /* 0x000000920b5e7224 */ /* 0x000fc400078e02ff */
[----:B------:R-:W-:Y:S02]  /*2470*/  IMAD R98, R122, R13, RZ ;  /* 0x0000000d7a627224 */ /* 0x000fe400078e02ff */
[----:B------:R-:W-:Y:S02]  /*2480*/  IMAD R4, R134, R122, R56 ;  /* 0x0000007a86047224 */ /* 0x000fe400078e0238 */
[----:B------:R-:W-:-:S04]  /*2490*/  IMAD.WIDE.U32 R12, R146, R0, R2 ;  /* 0x00000000920c7225 */ /* 0x000fc800078e0002 */
[-C--:B------:R-:W-:Y:S02]  /*24a0*/  IMAD R92, R143, R0.reuse, R92 ;  /* 0x000000008f5c7224 */ /* 0x080fe400078e025c */
[----:B------:R-:W-:-:S04]  /*24b0*/  IMAD.WIDE.U32 R10, R142, R0, R24 ;  /* 0x000000008e0a7225 */ /* 0x000fc800078e0018 */
[----:B------:R-:W-:Y:S01]  /*24c0*/  IMAD R94, R147, R0, R94 ;  /* 0x00000000935e7224 */ /* 0x000fe200078e025e */
[----:B------:R-:W-:Y:S01]  /*24d0*/  IADD3 R0, P3, R98, R4, RZ ;  /* 0x0000000462007210 */ /* 0x000fe20007f7e0ff */
[----:B------:R-:W-:Y:S01]  /*24e0*/  IMAD.IADD R3, R56, 0x1, R4 ;  /* 0x0000000138037824 */ /* 0x000fe200078e0204 */
[----:B------:R-:W-:Y:S01]  /*24f0*/  SHF.R.S32.HI R2, RZ, 0x1f, R98 ;  /* 0x0000001fff027819 */ /* 0x000fe20000011462 */
[----:B------:R-:W-:Y:S01]  /*2500*/  IMAD.IADD R92, R11, 0x1, R92 ;  /* 0x000000010b5c7824 */ /* 0x000fe200078e025c */
[----:B------:R-:W-:Y:S01]  /*2510*/  LEA R93, P1, R10, R20, 0x1 ;  /* 0x000000140a5d7211 */ /* 0x000fe200078208ff */
[----:B------:R-:W-:Y:S01]  /*2520*/  IMAD.SHL.U32 R20, R0, 0x2, RZ ;  /* 0x0000000200147824 */ /* 0x000fe200078e00ff */
[----:B------:R-:W-:Y:S02]  /*2530*/  IADD3 R98, P2, R98, R3, RZ ;  /* 0x0000000362627210 */ /* 0x000fe40007f5e0ff */
[----:B------:R-:W-:Y:S02]  /*2540*/  IADD3 R94, R13, R94, RZ ;  /* 0x0000005e0d5e7210 */ /* 0x000fe40007ffe0ff */
[----:B------:R-:W-:-:S02]  /*2550*/  LEA R95, P0, R12, R14, 0x1 ;  /* 0x0000000e0c5f7211 */ /* 0x000fc400078008ff */
[----:B------:R-:W-:Y:S01]  /*2560*/  LEA.HI.X.SX32 R4, R4, R2, 0x1, P3 ;  /* 0x0000000204047211 */ /* 0x000fe200018f0eff */
[----:B------:R-:W-:Y:S01]  /*2570*/  IMAD.SHL.U32 R99, R98, 0x2, RZ ;  /* 0x0000000262637824 */ /* 0x000fe200078e00ff */
[----:B------:R-:W-:Y:S02]  /*2580*/  LEA.HI.X R92, R10, R21, R92, 0x1, P1 ;  /* 0x000000150a5c7211 */ /* 0x000fe400008f0c5c */
[----:B------:R-:W-:Y:S02]  /*2590*/  LEA.HI.X R94, R12, R15, R94, 0x1, P0 ;  /* 0x0000000f0c5e7211 */ /* 0x000fe400000f0c5e */
[----:B------:R-:W-:Y:S01]  /*25a0*/  IADD3 R40, P1, R8, R20, RZ ;  /* 0x0000001408287210 */ /* 0x000fe20007f3e0ff */
[----:B------:R-:W-:Y:S01]  /*25b0*/  IMAD.SHL.U32 R66, R146, 0x10, RZ ;  /* 0x0000001092427824 */ /* 0x000fe200078e00ff */
[----:B------:R-:W-:Y:S02]  /*25c0*/  LEA.HI.X.SX32 R2, R3, R2, 0x1, P2 ;  /* 0x0000000203027211 */ /* 0x000fe400010f0eff */
[----:B------:R-:W-:-:S02]  /*25d0*/  SHF.L.U64.HI R0, R0, 0x1, R4 ;  /* 0x0000000100007819 */ /* 0x000fc40000010204 */
[----:B------:R-:W-:Y:S02]  /*25e0*/  IADD3 R20, P0, R6, R20, RZ ;  /* 0x0000001406147210 */ /* 0x000fe40007f1e0ff */
[-C--:B------:R-:W-:Y:S01]  /*25f0*/  IADD3 R97, P3, R8, R99.reuse, RZ ;  /* 0x0000006308617210 */ /* 0x080fe20007f7e0ff */
[----:B------:R-:W-:Y:S01]  /*2600*/  IMAD.X R41, R9, 0x1, R0, P1 ;  /* 0x0000000109297824 */ /* 0x000fe200008e0600 */
[----:B------:R-:W-:Y:S01]  /*2610*/  SHF.L.U64.HI R98, R98, 0x1, R2 ;  /* 0x0000000162627819 */ /* 0x000fe20000010202 */
[----:B------:R-:W-:Y:S01]  /*2620*/  IMAD.X R21, R7, 0x1, R0, P0 ;  /* 0x0000000107157824 */ /* 0x000fe200000e0600 */
[----:B------:R-:W-:Y:S02]  /*2630*/  IADD3 R99, P2, R6, R99, RZ ;  /* 0x0000006306637210 */ /* 0x000fe40007f5e0ff */
[C---:B------:R-:W-:Y:S02]  /*2640*/  SHF.L.U64.HI R65, R146.reuse, 0x4, R147 ;  /* 0x0000000492417819 */ /* 0x040fe40000010293 */
[----:B------:R-:W-:-:S02]  /*2650*/  SHF.L.U32 R68, R146, 0x5, RZ ;  /* 0x0000000592447819 */ /* 0x000fc400000006ff */
[----:B------:R-:W-:Y:S02]  /*2660*/  IADD3 R76, P1, P0, R66, R66, R66 ;  /* 0x00000042424c7210 */ /* 0x000fe4000783e042 */
[----:B------:R-:W-:Y:S01]  /*2670*/  IADD3.X R96, R9, R98, RZ, P3, !PT ;  /* 0x0000006209607210 */ /* 0x000fe20001ffe4ff */
[----:B------:R-:W-:Y:S01]  /*2680*/  IMAD.X R98, R7, 0x1, R98, P2 ;  /* 0x0000000107627824 */ /* 0x000fe200010e0662 */
[----:B------:R-:W-:Y:S02]  /*2690*/  SHF.L.U64.HI R67, R146, 0x5, R147 ;  /* 0x0000000592437819 */ /* 0x000fe40000010293 */
        /* <DEDUP_REMOVED lines=26> */
[----:B------:R-:W-:Y:S01]  /*2840*/  SHF.L.U32 R82, R142, 0x4, RZ ;  /* 0x000000048e527819 */ /* 0x000fe200000006ff */
        /* <DEDUP_REMOVED lines=37> */
.L_x_5637:
[----:B------:R-:W-:Y:S01]  /*2aa0*/  IMAD.SHL.U32 R14, R9, 0x40, RZ ;  /* 0x00000040090e7824 */ /* 0x000fe200078e00ff */
[----:B------:R-:W-:Y:S01]  /*2ab0*/  BSSY B2, `(.L_x_5582) ;  /* 0x000094c000027945 */ /* 0x000fe20003800000 */
[----:B------:R-:W-:Y:S02]  /*2ac0*/  IMAD.MOV.U32 R2, RZ, RZ, R93 ;  /* 0x000000ffff027224 */ /* 0x000fe400078e005d */
[----:B------:R-:W-:Y:S02]  /*2ad0*/  VIADD R13, R14, 0xffffffc0 ;  /* 0xffffffc00e0d7836 */ /* 0x000fe40000000000 */
[----:B------:R-:W-:Y:S02]  /*2ae0*/  IMAD.MOV.U32 R3, RZ, RZ, R92 ;  /* 0x000000ffff037224 */ /* 0x000fe400078e005c */
[--C-:B------:R-:W-:Y:S02]  /*2af0*/  IMAD.IADD R149, R43, 0x1, -R13.reuse ;  /* 0x000000012b957824 */ /* 0x100fe400078e0a0d */
[----:B------:R-:W-:Y:S03]  /*2b00*/  IMAD.IADD R148, R55, 0x1, -R13 ;  /* 0x0000000137947824 */ /* 0x000fe600078e0a0d */
[CC--:B------:R-:W-:Y:S02]  /*2b10*/  ISETP.GE.AND P0, PT, R134.reuse, R149.reuse, PT ;  /* 0x000000958600720c */ /* 0x0c0fe40003f06270 */
[CC--:B------:R-:W-:Y:S02]  /*2b20*/  ISETP.GE.AND P4, PT, R127.reuse, R149.reuse, PT ;  /* 0x000000957f00720c */ /* 0x0c0fe40003f86270 */
[-C--:B------:R-:W-:Y:S02]  /*2b30*/  ISETP.GE.AND P0, PT, R134, R148.reuse, !P0 ;  /* 0x000000948600720c */ /* 0x080fe40004706270 */
[-C--:B------:R-:W-:Y:S02]  /*2b40*/  ISETP.GE.AND P4, PT, R127, R148.reuse, !P4 ;  /* 0x000000947f00720c */ /* 0x080fe40006786270 */
[C---:B------:R-:W-:Y:S04]  /*2b50*/  ISETP.GE.AND P2, PT, R126.reuse, R149, PT ;  /* 0x000000957e00720c */ /* 0x040fe80003f46270 */
[----:B------:R-:W-:Y:S05]  /*2b60*/  ISETP.GE.AND P2, PT, R126, R148, !P2 ;  /* 0x000000947e00720c */ /* 0x000fea0005746270 */
[----:B--234-:R-:W2:Y:S01]  /*2b70*/  @P0 LD.E.128 R24, desc[UR6][R2.64] ;  /* 0x0000000602180980 */ /* 0x01cea2000c101d00 */
[----:B------:R-:W-:Y:S01]  /*2b80*/  @P0 IMAD.MOV.U32 R22, RZ, RZ, R101 ;  /* 0x000000ffff160224 */ /* 0x000fe200078e0065 */
[C---:B------:R-:W-:Y:S01]  /*2b90*/  @P4 IADD3 R28, P1, R2.reuse, R82, RZ ;  /* 0x00000052021c4210 */ /* 0x040fe20007f3e0ff */
[----:B------:R-:W-:Y:S04]  /*2ba0*/  @P0 IMAD.MOV.U32 R23, RZ, RZ, R100 ;  /* 0x000000ffff170224 */ /* 0x000fe800078e0064 */
[----:B------:R-:W-:Y:S01]  /*2bb0*/  @P4 IMAD.X R29, R3, 0x1, R81, P1 ;  /* 0x00000001031d4824 */ /* 0x000fe200008e0651 */
[----:B--2---:R-:W-:Y:S04]  /*2bc0*/  @P0 ST.E.128 desc[UR6][R22.64], R24 ;  /* 0x0000001816000985 */ /* 0x004fe8000c101d06 */
[----:B------:R-:W2:Y:S04]  /*2bd0*/  @P0 LD.E.128 R4, desc[UR6][R2.64+0x80] ;  /* 0x0000800602040980 */ /* 0x000ea8000c101d00 */
[----:B--2---:R1:W-:Y:S04]  /*2be0*/  @P0 ST.E.128 desc[UR6][R22.64+0x80], R4 ;  /* 0x0000800416000985 */ /* 0x0043e8000c101d06 */
[----:B-1----:R-:W2:Y:S04]  /*2bf0*/  @P0 LD.E.128 R4, desc[UR6][R2.64+0x100] ;  /* 0x0001000602040980 */ /* 0x002ea8000c101d00 */
[----:B--2---:R1:W-:Y:S04]  /*2c00*/  @P0 ST.E.128 desc[UR6][R22.64+0x100], R4 ;  /* 0x0001000416000985 */ /* 0x0043e8000c101d06 */
[----:B-1----:R-:W2:Y:S04]  /*2c10*/  @P0 LD.E.128 R4, desc[UR6][R2.64+0x180] ;  /* 0x0001800602040980 */ /* 0x002ea8000c101d00 */
[----:B--2---:R1:W-:Y:S04]  /*2c20*/  @P0 ST.E.128 desc[UR6][R22.64+0x180], R4 ;  /* 0x0001800416000985 */ /* 0x0043e8000c101d06 */
[----:B------:R-:W2:Y:S01]  /*2c30*/  @P4 LD.E.128 R24, desc[UR6][R28.64] ;  /* 0x000000061c184980 */ /* 0x000ea2000c101d00 */
[C---:B-1----:R-:W-:Y:S04]  /*2c40*/  @P4 LEA R22, P1, R51.reuse, R101, 0x1 ;  /* 0x0000006533164211 */ /* 0x042fe800078208ff */
[----:B------:R-:W-:Y:S05]  /*2c50*/  @P4 LEA.HI.X R23, R51, R100, R52, 0x1, P1 ;  /* 0x0000006433174211 */ /* 0x000fea00008f0c34 */
[----:B--2---:R-:W-:Y:S04]  /*2c60*/  @P4 ST.E.128 desc[UR6][R22.64], R24 ;  /* 0x0000001816004985 */ /* 0x004fe8000c101d06 */
[----:B------:R-:W2:Y:S04]  /*2c70*/  @P4 LD.E.128 R4, desc[UR6][R28.64+0x80] ;  /* 0x000080061c044980 */ /* 0x000ea8000c101d00 */
[----:B--2---:R1:W-:Y:S04]  /*2c80*/  @P4 ST.E.128 desc[UR6][R22.64+0x80], R4 ;  /* 0x0000800416004985 */ /* 0x0043e8000c101d06 */
[----:B-1----:R-:W2:Y:S04]  /*2c90*/  @P4 LD.E.128 R4, desc[UR6][R28.64+0x100] ;  /* 0x000100061c044980 */ /* 0x002ea8000c101d00 */
[----:B--2---:R1:W-:Y:S04]  /*2ca0*/  @P4 ST.E.128 desc[UR6][R22.64+0x100], R4 ;  /* 0x0001000416004985 */ /* 0x0043e8000c101d06 */
[----:B-1----:R1:W2:Y:S02]  /*2cb0*/  @P4 LD.E.128 R4, desc[UR6][R28.64+0x180] ;  /* 0x000180061c044980 */ /* 0x0022a4000c101d00 */
[----:B-1----:R-:W-:Y:S05]  /*2cc0*/  @P2 IADD3 R28, P1, R2, R84, RZ ;  /* 0x00000054021c2210 */ /* 0x002fea0007f3e0ff */
[----:B------:R-:W-:Y:S01]  /*2cd0*/  @P2 IMAD.X R29, R3, 0x1, R83, P1 ;  /* 0x00000001031d2824 */ /* 0x000fe200008e0653 */
[----:B--2---:R1:W-:Y:S04]  /*2ce0*/  @P4 ST.E.128 desc[UR6][R22.64+0x180], R4 ;  /* 0x0001800416004985 */ /* 0x0043e8000c101d06 */
[----:B------:R-:W2:Y:S01]  /*2cf0*/  @P2 LD.E.128 R24, desc[UR6][R28.64] ;  /* 0x000000061c182980 */ /* 0x000ea2000c101d00 */
[----:B-1----:R-:W-:Y:S05]  /*2d00*/  @P2 IADD3 R22, P1, R101, R60, RZ ;  /* 0x0000003c65162210 */ /* 0x002fea0007f3e0ff */
[----:B------:R-:W-:Y:S01]  /*2d10*/  @P2 IMAD.X R23, R100, 0x1, R61, P1 ;  /* 0x0000000164172824 */ /* 0x000fe200008e063d */
[C---:B------:R-:W-:Y:S04]  /*2d20*/  ISETP.GE.AND P1, PT, R125.reuse, R149, PT ;  /* 0x000000957d00720c */ /* 0x040fe80003f26270 */
[----:B------:R-:W-:Y:S11]  /*2d30*/  ISETP.GE.AND P1, PT, R125, R148, !P1 ;  /* 0x000000947d00720c */ /* 0x000ff60004f26270 */
[----:B------:R-:W-:Y:S02]  /*2d40*/  @!UPT UIADD3 URZ, URZ, URZ, URZ ;  /* 0x0000003f3f3ff290 */ /* 0x000fe4000fffe03f */
[----:B------:R-:W-:Y:S05]  /*2d50*/  @P1 IADD3 R30, P3, R2, R142, RZ ;  /* 0x0000008e021e1210 */ /* 0x000fea0007f7e0ff */
[----:B------:R-:W-:Y:S01]  /*2d60*/  @P1 IMAD.X R31, R3, 0x1, R85, P3 ;  /* 0x00000001031f1824 */ /* 0x000fe200018e0655 */
[----:B--2---:R-:W-:Y:S04]  /*2d70*/  @P2 ST.E.128 desc[UR6][R22.64], R24 ;  /* 0x0000001816002985 */ /* 0x004fe8000c101d06 */
[----:B------:R-:W2:Y:S04]  /*2d80*/  @P2 LD.E.128 R4, desc[UR6][R28.64+0x80] ;  /* 0x000080061c042980 */ /* 0x000ea8000c101d00 */
[----:B--2---:R1:W-:Y:S04]  /*2d90*/  @P2 ST.E.128 desc[UR6][R22.64+0x80], R4 ;  /* 0x0000800416002985 */ /* 0x0043e8000c101d06 */
[----:B-1----:R-:W2:Y:S04]  /*2da0*/  @P2 LD.E.128 R4, desc[UR6][R28.64+0x100] ;  /* 0x000100061c042980 */ /* 0x002ea8000c101d00 */
[----:B--2---:R1:W-:Y:S04]  /*2db0*/  @P2 ST.E.128 desc[UR6][R22.64+0x100], R4 ;  /* 0x0001000416002985 */ /* 0x0043e8000c101d06 */
[----:B-1----:R-:W2:Y:S04]  /*2dc0*/  @P2 LD.E.128 R4, desc[UR6][R28.64+0x180] ;  /* 0x000180061c042980 */ /* 0x002ea8000c101d00 */
[----:B--2---:R1:W-:Y:S01]  /*2dd0*/  @P2 ST.E.128 desc[UR6][R22.64+0x180], R4 ;  /* 0x0001800416002985 */ /* 0x0043e2000c101d06 */
[----:B------:R-:W-:Y:S03]  /*2de0*/  @P1 IADD3 R32, P2, R101, R140, RZ ;  /* 0x0000008c65201210 */ /* 0x000fe60007f5e0ff */
[----:B------:R-:W2:Y:S02]  /*2df0*/  @P1 LD.E.128 R24, desc[UR6][R30.64] ;  /* 0x000000061e181980 */ /* 0x000ea4000c101d00 */
[----:B------:R-:W-:Y:S05]  /*2e00*/  @P1 IMAD.X R33, R100, 0x1, R59, P2 ;  /* 0x0000000164211824 */ /* 0x000fea00010e063b */
[----:B--2---:R-:W-:Y:S04]  /*2e10*/  @P1 ST.E.128 desc[UR6][R32.64], R24 ;  /* 0x0000001820001985 */ /* 0x004fe8000c101d06 */
[----:B-1----:R-:W2:Y:S04]  /*2e20*/  @P1 LD.E.128 R4, desc[UR6][R30.64+0x80] ;  /* 0x000080061e041980 */ /* 0x002ea8000c101d00 */
[----:B--2---:R1:W-:Y:S04]  /*2e30*/  @P1 ST.E.128 desc[UR6][R32.64+0x80], R4 ;  /* 0x0000800420001985 */ /* 0x0043e8000c101d06 */
[----:B-1----:R-:W2:Y:S04]  /*2e40*/  @P1 LD.E.128 R4, desc[UR6][R30.64+0x100] ;  /* 0x000100061e041980 */ /* 0x002ea8000c101d00 */
[----:B--2---:R1:W-:Y:S04]  /*2e50*/  @P1 ST.E.128 desc[UR6][R32.64+0x100], R4 ;  /* 0x0001000420001985 */ /* 0x0043e8000c101d06 */
[----:B-1----:R-:W2:Y:S04]  /*2e60*/  @P1 LD.E.128 R4, desc[UR6][R30.64+0x180] ;  /* 0x000180061e041980 */ /* 0x002ea8000c101d00 */
[----:B--2---:R1:W-:Y:S04]  /*2e70*/  @P1 ST.E.128 desc[UR6][R32.64+0x180], R4 ;  /* 0x0001800420001985 */ /* 0x0043e8000c101d06 */
[----:B------:R-:W2:Y:S04]  /*2e80*/  LD.E R15, desc[UR6][R18.64+0xd0] ;  /* 0x0000d006120f7980 */ /* 0x000ea8000c101900 */
[----:B------:R-:W3:Y:S01]  /*2e90*/  LD.E R92, desc[UR6][R18.64+0x130] ;  /* 0x00013006125c7980 */ /* 0x000ee2000c101900 */
[----:B--2---:R-:W-:Y:S01]  /*2ea0*/  ISETP.NE.AND P2, PT, R15, RZ, PT ;  /* 0x000000ff0f00720c */ /* 0x004fe20003f45270 */
[----:B---3--:R-:W-:Y:S05]  /*2eb0*/  IMAD.U32 R92, R92, -0x40, RZ ;  /* 0xffffffc05c5c7824 */ /* 0x008fea00078e00ff */
[C---:B------:R-:W-:Y:S04]  /*2ec0*/  LEA R93, P1, R92.reuse, R2, 0x1 ;  /* 0x000000025c5d7211 */ /* 0x040fe800078208ff */
[----:B------:R-:W-:Y:S03]  /*2ed0*/  LEA.HI.X.SX32 R92, R92, R3, 0x1, P1 ;  /* 0x000000035c5c7211 */ /* 0x000fe600008f0eff */
[----:B-1----:R-:W-:Y:S06]  /*2ee0*/  @!P2 BRA `(.L_x_5583) ;  /* 0x0000008c0044a947 */ /* 0x002fec0003800000 */
        /* <DEDUP_REMOVED lines=11> */
[----:B------:R-:W-:Y:S01]  /*2fa0*/  ISETP.GE.AND P0, PT, R16, R15, PT ;  /* 0x0000000f1000720c */ /* 0x000fe20003f06270 */
[----:B------:R-:W-:Y:S01]  /*2fb0*/  IMAD.MOV.U32 R31, RZ, RZ, R94 ;  /* 0x000000ffff1f7224 */ /* 0x000fe200078e005e */
[----:B------:R-:W-:Y:S02]  /*2fc0*/  MOV R30, R95 ;  /* 0x0000005f001e7202 */ /* 0x000fe40000000f00 */
[----:B------:R-:W-:Y:S03]  /*2fd0*/  ISETP.GE.AND P1, PT, R12, R15, PT ;  /* 0x0000000f0c00720c */ /* 0x000fe60003f26270 */
        /* <DEDUP_REMOVED lines=9> */
[----:B----4-:R-:W-:Y:S01]  /*3070*/  @!P0 SHF.L.U32 R7, R2, 0x10, RZ ;  /* 0x0000001002078819 */ /* 0x010fe200000006ff */
[C---:B------:R-:W-:Y:S01]  /*3080*/  @!P0 IMAD.U32 R4, R3.reuse, 0x10000, RZ ;  /* 0x0001000003048824 */ /* 0x040fe200078e00ff */
[----:B------:R-:W-:Y:S01]  /*3090*/  @!P0 LOP3.LUT R5, R3, 0xffff0000, RZ, 0xc0, !PT ;  /* 0xffff000003058812 */ /* 0x000fe200078ec0ff */
[----:B------:R-:W-:Y:S01]  /*30a0*/  @!P0 FMUL.FTZ R32, R0, R8 ;  /* 0x0000000800208220 */ /* 0x000fe20000410000 */
[----:B------:R-:W-:Y:S01]  /*30b0*/  @!P0 LOP3.LUT R6, R2, 0xffff0000, RZ, 0xc0, !PT ;  /* 0xffff000002068812 */ /* 0x000fe200078ec0ff */
[----:B------:R-:W-:Y:S01]  /*30c0*/  @!P0 FMUL.FTZ R0, R0, R7 ;  /* 0x0000000700008220 */ /* 0x000fe20000410000 */
[----:B------:R-:W-:Y:S02]  /*30d0*/  @!P0 SHF.L.U32 R3, R24, 0x10, RZ ;  /* 0x0000001018038819 */ /* 0x000fe400000006ff */
[----:B------:R-:W-:Y:S03]  /*30e0*/  @!P0 LOP3.LUT R2, R25, 0xffff0000, RZ, 0xc0, !PT ;  /* 0xffff000019028812 */ /* 0x000fe600078ec0ff */
[----:B------:R-:W-:Y:S01]  /*30f0*/  @!P0 FFMA.FTZ R0, R8, R3, R0 ;  /* 0x0000000308008223 */ /* 0x000fe20000010000 */
[----:B------:R-:W-:Y:S01]  /*3100*/  @!P0 FFMA.FTZ R32, R3, R7, -R32 ;  /* 0x0000000703208223 */ /* 0x000fe20000010820 */
[----:B------:R-:W-:Y:S01]  /*3110*/  @!P0 LOP3.LUT R3, R26, 0xffff0000, RZ, 0xc0, !PT ;  /* 0xffff00001a038812 */ /* 0x000fe200078ec0ff */
[----:B------:R-:W-:Y:S01]  /*3120*/  @!P0 IMAD.U32 R8, R25, 0x10000, RZ ;  /* 0x0001000019088824 */ /* 0x000fe200078e00ff */
[----:B------:R-:W-:Y:S01]  /*3130*/  @!P0 LOP3.LUT R7, R27, 0xffff0000, RZ, 0xc0, !PT ;  /* 0xffff00001b078812 */ /* 0x000fe200078ec0ff */
[----:B------:R-:W-:Y:S01]  /*3140*/  @!P0 FMUL.FTZ R33, R2, R22 ;  /* 0x0000001602218220 */ /* 0x000fe20000410000 */
[----:B------:R-:W-:Y:S01]  /*3150*/  @!P0 F2FP.BF16.F32.PACK_AB R0, R0, R32 ;  /* 0x000000200000823e */ /* 0x000fe200000010ff */
[-C--:B------:R-:W-:Y:S01]  /*3160*/  @!P0 FMUL.FTZ R2, R2, R6.reuse ;  /* 0x0000000602028220 */ /* 0x080fe20000410000 */
[C---:B------:R-:W-:Y:S01]  /*3170*/  @!P0 FMUL.FTZ R34, R3.reuse, R23 ;  /* 0x0000001703228220 */ /* 0x040fe20000410000 */
[----:B------:R-:W-:Y:S01]  /*3180*/  @!P0 FFMA.FTZ R33, R8, R6, -R33 ;  /* 0x0000000608218223 */ /* 0x000fe20000010821 */
[----:B------:R-:W-:Y:S01]  /*3190*/  @!P0 SHF.L.U32 R6, R26, 0x10, RZ ;  /* 0x000000101a068819 */ /* 0x000fe200000006ff */
[----:B------:R-:W-:Y:S01]  /*31a0*/  @!P0 FMUL.FTZ R3, R3, R4 ;  /* 0x0000000403038220 */ /* 0x000fe20000410000 */
[----:B------:R-:W-:Y:S01]  /*31b0*/  @!P0 MOV R24, R0 ;  /* 0x0000000000188202 */ /* 0x000fe20000000f00 */
[C---:B------:R-:W-:Y:S01]  /*31c0*/  @!P0 FMUL.FTZ R35, R7.reuse, R28 ;  /* 0x0000001c07238220 */ /* 0x040fe20000410000 */
[----:B------:R-:W-:Y:S01]  /*31d0*/  @!P0 FFMA.FTZ R2, R22, R8, R2 ;  /* 0x0000000816028223 */ /* 0x000fe20000010002 */
[----:B------:R-:W-:Y:S01]  /*31e0*/  @!P0 FFMA.FTZ R34, R6, R4, -R34 ;  /* 0x0000000406228223 */ /* 0x000fe20000010822 */
[-C--:B------:R-:W-:Y:S01]  /*31f0*/  @!P0 FMUL.FTZ R4, R7, R5.reuse ;  /* 0x0000000507048220 */ /* 0x080fe20000410000 */
[----:B------:R-:W-:Y:S01]  /*3200*/  @!P0 FFMA.FTZ R3, R23, R6, R3 ;  /* 0x0000000617038223 */ /* 0x000fe20000010003 */
[----:B------:R-:W-:Y:S01]  /*3210*/  @!P0 FFMA.FTZ R35, R29, R5, -R35 ;  /* 0x000000051d238223 */ /* 0x000fe20000010823 */
[----:B------:R-:W-:Y:S01]  /*3220*/  @!P0 F2FP.BF16.F32.PACK_AB R2, R2, R33 ;  /* 0x000000210202823e */ /* 0x000fe200000010ff */
[----:B------:R-:W-:Y:S02]  /*3230*/  @!P0 FFMA.FTZ R4, R28, R29, R4 ;  /* 0x0000001d1c048223 */ /* 0x000fe40000010004 */
[----:B------:R-:W-:Y:S02]  /*3240*/  @!P0 F2FP.BF16.F32.PACK_AB R3, R3, R34 ;  /* 0x000000220303823e */ /* 0x000fe400000010ff */
[----:B------:R-:W-:Y:S01]  /*3250*/  @!P0 IMAD.MOV.U32 R25, RZ, RZ, R2 ;  /* 0x000000ffff198224 */ /* 0x000fe200078e0002 */
[----:B------:R-:W-:Y:S02]  /*3260*/  @!P0 F2FP.BF16.F32.PACK_AB R4, R4, R35 ;  /* 0x000000230404823e */ /* 0x000fe400000010ff */
[----:B------:R-:W-:Y:S03]  /*3270*/  @!P0 MOV R26, R3 ;  /* 0x00000003001a8202 */ /* 0x000fe60000000f00 */
[----:B------:R-:W-:Y:S01]  /*3280*/  @!P0 IMAD.MOV.U32 R27, RZ, RZ, R4 ;  /* 0x000000ffff1b8224 */ /* 0x000fe200078e0004 */
[----:B------:R-:W-:Y:S04]  /*3290*/  ISETP.GE.AND P0, PT, R11, R15, PT ;  /* 0x0000000f0b00720c */ /* 0x000fe80003f06270 */
[----:B------:R1:W-:Y:S08]  /*32a0*/  ST.E.128 desc[UR6][R144.64], R24 ;  /* 0x0000001890007985 */ /* 0x0003f0000c101d06 */
[----:B------:R-:W2:Y:S06]  /*32b0*/  @!P1 LD.E.64 R28, desc[UR6][R40.64+0x40] ;  /* 0x00004006281c9980 */ /* 0x000eac000c101b00 */
[----:B------:R-:W3:Y:S06]  /*32c0*/  @!P1 LD.E.64 R2, desc[UR6][R20.64+0x40] ;  /* 0x0000400614029980 */ /* 0x000eec000c101b00 */
[----:B-1----:R-:W4:Y:S01]  /*32d0*/  LD.E.128 R24, desc[UR6][R30.64+0x80] ;  /* 0x000080061e187980 */ /* 0x002f22000c101d00 */
[C---:B--2---:R-:W-:Y:S01]  /*32e0*/  @!P1 SHF.L.U32 R8, R28.reuse, 0x10, RZ ;  /* 0x000000101c089819 */ /* 0x044fe200000006ff */
[C---:B------:R-:W-:Y:S01]  /*32f0*/  @!P1 IMAD.U32 R23, R29.reuse, 0x10000, RZ ;  /* 0x000100001d179824 */ /* 0x040fe200078e00ff */
[----:B------:R-:W-:Y:S02]  /*3300*/  @!P1 LOP3.LUT R22, R28, 0xffff0000, RZ, 0xc0, !PT ;  /* 0xffff00001c169812 */ /* 0x000fe400078ec0ff */
[----:B------:R-:W-:Y:S02]  /*3310*/  @!P1 LOP3.LUT R28, R29, 0xffff0000, RZ, 0xc0, !PT ;  /* 0xffff00001d1c9812 */ /* 0x000fe400078ec0ff */
[C---:B---3--:R-:W-:Y:S01]  /*3320*/  @!P1 SHF.L.U32 R7, R2.reuse, 0x10, RZ ;  /* 0x0000001002079819 */ /* 0x048fe200000006ff */
[C---:B------:R-:W-:Y:S01]  /*3330*/  @!P1 IMAD.U32 R4, R3.reuse, 0x10000, RZ ;  /* 0x0001000003049824 */ /* 0x040fe200078e00ff */
[----:B------:R-:W-:Y:S02]  /*3340*/  @!P1 LOP3.LUT R5, R3, 0xffff0000, RZ, 0xc0, !PT ;  /* 0xffff000003059812 */ /* 0x000fe400078ec0ff */
[----:B------:R-:W-:Y:S02]  /*3350*/  @!P1 LOP3.LUT R6, R2, 0xffff0000, RZ, 0xc0, !PT ;  /* 0xffff000002069812 */ /* 0x000fe400078ec0ff */
[C---:B----4-:R-:W-:Y:S02]  /*3360*/  @!P1 LOP3.LUT R0, R24.reuse, 0xffff0000, RZ, 0xc0, !PT ;  /* 0xffff000018009812 */ /* 0x050fe400078ec0ff */
[----:B------:R-:W-:Y:S02]  /*3370*/  @!P1 SHF.L.U32 R3, R24, 0x10, RZ ;  /* 0x0000001018039819 */ /* 0x000fe400000006ff */
[----:B------:R-:W-:Y:S01]  /*3380*/  @!P1 LOP3.LUT R2, R25, 0xffff0000, RZ, 0xc0, !PT ;  /* 0xffff000019029812 */ /* 0x000fe200078ec0ff */
[C---:B------:R-:W-:Y:S01]  /*3390*/  @!P1 FMUL.FTZ R32, R0.reuse, R8 ;  /* 0x0000000800209220 */ /* 0x040fe20000410000 */
[----:B------:R-:W-:Y:S01]  /*33a0*/  @!P1 SHF.L.U32 R29, R27, 0x10, RZ ;  /* 0x000000101b1d9819 */ /* 0x000fe200000006ff */
[-C--:B------:R-:W-:Y:S02]  /*33b0*/  @!P1 FMUL.FTZ R0, R0, R7.reuse ;  /* 0x0000000700009220 */ /* 0x080fe40000410000 */
[----:B------:R-:W-:Y:S01]  /*33c0*/  @!P1 FFMA.FTZ R32, R3, R7, -R32 ;  /* 0x0000000703209223 */ /* 0x000fe20000010820 */
[----:B------:R-:W-:Y:S01]  /*33d0*/  @!P1 LOP3.LUT R7, R27, 0xffff0000, RZ, 0xc0, !PT ;  /* 0xffff00001b079812 */ /* 0x000fe200078ec0ff */
[----:B------:R-:W-:Y:S01]  /*33e0*/  @!P1 FFMA.FTZ R0, R8, R3, R0 ;  /* 0x0000000308009223 */ /* 0x000fe20000010000 */
[----:B------:R-:W-:Y:S01]  /*33f0*/  @!P1 SHF.L.U32 R8, R25, 0x10, RZ ;  /* 0x0000001019089819 */ /* 0x000fe200000006ff */
[----:B------:R-:W-:Y:S01]  /*3400*/  @!P1 FMUL.FTZ R33, R2, R22 ;  /* 0x0000001602219220 */ /* 0x000fe20000410000 */
[----:B------:R-:W-:Y:S01]  /*3410*/  @!P1 LOP3.LUT R3, R26, 0xffff0000, RZ, 0xc0, !PT ;  /* 0xffff00001a039812 */ /* 0x000fe200078ec0ff */
[----:B------:R-:W-:Y:S01]  /*3420*/  @!P1 FMUL.FTZ R2, R2, R6 ;  /* 0x0000000602029220 */ /* 0x000fe20000410000 */
[----:B------:R-:W-:Y:S01]  /*3430*/  @!P1 F2FP.BF16.F32.PACK_AB R0, R0, R32 ;  /* 0x000000200000923e */ /* 0x000fe200000010ff */
[----:B------:R-:W-:Y:S01]  /*3440*/  @!P1 FFMA.FTZ R33, R8, R6, -R33 ;  /* 0x0000000608219223 */ /* 0x000fe20000010821 */
[----:B------:R-:W-:Y:S02]  /*3450*/  @!P1 IMAD.U32 R6, R26, 0x10000, RZ ;  /* 0x000100001a069824 */ /* 0x000fe400078e00ff */
        /* <DEDUP_REMOVED lines=106> */
.L_x_5586:
[----:B------:R-:W-:Y:S05]  /*3b00*/  BSYNC B0 ;  /* 0x0000000000007941 */ /* 0x000fea0003800000 */
.L_x_5585:
[----:B------:R-:W-:Y:S04]  /*3b10*/  BSSY B0, `(.L_x_5587) ;  /* 0x00000c0000007945 */ /* 0x000fe80003800000 */
[----:B------:R-:W-:Y:S05]  /*3b20*/  @!P4 BRA `(.L_x_5588) ;  /* 0x0000000800f8c947 */ /* 0x000fea0003800000 */
[----:B------:R-:W-:Y:S02]  /*3b30*/  SHF.L.U32 R32, R128, 0x1, RZ ;  /* 0x0000000180207819 */ /* 0x000fe400000006ff */
[----:B------:R-:W-:Y:S02]  /*3b40*/  LEA R36, P1, R66, R95, 0x1 ;  /* 0x0000005f42247211 */ /* 0x000fe400078208ff */
[-C--:B------:R-:W-:Y:S02]  /*3b50*/  ISETP.GE.AND P0, PT, R16, R15.reuse, PT ;  /* 0x0000000f1000720c */ /* 0x080fe40003f06270 */
[----:B------:R-:W-:Y:S02]  /*3b60*/  IADD3 R6, P4, R20, R32, RZ ;  /* 0x0000002014067210 */ /* 0x000fe40007f9e0ff */
[----:B------:R-:W-:Y:S02]  /*3b70*/  LEA.HI.X R37, R66, R94, R65, 0x1, P1 ;  /* 0x0000005e42257211 */ /* 0x000fe400008f0c41 */
[----:B------:R-:W-:Y:S02]  /*3b80*/  SHF.L.U64.HI R0, R128, 0x1, R113 ;  /* 0x0000000180007819 */ /* 0x000fe40000010271 */
[----:B------:R-:W-:Y:S01]  /*3b90*/  IADD3 R32, P1, R40, R32, RZ ;  /* 0x0000002028207210 */ /* 0x000fe20007f3e0ff */
[----:B-1----:R-:W2:Y:S02]  /*3ba0*/  LD.E.128 R24, desc[UR6][R36.64] ;  /* 0x0000000624187980 */ /* 0x002ea4000c101d00 */
[----:B------:R-:W-:Y:S01]  /*3bb0*/  IMAD.X R7, R21, 0x1, R0, P4 ;  /* 0x0000000115077824 */ /* 0x000fe200020e0600 */
[----:B------:R-:W-:Y:S02]  /*3bc0*/  IADD3.X R33, R41, R0, RZ, P1, !PT ;  /* 0x0000000029217210 */ /* 0x000fe40000ffe4ff */
[----:B------:R-:W-:Y:S03]  /*3bd0*/  ISETP.GE.AND P1, PT, R12, R15, PT ;  /* 0x0000000f0c00720c */ /* 0x000fe60003f26270 */
[----:B------:R-:W3:Y:S06]  /*3be0*/  @!P0 LD.E.64 R30, desc[UR6][R32.64] ;  /* 0x00000006201e8980 */ /* 0x000eec000c101b00 */
[----:B------:R-:W4:Y:S01]  /*3bf0*/  @!P0 LD.E.64 R2, desc[UR6][R6.64] ;  /* 0x0000000606028980 */ /* 0x000f22000c101b00 */
[----:B--2---:R-:W-:Y:S02]  /*3c00*/  @!P0 LOP3.LUT R0, R24, 0xffff0000, RZ, 0xc0, !PT ;  /* 0xffff000018008812 */ /* 0x004fe400078ec0ff */
[C---:B---3--:R-:W-:Y:S01]  /*3c10*/  @!P0 LOP3.LUT R28, R30.reuse, 0xffff0000, RZ, 0xc0, !PT ;  /* 0xffff00001e1c8812 */ /* 0x048fe200078ec0ff */
[----:B------:R-:W-:Y:S01]  /*3c20*/  @!P0 IMAD.U32 R23, R30, 0x10000, RZ ;  /* 0x000100001e178824 */ /* 0x000fe200078e00ff */
[C---:B------:R-:W-:Y:S01]  /*3c30*/  @!P0 LOP3.LUT R30, R31.reuse, 0xffff0000, RZ, 0xc0, !PT ;  /* 0xffff00001f1e8812 */ /* 0x040fe200078ec0ff */
[----:B------:R-:W-:Y:S01]  /*3c40*/  @!P0 IMAD.U32 R29, R31, 0x10000, RZ ;  /* 0x000100001f1d8824 */ /* 0x000fe200078e00ff */
[----:B------:R-:W-:Y:S01]  /*3c50*/  @!P0 SHF.L.U32 R31, R27, 0x10, RZ ;  /* 0x000000101b1f8819 */ /* 0x000fe200000006ff */
        /* <DEDUP_REMOVED lines=17> */
[----:B------:R-:W-:Y:S01]  /*3d70*/  LEA R34, P4, R53, R144, 0x1 ;  /* 0x0000009035227211 */ /* 0x000fe200078808ff */
        /* <DEDUP_REMOVED lines=11> */
[----:B------:R-:W-:Y:S01]  /*3e30*/  LEA.HI.X R35, R53, R145, R54, 0x1, P4 ;  /* 0x0000009135237211 */ /* 0x000fe200020f0c36 */
[----:B------:R-:W-:Y:S01]  /*3e40*/  @!P0 IMAD.MOV.U32 R24, RZ, RZ, R0 ;  /* 0x000000ffff188224 */ /* 0x000fe200078e0000 */
[----:B------:R-:W-:Y:S02]  /*3e50*/  @!P0 F2FP.BF16.F32.PACK_AB R3, R3, R38 ;  /* 0x000000260303823e */ /* 0x000fe400000010ff */
[----:B------:R-:W-:Y:S02]  /*3e60*/  @!P0 F2FP.BF16.F32.PACK_AB R4, R4, R5 ;  /* 0x000000050404823e */ /* 0x000fe400000010ff */
[----:B------:R-:W-:Y:S01]  /*3e70*/  @!P0 MOV R25, R2 ;  /* 0x0000000200198202 */ /* 0x000fe20000000f00 */
[----:B------:R-:W-:Y:S01]  /*3e80*/  @!P0 IMAD.MOV.U32 R26, RZ, RZ, R3 ;  /* 0x000000ffff1a8224 */ /* 0x000fe200078e0003 */
[----:B------:R-:W-:Y:S02]  /*3e90*/  @!P0 MOV R27, R4 ;  /* 0x00000004001b8202 */ /* 0x000fe40000000f00 */
[----:B------:R-:W-:Y:S03]  /*3ea0*/  ISETP.GE.AND P0, PT, R11, R15, PT ;  /* 0x0000000f0b00720c */ /* 0x000fe60003f06270 */
[----:B------:R1:W-:Y:S08]  /*3eb0*/  ST.E.128 desc[UR6][R34.64], R24 ;  /* 0x0000001822007985 */ /* 0x0003f0000c101d06 */
[----:B------:R-:W2:Y:S06]  /*3ec0*/  @!P1 LD.E.64 R30, desc[UR6][R32.64+0x40] ;  /* 0x00004006201e9980 */ /* 0x000eac000c101b00 */
[----:B------:R-:W3:Y:S06]  /*3ed0*/  @!P1 LD.E.64 R2, desc[UR6][R6.64+0x40] ;  /* 0x0000400606029980 */ /* 0x000eec000c101b00 */
[----:B-1----:R-:W4:Y:S01]  /*3ee0*/  LD.E.128 R24, desc[UR6][R36.64+0x80] ;  /* 0x0000800624187980 */ /* 0x002f22000c101d00 */
[C---:B--2---:R-:W-:Y:S01]  /*3ef0*/  @!P1 LOP3.LUT R28, R30.reuse, 0xffff0000, RZ, 0xc0, !PT ;  /* 0xffff00001e1c9812 */ /* 0x044fe200078ec0ff */
[----:B------:R-:W-:Y:S01]  /*3f00*/  @!P1 IMAD.U32 R23, R30, 0x10000, RZ ;  /* 0x000100001e179824 */ /* 0x000fe200078e00ff */
[C---:B------:R-:W-:Y:S02]  /*3f10*/  @!P1 SHF.L.U32 R29, R31.reuse, 0x10, RZ ;  /* 0x000000101f1d9819 */ /* 0x040fe400000006ff */
[----:B------:R-:W-:Y:S02]  /*3f20*/  @!P1 LOP3.LUT R30, R31, 0xffff0000, RZ, 0xc0, !PT ;  /* 0xffff00001f1e9812 */ /* 0x000fe400078ec0ff */
[C---:B---3--:R-:W-:Y:S01]  /*3f30*/  @!P1 SHF.L.U32 R4, R3.reuse, 0x10, RZ ;  /* 0x0000001003049819 */ /* 0x048fe200000006ff */
[C---:B------:R-:W-:Y:S01]  /*3f40*/  @!P1 IMAD.U32 R22, R2.reuse, 0x10000, RZ ;  /* 0x0001000002169824 */ /* 0x040fe200078e00ff */
[----:B------:R-:W-:Y:S02]  /*3f50*/  @!P1 LOP3.LUT R5, R3, 0xffff0000, RZ, 0xc0, !PT ;  /* 0xffff000003059812 */ /* 0x000fe400078ec0ff */
[----:B------:R-:W-:Y:S02]  /*3f60*/  @!P1 LOP3.LUT R8, R2, 0xffff0000, RZ, 0xc0, !PT ;  /* 0xffff000002089812 */ /* 0x000fe400078ec0ff */
[C---:B----4-:R-:W-:Y:S01]  /*3f70*/  @!P1 LOP3.LUT R0, R24.reuse, 0xffff0000, RZ, 0xc0, !PT ;  /* 0xffff000018009812 */ /* 0x050fe200078ec0ff */
[----:B------:R-:W-:Y:S01]  /*3f80*/  @!P1 IMAD.U32 R3, R24, 0x10000, RZ ;  /* 0x0001000018039824 */ /* 0x000fe200078e00ff */
[----:B------:R-:W-:Y:S02]  /*3f90*/  @!P1 LOP3.LUT R2, R25, 0xffff0000, RZ, 0xc0, !PT ;  /* 0xffff000019029812 */ /* 0x000fe400078ec0ff */
[----:B------:R-:W-:Y:S01]  /*3fa0*/  @!P1 SHF.L.U32 R31, R27, 0x10, RZ ;  /* 0x000000101b1f9819 */ /* 0x000fe200000006ff */
[C---:B------:R-:W-:Y:S01]  /*3fb0*/  @!P1 FMUL.FTZ R38, R0.reuse, R23 ;  /* 0x0000001700269220 */ /* 0x040fe20000410000 */
[----:B------:R-:W-:Y:S01]  /*3fc0*/  @!P1 FMUL.FTZ R0, R0, R22 ;  /* 0x0000001600009220 */ /* 0x000fe20000410000 */
[C---:B------:R-:W-:Y:S01]  /*3fd0*/  @!P1 FMUL.FTZ R39, R2.reuse, R28 ;  /* 0x0000001c02279220 */ /* 0x040fe20000410000 */
[----:B------:R-:W-:Y:S01]  /*3fe0*/  @!P1 FMUL.FTZ R2, R2, R8 ;  /* 0x0000000802029220 */ /* 0x000fe20000410000 */
[----:B------:R-:W-:Y:S01]  /*3ff0*/  @!P1 FFMA.FTZ R38, R3, R22, -R38 ;  /* 0x0000001603269223 */ /* 0x000fe20000010826 */
[----:B------:R-:W-:Y:S01]  /*4000*/  @!P1 LOP3.LUT R22, R27, 0xffff0000, RZ, 0xc0, !PT ;  /* 0xffff00001b169812 */ /* 0x000fe200078ec0ff */
[----:B------:R-:W-:Y:S01]  /*4010*/  @!P1 FFMA.FTZ R0, R23, R3, R0 ;  /* 0x0000000317009223 */ /* 0x000fe20000010000 */
[----:B------:R-:W-:Y:S02]  /*4020*/  @!P1 SHF.L.U32 R23, R25, 0x10, RZ ;  /* 0x0000001019179819 */ /* 0x000fe400000006ff */
[----:B------:R-:W-:Y:S01]  /*4030*/  @!P1 LOP3.LUT R3, R26, 0xffff0000, RZ, 0xc0, !PT ;  /* 0xffff00001a039812 */ /* 0x000fe200078ec0ff */
[----:B------:R-:W-:Y:S01]  /*4040*/  @!P1 FMUL.FTZ R45, R22, R30 ;  /* 0x0000001e162d9220 */ /* 0x000fe20000410000 */
[----:B------:R-:W-:Y:S01]  /*4050*/  @!P1 F2FP.BF16.F32.PACK_AB R0, R0, R38 ;  /* 0x000000260000923e */ /* 0x000fe200000010ff */
[----:B------:R-:W-:Y:S01]  /*4060*/  @!P1 FFMA.FTZ R39, R23, R8, -R39 ;  /* 0x0000000817279223 */ /* 0x000fe20000010827 */
[----:B------:R-:W-:Y:S02]  /*4070*/  @!P1 IMAD.U32 R8, R26, 0x10000, RZ ;  /* 0x000100001a089824 */ /* 0x000fe400078e00ff */
[C---:B------:R-:W-:Y:S01]  /*4080*/  @!P1 FMUL.FTZ R44, R3.reuse, R29 ;  /* 0x0000001d032c9220 */ /* 0x040fe20000410000 */
[-C--:B------:R-:W-:Y:S01]  /*4090*/  @!P1 FMUL.FTZ R3, R3, R4.reuse ;  /* 0x0000000403039220 */ /* 0x080fe20000410000 */
[----:B------:R-:W-:Y:S01]  /*40a0*/  @!P1 FFMA.FTZ R2, R28, R23, R2 ;  /* 0x000000171c029223 */ /* 0x000fe20000010002 */
[-C--:B------:R-:W-:Y:S01]  /*40b0*/  @!P1 FFMA.FTZ R45, R31, R5.reuse, -R45 ;  /* 0x000000051f2d9223 */ /* 0x080fe2000001082d */
[----:B------:R-:W-:Y:S01]  /*40c0*/  @!P1 FFMA.FTZ R44, R8, R4, -R44 ;  /* 0x00000004082c9223 */ /* 0x000fe2000001082c */
[----:B------:R-:W-:Y:S01]  /*40d0*/  @!P1 FMUL.FTZ R4, R22, R5 ;  /* 0x0000000516049220 */ /* 0x000fe20000410000 */
[----:B------:R-:W-:Y:S01]  /*40e0*/  @!P1 FFMA.FTZ R3, R29, R8, R3 ;  /* 0x000000081d039223 */ /* 0x000fe20000010003 */
[----:B------:R-:W-:Y:S01]  /*40f0*/  @!P1 F2FP.BF16.F32.PACK_AB R2, R2, R39 ;  /* 0x000000270202923e */ /* 0x000fe200000010ff */
[----:B------:R-:W-:Y:S02]  /*4100*/  @!P1 IMAD.MOV.U32 R24, RZ, RZ, R0 ;  /* 0x000000ffff189224 */ /* 0x000fe400078e0000 */
[----:B------:R-:W-:Y:S01]  /*4110*/  @!P1 FFMA.FTZ R4, R30, R31, R4 ;  /* 0x0000001f1e049223 */ /* 0x000fe20000010004 */
[----:B------:R-:W-:Y:S02]  /*4120*/  @!P1 F2FP.BF16.F32.PACK_AB R3, R3, R44 ;  /* 0x0000002c0303923e */ /* 0x000fe400000010ff */
[----:B------:R-:W-:Y:S02]  /*4130*/  @!P1 MOV R25, R2 ;  /* 0x0000000200199202 */ /* 0x000fe40000000f00 */
[----:B------:R-:W-:Y:S01]  /*4140*/  @!P1 F2FP.BF16.F32.PACK_AB R4, R4, R45 ;  /* 0x0000002d0404923e */ /* 0x000fe200000010ff */
[----:B------:R-:W-:Y:S03]  /*4150*/  @!P1 IMAD.MOV.U32 R26, RZ, RZ, R3 ;  /* 0x000000ffff1a9224 */ /* 0x000fe600078e0003 */
        /* <DEDUP_REMOVED lines=91> */
.L_x_5588:
[----:B------:R-:W-:Y:S05]  /*4710*/  BSYNC B0 ;  /* 0x0000000000007941 */ /* 0x000fea0003800000 */
.L_x_5587:
        /* <DEDUP_REMOVED lines=9> */
[----:B-12---:R-:W2:Y:S02]  /*47b0*/  LD.E.128 R24, desc[UR6][R36.64] ;  /* 0x0000000624187980 */ /* 0x006ea4000c101d00 */
        /* <DEDUP_REMOVED lines=182> */
.L_x_5590:
[----:B------:R-:W-:Y:S05]  /*5320*/  BSYNC B0 ;  /* 0x0000000000007941 */ /* 0x000fea0003800000 */
.L_x_5589:
[----:B------:R-:W-:Y:S04]  /*5330*/  BSSY B0, `(.L_x_5591) ;  /* 0x00000c4000007945 */ /* 0x000fe80003800000 */
[----:B------:R-:W-:Y:S05]  /*5340*/  @!P2 BRA `(.L_x_5592) ;  /* 0x0000000c0008a947 */ /* 0x000fea0003800000 */
[----:B------:R-:W-:Y:S01]  /*5350*/  SHF.L.U32 R32, R122, 0x1, RZ ;  /* 0x000000017a207819 */ /* 0x000fe200000006ff */
[----:B------:R-:W-:Y:S01]  /*5360*/  IMAD R2, R147, 0x60, RZ ;  /* 0x0000006093027824 */ /* 0x000fe200078e02ff */
[----:B------:R-:W-:Y:S01]  /*5370*/  MOV R37, R94 ;  /* 0x0000005e00257202 */ /* 0x000fe20000000f00 */
[----:B------:R-:W-:Y:S01]  /*5380*/  IMAD.MOV.U32 R36, RZ, RZ, R95 ;  /* 0x000000ffff247224 */ /* 0x000fe200078e005f */
[-C--:B------:R-:W-:Y:S02]  /*5390*/  ISETP.GE.AND P0, PT, R16, R15.reuse, PT ;  /* 0x0000000f1000720c */ /* 0x080fe40003f06270 */
[-C--:B------:R-:W-:Y:S01]  /*53a0*/  IADD3 R6, P2, R20, R32.reuse, RZ ;  /* 0x0000002014067210 */ /* 0x080fe20007f5e0ff */
[----:B------:R-:W-:Y:S01]  /*53b0*/  IMAD.WIDE.U32 R36, R146, 0x60, R36 ;  /* 0x0000006092247825 */ /* 0x000fe200078e0024 */
[----:B------:R-:W-:Y:S02]  /*53c0*/  SHF.L.U64.HI R0, R122, 0x1, R110 ;  /* 0x000000017a007819 */ /* 0x000fe4000001026e */
[----:B------:R-:W-:Y:S02]  /*53d0*/  IADD3 R32, P1, R40, R32, RZ ;  /* 0x0000002028207210 */ /* 0x000fe40007f3e0ff */
[----:B------:R-:W-:Y:S01]  /*53e0*/  IADD3 R37, R37, R2, RZ ;  /* 0x0000000225257210 */ /* 0x000fe20007ffe0ff */
[--C-:B------:R-:W-:Y:S02]  /*53f0*/  IMAD.X R7, R21, 0x1, R0.reuse, P2 ;  /* 0x0000000115077824 */ /* 0x100fe400010e0600 */
[----:B------:R-:W-:Y:S01]  /*5400*/  IMAD.X R33, R41, 0x1, R0, P1 ;  /* 0x0000000129217824 */ /* 0x000fe200008e0600 */
[----:B------:R-:W-:Y:S01]  /*5410*/  ISETP.GE.AND P1, PT, R12, R15, PT ;  /* 0x0000000f0c00720c */ /* 0x000fe20003f26270 */
[----:B-123--:R-:W2:Y:S08]  /*5420*/  LD.E.128 R24, desc[UR6][R36.64] ;  /* 0x0000000624187980 */ /* 0x00eeb0000c101d00 */
        /* <DEDUP_REMOVED lines=13> */
[-C--:B------:R-:W-:Y:S01]  /*5500*/  @!P0 FMUL.FTZ R0, R0, R22.reuse ;  /* 0x0000001600008220 */ /* 0x080fe20000410000 */
        /* <DEDUP_REMOVED lines=10> */
[----:B------:R-:W-:Y:S01]  /*55b0*/  @!P0 FMUL.FTZ R39, R3, R29 ;  /* 0x0000001d03278220 */ /* 0x000fe20000410000 */
[----:B------:R-:W-:Y:S01]  /*55c0*/  @!P0 FFMA.FTZ R44, R23, R8, -R44 ;  /* 0x00000008172c8223 */ /* 0x000fe2000001082c */
[----:B------:R-:W-:Y:S01]  /*55d0*/  @!P0 SHF.L.U32 R8, R26, 0x10, RZ ;  /* 0x000000101a088819 */ /* 0x000fe200000006ff */
[----:B------:R-:W-:Y:S01]  /*55e0*/  @!P0 FMUL.FTZ R3, R3, R4 ;  /* 0x0000000403038220 */ /* 0x000fe20000410000 */
[----:B------:R-:W-:Y:S01]  /*55f0*/  @!P0 FMUL.FTZ R34, R22, R30 ;  /* 0x0000001e16228220 */ /* 0x000fe20000410000 */
[----:B------:R-:W-:Y:S01]  /*5600*/  @!P0 FFMA.FTZ R2, R28, R23, R2 ;  /* 0x000000171c028223 */ /* 0x000fe20000010002 */
[----:B------:R-:W-:Y:S02]  /*5610*/  @!P0 IMAD.MOV.U32 R24, RZ, RZ, R0 ;  /* 0x000000ffff188224 */ /* 0x000fe400078e0000 */
[----:B------:R-:W-:Y:S01]  /*5620*/  @!P0 FFMA.FTZ R39, R8, R4, -R39 ;  /* 0x0000000408278223 */ /* 0x000fe20000010827 */
[-C--:B------:R-:W-:Y:S01]  /*5630*/  @!P0 FMUL.FTZ R4, R22, R5.reuse ;  /* 0x0000000516048220 */ /* 0x080fe20000410000 */
[----:B------:R-:W-:Y:S01]  /*5640*/  @!P0 FFMA.FTZ R3, R29, R8, R3 ;  /* 0x000000081d038223 */ /* 0x000fe20000010003 */
[----:B------:R-:W-:Y:S01]  /*5650*/  @!P0 F2FP.BF16.F32.PACK_AB R2, R2, R44 ;  /* 0x0000002c0202823e */ /* 0x000fe200000010ff */
[----:B------:R-:W-:Y:S01]  /*5660*/  @!P0 FFMA.FTZ R5, R31, R5, -R34 ;  /* 0x000000051f058223 */ /* 0x000fe20000010822 */
[----:B------:R-:W-:Y:S01]  /*5670*/  @!P0 FFMA.FTZ R4, R30, R31, R4 ;  /* 0x0000001f1e048223 */ /* 0x000fe20000010004 */
[----:B------:R-:W-:Y:S01]  /*5680*/  IMAD.WIDE.U32 R34, R166, 0x60, R144 ;  /* 0x00000060a6227825 */ /* 0x000fe200078e0090 */
[----:B------:R-:W-:Y:S02]  /*5690*/  @!P0 F2FP.BF16.F32.PACK_AB R3, R3, R39 ;  /* 0x000000270303823e */ /* 0x000fe400000010ff */
[----:B------:R-:W-:Y:S01]  /*56a0*/  @!P0 MOV R25, R2 ;  /* 0x0000000200198202 */ /* 0x000fe20000000f00 */
[----:B------:R-:W-:Y:S01]  /*56b0*/  IMAD R8, R167, 0x60, RZ ;  /* 0x00000060a7087824 */ /* 0x000fe200078e02ff */
[----:B------:R-:W-:Y:S01]  /*56c0*/  @!P0 F2FP.BF16.F32.PACK_AB R4, R4, R5 ;  /* 0x000000050404823e */ /* 0x000fe200000010ff */
[----:B------:R-:W-:Y:S03]  /*56d0*/  @!P0 IMAD.MOV.U32 R26, RZ, RZ, R3 ;  /* 0x000000ffff1a8224 */ /* 0x000fe600078e0003 */
[----:B------:R-:W-:Y:S02]  /*56e0*/  IADD3 R35, R35, R8, RZ ;  /* 0x0000000823237210 */ /* 0x000fe40007ffe0ff */
        /* <DEDUP_REMOVED lines=33> */
[----:B------:R-:W-:Y:S01]  /*5900*/  @!P1 FMUL.FTZ R45, R22, R30 ;  /* 0x0000001e162d9220 */ /* 0x000fe20000410000 */
[----:B------:R-:W-:Y:S01]  /*5910*/  @!P1 FFMA.FTZ R44, R8, R4, -R44 ;  /* 0x00000004082c9223 */ /* 0x000fe2000001082c */
[----:B------:R-:W-:Y:S01]  /*5920*/  @!P1 FMUL.FTZ R4, R22, R5 ;  /* 0x0000000516049220 */ /* 0x000fe20000410000 */
        /* <DEDUP_REMOVED lines=15> */
[C---:B--2---:R-:W-:Y:S02]  /*5a20*/  @!P0 SHF.L.U32 R22, R28.reuse, 0x10, RZ ;  /* 0x000000101c168819 */ /* 0x044fe400000006ff */
[----:B------:R-:W-:Y:S01]  /*5a30*/  @!P0 LOP3.LUT R23, R28, 0xffff0000, RZ, 0xc0, !PT ;  /* 0xffff00001c178812 */ /* 0x000fe200078ec0ff */
[C---:B------:R-:W-:Y:S01]  /*5a40*/  @!P0 IMAD.U32 R28, R29.reuse, 0x10000, RZ ;  /* 0x000100001d1c8824 */ /* 0x040fe200078e00ff */
        /* <DEDUP_REMOVED lines=17> */
[-C--:B------:R-:W-:Y:S01]  /*5b60*/  @!P0 FMUL.FTZ R2, R2, R8.reuse ;  /* 0x0000000802028220 */ /* 0x080fe20000410000 */
[----:B------:R-:W-:Y:S01]  /*5b70*/  @!P0 F2FP.BF16.F32.PACK_AB R0, R0, R31 ;  /* 0x0000001f0000823e */ /* 0x000fe200000010ff */
[----:B------:R-:W-:Y:S01]  /*5b80*/  @!P0 FFMA.FTZ R38, R22, R8, -R38 ;  /* 0x0000000816268223 */ /* 0x000fe20000010826 */
[----:B------:R-:W-:Y:S02]  /*5b90*/  @!P0 IMAD.U32 R8, R26, 0x10000, RZ ;  /* 0x000100001a088824 */ /* 0x000fe400078e00ff */
        /* <DEDUP_REMOVED lines=61> */
.L_x_5592:
[----:B------:R-:W-:Y:S05]  /*5f70*/  BSYNC B0 ;  /* 0x0000000000007941 */ /* 0x000fea0003800000 */
.L_x_5591:
[----:B------:R-:W5:Y:S02]  /*5f80*/  LD.E R0, desc[UR6][R18.64+0xd0] ;  /* 0x0000d00612007980 */ /* 0x000f64000c101900 */
[----:B-----5:R-:W-:Y:S05]  /*5f90*/  IMAD.U32 R0, R0, -0x20, RZ ;  /* 0xffffffe000007824 */ /* 0x020fea00078e00ff */
[C---:B------:R-:W-:Y:S02]  /*5fa0*/  LEA R20, P1, R0.reuse, R20, 0x1 ;  /* 0x0000001400147211 */ /* 0x040fe400078208ff */
[C---:B------:R-:W-:Y:S02]  /*5fb0*/  LEA R40, P0, R0.reuse, R40, 0x1 ;  /* 0x0000002800287211 */ /* 0x040fe400078008ff */
[C---:B------:R-:W-:Y:S02]  /*5fc0*/  LEA.HI.X.SX32 R21, R0.reuse, R21, 0x1, P1 ;  /* 0x0000001500157211 */ /* 0x040fe400008f0eff */
[----:B------:R-:W-:Y:S01]  /*5fd0*/  LEA.HI.X.SX32 R41, R0, R41, 0x1, P0 ;  /* 0x0000002900297211 */ /* 0x000fe200000f0eff */
[----:B------:R-:W-:Y:S05]  /*5fe0*/  BRA `(.L_x_5593) ;  /* 0x0000005c00e07947 */ /* 0x000fea0003800000 */
.L_x_5584:
[----:B------:R-:W-:Y:S04]  /*5ff0*/  BSSY B1, `(.L_x_5594) ;  /* 0x0000164000017945 */ /* 0x000fe80003800000 */
[----:B------:R-:W-:Y:S05]  /*6000*/  @!P0 BRA `(.L_x_5595) ;  /* 0x0000001400888947 */ /* 0x000fea0003800000 */
[-C--:B------:R-:W-:Y:S01]  /*6010*/  ISETP.GE.AND P0, PT, R16, R15.reuse, PT ;  /* 0x0000000f1000720c */ /* 0x080fe20003f06270 */
[----:B------:R-:W-:Y:S01]  /*6020*/  IMAD.MOV.U32 R150, RZ, RZ, R95 ;  /* 0x000000ffff967224 */ /* 0x000fe200078e005f */
[----:B------:R-:W-:Y:S01]  /*6030*/  BSSY B0, `(.L_x_5596) ;  /* 0x0000058000007945 */ /* 0x000fe20003800000 */
[----:B------:R-:W-:Y:S01]  /*6040*/  IMAD.MOV.U32 R151, RZ, RZ, R94 ;  /* 0x000000ffff977224 */ /* 0x000fe200078e005e */
[-C--:B------:R-:W-:Y:S02]  /*6050*/  ISETP.GE.AND P2, PT, R12, R15.reuse, PT ;  /* 0x0000000f0c00720c */ /* 0x080fe40003f46270 */
[----:B------:R-:W-:Y:S02]  /*6060*/  ISETP.GE.AND P1, PT, R11, R15, PT ;  /* 0x0000000f0b00720c */ /* 0x000fe40003f26270 */
[----:B------:R1:W5:Y:S05]  /*6070*/  LD.E.128 R24, desc[UR6][R150.64] ;  /* 0x0000000696187980 */ /* 0x00036a000c101d00 */
[----:B------:R-:W-:Y:S06]  /*6080*/  @P0 BRA `(.L_x_5597) ;  /* 0x0000000400480947 */ /* 0x000fec0003800000 */
[----:B------:R-:W-:Y:S01]  /*6090*/  LEA.HI R8, R15, R15, RZ, 0x1 ;  /* 0x0000000f0f087211 */ /* 0x000fe200078f08ff */
[----:B------:R-:W-:Y:S01]  /*60a0*/  IMAD.MOV.U32 R22, RZ, RZ, R97 ;  /* 0x000000ffff167224 */ /* 0x000fe200078e0061 */
[----:B------:R-:W-:Y:S01]  /*60b0*/  MOV R0, RZ ;  /* 0x000000ff00007202 */ /* 0x000fe20000000f00 */
[----:B-----5:R-:W-:Y:S01]  /*60c0*/  IMAD.U32 R30, R24, 0x10000, RZ ;  /* 0x00010000181e7824 */ /* 0x020fe200078e00ff */
[----:B------:R-:W-:Y:S01]  /*60d0*/  SHF.R.S32.HI R8, RZ, 0x1, R8 ;  /* 0x00000001ff087819 */ /* 0x000fe20000011408 */
[----:B------:R-:W-:Y:S01]  /*60e0*/  IMAD.U32 R34, R26, 0x10000, RZ ;  /* 0x000100001a227824 */ /* 0x000fe200078e00ff */
[----:B------:R-:W-:Y:S02]  /*60f0*/  MOV R23, R96 ;  /* 0x0000006000177202 */ /* 0x000fe40000000f00 */
[----:B------:R-:W-:Y:S01]  /*6100*/  ISETP.GE.AND P3, PT, R16, R8, PT ;  /* 0x000000081000720c */ /* 0x000fe20003f66270 */
[--C-:B------:R-:W-:Y:S01]  /*6110*/  IMAD.MOV.U32 R3, RZ, RZ, R8.reuse ;  /* 0x000000ffff037224 */ /* 0x100fe200078e0008 */
[----:B------:R-:W-:Y:S02]  /*6120*/  LOP3.LUT R31, R24, 0xffff0000, RZ, 0xc0, !PT ;  /* 0xffff0000181f7812 */ /* 0x000fe400078ec0ff */
[C---:B------:R-:W-:Y:S02]  /*6130*/  SHF.L.U32 R32, R25.reuse, 0x10, RZ ;  /* 0x0000001019207819 */ /* 0x040fe400000006ff */
[----:B------:R-:W-:Y:S02]  /*6140*/  LOP3.LUT R33, R25, 0xffff0000, RZ, 0xc0, !PT ;  /* 0xffff000019217812 */ /* 0x000fe400078ec0ff */
[C---:B------:R-:W-:Y:S02]  /*6150*/  SHF.L.U32 R36, R27.reuse, 0x10, RZ ;  /* 0x000000101b247819 */ /* 0x040fe400000006ff */
[----:B------:R-:W-:Y:S02]  /*6160*/  LOP3.LUT R37, R27, 0xffff0000, RZ, 0xc0, !PT ;  /* 0xffff00001b257812 */ /* 0x000fe400078ec0ff */
[----:B------:R-:W-:Y:S01]  /*6170*/  LOP3.LUT R35, R26, 0xffff0000, RZ, 0xc0, !PT ;  /* 0xffff00001a237812 */ /* 0x000fe200078ec0ff */
[--C-:B------:R-:W-:Y:S02]  /*6180*/  @P3 IMAD.MOV R3, RZ, RZ, -R8.reuse ;  /* 0x000000ffff033224 */ /* 0x100fe400078e0a08 */
[----:B------:R-:W-:Y:S03]  /*6190*/  @P3 IMAD.MOV R0, RZ, RZ, -R8 ;  /* 0x000000ffff003224 */ /* 0x000fe600078e0a08 */
[C---:B------:R-:W-:Y:S04]  /*61a0*/  LEA R2, P0, R3.reuse, R150, 0x1 ;  /* 0x0000009603027211 */ /* 0x040fe800078008ff */
[----:B------:R-:W-:Y:S02]  /*61b0*/  LEA.HI.X.SX32 R3, R3, R151, 0x1, P0 ;  /* 0x0000009703037211 */ /* 0x000fe400000f0eff */
[C---:B------:R-:W-:Y:S03]  /*61c0*/  LEA R152, P0, R0.reuse, R22, 0x1 ;  /* 0x0000001600987211 */ /* 0x040fe600078008ff */
[----:B------:R2:W3:Y:S01]  /*61d0*/  LD.E.128 R4, desc[UR6][R2.64] ;  /* 0x0000000602047980 */ /* 0x0004e2000c101d00 */
[----:B------:R-:W-:Y:S01]  /*61e0*/  LEA.HI.X.SX32 R153, R0, R23, 0x1, P0 ;  /* 0x0000001700997211 */ /* 0x000fe200000f0eff */
[----:B------:R-:W-:Y:S01]  /*61f0*/  IMAD.MOV.U32 R0, RZ, RZ, RZ ;  /* 0x000000ffff007224 */ /* 0x000fe200078e00ff */
[----:B------:R-:W-:Y:S05]  /*6200*/  @P3 IADD3 R0, -R8, RZ, RZ ;  /* 0x000000ff08003210 */ /* 0x000fea0007ffe1ff */
[----:B------:R-:W4:Y:S01]  /*6210*/  LD.E.128 R152, desc[UR6][R152.64] ;  /* 0x0000000698987980 */ /* 0x000f22000c101d00 */
[----:B--2---:R-:W-:Y:S01]  /*6220*/  MOV R3, R98 ;  /* 0x0000006200037202 */ /* 0x004fe20000000f00 */
[----:B------:R-:W-:Y:S05]  /*6230*/  IMAD.MOV.U32 R2, RZ, RZ, R99 ;  /* 0x000000ffff027224 */ /* 0x000fea00078e0063 */
[C---:B------:R-:W-:Y:S04]  /*6240*/  LEA R2, P0, R0.reuse, R2, 0x1 ;  /* 0x0000000200027211 */ /* 0x040fe800078008ff */
[----:B------:R-:W-:Y:S05]  /*6250*/  LEA.HI.X.SX32 R3, R0, R3, 0x1, P0 ;  /* 0x0000000300037211 */ /* 0x000fea00000f0eff */
[----:B------:R2:W4:Y:S01]  /*6260*/  LD.E.128 R44, desc[UR6][R2.64] ;  /* 0x00000006022c7980 */ /* 0x000522000c101d00 */
[C---:B---3--:R-:W-:Y:S01]  /*6270*/  SHF.L.U32 R8, R7.reuse, 0x10, RZ ;  /* 0x0000001007087819 */ /* 0x048fe200000006ff */
[C---:B------:R-:W-:Y:S01]  /*6280*/  IMAD.U32 R0, R4.reuse, 0x10000, RZ ;  /* 0x0001000004007824 */ /* 0x040fe200078e00ff */
[----:B------:R-:W-:Y:S02]  /*6290*/  LOP3.LUT R23, R7, 0xffff0000, RZ, 0xc0, !PT ;  /* 0xffff000007177812 */ /* 0x000fe400078ec0ff */
[----:B--2---:R-:W-:Y:S02]  /*62a0*/  LOP3.LUT R2, R4, 0xffff0000, RZ, 0xc0, !PT ;  /* 0xffff000004027812 */ /* 0x004fe400078ec0ff */
[----:B------:R-:W-:Y:S02]  /*62b0*/  SHF.L.U32 R3, R5, 0x10, RZ ;  /* 0x0000001005037819 */ /* 0x000fe400000006ff */
[C---:B----4-:R-:W-:Y:S01]  /*62c0*/  SHF.L.U32 R7, R155.reuse, 0x10, RZ ;  /* 0x000000109b077819 */ /* 0x050fe200000006ff */
        /* <DEDUP_REMOVED lines=26> */
[C---:B------:R-:W-:Y:S01]  /*6470*/  LOP3.LUT R23, R44.reuse, 0xffff0000, RZ, 0xc0, !PT ;  /* 0xffff00002c177812 */ /* 0x040fe200078ec0ff */
        /* <DEDUP_REMOVED lines=19> */
.L_x_5597:
[----:B------:R-:W-:Y:S05]  /*65b0*/  BSYNC B0 ;  /* 0x0000000000007941 */ /* 0x000fea0003800000 */
.L_x_5596:
[----:B-----5:R2:W-:Y:S01]  /*65c0*/  ST.E.128 desc[UR6][R144.64], R24 ;  /* 0x0000001890007985 */ /* 0x0205e2000c101d06 */
[----:B------:R-:W-:Y:S03]  /*65d0*/  BSSY B0, `(.L_x_5598) ;  /* 0x0000055000007945 */ /* 0x000fe60003800000 */
[----:B--2---:R2:W5:Y:S01]  /*65e0*/  LD.E.128 R24, desc[UR6][R150.64+0x80] ;  /* 0x0000800696187980 */ /* 0x004562000c101d00 */
[----:B------:R-:W-:Y:S05]  /*65f0*/  @P2 BRA `(.L_x_5599) ;  /* 0x0000000400482947 */ /* 0x000fea0003800000 */
        /* <DEDUP_REMOVED lines=19> */
[C---:B------:R-:W-:Y:S01]  /*6730*/  LEA R152, P0, R8.reuse, R22, 0x1 ;  /* 0x0000001608987211 */ /* 0x040fe200078008ff */
[----:B------:R-:W-:Y:S02]  /*6740*/  IMAD.MOV.U32 R22, RZ, RZ, R99 ;  /* 0x000000ffff167224 */ /* 0x000fe400078e0063 */
[----:B------:R3:W4:Y:S01]  /*6750*/  LD.E.128 R4, desc[UR6][R2.64+0x80] ;  /* 0x0000800602047980 */ /* 0x000722000c101d00 */
[----:B------:R-:W-:Y:S02]  /*6760*/  LEA.HI.X.SX32 R153, R8, R23, 0x1, P0 ;  /* 0x0000001708997211 */ /* 0x000fe400000f0eff */
[----:B------:R-:W-:Y:S05]  /*6770*/  MOV R23, R98 ;  /* 0x0000006200177202 */ /* 0x000fea0000000f00 */
[----:B------:R-:W2:Y:S01]  /*6780*/  LD.E.128 R152, desc[UR6][R152.64+0x80] ;  /* 0x0000800698987980 */ /* 0x000ea2000c101d00 */
[----:B---3--:R-:W-:Y:S01]  /*6790*/  IMAD.MOV.U32 R3, RZ, RZ, RZ ;  /* 0x000000ffff037224 */ /* 0x008fe200078e00ff */
[----:B------:R-:W-:Y:S04]  /*67a0*/  @P2 IADD3 R3, -R0, RZ, RZ ;  /* 0x000000ff00032210 */ /* 0x000fe80007ffe1ff */
[C---:B------:R-:W-:Y:S04]  /*67b0*/  LEA R2, P0, R3.reuse, R22, 0x1 ;  /* 0x0000001603027211 */ /* 0x040fe800078008ff */
[----:B------:R-:W-:Y:S05]  /*67c0*/  LEA.HI.X.SX32 R3, R3, R23, 0x1, P0 ;  /* 0x0000001703037211 */ /* 0x000fea00000f0eff */
[----:B------:R3:W2:Y:S01]  /*67d0*/  LD.E.128 R44, desc[UR6][R2.64+0x80] ;  /* 0x00008006022c7980 */ /* 0x0006a2000c101d00 */
[C---:B----4-:R-:W-:Y:S01]  /*67e0*/  SHF.L.U32 R8, R7.reuse, 0x10, RZ ;  /* 0x0000001007087819 */ /* 0x050fe200000006ff */
[C---:B------:R-:W-:Y:S01]  /*67f0*/  IMAD.U32 R0, R4.reuse, 0x10000, RZ ;  /* 0x0001000004007824 */ /* 0x040fe200078e00ff */
[----:B------:R-:W-:Y:S02]  /*6800*/  LOP3.LUT R23, R7, 0xffff0000, RZ, 0xc0, !PT ;  /* 0xffff000007177812 */ /* 0x000fe400078ec0ff */
[----:B---3--:R-:W-:Y:S02]  /*6810*/  LOP3.LUT R2, R4, 0xffff0000, RZ, 0xc0, !PT ;  /* 0xffff000004027812 */ /* 0x008fe400078ec0ff */
[----:B------:R-:W-:Y:S02]  /*6820*/  SHF.L.U32 R3, R5, 0x10, RZ ;  /* 0x0000001005037819 */ /* 0x000fe400000006ff */
[C---:B--2---:R-:W-:Y:S01]  /*6830*/  SHF.L.U32 R7, R155.reuse, 0x10, RZ ;  /* 0x000000109b077819 */ /* 0x044fe200000006ff */
        /* <DEDUP_REMOVED lines=46> */
.L_x_5599:
[----:B------:R-:W-:Y:S05]  /*6b20*/  BSYNC B0 ;  /* 0x0000000000007941 */ /* 0x000fea0003800000 */
.L_x_5598:
[----:B-----5:R3:W-:Y:S01]  /*6b30*/  ST.E.128 desc[UR6][R144.64+0x80], R24 ;  /* 0x0000801890007985 */ /* 0x0207e2000c101d06 */
[----:B------:R-:W-:Y:S03]  /*6b40*/  BSSY B0, `(.L_x_5600) ;  /* 0x0000055000007945 */ /* 0x000fe60003800000 */
[----:B---3--:R3:W5:Y:S01]  /*6b50*/  LD.E.128 R24, desc[UR6][R150.64+0x100] ;  /* 0x0001000696187980 */ /* 0x008762000c101d00 */
        /* <DEDUP_REMOVED lines=22> */
[----:B------:R4:W2:Y:S01]  /*6cc0*/  LD.E.128 R4, desc[UR6][R2.64+0x100] ;  /* 0x0001000602047980 */ /* 0x0008a2000c101d00 */
[----:B------:R-:W-:Y:S02]  /*6cd0*/  LEA.HI.X.SX32 R153, R8, R23, 0x1, P0 ;  /* 0x0000001708997211 */ /* 0x000fe400000f0eff */
[----:B------:R-:W-:Y:S05]  /*6ce0*/  MOV R23, R98 ;  /* 0x0000006200177202 */ /* 0x000fea0000000f00 */
[----:B------:R-:W3:Y:S01]  /*6cf0*/  LD.E.128 R152, desc[UR6][R152.64+0x100] ;  /* 0x0001000698987980 */ /* 0x000ee2000c101d00 */
[----:B----4-:R-:W-:Y:S01]  /*6d00*/  IMAD.MOV.U32 R3, RZ, RZ, RZ ;  /* 0x000000ffff037224 */ /* 0x010fe200078e00ff */
[----:B------:R-:W-:Y:S04]  /*6d10*/  @P1 IADD3 R3, -R0, RZ, RZ ;  /* 0x000000ff00031210 */ /* 0x000fe80007ffe1ff */
[C---:B------:R-:W-:Y:S04]  /*6d20*/  LEA R2, P0, R3.reuse, R22, 0x1 ;  /* 0x0000001603027211 */ /* 0x040fe800078008ff */
[----:B------:R-:W-:Y:S05]  /*6d30*/  LEA.HI.X.SX32 R3, R3, R23, 0x1, P0 ;  /* 0x0000001703037211 */ /* 0x000fea00000f0eff */
[----:B------:R4:W3:Y:S01]  /*6d40*/  LD.E.128 R44, desc[UR6][R2.64+0x100] ;  /* 0x00010006022c7980 */ /* 0x0008e2000c101d00 */
[C---:B--2---:R-:W-:Y:S01]  /*6d50*/  SHF.L.U32 R8, R7.reuse, 0x10, RZ ;  /* 0x0000001007087819 */ /* 0x044fe200000006ff */
[C---:B------:R-:W-:Y:S01]  /*6d60*/  IMAD.U32 R0, R4.reuse, 0x10000, RZ ;  /* 0x0001000004007824 */ /* 0x040fe200078e00ff */
[----:B------:R-:W-:Y:S02]  /*6d70*/  LOP3.LUT R23, R7, 0xffff0000, RZ, 0xc0, !PT ;  /* 0xffff000007177812 */ /* 0x000fe400078ec0ff */
[----:B----4-:R-:W-:Y:S02]  /*6d80*/  LOP3.LUT R2, R4, 0xffff0000, RZ, 0xc0, !PT ;  /* 0xffff000004027812 */ /* 0x010fe400078ec0ff */
        /* <DEDUP_REMOVED lines=48> */
.L_x_5601:
[----:B------:R-:W-:Y:S05]  /*7090*/  BSYNC B0 ;  /* 0x0000000000007941 */ /* 0x000fea0003800000 */
.L_x_5600:
[----:B-----5:R4:W-:Y:S01]  /*70a0*/  ST.E.128 desc[UR6][R144.64+0x100], R24 ;  /* 0x0001001890007985 */ /* 0x0209e2000c101d06 */
[----:B------:R-:W-:Y:S01]  /*70b0*/  ISETP.GE.AND P0, PT, R10, R15, PT ;  /* 0x0000000f0a00720c */ /* 0x000fe20003f06270 */
[----:B------:R-:W-:Y:S02]  /*70c0*/  BSSY B0, `(.L_x_5602) ;  /* 0x0000055000007945 */ /* 0x000fe40003800000 */
[----:B------:R4:W5:Y:S10]  /*70d0*/  LD.E.128 R36, desc[UR6][R150.64+0x180] ;  /* 0x0001800696247980 */ /* 0x000974000c101d00 */
        /* <DEDUP_REMOVED lines=25> */
[----:B------:R1:W3:Y:S02]  /*7270*/  LD.E.128 R4, desc[UR6][R2.64+0x180] ;  /* 0x0001800602047980 */ /* 0x0002e4000c101d00 */
[----:B-1----:R-:W-:Y:S01]  /*7280*/  IMAD.MOV.U32 R3, RZ, RZ, RZ ;  /* 0x000000ffff037224 */ /* 0x002fe200078e00ff */
[----:B------:R-:W-:Y:S04]  /*7290*/  @P1 IADD3 R3, -R0, RZ, RZ ;  /* 0x000000ff00031210 */ /* 0x000fe80007ffe1ff */
[C---:B------:R-:W-:Y:S04]  /*72a0*/  LEA R2, P0, R3.reuse, R22, 0x1 ;  /* 0x0000001603027211 */ /* 0x040fe800078008ff */
[----:B------:R-:W-:Y:S05]  /*72b0*/  LEA.HI.X.SX32 R3, R3, R23, 0x1, P0 ;  /* 0x0000001703037211 */ /* 0x000fea00000f0eff */
[----:B------:R1:W3:Y:S01]  /*72c0*/  LD.E.128 R44, desc[UR6][R2.64+0x180] ;  /* 0x00018006022c7980 */ /* 0x0002e2000c101d00 */
[----:B--2---:R-:W-:Y:S01]  /*72d0*/  LOP3.LUT R23, R154, 0xffff0000, RZ, 0xc0, !PT ;  /* 0xffff00009a177812 */ /* 0x004fe200078ec0ff */
[----:B------:R-:W-:Y:S01]  /*72e0*/  IMAD.U32 R0, R152, 0x10000, RZ ;  /* 0x0001000098007824 */ /* 0x000fe200078e00ff */
[----:B------:R-:W-:Y:S01]  /*72f0*/  SHF.L.U32 R22, R155, 0x10, RZ ;  /* 0x000000109b167819 */ /* 0x000fe200000006ff */
[----:B----4-:R-:W-:Y:S01]  /*7300*/  IMAD.U32 R24, R154, 0x10000, RZ ;  /* 0x000100009a187824 */ /* 0x010fe200078e00ff */
        /* <DEDUP_REMOVED lines=48> */
.L_x_5603:
[----:B------:R-:W-:Y:S05]  /*7610*/  BSYNC B0 ;  /* 0x0000000000007941 */ /* 0x000fea0003800000 */
.L_x_5602:
[----:B-----5:R1:W-:Y:S02]  /*7620*/  ST.E.128 desc[UR6][R144.64+0x180], R36 ;  /* 0x0001802490007985 */ /* 0x0203e4000c101d06 */
.L_x_5595:
[----:B------:R-:W-:Y:S05]  /*7630*/  BSYNC B1 ;  /* 0x0000000000017941 */ /* 0x000fea0003800000 */
.L_x_5594:
[----:B------:R-:W-:Y:S04]  /*7640*/  BSSY B1, `(.L_x_5604) ;  /* 0x000016c000017945 */ /* 0x000fe80003800000 */
[----:B------:R-:W-:Y:S05]  /*7650*/  @!P4 BRA `(.L_x_5605) ;  /* 0x0000001400a8c947 */ /* 0x000fea0003800000 */
[----:B-1234-:R-:W-:Y:S01]  /*7660*/  LEA R150, P4, R66, R95, 0x1 ;  /* 0x0000005f42967211 */ /* 0x01efe200078808ff */
[----:B------:R-:W-:Y:S01]  /*7670*/  BSSY B0, `(.L_x_5606) ;  /* 0x000005b000007945 */ /* 0x000fe20003800000 */
[-C--:B------:R-:W-:Y:S02]  /*7680*/  ISETP.GE.AND P3, PT, R16, R15.reuse, PT ;  /* 0x0000000f1000720c */ /* 0x080fe40003f66270 */
[----:B------:R-:W-:Y:S02]  /*7690*/  LEA.HI.X R151, R66, R94, R65, 0x1, P4 ;  /* 0x0000005e42977211 */ /* 0x000fe400020f0c41 */
[----:B------:R-:W-:Y:S02]  /*76a0*/  LEA R38, P2, R53, R144, 0x1 ;  /* 0x0000009035267211 */ /* 0x000fe400078408ff */
        /* <DEDUP_REMOVED lines=25> */
[----:B------:R2:W3:Y:S03]  /*7840*/  LD.E.128 R4, desc[UR6][R2.64] ;  /* 0x0000000602047980 */ /* 0x0004e6000c101d00 */
[----:B------:R-:W-:Y:S06]  /*7850*/  LEA.HI.X R153, R22, R96, R8, 0x1, P2 ;  /* 0x0000006016997211 */ /* 0x000fec00010f0c08 */
[----:B------:R-:W4:Y:S01]  /*7860*/  LD.E.128 R152, desc[UR6][R152.64] ;  /* 0x0000000698987980 */ /* 0x000f22000c101d00 */
[----:B--2---:R-:W-:Y:S01]  /*7870*/  IMAD.MOV.U32 R2, RZ, RZ, RZ ;  /* 0x000000ffff027224 */ /* 0x004fe200078e00ff */
[----:B------:R-:W-:Y:S04]  /*7880*/  @P3 IADD3 R2, -R0, RZ, RZ ;  /* 0x000000ff00023210 */ /* 0x000fe80007ffe1ff */
[----:B------:R-:W-:Y:S04]  /*7890*/  IADD3 R3, P2, R128, R2, RZ ;  /* 0x0000000280037210 */ /* 0x000fe80007f5e0ff */
[----:B------:R-:W-:Y:S02]  /*78a0*/  LEA.HI.X.SX32 R0, R2, R113, 0x1, P2 ;  /* 0x0000007102007211 */ /* 0x000fe400010f0eff */
[C---:B------:R-:W-:Y:S04]  /*78b0*/  LEA R2, P2, R3.reuse, R99, 0x1 ;  /* 0x0000006303027211 */ /* 0x040fe800078408ff */
[----:B------:R-:W-:Y:S05]  /*78c0*/  LEA.HI.X R3, R3, R98, R0, 0x1, P2 ;  /* 0x0000006203037211 */ /* 0x000fea00010f0c00 */
[----:B------:R2:W4:Y:S01]  /*78d0*/  LD.E.128 R44, desc[UR6][R2.64] ;  /* 0x00000006022c7980 */ /* 0x000522000c101d00 */
[C---:B---3--:R-:W-:Y:S01]  /*78e0*/  LOP3.LUT R23, R7.reuse, 0xffff0000, RZ, 0xc0, !PT ;  /* 0xffff000007177812 */ /* 0x048fe200078ec0ff */
[----:B------:R-:W-:Y:S01]  /*78f0*/  IMAD.U32 R8, R7, 0x10000, RZ ;  /* 0x0001000007087824 */ /* 0x000fe200078e00ff */
[C---:B--2---:R-:W-:Y:S01]  /*7900*/  LOP3.LUT R2, R4.reuse, 0xffff0000, RZ, 0xc0, !PT ;  /* 0xffff000004027812 */ /* 0x044fe200078ec0ff */
[----:B------:R-:W-:Y:S01]  /*7910*/  IMAD.U32 R0, R4, 0x10000, RZ ;  /* 0x0001000004007824 */ /* 0x000fe200078e00ff */
[C---:B------:R-:W-:Y:S02]  /*7920*/  SHF.L.U32 R3, R5.reuse, 0x10, RZ ;  /* 0x0000001005037819 */ /* 0x040fe400000006ff */
[----:B------:R-:W-:Y:S01]  /*7930*/  LOP3.LUT R4, R5, 0xffff0000, RZ, 0xc0, !PT ;  /* 0xffff000005047812 */ /* 0x000fe200078ec0ff */
[C---:B------:R-:W-:Y:S01]  /*7940*/  IMAD.U32 R5, R6.reuse, 0x10000, RZ ;  /* 0x0001000006057824 */ /* 0x040fe200078e00ff */
[----:B------:R-:W-:Y:S01]  /*7950*/  LOP3.LUT R6, R6, 0xffff0000, RZ, 0xc0, !PT ;  /* 0xffff000006067812 */ /* 0x000fe200078ec0ff */
[----:B----4-:R-:W-:Y:S01]  /*7960*/  IMAD.U32 R25, R154, 0x10000, RZ ;  /* 0x000100009a197824 */ /* 0x010fe200078e00ff */
        /* <DEDUP_REMOVED lines=43> */
.L_x_5607:
[----:B------:R-:W-:Y:S05]  /*7c20*/  BSYNC B0 ;  /* 0x0000000000007941 */ /* 0x000fea0003800000 */
.L_x_5606:
[----:B-----5:R2:W-:Y:S01]  /*7c30*/  ST.E.128 desc[UR6][R38.64], R24 ;  /* 0x0000001826007985 */ /* 0x0205e2000c101d06 */
[----:B------:R-:W-:Y:S03]  /*7c40*/  BSSY B0, `(.L_x_5608) ;  /* 0x0000057000007945 */ /* 0x000fe60003800000 */
[----:B--2---:R2:W5:Y:S01]  /*7c50*/  LD.E.128 R24, desc[UR6][R150.64+0x80] ;  /* 0x0000800696187980 */ /* 0x004562000c101d00 */
[----:B------:R-:W-:Y:S05]  /*7c60*/  @P1 BRA `(.L_x_5609) ;  /* 0x0000000400501947 */ /* 0x000fea0003800000 */
[----:B------:R-:W-:Y:S01]  /*7c70*/  LEA.HI R0, R15, R15, RZ, 0x1 ;  /* 0x0000000f0f007211 */ /* 0x000fe200078f08ff */
[----:B------:R-:W-:Y:S01]  /*7c80*/  IMAD.MOV.U32 R8, RZ, RZ, RZ ;  /* 0x000000ffff087224 */ /* 0x000fe200078e00ff */
[----:B------:R-:W-:Y:S01]  /*7c90*/  LEA R4, P1, R70, R95, 0x1 ;  /* 0x0000005f46047211 */ /* 0x000fe200078208ff */
[C---:B-----5:R-:W-:Y:S01]  /*7ca0*/  IMAD.U32 R32, R25.reuse, 0x10000, RZ ;  /* 0x0001000019207824 */ /* 0x060fe200078e00ff */
        /* <DEDUP_REMOVED lines=8> */
[C---:B------:R-:W-:Y:S02]  /*7d30*/  SHF.L.U32 R36, R27.reuse, 0x10, RZ ;  /* 0x000000101b247819 */ /* 0x040fe400000006ff */
[----:B------:R-:W-:Y:S02]  /*7d40*/  LOP3.LUT R37, R27, 0xffff0000, RZ, 0xc0, !PT ;  /* 0xffff00001b257812 */ /* 0x000fe400078ec0ff */
[----:B------:R-:W-:Y:S01]  /*7d50*/  LOP3.LUT R35, R26, 0xffff0000, RZ, 0xc0, !PT ;  /* 0xffff00001a237812 */ /* 0x000fe200078ec0ff */
[----:B------:R-:W-:Y:S01]  /*7d60*/  @P2 IMAD.MOV R3, RZ, RZ, -R0 ;  /* 0x000000ffff032224 */ /* 0x000fe200078e0a00 */
[----:B------:R-:W-:Y:S04]  /*7d70*/  @P2 IADD3 R8, -R0, RZ, RZ ;  /* 0x000000ff00082210 */ /* 0x000fe80007ffe1ff */
[----:B------:R-:W-:Y:S02]  /*7d80*/  LEA R2, P1, R3, R4, 0x1 ;  /* 0x0000000403027211 */ /* 0x000fe400078208ff */
[----:B------:R-:W-:Y:S02]  /*7d90*/  IADD3 R22, P3, R123, R8, RZ ;  /* 0x000000087b167210 */ /* 0x000fe40007f7e0ff */
[----:B------:R-:W-:Y:S02]  /*7da0*/  LEA.HI.X.SX32 R3, R3, R5, 0x1, P1 ;  /* 0x0000000503037211 */ /* 0x000fe400008f0eff */
[----:B------:R-:W-:Y:S02]  /*7db0*/  LEA.HI.X.SX32 R8, R8, R111, 0x1, P3 ;  /* 0x0000006f08087211 */ /* 0x000fe400018f0eff */
[C---:B------:R-:W-:Y:S01]  /*7dc0*/  LEA R152, P1, R22.reuse, R97, 0x1 ;  /* 0x0000006116987211 */ /* 0x040fe200078208ff */
[----:B------:R3:W4:Y:S03]  /*7dd0*/  LD.E.128 R4, desc[UR6][R2.64] ;  /* 0x0000000602047980 */ /* 0x000726000c101d00 */
[----:B------:R-:W-:Y:S06]  /*7de0*/  LEA.HI.X R153, R22, R96, R8, 0x1, P1 ;  /* 0x0000006016997211 */ /* 0x000fec00008f0c08 */
[----:B------:R-:W2:Y:S01]  /*7df0*/  LD.E.128 R152, desc[UR6][R152.64] ;  /* 0x0000000698987980 */ /* 0x000ea2000c101d00 */
[----:B---3--:R-:W-:Y:S02]  /*7e00*/  IMAD.MOV.U32 R2, RZ, RZ, RZ ;  /* 0x000000ffff027224 */ /* 0x008fe400078e00ff */
[----:B------:R-:W-:Y:S05]  /*7e10*/  @P2 IMAD.MOV R2, RZ, RZ, -R0 ;  /* 0x000000ffff022224 */ /* 0x000fea00078e0a00 */
[----:B------:R-:W-:Y:S04]  /*7e20*/  IADD3 R3, P1, R123, R2, RZ ;  /* 0x000000027b037210 */ /* 0x000fe80007f3e0ff */
[----:B------:R-:W-:Y:S02]  /*7e30*/  LEA.HI.X.SX32 R0, R2, R111, 0x1, P1 ;  /* 0x0000006f02007211 */ /* 0x000fe400008f0eff */
[C---:B------:R-:W-:Y:S04]  /*7e40*/  LEA R2, P1, R3.reuse, R99, 0x1 ;  /* 0x0000006303027211 */ /* 0x040fe800078208ff */
[----:B------:R-:W-:Y:S05]  /*7e50*/  LEA.HI.X R3, R3, R98, R0, 0x1, P1 ;  /* 0x0000006203037211 */ /* 0x000fea00008f0c00 */
[----:B------:R3:W2:Y:S01]  /*7e60*/  LD.E.128 R44, desc[UR6][R2.64] ;  /* 0x00000006022c7980 */ /* 0x0006a2000c101d00 */
[C---:B----4-:R-:W-:Y:S01]  /*7e70*/  LOP3.LUT R23, R7.reuse, 0xffff0000, RZ, 0xc0, !PT ;  /* 0xffff000007177812 */ /* 0x050fe200078ec0ff */
[----:B------:R-:W-:Y:S01]  /*7e80*/  IMAD.U32 R8, R7, 0x10000, RZ ;  /* 0x0001000007087824 */ /* 0x000fe200078e00ff */
[C---:B---3--:R-:W-:Y:S01]  /*7e90*/  LOP3.LUT R2, R4.reuse, 0xffff0000, RZ, 0xc0, !PT ;  /* 0xffff000004027812 */ /* 0x048fe200078ec0ff */
[----:B------:R-:W-:Y:S01]  /*7ea0*/  IMAD.U32 R0, R4, 0x10000, RZ ;  /* 0x0001000004007824 */ /* 0x000fe200078e00ff */
[C---:B------:R-:W-:Y:S01]  /*7eb0*/  LOP3.LUT R4, R5.reuse, 0xffff0000, RZ, 0xc0, !PT ;  /* 0xffff000005047812 */ /* 0x040fe200078ec0ff */
[----:B------:R-:W-:Y:S01]  /*7ec0*/  IMAD.U32 R3, R5, 0x10000, RZ ;  /* 0x0001000005037824 */ /* 0x000fe200078e00ff */
[C---:B------:R-:W-:Y:S02]  /*7ed0*/  SHF.L.U32 R5, R6.reuse, 0x10, RZ ;  /* 0x0000001006057819 */ /* 0x040fe400000006ff */
[----:B------:R-:W-:Y:S01]  /*7ee0*/  LOP3.LUT R6, R6, 0xffff0000, RZ, 0xc0, !PT ;  /* 0xffff000006067812 */ /* 0x000fe200078ec0ff */
[C---:B--2---:R-:W-:Y:S01]  /*7ef0*/  IMAD.U32 R7, R155.reuse, 0x10000, RZ ;  /* 0x000100009b077824 */ /* 0x044fe200078e00ff */
[----:B------:R-:W-:Y:S01]  /*7f00*/  LOP3.LUT R22, R155, 0xffff0000, RZ, 0xc0, !PT ;  /* 0xffff00009b167812 */ /* 0x000fe200078ec0ff */
[C---:B------:R-:W-:Y:S01]  /*7f10*/  IMAD.U32 R29, R152.reuse, 0x10000, RZ ;  /* 0x00010000981d7824 */ /* 0x040fe200078e00ff */
[----:B------:R-:W-:Y:S01]  /*7f20*/  LOP3.LUT R28, R152, 0xffff0000, RZ, 0xc0, !PT ;  /* 0xffff0000981c7812 */ /* 0x000fe200078ec0ff */
[C---:B------:R-:W-:Y:S01]  /*7f30*/  IMAD.U32 R25, R154.reuse, 0x10000, RZ ;  /* 0x000100009a197824 */ /* 0x040fe200078e00ff */
        /* <DEDUP_REMOVED lines=19> */
[C---:B------:R-:W-:Y:S01]  /*8070*/  SHF.L.U32 R22, R44.reuse, 0x10, RZ ;  /* 0x000000102c167819 */ /* 0x040fe200000006ff */
[C---:B------:R-:W-:Y:S01]  /*8080*/  IMAD.U32 R24, R45.reuse, 0x10000, RZ ;  /* 0x000100002d187824 */ /* 0x040fe200078e00ff */
[----:B------:R-:W-:Y:S01]  /*8090*/  LOP3.LUT R23, R44, 0xffff0000, RZ, 0xc0, !PT ;  /* 0xffff00002c177812 */ /* 0x000fe200078ec0ff */
        /* <DEDUP_REMOVED lines=17> */
.L_x_5609:
[----:B------:R-:W-:Y:S05]  /*81b0*/  BSYNC B0 ;  /* 0x0000000000007941 */ /* 0x000fea0003800000 */
.L_x_5608:
[----:B-----5:R3:W-:Y:S01]  /*81c0*/  ST.E.128 desc[UR6][R38.64+0x80], R24 ;  /* 0x0000801826007985 */ /* 0x0207e2000c101d06 */
[----:B------:R-:W-:Y:S03]  /*81d0*/  BSSY B0, `(.L_x_5610) ;  /* 0x0000057000007945 */ /* 0x000fe60003800000 */
[----:B---3--:R3:W5:Y:S01]  /*81e0*/  LD.E.128 R24, desc[UR6][R150.64+0x100] ;  /* 0x0001000696187980 */ /* 0x008762000c101d00 */
[----:B------:R-:W-:Y:S05]  /*81f0*/  @P0 BRA `(.L_x_5611) ;  /* 0x0000000400500947 */ /* 0x000fea0003800000 */
[----:B------:R-:W-:Y:S01]  /*8200*/  LEA.HI R0, R15, R15, RZ, 0x1 ;  /* 0x0000000f0f007211 */ /* 0x000fe200078f08ff */
        /* <DEDUP_REMOVED lines=21> */
[----:B------:R4:W2:Y:S03]  /*8360*/  LD.E.128 R4, desc[UR6][R2.64] ;  /* 0x0000000602047980 */ /* 0x0008a6000c101d00 */
[----:B------:R-:W-:Y:S06]  /*8370*/  LEA.HI.X R153, R22, R96, R8, 0x1, P0 ;  /* 0x0000006016997211 */ /* 0x000fec00000f0c08 */
[----:B------:R-:W3:Y:S01]  /*8380*/  LD.E.128 R152, desc[UR6][R152.64] ;  /* 0x0000000698987980 */ /* 0x000ee2000c101d00 */
[----:B----4-:R-:W-:Y:S02]  /*8390*/  IMAD.MOV.U32 R2, RZ, RZ, RZ ;  /* 0x000000ffff027224 */ /* 0x010fe400078e00ff */
[----:B------:R-:W-:Y:S05]  /*83a0*/  @P1 IMAD.MOV R2, RZ, RZ, -R0 ;  /* 0x000000ffff021224 */ /* 0x000fea00078e0a00 */
[----:B------:R-:W-:Y:S04]  /*83b0*/  IADD3 R3, P0, R121, R2, RZ ;  /* 0x0000000279037210 */ /* 0x000fe80007f1e0ff */
[----:B------:R-:W-:Y:S02]  /*83c0*/  LEA.HI.X.SX32 R0, R2, R109, 0x1, P0 ;  /* 0x0000006d02007211 */ /* 0x000fe400000f0eff */
[C---:B------:R-:W-:Y:S04]  /*83d0*/  LEA R2, P0, R3.reuse, R99, 0x1 ;  /* 0x0000006303027211 */ /* 0x040fe800078008ff */
[----:B------:R-:W-:Y:S05]  /*83e0*/  LEA.HI.X R3, R3, R98, R0, 0x1, P0 ;  /* 0x0000006203037211 */ /* 0x000fea00000f0c00 */
[----:B------:R4:W3:Y:S01]  /*83f0*/  LD.E.128 R44, desc[UR6][R2.64] ;  /* 0x00000006022c7980 */ /* 0x0008e2000c101d00 */
[C---:B--2---:R-:W-:Y:S01]  /*8400*/  LOP3.LUT R23, R7.reuse, 0xffff0000, RZ, 0xc0, !PT ;  /* 0xffff000007177812 */ /* 0x044fe200078ec0ff */
[----:B------:R-:W-:Y:S01]  /*8410*/  IMAD.U32 R8, R7, 0x10000, RZ ;  /* 0x0001000007087824 */ /* 0x000fe200078e00ff */
[C---:B----4-:R-:W-:Y:S01]  /*8420*/  LOP3.LUT R2, R4.reuse, 0xffff0000, RZ, 0xc0, !PT ;  /* 0xffff000004027812 */ /* 0x050fe200078ec0ff */
[----:B------:R-:W-:Y:S01]  /*8430*/  IMAD.U32 R0, R4, 0x10000, RZ ;  /* 0x0001000004007824 */ /* 0x000fe200078e00ff */
[C---:B------:R-:W-:Y:S01]  /*8440*/  LOP3.LUT R4, R5.reuse, 0xffff0000, RZ, 0xc0, !PT ;  /* 0xffff000005047812 */ /* 0x040fe200078ec0ff */
[----:B------:R-:W-:Y:S01]  /*8450*/  IMAD.U32 R3, R5, 0x10000, RZ ;  /* 0x0001000005037824 */ /* 0x000fe200078e00ff */
[C---:B------:R-:W-:Y:S02]  /*8460*/  SHF.L.U32 R5, R6.reuse, 0x10, RZ ;  /* 0x0000001006057819 */ /* 0x040fe400000006ff */
[----:B------:R-:W-:Y:S01]  /*8470*/  LOP3.LUT R6, R6, 0xffff0000, RZ, 0xc0, !PT ;  /* 0xffff000006067812 */ /* 0x000fe200078ec0ff */
[C---:B---3--:R-:W-:Y:S01]  /*8480*/  IMAD.U32 R7, R155.reuse, 0x10000, RZ ;  /* 0x000100009b077824 */ /* 0x048fe200078e00ff */
        /* <DEDUP_REMOVED lines=43> */
.L_x_5611:
[----:B------:R-:W-:Y:S05]  /*8740*/  BSYNC B0 ;  /* 0x0000000000007941 */ /* 0x000fea0003800000 */
.L_x_5610:
[----:B-----5:R4:W-:Y:S01]  /*8750*/  ST.E.128 desc[UR6][R38.64+0x100], R24 ;  /* 0x0001001826007985 */ /* 0x0209e2000c101d06 */
[----:B------:R-:W-:Y:S01]  /*8760*/  ISETP.GE.AND P0, PT, R10, R15, PT ;  /* 0x0000000f0a00720c */ /* 0x000fe20003f06270 */
[----:B------:R-:W-:Y:S02]  /*8770*/  BSSY B0, `(.L_x_5612) ;  /* 0x0000057000007945 */ /* 0x000fe40003800000 */
[----:B----4-:R4:W5:Y:S10]  /*8780*/  LD.E.128 R24, desc[UR6][R150.64+0x180] ;  /* 0x0001800696187980 */ /* 0x010974000c101d00 */
        /* <DEDUP_REMOVED lines=26> */
[----:B-1----:R-:W-:Y:S02]  /*8930*/  IMAD.MOV.U32 R2, RZ, RZ, RZ ;  /* 0x000000ffff027224 */ /* 0x002fe400078e00ff */
[----:B------:R-:W-:Y:S05]  /*8940*/  @P1 IMAD.MOV R2, RZ, RZ, -R0 ;  /* 0x000000ffff021224 */ /* 0x000fea00078e0a00 */
        /* <DEDUP_REMOVED lines=37> */
[C---:B----4-:R-:W-:Y:S01]  /*8ba0*/  SHF.L.U32 R22, R44.reuse, 0x10, RZ ;  /* 0x000000102c167819 */ /* 0x050fe200000006ff */
        /* <DEDUP_REMOVED lines=19> */
.L_x_5613:
[----:B------:R-:W-:Y:S05]  /*8ce0*/  BSYNC B0 ;  /* 0x0000000000007941 */ /* 0x000fea0003800000 */
.L_x_5612:
[----:B-----5:R1:W-:Y:S02]  /*8cf0*/  ST.E.128 desc[UR6][R38.64+0x180], R24 ;  /* 0x0001801826007985 */ /* 0x0203e4000c101d06 */
.L_x_5605:
[----:B------:R-:W-:Y:S05]  /*8d00*/  BSYNC B1 ;  /* 0x0000000000017941 */ /* 0x000fea0003800000 */
.L_x_5604:
[C---:B------:R-:W-:Y:S01]  /*8d10*/  ISETP.GE.AND P0, PT, R126.reuse, R149, PT ;  /* 0x000000957e00720c */ /* 0x040fe20003f06270 */
[----:B------:R-:W-:Y:S03]  /*8d20*/  BSSY B1, `(.L_x_5614) ;  /* 0x000016e000017945 */ /* 0x000fe60003800000 */
[----:B------:R-:W-:Y:S11]  /*8d30*/  ISETP.GE.AND P0, PT, R126, R148, !P0 ;  /* 0x000000947e00720c */ /* 0x000ff60004706270 */
[----:B------:R-:W-:Y:S02]  /*8d40*/  @!UPT UIADD3 URZ, URZ, URZ, URZ ;  /* 0x0000003f3f3ff290 */ /* 0x000fe4000fffe03f */
        /* <DEDUP_REMOVED lines=93> */
.L_x_5617:
[----:B------:R-:W-:Y:S05]  /*9320*/  BSYNC B0 ;  /* 0x0000000000007941 */ /* 0x000fea0003800000 */
.L_x_5616:
        /* <DEDUP_REMOVED lines=21> */
[C---:B------:R-:W-:Y:S02]  /*9480*/  LEA R2, P1, R3.reuse, R4, 0x1 ;  /* 0x0000000403027211 */ /* 0x040fe400078208ff */
        /* <DEDUP_REMOVED lines=66> */
.L_x_5619:
[----:B------:R-:W-:Y:S05]  /*98b0*/  BSYNC B0 ;  /* 0x0000000000007941 */ /* 0x000fea0003800000 */
.L_x_5618:
        /* <DEDUP_REMOVED lines=88> */
.L_x_5621:
[----:B------:R-:W-:Y:S05]  /*9e40*/  BSYNC B0 ;  /* 0x0000000000007941 */ /* 0x000fea0003800000 */
.L_x_5620:
        /* <DEDUP_REMOVED lines=89> */
.L_x_5623:
[----:B------:R-:W-:Y:S05]  /*a3e0*/  BSYNC B0 ;  /* 0x0000000000007941 */ /* 0x000fea0003800000 */
.L_x_5622:
[----:B-----5:R1:W-:Y:S02]  /*a3f0*/  ST.E.128 desc[UR6][R38.64+0x180], R24 ;  /* 0x0001801826007985 */ /* 0x0203e4000c101d06 */
.L_x_5615:
[----:B------:R-:W-:Y:S05]  /*a400*/  BSYNC B1 ;  /* 0x0000000000017941 */ /* 0x000fea0003800000 */
.L_x_5614:
[C---:B------:R-:W-:Y:S01]  /*a410*/  ISETP.GE.AND P0, PT, R125.reuse, R149, PT ;  /* 0x000000957d00720c */ /* 0x040fe20003f06270 */
[----:B------:R-:W-:Y:S03]  /*a420*/  BSSY B1, `(.L_x_5624) ;  /* 0x0000172000017945 */ /* 0x000fe60003800000 */
[----:B------:R-:W-:Y:S11]  /*a430*/  ISETP.GE.AND P0, PT, R125, R148, !P0 ;  /* 0x000000947d00720c */ /* 0x000ff60004706270 */
[----:B------:R-:W-:Y:S02]  /*a440*/  @!UPT UIADD3 URZ, URZ, URZ, URZ ;  /* 0x0000003f3f3ff290 */ /* 0x000fe4000fffe03f */
[----:B------:R-:W-:Y:S05]  /*a450*/  @!P0 BRA `(.L_x_5625) ;  /* 0x0000001400b88947 */ /* 0x000fea0003800000 */
[----:B------:R-:W-:Y:S01]  /*a460*/  MOV R152, R95 ;  /* 0x0000005f00987202 */ /* 0x000fe20000000f00 */
[----:B------:R-:W-:Y:S01]  /*a470*/  IMAD R0, R147, 0x60, RZ ;  /* 0x0000006093007824 */ /* 0x000fe200078e02ff */
[----:B------:R-:W-:Y:S01]  /*a480*/  MOV R153, R94 ;  /* 0x0000005e00997202 */ /* 0x000fe20000000f00 */
[----:B------:R-:W-:Y:S01]  /*a490*/  IMAD R2, R167, 0x60, RZ ;  /* 0x00000060a7027824 */ /* 0x000fe200078e02ff */
[-C--:B------:R-:W-:Y:S01]  /*a4a0*/  ISETP.GE.AND P0, PT, R16, R15.reuse, PT ;  /* 0x0000000f1000720c */ /* 0x080fe20003f06270 */
[----:B-1----:R-:W-:Y:S01]  /*a4b0*/  IMAD.WIDE.U32 R38, R166, 0x60, R144 ;  /* 0x00000060a6267825 */ /* 0x002fe200078e0090 */
[----:B------:R-:W-:Y:S01]  /*a4c0*/  BSSY B0, `(.L_x_5626) ;  /* 0x000005a000007945 */ /* 0x000fe20003800000 */
[-C--:B------:R-:W-:Y:S02]  /*a4d0*/  ISETP.GE.AND P2, PT, R12, R15.reuse, PT ;  /* 0x0000000f0c00720c */ /* 0x080fe40003f46270 */
[----:B------:R-:W-:Y:S01]  /*a4e0*/  IMAD.WIDE.U32 R152, R146, 0x60, R152 ;  /* 0x0000006092987825 */ /* 0x000fe200078e0098 */
[----:B------:R-:W-:Y:S02]  /*a4f0*/  ISETP.GE.AND P1, PT, R11, R15, PT ;  /* 0x0000000f0b00720c */ /* 0x000fe40003f26270 */
[----:B------:R-:W-:Y:S02]  /*a500*/  IADD3 R39, R39, R2, RZ ;  /* 0x0000000227277210 */ /* 0x000fe40007ffe0ff */
[----:B------:R-:W-:Y:S05]  /*a510*/  IADD3 R153, R153, R0, RZ ;  /* 0x0000000099997210 */ /* 0x000fea0007ffe0ff */
[----:B----4-:R1:W5:Y:S01]  /*a520*/  LD.E.128 R24, desc[UR6][R152.64] ;  /* 0x0000000698187980 */ /* 0x010362000c101d00 */
        /* <DEDUP_REMOVED lines=21> */
[----:B------:R4:W4:Y:S03]  /*a680*/  LD.E.128 R4, desc[UR6][R2.64] ;  /* 0x0000000602047980 */ /* 0x000926000c101d00 */
[----:B------:R-:W-:Y:S06]  /*a690*/  LEA.HI.X R149, R22, R96, R8, 0x1, P0 ;  /* 0x0000006016957211 */ /* 0x000fec00000f0c08 */
[----:B--23--:R-:W2:Y:S01]  /*a6a0*/  LD.E.128 R148, desc[UR6][R148.64] ;  /* 0x0000000694947980 */ /* 0x00cea2000c101d00 */
[----:B----4-:R-:W-:Y:S01]  /*a6b0*/  IMAD.MOV.U32 R2, RZ, RZ, RZ ;  /* 0x000000ffff027224 */ /* 0x010fe200078e00ff */
[----:B------:R-:W-:Y:S04]  /*a6c0*/  @P3 IADD3 R2, -R0, RZ, RZ ;  /* 0x000000ff00023210 */ /* 0x000fe80007ffe1ff */
[----:B------:R-:W-:Y:S04]  /*a6d0*/  IADD3 R3, P0, R122, R2, RZ ;  /* 0x000000027a037210 */ /* 0x000fe80007f1e0ff */
[----:B------:R-:W-:Y:S02]  /*a6e0*/  LEA.HI.X.SX32 R0, R2, R110, 0x1, P0 ;  /* 0x0000006e02007211 */ /* 0x000fe400000f0eff */
[C---:B------:R-:W-:Y:S04]  /*a6f0*/  LEA R2, P0, R3.reuse, R99, 0x1 ;  /* 0x0000006303027211 */ /* 0x040fe800078008ff */
[----:B------:R-:W-:Y:S05]  /*a700*/  LEA.HI.X R3, R3, R98, R0, 0x1, P0 ;  /* 0x0000006203037211 */ /* 0x000fea00000f0c00 */
[----:B------:R3:W4:Y:S01]  /*a710*/  LD.E.128 R44, desc[UR6][R2.64] ;  /* 0x00000006022c7980 */ /* 0x000722000c101d00 */
[C---:B------:R-:W-:Y:S01]  /*a720*/  LOP3.LUT R23, R7.reuse, 0xffff0000, RZ, 0xc0, !PT ;  /* 0xffff000007177812 */ /* 0x040fe200078ec0ff */
[----:B------:R-:W-:Y:S01]  /*a730*/  IMAD.U32 R8, R7, 0x10000, RZ ;  /* 0x0001000007087824 */ /* 0x000fe200078e00ff */
[C---:B---3--:R-:W-:Y:S01]  /*a740*/  LOP3.LUT R2, R4.reuse, 0xffff0000, RZ, 0xc0, !PT ;  /* 0xffff000004027812 */ /* 0x048fe200078ec0ff */
[----:B------:R-:W-:Y:S01]  /*a750*/  IMAD.U32 R0, R4, 0x10000, RZ ;  /* 0x0001000004007824 */ /* 0x000fe200078e00ff */
[C---:B------:R-:W-:Y:S02]  /*a760*/  SHF.L.U32 R3, R5.reuse, 0x10, RZ ;  /* 0x0000001005037819 */ /* 0x040fe400000006ff */
[----:B------:R-:W-:Y:S01]  /*a770*/  LOP3.LUT R4, R5, 0xffff0000, RZ, 0xc0, !PT ;  /* 0xffff000005047812 */ /* 0x000fe200078ec0ff */
[C---:B------:R-:W-:Y:S01]  /*a780*/  IMAD.U32 R5, R6.reuse, 0x10000, RZ ;  /* 0x0001000006057824 */ /* 0x040fe200078e00ff */
[----:B------:R-:W-:Y:S01]  /*a790*/  LOP3.LUT R6, R6, 0xffff0000, RZ, 0xc0, !PT ;  /* 0xffff000006067812 */ /* 0x000fe200078ec0ff */
[----:B--2---:R-:W-:Y:S01]  /*a7a0*/  IMAD.U32 R25, R150, 0x10000, RZ ;  /* 0x0001000096197824 */ /* 0x004fe200078e00ff */
        /* <DEDUP_REMOVED lines=43> */
.L_x_5627:
[----:B------:R-:W-:Y:S05]  /*aa60*/  BSYNC B0 ;  /* 0x0000000000007941 */ /* 0x000fea0003800000 */
.L_x_5626:
[----:B-----5:R4:W-:Y:S01]  /*aa70*/  ST.E.128 desc[UR6][R38.64], R24 ;  /* 0x0000001826007985 */ /* 0x0209e2000c101d06 */
[----:B------:R-:W-:Y:S03]  /*aa80*/  BSSY B0, `(.L_x_5628) ;  /* 0x0000057000007945 */ /* 0x000fe60003800000 */
[----:B----4-:R4:W5:Y:S01]  /*aa90*/  LD.E.128 R24, desc[UR6][R152.64+0x80] ;  /* 0x0000800698187980 */ /* 0x010962000c101d00 */
[----:B------:R-:W-:Y:S05]  /*aaa0*/  @P2 BRA `(.L_x_5629) ;  /* 0x0000000400502947 */ /* 0x000fea0003800000 */
[----:B------:R-:W-:Y:S01]  /*aab0*/  LEA.HI R0, R15, R15, RZ, 0x1 ;  /* 0x0000000f0f007211 */ /* 0x000fe200078f08ff */
[----:B-----5:R-:W-:Y:S01]  /*aac0*/  IMAD.U32 R30, R24, 0x10000, RZ ;  /* 0x00010000181e7824 */ /* 0x020fe200078e00ff */
[----:B------:R-:W-:Y:S01]  /*aad0*/  IADD3 R4, P0, R95, R87, RZ ;  /* 0x000000575f047210 */ /* 0x000fe20007f1e0ff */
[----:B------:R-:W-:Y:S01]  /*aae0*/  IMAD.U32 R34, R26, 0x10000, RZ ;  /* 0x000100001a227824 */ /* 0x000fe200078e00ff */
[----:B------:R-:W-:Y:S01]  /*aaf0*/  SHF.R.S32.HI R0, RZ, 0x1, R0 ;  /* 0x00000001ff007819 */ /* 0x000fe20000011400 */
[----:B------:R-:W-:Y:S01]  /*ab00*/  IMAD.U32 R36, R27, 0x10000, RZ ;  /* 0x000100001b247824 */ /* 0x000fe200078e00ff */
[----:B------:R-:W-:Y:S01]  /*ab10*/  MOV R8, RZ ;  /* 0x000000ff00087202 */ /* 0x000fe20000000f00 */
[----:B------:R-:W-:Y:S01]  /*ab20*/  IMAD.X R5, R94, 0x1, R86, P0 ;  /* 0x000000015e057824 */ /* 0x000fe200000e0656 */
[----:B------:R-:W-:Y:S01]  /*ab30*/  ISETP.GE.AND P2, PT, R12, R0, PT ;  /* 0x000000000c00720c */ /* 0x000fe20003f46270 */
[--C-:B------:R-:W-:Y:S01]  /*ab40*/  IMAD.MOV.U32 R3, RZ, RZ, R0.reuse ;  /* 0x000000ffff037224 */ /* 0x100fe200078e0000 */
[----:B------:R-:W-:Y:S02]  /*ab50*/  LOP3.LUT R31, R24, 0xffff0000, RZ, 0xc0, !PT ;  /* 0xffff0000181f7812 */ /* 0x000fe400078ec0ff */
[C---:B------:R-:W-:Y:S02]  /*ab60*/  SHF.L.U32 R32, R25.reuse, 0x10, RZ ;  /* 0x0000001019207819 */ /* 0x040fe400000006ff */
[----:B------:R-:W-:Y:S02]  /*ab70*/  LOP3.LUT R33, R25, 0xffff0000, RZ, 0xc0, !PT ;  /* 0xffff000019217812 */ /* 0x000fe400078ec0ff */
[----:B------:R-:W-:Y:S02]  /*ab80*/  LOP3.LUT R35, R26, 0xffff0000, RZ, 0xc0, !PT ;  /* 0xffff00001a237812 */ /* 0x000fe400078ec0ff */
[----:B------:R-:W-:Y:S03]  /*ab90*/  LOP3.LUT R37, R27, 0xffff0000, RZ, 0xc0, !PT ;  /* 0xffff00001b257812 */ /* 0x000fe600078ec0ff */
[--C-:B------:R-:W-:Y:S02]  /*aba0*/  @P2 IMAD.MOV R3, RZ, RZ, -R0.reuse ;  /* 0x000000ffff032224 */ /* 0x100fe400078e0a00 */
[----:B------:R-:W-:Y:S03]  /*abb0*/  @P2 IMAD.MOV R8, RZ, RZ, -R0 ;  /* 0x000000ffff082224 */ /* 0x000fe600078e0a00 */
[----:B------:R-:W-:Y:S02]  /*abc0*/  LEA R2, P0, R3, R4, 0x1 ;  /* 0x0000000403027211 */ /* 0x000fe400078008ff */
[----:B------:R-:W-:Y:S02]  /*abd0*/  IADD3 R22, P3, R117, R8, RZ ;  /* 0x0000000875167210 */ /* 0x000fe40007f7e0ff */
[----:B------:R-:W-:Y:S02]  /*abe0*/  LEA.HI.X.SX32 R3, R3, R5, 0x1, P0 ;  /* 0x0000000503037211 */ /* 0x000fe400000f0eff */
[----:B------:R-:W-:Y:S02]  /*abf0*/  LEA.HI.X.SX32 R8, R8, R105, 0x1, P3 ;  /* 0x0000006908087211 */ /* 0x000fe400018f0eff */
[C---:B------:R-:W-:Y:S01]  /*ac00*/  LEA R148, P0, R22.reuse, R97, 0x1 ;  /* 0x0000006116947211 */ /* 0x040fe200078008ff */
[----:B------:R1:W4:Y:S03]  /*ac10*/  LD.E.128 R4, desc[UR6][R2.64] ;  /* 0x0000000602047980 */ /* 0x000326000c101d00 */
[----:B------:R-:W-:Y:S06]  /*ac20*/  LEA.HI.X R149, R22, R96, R8, 0x1, P0 ;  /* 0x0000006016957211 */ /* 0x000fec00000f0c08 */
[----:B--23--:R-:W2:Y:S01]  /*ac30*/  LD.E.128 R148, desc[UR6][R148.64] ;  /* 0x0000000694947980 */ /* 0x00cea2000c101d00 */
[----:B-1----:R-:W-:Y:S01]  /*ac40*/  MOV R2, RZ ;  /* 0x000000ff00027202 */ /* 0x002fe20000000f00 */
[----:B------:R-:W-:Y:S05]  /*ac50*/  @P2 IMAD.MOV R2, RZ, RZ, -R0 ;  /* 0x000000ffff022224 */ /* 0x000fea00078e0a00 */
[----:B------:R-:W-:Y:S04]  /*ac60*/  IADD3 R3, P0, R117, R2, RZ ;  /* 0x0000000275037210 */ /* 0x000fe80007f1e0ff */
[----:B------:R-:W-:Y:S02]  /*ac70*/  LEA.HI.X.SX32 R0, R2, R105, 0x1, P0 ;  /* 0x0000006902007211 */ /* 0x000fe400000f0eff */
[C---:B------:R-:W-:Y:S04]  /*ac80*/  LEA R2, P0, R3.reuse, R99, 0x1 ;  /* 0x0000006303027211 */ /* 0x040fe800078008ff */
[----:B------:R-:W-:Y:S05]  /*ac90*/  LEA.HI.X R3, R3, R98, R0, 0x1, P0 ;  /* 0x0000006203037211 */ /* 0x000fea00000f0c00 */
[----:B------:R1:W3:Y:S01]  /*aca0*/  LD.E.128 R44, desc[UR6][R2.64] ;  /* 0x00000006022c7980 */ /* 0x0002e2000c101d00 */
[----:B----4-:R-:W-:Y:S01]  /*acb0*/  SHF.L.U32 R8, R7, 0x10, RZ ;  /* 0x0000001007087819 */ /* 0x010fe200000006ff */
[----:B-1----:R-:W-:Y:S01]  /*acc0*/  IMAD.U32 R3, R5, 0x10000, RZ ;  /* 0x0001000005037824 */ /* 0x002fe200078e00ff */
[----:B------:R-:W-:Y:S02]  /*acd0*/  LOP3.LUT R23, R7, 0xffff0000, RZ, 0xc0, !PT ;  /* 0xffff000007177812 */ /* 0x000fe400078ec0ff */
[C---:B------:R-:W-:Y:S02]  /*ace0*/  SHF.L.U32 R0, R4.reuse, 0x10, RZ ;  /* 0x0000001004007819 */ /* 0x040fe400000006ff */
[----:B------:R-:W-:Y:S02]  /*acf0*/  LOP3.LUT R2, R4, 0xffff0000, RZ, 0xc0, !PT ;  /* 0xffff000004027812 */ /* 0x000fe400078ec0ff */
[----:B------:R-:W-:Y:S01]  /*ad00*/  LOP3.LUT R4, R5, 0xffff0000, RZ, 0xc0, !PT ;  /* 0xffff000005047812 */ /* 0x000fe200078ec0ff */
[C---:B--2---:R-:W-:Y:S01]  /*ad10*/  IMAD.U32 R7, R151.reuse, 0x10000, RZ ;  /* 0x0001000097077824 */ /* 0x044fe200078e00ff */
[----:B------:R-:W-:Y:S01]  /*ad20*/  LOP3.LUT R22, R151, 0xffff0000, RZ, 0xc0, !PT ;  /* 0xffff000097167812 */ /* 0x000fe200078ec0ff */
[----:B------:R-:W-:Y:S01]  /*ad30*/  IMAD.U32 R29, R148, 0x10000, RZ ;  /* 0x00010000941d7824 */ /* 0x000fe200078e00ff */
[----:B------:R-:W-:Y:S01]  /*ad40*/  LOP3.LUT R24, R150, 0xffff0000, RZ, 0xc0, !PT ;  /* 0xffff000096187812 */ /* 0x000fe200078ec0ff */
        /* <DEDUP_REMOVED lines=22> */
[C---:B---3--:R-:W-:Y:S01]  /*aeb0*/  LOP3.LUT R23, R44.reuse, 0xffff0000, RZ, 0xc0, !PT ;  /* 0xffff00002c177812 */ /* 0x048fe200078ec0ff */
        /* <DEDUP_REMOVED lines=19> */
.L_x_5629:
[----:B------:R-:W-:Y:S05]  /*aff0*/  BSYNC B0 ;  /* 0x0000000000007941 */ /* 0x000fea0003800000 */
.L_x_5628:
[----:B-----5:R1:W-:Y:S01]  /*b000*/  ST.E.128 desc[UR6][R38.64+0x80], R24 ;  /* 0x0000801826007985 */ /* 0x0203e2000c101d06 */
[----:B------:R-:W-:Y:S03]  /*b010*/  BSSY B0, `(.L_x_5630) ;  /* 0x0000057000007945 */ /* 0x000fe60003800000 */
[----:B-1----:R1:W5:Y:S01]  /*b020*/  LD.E.128 R24, desc[UR6][R152.64+0x100] ;  /* 0x0001000698187980 */ /* 0x002362000c101d00 */
        /* <DEDUP_REMOVED lines=26> */
[----:B----4-:R-:W-:Y:S01]  /*b1d0*/  MOV R2, RZ ;  /* 0x000000ff00027202 */ /* 0x010fe20000000f00 */
[----:B------:R-:W-:Y:S05]  /*b1e0*/  @P1 IMAD.MOV R2, RZ, RZ, -R0 ;  /* 0x000000ffff021224 */ /* 0x000fea00078e0a00 */
[----:B------:R-:W-:Y:S04]  /*b1f0*/  IADD3 R3, P0, R115, R2, RZ ;  /* 0x0000000273037210 */ /* 0x000fe80007f1e0ff */
[----:B------:R-:W-:Y:S02]  /*b200*/  LEA.HI.X.SX32 R0, R2, R103, 0x1, P0 ;  /* 0x0000006702007211 */ /* 0x000fe400000f0eff */
[C---:B------:R-:W-:Y:S04]  /*b210*/  LEA R2, P0, R3.reuse, R99, 0x1 ;  /* 0x0000006303027211 */ /* 0x040fe800078008ff */
[----:B------:R-:W-:Y:S05]  /*b220*/  LEA.HI.X R3, R3, R98, R0, 0x1, P0 ;  /* 0x0000006203037211 */ /* 0x000fea00000f0c00 */
[----:B------:R3:W4:Y:S01]  /*b230*/  LD.E.128 R44, desc[UR6][R2.64] ;  /* 0x00000006022c7980 */ /* 0x000722000c101d00 */
[----:B------:R-:W-:Y:S01]  /*b240*/  SHF.L.U32 R8, R7, 0x10, RZ ;  /* 0x0000001007087819 */ /* 0x000fe200000006ff */
[----:B---3--:R-:W-:Y:S01]  /*b250*/  IMAD.U32 R3, R5, 0x10000, RZ ;  /* 0x0001000005037824 */ /* 0x008fe200078e00ff */
        /* <DEDUP_REMOVED lines=50> */
.L_x_5631:
[----:B------:R-:W-:Y:S05]  /*b580*/  BSYNC B0 ;  /* 0x0000000000007941 */ /* 0x000fea0003800000 */
.L_x_5630:
[----:B-----5:R2:W-:Y:S01]  /*b590*/  ST.E.128 desc[UR6][R38.64+0x100], R24 ;  /* 0x0001001826007985 */ /* 0x0205e2000c101d06 */
[----:B------:R-:W-:Y:S01]  /*b5a0*/  ISETP.GE.AND P0, PT, R10, R15, PT ;  /* 0x0000000f0a00720c */ /* 0x000fe20003f06270 */
[----:B------:R-:W-:Y:S02]  /*b5b0*/  BSSY B0, `(.L_x_5632) ;  /* 0x0000057000007945 */ /* 0x000fe40003800000 */
[----:B--2---:R2:W5:Y:S10]  /*b5c0*/  LD.E.128 R24, desc[UR6][R152.64+0x180] ;  /* 0x0001800698187980 */ /* 0x004574000c101d00 */
[----:B------:R-:W-:Y:S05]  /*b5d0*/  @P0 BRA `(.L_x_5633) ;  /* 0x0000000400500947 */ /* 0x000fea0003800000 */
[----:B------:R-:W-:Y:S01]  /*b5e0*/  LEA.HI R0, R15, R15, RZ, 0x1 ;  /* 0x0000000f0f007211 */ /* 0x000fe200078f08ff */
[----:B-----5:R-:W-:Y:S01]  /*b5f0*/  IMAD.U32 R29, R24, 0x10000, RZ ;  /* 0x00010000181d7824 */ /* 0x020fe200078e00ff */
[----:B------:R-:W-:Y:S01]  /*b600*/  IADD3 R4, P0, R95, R91, RZ ;  /* 0x0000005b5f047210 */ /* 0x000fe20007f1e0ff */
[C---:B------:R-:W-:Y:S01]  /*b610*/  IMAD.U32 R35, R27.reuse, 0x10000, RZ ;  /* 0x000100001b237824 */ /* 0x040fe200078e00ff */
[----:B------:R-:W-:Y:S01]  /*b620*/  SHF.R.S32.HI R0, RZ, 0x1, R0 ;  /* 0x00000001ff007819 */ /* 0x000fe20000011400 */
[----:B------:R-:W-:Y:S01]  /*b630*/  IMAD.U32 R33, R26, 0x10000, RZ ;  /* 0x000100001a217824 */ /* 0x000fe200078e00ff */
[----:B------:R-:W-:Y:S01]  /*b640*/  MOV R8, RZ ;  /* 0x000000ff00087202 */ /* 0x000fe20000000f00 */
[----:B------:R-:W-:Y:S01]  /*b650*/  IMAD.X R5, R94, 0x1, R90, P0 ;  /* 0x000000015e057824 */ /* 0x000fe200000e065a */
[----:B------:R-:W-:Y:S01]  /*b660*/  ISETP.GE.AND P1, PT, R10, R0, PT ;  /* 0x000000000a00720c */ /* 0x000fe20003f26270 */
[--C-:B------:R-:W-:Y:S01]  /*b670*/  IMAD.MOV.U32 R3, RZ, RZ, R0.reuse ;  /* 0x000000ffff037224 */ /* 0x100fe200078e0000 */
[----:B------:R-:W-:Y:S02]  /*b680*/  LOP3.LUT R30, R24, 0xffff0000, RZ, 0xc0, !PT ;  /* 0xffff0000181e7812 */ /* 0x000fe400078ec0ff */
[----:B------:R-:W-:Y:S02]  /*b690*/  LOP3.LUT R36, R27, 0xffff0000, RZ, 0xc0, !PT ;  /* 0xffff00001b247812 */ /* 0x000fe400078ec0ff */
[C---:B------:R-:W-:Y:S02]  /*b6a0*/  SHF.L.U32 R31, R25.reuse, 0x10, RZ ;  /* 0x00000010191f7819 */ /* 0x040fe400000006ff */
[----:B------:R-:W-:Y:S02]  /*b6b0*/  LOP3.LUT R32, R25, 0xffff0000, RZ, 0xc0, !PT ;  /* 0xffff000019207812 */ /* 0x000fe400078ec0ff */
[----:B------:R-:W-:Y:S03]  /*b6c0*/  LOP3.LUT R34, R26, 0xffff0000, RZ, 0xc0, !PT ;  /* 0xffff00001a227812 */ /* 0x000fe600078ec0ff */
[--C-:B------:R-:W-:Y:S02]  /*b6d0*/  @P1 IMAD.MOV R3, RZ, RZ, -R0.reuse ;  /* 0x000000ffff031224 */ /* 0x100fe400078e0a00 */
        /* <DEDUP_REMOVED lines=8> */
[----:B---3--:R-:W3:Y:S01]  /*b760*/  LD.E.128 R148, desc[UR6][R148.64] ;  /* 0x0000000694947980 */ /* 0x008ee2000c101d00 */
[----:B-1----:R-:W-:Y:S01]  /*b770*/  MOV R2, RZ ;  /* 0x000000ff00027202 */ /* 0x002fe20000000f00 */
[----:B------:R-:W-:Y:S05]  /*b780*/  @P1 IMAD.MOV R2, RZ, RZ, -R0 ;  /* 0x000000ffff021224 */ /* 0x000fea00078e0a00 */
[----:B------:R-:W-:Y:S04]  /*b790*/  IADD3 R3, P0, R114, R2, RZ ;  /* 0x0000000272037210 */ /* 0x000fe80007f1e0ff */
[----:B------:R-:W-:Y:S02]  /*b7a0*/  LEA.HI.X.SX32 R0, R2, R102, 0x1, P0 ;  /* 0x0000006602007211 */ /* 0x000fe400000f0eff */
[C---:B------:R-:W-:Y:S04]  /*b7b0*/  LEA R2, P0, R3.reuse, R99, 0x1 ;  /* 0x0000006303027211 */ /* 0x040fe800078008ff */
[----:B------:R-:W-:Y:S05]  /*b7c0*/  LEA.HI.X R3, R3, R98, R0, 0x1, P0 ;  /* 0x0000006203037211 */ /* 0x000fea00000f0c00 */
[----:B------:R1:W2:Y:S01]  /*b7d0*/  LD.E.128 R44, desc[UR6][R2.64] ;  /* 0x00000006022c7980 */ /* 0x0002a2000c101d00 */
[----:B----4-:R-:W-:Y:S01]  /*b7e0*/  SHF.L.U32 R8, R7, 0x10, RZ ;  /* 0x0000001007087819 */ /* 0x010fe200000006ff */
[----:B-1----:R-:W-:Y:S01]  /*b7f0*/  IMAD.U32 R3, R5, 0x10000, RZ ;  /* 0x0001000005037824 */ /* 0x002fe200078e00ff */
[----:B------:R-:W-:Y:S02]  /*b800*/  LOP3.LUT R22, R7, 0xffff0000, RZ, 0xc0, !PT ;  /* 0xffff000007167812 */ /* 0x000fe400078ec0ff */
[C---:B------:R-:W-:Y:S02]  /*b810*/  SHF.L.U32 R0, R4.reuse, 0x10, RZ ;  /* 0x0000001004007819 */ /* 0x040fe400000006ff */
[----:B------:R-:W-:Y:S02]  /*b820*/  LOP3.LUT R2, R4, 0xffff0000, RZ, 0xc0, !PT ;  /* 0xffff000004027812 */ /* 0x000fe400078ec0ff */
[----:B------:R-:W-:Y:S01]  /*b830*/  LOP3.LUT R4, R5, 0xffff0000, RZ, 0xc0, !PT ;  /* 0xffff000005047812 */ /* 0x000fe200078ec0ff */
[C---:B---3--:R-:W-:Y:S01]  /*b840*/  IMAD.U32 R7, R151.reuse, 0x10000, RZ ;  /* 0x0001000097077824 */ /* 0x048fe200078e00ff */
        /* <DEDUP_REMOVED lines=45> */
.L_x_5633:
[----:B------:R-:W-:Y:S05]  /*bb20*/  BSYNC B0 ;  /* 0x0000000000007941 */ /* 0x000fea0003800000 */
.L_x_5632:
[----:B-----5:R1:W-:Y:S02]  /*bb30*/  ST.E.128 desc[UR6][R38.64+0x180], R24 ;  /* 0x0001801826007985 */ /* 0x0203e4000c101d06 */
.L_x_5625:
[----:B------:R-:W-:Y:S05]  /*bb40*/  BSYNC B1 ;  /* 0x0000000000017941 */ /* 0x000fea0003800000 */
.L_x_5624:
[----:B------:R-:W-:Y:S01]  /*bb50*/  MOV R5, R98 ;  /* 0x0000006200057202 */ /* 0x000fe20000000f00 */
[----:B------:R-:W5:Y:S01]  /*bb60*/  LD.E R0, desc[UR6][R18.64+0xd0] ;  /* 0x0000d00612007980 */ /* 0x000f62000c101900 */
[----:B------:R-:W-:Y:S01]  /*bb70*/  MOV R3, R96 ;  /* 0x0000006000037202 */ /* 0x000fe20000000f00 */
[----:B------:R-:W-:Y:S02]  /*bb80*/  IMAD.MOV.U32 R4, RZ, RZ, R99 ;  /* 0x000000ffff047224 */ /* 0x000fe400078e0063 */
[----:B------:R-:W-:Y:S02]  /*bb90*/  IMAD.MOV.U32 R2, RZ, RZ, R97 ;  /* 0x000000ffff027224 */ /* 0x000fe400078e0061 */
[----:B-----5:R-:W-:Y:S05]  /*bba0*/  IMAD.U32 R0, R0, -0x20, RZ ;  /* 0xffffffe000007824 */ /* 0x020fea00078e00ff */
[C---:B------:R-:W-:Y:S02]  /*bbb0*/  LEA R99, P1, R0.reuse, R4, 0x1 ;  /* 0x0000000400637211 */ /* 0x040fe400078208ff */
[C---:B------:R-:W-:Y:S02]  /*bbc0*/  LEA R97, P0, R0.reuse, R2, 0x1 ;  /* 0x0000000200617211 */ /* 0x040fe400078008ff */
[C---:B------:R-:W-:Y:S02]  /*bbd0*/  LEA.HI.X.SX32 R98, R0.reuse, R5, 0x1, P1 ;  /* 0x0000000500627211 */ /* 0x040fe400008f0eff */
[----:B------:R-:W-:Y:S01]  /*bbe0*/  LEA.HI.X.SX32 R96, R0, R3, 0x1, P0 ;  /* 0x0000000300607211 */ /* 0x000fe200000f0eff */
[----:B------:R-:W-:Y:S05]  /*bbf0*/  BRA `(.L_x_5593) ;  /* 0x0000000000dc7947 */ /* 0x000fea0003800000 */
.L_x_5583:
[----:B------:R-:W-:Y:S01]  /*bc00*/  @P0 IMAD.MOV.U32 R2, RZ, RZ, R95 ;  /* 0x000000ffff020224 */ /* 0x000fe200078e005f */
[C---:B------:R-:W-:Y:S01]  /*bc10*/  @P4 LEA R22, P1, R66.reuse, R95, 0x1 ;  /* 0x0000005f42164211 */ /* 0x040fe200078208ff */
[----:B------:R-:W-:Y:S03]  /*bc20*/  @P0 IMAD.MOV.U32 R3, RZ, RZ, R94 ;  /* 0x000000ffff030224 */ /* 0x000fe600078e005e */
[----:B------:R-:W-:Y:S02]  /*bc30*/  @P4 LEA.HI.X R23, R66, R94, R65, 0x1, P1 ;  /* 0x0000005e42174211 */ /* 0x000fe400008f0c41 */
[----:B------:R-:W2:Y:S04]  /*bc40*/  @P0 LD.E.128 R32, desc[UR6][R2.64] ;  /* 0x0000000602200980 */ /* 0x000ea8000c101d00 */
[----:B--2---:R-:W-:Y:S04]  /*bc50*/  @P0 ST.E.128 desc[UR6][R144.64], R32 ;  /* 0x0000002090000985 */ /* 0x004fe8000c101d06 */
[----:B------:R-:W2:Y:S04]  /*bc60*/  @P0 LD.E.128 R4, desc[UR6][R2.64+0x80] ;  /* 0x0000800602040980 */ /* 0x000ea8000c101d00 */
[----:B--2---:R1:W-:Y:S04]  /*bc70*/  @P0 ST.E.128 desc[UR6][R144.64+0x80], R4 ;  /* 0x0000800490000985 */ /* 0x0043e8000c101d06 */
[----:B-1----:R-:W2:Y:S04]  /*bc80*/  @P0 LD.E.128 R4, desc[UR6][R2.64+0x100] ;  /* 0x0001000602040980 */ /* 0x002ea8000c101d00 */
[----:B--2---:R1:W-:Y:S04]  /*bc90*/  @P0 ST.E.128 desc[UR6][R144.64+0x100], R4 ;  /* 0x0001000490000985 */ /* 0x0043e8000c101d06 */
[----:B------:R-:W2:Y:S04]  /*bca0*/  @P0 LD.E.128 R28, desc[UR6][R2.64+0x180] ;  /* 0x00018006021c0980 */ /* 0x000ea8000c101d00 */
[----:B--2---:R-:W-:Y:S01]  /*bcb0*/  @P0 ST.E.128 desc[UR6][R144.64+0x180], R28 ;  /* 0x0001801c90000985 */ /* 0x004fe2000c101d06 */
[C---:B------:R-:W-:Y:S03]  /*bcc0*/  @P4 LEA R2, P0, R53.reuse, R144, 0x1 ;  /* 0x0000009035024211 */ /* 0x040fe600078008ff */
[----:B------:R-:W2:Y:S01]  /*bcd0*/  @P4 LD.E.128 R24, desc[UR6][R22.64] ;  /* 0x0000000616184980 */ /* 0x000ea2000c101d00 */
[----:B------:R-:W-:Y:S02]  /*bce0*/  @P4 LEA.HI.X R3, R53, R145, R54, 0x1, P0 ;  /* 0x0000009135034211 */ /* 0x000fe400000f0c36 */
[C---:B------:R-:W-:Y:S04]  /*bcf0*/  ISETP.GE.AND P0, PT, R126.reuse, R149, PT ;  /* 0x000000957e00720c */ /* 0x040fe80003f06270 */
[----:B------:R-:W-:Y:S01]  /*bd00*/  ISETP.GE.AND P0, PT, R126, R148, !P0 ;  /* 0x000000947e00720c */ /* 0x000fe20004706270 */
[----:B--2---:R-:W-:Y:S04]  /*bd10*/  @P4 ST.E.128 desc[UR6][R2.64], R24 ;  /* 0x0000001802004985 */ /* 0x004fe8000c101d06 */
[----:B-1----:R-:W2:Y:S04]  /*bd20*/  @P4 LD.E.128 R4, desc[UR6][R22.64+0x80] ;  /* 0x0000800616044980 */ /* 0x002ea8000c101d00 */
[----:B--2---:R1:W-:Y:S04]  /*bd30*/  @P4 ST.E.128 desc[UR6][R2.64+0x80], R4 ;  /* 0x0000800402004985 */ /* 0x0043e8000c101d06 */
[----:B-1----:R-:W2:Y:S04]  /*bd40*/  @P4 LD.E.128 R4, desc[UR6][R22.64+0x100] ;  /* 0x0001000616044980 */ /* 0x002ea8000c101d00 */
[----:B--2---:R1:W-:Y:S04]  /*bd50*/  @P4 ST.E.128 desc[UR6][R2.64+0x100], R4 ;  /* 0x0001000402004985 */ /* 0x0043e8000c101d06 */
[----:B-1----:R1:W2:Y:S02]  /*bd60*/  @P4 LD.E.128 R4, desc[UR6][R22.64+0x180] ;  /* 0x0001800616044980 */ /* 0x0022a4000c101d00 */
[C---:B-1----:R-:W-:Y:S04]  /*bd70*/  @P0 LEA R22, P1, R68.reuse, R95, 0x1 ;  /* 0x0000005f44160211 */ /* 0x042fe800078208ff */
[----:B------:R-:W-:Y:S01]  /*bd80*/  @P0 LEA.HI.X R23, R68, R94, R67, 0x1, P1 ;  /* 0x0000005e44170211 */ /* 0x000fe200008f0c43 */
[----:B--2---:R1:W-:Y:S04]  /*bd90*/  @P4 ST.E.128 desc[UR6][R2.64+0x180], R4 ;  /* 0x0001800402004985 */ /* 0x0043e8000c101d06 */
[----:B------:R-:W2:Y:S01]  /*bda0*/  @P0 LD.E.128 R24, desc[UR6][R22.64] ;  /* 0x0000000616180980 */ /* 0x000ea2000c101d00 */
[C---:B-1----:R-:W-:Y:S04]  /*bdb0*/  @P0 LEA R2, P1, R62.reuse, R144, 0x1 ;  /* 0x000000903e020211 */ /* 0x042fe800078208ff */
[----:B------:R-:W-:Y:S02]  /*bdc0*/  @P0 LEA.HI.X R3, R62, R145, R63, 0x1, P1 ;  /* 0x000000913e030211 */ /* 0x000fe400008f0c3f */
[C---:B------:R-:W-:Y:S04]  /*bdd0*/  ISETP.GE.AND P1, PT, R125.reuse, R149, PT ;  /* 0x000000957d00720c */ /* 0x040fe80003f26270 */
[----:B------:R-:W-:Y:S11]  /*bde0*/  ISETP.GE.AND P1, PT, R125, R148, !P1 ;  /* 0x000000947d00720c */ /* 0x000ff60004f26270 */
[----:B------:R-:W-:Y:S02]  /*bdf0*/  @!UPT UIADD3 URZ, URZ, URZ, URZ ;  /* 0x0000003f3f3ff290 */ /* 0x000fe4000fffe03f */
[----:B------:R-:W-:Y:S01]  /*be00*/  @P1 IMAD R0, R147, 0x60, RZ ;  /* 0x0000006093001824 */ /* 0x000fe200078e02ff */
[----:B--2---:R-:W-:Y:S04]  /*be10*/  @P0 ST.E.128 desc[UR6][R2.64], R24 ;  /* 0x0000001802000985 */ /* 0x004fe8000c101d06 */
[----:B------:R-:W2:Y:S04]  /*be20*/  @P0 LD.E.128 R4, desc[UR6][R22.64+0x80] ;  /* 0x0000800616040980 */ /* 0x000ea8000c101d00 */
[----:B--2---:R1:W-:Y:S04]  /*be30*/  @P0 ST.E.128 desc[UR6][R2.64+0x80], R4 ;  /* 0x0000800402000985 */ /* 0x0043e8000c101d06 */
[----:B-1----:R-:W2:Y:S04]  /*be40*/  @P0 LD.E.128 R4, desc[UR6][R22.64+0x100] ;  /* 0x0001000616040980 */ /* 0x002ea8000c101d00 */
[----:B--2---:R1:W-:Y:S04]  /*be50*/  @P0 ST.E.128 desc[UR6][R2.64+0x100], R4 ;  /* 0x0001000402000985 */ /* 0x0043e8000c101d06 */
[----:B-1----:R1:W2:Y:S02]  /*be60*/  @P0 LD.E.128 R4, desc[UR6][R22.64+0x180] ;  /* 0x0001800616040980 */ /* 0x0022a4000c101d00 */
[----:B-1----:R-:W-:Y:S02]  /*be70*/  @P1 IMAD.MOV.U32 R22, RZ, RZ, R95 ;  /* 0x000000ffff161224 */ /* 0x002fe400078e005f */
[----:B------:R-:W-:Y:S02]  /*be80*/  @P1 IMAD.MOV.U32 R23, RZ, RZ, R94 ;  /* 0x000000ffff171224 */ /* 0x000fe400078e005e */
[----:B------:R-:W-:Y:S04]  /*be90*/  @P1 IMAD.WIDE.U32 R22, R146, 0x60, R22 ;  /* 0x0000006092161825 */ /* 0x000fe800078e0016 */
[----:B------:R-:W-:Y:S02]  /*bea0*/  @P1 IMAD.IADD R23, R23, 0x1, R0 ;  /* 0x0000000117171824 */ /* 0x000fe400078e0200 */
[----:B------:R-:W-:Y:S01]  /*beb0*/  @P1 IMAD R0, R167, 0x60, RZ ;  /* 0x00000060a7001824 */ /* 0x000fe200078e02ff */
[----:B--2---:R1:W-:Y:S04]  /*bec0*/  @P0 ST.E.128 desc[UR6][R2.64+0x180], R4 ;  /* 0x0001800402000985 */ /* 0x0043e8000c101d06 */
[----:B------:R-:W2:Y:S01]  /*bed0*/  @P1 LD.E.128 R28, desc[UR6][R22.64] ;  /* 0x00000006161c1980 */ /* 0x000ea2000c101d00 */
[----:B-1----:R-:W-:Y:S04]  /*bee0*/  @P1 IMAD.WIDE.U32 R2, R166, 0x60, R144 ;  /* 0x00000060a6021825 */ /* 0x002fe800078e0090 */
[----:B------:R-:W-:Y:S05]  /*bef0*/  @P1 IMAD.IADD R3, R3, 0x1, R0 ;  /* 0x0000000103031824 */ /* 0x000fea00078e0200 */
[----:B--2---:R-:W-:Y:S04]  /*bf00*/  @P1 ST.E.128 desc[UR6][R2.64], R28 ;  /* 0x0000001c02001985 */ /* 0x004fe8000c101d06 */
[----:B------:R-:W2:Y:S04]  /*bf10*/  @P1 LD.E.128 R24, desc[UR6][R22.64+0x80] ;  /* 0x0000800616181980 */ /* 0x000ea8000c101d00 */
[----:B--2---:R-:W-:Y:S04]  /*bf20*/  @P1 ST.E.128 desc[UR6][R2.64+0x80], R24 ;  /* 0x0000801802001985 */ /* 0x004fe8000c101d06 */
[----:B------:R-:W2:Y:S04]  /*bf30*/  @P1 LD.E.128 R4, desc[UR6][R22.64+0x100] ;  /* 0x0001000616041980 */ /* 0x000ea8000c101d00 */
[----:B--2---:R1:W-:Y:S04]  /*bf40*/  @P1 ST.E.128 desc[UR6][R2.64+0x100], R4 ;  /* 0x0001000402001985 */ /* 0x0043e8000c101d06 */
[----:B-1----:R-:W2:Y:S04]  /*bf50*/  @P1 LD.E.128 R4, desc[UR6][R22.64+0x180] ;  /* 0x0001800616041980 */ /* 0x002ea8000c101d00 */
[----:B--2---:R1:W-:Y:S02]  /*bf60*/  @P1 ST.E.128 desc[UR6][R2.64+0x180], R4 ;  /* 0x0001800402001985 */ /* 0x0043e4000c101d06 */
.L_x_5593:
[----:B------:R-:W-:Y:S05]  /*bf70*/  BSYNC B2 ;  /* 0x0000000000027941 */ /* 0x000fea0003800000 */
.L_x_5582:
[----:B------:R-:W-:Y:S01]  /*bf80*/  ISETP.NE.U32.AND P1, PT, R240, RZ, PT ;  /* 0x000000fff000720c */ /* 0x000fe20003f25070 */
[----:B------:R-:W5:Y:S01]  /*bf90*/  LD.E R0, desc[UR6][R18.64+0x128] ;  /* 0x0001280612007980 */ /* 0x000f62000c101900 */
[----:B-1----:R-:W-:Y:S01]  /*bfa0*/  IMAD.MOV.U32 R2, RZ, RZ, R95 ;  /* 0x000000ffff027224 */ /* 0x002fe200078e005f */
[----:B------:R-:W-:Y:S01]  /*bfb0*/  BSSY B0, `(.L_x_5634) ;  /* 0x0000061000007945 */ /* 0x000fe20003800000 */
[----:B------:R-:W-:Y:S01]  /*bfc0*/  ISETP.NE.AND.EX P1, PT, R241, RZ, PT, P1 ;  /* 0x000000fff100720c */ /* 0x000fe20003f25310 */
[----:B------:R-:W-:Y:S02]  /*bfd0*/  IMAD.MOV.U32 R3, RZ, RZ, R94 ;  /* 0x000000ffff037224 */ /* 0x000fe400078e005e */
[----:B-----5:R-:W-:Y:S05]  /*bfe0*/  IMAD.U32 R0, R0, -0x40, RZ ;  /* 0xffffffc000007824 */ /* 0x020fea00078e00ff */
[C---:B------:R-:W-:Y:S04]  /*bff0*/  LEA R95, P0, R0.reuse, R2, 0x1 ;  /* 0x00000002005f7211 */ /* 0x040fe800078008ff */
[----:B------:R-:W-:Y:S01]  /*c000*/  LEA.HI.X.SX32 R94, R0, R3, 0x1, P0 ;  /* 0x00000003005e7211 */ /* 0x000fe200000f0eff */
[----:B------:R-:W-:Y:S08]  /*c010*/  @!P1 BRA `(.L_x_5635) ;  /* 0x0000000400409947 */ /* 0x000ff00003800000 */
[----:B------:R-:W-:Y:S04]  /*c020*/  IADD3 R0, R9, -0x1, RZ ;  /* 0xffffffff09007810 */ /* 0x000fe80007ffe0ff */
[----:B------:R-:W-:Y:S11]  /*c030*/  ISETP.GT.AND P0, PT, R0, R64, PT ;  /* 0x000000400000720c */ /* 0x000ff60003f04270 */
[----:B------:R-:W-:Y:S02]  /*c040*/  @!UPT UIADD3 URZ, URZ, URZ, URZ ;  /* 0x0000003f3f3ff290 */ /* 0x000fe4000fffe03f */
[----:B------:R-:W-:Y:S05]  /*c050*/  @!P0 BRA `(.L_x_5636) ;  /* 0x0000000400588947 */ /* 0x000fea0003800000 */
[----:B------:R-:W5:Y:S01]  /*c060*/  LD.E R3, desc[UR6][R18.64+0x170] ;  /* 0x0001700612037980 */ /* 0x000f62000c101900 */
[----:B------:R-:W-:Y:S02]  /*c070*/  IADD3 R0, R14, -0x80, RZ ;  /* 0xffffff800e007810 */ /* 0x000fe40007ffe0ff */
[----:B------:R-:W-:Y:S01]  /*c080*/  IABS R8, R13 ;  /* 0x0000000d00087213 */ /* 0x000fe20000000000 */
[----:B--234-:R-:W2:Y:S01]  /*c090*/  LD.E.64 R26, desc[UR6][R18.64+0x20] ;  /* 0x00002006121a7980 */ /* 0x01cea2000c101b00 */
[----:B------:R-:W-:Y:S05]  /*c0a0*/  IABS R6, R0 ;  /* 0x0000000000067213 */ /* 0x000fea0000000000 */
[----:B------:R-:W3:Y:S06]  /*c0b0*/  LD.E.64 R24, desc[UR6][R18.64+0x40] ;  /* 0x0000400612187980 */ /* 0x000eec000c101b00 */
[----:B------:R-:W4:Y:S01]  /*c0c0*/  LD.E.64 R22, desc[UR6][R18.64+0x38] ;  /* 0x0000380612167980 */ /* 0x000f22000c101b00 */
[-C--:B-----5:R-:W-:Y:S02]  /*c0d0*/  IABS R2, R3.reuse ;  /* 0x0000000300027213 */ /* 0x0a0fe40000000000 */
        /* <DEDUP_REMOVED lines=24> */
[CC--:B------:R-:W-:Y:S02]  /*c260*/  LOP3.LUT R6, R13.reuse, R3.reuse, RZ, 0x3c, !PT ;  /* 0x000000030d067212 */ /* 0x0c0fe400078e3cff */
[----:B------:R-:W-:Y:S02]  /*c270*/  ISETP.GE.AND P1, PT, R2, RZ, PT ;  /* 0x000000ff0200720c */ /* 0x000fe40003f26270 */
[----:B------:R-:W-:Y:S02]  /*c280*/  ISETP.GE.AND P2, PT, R6, RZ, PT ;  /* 0x000000ff0600720c */ /* 0x000fe40003f46270 */
[----:B------:R-:W-:Y:S01]  /*c290*/  LOP3.LUT R2, RZ, R3, RZ, 0x33, !PT ;  /* 0x00000003ff027212 */ /* 0x000fe200078e33ff */
[----:B------:R-:W-:Y:S01]  /*c2a0*/  @P4 VIADD R4, R4, 0x1 ;  /* 0x0000000104044836 */ /* 0x000fe20000000000 */
[----:B------:R-:W-:Y:S01]  /*c2b0*/  IADD3 R0, -R13, R0, RZ ;  /* 0x000000000d007210 */ /* 0x000fe20007ffe1ff */
        /* <DEDUP_REMOVED lines=8> */
[C---:B------:R-:W-:Y:S01]  /*c340*/  LEA.HI.X.SX32 R7, R2.reuse, R241, 0x2, P0 ;  /* 0x000000f102077211 */ /* 0x040fe200000f16ff */
[----:B------:R-:W-:Y:S02]  /*c350*/  IMAD.IADD R2, R2, 0x1, -R4 ;  /* 0x0000000102027824 */ /* 0x000fe400078e0a04 */
[----:B------:R-:W5:Y:S02]  /*c360*/  LD.E R5, desc[UR6][R14.64] ;  /* 0x000000060e057980 */ /* 0x000f64000c101900 */
[----:B------:R-:W-:Y:S02]  /*c370*/  IMAD R0, R2, R3, R0 ;  /* 0x0000000302007224 */ /* 0x000fe400078e0200 */
[----:B------:R-:W5:Y:S02]  /*c380*/  LD.E R6, desc[UR6][R6.64] ;  /* 0x0000000606067980 */ /* 0x000f64000c101900 */
[----:B---3--:R-:W-:Y:S01]  /*c390*/  IMAD R3, R25, R0, RZ ;  /* 0x0000000019037224 */ /* 0x008fe200078e02ff */
[----:B------:R-:W-:Y:S05]  /*c3a0*/  SHF.R.S32.HI R4, RZ, 0x1f, R0 ;  /* 0x0000001fff047819 */ /* 0x000fea0000011400 */
[C---:B------:R-:W-:Y:S02]  /*c3b0*/  IMAD R3, R24.reuse, R4, R3 ;  /* 0x0000000418037224 */ /* 0x040fe400078e0203 */
[----:B------:R-:W-:Y:S05]  /*c3c0*/  IMAD.WIDE.U32 R24, R24, R0, RZ ;  /* 0x0000000018187225 */ /* 0x000fea00078e00ff */
[----:B------:R-:W-:Y:S01]  /*c3d0*/  IADD3 R25, R25, R3, RZ ;  /* 0x0000000319197210 */ /* 0x000fe20007ffe0ff */
[----:B------:R-:W3:Y:S01]  /*c3e0*/  LD.E.64 R14, desc[UR6][R18.64+0x28] ;  /* 0x00002806120e7980 */ /* 0x000ee2000c101b00 */
[----:B-----5:R-:W-:Y:S04]  /*c3f0*/  IADD3 R5, -R6, R5, RZ ;  /* 0x0000000506057210 */ /* 0x020fe80007ffe1ff */
[----:B------:R-:W-:Y:S01]  /*c400*/  SHF.R.S32.HI R6, RZ, 0x1f, R5 ;  /* 0x0000001fff067819 */ /* 0x000fe20000011405 */
[-C--:B--2---:R-:W-:Y:S04]  /*c410*/  IMAD R2, R27, R5.reuse, RZ ;  /* 0x000000051b027224 */ /* 0x084fe800078e02ff */
[C---:B------:R-:W-:Y:S02]  /*c420*/  IMAD R2, R26.reuse, R6, R2 ;  /* 0x000000061a027224 */ /* 0x040fe400078e0202 */
[-C--:B------:R-:W-:Y:S04]  /*c430*/  IMAD.WIDE.U32 R26, R26, R5.reuse, RZ ;  /* 0x000000051a1a7225 */ /* 0x080fe800078e00ff */
[----:B------:R-:W-:Y:S02]  /*c440*/  IMAD.IADD R27, R27, 0x1, R2 ;  /* 0x000000011b1b7824 */ /* 0x000fe400078e0202 */
[----:B----4-:R-:W-:Y:S02]  /*c450*/  IMAD R2, R23, R0, RZ ;  /* 0x0000000017027224 */ /* 0x010fe400078e02ff */
[----:B------:R-:W-:Y:S04]  /*c460*/  IMAD.WIDE.U32 R26, R0, R22, R26 ;  /* 0x00000016001a7225 */ /* 0x000fe800078e001a */
[----:B---3--:R-:W-:Y:S01]  /*c470*/  IMAD R0, R15, R5, RZ ;  /* 0x000000050f007224 */ /* 0x008fe200078e02ff */
        /* <DEDUP_REMOVED lines=10> */
.L_x_5635:
[----:B------:R-:W5:Y:S01]  /*c520*/  LD.E R2, desc[UR6][R18.64+0x40] ;  /* 0x0000400612027980 */ /* 0x000f62000c101900 */
[----:B------:R-:W-:Y:S02]  /*c530*/  IMAD.MOV.U32 R4, RZ, RZ, R101 ;  /* 0x000000ffff047224 */ /* 0x000fe400078e0065 */
[----:B------:R-:W-:Y:S01]  /*c540*/  IMAD.MOV.U32 R5, RZ, RZ, R100 ;  /* 0x000000ffff057224 */ /* 0x000fe200078e0064 */
[----:B------:R-:W2:Y:S02]  /*c550*/  LD.E R0, desc[UR6][R18.64+0x38] ;  /* 0x0000380612007980 */ /* 0x000ea4000c101900 */
[----:B--2---:R-:W-:Y:S02]  /*c560*/  IMAD.U32 R0, R0, -0x40, RZ ;  /* 0xffffffc000007824 */ /* 0x004fe400078e00ff */
[----:B-----5:R-:W-:Y:S03]  /*c570*/  IMAD.U32 R2, R2, -0x40, RZ ;  /* 0xffffffc002027824 */ /* 0x020fe600078e00ff */
[----:B----4-:R-:W-:Y:S02]  /*c580*/  LEA R144, P0, R0, R144, 0x1 ;  /* 0x0000009000907211 */ /* 0x010fe400078008ff */
[----:B------:R-:W-:Y:S02]  /*c590*/  LEA R101, P1, R2, R4, 0x1 ;  /* 0x0000000402657211 */ /* 0x000fe400078208ff */
[----:B------:R-:W-:Y:S02]  /*c5a0*/  LEA.HI.X.SX32 R145, R0, R145, 0x1, P0 ;  /* 0x0000009100917211 */ /* 0x000fe400000f0eff */
[----:B------:R-:W-:Y:S09]  /*c5b0*/  LEA.HI.X.SX32 R100, R2, R5, 0x1, P1 ;  /* 0x0000000502647211 */ /* 0x000ff200008f0eff */
.L_x_5636:
[----:B------:R-:W-:Y:S05]  /*c5c0*/  BSYNC B0 ;  /* 0x0000000000007941 */ /* 0x000fea0003800000 */
.L_x_5634:
[----:B------:R-:W-:Y:S04]  /*c5d0*/  IADD3 R9, R9, -0x1, RZ ;  /* 0xffffffff09097810 */ /* 0x000fe80007ffe0ff */
[----:B------:R-:W-:Y:S11]  /*c5e0*/  ISETP.GT.AND P0, PT, R9, R64, PT ;  /* 0x000000400900720c */ /* 0x000ff60003f04270 */
[----:B------:R-:W-:Y:S02]  /*c5f0*/  @!UPT UIADD3 URZ, URZ, URZ, URZ ;  /* 0x0000003f3f3ff290 */ /* 0x000fe4000fffe03f */
[----:B------:R-:W-:Y:S05]  /*c600*/  @P0 BRA `(.L_x_5637) ;  /* 0xffffff6400240947 */ /* 0x000fea000383ffff */
.L_x_5581:
[----:B------:R-:W-:Y:S05]  /*c610*/  WARPSYNC.ALL ;  /* 0x0000000000007948 */ /* 0x000fea0003800000 */
[----:B------:R-:W-:Y:S06]  /*c620*/  BAR.SYNC.DEFER_BLOCKING 0x0 ;  /* 0x0000000000007b1d */ /* 0x000fec0000010000 */
[----:B------:R-:W5:Y:S02]  /*c630*/  LD.E R0, desc[UR6][R18.64+0xd0] ;  /* 0x0000d00612007980 */ /* 0x000f64000c101900 */
[----:B------:R-:W1:Y:S01]  /*c640*/  S2UR UR4, SR_CgaCtaId ;  /* 0x00000000000479c3 */ /* 0x000e620000008800 */
[----:B------:R-:W-:Y:S01]  /*c650*/  UMOV UR5, 0x400 ;  /* 0x0000040000057882 */ /* 0x000fe20000000000 */
[----:B------:R-:W-:Y:S01]  /*c660*/  BSSY B2, `(.L_x_5638) ;  /* 0x000092e000027945 */ /* 0x000fe20003800000 */
[C---:B------:R-:W-:Y:S01]  /*c670*/  SHF.L.U64.HI R6, R136.reuse, 0x4, R137 ;  /* 0x0000000488067819 */ /* 0x040fe20000010289 */
[----:B------:R-:W-:Y:S01]  /*c680*/  IMAD.SHL.U32 R5, R136, 0x10, RZ ;  /* 0x0000001088057824 */ /* 0x000fe200078e00ff */
[----:B-1----:R-:W-:-:S06]  /*c690*/  ULEA UR4, UR4, UR5, 0x18 ;  /* 0x0000000504047291 */ /* 0x002fcc000f8ec03f */
[----:B------:R-:W-:Y:S02]  /*c6a0*/  LEA R239, R129, UR4, 0x1 ;  /* 0x0000000481ef7c11 */ /* 0x000fe4000f8e08ff */
[----:B-----5:R-:W-:-:S13]  /*c6b0*/  ISETP.NE.AND P0, PT, R0, RZ, PT ;  /* 0x000000ff0000720c */ /* 0x020fda0003f05270 */
[----:B------:R-:W-:Y:S05]  /*c6c0*/  @!P0 BRA `(.L_x_5639) ;  /* 0x0000008c00ec8947 */ /* 0x000fea0003800000 */
[----:B------:R-:W2:Y:S04]  /*c6d0*/  LD.E.64 R2, desc[UR6][R18.64+0xf0] ;  /* 0x0000f00612027980 */ /* 0x000ea8000c101b00 */
[----:B------:R-:W3:Y:S04]  /*c6e0*/  LD.E.U8 R4, desc[UR6][R18.64+0x1b3] ;  /* 0x0001b30612047980 */ /* 0x000ee8000c101100 */
[----:B------:R-:W5:Y:S04]  /*c6f0*/  LD.E.64 R32, desc[UR6][R18.64+0x148] ;  /* 0x0001480612207980 */ /* 0x000f68000c101b00 */
[----:B------:R-:W5:Y:S01]  /*c700*/  LD.E.64 R30, desc[UR6][R18.64+0x150] ;  /* 0x00015006121e7980 */ /* 0x000f62000c101b00 */
[----:B--2---:R-:W-:-:S04]  /*c710*/  ISETP.NE.U32.AND P1, PT, R2, RZ, PT ;  /* 0x000000ff0200720c */ /* 0x004fc80003f25070 */
[----:B------:R-:W-:-:S13]  /*c720*/  ISETP.NE.AND.EX P1, PT, R3, RZ, PT, P1 ;  /* 0x000000ff0300720c */ /* 0x000fda0003f25310 */
[----:B------:R-:W-:Y:S01]  /*c730*/  @P1 LEA R8, P0, R238, R2, 0x2 ;  /* 0x00000002ee081211 */ /* 0x000fe200078010ff */
[----:B------:R-:W-:-:S03]  /*c740*/  IMAD.MOV.U32 R2, RZ, RZ, RZ ;  /* 0x000000ffff027224 */ /* 0x000fc600078e00ff */
[----:B------:R-:W-:-:S05]  /*c750*/  @P1 LEA.HI.X R9, R238, R3, R50, 0x2, P0 ;  /* 0x00000003ee091211 */ /* 0x000fca00000f1432 */
[----:B------:R1:W2:Y:S01]  /*c760*/  @P1 LD.E R2, desc[UR6][R8.64] ;  /* 0x0000000608021980 */ /* 0x0002a2000c101900 */
[----:B---34-:R-:W-:Y:S02]  /*c770*/  LEA.HI R25, R0, R0, RZ, 0x1 ;  /* 0x0000000000197211 */ /* 0x018fe400078f08ff */
[----:B------:R-:W-:Y:S02]  /*c780*/  IADD3 R3, P1, R5, R130, RZ ;  /* 0x0000008205037210 */ /* 0x000fe40007f3e0ff */
[----:B------:R-:W-:Y:S02]  /*c790*/  SHF.R.S32.HI R25, RZ, 0x1, R25 ;  /* 0x00000001ff197819 */ /* 0x000fe40000011419 */
[----:B------:R-:W-:Y:S01]  /*c7a0*/  ISETP.NE.AND P4, PT, R4, RZ, PT ;  /* 0x000000ff0400720c */ /* 0x000fe20003f85270 */
[----:B------:R-:W-:Y:S01]  /*c7b0*/  IMAD.MOV.U32 R132, RZ, RZ, R130 ;  /* 0x000000ffff847224 */ /* 0x000fe200078e0082 */
[----:B------:R-:W-:Y:S02]  /*c7c0*/  LEA R38, P2, R130, R138, 0x1 ;  /* 0x0000008a82267211 */ /* 0x000fe400078408ff */
[----:B------:R-:W-:Y:S01]  /*c7d0*/  LEA R5, P0, R136, R130, 0x5 ;  /* 0x0000008288057211 */ /* 0x000fe200078028ff */
[----:B------:R-:W-:Y:S01]  /*c7e0*/  IMAD R7, R137, 0x30, RZ ;  /* 0x0000003089077824 */ /* 0x000fe200078e02ff */
[----:B------:R-:W-:Y:S01]  /*c7f0*/  LEA.HI.X R39, R130, R139, R133, 0x1, P2 ;  /* 0x0000008b82277211 */ /* 0x000fe200010f0c85 */
[----:B------:R-:W-:-:S02]  /*c800*/  IMAD.IADD R29, R236, 0x1, -R58 ;  /* 0x00000001ec1d7824 */ /* 0x000fc400078e0a3a */
[----:B-1----:R-:W-:Y:S01]  /*c810*/  IMAD.X R8, R6, 0x1, R133, P1 ;  /* 0x0000000106087824 */ /* 0x002fe200008e0685 */
[C---:B------:R-:W-:Y:S01]  /*c820*/  LEA.HI.X R6, R136.reuse, R133, R137, 0x5, P0 ;  /* 0x0000008588067211 */ /* 0x040fe200000f2c89 */
[----:B------:R-:W-:Y:S01]  /*c830*/  IMAD.WIDE.U32 R132, R136, 0x30, R132 ;  /* 0x0000003088847825 */ /* 0x000fe200078e0084 */
[----:B------:R-:W-:-:S03]  /*c840*/  LEA R36, P0, R5, R138, 0x1 ;  /* 0x0000008a05247211 */ /* 0x000fc600078008ff */
[----:B------:R-:W-:Y:S01]  /*c850*/  IMAD.IADD R7, R133, 0x1, R7 ;  /* 0x0000000185077824 */ /* 0x000fe200078e0207 */
[----:B------:R-:W-:Y:S02]  /*c860*/  LEA.HI.X R37, R5, R139, R6, 0x1, P0 ;  /* 0x0000008b05257211 */ /* 0x000fe400000f0c06 */
[----:B------:R-:W-:Y:S01]  /*c870*/  ISETP.GE.AND P0, PT, R134, R29, PT ;  /* 0x0000001d8600720c */ /* 0x000fe20003f06270 */
[----:B------:R-:W-:-:S03]  /*c880*/  IMAD.MOV.U32 R28, RZ, RZ, R25 ;  /* 0x000000ffff1c7224 */ /* 0x000fc600078e0019 */
[----:B------:R-:W-:Y:S01]  /*c890*/  ISETP.GT.AND P0, PT, R42, -0x8, !P0 ;  /* 0xfffffff82a00780c */ /* 0x000fe20004704270 */
[----:B--2---:R-:W-:Y:S01]  /*c8a0*/  IMAD.IADD R55, R55, 0x1, R2 ;  /* 0x0000000137377824 */ /* 0x004fe200078e0202 */
[----:B------:R-:W-:-:S03]  /*c8b0*/  LEA R2, P1, R3, R138, 0x1 ;  /* 0x0000008a03027211 */ /* 0x000fc600078208ff */
[----:B------:R-:W-:Y:S01]  /*c8c0*/  IMAD R55, R25, R55, RZ ;  /* 0x0000003719377224 */ /* 0x000fe200078e02ff */
[----:B------:R-:W-:Y:S02]  /*c8d0*/  LEA.HI.X R3, R3, R139, R8, 0x1, P1 ;  /* 0x0000008b03037211 */ /* 0x000fe400008f0c08 */
[----:B------:R-:W-:Y:S02]  /*c8e0*/  LEA R34, P1, R132, R138, 0x1 ;  /* 0x0000008a84227211 */ /* 0x000fe400078208ff */
[----:B------:R-:W-:Y:S02]  /*c8f0*/  SHF.R.S32.HI R27, RZ, 0x1f, R55 ;  /* 0x0000001fff1b7819 */ /* 0x000fe40000011437 */
[-C--:B------:R-:W-:Y:S02]  /*c900*/  IADD3 R4, P3, R56, R55.reuse, RZ ;  /* 0x0000003738047210 */ /* 0x080fe40007f7e0ff */
[----:B------:R-:W-:Y:S02]  /*c910*/  IADD3 R26, P2, R16, R55, RZ ;  /* 0x00000037101a7210 */ /* 0x000fe40007f5e0ff */
[----:B------:R-:W-:-:S02]  /*c920*/  LEA.HI.X.SX32 R56, R56, R27, 0x1, P3 ;  /* 0x0000001b38387211 */ /* 0x000fc400018f0eff */
[----:B------:R-:W-:Y:S01]  /*c930*/  LEA.HI.X R35, R132, R139, R7, 0x1, P1 ;  /* 0x0000008b84237211 */ /* 0x000fe200008f0c07 */
[----:B------:R-:W-:Y:S01]  /*c940*/  IMAD.X R27, R17, 0x1, R27, P2 ;  /* 0x00000001111b7824 */ /* 0x000fe200010e061b */
[----:B------:R-:W-:Y:S07]  /*c950*/  @!P4 BRA `(.L_x_5640) ;  /* 0x00000030008cc947 */ /* 0x000fee0003800000 */
        /* <DEDUP_REMOVED lines=30> */
[----:B---3--:R-:W-:Y:S01]  /*cb40*/  LOP3.LUT R23, R7, 0xffff0000, RZ, 0xc0, !PT ;  /* 0xffff000007177812 */ /* 0x008fe200078ec0ff */
        /* <DEDUP_REMOVED lines=27> */
.L_x_5644:
[----:B------:R-:W-:Y:S05]  /*cd00*/  BSYNC B0 ;  /* 0x0000000000007941 */ /* 0x000fea0003800000 */
.L_x_5643:
[----:B-----5:R2:W-:Y:S04]  /*cd10*/  STS.128 [R239], R12 ;  /* 0x0000000cef007388 */ /* 0x0205e80000000c00 */
[----:B--2---:R2:W5:Y:S01]  /*cd20*/  LD.E.128 R12, desc[UR6][R38.64+0x80] ;  /* 0x00008006260c7980 */ /* 0x004562000c101d00 */
[----:B------:R-:W-:Y:S04]  /*cd30*/  BSSY B0, `(.L_x_5645) ;  /* 0x000002c000007945 */ /* 0x000fe80003800000 */
[----:B------:R-:W-:Y:S05]  /*cd40*/  @P1 BRA `(.L_x_5646) ;  /* 0x0000000000a81947 */ /* 0x000fea0003800000 */
[----:B------:R-:W3:Y:S04]  /*cd50*/  LD.E.64 R4, desc[UR6][R10.64+0x40] ;  /* 0x000040060a047980 */ /* 0x000ee8000c101b00 */
        /* <DEDUP_REMOVED lines=41> */
.L_x_5646:
[----:B------:R-:W-:Y:S05]  /*cff0*/  BSYNC B0 ;  /* 0x0000000000007941 */ /* 0x000fea0003800000 */
.L_x_5645:
[----:B-----5:R3:W-:Y:S04]  /*d000*/  STS.128 [R239+0x2000], R12 ;  /* 0x0020000cef007388 */ /* 0x0207e80000000c00 */
[----:B---3--:R3:W5:Y:S01]  /*d010*/  LD.E.128 R12, desc[UR6][R38.64+0x100] ;  /* 0x00010006260c7980 */ /* 0x008762000c101d00 */
[----:B------:R-:W-:Y:S04]  /*d020*/  BSSY B0, `(.L_x_5647) ;  /* 0x000002c000007945 */ /* 0x000fe80003800000 */
[----:B------:R-:W-:Y:S05]  /*d030*/  @P0 BRA `(.L_x_5648) ;  /* 0x0000000000a80947 */ /* 0x000fea0003800000 */
[----:B------:R-:W4:Y:S04]  /*d040*/  LD.E.64 R4, desc[UR6][R10.64+0x80] ;  /* 0x000080060a047980 */ /* 0x000f28000c101b00 */
        /* <DEDUP_REMOVED lines=9> */
[C---:B----4-:R-:W-:Y:S01]  /*d0e0*/  LOP3.LUT R15, R5.reuse, 0xffff0000, RZ, 0xc0, !PT ;  /* 0xffff0000050f7812 */ /* 0x050fe200078ec0ff */
        /* <DEDUP_REMOVED lines=31> */
.L_x_5648:
[----:B------:R-:W-:Y:S05]  /*d2e0*/  BSYNC B0 ;  /* 0x0000000000007941 */ /* 0x000fea0003800000 */
.L_x_5647:
[----:B-----5:R4:W-:Y:S04]  /*d2f0*/  STS.128 [R239+0x4000], R12 ;  /* 0x0040000cef007388 */ /* 0x0209e80000000c00 */
[----:B----4-:R4:W5:Y:S01]  /*d300*/  LD.E.128 R12, desc[UR6][R38.64+0x180] ;  /* 0x00018006260c7980 */ /* 0x010962000c101d00 */
[----:B------:R-:W-:Y:S01]  /*d310*/  IADD3 R4, R16, 0xc0, RZ ;  /* 0x000000c010047810 */ /* 0x000fe20007ffe0ff */
[----:B------:R-:W-:Y:S03]  /*d320*/  BSSY B0, `(.L_x_5649) ;  /* 0x000002d000007945 */ /* 0x000fe60003800000 */
[----:B------:R-:W-:-:S13]  /*d330*/  ISETP.GE.AND P0, PT, R4, R0, PT ;  /* 0x000000000400720c */ /* 0x000fda0003f06270 */
[----:B------:R-:W-:Y:S05]  /*d340*/  @P0 BRA `(.L_x_5650) ;  /* 0x0000000000a80947 */ /* 0x000fea0003800000 */
        /* <DEDUP_REMOVED lines=42> */
.L_x_5650:
[----:B------:R-:W-:Y:S05]  /*d5f0*/  BSYNC B0 ;  /* 0x0000000000007941 */ /* 0x000fea0003800000 */
.L_x_5649:
[----:B-----5:R1:W-:Y:S02]  /*d600*/  STS.128 [R239+0x6000], R12 ;  /* 0x0060000cef007388 */ /* 0x0203e40000000c00 */
.L_x_5642:
[----:B------:R-:W-:Y:S05]  /*d610*/  BSYNC B1 ;  /* 0x0000000000017941 */ /* 0x000fea0003800000 */
.L_x_5641:
[----:B------:R-:W-:Y:S01]  /*d620*/  VIADD R24, R134, 0x10 ;  /* 0x0000001086187836 */ /* 0x000fe20000000000 */
[----:B------:R-:W-:Y:S04]  /*d630*/  BSSY B1, `(.L_x_5651) ;  /* 0x00000c8000017945 */ /* 0x000fe80003800000 */
[----:B------:R-:W-:-:S04]  /*d640*/  ISETP.GE.AND P0, PT, R24, R29, PT ;  /* 0x0000001d1800720c */ /* 0x000fc80003f06270 */
[----:B------:R-:W-:-:S13]  /*d650*/  ISETP.LT.OR P0, PT, R42, -0x87, P0 ;  /* 0xffffff792a00780c */ /* 0x000fda0000701670 */
[----:B------:R-:W-:Y:S05]  /*d660*/  @P0 BRA `(.L_x_5652) ;  /* 0x0000000c00100947 */ /* 0x000fea0003800000 */
[----:B-1----:R1:W5:Y:S01]  /*d670*/  LD.E.128 R12, desc[UR6][R2.64] ;  /* 0x00000006020c7980 */ /* 0x002362000c101d00 */
        /* <DEDUP_REMOVED lines=49> */
.L_x_5654:
[----:B------:R-:W-:Y:S05]  /*d990*/  BSYNC B0 ;  /* 0x0000000000007941 */ /* 0x000fea0003800000 */
.L_x_5653:
[----:B-----5:R1:W-:Y:S04]  /*d9a0*/  STS.128 [R239+0x800], R12 ;  /* 0x0008000cef007388 */ /* 0x0203e80000000c00 */
[----:B-1----:R1:W5:Y:S01]  /*d9b0*/  LD.E.128 R12, desc[UR6][R2.64+0x80] ;  /* 0x00008006020c7980 */ /* 0x002362000c101d00 */
[----:B------:R-:W-:Y:S04]  /*d9c0*/  BSSY B0, `(.L_x_5655) ;  /* 0x000002c000007945 */ /* 0x000fe80003800000 */
        /* <DEDUP_REMOVED lines=43> */
.L_x_5656:
[----:B------:R-:W-:Y:S05]  /*dc80*/  BSYNC B0 ;  /* 0x0000000000007941 */ /* 0x000fea0003800000 */
.L_x_5655:
[----:B-----5:R2:W-:Y:S04]  /*dc90*/  STS.128 [R239+0x2800], R12 ;  /* 0x0028000cef007388 */ /* 0x0205e80000000c00 */
        /* <DEDUP_REMOVED lines=45> */
.L_x_5658:
[----:B------:R-:W-:Y:S05]  /*df70*/  BSYNC B0 ;  /* 0x0000000000007941 */ /* 0x000fea0003800000 */
.L_x_5657:
[----:B-----5:R1:W-:Y:S01]  /*df80*/  STS.128 [R239+0x4800], R12 ;  /* 0x0048000cef007388 */ /* 0x0203e20000000c00 */
[----:B------:R-:W-:Y:S03]  /*df90*/  BSSY B0, `(.L_x_5659) ;  /* 0x0000030000007945 */ /* 0x000fe60003800000 */
[----:B-1----:R2:W5:Y:S02]  /*dfa0*/  LD.E.128 R12, desc[UR6][R2.64+0x180] ;  /* 0x00018006020c7980 */ /* 0x002564000c101d00 */
[----:B--2---:R-:W-:-:S04]  /*dfb0*/  IADD3 R2, R16, 0xc0, RZ ;  /* 0x000000c010027810 */ /* 0x004fc80007ffe0ff */
[----:B------:R-:W-:-:S13]  /*dfc0*/  ISETP.GE.AND P0, PT, R2, R0, PT ;  /* 0x000000000200720c */ /* 0x000fda0003f06270 */
[----:B------:R-:W-:Y:S05]  /*dfd0*/  @P0 BRA `(.L_x_5660) ;  /* 0x0000000000ac0947 */ /* 0x000fea0003800000 */
[----:B------:R-:W2:Y:S04]  /*dfe0*/  LD.E.64 R2, desc[UR6][R10.64+0xc0] ;  /* 0x0000c0060a027980 */ /* 0x000ea8000c101b00 */
[----:B------:R-:W3:Y:S01]  /*dff0*/  LD.E.64 R4, desc[UR6][R8.64+0xc0] ;  /* 0x0000c00608047980 */ /* 0x000ee2000c101b00 */
[C---:B-----5:R-:W-:Y:S01]  /*e000*/  SHF.L.U32 R25, R15.reuse, 0x10, RZ ;  /* 0x000000100f197819 */ /* 0x060fe200000006ff */
[C---:B------:R-:W-:Y:S01]  /*e010*/  IMAD.U32 R26, R14.reuse, 0x10000, RZ ;  /* 0x000100000e1a7824 */ /* 0x040fe200078e00ff */
[----:B------:R-:W-:Y:S02]  /*e020*/  LOP3.LUT R23, R15, 0xffff0000, RZ, 0xc0, !PT ;  /* 0xffff00000f177812 */ /* 0x000fe400078ec0ff */
[----:B------:R-:W-:Y:S02]  /*e030*/  LOP3.LUT R28, R14, 0xffff0000, RZ, 0xc0, !PT ;  /* 0xffff00000e1c7812 */ /* 0x000fe400078ec0ff */
[----:B------:R-:W-:-:S02]  /*e040*/  LOP3.LUT R6, R13, 0xffff0000, RZ, 0xc0, !PT ;  /* 0xffff00000d067812 */ /* 0x000fc400078ec0ff */
[----:B------:R-:W-:Y:S01]  /*e050*/  SHF.L.U32 R7, R13, 0x10, RZ ;  /* 0x000000100d077819 */ /* 0x000fe200000006ff */
[C---:B------:R-:W-:Y:S01]  /*e060*/  IMAD.U32 R13, R12.reuse, 0x10000, RZ ;  /* 0x000100000c0d7824 */ /* 0x040fe200078e00ff */
[----:B------:R-:W-:Y:S02]  /*e070*/  LOP3.LUT R27, R12, 0xffff0000, RZ, 0xc0, !PT ;  /* 0xffff00000c1b7812 */ /* 0x000fe400078ec0ff */
[C---:B--2---:R-:W-:Y:S02]  /*e080*/  LOP3.LUT R15, R3.reuse, 0xffff0000, RZ, 0xc0, !PT ;  /* 0xffff0000030f7812 */ /* 0x044fe400078ec0ff */
[----:B------:R-:W-:Y:S02]  /*e090*/  SHF.L.U32 R3, R3, 0x10, RZ ;  /* 0x0000001003037819 */ /* 0x000fe400000006ff */
[----:B---3--:R-:W-:Y:S01]  /*e0a0*/  LOP3.LUT R21, R5, 0xffff0000, RZ, 0xc0, !PT ;  /* 0xffff000005157812 */ /* 0x008fe200078ec0ff */
        /* <DEDUP_REMOVED lines=30> */
.L_x_5660:
[----:B------:R-:W-:Y:S05]  /*e290*/  BSYNC B0 ;  /* 0x0000000000007941 */ /* 0x000fea0003800000 */
.L_x_5659:
[----:B-----5:R1:W-:Y:S02]  /*e2a0*/  STS.128 [R239+0x6800], R12 ;  /* 0x0068000cef007388 */ /* 0x0203e40000000c00 */
.L_x_5652:
[----:B------:R-:W-:Y:S05]  /*e2b0*/  BSYNC B1 ;  /* 0x0000000000017941 */ /* 0x000fea0003800000 */
.L_x_5651:
        /* <DEDUP_REMOVED lines=27> */
[----:B---3--:R-:W-:Y:S01]  /*e470*/  LOP3.LUT R22, R7, 0xffff0000, RZ, 0xc0, !PT ;  /* 0xffff000007167812 */ /* 0x008fe200078ec0ff */
[C---:B------:R-:W-:Y:S01]  /*e480*/  FMUL.FTZ R14, R25.reuse, R15 ;  /* 0x0000000f190e7220 */ /* 0x040fe20000410000 */
[----:B------:R-:W-:Y:S01]  /*e490*/  LOP3.LUT R23, R6, 0xffff0000, RZ, 0xc0, !PT ;  /* 0xffff000006177812 */ /* 0x000fe200078ec0ff */
        /* <DEDUP_REMOVED lines=25> */
.L_x_5664:
[----:B------:R-:W-:Y:S05]  /*e630*/  BSYNC B0 ;  /* 0x0000000000007941 */ /* 0x000fea0003800000 */
.L_x_5663:
        /* <DEDUP_REMOVED lines=46> */
.L_x_5666:
[----:B------:R-:W-:Y:S05]  /*e920*/  BSYNC B0 ;  /* 0x0000000000007941 */ /* 0x000fea0003800000 */
.L_x_5665:
        /* <DEDUP_REMOVED lines=46> */
.L_x_5668:
[----:B------:R-:W-:Y:S05]  /*ec10*/  BSYNC B0 ;  /* 0x0000000000007941 */ /* 0x000fea0003800000 */
.L_x_5667:
[----:B-----5:R1:W-:Y:S04]  /*ec20*/  STS.128 [R239+0x5000], R12 ;  /* 0x0050000cef007388 */ /* 0x0203e80000000c00 */
[----:B-1234-:R-:W5:Y:S01]  /*ec30*/  LD.E.128 R36, desc[UR6][R36.64+0x180] ;  /* 0x0001800624247980 */ /* 0x01ef62000c101d00 */
[----:B------:R-:W-:Y:S01]  /*ec40*/  IADD3 R2, R16, 0xc0, RZ ;  /* 0x000000c010027810 */ /* 0x000fe20007ffe0ff */
[----:B------:R-:W-:Y:S03]  /*ec50*/  BSSY B0, `(.L_x_5669) ;  /* 0x000002b000007945 */ /* 0x000fe60003800000 */
[----:B------:R-:W-:-:S13]  /*ec60*/  ISETP.GE.AND P0, PT, R2, R0, PT ;  /* 0x000000000200720c */ /* 0x000fda0003f06270 */
[----:B------:R-:W-:Y:S05]  /*ec70*/  @P0 BRA `(.L_x_5670) ;  /* 0x0000000000a00947 */ /* 0x000fea0003800000 */
[----:B------:R-:W2:Y:S04]  /*ec80*/  LD.E.64 R4, desc[UR6][R10.64+0xc0] ;  /* 0x0000c0060a047980 */ /* 0x000ea8000c101b00 */
[----:B------:R-:W3:Y:S01]  /*ec90*/  LD.E.64 R6, desc[UR6][R8.64+0xc0] ;  /* 0x0000c00608067980 */ /* 0x000ee2000c101b00 */
[----:B-----5:R-:W-:Y:S01]  /*eca0*/  LOP3.LUT R2, R37, 0xffff0000, RZ, 0xc0, !PT ;  /* 0xffff000025027812 */ /* 0x020fe200078ec0ff */
[C---:B------:R-:W-:Y:S01]  /*ecb0*/  IMAD.U32 R25, R39.reuse, 0x10000, RZ ;  /* 0x0001000027197824 */ /* 0x040fe200078e00ff */
[----:B------:R-:W-:Y:S02]  /*ecc0*/  LOP3.LUT R23, R39, 0xffff0000, RZ, 0xc0, !PT ;  /* 0xffff000027177812 */ /* 0x000fe400078ec0ff */
[----:B------:R-:W-:Y:S02]  /*ecd0*/  SHF.L.U32 R12, R37, 0x10, RZ ;  /* 0x00000010250c7819 */ /* 0x000fe400000006ff */
[----:B------:R-:W-:-:S02]  /*ece0*/  SHF.L.U32 R13, R36, 0x10, RZ ;  /* 0x00000010240d7819 */ /* 0x000fc400000006ff */
[----:B------:R-:W-:Y:S02]  /*ecf0*/  SHF.L.U32 R26, R38, 0x10, RZ ;  /* 0x00000010261a7819 */ /* 0x000fe400000006ff */
[----:B------:R-:W-:Y:S02]  /*ed00*/  LOP3.LUT R36, R36, 0xffff0000, RZ, 0xc0, !PT ;  /* 0xffff000024247812 */ /* 0x000fe400078ec0ff */
[----:B------:R-:W-:Y:S02]  /*ed10*/  LOP3.LUT R38, R38, 0xffff0000, RZ, 0xc0, !PT ;  /* 0xffff000026267812 */ /* 0x000fe400078ec0ff */
[C---:B--2---:R-:W-:Y:S01]  /*ed20*/  LOP3.LUT R20, R4.reuse, 0xffff0000, RZ, 0xc0, !PT ;  /* 0xffff000004147812 */ /* 0x044fe200078ec0ff */
[----:B------:R-:W-:Y:S01]  /*ed30*/  IMAD.U32 R4, R4, 0x10000, RZ ;  /* 0x0001000004047824 */ /* 0x000fe200078e00ff */
[----:B------:R-:W-:Y:S02]  /*ed40*/  LOP3.LUT R15, R5, 0xffff0000, RZ, 0xc0, !PT ;  /* 0xffff0000050f7812 */ /* 0x000fe400078ec0ff */
[----:B---3--:R-:W-:Y:S01]  /*ed50*/  LOP3.LUT R22, R6, 0xffff0000, RZ, 0xc0, !PT ;  /* 0xffff000006167812 */ /* 0x008fe200078ec0ff */
[C---:B------:R-:W-:Y:S01]  /*ed60*/  FMUL.FTZ R14, R2.reuse, R20 ;  /* 0x00000014020e7220 */ /* 0x040fe20000410000 */
        /* <DEDUP_REMOVED lines=25> */
.L_x_5670:
[----:B------:R-:W-:Y:S05]  /*ef00*/  BSYNC B0 ;  /* 0x0000000000007941 */ /* 0x000fea0003800000 */
.L_x_5669:
[----:B-----5:R1:W-:Y:S02]  /*ef10*/  STS.128 [R239+0x7000], R36 ;  /* 0x00700024ef007388 */ /* 0x0203e40000000c00 */
.L_x_5662:
[----:B------:R-:W-:Y:S05]  /*ef20*/  BSYNC B1 ;  /* 0x0000000000017941 */ /* 0x000fea0003800000 */
.L_x_5661:
[----:B------:R-:W-:-:S05]  /*ef30*/  VIADD R2, R134, 0x30 ;  /* 0x0000003086027836 */ /* 0x000fca0000000000 */
        /* <DEDUP_REMOVED lines=53> */
.L_x_5673:
[----:B------:R-:W-:Y:S05]  /*f290*/  BSYNC B0 ;  /* 0x0000000000007941 */ /* 0x000fea0003800000 */
.L_x_5672:
        /* <DEDUP_REMOVED lines=46> */
.L_x_5675:
[----:B------:R-:W-:Y:S05]  /*f580*/  BSYNC B0 ;  /* 0x0000000000007941 */ /* 0x000fea0003800000 */
.L_x_5674:
        /* <DEDUP_REMOVED lines=46> */
.L_x_5677:
[----:B------:R-:W-:Y:S05]  /*f870*/  BSYNC B0 ;  /* 0x0000000000007941 */ /* 0x000fea0003800000 */
.L_x_5676:
[----:B-----5:R3:W-:Y:S04]  /*f880*/  STS.128 [R239+0x5800], R12 ;  /* 0x0058000cef007388 */ /* 0x0207e80000000c00 */
[----:B-12---:R-:W5:Y:S01]  /*f890*/  LD.E.128 R32, desc[UR6][R34.64+0x180] ;  /* 0x0001800622207980 */ /* 0x006f62000c101d00 */
[----:B------:R-:W-:Y:S01]  /*f8a0*/  IADD3 R16, R16, 0xc0, RZ ;  /* 0x000000c010107810 */ /* 0x000fe20007ffe0ff */
[----:B------:R-:W-:Y:S03]  /*f8b0*/  BSSY B0, `(.L_x_5678) ;  /* 0x000002b000007945 */ /* 0x000fe60003800000 */
[----:B------:R-:W-:-:S13]  /*f8c0*/  ISETP.GE.AND P0, PT, R16, R0, PT ;  /* 0x000000001000720c */ /* 0x000fda0003f06270 */
[----:B------:R-:W-:Y:S05]  /*f8d0*/  @P0 BRA `(.L_x_5679) ;  /* 0x0000000000a00947 */ /* 0x000fea0003800000 */
[----:B------:R-:W2:Y:S04]  /*f8e0*/  LD.E.64 R4, desc[UR6][R10.64+0xc0] ;  /* 0x0000c0060a047980 */ /* 0x000ea8000c101b00 */
[----:B------:R1:W4:Y:S01]  /*f8f0*/  LD.E.64 R6, desc[UR6][R8.64+0xc0] ;  /* 0x0000c00608067980 */ /* 0x000322000c101b00 */
[----:B-----5:R-:W-:Y:S01]  /*f900*/  LOP3.LUT R0, R33, 0xffff0000, RZ, 0xc0, !PT ;  /* 0xffff000021007812 */ /* 0x020fe200078ec0ff */
[C---:B------:R-:W-:Y:S01]  /*f910*/  IMAD.U32 R16, R35.reuse, 0x10000, RZ ;  /* 0x0001000023107824 */ /* 0x040fe200078e00ff */
[----:B---3--:R-:W-:Y:S02]  /*f920*/  LOP3.LUT R15, R35, 0xffff0000, RZ, 0xc0, !PT ;  /* 0xffff0000230f7812 */ /* 0x008fe400078ec0ff */
[C---:B------:R-:W-:Y:S02]  /*f930*/  SHF.L.U32 R17, R34.reuse, 0x10, RZ ;  /* 0x0000001022117819 */ /* 0x040fe400000006ff */
[----:B------:R-:W-:-:S02]  /*f940*/  LOP3.LUT R34, R34, 0xffff0000, RZ, 0xc0, !PT ;  /* 0xffff000022227812 */ /* 0x000fc400078ec0ff */
[----:B-1----:R-:W-:Y:S02]  /*f950*/  SHF.L.U32 R8, R33, 0x10, RZ ;  /* 0x0000001021087819 */ /* 0x002fe400000006ff */
[C---:B------:R-:W-:Y:S02]  /*f960*/  SHF.L.U32 R9, R32.reuse, 0x10, RZ ;  /* 0x0000001020097819 */ /* 0x040fe400000006ff */
[----:B------:R-:W-:Y:S02]  /*f970*/  LOP3.LUT R32, R32, 0xffff0000, RZ, 0xc0, !PT ;  /* 0xffff000020207812 */ /* 0x000fe400078ec0ff */
[C---:B--2---:R-:W-:Y:S01]  /*f980*/  LOP3.LUT R12, R4.reuse, 0xffff0000, RZ, 0xc0, !PT ;  /* 0xffff0000040c7812 */ /* 0x044fe200078ec0ff */
[----:B------:R-:W-:Y:S01]  /*f990*/  IMAD.U32 R4, R4, 0x10000, RZ ;  /* 0x0001000004047824 */ /* 0x000fe200078e00ff */
[----:B------:R-:W-:Y:S02]  /*f9a0*/  LOP3.LUT R11, R5, 0xffff0000, RZ, 0xc0, !PT ;  /* 0xffff0000050b7812 */ /* 0x000fe400078ec0ff */
[----:B----4-:R-:W-:Y:S01]  /*f9b0*/  LOP3.LUT R14, R6, 0xffff0000, RZ, 0xc0, !PT ;  /* 0xffff0000060e7812 */ /* 0x010fe200078ec0ff */
        /* <DEDUP_REMOVED lines=10> */
[----:B------:R-:W-:Y:S01]  /*fa60*/  FFMA.FTZ R15, R16, R11, R15 ;  /* 0x0000000b100f7223 */ /* 0x000fe2000001000f */
        /* <DEDUP_REMOVED lines=15> */
.L_x_5679:
[----:B------:R-:W-:Y:S05]  /*fb60*/  BSYNC B0 ;  /* 0x0000000000007941 */ /* 0x000fea0003800000 */
.L_x_5678:
[----:B-----5:R1:W-:Y:S01]  /*fb70*/  STS.128 [R239+0x7800], R32 ;  /* 0x00780020ef007388 */ /* 0x0203e20000000c00 */
[----:B------:R-:W-:Y:S05]  /*fb80*/  BRA `(.L_x_5671) ;  /* 0x0000005c006c7947 */ /* 0x000fea0003800000 */
.L_x_5640:
        /* <DEDUP_REMOVED lines=30> */
[----:B------:R-:W-:Y:S01]  /*fd70*/  LOP3.LUT R41, R20, 0xffff0000, RZ, 0xc0, !PT ;  /* 0xffff000014297812 */ /* 0x000fe200078ec0ff */
[----:B------:R-:W-:Y:S01]  /*fd80*/  IMAD.U32 R45, R22, 0x10000, RZ ;  /* 0x00010000162d7824 */ /* 0x000fe200078e00ff */
[C---:B------:R-:W-:Y:S02]  /*fd90*/  LOP3.LUT R20, R21.reuse, 0xffff0000, RZ, 0xc0, !PT ;  /* 0xffff000015147812 */ /* 0x040fe400078ec0ff */
[----:B------:R-:W-:Y:S02]  /*fda0*/  SHF.L.U32 R46, R21, 0x10, RZ ;  /* 0x00000010152e7819 */ /* 0x000fe400000006ff */
[C---:B------:R-:W-:Y:S02]  /*fdb0*/  LOP3.LUT R21, R23.reuse, 0xffff0000, RZ, 0xc0, !PT ;  /* 0xffff000017157812 */ /* 0x040fe400078ec0ff */
[----:B------:R-:W-:-:S02]  /*fdc0*/  SHF.L.U32 R50, R23, 0x10, RZ ;  /* 0x0000001017327819 */ /* 0x000fc400000006ff */
[----:B------:R-:W-:Y:S01]  /*fdd0*/  LOP3.LUT R22, R22, 0xffff0000, RZ, 0xc0, !PT ;  /* 0xffff000016167812 */ /* 0x000fe200078ec0ff */
        /* <DEDUP_REMOVED lines=56> */
.L_x_5683:
[----:B------:R-:W-:Y:S05]  /*10160*/  BSYNC B0 ;  /* 0x0000000000007941 */ /* 0x000fea0003800000 */
.L_x_5682:
[----:B-----5:R2:W-:Y:S04]  /*10170*/  STS.128 [R239], R20 ;  /* 0x00000014ef007388 */ /* 0x0205e80000000c00 */
        /* <DEDUP_REMOVED lines=86> */
.L_x_5685:
[----:B------:R-:W-:Y:S05]  /*106e0*/  BSYNC B0 ;  /* 0x0000000000007941 */ /* 0x000fea0003800000 */
.L_x_5684:
        /* <DEDUP_REMOVED lines=22> */
[----:B------:R-:W3:Y:S01]  /*10850*/  LD.E.128 R12, desc[UR6][R14.64+0x100] ;  /* 0x000100060e0c7980 */ /* 0x000ee2000c101d00 */
        /* <DEDUP_REMOVED lines=64> */
.L_x_5687:
[----:B------:R-:W-:Y:S05]  /*10c60*/  BSYNC B0 ;  /* 0x0000000000007941 */ /* 0x000fea0003800000 */
.L_x_5686:
[----:B-----5:R4:W-:Y:S04]  /*10c70*/  STS.128 [R239+0x4000], R20 ;  /* 0x00400014ef007388 */ /* 0x0209e80000000c00 */
[----:B----4-:R4:W5:Y:S01]  /*10c80*/  LD.E.128 R20, desc[UR6][R38.64+0x180] ;  /* 0x0001800626147980 */ /* 0x010962000c101d00 */
        /* <DEDUP_REMOVED lines=18> */
[----:B------:R-:W2:Y:S01]  /*10db0*/  LD.E.128 R8, desc[UR6][R10.64+0x180] ;  /* 0x000180060a087980 */ /* 0x000ea2000c101d00 */
[----:B------:R-:W-:Y:S02]  /*10dc0*/  LEA.HI.X.SX32 R12, R12, R27, 0x1, P1 ;  /* 0x0000001b0c0c7211 */ /* 0x000fe400008f0eff */
[----:B------:R-:W-:-:S04]  /*10dd0*/  LEA R14, P1, R13, R32, 0x1 ;  /* 0x000000200d0e7211 */ /* 0x000fc800078208ff */
[----:B------:R-:W-:-:S06]  /*10de0*/  LEA.HI.X R15, R13, R33, R12, 0x1, P1 ;  /* 0x000000210d0f7211 */ /* 0x000fcc00008f0c0c */
[----:B------:R-:W2:Y:S02]  /*10df0*/  LD.E.128 R12, desc[UR6][R14.64+0x180] ;  /* 0x000180060e0c7980 */ /* 0x000ea4000c101d00 */
[C---:B-12345:R-:W-:Y:S01]  /*10e00*/  IMAD.U32 R38, R20.reuse, 0x10000, RZ ;  /* 0x0001000014267824 */ /* 0x07efe200078e00ff */
[----:B------:R-:W-:Y:S01]  /*10e10*/  LOP3.LUT R24, R20, 0xffff0000, RZ, 0xc0, !PT ;  /* 0xffff000014187812 */ /* 0x000fe200078ec0ff */
[----:B------:R-:W-:Y:S01]  /*10e20*/  IMAD.U32 R39, R22, 0x10000, RZ ;  /* 0x0001000016277824 */ /* 0x000fe200078e00ff */
[C---:B------:R-:W-:Y:S02]  /*10e30*/  LOP3.LUT R20, R21.reuse, 0xffff0000, RZ, 0xc0, !PT ;  /* 0xffff000015147812 */ /* 0x040fe400078ec0ff */
[----:B------:R-:W-:Y:S02]  /*10e40*/  SHF.L.U32 R40, R21, 0x10, RZ ;  /* 0x0000001015287819 */ /* 0x000fe400000006ff */
[C---:B------:R-:W-:Y:S02]  /*10e50*/  LOP3.LUT R21, R23.reuse, 0xffff0000, RZ, 0xc0, !PT ;  /* 0xffff000017157812 */ /* 0x040fe400078ec0ff */
[----:B------:R-:W-:-:S02]  /*10e60*/  SHF.L.U32 R44, R23, 0x10, RZ ;  /* 0x00000010172c7819 */ /* 0x000fc400000006ff */
[----:B------:R-:W-:Y:S01]  /*10e70*/  LOP3.LUT R22, R22, 0xffff0000, RZ, 0xc0, !PT ;  /* 0xffff000016167812 */ /* 0x000fe200078ec0ff */
[C---:B------:R-:W-:Y:S01]  /*10e80*/  IMAD.U32 R41, R4.reuse, 0x10000, RZ ;  /* 0x0001000004297824 */ /* 0x040fe200078e00ff */
[----:B------:R-:W-:Y:S01]  /*10e90*/  LOP3.LUT R23, R4, 0xffff0000, RZ, 0xc0, !PT ;  /* 0xffff000004177812 */ /* 0x000fe200078ec0ff */
[----:B------:R-:W-:Y:S01]  /*10ea0*/  IMAD.U32 R45, R6, 0x10000, RZ ;  /* 0x00010000062d7824 */ /* 0x000fe200078e00ff */
[C---:B------:R-:W-:Y:S02]  /*10eb0*/  SHF.L.U32 R4, R5.reuse, 0x10, RZ ;  /* 0x0000001005047819 */ /* 0x040fe400000006ff */
[----:B------:R-:W-:Y:S02]  /*10ec0*/  LOP3.LUT R46, R5, 0xffff0000, RZ, 0xc0, !PT ;  /* 0xffff0000052e7812 */ /* 0x000fe400078ec0ff */
[C---:B------:R-:W-:Y:S02]  /*10ed0*/  SHF.L.U32 R5, R7.reuse, 0x10, RZ ;  /* 0x0000001007057819 */ /* 0x040fe400000006ff */
[----:B------:R-:W-:Y:S01]  /*10ee0*/  LOP3.LUT R50, R7, 0xffff0000, RZ, 0xc0, !PT ;  /* 0xffff000007327812 */ /* 0x000fe200078ec0ff */
[----:B------:R-:W-:Y:S01]  /*10ef0*/  IMAD.U32 R47, R8, 0x10000, RZ ;  /* 0x00010000082f7824 */ /* 0x000fe200078e00ff */
        /* <DEDUP_REMOVED lines=48> */
.L_x_5689:
[----:B------:R-:W-:Y:S05]  /*11200*/  BSYNC B0 ;  /* 0x0000000000007941 */ /* 0x000fea0003800000 */
.L_x_5688:
[----:B-----5:R1:W-:Y:S02]  /*11210*/  STS.128 [R239+0x6000], R20 ;  /* 0x00600014ef007388 */ /* 0x0203e40000000c00 */
.L_x_5681:
[----:B------:R-:W-:Y:S05]  /*11220*/  BSYNC B1 ;  /* 0x0000000000017941 */ /* 0x000fea0003800000 */
.L_x_5680:
[----:B------:R-:W-:Y:S01]  /*11230*/  VIADD R24, R134, 0x10 ;  /* 0x0000001086187836 */ /* 0x000fe20000000000 */
[----:B------:R-:W-:Y:S04]  /*11240*/  BSSY B1, `(.L_x_5690) ;  /* 0x000016b000017945 */ /* 0x000fe80003800000 */
[----:B------:R-:W-:-:S04]  /*11250*/  ISETP.GE.AND P0, PT, R24, R29, PT ;  /* 0x0000001d1800720c */ /* 0x000fc80003f06270 */
[----:B------:R-:W-:-:S13]  /*11260*/  ISETP.LT.OR P0, PT, R42, -0x87, P0 ;  /* 0xffffff792a00780c */ /* 0x000fda0000701670 */
[----:B------:R-:W-:Y:S05]  /*11270*/  @P0 BRA `(.L_x_5691) ;  /* 0x00000014009c0947 */ /* 0x000fea0003800000 */
[----:B-1----:R1:W5:Y:S01]  /*11280*/  LD.E.128 R20, desc[UR6][R2.64] ;  /* 0x0000000602147980 */ /* 0x002362000c101d00 */
[CC--:B------:R-:W-:Y:S01]  /*11290*/  ISETP.GE.AND P2, PT, R16.reuse, R0.reuse, PT ;  /* 0x000000001000720c */ /* 0x0c0fe20003f46270 */
[C---:B--234-:R-:W-:Y:S02]  /*112a0*/  VIADD R39, R16.reuse, 0x40 ;  /* 0x0000004010277836 */ /* 0x05cfe40000000000 */
        /* <DEDUP_REMOVED lines=88> */
.L_x_5693:
[----:B------:R-:W-:Y:S05]  /*11830*/  BSYNC B0 ;  /* 0x0000000000007941 */ /* 0x000fea0003800000 */
.L_x_5692:
        /* <DEDUP_REMOVED lines=87> */
.L_x_5695:
[----:B------:R-:W-:Y:S05]  /*11db0*/  BSYNC B0 ;  /* 0x0000000000007941 */ /* 0x000fea0003800000 */
.L_x_5694:
        /* <DEDUP_REMOVED lines=87> */
.L_x_5697:
[----:B------:R-:W-:Y:S05]  /*12330*/  BSYNC B0 ;  /* 0x0000000000007941 */ /* 0x000fea0003800000 */
.L_x_5696:
        /* <DEDUP_REMOVED lines=13> */
[----:B-1234-:R-:W-:Y:S02]  /*12410*/  LEA.HI.X.SX32 R2, R4, R27, 0x1, P1 ;  /* 0x0000001b04027211 */ /* 0x01efe400008f0eff */
        /* <DEDUP_REMOVED lines=75> */
.L_x_5699:
[----:B------:R-:W-:Y:S05]  /*128d0*/  BSYNC B0 ;  /* 0x0000000000007941 */ /* 0x000fea0003800000 */
.L_x_5698:
[----:B-----5:R1:W-:Y:S02]  /*128e0*/  STS.128 [R239+0x6800], R20 ;  /* 0x00680014ef007388 */ /* 0x0203e40000000c00 */
.L_x_5691:
[----:B------:R-:W-:Y:S05]  /*128f0*/  BSYNC B1 ;  /* 0x0000000000017941 */ /* 0x000fea0003800000 */
.L_x_5690:
[----:B-1234-:R-:W-:Y:S01]  /*12900*/  VIADD R3, R134, 0x20 ;  /* 0x0000002086037836 */ /* 0x01efe20000000000 */
[----:B------:R-:W-:Y:S04]  /*12910*/  BSSY B1, `(.L_x_5700) ;  /* 0x000016b000017945 */ /* 0x000fe80003800000 */
[----:B------:R-:W-:-:S04]  /*12920*/  ISETP.GE.AND P0, PT, R3, R29, PT ;  /* 0x0000001d0300720c */ /* 0x000fc80003f06270 */
[----:B------:R-:W-:-:S13]  /*12930*/  ISETP.LT.OR P0, PT, R42, -0x107, P0 ;  /* 0xfffffef92a00780c */ /* 0x000fda0000701670 */
[----:B------:R-:W-:Y:S05]  /*12940*/  @P0 BRA `(.L_x_5701) ;  /* 0x00000014009c0947 */ /* 0x000fea0003800000 */
        /* <DEDUP_REMOVED lines=91> */
.L_x_5703:
[----:B------:R-:W-:Y:S05]  /*12f00*/  BSYNC B0 ;  /* 0x0000000000007941 */ /* 0x000fea0003800000 */
.L_x_5702:
        /* <DEDUP_REMOVED lines=87> */
.L_x_5705:
[----:B------:R-:W-:Y:S05]  /*13480*/  BSYNC B0 ;  /* 0x0000000000007941 */ /* 0x000fea0003800000 */
.L_x_5704:
        /* <DEDUP_REMOVED lines=31> */
[C---:B----4-:R-:W-:Y:S01]  /*13680*/  IMAD.U32 R41, R4.reuse, 0x10000, RZ ;  /* 0x0001000004297824 */ /* 0x050fe200078e00ff */
        /* <DEDUP_REMOVED lines=55> */
.L_x_5707:
[----:B------:R-:W-:Y:S05]  /*13a00*/  BSYNC B0 ;  /* 0x0000000000007941 */ /* 0x000fea0003800000 */
.L_x_5706:
        /* <DEDUP_REMOVED lines=24> */
[----:B------:R-:W2:Y:S01]  /*13b90*/  LD.E.128 R12, desc[UR6][R14.64+0x180] ;  /* 0x000180060e0c7980 */ /* 0x000ea2000c101d00 */
[C---:B-----5:R-:W-:Y:S01]  /*13ba0*/  LOP3.LUT R2, R21.reuse, 0xffff0000, RZ, 0xc0, !PT ;  /* 0xffff000015027812 */ /* 0x060fe200078ec0ff */
[----:B-1234-:R-:W-:Y:S01]  /*13bb0*/  IMAD.U32 R36, R20, 0x10000, RZ ;  /* 0x0001000014247824 */ /* 0x01efe200078e00ff */
[----:B------:R-:W-:Y:S01]  /*13bc0*/  SHF.L.U32 R38, R21, 0x10, RZ ;  /* 0x0000001015267819 */ /* 0x000fe200000006ff */
[----:B------:R-:W-:Y:S01]  /*13bd0*/  IMAD.U32 R37, R22, 0x10000, RZ ;  /* 0x0001000016257824 */ /* 0x000fe200078e00ff */
[C---:B------:R-:W-:Y:S02]  /*13be0*/  LOP3.LUT R21, R23.reuse, 0xffff0000, RZ, 0xc0, !PT ;  /* 0xffff000017157812 */ /* 0x040fe400078ec0ff */
[----:B------:R-:W-:Y:S02]  /*13bf0*/  SHF.L.U32 R40, R23, 0x10, RZ ;  /* 0x0000001017287819 */ /* 0x000fe400000006ff */
[----:B------:R-:W-:Y:S02]  /*13c00*/  LOP3.LUT R20, R20, 0xffff0000, RZ, 0xc0, !PT ;  /* 0xffff000014147812 */ /* 0x000fe400078ec0ff */
[----:B------:R-:W-:Y:S01]  /*13c10*/  LOP3.LUT R22, R22, 0xffff0000, RZ, 0xc0, !PT ;  /* 0xffff000016167812 */ /* 0x000fe200078ec0ff */
[C---:B------:R-:W-:Y:S01]  /*13c20*/  IMAD.U32 R39, R4.reuse, 0x10000, RZ ;  /* 0x0001000004277824 */ /* 0x040fe200078e00ff */
[----:B------:R-:W-:Y:S01]  /*13c30*/  LOP3.LUT R23, R4, 0xffff0000, RZ, 0xc0, !PT ;  /* 0xffff000004177812 */ /* 0x000fe200078ec0ff */
[----:B------:R-:W-:Y:S01]  /*13c40*/  IMAD.U32 R41, R6, 0x10000, RZ ;  /* 0x0001000006297824 */ /* 0x000fe200078e00ff */
[----:B------:R-:W-:-:S02]  /*13c50*/  SHF.L.U32 R4, R5, 0x10, RZ ;  /* 0x0000001005047819 */ /* 0x000fc400000006ff */
        /* <DEDUP_REMOVED lines=52> */
.L_x_5709:
[----:B------:R-:W-:Y:S05]  /*13fa0*/  BSYNC B0 ;  /* 0x0000000000007941 */ /* 0x000fea0003800000 */
.L_x_5708:
[----:B-----5:R1:W-:Y:S02]  /*13fb0*/  STS.128 [R239+0x7000], R20 ;  /* 0x00700014ef007388 */ /* 0x0203e40000000c00 */
.L_x_5701:
[----:B------:R-:W-:Y:S05]  /*13fc0*/  BSYNC B1 ;  /* 0x0000000000017941 */ /* 0x000fea0003800000 */
.L_x_5700:
[----:B------:R-:W-:-:S05]  /*13fd0*/  VIADD R2, R134, 0x30 ;  /* 0x0000003086027836 */ /* 0x000fca0000000000 */
        /* <DEDUP_REMOVED lines=94> */
.L_x_5711:
[----:B------:R-:W-:Y:S05]  /*145c0*/  BSYNC B0 ;  /* 0x0000000000007941 */ /* 0x000fea0003800000 */
.L_x_5710:
        /* <DEDUP_REMOVED lines=87> */
.L_x_5713:
[----:B------:R-:W-:Y:S05]  /*14b40*/  BSYNC B0 ;  /* 0x0000000000007941 */ /* 0x000fea0003800000 */
.L_x_5712:
        /* <DEDUP_REMOVED lines=87> */
.L_x_5715:
[----:B------:R-:W-:Y:S05]  /*150c0*/  BSYNC B0 ;  /* 0x0000000000007941 */ /* 0x000fea0003800000 */
.L_x_5714:
        /* <DEDUP_REMOVED lines=23> */
[----:B----4-:R-:W-:-:S04]  /*15240*/  LEA R20, P1, R26, R32, 0x1 ;  /* 0x000000201a147211 */ /* 0x010fc800078208ff */
        /* <DEDUP_REMOVED lines=9> */
[----:B------:R-:W-:-:S02]  /*152e0*/  LOP3.LUT R6, R6, 0xffff0000, RZ, 0xc0, !PT ;  /* 0xffff000006067812 */ /* 0x000fc400078ec0ff */
[C---:B--2---:R-:W-:Y:S01]  /*152f0*/  SHF.L.U32 R7, R9.reuse, 0x10, RZ ;  /* 0x0000001009077819 */ /* 0x044fe200000006ff */
[----:B------:R-:W-:Y:S01]  /*15300*/  IMAD.U32 R26, R8, 0x10000, RZ ;  /* 0x00010000081a7824 */ /* 0x000fe200078e00ff */
[----:B------:R-:W-:Y:S01]  /*15310*/  LOP3.LUT R29, R9, 0xffff0000, RZ, 0xc0, !PT ;  /* 0xffff0000091d7812 */ /* 0x000fe200078ec0ff */
[----:B------:R-:W-:Y:S01]  /*15320*/  IMAD.U32 R28, R10, 0x10000, RZ ;  /* 0x000100000a1c7824 */ /* 0x000fe200078e00ff */
[C---:B------:R-:W-:Y:S02]  /*15330*/  SHF.L.U32 R9, R11.reuse, 0x10, RZ ;  /* 0x000000100b097819 */ /* 0x040fe400000006ff */
[----:B------:R-:W-:Y:S02]  /*15340*/  LOP3.LUT R31, R11, 0xffff0000, RZ, 0xc0, !PT ;  /* 0xffff00000b1f7812 */ /* 0x000fe400078ec0ff */
        /* <DEDUP_REMOVED lines=28> */
[----:B------:R-:W-:Y:S01]  /*15510*/  LOP3.LUT R15, R22, 0xffff0000, RZ, 0xc0, !PT ;  /* 0xffff0000160f7812 */ /* 0x000fe200078ec0ff */
[----:B------:R-:W-:Y:S01]  /*15520*/  @!P0 FADD.FTZ R32, -R32, -RZ ;  /* 0x800000ff20208221 */ /* 0x000fe20000010100 */
[----:B------:R-:W-:Y:S01]  /*15530*/  SHF.L.U32 R14, R23, 0x10, RZ ;  /* 0x00000010170e7819 */ /* 0x000fe200000006ff */
[----:B------:R-:W-:Y:S01]  /*15540*/  FFMA.FTZ R7, R25, R11, R7 ;  /* 0x0000000b19077223 */ /* 0x000fe20000010007 */
[----:B------:R-:W-:Y:S01]  /*15550*/  LOP3.LUT R22, R23, 0xffff0000, RZ, 0xc0, !PT ;  /* 0xffff000017167812 */ /* 0x000fe200078ec0ff */
[----:B------:R-:W-:Y:S01]  /*15560*/  FFMA.FTZ R0, R0, R21, R29 ;  /* 0x0000001500007223 */ /* 0x000fe2000001001d */
[----:B------:R-:W-:Y:S01]  /*15570*/  FMUL.FTZ R26, R26, R30 ;  /* 0x0000001e1a1a7220 */ /* 0x000fe20000410000 */
        /* <DEDUP_REMOVED lines=13> */
.L_x_5717:
[----:B------:R-:W-:Y:S05]  /*15650*/  BSYNC B0 ;  /* 0x0000000000007941 */ /* 0x000fea0003800000 */
.L_x_5716:
[----:B-----5:R1:W-:Y:S01]  /*15660*/  STS.128 [R239+0x7800], R4 ;  /* 0x00780004ef007388 */ /* 0x0203e20000000c00 */
[----:B------:R-:W-:Y:S05]  /*15670*/  BRA `(.L_x_5671) ;  /* 0x0000000000b07947 */ /* 0x000fea0003800000 */
.L_x_5639:
[----:B------:R-:W-:Y:S02]  /*15680*/  IMAD.IADD R58, R236, 0x1, -R58 ;  /* 0x00000001ec3a7824 */ /* 0x000fe400078e0a3a */
[C---:B--234-:R-:W-:Y:S02]  /*15690*/  VIADD R24, R134.reuse, 0x10 ;  /* 0x0000001086187836 */ /* 0x05cfe40000000000 */
[C---:B------:R-:W-:Y:S01]  /*156a0*/  VIADD R2, R134.reuse, 0x30 ;  /* 0x0000003086027836 */ /* 0x040fe20000000000 */
[CC--:B------:R-:W-:Y:S01]  /*156b0*/  ISETP.GE.AND P6, PT, R134.reuse, R58.reuse, PT ;  /* 0x0000003a8600720c */ /* 0x0c0fe20003fc6270 */
[----:B------:R-:W-:Y:S01]  /*156c0*/  VIADD R3, R134, 0x20 ;  /* 0x0000002086037836 */ /* 0x000fe20000000000 */
[-C--:B------:R-:W-:Y:S02]  /*156d0*/  ISETP.GE.AND P5, PT, R24, R58.reuse, PT ;  /* 0x0000003a1800720c */ /* 0x080fe40003fa6270 */
[-C--:B------:R-:W-:Y:S02]  /*156e0*/  ISETP.GE.AND P3, PT, R2, R58.reuse, PT ;  /* 0x0000003a0200720c */ /* 0x080fe40003f66270 */
[----:B------:R-:W-:-:S07]  /*156f0*/  ISETP.GE.AND P4, PT, R3, R58, PT ;  /* 0x0000003a0300720c */ /* 0x000fce0003f86270 */
[C---:B------:R-:W-:Y:S02]  /*15700*/  @!P6 LEA R8, P2, R130.reuse, R138, 0x1 ;  /* 0x0000008a8208e211 */ /* 0x040fe400078408ff */
[-C--:B------:R-:W-:Y:S02]  /*15710*/  @!P5 IADD3 R5, P1, R5, R130.reuse, RZ ;  /* 0x000000820505d210 */ /* 0x080fe40007f3e0ff */
[----:B------:R-:W-:Y:S01]  /*15720*/  @!P3 IMAD.MOV.U32 R10, RZ, RZ, R130 ;  /* 0x000000ffff0ab224 */ /* 0x000fe200078e0082 */
[--C-:B------:R-:W-:Y:S01]  /*15730*/  @!P6 LEA.HI.X R9, R130, R139, R133.reuse, 0x1, P2 ;  /* 0x0000008b8209e211 */ /* 0x100fe200010f0c85 */
[--C-:B------:R-:W-:Y:S01]  /*15740*/  @!P3 IMAD.MOV.U32 R11, RZ, RZ, R133.reuse ;  /* 0x000000ffff0bb224 */ /* 0x100fe200078e0085 */
[----:B------:R-:W-:Y:S01]  /*15750*/  @!P4 LEA R0, P0, R136, R130, 0x5 ;  /* 0x000000828800c211 */ /* 0x000fe200078028ff */
        /* <DEDUP_REMOVED lines=30> */
.L_x_5671:
[----:B------:R-:W-:Y:S05]  /*15940*/  BSYNC B2 ;  /* 0x0000000000027941 */ /* 0x000fea0003800000 */
.L_x_5638:
[----:B------:R-:W-:Y:S01]  /*15950*/  VIADD R41, R165, 0xffffffff ;  /* 0xffffffffa5297836 */ /* 0x000fe20000000000 */
[----:B-1----:R-:W-:Y:S01]  /*15960*/  LEA.HI R4, R49, R49, RZ, 0x1 ;  /* 0x0000003131047211 */ /* 0x002fe200078f08ff */
[----:B------:R-:W-:Y:S02]  /*15970*/  IMAD.SHL.U32 R7, R48, 0x40, RZ ;  /* 0x0000004030077824 */ /* 0x000fe400078e00ff */
        /* <DEDUP_REMOVED lines=10> */
[-C--:B------:R-:W-:Y:S02]  /*15a20*/  ISETP.GE.AND P4, PT, R3, R0.reuse, PT ;  /* 0x000000000300720c */ /* 0x080fe40003f86270 */
[----:B------:R-:W-:Y:S02]  /*15a30*/  SHF.R.S32.HI R3, RZ, 0x1f, R57 ;  /* 0x0000001fff037819 */ /* 0x000fe40000011439 */
[----:B------:R-:W-:-:S02]  /*15a40*/  ISETP.GE.AND P5, PT, R24, R0, PT ;  /* 0x000000001800720c */ /* 0x000fc40003fa6270 */
[----:B------:R-:W-:Y:S02]  /*15a50*/  LEA.HI R3, R3, R57, RZ, 0x3 ;  /* 0x0000003903037211 */ /* 0x000fe400078f18ff */
[C---:B------:R-:W-:Y:S01]  /*15a60*/  @!P0 LEA R4, P1, R53.reuse, R233, 0x1 ;  /* 0x000000e935048211 */ /* 0x040fe200078208ff */
[----:B------:R-:W-:Y:S01]  /*15a70*/  @!P3 IMAD.MOV.U32 R8, RZ, RZ, R233 ;  /* 0x000000ffff08b224 */ /* 0x000fe200078e00e9 */
[----:B------:R-:W-:Y:S01]  /*15a80*/  ISETP.GE.AND P6, PT, R134, R0, PT ;  /* 0x000000008600720c */ /* 0x000fe20003fc6270 */
[----:B------:R-:W-:Y:S01]  /*15a90*/  @!P3 IMAD.MOV.U32 R9, RZ, RZ, R232 ;  /* 0x000000ffff09b224 */ /* 0x000fe200078e00e8 */
[----:B------:R-:W-:Y:S01]  /*15aa0*/  @!P0 LEA.HI.X R5, R53, R232, R54, 0x1, P1 ;  /* 0x000000e835058211 */ /* 0x000fe200008f0c36 */
[----:B------:R-:W-:Y:S01]  /*15ab0*/  IMAD.SHL.U32 R17, R3, 0x40, RZ ;  /* 0x0000004003117824 */ /* 0x000fe200078e00ff */
[----:B------:R-:W-:Y:S02]  /*15ac0*/  ISETP.GE.AND P1, PT, R2, R0, PT ;  /* 0x000000000200720c */ /* 0x000fe40003f26270 */
[----:B------:R-:W-:Y:S01]  /*15ad0*/  @!PT LDS RZ, [RZ] ;  /* 0x00000000fffff984 */ /* 0x000fe20000000800 */
[----:B------:R-:W-:Y:S01]  /*15ae0*/  @!PT LDS RZ, [RZ] ;  /* 0x00000000fffff984 */ /* 0x000fe20000000800 */
[----:B------:R-:W-:Y:S01]  /*15af0*/  @!PT LDS RZ, [RZ] ;  /* 0x00000000fffff984 */ /* 0x000fe20000000800 */
[----:B------:R-:W-:Y:S01]  /*15b00*/  @!P3 LDGSTS.E.BYPASS.LTC128B.128 [R239+0x8000], desc[UR6][R8.64] ;  /* 0x0800000008efbfae */ /* 0x000fe2000b901d46 */
[----:B------:R-:W-:-:S02]  /*15b10*/  SHF.R.U32.HI R7, RZ, 0x3, R7 ;  /* 0x00000003ff077819 */ /* 0x000fc40000011607 */
[----:B------:R-:W-:Y:S01]  /*15b20*/  LOP3.LUT R17, R17, 0xfffffe00, RZ, 0xc0, !PT ;  /* 0xfffffe0011117812 */ /* 0x000fe200078ec0ff */
[----:B------:R-:W-:Y:S01]  /*15b30*/  @!P3 LDGSTS.E.BYPASS.LTC128B.128 [R239+0xa000], desc[UR6][R8.64+0x80] ;  /* 0x0a00008008efbfae */ /* 0x000fe2000b901d46 */
[----:B------:R-:W-:-:S03]  /*15b40*/  LOP3.LUT R6, R6, R7, RZ, 0x3c, !PT ;  /* 0x0000000706067212 */ /* 0x000fc600078e3cff */
[----:B------:R-:W-:Y:S01]  /*15b50*/  @!P3 LDGSTS.E.BYPASS.LTC128B.128 [R239+0xc000], desc[UR6][R8.64+0x100] ;  /* 0x0c00010008efbfae */ /* 0x000fe2000b901d46 */
[C---:B------:R-:W-:Y:S01]  /*15b60*/  LEA R225, R49.reuse, R6, 0x9 ;  /* 0x0000000631e17211 */ /* 0x040fe200078e48ff */
[----:B------:R-:W-:Y:S02]  /*15b70*/  IMAD.SHL.U32 R49, R49, 0x8, RZ ;  /* 0x0000000831317824 */ /* 0x000fe400078e00ff */
[----:B------:R1:W-:Y:S01]  /*15b80*/  @!P3 LDGSTS.E.BYPASS.LTC128B.128 [R239+0xe000], desc[UR6][R8.64+0x180] ;  /* 0x0e00018008efbfae */ /* 0x0003e2000b901d46 */
[C---:B---3--:R-:W-:Y:S02]  /*15b90*/  @!P2 LEA R12, P3, R166.reuse, R233, 0x6 ;  /* 0x000000e9a60ca211 */ /* 0x048fe400078630ff */
[----:B------:R-:W-:Y:S01]  /*15ba0*/  LEA R225, R225, UR4, 0x1 ;  /* 0x00000004e1e17c11 */ /* 0x000fe2000f8e08ff */
[----:B------:R-:W-:Y:S01]  /*15bb0*/  @!P0 LDGSTS.E.BYPASS.LTC128B.128 [R239+0x8800], desc[UR6][R4.64] ;  /* 0x0880000004ef8fae */ /* 0x000fe2000b901d46 */
[----:B------:R-:W-:Y:S02]  /*15bc0*/  @!P2 LEA.HI.X R13, R166, R232, R167, 0x6, P3 ;  /* 0x000000e8a60da211 */ /* 0x000fe400018f34a7 */
[----:B------:R-:W-:Y:S01]  /*15bd0*/  ISETP.GE.AND P3, PT, R2, R0, PT ;  /* 0x000000000200720c */ /* 0x000fe20003f66270 */
[----:B------:R-:W-:Y:S01]  /*15be0*/  @!P0 LDGSTS.E.BYPASS.LTC128B.128 [R239+0xa800], desc[UR6][R4.64+0x80] ;  /* 0x0a80008004ef8fae */ /* 0x000fe2000b901d46 */
[----:B------:R-:W-:Y:S01]  /*15bf0*/  SHF.R.S32.HI R0, RZ, 0x1f, R42 ;  /* 0x0000001fff007819 */ /* 0x000fe2000001142a */
[----:B------:R-:W-:-:S02]  /*15c00*/  VIADD R223, R225, 0x8020 ;  /* 0x00008020e1df7836 */ /* 0x000fc40000000000 */
[----:B------:R-:W-:Y:S01]  /*15c10*/  @!P0 LDGSTS.E.BYPASS.LTC128B.128 [R239+0xc800], desc[UR6][R4.64+0x100] ;  /* 0x0c80010004ef8fae */ /* 0x000fe2000b901d46 */
[----:B------:R-:W-:-:S03]  /*15c20*/  LEA.HI R0, R0, R42, RZ, 0x5 ;  /* 0x0000002a00007211 */ /* 0x000fc600078f28ff */
[----:B------:R3:W-:Y:S01]  /*15c30*/  @!P0 LDGSTS.E.BYPASS.LTC128B.128 [R239+0xe800], desc[UR6][R4.64+0x180] ;  /* 0x0e80018004ef8fae */ /* 0x0007e2000b901d46 */
[----:B------:R-:W-:-:S03]  /*15c40*/  SHF.R.S32.HI R0, RZ, 0x5, R0 ;  /* 0x00000005ff007819 */ /* 0x000fc60000011400 */
[----:B------:R-:W-:Y:S01]  /*15c50*/  @!P2 LDGSTS.E.BYPASS.LTC128B.128 [R239+0x9000], desc[UR6][R12.64] ;  /* 0x090000000cefafae */ /* 0x000fe2000b901d46 */
[----:B------:R-:W-:Y:S02]  /*15c60*/  @!P3 IMAD R2, R169, 0x60, RZ ;  /* 0x00000060a902b824 */ /* 0x000fe400078e02ff */
[----:B------:R-:W-:Y:S01]  /*15c70*/  @!P3 IMAD.WIDE.U32 R6, R168, 0x60, R242 ;  /* 0x00000060a806b825 */ /* 0x000fe200078e00f2 */
[----:B------:R-:W-:Y:S03]  /*15c80*/  @!P2 LDGSTS.E.BYPASS.LTC128B.128 [R239+0xb000], desc[UR6][R12.64+0x80] ;  /* 0x0b0000800cefafae */ /* 0x000fe6000b901d46 */
[----:B-1----:R-:W-:Y:S01]  /*15c90*/  @!P1 IMAD.MOV.U32 R8, RZ, RZ, R233 ;  /* 0x000000ffff089224 */ /* 0x002fe200078e00e9 */
[----:B------:R-:W-:Y:S01]  /*15ca0*/  @!P2 LDGSTS.E.BYPASS.LTC128B.128 [R239+0xd000], desc[UR6][R12.64+0x100] ;  /* 0x0d0001000cefafae */ /* 0x000fe2000b901d46 */
[----:B------:R-:W-:Y:S02]  /*15cb0*/  @!P1 IMAD.MOV.U32 R9, RZ, RZ, R232 ;  /* 0x000000ffff099224 */ /* 0x000fe400078e00e8 */
[----:B------:R-:W-:Y:S01]  /*15cc0*/  @!P3 IMAD.IADD R7, R2, 0x1, R7 ;  /* 0x000000010207b824 */ /* 0x000fe200078e0207 */
[----:B------:R-:W-:Y:S01]  /*15cd0*/  @!P2 LDGSTS.E.BYPASS.LTC128B.128 [R239+0xf000], desc[UR6][R12.64+0x180] ;  /* 0x0f0001800cefafae */ /* 0x000fe2000b901d46 */
[----:B------:R-:W-:Y:S01]  /*15ce0*/  @!P1 IMAD.WIDE.U32 R10, R166, 0x60, R8 ;  /* 0x00000060a60a9825 */ /* 0x000fe200078e0008 */
[----:B------:R-:W-:-:S03]  /*15cf0*/  @!P5 LEA R8, P0, R51, R242, 0x1 ;  /* 0x000000f23308d211 */ /* 0x000fc600078008ff */
[----:B------:R-:W-:Y:S01]  /*15d00*/  IMAD R0, R0, 0x400, R17 ;  /* 0x0000040000007824 */ /* 0x000fe200078e0211 */
[----:B------:R-:W-:Y:S01]  /*15d10*/  @!P5 LEA.HI.X R9, R51, R243, R52, 0x1, P0 ;  /* 0x000000f33309d211 */ /* 0x000fe200000f0c34 */
[----:B---3--:R-:W-:Y:S01]  /*15d20*/  @!P1 IMAD R5, R167, 0x60, RZ ;  /* 0x00000060a7059824 */ /* 0x008fe200078e02ff */
[----:B------:R-:W-:-:S03]  /*15d30*/  LOP3.LUT R4, R3, 0xfffffff8, RZ, 0xc0, !PT ;  /* 0xfffffff803047812 */ /* 0x000fc600078ec0ff */
[----:B------:R-:W-:Y:S02]  /*15d40*/  @!P1 IMAD.IADD R11, R5, 0x1, R11 ;  /* 0x00000001050b9824 */ /* 0x000fe400078e020b */
[----:B------:R-:W-:-:S03]  /*15d50*/  IMAD.IADD R4, R57, 0x1, -R4 ;  /* 0x0000000139047824 */ /* 0x000fc600078e0a04 */
[----:B------:R-:W-:Y:S04]  /*15d60*/  @!P1 LDGSTS.E.BYPASS.LTC128B.128 [R239+0x9800], desc[UR6][R10.64] ;  /* 0x098000000aef9fae */ /* 0x000fe8000b901d46 */
[----:B------:R-:W-:Y:S04]  /*15d70*/  @!P1 LDGSTS.E.BYPASS.LTC128B.128 [R239+0xb800], desc[UR6][R10.64+0x80] ;  /* 0x0b8000800aef9fae */ /* 0x000fe8000b901d46 */
[----:B------:R-:W-:Y:S04]  /*15d80*/  @!P1 LDGSTS.E.BYPASS.LTC128B.128 [R239+0xd800], desc[UR6][R10.64+0x100] ;  /* 0x0d8001000aef9fae */ /* 0x000fe8000b901d46 */
[----:B------:R-:W-:Y:S01]  /*15d90*/  @!P1 LDGSTS.E.BYPASS.LTC128B.128 [R239+0xf800], desc[UR6][R10.64+0x180] ;  /* 0x0f8001800aef9fae */ /* 0x000fe2000b901d46 */
[C---:B------:R-:W-:Y:S01]  /*15da0*/  R2P PR, R4.reuse, 0x6 ;  /* 0x0000000604007804 */ /* 0x040fe20000000000 */
[----:B------:R-:W-:Y:S01]  /*15db0*/  IMAD.SHL.U32 R4, R4, 0x40, RZ ;  /* 0x0000004004047824 */ /* 0x000fe200078e00ff */
[----:B------:R-:W-:Y:S01]  /*15dc0*/  @!P4 LEA R2, P0, R168, R242, 0x6 ;  /* 0x000000f2a802c211 */ /* 0x000fe200078030ff */
[----:B------:R-:W0:Y:S03]  /*15dd0*/  LDGDEPBAR ;  /* 0x00000000000079af */ /* 0x000e260000000000 */
[----:B------:R-:W-:-:S02]  /*15de0*/  LOP3.LUT R4, R4, 0x1c0, RZ, 0xc0, !PT ;  /* 0x000001c004047812 */ /* 0x000fc400078ec0ff */
[----:B------:R-:W-:Y:S02]  /*15df0*/  @!P4 LEA.HI.X R3, R168, R243, R169, 0x6, P0 ;  /* 0x000000f3a803c211 */ /* 0x000fe400000f34a9 */
[----:B------:R-:W-:Y:S02]  /*15e00*/  LOP3.LUT R16, R4, 0x8, R49, 0xf8, !PT ;  /* 0x0000000804107812 */ /* 0x000fe400078ef831 */
[----:B------:R-:W-:-:S04]  /*15e10*/  SHF.R.U32.HI R4, RZ, 0x3, R4 ;  /* 0x00000003ff047819 */ /* 0x000fc80000011604 */
[----:B------:R-:W-:-:S05]  /*15e20*/  LOP3.LUT R16, R16, R4, RZ, 0x3c, !PT ;  /* 0x0000000410107212 */ /* 0x000fca00078e3cff */
[----:B------:R-:W-:Y:S02]  /*15e30*/  IMAD.IADD R226, R16, 0x1, R0 ;  /* 0x0000000110e27824 */ /* 0x000fe400078e0200 */
[----:B------:R-:W-:-:S03]  /*15e40*/  IMAD.MOV.U32 R0, RZ, RZ, 0x20 ;  /* 0x00000020ff007424 */ /* 0x000fc600078e00ff */
[----:B------:R-:W-:Y:S01]  /*15e50*/  LEA R226, R226, UR4, 0x1 ;  /* 0x00000004e2e27c11 */ /* 0x000fe2000f8e08ff */
[----:B------:R-:W-:-:S04]  /*15e60*/  DEPBAR.LE SB0, 0x0 ;  /* 0x000080000000791a */ /* 0x000fc80000000000 */
[----:B------:R-:W-:Y:S01]  /*15e70*/  BAR.SYNC.DEFER_BLOCKING 0x0 ;  /* 0x0000000000007b1d */ /* 0x000fe20000010000 */
[----:B------:R-:W-:-:S05]  /*15e80*/  SEL R0, R0, 0xffffffe0, !P2 ;  /* 0xffffffe000007807 */ /* 0x000fca0005000000 */
        /* <DEDUP_REMOVED lines=44> */
[----:B------:R-:W-:Y:S01]  /*16150*/  @!P3 LDGSTS.E.BYPASS.LTC128B.128 [R239+0x15800], desc[UR6][R6.64+0x100] ;  /* 0x1580010006efbfae */ /* 0x000fe2000b901d46 */
[----:B------:R-:W-:-:S03]  /*16160*/  VIADD R3, R225, 0x8000 ;  /* 0x00008000e1037836 */ /* 0x000fc60000000000 */
[----:B------:R1:W-:Y:S01]  /*16170*/  @!P3 LDGSTS.E.BYPASS.LTC128B.128 [R239+0x17800], desc[UR6][R6.64+0x180] ;  /* 0x1780018006efbfae */ /* 0x0003e2000b901d46 */
[----:B------:R-:W-:Y:S02]  /*16180*/  SEL R2, R2, 0xfffffff0, !P1 ;  /* 0xfffffff002027807 */ /* 0x000fe40004800000 */
[----:B------:R-:W-:Y:S01]  /*16190*/  R2P PR, R48, 0x6 ;  /* 0x0000000630007804 */ /* 0x000fe20000000000 */
[----:B--2-4-:R-:W-:Y:S01]  /*161a0*/  LDSM.16.M88.4 R36, [R226] ;  /* 0x00000000e224783b */ /* 0x014fe20000000200 */
[----:B------:R-:W-:-:S03]  /*161b0*/  LEA R224, R2, R226, 0x1 ;  /* 0x000000e202e07211 */ /* 0x000fc600078e08ff */
[----:B------:R-:W1:Y:S02]  /*161c0*/  LDSM.16.M88.4 R20, [R225+0x8000] ;  /* 0x00800000e114783b */ /* 0x000e640000000200 */
[----:B------:R-:W-:Y:S02]  /*161d0*/  IMAD R221, R0, 0x2, R224 ;  /* 0x0000000200dd7824 */ /* 0x000fe400078e02e0 */
[----:B------:R-:W-:Y:S04]  /*161e0*/  LDSM.16.M88.4 R12, [R224] ;  /* 0x00000000e00c783b */ /* 0x000fe80000000200 */
[----:B------:R-:W-:Y:S01]  /*161f0*/  @P1 VIADD R223, R3, 0xffffffe0 ;  /* 0xffffffe003df1836 */ /* 0x000fe20000000000 */
[----:B------:R-:W2:Y:S01]  /*16200*/  LDSM.16.M88.4 R48, [R225+0x8800] ;  /* 0x00880000e130783b */ /* 0x000ea20000000200 */
[----:B------:R-:W-:-:S03]  /*16210*/  IMAD.MOV.U32 R3, RZ, RZ, 0x40 ;  /* 0x00000040ff037424 */ /* 0x000fc600078e00ff */
[----:B-----5:R-:W3:Y:S02]  /*16220*/  LDSM.16.M88.4 R28, [R223] ;  /* 0x00000000df1c783b */ /* 0x020ee40000000200 */
[----:B------:R-:W-:Y:S02]  /*16230*/  SEL R3, R3, 0xffffffc0, !P2 ;  /* 0xffffffc003037807 */ /* 0x000fe40005000000 */
[----:B------:R-:W-:Y:S03]  /*16240*/  LDSM.16.M88.4 R88, [R222] ;  /* 0x00000000de58783b */ /* 0x000fe60000000200 */
[----:B------:R-:W-:Y:S01]  /*16250*/  IMAD.IADD R220, R225, 0x1, R3 ;  /* 0x00000001e1dc7824 */ /* 0x000fe200078e0203 */
[----:B------:R-:W4:Y:S01]  /*16260*/  LDSM.16.M88.4 R76, [R225+0x9000] ;  /* 0x00900000e14c783b */ /* 0x000f220000000200 */
[----:B------:R-:W-:-:S03]  /*16270*/  IMAD.IADD R216, R3, 0x1, R223 ;  /* 0x0000000103d87824 */ /* 0x000fc600078e02df */
[----:B------:R-:W4:Y:S04]  /*16280*/  LDSM.16.M88.4 R64, [R220+0x8000] ;  /* 0x00800000dc40783b */ /* 0x000f280000000200 */
[----:B------:R-:W4:Y:S04]  /*16290*/  LDSM.16.M88.4 R24, [R225+0x9800] ;  /* 0x00980000e118783b */ /* 0x000f280000000200 */
[----:B------:R-:W4:Y:S04]  /*162a0*/  LDSM.16.M88.4 R68, [R223+0x800] ;  /* 0x00080000df44783b */ /* 0x000f280000000200 */
[----:B------:R-:W-:Y:S01]  /*162b0*/  LDSM.16.M88.4 R8, [R221] ;  /* 0x00000000dd08783b */ /* 0x000fe20000000200 */
[C---:B-1----:R-:W-:Y:S03]  /*162c0*/  HMMA.16816.F32.BF16 R4, R36.reuse, R20, RZ ;  /* 0x000000142404723c */ /* 0x042fe600000418ff */
[----:B------:R-:W1:Y:S04]  /*162d0*/  LDSM.16.M88.4 R96, [R216] ;  /* 0x00000000d860783b */ /* 0x000e680000000200 */
[----:B------:R-:W1:Y:S01]  /*162e0*/  LDSM.16.M88.4 R56, [R223+0x1000] ;  /* 0x00100000df38783b */ /* 0x000e620000000200 */
[C---:B------:R-:W-:Y:S03]  /*162f0*/  HMMA.16816.F32.BF16 R20, R36.reuse, R22, RZ ;  /* 0x000000162414723c */ /* 0x040fe600000418ff */
[----:B------:R-:W1:Y:S03]  /*16300*/  LDSM.16.M88.4 R52, [R223+0x1800] ;  /* 0x00180000df34783b */ /* 0x000e660000000200 */
[C---:B--2---:R-:W-:Y:S01]  /*16310*/  HMMA.16816.F32.BF16 R32, R36.reuse, R48, RZ ;  /* 0x000000302420723c */ /* 0x044fe200000418ff */
[----:B------:R-:W2:Y:S04]  /*16320*/  LDSM.16.M88.4 R92, [R220+0x8800] ;  /* 0x00880000dc5c783b */ /* 0x000ea80000000200 */
[----:B------:R-:W-:Y:S01]  /*16330*/  LDSM.16.M88.4 R80, [R225+0xa000] ;  /* 0x00a00000e150783b */ /* 0x000fe20000000200 */
[----:B------:R-:W-:Y:S03]  /*16340*/  HMMA.16816.F32.BF16 R48, R36, R50, RZ ;  /* 0x000000322430723c */ /* 0x000fe600000418ff */
[----:B------:R-:W-:Y:S03]  /*16350*/  LDSM.16.M88.4 R44, [R220+0x9000] ;  /* 0x00900000dc2c783b */ /* 0x000fe60000000200 */
[C---:B---3--:R-:W-:Y:S01]  /*16360*/  HMMA.16816.F32.BF16 R4, R12.reuse, R28, R4 ;  /* 0x0000001c0c04723c */ /* 0x048fe20000041804 */
[----:B------:R-:W-:Y:S04]  /*16370*/  LDSM.16.M88.4 R84, [R216+0x800] ;  /* 0x00080000d854783b */ /* 0x000fe80000000200 */
[----:B------:R-:W3:Y:S01]  /*16380*/  LD.E R3, desc[UR6][R18.64+0x18c] ;  /* 0x00018c0612037980 */ /* 0x000ee2000c101900 */
[----:B------:R-:W-:Y:S03]  /*16390*/  HMMA.16816.F32.BF16 R20, R12, R30, R20 ;  /* 0x0000001e0c14723c */ /* 0x000fe60000041814 */
[----:B------:R-:W-:Y:S03]  /*163a0*/  LDSM.16.M88.4 R28, [R220+0x9800] ;  /* 0x00980000dc1c783b */ /* 0x000fe60000000200 */
[C---:B----4-:R-:W-:Y:S01]  /*163b0*/  HMMA.16816.F32.BF16 R60, R36.reuse, R76, RZ ;  /* 0x0000004c243c723c */ /* 0x050fe200000418ff */
[----:B------:R-:W-:Y:S04]  /*163c0*/  LDSM.16.M88.4 R104, [R220+0xd000] ;  /* 0x00d00000dc68783b */ /* 0x000fe80000000200 */
[----:B------:R-:W-:Y:S01]  /*163d0*/  LDSM.16.M88.4 R100, [R225+0xe800] ;  /* 0x00e80000e164783b */ /* 0x000fe20000000200 */
[----:B------:R-:W-:Y:S03]  /*163e0*/  HMMA.16816.F32.BF16 R76, R36, R78, RZ ;  /* 0x0000004e244c723c */ /* 0x000fe600000418ff */
[----:B------:R-:W-:Y:S03]  /*163f0*/  LDSM.16.M88.4 R108, [R223+0x5800] ;  /* 0x00580000df6c783b */ /* 0x000fe60000000200 */
[----:B------:R-:W-:Y:S01]  /*16400*/  HMMA.16816.F32.BF16 R4, R88, R64, R4 ;  /* 0x000000405804723c */ /* 0x000fe20000041804 */
[----:B------:R-:W0:Y:S05]  /*16410*/  LDGDEPBAR ;  /* 0x00000000000079af */ /* 0x000e2a0000000000 */
[C---:B------:R-:W-:Y:S06]  /*16420*/  HMMA.16816.F32.BF16 R72, R36.reuse, R24, RZ ;  /* 0x000000182448723c */ /* 0x040fec00000418ff */
[----:B------:R-:W-:Y:S01]  /*16430*/  HMMA.16816.F32.BF16 R36, R36, R26, RZ ;  /* 0x0000001a2424723c */ /* 0x000fe200000418ff */
[----:B------:R-:W4:Y:S05]  /*16440*/  LDSM.16.M88.4 R24, [R226+0x2000] ;  /* 0x00200000e218783b */ /* 0x000f2a0000000200 */
[----:B------:R-:W-:Y:S01]  /*16450*/  HMMA.16816.F32.BF16 R20, R88, R66, R20 ;  /* 0x000000425814723c */ /* 0x000fe20000041814 */
[----:B------:R-:W-:Y:S05]  /*16460*/  LDSM.16.M88.4 R64, [R216+0x1000] ;  /* 0x00100000d840783b */ /* 0x000fea0000000200 */
[----:B------:R-:W-:Y:S06]  /*16470*/  HMMA.16816.F32.BF16 R32, R12, R68, R32 ;  /* 0x000000440c20723c */ /* 0x000fec0000041820 */
        /* <DEDUP_REMOVED lines=10> */
[----:B------:R-:W-:Y:S03]  /*16520*/  HMMA.16816.F32.BF16 R20, R8, R98, R20 ;  /* 0x000000620814723c */ /* 0x000fe60000041814 */
[----:B------:R-:W-:Y:S03]  /*16530*/  LDSM.16.M88.4 R96, [R223+0x2800] ;  /* 0x00280000df60783b */ /* 0x000fe60000000200 */
[----:B--2---:R-:W-:Y:S06]  /*16540*/  HMMA.16816.F32.BF16 R32, R88, R92, R32 ;  /* 0x0000005c5820723c */ /* 0x004fec0000041820 */
        /* <DEDUP_REMOVED lines=10> */
[----:B------:R-:W-:Y:S03]  /*165f0*/  HMMA.16816.F32.BF16 R20, R24, R82, R20 ;  /* 0x000000521814723c */ /* 0x000fe60000041814 */
[----:B------:R-:W-:Y:S03]  /*16600*/  LDSM.16.M88.4 R80, [R220+0xa800] ;  /* 0x00a80000dc50783b */ /* 0x000fe60000000200 */
        /* <DEDUP_REMOVED lines=13> */
[----:B------:R-:W-:Y:S06]  /*166e0*/  HMMA.16816.F32.BF16 R32, R24, R68, R32 ;  /* 0x000000441820723c */ /* 0x000fec0000041820 */
[----:B--2---:R-:W-:Y:S06]  /*166f0*/  HMMA.16816.F32.BF16 R4, R12, R92, R4 ;  /* 0x0000005c0c04723c */ /* 0x004fec0000041804 */
[C---:B------:R-:W-:Y:S01]  /*16700*/  HMMA.16816.F32.BF16 R48, R24.reuse, R70, R48 ;  /* 0x000000461830723c */ /* 0x040fe20000041830 */
        /* <DEDUP_REMOVED lines=21> */
[----:B------:R-:W-:Y:S03]  /*16860*/  HMMA.16816.F32.BF16 R20, R8, R58, R20 ;  /* 0x0000003a0814723c */ /* 0x000fe60000041814 */
[----:B------:R-:W3:Y:S03]  /*16870*/  LDSM.16.M88.4 R56, [R225+0xc800] ;  /* 0x00c80000e138783b */ /* 0x000ee60000000200 */
[----:B------:R-:W-:Y:S06]  /*16880*/  HMMA.16816.F32.BF16 R32, R12, R80, R32 ;  /* 0x000000500c20723c */ /* 0x000fec0000041820 */
        /* <DEDUP_REMOVED lines=9> */
[----:B------:R-:W-:Y:S01]  /*16920*/  LDSM.16.M88.4 R44, [R225+0xd000] ;  /* 0x00d00000e12c783b */ /* 0x000fe20000000200 */
[----:B------:R-:W-:Y:S03]  /*16930*/  HMMA.16816.F32.BF16 R20, R28, R26, R20 ;  /* 0x0000001a1c14723c */ /* 0x000fe60000041814 */
[----:B------:R-:W2:Y:S03]  /*16940*/  LDSM.16.M88.4 R24, [R223+0x4800] ;  /* 0x00480000df18783b */ /* 0x000ea60000000200 */
[----:B------:R-:W-:Y:S06]  /*16950*/  HMMA.16816.F32.BF16 R32, R8, R68, R32 ;  /* 0x000000440820723c */ /* 0x000fec0000041820 */
[----:B-1----:R-:W-:Y:S06]  /*16960*/  HMMA.16816.F32.BF16 R4, R92, R36, R4 ;  /* 0x000000245c04723c */ /* 0x002fec0000041804 */
[C---:B------:R-:W-:Y:S01]  /*16970*/  HMMA.16816.F32.BF16 R48, R8.reuse, R70, R48 ;  /* 0x000000460830723c */ /* 0x040fe20000041830 */
[----:B------:R-:W-:Y:S05]  /*16980*/  LDSM.16.M88.4 R68, [R221+0x4000] ;  /* 0x00400000dd44783b */ /* 0x000fea0000000200 */
[C---:B----4-:R-:W-:Y:S06]  /*16990*/  HMMA.16816.F32.BF16 R60, R8.reuse, R64, R60 ;  /* 0x00000040083c723c */ /* 0x050fec000004183c */
[----:B------:R-:W-:Y:S01]  /*169a0*/  HMMA.16816.F32.BF16 R76, R8, R66, R76 ;  /* 0x00000042084c723c */ /* 0x000fe2000004184c */
[----:B------:R-:W1:Y:S05]  /*169b0*/  LDSM.16.M88.4 R64, [R216+0x4000] ;  /* 0x00400000d840783b */ /* 0x000e6a0000000200 */
[----:B------:R-:W-:Y:S01]  /*169c0*/  HMMA.16816.F32.BF16 R20, R92, R38, R20 ;  /* 0x000000265c14723c */ /* 0x000fe20000041814 */
[----:B------:R-:W4:Y:S05]  /*169d0*/  LDSM.16.M88.4 R36, [R220+0xc800] ;  /* 0x00c80000dc24783b */ /* 0x000f2a0000000200 */
[----:B---3--:R-:W-:Y:S06]  /*169e0*/  HMMA.16816.F32.BF16 R32, R28, R56, R32 ;  /* 0x000000381c20723c */ /* 0x008fec0000041820 */
[----:B--2---:R-:W-:Y:S06]  /*169f0*/  HMMA.16816.F32.BF16 R4, R84, R12, R4 ;  /* 0x0000000c5404723c */ /* 0x004fec0000041804 */
[----:B------:R-:W-:Y:S01]  /*16a00*/  HMMA.16816.F32.BF16 R48, R28, R58, R48 ;  /* 0x0000003a1c30723c */ /* 0x000fe20000041830 */
[----:B------:R-:W-:Y:S05]  /*16a10*/  LDSM.16.M88.4 R56, [R226+0x6000] ;  /* 0x00600000e238783b */ /* 0x000fea0000000200 */
[C---:B------:R-:W-:Y:S06]  /*16a20*/  HMMA.16816.F32.BF16 R72, R8.reuse, R52, R72 ;  /* 0x000000340848723c */ /* 0x040fec0000041848 */
[----:B------:R-:W-:Y:S01]  /*16a30*/  HMMA.16816.F32.BF16 R88, R8, R54, R88 ;  /* 0x000000360858723c */ /* 0x000fe20000041858 */
[----:B------:R-:W2:Y:S04]  /*16a40*/  LDSM.16.M88.4 R8, [R225+0xe000] ;  /* 0x00e00000e108783b */ /* 0x000ea80000000200 */
[----:B------:R-:W-:Y:S01]  /*16a50*/  LDSM.16.M88.4 R52, [R216+0x4800] ;  /* 0x00480000d834783b */ /* 0x000fe20000000200 */
[----:B------:R-:W-:Y:S03]  /*16a60*/  HMMA.16816.F32.BF16 R20, R84, R14, R20 ;  /* 0x0000000e5414723c */ /* 0x000fe60000041814 */
[----:B------:R-:W3:Y:S03]  /*16a70*/  LDSM.16.M88.4 R12, [R223+0x5000] ;  /* 0x00500000df0c783b */ /* 0x000ee60000000200 */
[----:B------:R-:W-:Y:S06]  /*16a80*/  HMMA.16816.F32.BF16 R32, R92, R24, R32 ;  /* 0x000000185c20723c */ /* 0x000fec0000041820 */
[----:B-1----:R-:W-:Y:S06]  /*16a90*/  HMMA.16816.F32.BF16 R4, R68, R64, R4 ;  /* 0x000000404404723c */ /* 0x002fec0000041804 */
[----:B------:R-:W-:Y:S06]  /*16aa0*/  HMMA.16816.F32.BF16 R60, R28, R44, R60 ;  /* 0x0000002c1c3c723c */ /* 0x000fec000004183c */
[----:B------:R-:W-:Y:S01]  /*16ab0*/  HMMA.16816.F32.BF16 R48, R92, R26, R48 ;  /* 0x0000001a5c30723c */ /* 0x000fe20000041830 */
[----:B------:R-:W-:Y:S05]  /*16ac0*/  LDSM.16.M88.4 R24, [R223+0x6000] ;  /* 0x00600000df18783b */ /* 0x000fea0000000200 */
[----:B------:R-:W-:Y:S01]  /*16ad0*/  HMMA.16816.F32.BF16 R76, R28, R46, R76 ;  /* 0x0000002e1c4c723c */ /* 0x000fe2000004184c */
[----:B------:R-:W1:Y:S05]  /*16ae0*/  LDSM.16.M88.4 R44, [R224+0x6000] ;  /* 0x00600000e02c783b */ /* 0x000e6a0000000200 */
[----:B------:R-:W-:Y:S01]  /*16af0*/  HMMA.16816.F32.BF16 R20, R68, R66, R20 ;  /* 0x000000424414723c */ /* 0x000fe20000041814 */
[----:B------:R-:W-:Y:S05]  /*16b00*/  LDSM.16.M88.4 R64, [R216+0x5000] ;  /* 0x00500000d840783b */ /* 0x000fea0000000200 */
[----:B----4-:R-:W-:Y:S06]  /*16b10*/  HMMA.16816.F32.BF16 R32, R84, R36, R32 ;  /* 0x000000245420723c */ /* 0x010fec0000041820 */
[----:B--2---:R-:W-:Y:S06]  /*16b20*/  HMMA.16816.F32.BF16 R4, R56, R8, R4 ;  /* 0x000000083804723c */ /* 0x004fec0000041804 */
[----:B---3--:R-:W-:Y:S06]  /*16b30*/  HMMA.16816.F32.BF16 R60, R92, R12, R60 ;  /* 0x0000000c5c3c723c */ /* 0x008fec000004183c */
[----:B------:R-:W-:Y:S01]  /*16b40*/  HMMA.16816.F32.BF16 R48, R84, R38, R48 ;  /* 0x000000265430723c */ /* 0x000fe20000041830 */
[----:B------:R-:W-:Y:S05]  /*16b50*/  LDSM.16.M88.4 R36, [R223+0x6800] ;  /* 0x00680000df24783b */ /* 0x000fea0000000200 */
[C---:B------:R-:W-:Y:S06]  /*16b60*/  HMMA.16816.F32.BF16 R72, R28.reuse, R80, R72 ;  /* 0x000000501c48723c */ /* 0x040fec0000041848 */
[----:B------:R-:W-:Y:S01]  /*16b70*/  HMMA.16816.F32.BF16 R88, R28, R82, R88 ;  /* 0x000000521c58723c */ /* 0x000fe20000041858 */
[----:B------:R-:W2:Y:S04]  /*16b80*/  LDSM.16.M88.4 R28, [R222+0x6000] ;  /* 0x00600000de1c783b */ /* 0x000ea80000000200 */
[----:B------:R-:W-:Y:S01]  /*16b90*/  LDSM.16.M88.4 R80, [R220+0xd800] ;  /* 0x00d80000dc50783b */ /* 0x000fe20000000200 */
[----:B------:R-:W-:Y:S03]  /*16ba0*/  HMMA.16816.F32.BF16 R20, R56, R10, R20 ;  /* 0x0000000a3814723c */ /* 0x000fe60000041814 */
[----:B------:R-:W-:Y:S03]  /*16bb0*/  LDSM.16.M88.4 R8, [R216+0x6000] ;  /* 0x00600000d808783b */ /* 0x000fe60000000200 */
        /* <DEDUP_REMOVED lines=8> */
[----:B------:R-:W3:Y:S05]  /*16c40*/  LDSM.16.M88.4 R24, [R220+0xe800] ;  /* 0x00e80000dc18783b */ /* 0x000eea0000000200 */
[----:B------:R-:W-:Y:S06]  /*16c50*/  HMMA.16816.F32.BF16 R32, R56, R100, R32 ;  /* 0x000000643820723c */ /* 0x000fec0000041820 */
[----:B--2---:R-:W-:Y:S06]  /*16c60*/  HMMA.16816.F32.BF16 R4, R28, R96, R4 ;  /* 0x000000601c04723c */ /* 0x004fec0000041804 */
[----:B------:R-:W-:Y:S06]  /*16c70*/  HMMA.16816.F32.BF16 R60, R68, R64, R60 ;  /* 0x00000040443c723c */ /* 0x000fec000004183c */
        /* <DEDUP_REMOVED lines=8> */
[----:B------:R-:W-:Y:S06]  /*16d00*/  HMMA.16816.F32.BF16 R60, R56, R52, R60 ;  /* 0x00000034383c723c */ /* 0x000fec000004183c */
[----:B------:R-:W-:Y:S01]  /*16d10*/  HMMA.16816.F32.BF16 R48, R44, R38, R48 ;  /* 0x000000262c30723c */ /* 0x000fe20000041830 */
[----:B------:R-:W1:Y:S05]  /*16d20*/  LDSM.16.M88.4 R36, [R216+0x5800] ;  /* 0x00580000d824783b */ /* 0x000e6a0000000200 */
[C---:B------:R-:W-:Y:S06]  /*16d30*/  HMMA.16816.F32.BF16 R72, R84.reuse, R80, R72 ;  /* 0x000000505448723c */ /* 0x040fec0000041848 */
[----:B------:R-:W-:Y:S01]  /*16d40*/  HMMA.16816.F32.BF16 R88, R84, R82, R88 ;  /* 0x000000525458723c */ /* 0x000fe20000041858 */
[----:B------:R-:W4:Y:S05]  /*16d50*/  LDSM.16.M88.4 R80, [R216+0x6800] ;  /* 0x00680000d850783b */ /* 0x000f2a0000000200 */
[----:B------:R-:W-:Y:S01]  /*16d60*/  HMMA.16816.F32.BF16 R20, R12, R10, R20 ;  /* 0x0000000a0c14723c */ /* 0x000fe20000041814 */
[----:B------:R-:W4:Y:S01]  /*16d70*/  LDSM.16.M88.4 R8, [R220+0xf000] ;  /* 0x00f00000dc08783b */ /* 0x000f220000000200 */
[-C--:B------:R-:W-:Y:S01]  /*16d80*/  FMUL.FTZ R4, R4, R3.reuse ;  /* 0x0000000304047220 */ /* 0x080fe20000410000 */
[-C--:B------:R-:W-:Y:S01]  /*16d90*/  FMUL.FTZ R5, R5, R3.reuse ;  /* 0x0000000305057220 */ /* 0x080fe20000410000 */
[----:B------:R-:W-:-:S02]  /*16da0*/  FMUL.FTZ R6, R6, R3 ;  /* 0x0000000306067220 */ /* 0x000fc40000410000 */
[----:B---3--:R-:W-:Y:S01]  /*16db0*/  HMMA.16816.F32.BF16 R32, R28, R24, R32 ;  /* 0x000000181c20723c */ /* 0x008fe20000041820 */
[----:B------:R-:W-:Y:S01]  /*16dc0*/  MUFU.TANH R52, R4 ;  /* 0x0000000400347308 */ /* 0x000fe20000002400 */
[----:B------:R-:W-:-:S04]  /*16dd0*/  FMUL.FTZ R65, R7, R3 ;  /* 0x0000000307417220 */ /* 0x000fc80000410000 */
[----:B------:R-:W-:Y:S03]  /*16de0*/  HMMA.16816.F32.BF16 R76, R68, R66, R76 ;  /* 0x00000042444c723c */ /* 0x000fe6000004184c */
[----:B------:R-:W-:Y:S03]  /*16df0*/  MUFU.TANH R53, R5 ;  /* 0x0000000500357308 */ /* 0x000fe60000002400 */
[----:B--2---:R-:W-:Y:S05]  /*16e00*/  HMMA.16816.F32.BF16 R60, R44, R92, R60 ;  /* 0x0000005c2c3c723c */ /* 0x004fea000004183c */
[----:B------:R2:W3:Y:S01]  /*16e10*/  MUFU.TANH R64, R6 ;  /* 0x0000000600407308 */ /* 0x0004e20000002400 */
[----:B-1----:R-:W-:Y:S01]  /*16e20*/  HMMA.16816.F32.BF16 R72, R68, R36, R72 ;  /* 0x000000244448723c */ /* 0x002fe20000041848 */
[----:B--2---:R-:W1:Y:S05]  /*16e30*/  LDSM.16.M88.4 R4, [R225+0xf800] ;  /* 0x00f80000e104783b */ /* 0x004e6a0000000200 */
[----:B----4-:R-:W-:Y:S01]  /*16e40*/  HMMA.16816.F32.BF16 R32, R12, R80, R32 ;  /* 0x000000500c20723c */ /* 0x010fe20000041820 */
[-C--:B------:R-:W-:Y:S01]  /*16e50*/  FMUL.FTZ R20, R20, R3.reuse ;  /* 0x0000000314147220 */ /* 0x080fe20000410000 */
[-C--:B------:R-:W-:Y:S01]  /*16e60*/  FMUL.FTZ R21, R21, R3.reuse ;  /* 0x0000000315157220 */ /* 0x080fe20000410000 */
[----:B------:R-:W-:-:S02]  /*16e70*/  FMUL.FTZ R22, R22, R3 ;  /* 0x0000000316167220 */ /* 0x000fc40000410000 */
[----:B------:R-:W-:Y:S01]  /*16e80*/  MUFU.TANH R66, R20 ;  /* 0x0000001400427308 */ /* 0x000fe20000002400 */
[----:B------:R-:W-:Y:S06]  /*16e90*/  HMMA.16816.F32.BF16 R76, R56, R54, R76 ;  /* 0x00000036384c723c */ /* 0x000fec000004184c */
[----:B------:R-:W-:Y:S01]  /*16ea0*/  HMMA.16816.F32.BF16 R60, R28, R8, R60 ;  /* 0x000000081c3c723c */ /* 0x000fe2000004183c */
[----:B------:R-:W-:Y:S06]  /*16eb0*/  MUFU.TANH R54, R21 ;  /* 0x0000001500367308 */ /* 0x000fec0000002400 */
[----:B------:R-:W-:-:S02]  /*16ec0*/  FMUL.FTZ R8, R23, R3 ;  /* 0x0000000317087220 */ /* 0x000fc40000410000 */
[----:B------:R2:W-:Y:S01]  /*16ed0*/  MUFU.TANH R36, R22 ;  /* 0x0000001600247308 */ /* 0x0005e20000002400 */
[----:B------:R-:W-:Y:S01]  /*16ee0*/  HMMA.16816.F32.BF16 R88, R68, R38, R88 ;  /* 0x000000264458723c */ /* 0x000fe20000041858 */
[----:B--2---:R-:W2:Y:S05]  /*16ef0*/  LDSM.16.M88.4 R20, [R223+0x7800] ;  /* 0x00780000df14783b */ /* 0x004eaa0000000200 */
[C---:B-1----:R-:W-:Y:S01]  /*16f00*/  HMMA.16816.F32.BF16 R72, R56.reuse, R4, R72 ;  /* 0x000000043848723c */ /* 0x042fe20000041848 */
[-C--:B------:R-:W-:Y:S01]  /*16f10*/  FMUL.FTZ R33, R33, R3.reuse ;  /* 0x0000000321217220 */ /* 0x080fe20000410000 */
[-C--:B------:R-:W-:Y:S01]  /*16f20*/  FMUL.FTZ R34, R34, R3.reuse ;  /* 0x0000000322227220 */ /* 0x080fe20000410000 */
[-C--:B------:R-:W-:Y:S01]  /*16f30*/  FMUL.FTZ R9, R32, R3.reuse ;  /* 0x0000000320097220 */ /* 0x080fe20000410000 */
[----:B------:R-:W-:Y:S01]  /*16f40*/  FMUL.FTZ R38, R35, R3 ;  /* 0x0000000323267220 */ /* 0x000fe20000410000 */
[----:B------:R-:W-:Y:S08]  /*16f50*/  MUFU.TANH R37, R33 ;  /* 0x0000002100257308 */ /* 0x000ff00000002400 */
[----:B------:R1:W-:Y:S05]  /*16f60*/  MUFU.TANH R55, R34 ;  /* 0x0000002200377308 */ /* 0x0003ea0000002400 */
[----:B------:R-:W-:Y:S01]  /*16f70*/  HMMA.16816.F32.BF16 R88, R56, R6, R88 ;  /* 0x000000063858723c */ /* 0x000fe20000041858 */
[----:B------:R-:W-:Y:S04]  /*16f80*/  LDSM.16.M88.4 R4, [R216+0x7800] ;  /* 0x00780000d804783b */ /* 0x000fe80000000200 */
[----:B-1----:R-:W1:Y:S01]  /*16f90*/  LDSM.16.M88.4 R32, [R220+0xf800] ;  /* 0x00f80000dc20783b */ /* 0x002e620000000200 */
[C---:B--2---:R-:W-:Y:S06]  /*16fa0*/  HMMA.16816.F32.BF16 R72, R44.reuse, R20, R72 ;  /* 0x000000142c48723c */ /* 0x044fec0000041848 */
[----:B------:R-:W-:-:S12]  /*16fb0*/  HMMA.16816.F32.BF16 R76, R44, R94, R76 ;  /* 0x0000005e2c4c723c */ /* 0x000fd8000004184c */
[----:B------:R-:W-:Y:S06]  /*16fc0*/  HMMA.16816.F32.BF16 R88, R44, R22, R88 ;  /* 0x000000162c58723c */ /* 0x000fec0000041858 */
[----:B------:R-:W-:Y:S01]  /*16fd0*/  HMMA.16816.F32.BF16 R48, R28, R26, R48 ;  /* 0x0000001a1c30723c */ /* 0x000fe20000041830 */
[----:B------:R-:W2:Y:S01]  /*16fe0*/  LDSM.16.M88.4 R24, [R216+0x7000] ;  /* 0x00700000d818783b */ /* 0x000ea20000000200 */
[----:B------:R-:W-:Y:S01]  /*16ff0*/  IMAD.SHL.U32 R23, R42, 0x2, RZ ;  /* 0x000000022a177824 */ /* 0x000fe200078e00ff */
[----:B------:R-:W4:Y:S01]  /*17000*/  MUFU.TANH R65, R65 ;  /* 0x0000004100417308 */ /* 0x000f220000002400 */
[----:B------:R-:W-:Y:S01]  /*17010*/  ISETP.GT.AND P0, PT, R41, R231, PT ;  /* 0x000000e72900720c */ /* 0x000fe20003f04270 */
[----:B------:R-:W-:-:S04]  /*17020*/  DEPBAR.LE SB0, 0x0 ;  /* 0x000080000000791a */ /* 0x000fc80000000000 */
[----:B-1----:R-:W-:Y:S01]  /*17030*/  HMMA.16816.F32.BF16 R72, R28, R32, R72 ;  /* 0x000000201c48723c */ /* 0x002fe20000041848 */
[----:B------:R-:W-:-:S05]  /*17040*/  LOP3.LUT R23, R23, 0x6, RZ, 0xc0, !PT ;  /* 0x0000000617177812 */ /* 0x000fca00078ec0ff */
[----:B------:R-:W-:Y:S01]  /*17050*/  HMMA.16816.F32.BF16 R76, R28, R10, R76 ;  /* 0x0000000a1c4c723c */ /* 0x000fe2000004184c */
[----:B------:R-:W-:-:S05]  /*17060*/  IMAD.IADD R23, R40, 0x1, R23 ;  /* 0x0000000128177824 */ /* 0x000fca00078e0217 */
[----:B------:R-:W-:Y:S06]  /*17070*/  HMMA.16816.F32.BF16 R88, R28, R34, R88 ;  /* 0x000000221c58723c */ /* 0x000fec0000041858 */
[C---:B------:R-:W-:Y:S06]  /*17080*/  HMMA.16816.F32.BF16 R48, R12.reuse, R82, R48 ;  /* 0x000000520c30723c */ /* 0x040fec0000041830 */
[----:B------:R-:W-:Y:S07]  /*17090*/  HMMA.16816.F32.BF16 R72, R12, R4, R72 ;  /* 0x000000040c48723c */ /* 0x000fee0000041848 */
[----:B------:R-:W-:-:S05]  /*170a0*/  VIADD R4, R23, 0x9 ;  /* 0x0000000917047836 */ /* 0x000fca0000000000 */
[-C--:B------:R-:W-:Y:S01]  /*170b0*/  ISETP.GE.AND P1, PT, R4, R43.reuse, PT ;  /* 0x0000002b0400720c */ /* 0x080fe20003f26270 */
[C---:B------:R-:W-:Y:S01]  /*170c0*/  VIADD R4, R23.reuse, 0x11 ;  /* 0x0000001117047836 */ /* 0x040fe20000000000 */
[C---:B------:R-:W-:Y:S01]  /*170d0*/  ISETP.GE.AND P4, PT, R23.reuse, R43, PT ;  /* 0x0000002b1700720c */ /* 0x040fe20003f86270 */
[----:B------:R-:W-:-:S03]  /*170e0*/  VIADD R11, R23, 0x1 ;  /* 0x00000001170b7836 */ /* 0x000fc60000000000 */
[-C--:B------:R-:W-:Y:S01]  /*170f0*/  ISETP.GE.AND P5, PT, R4, R43.reuse, PT ;  /* 0x0000002b0400720c */ /* 0x080fe20003fa6270 */
[C---:B------:R-:W-:Y:S01]  /*17100*/  VIADD R4, R23.reuse, 0x18 ;  /* 0x0000001817047836 */ /* 0x040fe20000000000 */
[C---:B--2---:R-:W-:Y:S01]  /*17110*/  HMMA.16816.F32.BF16 R60, R12.reuse, R24, R60 ;  /* 0x000000180c3c723c */ /* 0x044fe2000004183c */
[----:B---3--:R-:W-:Y:S01]  /*17120*/  FSEL R64, R64, -INF , !P4 ;  /* 0xff80000040407808 */ /* 0x008fe20006000000 */
[----:B------:R-:W1:Y:S01]  /*17130*/  MUFU.TANH R8, R8 ;  /* 0x0000000800087308 */ /* 0x000e620000002400 */
[----:B------:R-:W-:Y:S02]  /*17140*/  FSEL R52, R52, -INF , !P4 ;  /* 0xff80000034347808 */ /* 0x000fe40006000000 */
[-C--:B------:R-:W-:Y:S01]  /*17150*/  ISETP.GE.AND P4, PT, R4, R43.reuse, PT ;  /* 0x0000002b0400720c */ /* 0x080fe20003f86270 */
[----:B------:R-:W-:Y:S01]  /*17160*/  VIADD R4, R23, 0x19 ;  /* 0x0000001917047836 */ /* 0x000fe20000000000 */
[----:B------:R-:W-:Y:S01]  /*17170*/  ISETP.GE.AND P3, PT, R11, R43, PT ;  /* 0x0000002b0b00720c */ /* 0x000fe20003f66270 */
[----:B------:R-:W-:Y:S01]  /*17180*/  HMMA.16816.F32.BF16 R76, R12, R26, R76 ;  /* 0x0000001a0c4c723c */ /* 0x000fe2000004184c */
[----:B------:R-:W-:Y:S01]  /*17190*/  IADD3 R10, R23, 0x8, RZ ;  /* 0x00000008170a7810 */ /* 0x000fe20007ffe0ff */
[----:B------:R-:W2:Y:S01]  /*171a0*/  MUFU.TANH R9, R9 ;  /* 0x0000000900097308 */ /* 0x000ea20000002400 */
[----:B----4-:R-:W-:-:S03]  /*171b0*/  FSEL R65, R65, -INF , !P3 ;  /* 0xff80000041417808 */ /* 0x010fc60005800000 */
[----:B------:R-:W-:Y:S01]  /*171c0*/  HMMA.16816.F32.BF16 R12, R12, R6, R88 ;  /* 0x000000060c0c723c */ /* 0x000fe20000041858 */
[----:B------:R-:W-:Y:S02]  /*171d0*/  FSEL R53, R53, -INF , !P3 ;  /* 0xff80000035357808 */ /* 0x000fe40005800000 */
[-C--:B------:R-:W-:Y:S01]  /*171e0*/  ISETP.GE.AND P3, PT, R4, R43.reuse, PT ;  /* 0x0000002b0400720c */ /* 0x080fe20003f66270 */
[----:B------:R-:W-:Y:S01]  /*171f0*/  VIADD R4, R23, 0x20 ;  /* 0x0000002017047836 */ /* 0x000fe20000000000 */
[----:B------:R-:W-:Y:S01]  /*17200*/  ISETP.GE.AND P2, PT, R10, R43, PT ;  /* 0x0000002b0a00720c */ /* 0x000fe20003f46270 */
[-C--:B------:R-:W-:Y:S01]  /*17210*/  FMUL.FTZ R20, R50, R3.reuse ;  /* 0x0000000332147220 */ /* 0x080fe20000410000 */
[-C--:B------:R-:W-:Y:S01]  /*17220*/  FMUL.FTZ R24, R48, R3.reuse ;  /* 0x0000000330187220 */ /* 0x080fe20000410000 */
[----:B------:R-:W3:Y:S01]  /*17230*/  MUFU.TANH R38, R38 ;  /* 0x0000002600267308 */ /* 0x000ee20000002400 */
[----:B------:R-:W-:Y:S02]  /*17240*/  FSEL R36, R36, -INF , !P2 ;  /* 0xff80000024247808 */ /* 0x000fe40005000000 */
[----:B------:R-:W-:Y:S01]  /*17250*/  FSEL R66, R66, -INF , !P2 ;  /* 0xff80000042427808 */ /* 0x000fe20005000000 */
[----:B------:R-:W-:Y:S01]  /*17260*/  FMUL.FTZ R25, R49, R3 ;  /* 0x0000000331197220 */ /* 0x000fe20000410000 */
[----:B------:R-:W-:Y:S01]  /*17270*/  ISETP.GE.AND P2, PT, R4, R43, PT ;  /* 0x0000002b0400720c */ /* 0x000fe20003f46270 */
[----:B------:R-:W-:Y:S01]  /*17280*/  FMUL.FTZ R21, R51, R3 ;  /* 0x0000000333157220 */ /* 0x000fe20000410000 */
[C---:B------:R-:W-:Y:S01]  /*17290*/  VIADD R4, R23.reuse, 0x21 ;  /* 0x0000002117047836 */ /* 0x040fe20000000000 */
[----:B------:R-:W4:Y:S01]  /*172a0*/  MUFU.TANH R20, R20 ;  /* 0x0000001400147308 */ /* 0x000f220000002400 */
[----:B------:R-:W-:Y:S01]  /*172b0*/  VIADD R5, R23, 0x10 ;  /* 0x0000001017057836 */ /* 0x000fe20000000000 */
[----:B-1----:R-:W-:-:S02]  /*172c0*/  FSEL R22, R8, -INF , !P1 ;  /* 0xff80000008167808 */ /* 0x002fc40004800000 */
[----:B------:R-:W-:Y:S02]  /*172d0*/  FSEL R54, R54, -INF , !P1 ;  /* 0xff80000036367808 */ /* 0x000fe40004800000 */
[-C--:B------:R-:W-:Y:S02]  /*172e0*/  ISETP.GE.AND P1, PT, R4, R43.reuse, PT ;  /* 0x0000002b0400720c */ /* 0x080fe40003f26270 */
[----:B------:R-:W1:Y:S01]  /*172f0*/  MUFU.TANH R24, R24 ;  /* 0x0000001800187308 */ /* 0x000e620000002400 */
[----:B------:R-:W-:Y:S01]  /*17300*/  ISETP.GE.AND P6, PT, R5, R43, PT ;  /* 0x0000002b0500720c */ /* 0x000fe20003fc6270 */
[----:B------:R-:W-:Y:S02]  /*17310*/  VIADD R4, R23, 0x28 ;  /* 0x0000002817047836 */ /* 0x000fe40000000000 */
[-C--:B------:R-:W-:Y:S01]  /*17320*/  FMUL.FTZ R60, R60, R3.reuse ;  /* 0x000000033c3c7220 */ /* 0x080fe20000410000 */
[-C--:B------:R-:W-:Y:S01]  /*17330*/  FMUL.FTZ R61, R61, R3.reuse ;  /* 0x000000033d3d7220 */ /* 0x080fe20000410000 */
[----:B------:R-:W-:-:S02]  /*17340*/  FMUL.FTZ R62, R62, R3 ;  /* 0x000000033e3e7220 */ /* 0x000fc40000410000 */
[----:B------:R-:W-:Y:S01]  /*17350*/  MUFU.TANH R25, R25 ;  /* 0x0000001900197308 */ /* 0x000fe20000002400 */
[----:B------:R-:W-:Y:S01]  /*17360*/  FMUL.FTZ R63, R63, R3 ;  /* 0x000000033f3f7220 */ /* 0x000fe20000410000 */
[----:B------:R-:W-:Y:S02]  /*17370*/  FSEL R7, R55, -INF , !P6 ;  /* 0xff80000037077808 */ /* 0x000fe40007000000 */
[----:B--2---:R-:W-:-:S04]  /*17380*/  FSEL R11, R9, -INF , !P6 ;  /* 0xff800000090b7808 */ /* 0x004fc80007000000 */
[----:B------:R-:W2:Y:S01]  /*17390*/  MUFU.TANH R21, R21 ;  /* 0x0000001500157308 */ /* 0x000ea20000002400 */
[----:B------:R-:W-:Y:S01]  /*173a0*/  ISETP.GE.AND P6, PT, R4, R43, PT ;  /* 0x0000002b0400720c */ /* 0x000fe20003fc6270 */
[----:B------:R-:W-:Y:S02]  /*173b0*/  VIADD R4, R23, 0x29 ;  /* 0x0000002917047836 */ /* 0x000fe40000000000 */
[-C--:B------:R-:W-:Y:S01]  /*173c0*/  FMUL.FTZ R76, R76, R3.reuse ;  /* 0x000000034c4c7220 */ /* 0x080fe20000410000 */
[-C--:B------:R-:W-:Y:S01]  /*173d0*/  FMUL.FTZ R77, R77, R3.reuse ;  /* 0x000000034d4d7220 */ /* 0x080fe20000410000 */
[-C--:B------:R-:W-:Y:S01]  /*173e0*/  FMUL.FTZ R78, R78, R3.reuse ;  /* 0x000000034e4e7220 */ /* 0x080fe20000410000 */
[-C--:B------:R-:W-:Y:S01]  /*173f0*/  FMUL.FTZ R79, R79, R3.reuse ;  /* 0x000000034f4f7220 */ /* 0x080fe20000410000 */
[-C--:B------:R-:W-:Y:S01]  /*17400*/  FMUL.FTZ R72, R72, R3.reuse ;  /* 0x0000000348487220 */ /* 0x080fe20000410000 */
[----:B------:R-:W-:Y:S01]  /*17410*/  MUFU.TANH R184, R60 ;  /* 0x0000003c00b87308 */ /* 0x000fe20000002400 */
[-C--:B------:R-:W-:Y:S01]  /*17420*/  FMUL.FTZ R73, R73, R3.reuse ;  /* 0x0000000349497220 */ /* 0x080fe20000410000 */
[-C--:B------:R-:W-:Y:S01]  /*17430*/  FMUL.FTZ R74, R74, R3.reuse ;  /* 0x000000034a4a7220 */ /* 0x080fe20000410000 */
[-C--:B------:R-:W-:Y:S01]  /*17440*/  FMUL.FTZ R75, R75, R3.reuse ;  /* 0x000000034b4b7220 */ /* 0x080fe20000410000 */
[-C--:B------:R-:W-:Y:S01]  /*17450*/  FMUL.FTZ R12, R12, R3.reuse ;  /* 0x000000030c0c7220 */ /* 0x080fe20000410000 */
[-C--:B------:R-:W-:Y:S01]  /*17460*/  FMUL.FTZ R14, R14, R3.reuse ;  /* 0x000000030e0e7220 */ /* 0x080fe20000410000 */
[-C--:B------:R-:W-:Y:S01]  /*17470*/  FMUL.FTZ R13, R13, R3.reuse ;  /* 0x000000030d0d7220 */ /* 0x080fe20000410000 */
[----:B------:R-:W-:Y:S01]  /*17480*/  FMUL.FTZ R15, R15, R3 ;  /* 0x000000030f0f7220 */ /* 0x000fe20000410000 */
[----:B------:R-:W-:Y:S01]  /*17490*/  MUFU.TANH R185, R61 ;  /* 0x0000003d00b97308 */ /* 0x000fe20000002400 */
[----:B---3--:R-:W-:-:S02]  /*174a0*/  FSEL R6, R38, -INF , !P5 ;  /* 0xff80000026067808 */ /* 0x008fc40006800000 */
[----:B------:R-:W-:-:S05]  /*174b0*/  FSEL R10, R37, -INF , !P5 ;  /* 0xff800000250a7808 */ /* 0x000fca0006800000 */
[----:B------:R-:W3:Y:S01]  /*174c0*/  MUFU.TANH R188, R62 ;  /* 0x0000003e00bc7308 */ /* 0x000ee20000002400 */
[----:B------:R-:W-:Y:S02]  /*174d0*/  ISETP.GE.AND P5, PT, R4, R43, PT ;  /* 0x0000002b0400720c */ /* 0x000fe40003fa6270 */
[----:B------:R-:W-:-:S05]  /*174e0*/  IADD3 R4, R23, 0x30, RZ ;  /* 0x0000003017047810 */ /* 0x000fca0007ffe0ff */
[----:B------:R-:W3:Y:S01]  /*174f0*/  MUFU.TANH R189, R63 ;  /* 0x0000003f00bd7308 */ /* 0x000ee20000002400 */
[----:B----4-:R-:W-:Y:S01]  /*17500*/  FSEL R5, R20, -INF , !P4 ;  /* 0xff80000014057808 */ /* 0x010fe20006000000 */
[----:B------:R-:W-:Y:S01]  /*17510*/  VIADD R20, R23, 0x31 ;  /* 0x0000003117147836 */ /* 0x000fe20000000000 */
[----:B-1----:R-:W-:-:S05]  /*17520*/  FSEL R9, R24, -INF , !P4 ;  /* 0xff80000018097808 */ /* 0x002fca0006000000 */
[----:B------:R-:W-:Y:S01]  /*17530*/  MUFU.TANH R186, R76 ;  /* 0x0000004c00ba7308 */ /* 0x000fe20000002400 */
[----:B------:R-:W-:Y:S02]  /*17540*/  ISETP.GE.AND P4, PT, R4, R43, PT ;  /* 0x0000002b0400720c */ /* 0x000fe40003f86270 */
[----:B--2---:R-:W-:-:S05]  /*17550*/  FSEL R4, R21, -INF , !P3 ;  /* 0xff80000015047808 */ /* 0x004fca0005800000 */
[----:B------:R-:W-:Y:S01]  /*17560*/  MUFU.TANH R187, R77 ;  /* 0x0000004d00bb7308 */ /* 0x000fe20000002400 */
[----:B------:R-:W-:-:S07]  /*17570*/  FSEL R8, R25, -INF , !P3 ;  /* 0xff80000019087808 */ /* 0x000fce0005800000 */
[----:B------:R-:W1:Y:S01]  /*17580*/  MUFU.TANH R190, R78 ;  /* 0x0000004e00be7308 */ /* 0x000e620000002400 */
[----:B------:R-:W-:-:S07]  /*17590*/  ISETP.GE.AND P3, PT, R20, R43, PT ;  /* 0x0000002b1400720c */ /* 0x000fce0003f66270 */
[----:B------:R-:W2:Y:S01]  /*175a0*/  MUFU.TANH R191, R79 ;  /* 0x0000004f00bf7308 */ /* 0x000ea20000002400 */
[----:B------:R-:W-:-:S07]  /*175b0*/  VIADD R20, R23, 0x38 ;  /* 0x0000003817147836 */ /* 0x000fce0000000000 */
        /* <DEDUP_REMOVED lines=18> */
[C---:B------:R-:W-:Y:S01]  /*176e0*/  VIADD R218, R223.reuse, 0x1000 ;  /* 0x00001000dfda7836 */ /* 0x040fe20000000000 */
[----:B-1----:R-:W-:Y:S01]  /*176f0*/  FSEL R190, R190, -INF , !P6 ;  /* 0xff800000bebe7808 */ /* 0x002fe20007000000 */
[C---:B------:R-:W-:Y:S01]  /*17700*/  VIADD R217, R223.reuse, 0x1800 ;  /* 0x00001800dfd97836 */ /* 0x040fe20000000000 */
[----:B------:R-:W-:Y:S01]  /*17710*/  FSEL R186, R186, -INF , !P6 ;  /* 0xff800000baba7808 */ /* 0x000fe20007000000 */
[----:B------:R-:W-:Y:S01]  /*17720*/  VIADD R215, R223, 0x2000 ;  /* 0x00002000dfd77836 */ /* 0x000fe20000000000 */
[----:B--2---:R-:W-:Y:S01]  /*17730*/  FSEL R191, R191, -INF , !P5 ;  /* 0xff800000bfbf7808 */ /* 0x004fe20006800000 */
[----:B------:R-:W-:Y:S01]  /*17740*/  VIADD R214, R223, 0x2800 ;  /* 0x00002800dfd67836 */ /* 0x000fe20000000000 */
[----:B------:R-:W-:Y:S01]  /*17750*/  FSEL R187, R187, -INF , !P5 ;  /* 0xff800000bbbb7808 */ /* 0x000fe20006800000 */
[----:B------:R-:W-:Y:S01]  /*17760*/  VIADD R213, R223, 0x3000 ;  /* 0x00003000dfd57836 */ /* 0x000fe20000000000 */
[----:B----4-:R-:W-:Y:S01]  /*17770*/  FSEL R193, R193, -INF , !P4 ;  /* 0xff800000c1c17808 */ /* 0x010fe20006000000 */
[C---:B------:R-:W-:Y:S01]  /*17780*/  VIADD R211, R223.reuse, 0x4000 ;  /* 0x00004000dfd37836 */ /* 0x040fe20000000000 */
[----:B------:R-:W-:Y:S01]  /*17790*/  FSEL R198, R198, -INF , !P4 ;  /* 0xff800000c6c67808 */ /* 0x000fe20006000000 */
[C---:B------:R-:W-:Y:S01]  /*177a0*/  VIADD R210, R223.reuse, 0x4800 ;  /* 0x00004800dfd27836 */ /* 0x040fe20000000000 */
[----:B------:R-:W-:Y:S01]  /*177b0*/  FSEL R192, R192, -INF , !P3 ;  /* 0xff800000c0c07808 */ /* 0x000fe20005800000 */
[----:B------:R-:W-:Y:S01]  /*177c0*/  VIADD R209, R223, 0x5000 ;  /* 0x00005000dfd17836 */ /* 0x000fe20000000000 */
[----:B------:R-:W-:Y:S01]  /*177d0*/  FSEL R197, R197, -INF , !P3 ;  /* 0xff800000c5c57808 */ /* 0x000fe20005800000 */
[----:B------:R-:W-:Y:S01]  /*177e0*/  VIADD R208, R223, 0x5800 ;  /* 0x00005800dfd07836 */ /* 0x000fe20000000000 */
[----:B------:R-:W-:Y:S01]  /*177f0*/  FSEL R35, R35, -INF , !P2 ;  /* 0xff80000023237808 */ /* 0x000fe20005000000 */
[C---:B------:R-:W-:Y:S01]  /*17800*/  VIADD R207, R223.reuse, 0x6000 ;  /* 0x00006000dfcf7836 */ /* 0x040fe20000000000 */
[----:B------:R-:W-:Y:S01]  /*17810*/  FSEL R196, R196, -INF , !P2 ;  /* 0xff800000c4c47808 */ /* 0x000fe20005000000 */
[C---:B------:R-:W-:Y:S01]  /*17820*/  VIADD R206, R223.reuse, 0x6800 ;  /* 0x00006800dfce7836 */ /* 0x040fe20000000000 */
        /* <DEDUP_REMOVED lines=45> */
[----:B------:R-:W-:Y:S02]  /*17b00*/  IMAD.MOV.U32 R13, RZ, RZ, R21 ;  /* 0x000000ffff0d7224 */ /* 0x000fe400078e0015 */
[----:B------:R-:W-:Y:S01]  /*17b10*/  MOV R14, R15 ;  /* 0x0000000f000e7202 */ /* 0x000fe20000000f00 */
[----:B------:R-:W2:Y:S01]  /*17b20*/  LD.E.64 R20, desc[UR6][R18.64+0x38] ;  /* 0x0000380612147980 */ /* 0x000ea2000c101b00 */
[----:B------:R-:W-:Y:S02]  /*17b30*/  @!P3 IMAD.MOV R13, RZ, RZ, -R13 ;  /* 0x000000ffff0db224 */ /* 0x000fe400078e0a0d */
[----:B------:R-:W-:-:S03]  /*17b40*/  @!P1 IADD3 R14, -R14, RZ, RZ ;  /* 0x000000ff0e0e9210 */ /* 0x000fc60007ffe1ff */
[C---:B------:R-:W-:Y:S02]  /*17b50*/  SEL R13, R3.reuse, R13, !P2 ;  /* 0x0000000d030d7207 */ /* 0x040fe40005000000 */
[----:B------:R-:W-:-:S03]  /*17b60*/  SEL R14, R3, R14, !P2 ;  /* 0x0000000e030e7207 */ /* 0x000fc60005000000 */
[----:B------:R-:W-:-:S04]  /*17b70*/  IMAD.WIDE R26, R13, 0x4, R240 ;  /* 0x000000040d1a7825 */ /* 0x000fc800078e02f0 */
[----:B------:R-:W-:Y:S01]  /*17b80*/  IMAD.WIDE R24, R14, 0x4, R240 ;  /* 0x000000040e187825 */ /* 0x000fe200078e02f0 */
[----:B------:R1:W3:Y:S04]  /*17b90*/  LD.E R12, desc[UR6][R26.64] ;  /* 0x000000061a0c7980 */ /* 0x0002e8000c101900 */
[----:B------:R-:W3:Y:S04]  /*17ba0*/  LD.E R3, desc[UR6][R24.64] ;  /* 0x0000000618037980 */ /* 0x000ee8000c101900 */
[----:B------:R-:W4:Y:S01]  /*17bb0*/  LD.E.64 R24, desc[UR6][R18.64+0x20] ;  /* 0x0000200612187980 */ /* 0x000f22000c101b00 */
[----:B------:R-:W-:-:S04]  /*17bc0*/  IMAD.IADD R13, R13, 0x1, -R14 ;  /* 0x000000010d0d7824 */ /* 0x000fc800078e0a0e */
[----:B------:R-:W-:-:S05]  /*17bd0*/  IMAD R23, R23, R13, -0x40 ;  /* 0xffffffc017177424 */ /* 0x000fca00078e020d */
[----:B------:R-:W-:Y:S01]  /*17be0*/  SHF.R.S32.HI R14, RZ, 0x1f, R23 ;  /* 0x0000001fff0e7819 */ /* 0x000fe20000011417 */
[-C--:B--2---:R-:W-:Y:S02]  /*17bf0*/  IMAD R13, R21, R23.reuse, RZ ;  /* 0x00000017150d7224 */ /* 0x084fe400078e02ff */
[----:B-1----:R-:W-:-:S04]  /*17c00*/  IMAD.WIDE.U32 R26, R20, R23, RZ ;  /* 0x00000017141a7225 */ /* 0x002fc800078e00ff */
[----:B------:R-:W-:-:S04]  /*17c10*/  IMAD R13, R20, R14, R13 ;  /* 0x0000000e140d7224 */ /* 0x000fc800078e020d */
[----:B------:R-:W-:Y:S01]  /*17c20*/  IMAD.IADD R27, R27, 0x1, R13 ;  /* 0x000000011b1b7824 */ /* 0x000fe200078e020d */
[----:B---3--:R-:W-:-:S04]  /*17c30*/  IADD3 R3, -R12, R3, RZ ;  /* 0x000000030c037210 */ /* 0x008fc80007ffe1ff */
[----:B------:R-:W-:Y:S01]  /*17c40*/  SHF.R.S32.HI R14, RZ, 0x1f, R3 ;  /* 0x0000001fff0e7819 */ /* 0x000fe20000011403 */
[----:B----4-:R-:W-:-:S04]  /*17c50*/  IMAD R12, R25, R3, RZ ;  /* 0x00000003190c7224 */ /* 0x010fc800078e02ff */
[----:B------:R-:W-:Y:S02]  /*17c60*/  IMAD R12, R24, R14, R12 ;  /* 0x0000000e180c7224 */ /* 0x000fe400078e020c */
[----:B------:R-:W-:-:S05]  /*17c70*/  IMAD.WIDE.U32 R14, R3, R24, R26 ;  /* 0x00000018030e7225 */ /* 0x000fca00078e001a */
[----:B------:R-:W-:Y:S01]  /*17c80*/  IADD3 R13, R15, R12, RZ ;  /* 0x0000000c0f0d7210 */ /* 0x000fe20007ffe0ff */
[----:B------:R-:W-:Y:S05]  /*17c90*/  BRA `(.L_x_5722) ;  /* 0x00000000000c7947 */ /* 0x000fea0003800000 */
.L_x_5721:
[----:B------:R-:W2:Y:S02]  /*17ca0*/  LD.E R14, desc[UR6][R18.64+0x38] ;  /* 0x00003806120e7980 */ /* 0x000ea4000c101900 */
[----:B--2---:R-:W-:-:S04]  /*17cb0*/  LEA R14, -R14, RZ, 0x6 ;  /* 0x000000ff0e0e7211 */ /* 0x004fc800078e31ff */
[----:B------:R-:W-:Y:S02]  /*17cc0*/  SHF.R.S32.HI R13, RZ, 0x1f, R14 ;  /* 0x0000001fff0d7819 */ /* 0x000fe4000001140e */
.L_x_5722:
[----:B------:R-:W-:Y:S05]  /*17cd0*/  BSYNC B0 ;  /* 0x0000000000007941 */ /* 0x000fea0003800000 */
.L_x_5720:
[----:B------:R-:W-:Y:S01]  /*17ce0*/  LEA R233, P2, R14, R233, 0x1 ;  /* 0x000000e90ee97211 */ /* 0x000fe200078408ff */
[C---:B------:R-:W-:Y:S01]  /*17cf0*/  IMAD.SHL.U32 R3, R166.reuse, 0x20, RZ ;  /* 0x00000020a6037824 */ /* 0x040fe200078e00ff */
[----:B------:R-:W-:Y:S02]  /*17d00*/  SHF.L.U64.HI R12, R166, 0x5, R167 ;  /* 0x00000005a60c7819 */ /* 0x000fe400000102a7 */
[----:B------:R-:W-:Y:S01]  /*17d10*/  LEA.HI.X R232, R14, R232, R13, 0x1, P2 ;  /* 0x000000e80ee87211 */ /* 0x000fe200010f0c0d */
[----:B------:R-:W-:Y:S01]  /*17d20*/  IMAD.MOV.U32 R26, RZ, RZ, R233 ;  /* 0x000000ffff1a7224 */ /* 0x000fe200078e00e9 */
[----:B------:R-:W-:-:S03]  /*17d30*/  IADD3 R20, P1, R233, R3, RZ ;  /* 0x00000003e9147210 */ /* 0x000fc60007f3e0ff */
[----:B------:R-:W-:Y:S01]  /*17d40*/  IMAD.MOV.U32 R27, RZ, RZ, R232 ;  /* 0x000000ffff1b7224 */ /* 0x000fe200078e00e8 */
[----:B------:R-:W-:Y:S01]  /*17d50*/  IADD3 R14, P2, R20, R3, RZ ;  /* 0x00000003140e7210 */ /* 0x000fe20007f5e0ff */
[----:B------:R-:W-:-:S03]  /*17d60*/  IMAD.X R21, R232, 0x1, R12, P1 ;  /* 0x00000001e8157824 */ /* 0x000fc600008e060c */
[----:B------:R-:W-:Y:S01]  /*17d70*/  @!PT LDS RZ, [RZ] ;  /* 0x00000000fffff984 */ /* 0x000fe20000000800 */
[----:B------:R-:W-:Y:S01]  /*17d80*/  @!PT LDS RZ, [RZ] ;  /* 0x00000000fffff984 */ /* 0x000fe20000000800 */
[----:B------:R-:W-:Y:S01]  /*17d90*/  @!PT LDS RZ, [RZ] ;  /* 0x00000000fffff984 */ /* 0x000fe20000000800 */
[----:B------:R1:W-:Y:S01]  /*17da0*/  LDGSTS.E.BYPASS.LTC128B.128 [R239+0x8000], desc[UR6][R26.64] ;  /* 0x080000001aef7fae */ /* 0x0003e2000b901d46 */
[----:B------:R-:W-:Y:S01]  /*17db0*/  IADD3 R24, P1, R14, R3, RZ ;  /* 0x000000030e187210 */ /* 0x000fe20007f3e0ff */
[--C-:B------:R-:W-:Y:S02]  /*17dc0*/  IMAD.X R15, R21, 0x1, R12.reuse, P2 ;  /* 0x00000001150f7824 */ /* 0x100fe400010e060c */
        /* <DEDUP_REMOVED lines=17> */
.L_x_5719:
[----:B------:R-:W-:Y:S05]  /*17ee0*/  BSYNC B1 ;  /* 0x0000000000017941 */ /* 0x000fea0003800000 */
.L_x_5718:
        /* <DEDUP_REMOVED lines=31> */
[----:B------:R-:W-:Y:S01]  /*180e0*/  IADD3 R230, R17, R16, RZ ;  /* 0x0000001011e67210 */ /* 0x000fe20007ffe0ff */
[----:B------:R-:W1:Y:S03]  /*180f0*/  SHFL.BFLY PT, R13, R14, 0x2, 0x1f ;  /* 0x0c401f000e0d7f89 */ /* 0x000e6600000e0000 */
[----:B------:R-:W-:Y:S01]  /*18100*/  LEA R230, R230, UR4, 0x1 ;  /* 0x00000004e6e67c11 */ /* 0x000fe2000f8e08ff */
[----:B------:R-:W4:Y:S03]  /*18110*/  SHFL.BFLY PT, R12, R3, 0x2, 0x1f ;  /* 0x0c401f00030c7f89 */ /* 0x000f2600000e0000 */
        /* <DEDUP_REMOVED lines=15> */
[----:B------:R-:W-:Y:S01]  /*18210*/  LDSM.16.MT88.4 R80, [R229+0x14000] ;  /* 0x01400000e550783b */ /* 0x000fe20000004200 */
[----:B-1----:R-:W-:-:S03]  /*18220*/  FMNMX.FTZ R164, R13, R164, !PT ;  /* 0x000000a40da47209 */ /* 0x002fc60007810000 */
[----:B------:R-:W-:Y:S01]  /*18230*/  LDSM.16.MT88.4 R88, [R228+0x14000] ;  /* 0x01400000e458783b */ /* 0x000fe20000004200 */
[----:B----4-:R-:W-:-:S03]  /*18240*/  FMNMX.FTZ R3, R12, R3, !PT ;  /* 0x000000030c037209 */ /* 0x010fc60007810000 */
[----:B------:R-:W-:Y:S01]  /*18250*/  LDSM.16.MT88.4 R96, [R227+0x14000] ;  /* 0x01400000e360783b */ /* 0x000fe20000004200 */
[----:B------:R-:W-:-:S03]  /*18260*/  FSETP.NEU.FTZ.AND P1, PT, R164, -INF , PT ;  /* 0xff800000a400780b */ /* 0x000fc60003f3d000 */
[----:B------:R-:W-:Y:S04]  /*18270*/  LDSM.16.MT88.4 R104, [R230+0x16000] ;  /* 0x01600000e668783b */ /* 0x000fe80000004200 */
[----:B------:R-:W-:Y:S04]  /*18280*/  LDSM.16.MT88.4 R112, [R229+0x16000] ;  /* 0x01600000e570783b */ /* 0x000fe80000004200 */
[----:B------:R-:W-:Y:S04]  /*18290*/  LDSM.16.MT88.4 R120, [R228+0x16000] ;  /* 0x01600000e478783b */ /* 0x000fe80000004200 */
[----:B------:R-:W-:Y:S04]  /*182a0*/  LDSM.16.MT88.4 R12, [R227+0x16000] ;  /* 0x01600000e30c783b */ /* 0x000fe80000004200 */
[----:B--2---:R-:W-:Y:S04]  /*182b0*/  LDSM.16.MT88.4 R16, [R227+0x10800] ;  /* 0x01080000e310783b */ /* 0x004fe80000004200 */
        /* <DEDUP_REMOVED lines=17> */
[----:B------:R-:W-:Y:S01]  /*183d0*/  MUFU.EX2 R182, R182 ;  /* 0x000000b600b67308 */ /* 0x000fe20000000800 */
[-CC-:B------:R-:W-:Y:S01]  /*183e0*/  FFMA.FTZ R173, R10, R34.reuse, -R195.reuse ;  /* 0x000000220aad7223 */ /* 0x180fe200000108c3 */
[-CC-:B------:R-:W-:Y:S01]  /*183f0*/  FFMA.FTZ R172, R9, R34.reuse, -R195.reuse ;  /* 0x0000002209ac7223 */ /* 0x180fe200000108c3 */
[-C--:B------:R-:W-:Y:S01]  /*18400*/  FFMA.FTZ R2, R8, R34.reuse, -R195 ;  /* 0x0000002208027223 */ /* 0x080fe200000108c3 */
[-CC-:B------:R-:W-:Y:S01]  /*18410*/  FFMA.FTZ R174, R7, R34.reuse, -R33.reuse ;  /* 0x0000002207ae7223 */ /* 0x180fe20000010821 */
[----:B------:R-:W2:Y:S01]  /*18420*/  LDSM.16.MT88.4 R8, [R230+0x10800] ;  /* 0x01080000e608783b */ /* 0x000ea20000004200 */
[-CC-:B------:R-:W-:Y:S01]  /*18430*/  FFMA.FTZ R171, R6, R34.reuse, -R33.reuse ;  /* 0x0000002206ab7223 */ /* 0x180fe20000010821 */
[-CC-:B------:R-:W-:Y:S01]  /*18440*/  FFMA.FTZ R170, R5, R34.reuse, -R33.reuse ;  /* 0x0000002205aa7223 */ /* 0x180fe20000010821 */
[----:B------:R-:W3:Y:S01]  /*18450*/  MUFU.EX2 R181, R181 ;  /* 0x000000b500b57308 */ /* 0x000ee20000000800 */
[-C--:B------:R-:W-:Y:S01]  /*18460*/  FFMA.FTZ R0, R4, R34.reuse, -R33 ;  /* 0x0000002204007223 */ /* 0x080fe20000010821 */
[----:B------:R-:W4:Y:S01]  /*18470*/  LDSM.16.MT88.4 R20, [R230+0x12800] ;  /* 0x01280000e614783b */ /* 0x000f220000004200 */
[-CC-:B------:R-:W-:Y:S01]  /*18480*/  FFMA.FTZ R184, R184, R34.reuse, -R195.reuse ;  /* 0x00000022b8b87223 */ /* 0x180fe200000108c3 */
[-CC-:B------:R-:W-:Y:S01]  /*18490*/  FFMA.FTZ R185, R185, R34.reuse, -R195.reuse ;  /* 0x00000022b9b97223 */ /* 0x180fe200000108c3 */
[-CC-:B------:R-:W-:Y:S01]  /*184a0*/  FFMA.FTZ R186, R186, R34.reuse, -R195.reuse ;  /* 0x00000022baba7223 */ /* 0x180fe200000108c3 */
[-C--:B------:R-:W-:Y:S01]  /*184b0*/  FFMA.FTZ R187, R187, R34.reuse, -R195 ;  /* 0x00000022bbbb7223 */ /* 0x080fe200000108c3 */
[-CC-:B------:R-:W-:Y:S01]  /*184c0*/  FFMA.FTZ R188, R188, R34.reuse, -R33.reuse ;  /* 0x00000022bcbc7223 */ /* 0x180fe20000010821 */
[----:B------:R-:W5:Y:S01]  /*184d0*/  MUFU.EX2 R178, R178 ;  /* 0x000000b200b27308 */ /* 0x000f620000000800 */
[-CC-:B------:R-:W-:Y:S01]  /*184e0*/  FFMA.FTZ R189, R189, R34.reuse, -R33.reuse ;  /* 0x00000022bdbd7223 */ /* 0x180fe20000010821 */
[-CC-:B------:R-:W-:Y:S01]  /*184f0*/  FFMA.FTZ R190, R190, R34.reuse, -R33.reuse ;  /* 0x00000022bebe7223 */ /* 0x180fe20000010821 */
[-C--:B------:R-:W-:Y:S01]  /*18500*/  FFMA.FTZ R191, R191, R34.reuse, -R33 ;  /* 0x00000022bfbf7223 */ /* 0x080fe20000010821 */
[-CC-:B------:R-:W-:Y:S01]  /*18510*/  FFMA.FTZ R250, R194, R34.reuse, -R195.reuse ;  /* 0x00000022c2fa7223 */ /* 0x180fe200000108c3 */
[-CC-:B------:R-:W-:Y:S01]  /*18520*/  FFMA.FTZ R198, R198, R34.reuse, -R195.reuse ;  /* 0x00000022c6c67223 */ /* 0x180fe200000108c3 */
[-CC-:B------:R-:W-:Y:S01]  /*18530*/  FFMA.FTZ R197, R197, R34.reuse, -R195.reuse ;  /* 0x00000022c5c57223 */ /* 0x180fe200000108c3 */
[----:B------:R-:W-:Y:S01]  /*18540*/  FFMA.FTZ R196, R196, R34, -R195 ;  /* 0x00000022c4c47223 */ /* 0x000fe200000108c3 */
[----:B------:R-:W1:Y:S01]  /*18550*/  MUFU.EX2 R176, R176 ;  /* 0x000000b000b07308 */ /* 0x000e620000000800 */
[----:B---3--:R-:W-:Y:S01]  /*18560*/  F2FP.BF16.F32.PACK_AB R128, R181, R182 ;  /* 0x000000b6b580723e */ /* 0x008fe200000010ff */
[-CC-:B------:R-:W-:Y:S01]  /*18570*/  FFMA.FTZ R193, R193, R34.reuse, -R33.reuse ;  /* 0x00000022c1c17223 */ /* 0x180fe20000010821 */
[-CC-:B------:R-:W-:Y:S01]  /*18580*/  FFMA.FTZ R192, R192, R34.reuse, -R33.reuse ;  /* 0x00000022c0c07223 */ /* 0x180fe20000010821 */
[-CC-:B------:R-:W-:Y:S01]  /*18590*/  FFMA.FTZ R194, R35, R34.reuse, -R33.reuse ;  /* 0x0000002223c27223 */ /* 0x180fe20000010821 */
[----:B------:R-:W-:Y:S01]  /*185a0*/  FFMA.FTZ R249, R32, R34, -R33 ;  /* 0x0000002220f97223 */ /* 0x000fe20000010821 */
[----:B------:R-:W-:Y:S01]  /*185b0*/  FADD.FTZ R181, R182, R181 ;  /* 0x000000b5b6b57221 */ /* 0x000fe20000010000 */
[----:B------:R-:W-:Y:S01]  /*185c0*/  LDSM.16.MT88.4 R32, [R230+0x15800] ;  /* 0x01580000e620783b */ /* 0x000fe20000004200 */
[----:B------:R-:W-:Y:S02]  /*185d0*/  MUFU.EX2 R180, R180 ;  /* 0x000000b400b47308 */ /* 0x000fe40000000800 */
[----:B-----5:R-:W-:-:S06]  /*185e0*/  FADD.FTZ R181, R178, R181 ;  /* 0x000000b5b2b57221 */ /* 0x020fcc0000010000 */
[----:B------:R-:W3:Y:S01]  /*185f0*/  MUFU.EX2 R183, R183 ;  /* 0x000000b700b77308 */ /* 0x000ee20000000800 */
[C---:B-1----:R-:W-:Y:S01]  /*18600*/  F2FP.BF16.F32.PACK_AB R130, R176.reuse, R178 ;  /* 0x000000b2b082723e */ /* 0x042fe200000010ff */
[----:B------:R-:W-:-:S06]  /*18610*/  FADD.FTZ R181, R176, R181 ;  /* 0x000000b5b0b57221 */ /* 0x000fcc0000010000 */
[----:B------:R-:W1:Y:S08]  /*18620*/  MUFU.EX2 R179, R179 ;  /* 0x000000b300b37308 */ /* 0x000e700000000800 */
[----:B------:R-:W5:Y:S01]  /*18630*/  MUFU.EX2 R177, R177 ;  /* 0x000000b100b17308 */ /* 0x000f620000000800 */
[----:B---3--:R-:W-:Y:S01]  /*18640*/  F2FP.BF16.F32.PACK_AB R129, R183, R180 ;  /* 0x000000b4b781723e */ /* 0x008fe200000010ff */
[----:B------:R-:W-:-:S06]  /*18650*/  FADD.FTZ R180, R180, R183 ;  /* 0x000000b7b4b47221 */ /* 0x000fcc0000010000 */
[----:B------:R-:W3:Y:S01]  /*18660*/  MUFU.EX2 R175, R175 ;  /* 0x000000af00af7308 */ /* 0x000ee20000000800 */
[----:B-1----:R-:W-:-:S07]  /*18670*/  FADD.FTZ R180, R179, R180 ;  /* 0x000000b4b3b47221 */ /* 0x002fce0000010000 */
[----:B------:R-:W1:Y:S01]  /*18680*/  MUFU.EX2 R173, R173 ;  /* 0x000000ad00ad7308 */ /* 0x000e620000000800 */
[C---:B-----5:R-:W-:Y:S01]  /*18690*/  F2FP.BF16.F32.PACK_AB R131, R177.reuse, R179 ;  /* 0x000000b3b183723e */ /* 0x060fe200000010ff */
[----:B------:R-:W-:-:S06]  /*186a0*/  FADD.FTZ R180, R177, R180 ;  /* 0x000000b4b1b47221 */ /* 0x000fcc0000010000 */
[----:B------:R-:W-:Y:S01]  /*186b0*/  HMMA.16816.F32.BF16 R160, R128, R156, RZ ;  /* 0x0000009c80a0723c */ /* 0x000fe200000418ff */
[----:B------:R-:W-:Y:S01]  /*186c0*/  MUFU.EX2 R172, R172 ;  /* 0x000000ac00ac7308 */ /* 0x000fe20000000800 */
[----:B---3--:R-:W-:-:S04]  /*186d0*/  FADD.FTZ R181, R175, R181 ;  /* 0x000000b5afb57221 */ /* 0x008fc80000010000 */
[C---:B------:R-:W-:Y:S03]  /*186e0*/  HMMA.16816.F32.BF16 R156, R128.reuse, R158, RZ ;  /* 0x0000009e809c723c */ /* 0x040fe600000418ff */
[----:B------:R-:W3:Y:S01]  /*186f0*/  MUFU.EX2 R2, R2 ;  /* 0x0000000200027308 */ /* 0x000ee20000000800 */
[C---:B-1----:R-:W-:Y:S01]  /*18700*/  F2FP.BF16.F32.PACK_AB R4, R173.reuse, R175 ;  /* 0x000000afad04723e */ /* 0x042fe200000010ff */
[----:B------:R-:W-:Y:S01]  /*18710*/  FADD.FTZ R181, R173, R181 ;  /* 0x000000b5adb57221 */ /* 0x000fe20000010000 */
[C---:B------:R-:W-:Y:S05]  /*18720*/  HMMA.16816.F32.BF16 R152, R128.reuse, R148, RZ ;  /* 0x000000948098723c */ /* 0x040fea00000418ff */
[----:B------:R-:W1:Y:S01]  /*18730*/  MUFU.EX2 R174, R174 ;  /* 0x000000ae00ae7308 */ /* 0x000e620000000800 */
[C---:B------:R-:W-:Y:S06]  /*18740*/  HMMA.16816.F32.BF16 R144, R128.reuse, R140, RZ ;  /* 0x0000008c8090723c */ /* 0x040fec00000418ff */
[----:B------:R-:W-:Y:S01]  /*18750*/  HMMA.16816.F32.BF16 R136, R128, R132, RZ ;  /* 0x000000848088723c */ /* 0x000fe200000418ff */
[----:B------:R-:W5:Y:S01]  /*18760*/  MUFU.EX2 R171, R171 ;  /* 0x000000ab00ab7308 */ /* 0x000f620000000800 */
[----:B---3--:R-:W-:Y:S01]  /*18770*/  F2FP.BF16.F32.PACK_AB R6, R2, R172 ;  /* 0x000000ac0206723e */ /* 0x008fe200000010ff */
[----:B------:R-:W-:-:S03]  /*18780*/  FADD.FTZ R172, R172, R181 ;  /* 0x000000b5acac7221 */ /* 0x000fc60000010000 */
[C---:B------:R-:W-:Y:S01]  /*18790*/  HMMA.16816.F32.BF16 R36, R128.reuse, R40, RZ ;  /* 0x000000288024723c */ /* 0x040fe200000418ff */
[----:B------:R-:W-:Y:S02]  /*187a0*/  FADD.FTZ R172, R2, R172 ;  /* 0x000000ac02ac7221 */ /* 0x000fe40000010000 */
[----:B------:R-:W-:Y:S01]  /*187b0*/  MUFU.EX2 R170, R170 ;  /* 0x000000aa00aa7308 */ /* 0x000fe20000000800 */
[----:B-1----:R-:W-:Y:S02]  /*187c0*/  FADD.FTZ R180, R174, R180 ;  /* 0x000000b4aeb47221 */ /* 0x002fe40000010000 */
[C---:B------:R-:W-:Y:S05]  /*187d0*/  HMMA.16816.F32.BF16 R44, R128.reuse, R48, RZ ;  /* 0x00000030802c723c */ /* 0x040fea00000418ff */
[----:B------:R-:W1:Y:S01]  /*187e0*/  MUFU.EX2 R0, R0 ;  /* 0x0000000000007308 */ /* 0x000e620000000800 */
[----:B------:R-:W-:Y:S01]  /*187f0*/  HMMA.16816.F32.BF16 R52, R128, R56, RZ ;  /* 0x000000388034723c */ /* 0x000fe200000418ff */
[C---:B-----5:R-:W-:Y:S01]  /*18800*/  F2FP.BF16.F32.PACK_AB R5, R171.reuse, R174 ;  /* 0x000000aeab05723e */ /* 0x060fe200000010ff */
[----:B------:R-:W-:-:S04]  /*18810*/  FADD.FTZ R180, R171, R180 ;  /* 0x000000b4abb47221 */ /* 0x000fc80000010000 */
[C---:B------:R-:W-:Y:S01]  /*18820*/  HMMA.16816.F32.BF16 R60, R128.reuse, R64, RZ ;  /* 0x00000040803c723c */ /* 0x040fe200000418ff */
[----:B------:R-:W-:Y:S05]  /*18830*/  MUFU.EX2 R184, R184 ;  /* 0x000000b800b87308 */ /* 0x000fea0000000800 */
[C---:B------:R-:W-:Y:S03]  /*18840*/  HMMA.16816.F32.BF16 R68, R128.reuse, R72, RZ ;  /* 0x000000488044723c */ /* 0x040fe600000418ff */
[----:B------:R-:W3:Y:S01]  /*18850*/  MUFU.EX2 R185, R185 ;  /* 0x000000b900b97308 */ /* 0x000ee20000000800 */
[----:B-1----:R-:W-:Y:S01]  /*18860*/  F2FP.BF16.F32.PACK_AB R7, R0, R170 ;  /* 0x000000aa0007723e */ /* 0x002fe200000010ff */
[----:B------:R-:W-:Y:S01]  /*18870*/  FADD.FTZ R170, R170, R180 ;  /* 0x000000b4aaaa7221 */ /* 0x000fe20000010000 */
[----:B------:R-:W-:Y:S03]  /*18880*/  HMMA.16816.F32.BF16 R76, R128, R80, RZ ;  /* 0x00000050804c723c */ /* 0x000fe600000418ff */
[----:B------:R-:W-:-:S02]  /*18890*/  FADD.FTZ R170, R0, R170 ;  /* 0x000000aa00aa7221 */ /* 0x000fc40000010000 */
        /* <DEDUP_REMOVED lines=41> */
[----:B------:R-:W1:Y:S05]  /*18b30*/  LDSM.16.MT88.4 R16, [R230+0x14800] ;  /* 0x01480000e610783b */ /* 0x000e6a0000004200 */
[C---:B----4-:R-:W-:Y:S06]  /*18b40*/  HMMA.16816.F32.BF16 R36, R4.reuse, R20, R36 ;  /* 0x000000140424723c */ /* 0x050fec0000041824 */
        /* <DEDUP_REMOVED lines=29> */
[C---:B-----5:R-:W-:Y:S06]  /*18d20*/  HMMA.16816.F32.BF16 R76, R4.reuse, R24, R76 ;  /* 0x00000018044c723c */ /* 0x060fec000004184c */
[C---:B------:R-:W-:Y:S01]  /*18d30*/  HMMA.16816.F32.BF16 R80, R4.reuse, R26, R80 ;  /* 0x0000001a0450723c */ /* 0x040fe20000041850 */
[----:B------:R-:W-:Y:S05]  /*18d40*/  LDSM.16.MT88.4 R24, [R227+0x11000] ;  /* 0x01100000e318783b */ /* 0x000fea0000004200 */
        /* <DEDUP_REMOVED lines=21> */
[----:B------:R-:W-:-:S03]  /*18ea0*/  FADD.FTZ R190, R191, R190 ;  /* 0x000000bebfbe7221 */ /* 0x000fc60000010000 */
[----:B------:R-:W-:Y:S01]  /*18eb0*/  FADD.FTZ R186, R198, R186 ;  /* 0x000000bac6ba7221 */ /* 0x000fe20000010000 */
[----:B------:R-:W-:Y:S01]  /*18ec0*/  HMMA.16816.F32.BF16 R156, R4, R10, R156 ;  /* 0x0000000a049c723c */ /* 0x000fe2000004189c */
[----:B------:R-:W2:Y:S01]  /*18ed0*/  LDSM.16.MT88.4 R8, [R229+0x13000] ;  /* 0x01300000e508783b */ /* 0x000ea20000004200 */
        /* <DEDUP_REMOVED lines=106> */
.L_x_5732:
        /* <DEDUP_REMOVED lines=80> */
.L_x_5725:
[----:B--2---:R-:W-:Y:S02]  /*19a80*/  R2UR UR4, R168 ;  /* 0x00000000a80472ca */ /* 0x004fe400000e0000 */
[----:B------:R-:W-:Y:S11]  /*19a90*/  R2UR UR5, R169 ;  /* 0x00000000a90572ca */ /* 0x000ff600000e0000 */
[----:B------:R-:W-:Y:S02]  /*19aa0*/  @!UPT UIADD3 URZ, URZ, URZ, URZ ;  /* 0x0000003f3f3ff290 */ /* 0x000fe4000fffe03f */
[----:B-1----:R-:W2:Y:S02]  /*19ab0*/  LD.E R10, desc[UR4][R170.64+0x40] ;  /* 0x00004004aa0a7980 */ /* 0x002ea4000c101900 */
[----:B--2---:R-:W-:Y:S05]  /*19ac0*/  IMAD.U32 R10, R10, -0x40, RZ ;  /* 0xffffffc00a0a7824 */ /* 0x004fea00078e00ff */
[----:B------:R-:W-:Y:S02]  /*19ad0*/  SHF.R.S32.HI R4, RZ, 0x1f, R10 ;  /* 0x0000001fff047819 */ /* 0x000fe4000001140a */
.L_x_5726:
[----:B------:R-:W-:Y:S05]  /*19ae0*/  BSYNC B0 ;  /* 0x0000000000007941 */ /* 0x000fea0003800000 */
.L_x_5724:
        /* <DEDUP_REMOVED lines=54> */
[----:B------:R-:W-:Y:S02]  /*19e50*/  R2UR UR4, R168 ;  /* 0x00000000a80472ca */ /* 0x000fe400000e0000 */
[----:B------:R-:W-:Y:S01]  /*19e60*/  LDGSTS.E.BYPASS.LTC128B.128 [R239+0x11800], desc[UR14][R8.64] ;  /* 0x1180000008ef7fae */ /* 0x000fe2000b901d4e */
[----:B------:R-:W-:Y:S02]  /*19e70*/  R2UR UR5, R169 ;  /* 0x00000000a90572ca */ /* 0x000fe400000e0000 */
[----:B------:R-:W-:Y:S02]  /*19e80*/  ISETP.GT.AND P0, PT, R248, R231, PT ;  /* 0x000000e7f800720c */ /* 0x000fe40003f04270 */
[----:B------:R-:W-:Y:S05]  /*19e90*/  LDGSTS.E.BYPASS.LTC128B.128 [R239+0x13800], desc[UR12][R8.64+0x80] ;  /* 0x1380008008ef7fae */ /* 0x000fea000b901d4c */
[----:B------:R-:W-:Y:S05]  /*19ea0*/  LDGSTS.E.BYPASS.LTC128B.128 [R239+0x15800], desc[UR10][R8.64+0x100] ;  /* 0x1580010008ef7fae */ /* 0x000fea000b901d4a */
[----:B------:R1:W-:Y:S05]  /*19eb0*/  LDGSTS.E.BYPASS.LTC128B.128 [R239+0x17800], desc[UR4][R8.64+0x180] ;  /* 0x1780018008ef7fae */ /* 0x0003ea000b901d44 */
[----:B------:R-:W-:Y:S05]  /*19ec0*/  LDSM.16.M88.4 R32, [R226] ;  /* 0x00000000e220783b */ /* 0x000fea0000000200 */
[----:B------:R-:W-:Y:S05]  /*19ed0*/  LDSM.16.M88.4 R16, [R225+0x8800] ;  /* 0x00880000e110783b */ /* 0x000fea0000000200 */
[----:B------:R-:W-:Y:S05]  /*19ee0*/  LDSM.16.M88.4 R24, [R225+0x9000] ;  /* 0x00900000e118783b */ /* 0x000fea0000000200 */
[----:B------:R-:W-:Y:S05]  /*19ef0*/  LDSM.16.M88.4 R164, [R225+0x9800] ;  /* 0x00980000e1a4783b */ /* 0x000fea0000000200 */
[----:B------:R-:W-:Y:S05]  /*19f00*/  LDSM.16.M88.4 R172, [R224] ;  /* 0x00000000e0ac783b */ /* 0x000fea0000000200 */
[----:B-1----:R-:W1:Y:S05]  /*19f10*/  LDSM.16.M88.4 R8, [R225+0x8000] ;  /* 0x00800000e108783b */ /* 0x002e6a0000000200 */
[----:B------:R-:W0:Y:S05]  /*19f20*/  LDGDEPBAR ;  /* 0x00000000000079af */ /* 0x000e2a0000000000 */
[----:B------:R-:W2:Y:S05]  /*19f30*/  LDSM.16.M88.4 R176, [R223] ;  /* 0x00000000dfb0783b */ /* 0x000eaa0000000200 */
[----:B------:R-:W3:Y:S05]  /*19f40*/  LDSM.16.M88.4 R180, [R219] ;  /* 0x00000000dbb4783b */ /* 0x000eea0000000200 */
[----:B------:R-:W4:Y:S05]  /*19f50*/  LDSM.16.M88.4 R184, [R218] ;  /* 0x00000000dab8783b */ /* 0x000f2a0000000200 */
[----:B------:R-:W5:Y:S05]  /*19f60*/  LDSM.16.M88.4 R188, [R217] ;  /* 0x00000000d9bc783b */ /* 0x000f6a0000000200 */
[----:B------:R-:W-:Y:S05]  /*19f70*/  LDSM.16.M88.4 R192, [R222] ;  /* 0x00000000dec0783b */ /* 0x000fea0000000200 */
[----:B------:R-:W5:Y:S05]  /*19f80*/  LDSM.16.M88.4 R196, [R220+0x8000] ;  /* 0x00800000dcc4783b */ /* 0x000f6a0000000200 */
[----:B------:R-:W-:Y:S01]  /*19f90*/  LDSM.16.M88.4 R200, [R220+0x9000] ;  /* 0x00900000dcc8783b */ /* 0x000fe20000000200 */
[C---:B-1----:R-:W-:Y:S04]  /*19fa0*/  HMMA.16816.F32.BF16 R4, R32.reuse, R8, RZ ;  /* 0x000000082004723c */ /* 0x042fe800000418ff */
[----:B------:R-:W5:Y:S02]  /*19fb0*/  LD.E R3, desc[UR4][R170.64+0x18c] ;  /* 0x00018c04aa037980 */ /* 0x000f64000c101900 */
[C---:B------:R-:W-:Y:S06]  /*19fc0*/  HMMA.16816.F32.BF16 R8, R32.reuse, R10, RZ ;  /* 0x0000000a2008723c */ /* 0x040fec00000418ff */
[C---:B------:R-:W-:Y:S06]  /*19fd0*/  HMMA.16816.F32.BF16 R12, R32.reuse, R16, RZ ;  /* 0x00000010200c723c */ /* 0x040fec00000418ff */
[C---:B------:R-:W-:Y:S06]  /*19fe0*/  HMMA.16816.F32.BF16 R16, R32.reuse, R18, RZ ;  /* 0x000000122010723c */ /* 0x040fec00000418ff */
[C---:B------:R-:W-:Y:S06]  /*19ff0*/  HMMA.16816.F32.BF16 R20, R32.reuse, R24, RZ ;  /* 0x000000182014723c */ /* 0x040fec00000418ff */
[C---:B------:R-:W-:Y:S06]  /*1a000*/  HMMA.16816.F32.BF16 R24, R32.reuse, R26, RZ ;  /* 0x0000001a2018723c */ /* 0x040fec00000418ff */
[C---:B------:R-:W-:Y:S06]  /*1a010*/  HMMA.16816.F32.BF16 R28, R32.reuse, R164, RZ ;  /* 0x000000a4201c723c */ /* 0x040fec00000418ff */
[----:B------:R-:W-:Y:S01]  /*1a020*/  HMMA.16816.F32.BF16 R32, R32, R166, RZ ;  /* 0x000000a62020723c */ /* 0x000fe200000418ff */
[----:B------:R-:W1:Y:S05]  /*1a030*/  LDSM.16.M88.4 R164, [R220+0x8800] ;  /* 0x00880000dca4783b */ /* 0x000e6a0000000200 */
[C---:B--2---:R-:W-:Y:S06]  /*1a040*/  HMMA.16816.F32.BF16 R4, R172.reuse, R176, R4 ;  /* 0x000000b0ac04723c */ /* 0x044fec0000041804 */
[C---:B------:R-:W-:Y:S01]  /*1a050*/  HMMA.16816.F32.BF16 R8, R172.reuse, R178, R8 ;  /* 0x000000b2ac08723c */ /* 0x040fe20000041808 */
[----:B------:R-:W2:Y:S05]  /*1a060*/  LDSM.16.M88.4 R176, [R220+0x9800] ;  /* 0x00980000dcb0783b */ /* 0x000eaa0000000200 */
[C---:B---3--:R-:W-:Y:S06]  /*1a070*/  HMMA.16816.F32.BF16 R12, R172.reuse, R180, R12 ;  /* 0x000000b4ac0c723c */ /* 0x048fec000004180c */
[C---:B------:R-:W-:Y:S01]  /*1a080*/  HMMA.16816.F32.BF16 R16, R172.reuse, R182, R16 ;  /* 0x000000b6ac10723c */ /* 0x040fe20000041810 */
[----:B------:R-:W-:Y:S05]  /*1a090*/  LDSM.16.M88.4 R180, [R221] ;  /* 0x00000000ddb4783b */ /* 0x000fea0000000200 */
[C---:B----4-:R-:W-:Y:S06]  /*1a0a0*/  HMMA.16816.F32.BF16 R20, R172.reuse, R184, R20 ;  /* 0x000000b8ac14723c */ /* 0x050fec0000041814 */
[C---:B------:R-:W-:Y:S01]  /*1a0b0*/  HMMA.16816.F32.BF16 R24, R172.reuse, R186, R24 ;  /* 0x000000baac18723c */ /* 0x040fe20000041818 */
[----:B------:R-:W3:Y:S05]  /*1a0c0*/  LDSM.16.M88.4 R184, [R216] ;  /* 0x00000000d8b8783b */ /* 0x000eea0000000200 */
[C---:B-----5:R-:W-:Y:S06]  /*1a0d0*/  HMMA.16816.F32.BF16 R28, R172.reuse, R188, R28 ;  /* 0x000000bcac1c723c */ /* 0x060fec000004181c */
[----:B------:R-:W-:Y:S01]  /*1a0e0*/  HMMA.16816.F32.BF16 R32, R172, R190, R32 ;  /* 0x000000beac20723c */ /* 0x000fe20000041820 */
[----:B------:R-:W4:Y:S05]  /*1a0f0*/  LDSM.16.M88.4 R172, [R216+0x800] ;  /* 0x00080000d8ac783b */ /* 0x000f2a0000000200 */
[C---:B------:R-:W-:Y:S01]  /*1a100*/  HMMA.16816.F32.BF16 R4, R192.reuse, R196, R4 ;  /* 0x000000c4c004723c */ /* 0x040fe20000041804 */
[----:B------:R-:W5:Y:S05]  /*1a110*/  LDSM.16.M88.4 R188, [R216+0x1000] ;  /* 0x00100000d8bc783b */ /* 0x000f6a0000000200 */
        /* <DEDUP_REMOVED lines=8> */
[C---:B--2---:R-:W-:Y:S06]  /*1a1a0*/  HMMA.16816.F32.BF16 R28, R192.reuse, R176, R28 ;  /* 0x000000b0c01c723c */ /* 0x044fec000004181c */
[----:B------:R-:W-:Y:S01]  /*1a1b0*/  HMMA.16816.F32.BF16 R32, R192, R178, R32 ;  /* 0x000000b2c020723c */ /* 0x000fe20000041820 */
[----:B------:R-:W-:Y:S05]  /*1a1c0*/  LDSM.16.M88.4 R176, [R225+0xb000] ;  /* 0x00b00000e1b0783b */ /* 0x000fea0000000200 */
[C---:B---3--:R-:W-:Y:S01]  /*1a1d0*/  HMMA.16816.F32.BF16 R4, R180.reuse, R184, R4 ;  /* 0x000000b8b404723c */ /* 0x048fe20000041804 */
[----:B------:R-:W-:Y:S05]  /*1a1e0*/  LDSM.16.M88.4 R192, [R215] ;  /* 0x00000000d7c0783b */ /* 0x000fea0000000200 */
[C---:B------:R-:W-:Y:S01]  /*1a1f0*/  HMMA.16816.F32.BF16 R8, R180.reuse, R186, R8 ;  /* 0x000000bab408723c */ /* 0x040fe20000041808 */
[----:B------:R-:W-:Y:S05]  /*1a200*/  LDSM.16.M88.4 R184, [R225+0xb800] ;  /* 0x00b80000e1b8783b */ /* 0x000fea0000000200 */
[C---:B----4-:R-:W-:Y:S06]  /*1a210*/  HMMA.16816.F32.BF16 R12, R180.reuse, R172, R12 ;  /* 0x000000acb40c723c */ /* 0x050fec000004180c */
[C---:B------:R-:W-:Y:S01]  /*1a220*/  HMMA.16816.F32.BF16 R16, R180.reuse, R174, R16 ;  /* 0x000000aeb410723c */ /* 0x040fe20000041810 */
[----:B------:R-:W2:Y:S05]  /*1a230*/  LDSM.16.M88.4 R172, [R225+0xa800] ;  /* 0x00a80000e1ac783b */ /* 0x000eaa0000000200 */
[C---:B-----5:R-:W-:Y:S06]  /*1a240*/  HMMA.16816.F32.BF16 R20, R180.reuse, R188, R20 ;  /* 0x000000bcb414723c */ /* 0x060fec0000041814 */
[C---:B------:R-:W-:Y:S01]  /*1a250*/  HMMA.16816.F32.BF16 R24, R180.reuse, R190, R24 ;  /* 0x000000beb418723c */ /* 0x040fe20000041818 */
[----:B------:R-:W3:Y:S05]  /*1a260*/  LDSM.16.M88.4 R188, [R224+0x2000] ;  /* 0x00200000e0bc783b */ /* 0x000eea0000000200 */
[C---:B-1----:R-:W-:Y:S06]  /*1a270*/  HMMA.16816.F32.BF16 R28, R180.reuse, R164, R28 ;  /* 0x000000a4b41c723c */ /* 0x042fec000004181c */
[----:B------:R-:W-:Y:S01]  /*1a280*/  HMMA.16816.F32.BF16 R32, R180, R166, R32 ;  /* 0x000000a6b420723c */ /* 0x000fe20000041820 */
[----:B------:R-:W1:Y:S05]  /*1a290*/  LDSM.16.M88.4 R164, [R214] ;  /* 0x00000000d6a4783b */ /* 0x000e6a0000000200 */
[C---:B------:R-:W-:Y:S01]  /*1a2a0*/  HMMA.16816.F32.BF16 R4, R196.reuse, R200, R4 ;  /* 0x000000c8c404723c */ /* 0x040fe20000041804 */
[----:B------:R-:W4:Y:S05]  /*1a2b0*/  LDSM.16.M88.4 R180, [R213] ;  /* 0x00000000d5b4783b */ /* 0x000f2a0000000200 */
[C---:B------:R-:W-:Y:S01]  /*1a2c0*/  HMMA.16816.F32.BF16 R8, R196.reuse, R202, R8 ;  /* 0x000000cac408723c */ /* 0x040fe20000041808 */
[----:B------:R-:W5:Y:S05]  /*1a2d0*/  LDSM.16.M88.4 R200, [R212] ;  /* 0x00000000d4c8783b */ /* 0x000f6a0000000200 */
[C---:B--2---:R-:W-:Y:S06]  /*1a2e0*/  HMMA.16816.F32.BF16 R12, R196.reuse, R172, R12 ;  /* 0x000000acc40c723c */ /* 0x044fec000004180c */
[C---:B------:R-:W-:Y:S01]  /*1a2f0*/  HMMA.16816.F32.BF16 R16, R196.reuse, R174, R16 ;  /* 0x000000aec410723c */ /* 0x040fe20000041810 */
[----:B------:R-:W-:Y:S05]  /*1a300*/  LDSM.16.M88.4 R172, [R222+0x2000] ;  /* 0x00200000deac783b */ /* 0x000fea0000000200 */
[C---:B------:R-:W-:Y:S06]  /*1a310*/  HMMA.16816.F32.BF16 R20, R196.reuse, R176, R20 ;  /* 0x000000b0c414723c */ /* 0x040fec0000041814 */
[C---:B------:R-:W-:Y:S01]  /*1a320*/  HMMA.16816.F32.BF16 R24, R196.reuse, R178, R24 ;  /* 0x000000b2c418723c */ /* 0x040fe20000041818 */
[----:B------:R-:W2:Y:S05]  /*1a330*/  LDSM.16.M88.4 R176, [R220+0xa000] ;  /* 0x00a00000dcb0783b */ /* 0x000eaa0000000200 */
[C---:B------:R-:W-:Y:S06]  /*1a340*/  HMMA.16816.F32.BF16 R28, R196.reuse, R184, R28 ;  /* 0x000000b8c41c723c */ /* 0x040fec000004181c */
[----:B------:R-:W-:Y:S01]  /*1a350*/  HMMA.16816.F32.BF16 R32, R196, R186, R32 ;  /* 0x000000bac420723c */ /* 0x000fe20000041820 */
[----:B------:R-:W2:Y:S05]  /*1a360*/  LDSM.16.M88.4 R184, [R220+0xa800] ;  /* 0x00a80000dcb8783b */ /* 0x000eaa0000000200 */
[C---:B---3--:R-:W-:Y:S01]  /*1a370*/  HMMA.16816.F32.BF16 R4, R188.reuse, R192, R4 ;  /* 0x000000c0bc04723c */ /* 0x048fe20000041804 */
[----:B------:R-:W3:Y:S05]  /*1a380*/  LDSM.16.M88.4 R196, [R220+0xb000] ;  /* 0x00b00000dcc4783b */ /* 0x000eea0000000200 */
        /* <DEDUP_REMOVED lines=10> */
[----:B------:R-:W4:Y:S05]  /*1a430*/  LDSM.16.M88.4 R188, [R216+0x2800] ;  /* 0x00280000d8bc783b */ /* 0x000f2a0000000200 */
[C---:B--2---:R-:W-:Y:S01]  /*1a440*/  HMMA.16816.F32.BF16 R4, R172.reuse, R176, R4 ;  /* 0x000000b0ac04723c */ /* 0x044fe20000041804 */
[----:B------:R-:W2:Y:S05]  /*1a450*/  LDSM.16.M88.4 R200, [R216+0x3000] ;  /* 0x00300000d8c8783b */ /* 0x000eaa0000000200 */
[C---:B------:R-:W-:Y:S01]  /*1a460*/  HMMA.16816.F32.BF16 R8, R172.reuse, R178, R8 ;  /* 0x000000b2ac08723c */ /* 0x040fe20000041808 */
[----:B------:R-:W5:Y:S05]  /*1a470*/  LDSM.16.M88.4 R176, [R216+0x3800] ;  /* 0x00380000d8b0783b */ /* 0x000f6a0000000200 */
        /* <DEDUP_REMOVED lines=8> */
[----:B------:R-:W3:Y:S05]  /*1a500*/  LDSM.16.M88.4 R172, [R225+0xc800] ;  /* 0x00c80000e1ac783b */ /* 0x000eea0000000200 */
[C---:B-1----:R-:W-:Y:S01]  /*1a510*/  HMMA.16816.F32.BF16 R4, R164.reuse, R180, R4 ;  /* 0x000000b4a404723c */ /* 0x042fe20000041804 */
[----:B------:R-:W1:Y:S05]  /*1a520*/  LDSM.16.M88.4 R192, [R225+0xd000] ;  /* 0x00d00000e1c0783b */ /* 0x000e6a0000000200 */
[C---:B------:R-:W-:Y:S01]  /*1a530*/  HMMA.16816.F32.BF16 R8, R164.reuse, R182, R8 ;  /* 0x000000b6a408723c */ /* 0x040fe20000041808 */
[----:B------:R-:W1:Y:S05]  /*1a540*/  LDSM.16.M88.4 R180, [R225+0xd800] ;  /* 0x00d80000e1b4783b */ /* 0x000e6a0000000200 */
[C---:B----4-:R-:W-:Y:S06]  /*1a550*/  HMMA.16816.F32.BF16 R12, R164.reuse, R188, R12 ;  /* 0x000000bca40c723c */ /* 0x050fec000004180c */
[C---:B------:R-:W-:Y:S01]  /*1a560*/  HMMA.16816.F32.BF16 R16, R164.reuse, R190, R16 ;  /* 0x000000bea410723c */ /* 0x040fe20000041810 */
[----:B------:R-:W-:Y:S05]  /*1a570*/  LDSM.16.M88.4 R188, [R224+0x4000] ;  /* 0x00400000e0bc783b */ /* 0x000fea0000000200 */
[C---:B--2---:R-:W-:Y:S06]  /*1a580*/  HMMA.16816.F32.BF16 R20, R164.reuse, R200, R20 ;  /* 0x000000c8a414723c */ /* 0x044fec0000041814 */
[C---:B------:R-:W-:Y:S01]  /*1a590*/  HMMA.16816.F32.BF16 R24, R164.reuse, R202, R24 ;  /* 0x000000caa418723c */ /* 0x040fe20000041818 */
[----:B------:R-:W2:Y:S05]  /*1a5a0*/  LDSM.16.M88.4 R200, [R211] ;  /* 0x00000000d3c8783b */ /* 0x000eaa0000000200 */
[C---:B-----5:R-:W-:Y:S06]  /*1a5b0*/  HMMA.16816.F32.BF16 R28, R164.reuse, R176, R28 ;  /* 0x000000b0a41c723c */ /* 0x060fec000004181c */
[----:B------:R-:W-:Y:S01]  /*1a5c0*/  HMMA.16816.F32.BF16 R32, R164, R178, R32 ;  /* 0x000000b2a420723c */ /* 0x000fe20000041820 */
[----:B------:R-:W4:Y:S05]  /*1a5d0*/  LDSM.16.M88.4 R164, [R210] ;  /* 0x00000000d2a4783b */ /* 0x000f2a0000000200 */
[C---:B---3--:R-:W-:Y:S01]  /*1a5e0*/  HMMA.16816.F32.BF16 R4, R184.reuse, R196, R4 ;  /* 0x000000c4b804723c */ /* 0x048fe20000041804 */
[----:B------:R-:W-:Y:S05]  /*1a5f0*/  LDSM.16.M88.4 R176, [R208] ;  /* 0x00000000d0b0783b */ /* 0x000fea0000000200 */
[C---:B------:R-:W-:Y:S01]  /*1a600*/  HMMA.16816.F32.BF16 R8, R184.reuse, R198, R8 ;  /* 0x000000c6b808723c */ /* 0x040fe20000041808 */
[----:B------:R-:W-:Y:S05]  /*1a610*/  LDSM.16.M88.4 R196, [R220+0xc000] ;  /* 0x00c00000dcc4783b */ /* 0x000fea0000000200 */
[C---:B------:R-:W-:Y:S06]  /*1a620*/  HMMA.16816.F32.BF16 R12, R184.reuse, R172, R12 ;  /* 0x000000acb80c723c */ /* 0x040fec000004180c */
[C---:B------:R-:W-:Y:S01]  /*1a630*/  HMMA.16816.F32.BF16 R16, R184.reuse, R174, R16 ;  /* 0x000000aeb810723c */ /* 0x040fe20000041810 */
[----:B------:R-:W3:Y:S05]  /*1a640*/  LDSM.16.M88.4 R172, [R209] ;  /* 0x00000000d1ac783b */ /* 0x000eea0000000200 */
        /* <DEDUP_REMOVED lines=18> */
[----:B------:R-:W4:Y:S05]  /*1a770*/  LDSM.16.M88.4 R176, [R216+0x4800] ;  /* 0x00480000d8b0783b */ /* 0x000f2a0000000200 */
[C---:B-1----:R-:W-:Y:S01]  /*1a780*/  HMMA.16816.F32.BF16 R4, R192.reuse, R196, R4 ;  /* 0x000000c4c004723c */ /* 0x042fe20000041804 */
[----:B------:R-:W1:Y:S05]  /*1a790*/  LDSM.16.M88.4 R188, [R216+0x5000] ;  /* 0x00500000d8bc783b */ /* 0x000e6a0000000200 */
[C---:B------:R-:W-:Y:S01]  /*1a7a0*/  HMMA.16816.F32.BF16 R8, R192.reuse, R198, R8 ;  /* 0x000000c6c008723c */ /* 0x040fe20000041808 */
[----:B------:R-:W1:Y:S05]  /*1a7b0*/  LDSM.16.M88.4 R196, [R216+0x5800] ;  /* 0x00580000d8c4783b */ /* 0x000e6a0000000200 */
        /* <DEDUP_REMOVED lines=8> */
[----:B------:R-:W5:Y:S05]  /*1a840*/  LDSM.16.M88.4 R192, [R225+0xe800] ;  /* 0x00e80000e1c0783b */ /* 0x000f6a0000000200 */
[C---:B---3--:R-:W-:Y:S01]  /*1a850*/  HMMA.16816.F32.BF16 R4, R164.reuse, R172, R4 ;  /* 0x000000aca404723c */ /* 0x048fe20000041804 */
[----:B------:R-:W3:Y:S05]  /*1a860*/  LDSM.16.M88.4 R200, [R225+0xf000] ;  /* 0x00f00000e1c8783b */ /* 0x000eea0000000200 */
[C---:B------:R-:W-:Y:S01]  /*1a870*/  HMMA.16816.F32.BF16 R8, R164.reuse, R174, R8 ;  /* 0x000000aea408723c */ /* 0x040fe20000041808 */
[----:B------:R-:W3:Y:S05]  /*1a880*/  LDSM.16.M88.4 R172, [R225+0xf800] ;  /* 0x00f80000e1ac783b */ /* 0x000eea0000000200 */
[C---:B----4-:R-:W-:Y:S06]  /*1a890*/  HMMA.16816.F32.BF16 R12, R164.reuse, R176, R12 ;  /* 0x000000b0a40c723c */ /* 0x050fec000004180c */
[C---:B------:R-:W-:Y:S01]  /*1a8a0*/  HMMA.16816.F32.BF16 R16, R164.reuse, R178, R16 ;  /* 0x000000b2a410723c */ /* 0x040fe20000041810 */
[----:B------:R-:W-:Y:S05]  /*1a8b0*/  LDSM.16.M88.4 R176, [R224+0x6000] ;  /* 0x00600000e0b0783b */ /* 0x000fea0000000200 */
[C---:B-1----:R-:W-:Y:S06]  /*1a8c0*/  HMMA.16816.F32.BF16 R20, R164.reuse, R188, R20 ;  /* 0x000000bca414723c */ /* 0x042fec0000041814 */
[C---:B------:R-:W-:Y:S01]  /*1a8d0*/  HMMA.16816.F32.BF16 R24, R164.reuse, R190, R24 ;  /* 0x000000bea418723c */ /* 0x040fe20000041818 */
[----:B------:R-:W1:Y:S05]  /*1a8e0*/  LDSM.16.M88.4 R188, [R207] ;  /* 0x00000000cfbc783b */ /* 0x000e6a0000000200 */
[C---:B------:R-:W-:Y:S06]  /*1a8f0*/  HMMA.16816.F32.BF16 R28, R164.reuse, R196, R28 ;  /* 0x000000c4a41c723c */ /* 0x040fec000004181c */
[----:B------:R-:W-:Y:S01]  /*1a900*/  HMMA.16816.F32.BF16 R32, R164, R198, R32 ;  /* 0x000000c6a420723c */ /* 0x000fe20000041820 */
[----:B------:R-:W4:Y:S05]  /*1a910*/  LDSM.16.M88.4 R164, [R206] ;  /* 0x00000000cea4783b */ /* 0x000f2a0000000200 */
[C---:B--2---:R-:W-:Y:S01]  /*1a920*/  HMMA.16816.F32.BF16 R4, R180.reuse, R184, R4 ;  /* 0x000000b8b404723c */ /* 0x044fe20000041804 */
[----:B------:R-:W2:Y:S05]  /*1a930*/  LDSM.16.M88.4 R196, [R205] ;  /* 0x00000000cdc4783b */ /* 0x000eaa0000000200 */
[C---:B------:R-:W-:Y:S01]  /*1a940*/  HMMA.16816.F32.BF16 R8, R180.reuse, R186, R8 ;  /* 0x000000bab408723c */ /* 0x040fe20000041808 */
[----:B------:R-:W2:Y:S05]  /*1a950*/  LDSM.16.M88.4 R184, [R204] ;  /* 0x00000000ccb8783b */ /* 0x000eaa0000000200 */
[C---:B-----5:R-:W-:Y:S06]  /*1a960*/  HMMA.16816.F32.BF16 R12, R180.reuse, R192, R12 ;  /* 0x000000c0b40c723c */ /* 0x060fec000004180c */
[C---:B------:R-:W-:Y:S01]  /*1a970*/  HMMA.16816.F32.BF16 R16, R180.reuse, R194, R16 ;  /* 0x000000c2b410723c */ /* 0x040fe20000041810 */
[----:B------:R-:W-:Y:S05]  /*1a980*/  LDSM.16.M88.4 R192, [R222+0x6000] ;  /* 0x00600000dec0783b */ /* 0x000fea0000000200 */
[C---:B---3--:R-:W-:Y:S06]  /*1a990*/  HMMA.16816.F32.BF16 R20, R180.reuse, R200, R20 ;  /* 0x000000c8b414723c */ /* 0x048fec0000041814 */
[C---:B------:R-:W-:Y:S01]  /*1a9a0*/  HMMA.16816.F32.BF16 R24, R180.reuse, R202, R24 ;  /* 0x000000cab418723c */ /* 0x040fe20000041818 */
[----:B------:R-:W3:Y:S05]  /*1a9b0*/  LDSM.16.M88.4 R200, [R220+0xe000] ;  /* 0x00e00000dcc8783b */ /* 0x000eea0000000200 */
[C---:B------:R-:W-:Y:S06]  /*1a9c0*/  HMMA.16816.F32.BF16 R28, R180.reuse, R172, R28 ;  /* 0x000000acb41c723c */ /* 0x040fec000004181c */
[----:B------:R-:W-:Y:S01]  /*1a9d0*/  HMMA.16816.F32.BF16 R32, R180, R174, R32 ;  /* 0x000000aeb420723c */ /* 0x000fe20000041820 */
[----:B------:R-:W-:Y:S05]  /*1a9e0*/  LDSM.16.M88.4 R172, [R220+0xf000] ;  /* 0x00f00000dcac783b */ /* 0x000fea0000000200 */
[----:B------:R-:W-:Y:S01]  /*1a9f0*/  LDSM.16.M88.4 R180, [R220+0xf800] ;  /* 0x00f80000dcb4783b */ /* 0x000fe20000000200 */
        /* <DEDUP_REMOVED lines=8> */
[----:B------:R-:W2:Y:S05]  /*1aa80*/  LDSM.16.M88.4 R196, [R216+0x6000] ;  /* 0x00600000d8c4783b */ /* 0x000eaa0000000200 */
[C---:B------:R-:W-:Y:S06]  /*1aa90*/  HMMA.16816.F32.BF16 R28, R176.reuse, R184, R28 ;  /* 0x000000b8b01c723c */ /* 0x040fec000004181c */
[----:B------:R-:W-:Y:S06]  /*1aaa0*/  HMMA.16816.F32.BF16 R32, R176, R186, R32 ;  /* 0x000000bab020723c */ /* 0x000fec0000041820 */
[C---:B---3--:R-:W-:Y:S06]  /*1aab0*/  HMMA.16816.F32.BF16 R4, R192.reuse, R200, R4 ;  /* 0x000000c8c004723c */ /* 0x048fec0000041804 */
        /* <DEDUP_REMOVED lines=8> */
[C---:B--2---:R-:W-:Y:S06]  /*1ab40*/  HMMA.16816.F32.BF16 R4, R188.reuse, R196, R4 ;  /* 0x000000c4bc04723c */ /* 0x044fec0000041804 */
        /* <DEDUP_REMOVED lines=95> */
[----:B-1--4-:R-:W3:Y:S01]  /*1b140*/  LD.E.64 R14, desc[UR10][R170.64+0x20] ;  /* 0x0000200aaa0e7980 */ /* 0x012ee2000c101b00 */
        /* <DEDUP_REMOVED lines=41> */
[----:B------:R1:W4:Y:S04]  /*1b3e0*/  LD.E R3, desc[UR12][R6.64] ;  /* 0x0000000c06037980 */ /* 0x000328000c101900 */
[----:B------:R-:W-:Y:S01]  /*1b3f0*/  IMAD R11, R11, R8, -0x40 ;  /* 0xffffffc00b0b7424 */ /* 0x000fe200078e0208 */
[----:B------:R2:W4:Y:S04]  /*1b400*/  LD.E R4, desc[UR14][R4.64] ;  /* 0x0000000e04047980 */ /* 0x000528000c101900 */
        /* <DEDUP_REMOVED lines=12> */
.L_x_5730:
[----:B------:R-:W-:Y:S02]  /*1b4d0*/  R2UR UR4, R168 ;  /* 0x00000000a80472ca */ /* 0x000fe400000e0000 */
[----:B------:R-:W-:Y:S11]  /*1b4e0*/  R2UR UR5, R169 ;  /* 0x00000000a90572ca */ /* 0x000ff600000e0000 */
[----:B------:R-:W-:Y:S02]  /*1b4f0*/  @!UPT UIADD3 URZ, URZ, URZ, URZ ;  /* 0x0000003f3f3ff290 */ /* 0x000fe4000fffe03f */
[----:B------:R-:W2:Y:S02]  /*1b500*/  LD.E R8, desc[UR4][R170.64+0x38] ;  /* 0x00003804aa087980 */ /* 0x000ea4000c101900 */
[----:B--2---:R-:W-:Y:S05]  /*1b510*/  IMAD.U32 R8, R8, -0x40, RZ ;  /* 0xffffffc008087824 */ /* 0x004fea00078e00ff */
[----:B------:R-:W-:Y:S02]  /*1b520*/  SHF.R.S32.HI R4, RZ, 0x1f, R8 ;  /* 0x0000001fff047819 */ /* 0x000fe40000011408 */
.L_x_5731:
[----:B------:R-:W-:Y:S05]  /*1b530*/  BSYNC B0 ;  /* 0x0000000000007941 */ /* 0x000fea0003800000 */
.L_x_5729:
[----:B------:R-:W-:Y:S02]  /*1b540*/  LEA R233, P0, R8, R233, 0x1 ;  /* 0x000000e908e97211 */ /* 0x000fe400078008ff */
[----:B------:R-:W-:Y:S02]  /*1b550*/  R2UR UR14, R168 ;  /* 0x00000000a80e72ca */ /* 0x000fe400000e0000 */
[C---:B------:R-:W-:Y:S02]  /*1b560*/  R2UR UR15, R169.reuse ;  /* 0x00000000a90f72ca */ /* 0x040fe400000e0000 */
[----:B------:R-:W-:Y:S01]  /*1b570*/  LEA.HI.X R232, R8, R232, R4, 0x1, P0 ;  /* 0x000000e808e87211 */ /* 0x000fe200000f0c04 */
[----:B------:R-:W-:Y:S01]  /*1b580*/  IMAD.MOV.U32 R4, RZ, RZ, R233 ;  /* 0x000000ffff047224 */ /* 0x000fe200078e00e9 */
        /* <DEDUP_REMOVED lines=39> */
[----:B--2---:R-:W-:Y:S03]  /*1b800*/  IADD3 R4, P0, R247, R6, RZ ;  /* 0x00000006f7047210 */ /* 0x004fe60007f1e0ff */
[----:B------:R3:W-:Y:S04]  /*1b810*/  LDGSTS.E.BYPASS.LTC128B.128 [R239+0xb000], desc[UR20][R6.64+0x80] ;  /* 0x0b00008006ef7fae */ /* 0x0007e8000b901d54 */
[----:B------:R3:W-:Y:S01]  /*1b820*/  LDGSTS.E.BYPASS.LTC128B.128 [R239+0xd000], desc[UR18][R6.64+0x100] ;  /* 0x0d00010006ef7fae */ /* 0x0007e2000b901d52 */
[----:B------:R-:W-:Y:S03]  /*1b830*/  IMAD.X R5, R246, 0x1, R7, P0 ;  /* 0x00000001f6057824 */ /* 0x000fe600000e0607 */
[----:B------:R3:W-:Y:S04]  /*1b840*/  LDGSTS.E.BYPASS.LTC128B.128 [R239+0xf000], desc[UR16][R6.64+0x180] ;  /* 0x0f00018006ef7fae */ /* 0x0007e8000b901d50 */
[----:B------:R3:W-:Y:S04]  /*1b850*/  LDGSTS.E.BYPASS.LTC128B.128 [R239+0x9800], desc[UR14][R4.64] ;  /* 0x0980000004ef7fae */ /* 0x0007e8000b901d4e */
[----:B------:R3:W-:Y:S04]  /*1b860*/  LDGSTS.E.BYPASS.LTC128B.128 [R239+0xb800], desc[UR12][R4.64+0x80] ;  /* 0x0b80008004ef7fae */ /* 0x0007e8000b901d4c */
[----:B------:R3:W-:Y:S04]  /*1b870*/  LDGSTS.E.BYPASS.LTC128B.128 [R239+0xd800], desc[UR10][R4.64+0x100] ;  /* 0x0d80010004ef7fae */ /* 0x0007e8000b901d4a */
[----:B------:R3:W-:Y:S04]  /*1b880*/  LDGSTS.E.BYPASS.LTC128B.128 [R239+0xf800], desc[UR4][R4.64+0x180] ;  /* 0x0f80018004ef7fae */ /* 0x0007e8000b901d44 */
[----:B------:R-:W0:Y:S02]  /*1b890*/  LDGDEPBAR ;  /* 0x00000000000079af */ /* 0x000e240000000000 */
.L_x_5728:
[----:B------:R-:W-:Y:S05]  /*1b8a0*/  BSYNC B1 ;  /* 0x0000000000017941 */ /* 0x000fea0003800000 */
.L_x_5727:
[----:B------:R-:W-:Y:S01]  /*1b8b0*/  R2UR UR4, R168 ;  /* 0x00000000a80472ca */ /* 0x000fe200000e0000 */
[----:B-1--4-:R-:W-:Y:S01]  /*1b8c0*/  LDSM.16.MT88.4 R12, [R230+0x10000] ;  /* 0x01000000e60c783b */ /* 0x012fe20000004200 */
[----:B------:R-:W-:Y:S02]  /*1b8d0*/  R2UR UR5, R169 ;  /* 0x00000000a90572ca */ /* 0x000fe400000e0000 */
[----:B---3--:R-:W-:Y:S02]  /*1b8e0*/  FMNMX.FTZ R5, R173, R2, !PT ;  /* 0x00000002ad057209 */ /* 0x008fe40007810000 */
        /* <DEDUP_REMOVED lines=21> */
[----:B------:R-:W-:Y:S01]  /*1ba40*/  FMNMX.FTZ R3, R201, R3, !PT ;  /* 0x00000003c9037209 */ /* 0x000fe20007810000 */
[----:B-1----:R-:W-:Y:S01]  /*1ba50*/  LDSM.16.MT88.4 R168, [R228+0x12800] ;  /* 0x01280000e4a8783b */ /* 0x002fe20000004200 */
        /* <DEDUP_REMOVED lines=23> */
[C---:B------:R-:W-:Y:S01]  /*1bbd0*/  FADD.FTZ R0, -R3.reuse, R0 ;  /* 0x0000000003007221 */ /* 0x040fe20000010100 */
        /* <DEDUP_REMOVED lines=63> */
[----:B------:R-:W-:Y:S01]  /*1bfd0*/  FMUL.FTZ R48, R2, R48 ;  /* 0x0000003002307220 */ /* 0x000fe20000410000 */
        /* <DEDUP_REMOVED lines=34> */
[----:B----4-:R-:W-:Y:S01]  /*1c200*/  F2FP.BF16.F32.PACK_AB R163, R184, R185 ;  /* 0x000000b9b8a3723e */ /* 0x010fe200000010ff */
[----:B------:R-:W-:Y:S01]  /*1c210*/  FMUL.FTZ R77, R2, R77 ;  /* 0x0000004d024d7220 */ /* 0x000fe20000410000 */
[C---:B------:R-:W-:Y:S01]  /*1c220*/  FMUL.FTZ R78, R0.reuse, R78 ;  /* 0x0000004e004e7220 */ /* 0x040fe20000410000 */
[----:B------:R-:W-:Y:S01]  /*1c230*/  FMUL.FTZ R79, R0, R79 ;  /* 0x0000004f004f7220 */ /* 0x000fe20000410000 */
[C---:B------:R-:W-:Y:S01]  /*1c240*/  FMUL.FTZ R80, R2.reuse, R80 ;  /* 0x0000005002507220 */ /* 0x040fe20000410000 */
[----:B------:R-:W-:Y:S01]  /*1c250*/  FMUL.FTZ R81, R2, R81 ;  /* 0x0000005102517220 */ /* 0x000fe20000410000 */
[C---:B------:R-:W-:Y:S01]  /*1c260*/  FMUL.FTZ R82, R0.reuse, R82 ;  /* 0x0000005200527220 */ /* 0x040fe20000410000 */
[C---:B------:R-:W-:Y:S05]  /*1c270*/  HMMA.16816.F32.BF16 R4, R160.reuse, R12, R4 ;  /* 0x0000000ca004723c */ /* 0x040fea0000041804 */
[----:B------:R-:W-:Y:S01]  /*1c280*/  FMUL.FTZ R83, R0, R83 ;  /* 0x0000005300537220 */ /* 0x000fe20000410000 */
[C---:B------:R-:W-:Y:S03]  /*1c290*/  HMMA.16816.F32.BF16 R8, R160.reuse, R14, R8 ;  /* 0x0000000ea008723c */ /* 0x040fe60000041808 */
[----:B------:R-:W-:Y:S02]  /*1c2a0*/  ISETP.GT.AND P0, PT, R248, R231, PT ;  /* 0x000000e7f800720c */ /* 0x000fe40003f04270 */
        /* <DEDUP_REMOVED lines=17> */
[----:B------:R-:W-:Y:S03]  /*1c3c0*/  FMUL.FTZ R23, R0, R147 ;  /* 0x0000009300177220 */ /* 0x000fe60000410000 */
[--C-:B------:R-:W-:Y:S01]  /*1c3d0*/  FFMA.FTZ R144, R192, R166, -R178.reuse ;  /* 0x000000a6c0907223 */ /* 0x100fe200000108b2 */
        /* <DEDUP_REMOVED lines=47> */
[--C-:B------:R-:W-:Y:S01]  /*1c6d0*/  FFMA.FTZ R192, R193, R166, -R178.reuse ;  /* 0x000000a6c1c07223 */ /* 0x100fe200000108b2 */
[C---:B------:R-:W-:Y:S01]  /*1c6e0*/  FMUL.FTZ R116, R2.reuse, R116 ;  /* 0x0000007402747220 */ /* 0x040fe20000410000 */
[----:B------:R4:W-:Y:S01]  /*1c6f0*/  MUFU.EX2 R193, R144 ;  /* 0x0000009000c17308 */ /* 0x0009e20000000800 */
        /* <DEDUP_REMOVED lines=8> */
[----:B------:R-:W1:Y:S01]  /*1c780*/  LDSM.16.MT88.4 R140, [R227+0x14000] ;  /* 0x01400000e38c783b */ /* 0x000e620000004200 */
[----:B------:R-:W5:Y:S03]  /*1c790*/  MUFU.EX2 R192, R192 ;  /* 0x000000c000c07308 */ /* 0x000f660000000800 */
[----:B------:R-:W-:Y:S01]  /*1c7a0*/  FMUL.FTZ R123, R0, R123 ;  /* 0x0000007b007b7220 */ /* 0x000fe20000410000 */
[C---:B---3--:R-:W-:Y:S03]  /*1c7b0*/  HMMA.16816.F32.BF16 R76, R160.reuse, R132, R76 ;  /* 0x00000084a04c723c */ /* 0x048fe6000004184c */
[----:B----4-:R-:W-:Y:S02]  /*1c7c0*/  LDSM.16.MT88.4 R144, [R229+0x10800] ;  /* 0x01080000e590783b */ /* 0x010fe40000004200 */
[-CC-:B------:R-:W-:Y:S01]  /*1c7d0*/  FFMA.FTZ R195, R195, R166.reuse, -R173.reuse ;  /* 0x000000a6c3c37223 */ /* 0x180fe200000108ad */
[C---:B------:R-:W-:Y:S05]  /*1c7e0*/  HMMA.16816.F32.BF16 R80, R160.reuse, R134, R80 ;  /* 0x00000086a050723c */ /* 0x040fea0000041850 */
[----:B------:R-:W3:Y:S01]  /*1c7f0*/  LDSM.16.MT88.4 R132, [R230+0x16000] ;  /* 0x01600000e684783b */ /* 0x000ee20000004200 */
[C---:B--2---:R-:W-:Y:S01]  /*1c800*/  HMMA.16816.F32.BF16 R84, R160.reuse, R136, R84 ;  /* 0x00000088a054723c */ /* 0x044fe20000041854 */
[----:B------:R-:W-:Y:S04]  /*1c810*/  MUFU.EX2 R195, R195 ;  /* 0x000000c300c37308 */ /* 0x000fe80000000800 */
[-CC-:B------:R-:W-:Y:S01]  /*1c820*/  FFMA.FTZ R194, R194, R166.reuse, -R173.reuse ;  /* 0x000000a6c2c27223 */ /* 0x180fe200000108ad */
[C---:B------:R-:W-:Y:S01]  /*1c830*/  HMMA.16816.F32.BF16 R88, R160.reuse, R138, R88 ;  /* 0x0000008aa058723c */ /* 0x040fe20000041858 */
[----:B------:R-:W2:Y:S04]  /*1c840*/  LDSM.16.MT88.4 R136, [R229+0x16000] ;  /* 0x01600000e588783b */ /* 0x000ea80000004200 */
[-CC-:B------:R-:W-:Y:S01]  /*1c850*/  FFMA.FTZ R196, R196, R166.reuse, -R178.reuse ;  /* 0x000000a6c4c47223 */ /* 0x180fe200000108b2 */
[-CC-:B------:R-:W-:Y:S01]  /*1c860*/  FFMA.FTZ R197, R197, R166.reuse, -R178.reuse ;  /* 0x000000a6c5c57223 */ /* 0x180fe200000108b2 */
[-CC-:B------:R-:W-:Y:S01]  /*1c870*/  FFMA.FTZ R198, R198, R166.reuse, -R173.reuse ;  /* 0x000000a6c6c67223 */ /* 0x180fe200000108ad */
[--C-:B------:R-:W-:Y:S01]  /*1c880*/  FFMA.FTZ R199, R199, R166, -R173.reuse ;  /* 0x000000a6c7c77223 */ /* 0x100fe200000108ad */
[----:B------:R-:W4:Y:S02]  /*1c890*/  MUFU.EX2 R194, R194 ;  /* 0x000000c200c27308 */ /* 0x000f240000000800 */
[C---:B------:R-:W-:Y:S01]  /*1c8a0*/  FMUL.FTZ R124, R2.reuse, R124 ;  /* 0x0000007c027c7220 */ /* 0x040fe20000410000 */
[----:B------:R-:W-:Y:S01]  /*1c8b0*/  FMUL.FTZ R125, R2, R125 ;  /* 0x0000007d027d7220 */ /* 0x000fe20000410000 */
[C---:B------:R-:W-:Y:S01]  /*1c8c0*/  FMUL.FTZ R126, R0.reuse, R126 ;  /* 0x0000007e007e7220 */ /* 0x040fe20000410000 */
[----:B------:R-:W-:Y:S01]  /*1c8d0*/  FMUL.FTZ R127, R0, R127 ;  /* 0x0000007f007f7220 */ /* 0x000fe20000410000 */
[C---:B------:R-:W-:Y:S01]  /*1c8e0*/  FMUL.FTZ R128, R2.reuse, R128 ;  /* 0x0000008002807220 */ /* 0x040fe20000410000 */
[----:B------:R-:W-:Y:S01]  /*1c8f0*/  FMUL.FTZ R129, R2, R129 ;  /* 0x0000008102817220 */ /* 0x000fe20000410000 */
[C---:B-1----:R-:W-:Y:S02]  /*1c900*/  HMMA.16816.F32.BF16 R92, R160.reuse, R140, R92 ;  /* 0x0000008ca05c723c */ /* 0x042fe4000004185c */
[----:B------:R-:W-:Y:S01]  /*1c910*/  MUFU.EX2 R196, R196 ;  /* 0x000000c400c47308 */ /* 0x000fe20000000800 */
[C---:B------:R-:W-:Y:S01]  /*1c920*/  FMUL.FTZ R130, R0.reuse, R130 ;  /* 0x0000008200827220 */ /* 0x040fe20000410000 */
[----:B------:R-:W-:Y:S01]  /*1c930*/  FMUL.FTZ R131, R0, R131 ;  /* 0x0000008300837220 */ /* 0x000fe20000410000 */
[-CC-:B------:R-:W-:Y:S01]  /*1c940*/  FFMA.FTZ R203, R203, R166.reuse, -R178.reuse ;  /* 0x000000a6cbcb7223 */ /* 0x180fe200000108b2 */
[C---:B------:R-:W-:Y:S01]  /*1c950*/  HMMA.16816.F32.BF16 R96, R160.reuse, R142, R96 ;  /* 0x0000008ea060723c */ /* 0x040fe20000041860 */
[----:B------:R-:W1:Y:S05]  /*1c960*/  LDSM.16.MT88.4 R140, [R228+0x16000] ;  /* 0x01600000e48c783b */ /* 0x000e6a0000004200 */
[----:B------:R-:W4:Y:S01]  /*1c970*/  MUFU.EX2 R197, R197 ;  /* 0x000000c500c57308 */ /* 0x000f220000000800 */
[-CC-:B------:R-:W-:Y:S01]  /*1c980*/  FFMA.FTZ R202, R202, R166.reuse, -R178.reuse ;  /* 0x000000a6caca7223 */ /* 0x180fe200000108b2 */
[-CC-:B------:R-:W-:Y:S03]  /*1c990*/  FFMA.FTZ R201, R201, R166.reuse, -R173.reuse ;  /* 0x000000a6c9c97223 */ /* 0x180fe600000108ad */
[-CC-:B------:R-:W-:Y:S01]  /*1c9a0*/  FFMA.FTZ R200, R200, R166.reuse, -R173.reuse ;  /* 0x000000a6c8c87223 */ /* 0x180fe200000108ad */
[-CC-:B------:R-:W-:Y:S01]  /*1c9b0*/  FFMA.FTZ R251, R183, R166.reuse, -R178.reuse ;  /* 0x000000a6b7fb7223 */ /* 0x180fe200000108b2 */
[C---:B---3--:R-:W-:Y:S03]  /*1c9c0*/  HMMA.16816.F32.BF16 R100, R160.reuse, R132, R100 ;  /* 0x00000084a064723c */ /* 0x048fe60000041864 */
[----:B------:R-:W-:Y:S01]  /*1c9d0*/  MUFU.EX2 R198, R198 ;  /* 0x000000c600c67308 */ /* 0x000fe20000000800 */
[-CC-:B------:R-:W-:Y:S01]  /*1c9e0*/  FFMA.FTZ R252, R182, R166.reuse, -R178.reuse ;  /* 0x000000a6b6fc7223 */ /* 0x180fe200000108b2 */
[-C--:B------:R-:W-:Y:S01]  /*1c9f0*/  FFMA.FTZ R178, R174, R166.reuse, -R178 ;  /* 0x000000a6aeb27223 */ /* 0x080fe200000108b2 */
[-CC-:B------:R-:W-:Y:S01]  /*1ca00*/  FFMA.FTZ R181, R181, R166.reuse, -R173.reuse ;  /* 0x000000a6b5b57223 */ /* 0x180fe200000108ad */
[C---:B------:R-:W-:Y:S01]  /*1ca10*/  HMMA.16816.F32.BF16 R104, R160.reuse, R134, R104 ;  /* 0x00000086a068723c */ /* 0x040fe20000041868 */
[----:B------:R-:W3:Y:S05]  /*1ca20*/  LDSM.16.MT88.4 R132, [R227+0x16000] ;  /* 0x01600000e384783b */ /* 0x000eea0000004200 */
[----:B------:R-:W-:Y:S01]  /*1ca30*/  MUFU.EX2 R182, R176 ;  /* 0x000000b000b67308 */ /* 0x000fe20000000800 */
[-CC-:B------:R-:W-:Y:S01]  /*1ca40*/  FFMA.FTZ R180, R180, R166.reuse, -R173.reuse ;  /* 0x000000a6b4b47223 */ /* 0x180fe200000108ad */
[C---:B--2---:R-:W-:Y:S08]  /*1ca50*/  HMMA.16816.F32.BF16 R108, R160.reuse, R136, R108 ;  /* 0x00000088a06c723c */ /* 0x044ff0000004186c */
[----:B------:R-:W2:Y:S01]  /*1ca60*/  MUFU.EX2 R199, R199 ;  /* 0x000000c700c77308 */ /* 0x000ea20000000800 */
[C---:B------:R-:W-:Y:S01]  /*1ca70*/  HMMA.16816.F32.BF16 R112, R160.reuse, R138, R112 ;  /* 0x0000008aa070723c */ /* 0x040fe20000041870 */
[----:B------:R-:W2:Y:S02]  /*1ca80*/  LDSM.16.MT88.4 R136, [R230+0x10800] ;  /* 0x01080000e688783b */ /* 0x000ea40000004200 */
[-CC-:B------:R-:W-:Y:S01]  /*1ca90*/  FFMA.FTZ R167, R167, R166.reuse, -R173.reuse ;  /* 0x000000a6a7a77223 */ /* 0x180fe200000108ad */
[----:B------:R-:W-:Y:S05]  /*1caa0*/  FFMA.FTZ R173, R165, R166, -R173 ;  /* 0x000000a6a5ad7223 */ /* 0x000fea00000108ad */
[----:B------:R-:W-:Y:S02]  /*1cab0*/  MUFU.EX2 R183, R181 ;  /* 0x000000b500b77308 */ /* 0x000fe40000000800 */
[----:B------:R-:W-:Y:S01]  /*1cac0*/  FFMA.FTZ R190, R0, R249, R190 ;  /* 0x000000f900be7223 */ /* 0x000fe200000100be */
[----:B------:R-:W-:Y:S03]  /*1cad0*/  FFMA.FTZ R191, R2, R250, R191 ;  /* 0x000000fa02bf7223 */ /* 0x000fe600000100bf */
[----:B------:R-:W-:Y:S01]  /*1cae0*/  FADD.FTZ R190, R186, R190 ;  /* 0x000000bebabe7221 */ /* 0x000fe20000010000 */
[C---:B-1----:R-:W-:Y:S03]  /*1caf0*/  HMMA.16816.F32.BF16 R116, R160.reuse, R140, R116 ;  /* 0x0000008ca074723c */ /* 0x042fe60000041874 */
[----:B------:R-:W-:Y:S01]  /*1cb00*/  MUFU.EX2 R181, R175 ;  /* 0x000000af00b57308 */ /* 0x000fe20000000800 */
[----:B------:R-:W-:Y:S01]  /*1cb10*/  FADD.FTZ R191, R189, R191 ;  /* 0x000000bfbdbf7221 */ /* 0x000fe20000010000 */
[----:B------:R-:W-:Y:S01]  /*1cb20*/  FADD.FTZ R190, R185, R190 ;  /* 0x000000beb9be7221 */ /* 0x000fe20000010000 */
[C---:B------:R-:W-:Y:S01]  /*1cb30*/  HMMA.16816.F32.BF16 R120, R160.reuse, R142, R120 ;  /* 0x0000008ea078723c */ /* 0x040fe20000041878 */
[----:B------:R-:W1:Y:S06]  /*1cb40*/  LDSM.16.MT88.4 R140, [R230+0x12800] ;  /* 0x01280000e68c783b */ /* 0x000e6c0000004200 */
[----:B------:R-:W-:Y:S01]  /*1cb50*/  MUFU.EX2 R165, R173 ;  /* 0x000000ad00a57308 */ /* 0x000fe20000000800 */
[----:B------:R-:W-:Y:S03]  /*1cb60*/  FADD.FTZ R191, R188, R191 ;  /* 0x000000bfbcbf7221 */ /* 0x000fe60000010000 */
[----:B------:R-:W-:Y:S01]  /*1cb70*/  FADD.FTZ R190, R184, R190 ;  /* 0x000000beb8be7221 */ /* 0x000fe20000010000 */
[C---:B---3--:R-:W-:Y:S05]  /*1cb80*/  HMMA.16816.F32.BF16 R124, R160.reuse, R132, R124 ;  /* 0x00000084a07c723c */ /* 0x048fea000004187c */
[----:B------:R-:W-:Y:S01]  /*1cb90*/  MUFU.EX2 R234, R180 ;  /* 0x000000b400ea7308 */ /* 0x000fe20000000800 */
[----:B------:R-:W-:Y:S01]  /*1cba0*/  FADD.FTZ R187, R187, R191 ;  /* 0x000000bfbbbb7221 */ /* 0x000fe20000010000 */
[----:B------:R-:W-:Y:S01]  /*1cbb0*/  HMMA.16816.F32.BF16 R128, R160, R134, R128 ;  /* 0x00000086a080723c */ /* 0x000fe20000041880 */
[----:B------:R-:W3:Y:S07]  /*1cbc0*/  LDSM.16.MT88.4 R160, [R227+0x12800] ;  /* 0x01280000e3a0783b */ /* 0x000eee0000004200 */
[----:B------:R1:W-:Y:S03]  /*1cbd0*/  MUFU.EX2 R180, R172 ;  /* 0x000000ac00b47308 */ /* 0x0003e60000000800 */
[----:B-----5:R-:W-:Y:S01]  /*1cbe0*/  F2FP.BF16.F32.PACK_AB R132, R192, R193 ;  /* 0x000000c1c084723e */ /* 0x020fe200000010ff */
[----:B------:R-:W-:Y:S01]  /*1cbf0*/  FADD.FTZ R187, R193, R187 ;  /* 0x000000bbc1bb7221 */ /* 0x000fe20000010000 */
[C---:B----4-:R-:W-:Y:S01]  /*1cc00*/  F2FP.BF16.F32.PACK_AB R133, R194.reuse, R195 ;  /* 0x000000c3c285723e */ /* 0x050fe200000010ff */
[----:B------:R-:W-:Y:S01]  /*1cc10*/  FADD.FTZ R195, R195, R190 ;  /* 0x000000bec3c37221 */ /* 0x000fe20000010000 */
[----:B------:R-:W-:Y:S03]  /*1cc20*/  F2FP.BF16.F32.PACK_AB R134, R197, R196 ;  /* 0x000000c4c586723e */ /* 0x000fe600000010ff */
[----:B------:R-:W4:Y:S01]  /*1cc30*/  MUFU.EX2 R203, R203 ;  /* 0x000000cb00cb7308 */ /* 0x000f220000000800 */
[C---:B--2---:R-:W-:Y:S01]  /*1cc40*/  F2FP.BF16.F32.PACK_AB R135, R199.reuse, R198 ;  /* 0x000000c6c787723e */ /* 0x044fe200000010ff */
[----:B------:R-:W-:Y:S01]  /*1cc50*/  FADD.FTZ R195, R194, R195 ;  /* 0x000000c3c2c37221 */ /* 0x000fe20000010000 */
[----:B------:R-:W-:Y:S03]  /*1cc60*/  FADD.FTZ R187, R192, R187 ;  /* 0x000000bbc0bb7221 */ /* 0x000fe60000010000 */
[----:B------:R-:W-:Y:S01]  /*1cc70*/  FADD.FTZ R195, R198, R195 ;  /* 0x000000c3c6c37221 */ /* 0x000fe20000010000 */
[----:B------:R-:W-:Y:S01]  /*1cc80*/  FADD.FTZ R196, R196, R187 ;  /* 0x000000bbc4c47221 */ /* 0x000fe20000010000 */
[C---:B------:R-:W-:Y:S01]  /*1cc90*/  HMMA.16816.F32.BF16 R4, R132.reuse, R136, R4 ;  /* 0x000000888404723c */ /* 0x040fe20000041804 */
[----:B-1----:R-:W-:Y:S01]  /*1cca0*/  LDSM.16.MT88.4 R172, [R227+0x11800] ;  /* 0x01180000e3ac783b */ /* 0x002fe20000004200 */
[----:B------:R-:W-:Y:S03]  /*1ccb0*/  MUFU.EX2 R202, R202 ;  /* 0x000000ca00ca7308 */ /* 0x000fe60000000800 */
[----:B------:R-:W-:Y:S01]  /*1ccc0*/  FADD.FTZ R199, R199, R195 ;  /* 0x000000c3c7c77221 */ /* 0x000fe20000010000 */
[C---:B------:R-:W-:Y:S03]  /*1ccd0*/  HMMA.16816.F32.BF16 R8, R132.reuse, R138, R8 ;  /* 0x0000008a8408723c */ /* 0x040fe60000041808 */
[----:B------:R-:W1:Y:S03]  /*1cce0*/  LDSM.16.MT88.4 R136, [R230+0x14800] ;  /* 0x01480000e688783b */ /* 0x000e660000004200 */
[----:B------:R-:W2:Y:S01]  /*1ccf0*/  MUFU.EX2 R201, R201 ;  /* 0x000000c900c97308 */ /* 0x000ea20000000800 */
[----:B------:R-:W-:Y:S01]  /*1cd00*/  FADD.FTZ R196, R197, R196 ;  /* 0x000000c4c5c47221 */ /* 0x000fe20000010000 */
[C---:B------:R-:W-:Y:S03]  /*1cd10*/  HMMA.16816.F32.BF16 R12, R132.reuse, R144, R12 ;  /* 0x00000090840c723c */ /* 0x040fe6000004180c */
[----:B----4-:R-:W-:Y:S03]  /*1cd20*/  FADD.FTZ R196, R203, R196 ;  /* 0x000000c4cbc47221 */ /* 0x010fe60000010000 */
[C---:B------:R-:W-:Y:S01]  /*1cd30*/  HMMA.16816.F32.BF16 R16, R132.reuse, R146, R16 ;  /* 0x000000928410723c */ /* 0x040fe20000041810 */
[----:B------:R-:W4:Y:S01]  /*1cd40*/  LDSM.16.MT88.4 R144, [R229+0x14800] ;  /* 0x01480000e590783b */ /* 0x000f220000004200 */
[----:B------:R-:W5:Y:S04]  /*1cd50*/  MUFU.EX2 R200, R200 ;  /* 0x000000c800c87308 */ /* 0x000f680000000800 */
[C---:B------:R-:W-:Y:S06]  /*1cd60*/  HMMA.16816.F32.BF16 R20, R132.reuse, R148, R20 ;  /* 0x000000948414723c */ /* 0x040fec0000041814 */
[----:B------:R-:W-:Y:S01]  /*1cd70*/  MUFU.EX2 R251, R251 ;  /* 0x000000fb00fb7308 */ /* 0x000fe20000000800 */
[----:B--2---:R-:W-:Y:S01]  /*1cd80*/  FADD.FTZ R199, R201, R199 ;  /* 0x000000c7c9c77221 */ /* 0x004fe20000010000 */
[C---:B------:R-:W-:Y:S01]  /*1cd90*/  HMMA.16816.F32.BF16 R24, R132.reuse, R150, R24 ;  /* 0x000000968418723c */ /* 0x040fe20000041818 */
[----:B------:R-:W-:Y:S05]  /*1cda0*/  LDSM.16.MT88.4 R148, [R227+0x14800] ;  /* 0x01480000e394783b */ /* 0x000fea0000004200 */
[C---:B------:R-:W-:Y:S02]  /*1cdb0*/  HMMA.16816.F32.BF16 R28, R132.reuse, R152, R28 ;  /* 0x00000098841c723c */ /* 0x040fe4000004181c */
[----:B------:R-:W2:Y:S03]  /*1cdc0*/  MUFU.EX2 R252, R252 ;  /* 0x000000fc00fc7308 */ /* 0x000ea60000000800 */
[----:B-----5:R-:W-:Y:S01]  /*1cdd0*/  FADD.FTZ R0, R200, R199 ;  /* 0x000000c7c8007221 */ /* 0x020fe20000010000 */
[C---:B------:R-:W-:Y:S01]  /*1cde0*/  HMMA.16816.F32.BF16 R32, R132.reuse, R154, R32 ;  /* 0x0000009a8420723c */ /* 0x040fe20000041820 */
[----:B------:R-:W-:Y:S05]  /*1cdf0*/  LDSM.16.MT88.4 R152, [R229+0x16800] ;  /* 0x01680000e598783b */ /* 0x000fea0000004200 */
[----:B------:R-:W-:Y:S01]  /*1ce00*/  MUFU.EX2 R167, R167 ;  /* 0x000000a700a77308 */ /* 0x000fe20000000800 */
        /* <DEDUP_REMOVED lines=24> */
[C---:B-1----:R-:W-:Y:S06]  /*1cf90*/  HMMA.16816.F32.BF16 R100, R132.reuse, R136, R100 ;  /* 0x000000888464723c */ /* 0x042fec0000041864 */
[C---:B------:R-:W-:Y:S05]  /*1cfa0*/  HMMA.16816.F32.BF16 R104, R132.reuse, R138, R104 ;  /* 0x0000008a8468723c */ /* 0x040fea0000041868 */
[----:B------:R-:W-:Y:S01]  /*1cfb0*/  F2FP.BF16.F32.PACK_AB R136, R202, R203 ;  /* 0x000000cbca88723e */ /* 0x000fe200000010ff */
[C---:B------:R-:W-:Y:S05]  /*1cfc0*/  HMMA.16816.F32.BF16 R108, R132.reuse, R152, R108 ;  /* 0x00000098846c723c */ /* 0x040fea000004186c */
[----:B------:R-:W-:Y:S01]  /*1cfd0*/  F2FP.BF16.F32.PACK_AB R137, R200, R201 ;  /* 0x000000c9c889723e */ /* 0x000fe200000010ff */
[C---:B------:R-:W-:Y:S01]  /*1cfe0*/  HMMA.16816.F32.BF16 R112, R132.reuse, R154, R112 ;  /* 0x0000009a8470723c */ /* 0x040fe20000041870 */
[----:B------:R-:W-:Y:S04]  /*1cff0*/  LDSM.16.MT88.4 R152, [R229+0x13000] ;  /* 0x01300000e598783b */ /* 0x000fe80000004200 */
[----:B--2---:R-:W-:Y:S01]  /*1d000*/  F2FP.BF16.F32.PACK_AB R138, R252, R251 ;  /* 0x000000fbfc8a723e */ /* 0x004fe200000010ff */
[C---:B------:R-:W-:Y:S05]  /*1d010*/  HMMA.16816.F32.BF16 R116, R132.reuse, R156, R116 ;  /* 0x0000009c8474723c */ /* 0x040fea0000041874 */
[-C--:B------:R-:W-:Y:S01]  /*1d020*/  F2FP.BF16.F32.PACK_AB R139, R234, R183.reuse ;  /* 0x000000b7ea8b723e */ /* 0x080fe200000010ff */
[C---:B------:R-:W-:Y:S01]  /*1d030*/  HMMA.16816.F32.BF16 R120, R132.reuse, R158, R120 ;  /* 0x0000009e8478723c */ /* 0x040fe20000041878 */
[----:B------:R-:W-:Y:S04]  /*1d040*/  LDSM.16.MT88.4 R156, [R230+0x15000] ;  /* 0x01500000e69c783b */ /* 0x000fe80000004200 */
[----:B------:R-:W-:Y:S01]  /*1d050*/  FADD.FTZ R202, R202, R196 ;  /* 0x000000c4caca7221 */ /* 0x000fe20000010000 */
[C---:B------:R-:W-:Y:S05]  /*1d060*/  HMMA.16816.F32.BF16 R124, R132.reuse, R160, R124 ;  /* 0x000000a0847c723c */ /* 0x040fea000004187c */
[----:B------:R-:W-:Y:S01]  /*1d070*/  FADD.FTZ R202, R251, R202 ;  /* 0x000000cafbca7221 */ /* 0x000fe20000010000 */
[----:B------:R-:W-:Y:S01]  /*1d080*/  HMMA.16816.F32.BF16 R128, R132, R162, R128 ;  /* 0x000000a28480723c */ /* 0x000fe20000041880 */
[----:B------:R-:W1:Y:S04]  /*1d090*/  LDSM.16.MT88.4 R132, [R230+0x13000] ;  /* 0x01300000e684783b */ /* 0x000e680000004200 */
[----:B------:R-:W-:Y:S01]  /*1d0a0*/  FADD.FTZ R2, R252, R202 ;  /* 0x000000cafc027221 */ /* 0x000fe20000010000 */
[C---:B---3--:R-:W-:Y:S03]  /*1d0b0*/  HMMA.16816.F32.BF16 R4, R136.reuse, R144, R4 ;  /* 0x000000908804723c */ /* 0x048fe60000041804 */
[----:B------:R-:W-:Y:S03]  /*1d0c0*/  LDSM.16.MT88.4 R160, [R229+0x15000] ;  /* 0x01500000e5a0783b */ /* 0x000fe60000004200 */
[C---:B------:R-:W-:Y:S05]  /*1d0d0*/  HMMA.16816.F32.BF16 R8, R136.reuse, R146, R8 ;  /* 0x000000928808723c */ /* 0x040fea0000041808 */
[----:B------:R-:W2:Y:S01]  /*1d0e0*/  LDSM.16.MT88.4 R144, [R228+0x13000] ;  /* 0x01300000e490783b */ /* 0x000ea20000004200 */
[C---:B----4-:R-:W-:Y:S06]  /*1d0f0*/  HMMA.16816.F32.BF16 R12, R136.reuse, R140, R12 ;  /* 0x0000008c880c723c */ /* 0x050fec000004180c */
[C---:B------:R-:W-:Y:S01]  /*1d100*/  HMMA.16816.F32.BF16 R16, R136.reuse, R142, R16 ;  /* 0x0000008e8810723c */ /* 0x040fe20000041810 */
[----:B------:R-:W3:Y:S05]  /*1d110*/  LDSM.16.MT88.4 R140, [R227+0x13000] ;  /* 0x01300000e38c783b */ /* 0x000eea0000004200 */
[C---:B------:R-:W-:Y:S06]  /*1d120*/  HMMA.16816.F32.BF16 R20, R136.reuse, R168, R20 ;  /* 0x000000a88814723c */ /* 0x040fec0000041814 */
        /* <DEDUP_REMOVED lines=10> */
[----:B------:R-:W4:Y:S04]  /*1d1d0*/  MUFU.EX2 R155, R178 ;  /* 0x000000b2009b7308 */ /* 0x000f280000000800 */
[----:B------:R-:W-:Y:S01]  /*1d1e0*/  MOV R153, R183 ;  /* 0x000000b700997202 */ /* 0x000fe20000000f00 */
[C---:B--2---:R-:W-:Y:S05]  /*1d1f0*/  HMMA.16816.F32.BF16 R52, R136.reuse, R144, R52 ;  /* 0x000000908834723c */ /* 0x044fea0000041834 */
[----:B------:R-:W-:Y:S01]  /*1d200*/  MUFU.EX2 R183, R179 ;  /* 0x000000b300b77308 */ /* 0x000fe20000000800 */
[----:B------:R-:W-:Y:S01]  /*1d210*/  MOV R152, R234 ;  /* 0x000000ea00987202 */ /* 0x000fe20000000f00 */
[C---:B------:R-:W-:Y:S01]  /*1d220*/  HMMA.16816.F32.BF16 R56, R136.reuse, R146, R56 ;  /* 0x000000928838723c */ /* 0x040fe20000041838 */
[----:B------:R-:W-:Y:S07]  /*1d230*/  LDSM.16.MT88.4 R144, [R228+0x17000] ;  /* 0x01700000e490783b */ /* 0x000fee0000004200 */
[----:B------:R2:W5:Y:S01]  /*1d240*/  MUFU.EX2 R234, R177 ;  /* 0x000000b100ea7308 */ /* 0x0005620000000800 */
[C---:B---3--:R-:W-:Y:S03]  /*1d250*/  HMMA.16816.F32.BF16 R60, R136.reuse, R140, R60 ;  /* 0x0000008c883c723c */ /* 0x048fe6000004183c */
[----:B----4-:R-:W-:Y:S03]  /*1d260*/  MOV R166, R155 ;  /* 0x0000009b00a67202 */ /* 0x010fe60000000f00 */
[C---:B------:R-:W-:Y:S01]  /*1d270*/  HMMA.16816.F32.BF16 R64, R136.reuse, R142, R64 ;  /* 0x0000008e8840723c */ /* 0x040fe20000041840 */
[----:B------:R-:W3:Y:S05]  /*1d280*/  LDSM.16.MT88.4 R140, [R229+0x17000] ;  /* 0x01700000e58c783b */ /* 0x000eea0000004200 */
[C---:B------:R-:W-:Y:S03]  /*1d290*/  HMMA.16816.F32.BF16 R68, R136.reuse, R156, R68 ;  /* 0x0000009c8844723c */ /* 0x040fe60000041844 */
[----:B--2---:R-:W-:Y:S03]  /*1d2a0*/  LDSM.16.MT88.4 R176, [R230+0x13800] ;  /* 0x01380000e6b0783b */ /* 0x004fe60000004200 */
[C---:B------:R-:W-:Y:S06]  /*1d2b0*/  HMMA.16816.F32.BF16 R72, R136.reuse, R158, R72 ;  /* 0x0000009e8848723c */ /* 0x040fec0000041848 */
[C---:B------:R-:W-:Y:S01]  /*1d2c0*/  HMMA.16816.F32.BF16 R76, R136.reuse, R160, R76 ;  /* 0x000000a0884c723c */ /* 0x040fe2000004184c */
[----:B------:R-:W-:Y:S05]  /*1d2d0*/  LDSM.16.MT88.4 R156, [R230+0x11800] ;  /* 0x01180000e69c783b */ /* 0x000fea0000004200 */
[C---:B------:R-:W-:Y:S06]  /*1d2e0*/  HMMA.16816.F32.BF16 R80, R136.reuse, R162, R80 ;  /* 0x000000a28850723c */ /* 0x040fec0000041850 */
[C---:B------:R-:W-:Y:S06]  /*1d2f0*/  HMMA.16816.F32.BF16 R84, R136.reuse, R168, R84 ;  /* 0x000000a88854723c */ /* 0x040fec0000041854 */
[C---:B------:R-:W-:Y:S05]  /*1d300*/  HMMA.16816.F32.BF16 R88, R136.reuse, R170, R88 ;  /* 0x000000aa8858723c */ /* 0x040fea0000041858 */
[----:B-----5:R-:W-:Y:S01]  /*1d310*/  F2FP.BF16.F32.PACK_AB R168, R234, R183 ;  /* 0x000000b7eaa8723e */ /* 0x020fe200000010ff */
[C---:B------:R-:W-:Y:S05]  /*1d320*/  HMMA.16816.F32.BF16 R92, R136.reuse, R148, R92 ;  /* 0x00000094885c723c */ /* 0x040fea000004185c */
[----:B------:R-:W-:Y:S01]  /*1d330*/  F2FP.BF16.F32.PACK_AB R171, R165, R167 ;  /* 0x000000a7a5ab723e */ /* 0x000fe200000010ff */
        /* <DEDUP_REMOVED lines=9> */
[C---:B------:R-:W-:Y:S05]  /*1d3d0*/  HMMA.16816.F32.BF16 R120, R136.reuse, R146, R120 ;  /* 0x000000928878723c */ /* 0x040fea0000041878 */
[----:B------:R-:W-:Y:S01]  /*1d3e0*/  MOV R144, R152 ;  /* 0x0000009800907202 */ /* 0x000fe20000000f00 */
[C---:B--2---:R-:W-:Y:S05]  /*1d3f0*/  HMMA.16816.F32.BF16 R124, R136.reuse, R148, R124 ;  /* 0x00000094887c723c */ /* 0x044fea000004187c */
[----:B------:R-:W-:Y:S01]  /*1d400*/  MOV R146, R180 ;  /* 0x000000b400927202 */ /* 0x000fe20000000f00 */
[----:B------:R-:W-:Y:S05]  /*1d410*/  HMMA.16816.F32.BF16 R128, R136, R150, R128 ;  /* 0x000000968880723c */ /* 0x000fea0000041880 */
[----:B------:R-:W-:Y:S02]  /*1d420*/  MOV R147, R181 ;  /* 0x000000b500937202 */ /* 0x000fe40000000f00 */
[----:B------:R-:W-:Y:S04]  /*1d430*/  F2FP.BF16.F32.PACK_AB R170, R166, R146 ;  /* 0x00000092a6aa723e */ /* 0x000fe800000010ff */
[-C--:B------:R-:W-:Y:S02]  /*1d440*/  F2FP.BF16.F32.PACK_AB R169, R147, R182.reuse ;  /* 0x000000b693a9723e */ /* 0x080fe400000010ff */
[----:B------:R-:W-:Y:S02]  /*1d450*/  MOV R138, R182 ;  /* 0x000000b6008a7202 */ /* 0x000fe40000000f00 */
[----:B------:R-:W-:Y:S02]  /*1d460*/  MOV R139, R183 ;  /* 0x000000b7008b7202 */ /* 0x000fe40000000f00 */
[----:B------:R-:W2:Y:S01]  /*1d470*/  LDSM.16.MT88.4 R180, [R229+0x13800] ;  /* 0x01380000e5b4783b */ /* 0x000ea20000004200 */
[C---:B------:R-:W-:Y:S05]  /*1d480*/  HMMA.16816.F32.BF16 R160, R168.reuse, R156, R4 ;  /* 0x0000009ca8a0723c */ /* 0x040fea0000041804 */
[----:B------:R-:W-:Y:S01]  /*1d490*/  MOV R145, R153 ;  /* 0x0000009900917202 */ /* 0x000fe20000000f00 */
[C---:B------:R-:W-:Y:S01]  /*1d4a0*/  HMMA.16816.F32.BF16 R156, R168.reuse, R158, R8 ;  /* 0x0000009ea89c723c */ /* 0x040fe20000041808 */
[----:B------:R-:W4:Y:S05]  /*1d4b0*/  LDSM.16.MT88.4 R4, [R228+0x13800] ;  /* 0x01380000e404783b */ /* 0x000f2a0000004200 */
[C---:B-1----:R-:W-:Y:S03]  /*1d4c0*/  HMMA.16816.F32.BF16 R152, R168.reuse, R132, R12 ;  /* 0x00000084a898723c */ /* 0x042fe6000004180c */
[----:B------:R-:W1:Y:S03]  /*1d4d0*/  LDSM.16.MT88.4 R8, [R227+0x13800] ;  /* 0x01380000e308783b */ /* 0x000e660000004200 */
[C---:B------:R-:W-:Y:S05]  /*1d4e0*/  HMMA.16816.F32.BF16 R148, R168.reuse, R134, R16 ;  /* 0x00000086a894723c */ /* 0x040fea0000041810 */
[----:B------:R-:W-:Y:S01]  /*1d4f0*/  MOV R132, R146 ;  /* 0x0000009200847202 */ /* 0x000fe20000000f00 */
[----:B------:R-:W5:Y:S01]  /*1d500*/  LDSM.16.MT88.4 R12, [R230+0x15800] ;  /* 0x01580000e60c783b */ /* 0x000f620000004200 */
[----:B------:R-:W-:Y:S04]  /*1d510*/  MOV R133, R147 ;  /* 0x0000009300857202 */ /* 0x000fe80000000f00 */
[----:B------:R-:W-:Y:S02]  /*1d520*/  MOV R134, R144 ;  /* 0x0000009000867202 */ /* 0x000fe40000000f00 */
[----:B------:R-:W-:Y:S01]  /*1d530*/  MOV R135, R145 ;  /* 0x0000009100877202 */ /* 0x000fe20000000f00 */
[----:B------:R-:W5:Y:S01]  /*1d540*/  LDSM.16.MT88.4 R16, [R229+0x15800] ;  /* 0x01580000e510783b */ /* 0x000f620000004200 */
[C---:B---3--:R-:W-:Y:S06]  /*1d550*/  HMMA.16816.F32.BF16 R144, R168.reuse, R140, R20 ;  /* 0x0000008ca890723c */ /* 0x048fec0000041814 */
[C---:B------:R-:W-:Y:S01]  /*1d560*/  HMMA.16816.F32.BF16 R140, R168.reuse, R142, R24 ;  /* 0x0000008ea88c723c */ /* 0x040fe20000041818 */
[----:B------:R-:W3:Y:S06]  /*1d570*/  LDSM.16.MT88.4 R20, [R228+0x15800] ;  /* 0x01580000e414783b */ /* 0x000eec0000004200 */
        /* <DEDUP_REMOVED lines=10> */
[C---:B------:R-:W-:Y:S01]  /*1d620*/  HMMA.16816.F32.BF16 R36, R168.reuse, R176, R36 ;  /* 0x000000b0a824723c */ /* 0x040fe20000041824 */
[----:B------:R-:W3:Y:S04]  /*1d630*/  LDSM.16.MT88.4 R24, [R227+0x15800] ;  /* 0x01580000e318783b */ /* 0x000ee80000004200 */
[----:B------:R-:W-:Y:S01]  /*1d640*/  MOV R34, R28 ;  /* 0x0000001c00227202 */ /* 0x000fe20000000f00 */
[C---:B------:R-:W-:Y:S05]  /*1d650*/  HMMA.16816.F32.BF16 R40, R168.reuse, R178, R40 ;  /* 0x000000b2a828723c */ /* 0x040fea0000041828 */
[----:B------:R-:W-:Y:S01]  /*1d660*/  MOV R33, R29 ;  /* 0x0000001d00217202 */ /* 0x000fe20000000f00 */
[C---:B--2---:R-:W-:Y:S05]  /*1d670*/  HMMA.16816.F32.BF16 R44, R168.reuse, R180, R44 ;  /* 0x000000b4a82c723c */ /* 0x044fea000004182c */
[----:B------:R-:W-:Y:S01]  /*1d680*/  MOV R32, R30 ;  /* 0x0000001e00207202 */ /* 0x000fe20000000f00 */
[C---:B------:R-:W-:Y:S05]  /*1d690*/  HMMA.16816.F32.BF16 R48, R168.reuse, R182, R48 ;  /* 0x000000b6a830723c */ /* 0x040fea0000041830 */
[----:B------:R-:W-:Y:S01]  /*1d6a0*/  MOV R175, R31 ;  /* 0x0000001f00af7202 */ /* 0x000fe20000000f00 */
[C---:B----4-:R-:W-:Y:S01]  /*1d6b0*/  HMMA.16816.F32.BF16 R52, R168.reuse, R4, R52 ;  /* 0x00000004a834723c */ /* 0x050fe20000041834 */
[----:B------:R-:W2:Y:S04]  /*1d6c0*/  LDSM.16.MT88.4 R28, [R230+0x17800] ;  /* 0x01780000e61c783b */ /* 0x000ea80000004200 */
[----:B------:R-:W-:Y:S01]  /*1d6d0*/  MOV R35, R234 ;  /* 0x000000ea00237202 */ /* 0x000fe20000000f00 */
[C---:B------:R-:W-:Y:S01]  /*1d6e0*/  HMMA.16816.F32.BF16 R56, R168.reuse, R6, R56 ;  /* 0x00000006a838723c */ /* 0x040fe20000041838 */
[----:B------:R-:W-:Y:S02]  /*1d6f0*/  MOV R234, 0x1e0 ;  /* 0x000001e000ea7802 */ /* 0x000fe40000000f00 */
[----:B------:R-:W4:Y:S02]  /*1d700*/  LDSM.16.MT88.4 R4, [R229+0x17800] ;  /* 0x01780000e504783b */ /* 0x000f240000004200 */
[----:B------:R-:W-:Y:S01]  /*1d710*/  FADD.FTZ R0, R175, R0 ;  /* 0x00000000af007221 */ /* 0x000fe20000010000 */
[C---:B-1----:R-:W-:Y:S05]  /*1d720*/  HMMA.16816.F32.BF16 R60, R168.reuse, R8, R60 ;  /* 0x00000008a83c723c */ /* 0x042fea000004183c */
[----:B------:R-:W-:Y:S01]  /*1d730*/  FADD.FTZ R0, R32, R0 ;  /* 0x0000000020007221 */ /* 0x000fe20000010000 */
[C---:B------:R-:W-:Y:S01]  /*1d740*/  HMMA.16816.F32.BF16 R64, R168.reuse, R10, R64 ;  /* 0x0000000aa840723c */ /* 0x040fe20000041840 */
[----:B------:R-:W1:Y:S04]  /*1d750*/  LDSM.16.MT88.4 R8, [R228+0x17800] ;  /* 0x01780000e408783b */ /* 0x000e680000004200 */
        /* <DEDUP_REMOVED lines=13> */
[----:B------:R-:W-:Y:S01]  /*1d830*/  IADD3 R0, R248, -0x1, RZ ;  /* 0xfffffffff8007810 */ /* 0x000fe20007ffe0ff */
[C---:B------:R-:W-:Y:S05]  /*1d840*/  HMMA.16816.F32.BF16 R92, R168.reuse, R24, R92 ;  /* 0x00000018a85c723c */ /* 0x040fea000004185c */
[----:B------:R-:W-:Y:S01]  /*1d850*/  FADD.FTZ R250, R166, R2 ;  /* 0x00000002a6fa7221 */ /* 0x000fe20000010000 */
[C---:B------:R-:W-:Y:S05]  /*1d860*/  HMMA.16816.F32.BF16 R96, R168.reuse, R26, R96 ;  /* 0x0000001aa860723c */ /* 0x040fea0000041860 */
[----:B------:R-:W-:Y:S01]  /*1d870*/  MOV R248, R0 ;  /* 0x0000000000f87202 */ /* 0x000fe20000000f00 */
[C---:B--2---:R-:W-:Y:S05]  /*1d880*/  HMMA.16816.F32.BF16 R100, R168.reuse, R28, R100 ;  /* 0x0000001ca864723c */ /* 0x044fea0000041864 */
[----:B------:R-:W-:Y:S01]  /*1d890*/  FADD.FTZ R249, R165, R167 ;  /* 0x000000a7a5f97221 */ /* 0x000fe20000010000 */
[C---:B------:R-:W-:Y:S05]  /*1d8a0*/  HMMA.16816.F32.BF16 R104, R168.reuse, R30, R104 ;  /* 0x0000001ea868723c */ /* 0x040fea0000041868 */
[----:B------:R-:W-:Y:S01]  /*1d8b0*/  MOV R0, R3 ;  /* 0x0000000300007202 */ /* 0x000fe20000000f00 */
[C---:B----4-:R-:W-:Y:S05]  /*1d8c0*/  HMMA.16816.F32.BF16 R108, R168.reuse, R4, R108 ;  /* 0x00000004a86c723c */ /* 0x050fea000004186c */
[----:B------:R-:W-:Y:S01]  /*1d8d0*/  MOV R2, R164 ;  /* 0x000000a400027202 */ /* 0x000fe20000000f00 */
        /* <DEDUP_REMOVED lines=8> */
.L_x_5723:
        /* <DEDUP_REMOVED lines=20> */
.L_x_5740:
        /* <DEDUP_REMOVED lines=40> */
[----:B------:R-:W-:Y:S01]  /*1dd20*/  LOP3.LUT R17, R15, 0x1ffffffc, RZ, 0xc0, !PT ;  /* 0x1ffffffc0f117812 */ /* 0x000fe200078ec0ff */
[----:B------:R-:W-:Y:S01]  /*1dd30*/  FMUL.FTZ R36, R12, R36 ;  /* 0x000000240c247220 */ /* 0x000fe20000410000 */
[----:B------:R-:W-:Y:S01]  /*1dd40*/  SHF.L.U32 R18, R16, 0x6, RZ ;  /* 0x0000000610127819 */ /* 0x000fe200000006ff */
[C---:B------:R-:W-:Y:S01]  /*1dd50*/  FMUL.FTZ R37, R12.reuse, R37 ;  /* 0x000000250c257220 */ /* 0x040fe20000410000 */
[----:B------:R-:W-:Y:S01]  /*1dd60*/  SHF.R.S32.HI R15, RZ, 0x5, R14 ;  /* 0x00000005ff0f7819 */ /* 0x000fe2000001140e */
[C---:B------:R-:W-:Y:S01]  /*1dd70*/  FMUL.FTZ R40, R12.reuse, R40 ;  /* 0x000000280c287220 */ /* 0x040fe20000410000 */
[----:B------:R-:W-:Y:S01]  /*1dd80*/  IADD3 R17, -R17, R13, RZ ;  /* 0x0000000d11117210 */ /* 0x000fe20007ffe1ff */
[----:B------:R-:W-:Y:S01]  /*1dd90*/  FMUL.FTZ R41, R12, R41 ;  /* 0x000000290c297220 */ /* 0x000fe20000410000 */
[----:B------:R-:W-:Y:S01]  /*1dda0*/  LOP3.LUT R18, R18, 0x1c0, RZ, 0xc0, !PT ;  /* 0x000001c012127812 */ /* 0x000fe200078ec0ff */
[----:B------:R-:W-:Y:S01]  /*1ddb0*/  FMUL.FTZ R44, R12, R44 ;  /* 0x0000002c0c2c7220 */ /* 0x000fe20000410000 */
[----:B------:R-:W-:Y:S01]  /*1ddc0*/  LOP3.LUT R19, R16, 0x1, RZ, 0xc0, !PT ;  /* 0x0000000110137812 */ /* 0x000fe200078ec0ff */
[C---:B------:R-:W-:Y:S01]  /*1ddd0*/  FMUL.FTZ R45, R12.reuse, R45 ;  /* 0x0000002d0c2d7220 */ /* 0x040fe20000410000 */
[----:B------:R-:W-:Y:S01]  /*1dde0*/  LEA R17, R15, R17, 0x9 ;  /* 0x000000110f117211 */ /* 0x000fe200078e48ff */
[----:B------:R-:W-:Y:S01]  /*1ddf0*/  FMUL.FTZ R48, R12, R48 ;  /* 0x000000300c307220 */ /* 0x000fe20000410000 */
[----:B------:R-:W-:Y:S01]  /*1de00*/  LEA.HI R18, R18, R18, RZ, 0x1d ;  /* 0x0000001212127211 */ /* 0x000fe200078fe8ff */
[C---:B------:R-:W-:Y:S01]  /*1de10*/  FMUL.FTZ R49, R12.reuse, R49 ;  /* 0x000000310c317220 */ /* 0x040fe20000410000 */
[----:B------:R-:W-:Y:S01]  /*1de20*/  ISETP.NE.U32.AND P0, PT, R19, 0x1, PT ;  /* 0x000000011300780c */ /* 0x000fe20003f05070 */
        /* <DEDUP_REMOVED lines=182> */
[----:B------:R4:W-:Y:S04]  /*1e990*/  STS.64 [R11+0xc800], R130 ;  /* 0x00c800820b007388 */ /* 0x0009e80000000a00 */
[----:B-1----:R-:W4:Y:S04]  /*1e9a0*/  LD.E.64 R16, desc[UR12][R8.64+0xb0] ;  /* 0x0000b00c08107980 */ /* 0x002f28000c101b00 */
[----:B--2---:R-:W2:Y:S04]  /*1e9b0*/  LD.E R12, desc[UR10][R8.64+0x60] ;  /* 0x0000600a080c7980 */ /* 0x004ea8000c101900 */
[----:B---3--:R-:W3:Y:S04]  /*1e9c0*/  LD.E.64 R18, desc[UR10][R8.64+0x78] ;  /* 0x0000780a08127980 */ /* 0x008ee8000c101b00 */
[----:B------:R-:W5:Y:S04]  /*1e9d0*/  LD.E.64 R140, desc[UR10][R8.64+0xa8] ;  /* 0x0000a80a088c7980 */ /* 0x000f68000c101b00 */
[----:B----4-:R1:W4:Y:S01]  /*1e9e0*/  LD.E R11, desc[UR12][R8.64+0xcc] ;  /* 0x0000cc0c080b7980 */ /* 0x010322000c101900 */
[----:B------:R1:W1:Y:S01]  /*1e9f0*/  @P4 MUFU.LG2 R21, R10 ;  /* 0x0000000a00154308 */ /* 0x0002620000000c00 */
[----:B------:R-:W-:-:S02]  /*1ea00*/  LOP3.LUT R14, R14, 0xffffffe0, RZ, 0xc0, !PT ;  /* 0xffffffe00e0e7812 */ /* 0x000fc400078ec0ff */
[----:B------:R-:W-:Y:S02]  /*1ea10*/  IADD3 R20, R2, 0x8, RZ ;  /* 0x0000000802147810 */ /* 0x000fe40007ffe0ff */
[----:B------:R-:W-:Y:S02]  /*1ea20*/  IADD3 R13, -R14, R13, RZ ;  /* 0x0000000d0e0d7210 */ /* 0x000fe40007ffe1ff */
[C---:B------:R-:W-:Y:S02]  /*1ea30*/  SHF.L.U32 R14, R2.reuse, 0x6, RZ ;  /* 0x00000006020e7819 */ /* 0x040fe400000006ff */
[----:B-1----:R-:W-:Y:S01]  /*1ea40*/  IADD3 R10, R2, 0x10, RZ ;  /* 0x00000010020a7810 */ /* 0x002fe20007ffe0ff */
[----:B------:R-:W-:-:S05]  /*1ea50*/  IMAD R8, R235, -0x40, R236 ;  /* 0xffffffc0eb087824 */ /* 0x000fca00078e02ec */
[----:B------:R-:W-:Y:S02]  /*1ea60*/  ISETP.GE.AND P5, PT, R10, R8, PT ;  /* 0x000000080a00720c */ /* 0x000fe40003fa6270 */
[----:B------:R-:W-:Y:S02]  /*1ea70*/  LEA.HI R10, R0, R0, RZ, 0x1 ;  /* 0x00000000000a7211 */ /* 0x000fe400078f08ff */
[----:B------:R-:W-:Y:S02]  /*1ea80*/  ISETP.GE.AND P0, PT, R20, R8, PT ;  /* 0x000000081400720c */ /* 0x000fe40003f06270 */
[----:B------:R-:W-:Y:S02]  /*1ea90*/  SHF.L.U32 R20, R235, 0x6, RZ ;  /* 0x00000006eb147819 */ /* 0x000fe400000006ff */
[----:B------:R-:W-:Y:S02]  /*1eaa0*/  SHF.L.U32 R22, R0, 0x2, RZ ;  /* 0x0000000200167819 */ /* 0x000fe400000006ff */
[----:B------:R-:W-:-:S02]  /*1eab0*/  LOP3.LUT R14, R14, 0x1c0, RZ, 0xc0, !PT ;  /* 0x000001c00e0e7812 */ /* 0x000fc400078ec0ff */
[--C-:B------:R-:W-:Y:S01]  /*1eac0*/  SHF.R.S32.HI R23, RZ, 0x1f, R22.reuse ;  /* 0x0000001fff177819 */ /* 0x100fe20000011416 */
[----:B------:R-:W-:Y:S02]  /*1ead0*/  @P4 FMUL.FTZ R21, R21, 0.69314718246459960938 ;  /* 0x3f31721815154820 */ /* 0x000fe40000410000 */
[----:B------:R-:W-:Y:S01]  /*1eae0*/  IMAD.WIDE R22, R2, 0x100, R22 ;  /* 0x0000010002167825 */ /* 0x000fe200078e0216 */
[----:B------:R-:W-:-:S03]  /*1eaf0*/  MOV R9, 0xff800000 ;  /* 0xff80000000097802 */ /* 0x000fc60000000f00 */
[----:B-----5:R-:W-:Y:S01]  /*1eb00*/  @P4 FFMA.FTZ R9, R4, R164, R21 ;  /* 0x000000a404094223 */ /* 0x020fe20000010015 */
[----:B------:R-:W-:Y:S01]  /*1eb10*/  BAR.SYNC.DEFER_BLOCKING 0x0 ;  /* 0x0000000000007b1d */ /* 0x000fe20000010000 */
[----:B------:R-:W-:-:S05]  /*1eb20*/  LOP3.LUT P2, RZ, R13, 0x3, RZ, 0xc0, !PT ;  /* 0x000000030dff7812 */ /* 0x000fca000784c0ff */
[----:B------:R-:W-:Y:S01]  /*1eb30*/  BSSY B0, `(.L_x_5734) ;  /* 0x000004d000007945 */ /* 0x000fe20003800000 */
[----:B------:R-:W-:Y:S02]  /*1eb40*/  IMAD R238, R16, UR8, R238 ;  /* 0x0000000810ee7c24 */ /* 0x000fe4000f8e02ee */
[----:B------:R1:W3:Y:S02]  /*1eb50*/  @P3 MUFU.LG2 R16, R5 ;  /* 0x0000000500103308 */ /* 0x0002e40000000c00 */
[----:B--2---:R-:W-:Y:S01]  /*1eb60*/  IMAD R238, R238, R12, R237 ;  /* 0x0000000ceeee7224 */ /* 0x004fe200078e02ed */
[C---:B-1----:R-:W-:Y:S02]  /*1eb70*/  LOP3.LUT R5, R10.reuse, 0xffffffe, RZ, 0xc0, !PT ;  /* 0x0ffffffe0a057812 */ /* 0x042fe400078ec0ff */
[----:B------:R-:W-:Y:S02]  /*1eb80*/  SHF.L.U32 R10, R10, 0x2, RZ ;  /* 0x000000020a0a7819 */ /* 0x000fe400000006ff */
[----:B------:R-:W-:Y:S01]  /*1eb90*/  IADD3 R12, R0, -R5, RZ ;  /* 0x80000005000c7210 */ /* 0x000fe20007ffe0ff */
[----:B------:R-:W-:Y:S01]  /*1eba0*/  IMAD R0, R17, R238, R20 ;  /* 0x000000ee11007224 */ /* 0x000fe200078e0214 */
[----:B------:R-:W-:-:S02]  /*1ebb0*/  LOP3.LUT R10, R14, 0x38, R10, 0xf8, !PT ;  /* 0x000000380e0a7812 */ /* 0x000fc400078ef80a */
[----:B------:R-:W-:Y:S02]  /*1ebc0*/  SHF.R.U32.HI R17, RZ, 0x3, R14 ;  /* 0x00000003ff117819 */ /* 0x000fe4000001160e */
[----:B------:R-:W-:Y:S01]  /*1ebd0*/  SHF.R.S32.HI R14, RZ, 0x1f, R15 ;  /* 0x0000001fff0e7819 */ /* 0x000fe2000001140f */
[----:B---3--:R-:W-:Y:S01]  /*1ebe0*/  @P3 FMUL.FTZ R16, R16, 0.69314718246459960938 ;  /* 0x3f31721810103820 */ /* 0x008fe20000410000 */
[----:B----4-:R-:W-:Y:S01]  /*1ebf0*/  IMAD R11, R0, R11, RZ ;  /* 0x0000000b000b7224 */ /* 0x010fe200078e02ff */
[----:B------:R-:W-:Y:S02]  /*1ec00*/  LOP3.LUT R17, R10, R17, RZ, 0x3c, !PT ;  /* 0x000000110a117212 */ /* 0x000fe400078e3cff */
[----:B------:R-:W-:Y:S02]  /*1ec10*/  LEA.HI R14, R14, R15, RZ, 0x2 ;  /* 0x0000000f0e0e7211 */ /* 0x000fe400078f10ff */
[----:B------:R-:W-:Y:S02]  /*1ec20*/  SHF.R.S32.HI R10, RZ, 0x1f, R13 ;  /* 0x0000001fff0a7819 */ /* 0x000fe4000001140d */
[----:B------:R-:W-:Y:S01]  /*1ec30*/  MOV R5, 0xff800000 ;  /* 0xff80000000057802 */ /* 0x000fe20000000f00 */
[----:B------:R-:W-:Y:S01]  /*1ec40*/  @P3 FFMA.FTZ R5, R4, R3, R16 ;  /* 0x0000000304053223 */ /* 0x000fe20000010010 */
[----:B------:R-:W-:-:S02]  /*1ec50*/  LOP3.LUT R3, R14, 0xffffffc, RZ, 0xc0, !PT ;  /* 0x0ffffffc0e037812 */ /* 0x000fc400078ec0ff */
[----:B------:R-:W-:Y:S02]  /*1ec60*/  IADD3 R14, P1, R22, R11, RZ ;  /* 0x0000000b160e7210 */ /* 0x000fe40007f3e0ff */
[----:B------:R-:W-:Y:S02]  /*1ec70*/  LEA.HI R10, R10, R13, RZ, 0x2 ;  /* 0x0000000d0a0a7211 */ /* 0x000fe400078f10ff */
[----:B------:R-:W-:Y:S02]  /*1ec80*/  LEA R4, R12, R17, 0x2 ;  /* 0x000000110c047211 */ /* 0x000fe400078e10ff */
[----:B------:R-:W-:Y:S02]  /*1ec90*/  LEA.HI.X.SX32 R11, R11, R23, 0x1, P1 ;  /* 0x000000170b0b7211 */ /* 0x000fe400008f0eff */
[----:B------:R-:W-:Y:S02]  /*1eca0*/  SHF.R.S32.HI R12, RZ, 0x2, R10 ;  /* 0x00000002ff0c7819 */ /* 0x000fe4000001140a */
[----:B------:R-:W-:-:S02]  /*1ecb0*/  IADD3 R3, -R3, R15, RZ ;  /* 0x0000000f03037210 */ /* 0x000fc40007ffe1ff */
[----:B------:R-:W-:Y:S02]  /*1ecc0*/  LEA R10, P1, R14, R18, 0x2 ;  /* 0x000000120e0a7211 */ /* 0x000fe400078210ff */
[----:B------:R-:W-:Y:S02]  /*1ecd0*/  LEA R4, R4, UR4, 0x2 ;  /* 0x0000000404047c11 */ /* 0x000fe4000f8e10ff */
[----:B------:R-:W-:Y:S02]  /*1ece0*/  LEA R3, R3, R12, 0x4 ;  /* 0x0000000c03037211 */ /* 0x000fe400078e20ff */
[----:B------:R-:W-:Y:S01]  /*1ecf0*/  LEA.HI.X R11, R14, R19, R11, 0x2, P1 ;  /* 0x000000130e0b7211 */ /* 0x000fe200008f140b */
        /* <DEDUP_REMOVED lines=34> */
[----:B-1----:R-:W-:-:S03]  /*1ef20*/  VIADD R4, R3, 0x8 ;  /* 0x0000000803047836 */ /* 0x002fc60000000000 */
[-C--:B------:R-:W-:Y:S02]  /*1ef30*/  ISETP.GE.AND P3, PT, R3, R235.reuse, PT ;  /* 0x000000eb0300720c */ /* 0x080fe40003f66270 */
[----:B------:R-:W-:Y:S02]  /*1ef40*/  ISETP.GE.AND P2, PT, R4, R235, PT ;  /* 0x000000eb0400720c */ /* 0x000fe40003f46270 */
[----:B------:R-:W-:Y:S02]  /*1ef50*/  SHF.R.S32.HI R4, RZ, 0x1f, R0 ;  /* 0x0000001fff047819 */ /* 0x000fe40000011400 */
[----:B------:R-:W-:-:S04]  /*1ef60*/  IADD3 R0, P1, R0, R3, RZ ;  /* 0x0000000300007210 */ /* 0x000fc80007f3e0ff */
[----:B------:R-:W-:Y:S02]  /*1ef70*/  LEA.HI.X.SX32 R4, R3, R4, 0x1, P1 ;  /* 0x0000000403047211 */ /* 0x000fe400008f0eff */
[----:B------:R-:W-:Y:S02]  /*1ef80*/  LEA R140, P1, R0, R140, 0x2 ;  /* 0x0000008c008c7211 */ /* 0x000fe400078210ff */
[C---:B------:R-:W-:Y:S02]  /*1ef90*/  @!P3 R2UR UR10, R6.reuse ;  /* 0x00000000060ab2ca */ /* 0x040fe400000e0000 */
[C---:B------:R-:W-:Y:S02]  /*1efa0*/  @!P3 R2UR UR11, R7.reuse ;  /* 0x00000000070bb2ca */ /* 0x040fe400000e0000 */
[----:B------:R-:W-:Y:S02]  /*1efb0*/  @!P2 R2UR UR4, R6 ;  /* 0x000000000604a2ca */ /* 0x000fe400000e0000 */
[----:B------:R-:W-:-:S02]  /*1efc0*/  @!P2 R2UR UR5, R7 ;  /* 0x000000000705a2ca */ /* 0x000fc400000e0000 */
[----:B------:R-:W-:-:S07]  /*1efd0*/  LEA.HI.X R141, R0, R141, R4, 0x2, P1 ;  /* 0x0000008d008d7211 */ /* 0x000fce00008f1404 */
[----:B------:R2:W-:Y:S04]  /*1efe0*/  @!P3 ST.E desc[UR10][R140.64], R9 ;  /* 0x000000098c00b985 */ /* 0x0005e8000c10190a */
[----:B------:R2:W-:Y:S02]  /*1eff0*/  @!P2 ST.E desc[UR4][R140.64+0x20], R5 ;  /* 0x000020058c00a985 */ /* 0x0005e4000c101904 */
.L_x_5735:
[----:B------:R-:W-:Y:S05]  /*1f000*/  BSYNC B0 ;  /* 0x0000000000007941 */ /* 0x000fea0003800000 */
.L_x_5734:
[----:B--2---:R-:W-:Y:S01]  /*1f010*/  VIADD R5, R2, 0x18 ;  /* 0x0000001802057836 */ /* 0x004fe20000000000 */
[----:B------:R-:W-:Y:S01]  /*1f020*/  @!P0 R2UR UR14, R6 ;  /* 0x00000000060e82ca */ /* 0x000fe200000e0000 */
[C---:B-1----:R-:W-:Y:S01]  /*1f030*/  VIADD R4, R2.reuse, 0x20 ;  /* 0x0000002002047836 */ /* 0x042fe20000000000 */
[C---:B------:R-:W-:Y:S01]  /*1f040*/  @!P0 R2UR UR15, R7.reuse ;  /* 0x00000000070f82ca */ /* 0x040fe200000e0000 */
[----:B------:R-:W-:Y:S01]  /*1f050*/  VIADD R3, R2, 0x28 ;  /* 0x0000002802037836 */ /* 0x000fe20000000000 */
[----:B------:R-:W-:Y:S01]  /*1f060*/  @!P0 R2UR UR12, R6 ;  /* 0x00000000060c82ca */ /* 0x000fe200000e0000 */
[----:B------:R-:W-:Y:S01]  /*1f070*/  VIADD R0, R2, 0x30 ;  /* 0x0000003002007836 */ /* 0x000fe20000000000 */
[C---:B------:R-:W-:Y:S02]  /*1f080*/  @!P0 R2UR UR13, R7.reuse ;  /* 0x00000000070d82ca */ /* 0x040fe400000e0000 */
[----:B------:R-:W-:Y:S02]  /*1f090*/  @!P0 R2UR UR10, R6 ;  /* 0x00000000060a82ca */ /* 0x000fe400000e0000 */
[----:B------:R-:W-:-:S02]  /*1f0a0*/  @!P0 R2UR UR11, R7 ;  /* 0x00000000070b82ca */ /* 0x000fc400000e0000 */
[----:B------:R-:W-:Y:S02]  /*1f0b0*/  @!P0 R2UR UR4, R6 ;  /* 0x00000000060482ca */ /* 0x000fe400000e0000 */
[----:B------:R-:W-:Y:S01]  /*1f0c0*/  @!P0 R2UR UR5, R7 ;  /* 0x00000000070582ca */ /* 0x000fe200000e0000 */
        /* <DEDUP_REMOVED lines=36> */
[----:B------:R-:W-:Y:S01]  /*1f310*/  @!P3 R2UR UR5, R7 ;  /* 0x000000000705b2ca */ /* 0x000fe200000e0000 */
[----:B------:R-:W-:Y:S01]  /*1f320*/  @!P4 ST.E.128 desc[UR14][R10.64+0x6100], R92 ;  /* 0x0061005c0a00c985 */ /* 0x000fe2000c101d0e */
[-C--:B------:R-:W-:Y:S01]  /*1f330*/  ISETP.GE.AND P2, PT, R3, R8.reuse, PT ;  /* 0x000000080300720c */ /* 0x080fe20003f46270 */
[----:B------:R-:W-:Y:S01]  /*1f340*/  IMAD.MOV.U32 R3, RZ, RZ, 0x0 ;  /* 0x00000000ff037424 */ /* 0x000fe200078e00ff */
        /* <DEDUP_REMOVED lines=40> */
[----:B------:R-:W-:Y:S01]  /*1f5d0*/  ISETP.GE.AND P0, PT, R2, R8, PT ;  /* 0x000000080200720c */ /* 0x000fe20003f06270 */
[----:B------:R-:W-:-:S02]  /*1f5e0*/  IMAD.MOV.U32 R2, RZ, RZ, R234 ;  /* 0x000000ffff027224 */ /* 0x000fc400078e00ea */
[----:B------:R-:W-:Y:S04]  /*1f5f0*/  @!P1 ST.E.128 desc[UR10][R10.64+0xc200], R48 ;  /* 0x00c200300a009985 */ /* 0x000fe8000c101d0a */
[----:B------:R-:W-:Y:S04]  /*1f600*/  @!P1 ST.E.128 desc[UR4][R10.64+0xc300], R16 ;  /* 0x00c300100a009985 */ /* 0x000fe8000c101d04 */
[----:B------:R-:W-:Y:S04]  /*1f610*/  @!P6 ST.E.64 desc[UR32][R10.64], R136 ;  /* 0x000000880a00e985 */ /* 0x000fe8000c101b20 */
[----:B------:R1:W-:Y:S02]  /*1f620*/  @!P6 ST.E.64 desc[UR30][R10.64+0x8], R138 ;  /* 0x0000088a0a00e985 */ /* 0x0003e4000c101b1e */
[----:B-1----:R-:W-:Y:S05]  /*1f630*/  @P0 RET.REL.NODEC R2 `(_ZN5flash24flash_fwd_splitkv_kernelI23Flash_fwd_kernel_traitsILi256ELi64ELi64ELi4ELb0ELb0EN7cutlass10bfloat16_tE19Flash_kernel_traitsILi256ELi64ELi64ELi4ES3_EELb0ELb0ELb0ELb0ELb1ELb1ELb1ELb1EEEvNS_16Flash_fwd_paramsE) ;  /* 0xfffffe0802700950 */ /* 0x002fea0003c3ffff */
        /* <DEDUP_REMOVED lines=13> */
[----:B-1----:R-:W-:Y:S05]  /*1f710*/  RET.REL.NODEC R234 `(_ZN5flash24flash_fwd_splitkv_kernelI23Flash_fwd_kernel_traitsILi256ELi64ELi64ELi4ELb0ELb0EN7cutlass10bfloat16_tE19Flash_kernel_traitsILi256ELi64ELi64ELi4ES3_EELb0ELb0ELb0ELb0ELb1ELb1ELb1ELb1EEEvNS_16Flash_fwd_paramsE) ;  /* 0xfffffe08ea387950 */ /* 0x002fea0003c3ffff */
.L_x_5733:
[----:B------:R-:W-:Y:S01]  /*1f720*/  MOV R5, 0x1f ;  /* 0x0000001f00057802 */ /* 0x000fe20000000f00 */
[----:B------:R-:W-:Y:S01]  /*1f730*/  IMAD.MOV.U32 R10, RZ, RZ, 0x2 ;  /* 0x00000002ff0a7424 */ /* 0x000fe200078e00ff */
[----:B------:R-:W-:Y:S01]  /*1f740*/  MOV R12, R250 ;  /* 0x000000fa000c7202 */ /* 0x000fe20000000f00 */
[----:B------:R-:W-:-:S07]  /*1f750*/  IMAD.MOV.U32 R11, RZ, RZ, -0x1 ;  /* 0xffffffffff0b7424 */ /* 0x000fce00078e00ff */
[----:B-1---5:R-:W-:Y:S05]  /*1f760*/  WARPSYNC.COLLECTIVE R11, `(.L_x_5736) ;  /* 0x000000000b087348 */ /* 0x022fea0003c00000 */
[----:B------:R2:W3:Y:S02]  /*1f770*/  SHFL.BFLY P0, R5, R12, R10, R5 ;  /* 0x0c00000a0c057389 */ /* 0x0004e40000000005 */
[----:B-123-5:R-:W-:Y:S01]  /*1f780*/  ENDCOLLECTIVE ;  /* 0x000000000000791b */ /* 0x02efe20003800000 */
.L_x_5736:
        /* <DEDUP_REMOVED lines=8> */
.L_x_5737:
[----:B------:R-:W-:Y:S01]  /*1f810*/  MOV R13, R5 ;  /* 0x00000005000d7202 */ /* 0x000fe20000000f00 */
[----:B------:R-:W-:Y:S01]  /*1f820*/  IMAD.MOV.U32 R12, RZ, RZ, R249 ;  /* 0x000000ffff0c7224 */ /* 0x000fe200078e00f9 */
[----:B------:R-:W-:Y:S02]  /*1f830*/  MOV R5, 0x1f ;  /* 0x0000001f00057802 */ /* 0x000fe40000000f00 */
[----:B------:R-:W-:-:S07]  /*1f840*/  MOV R10, 0x2 ;  /* 0x00000002000a7802 */ /* 0x000fce0000000f00 */
[----:B------:R-:W-:Y:S05]  /*1f850*/  WARPSYNC.COLLECTIVE R11, `(.L_x_5738) ;  /* 0x000000000b087348 */ /* 0x000fea0003c00000 */
[----:B------:R1:W2:Y:S02]  /*1f860*/  SHFL.BFLY P0, R5, R12, R10, R5 ;  /* 0x0c00000a0c057389 */ /* 0x0002a40000000005 */
[----:B-12---:R-:W-:Y:S01]  /*1f870*/  ENDCOLLECTIVE ;  /* 0x000000000000791b */ /* 0x006fe20003800000 */
.L_x_5738:
[----:B------:R-:W-:Y:S01]  /*1f880*/  FADD.FTZ R249, R5, R249 ;  /* 0x000000f905f97221 */ /* 0x000fe20000010000 */
[----:B------:R-:W-:Y:S02]  /*1f890*/  MOV R5, 0x1f ;  /* 0x0000001f00057802 */ /* 0x000fe40000000f00 */
[----:B------:R-:W-:Y:S01]  /*1f8a0*/  MOV R10, 0x1 ;  /* 0x00000001000a7802 */ /* 0x000fe20000000f00 */
[----:B------:R-:W-:-:S07]  /*1f8b0*/  IMAD.MOV.U32 R12, RZ, RZ, R249 ;  /* 0x000000ffff0c7224 */ /* 0x000fce00078e00f9 */
[----:B------:R-:W-:Y:S05]  /*1f8c0*/  WARPSYNC.COLLECTIVE R11, `(.L_x_5739) ;  /* 0x000000000b087348 */ /* 0x000fea0003c00000 */
[----:B------:R1:W2:Y:S02]  /*1f8d0*/  SHFL.BFLY P0, R5, R12, R10, R5 ;  /* 0x0c00000a0c057389 */ /* 0x0002a40000000005 */
[----:B-12---:R-:W-:Y:S01]  /*1f8e0*/  ENDCOLLECTIVE ;  /* 0x000000000000791b */ /* 0x006fe20003800000 */
.L_x_5739:
[----:B------:R-:W-:Y:S01]  /*1f8f0*/  FADD.FTZ R10, R250, R13 ;  /* 0x0000000dfa0a7221 */ /* 0x000fe20000010000 */
[----:B------:R-:W-:Y:S06]  /*1f900*/  BRA `(.L_x_5740) ;  /* 0xffffffe000647947 */ /* 0x000fec000383ffff */
.L_x_5741:
        /* <DEDUP_REMOVED lines=15> */
.L_x_9013:


//--------------------- .text._ZN5flash24flash_fwd_splitkv_kernelI23Flash_fwd_kernel_traitsILi256ELi64ELi64ELi4ELb0ELb0EN7cutlass10bfloat16_tE19Flash_kernel_traitsILi256ELi64ELi64ELi4ES3_EELb0ELb0ELb1ELb0ELb0ELb0ELb1ELb1EEEvNS_16Flash_fwd_paramsE --------------------------
	.section	.text._ZN5flash24flash_fwd_splitkv_kernelI23Flash_fwd_kernel_traitsILi256ELi64ELi64ELi4ELb0ELb0EN7cutlass10bfloat16_tE19Flash_kernel_traitsILi256ELi64ELi64ELi4ES3_EELb0ELb0ELb1ELb0ELb0ELb0ELb1ELb1EEEvNS_16Flash_fwd_paramsE,"ax",@progbits
	.align	128
        .global         _ZN5flash24flash_fwd_splitkv_kernelI23Flash_fwd_kernel_traitsILi256ELi64ELi64ELi4ELb0ELb0EN7cutlass10bfloat16_tE19Flash_kernel_traitsILi256ELi64ELi64ELi4ES3_EELb0ELb0ELb1ELb0ELb0ELb0ELb1ELb1EEEvNS_16Flash_fwd_paramsE
        .type           _ZN5flash24flash_fwd_splitkv_kernelI23Flash_fwd_kernel_traitsILi256ELi64ELi64ELi4ELb0ELb0EN7cutlass10bfloat16_tE19Flash_kernel_traitsILi256ELi64ELi64ELi4ES3_EELb0ELb0ELb1ELb0ELb0ELb0ELb1ELb1EEEvNS_16Flash_fwd_paramsE,@function
        .size           _ZN5flash24flash_fwd_splitkv_kernelI23Flash_fwd_kernel_traitsILi256ELi64ELi64ELi4ELb0ELb0EN7cutlass10bfloat16_tE19Flash_kernel_traitsILi256ELi64ELi64ELi4ES3_EELb0ELb0ELb1ELb0ELb0ELb0ELb1ELb1EEEvNS_16Flash_fwd_paramsE,(.L_x_9014 - _ZN5flash24flash_fwd_splitkv_kernelI23Flash_fwd_kernel_traitsILi256ELi64ELi64ELi4ELb0ELb0EN7cutlass10bfloat16_tE19Flash_kernel_traitsILi256ELi64ELi64ELi4ES3_EELb0ELb0ELb1ELb0ELb0ELb0ELb1ELb1EEEvNS_16Flash_fwd_paramsE)
        .other          _ZN5flash24flash_fwd_splitkv_kernelI23Flash_fwd_kernel_traitsILi256ELi64ELi64ELi4ELb0ELb0EN7cutlass10bfloat16_tE19Flash_kernel_traitsILi256ELi64ELi64ELi4ES3_EELb0ELb0ELb1ELb0ELb0ELb0ELb1ELb1EEEvNS_16Flash_fwd_paramsE,@"STO_CUDA_ENTRY STV_DEFAULT"
_ZN5flash24flash_fwd_splitkv_kernelI23Flash_fwd_kernel_traitsILi256ELi64ELi64ELi4ELb0ELb0EN7cutlass10bfloat16_tE19Flash_kernel_traitsILi256ELi64ELi64ELi4ES3_EELb0ELb0ELb1ELb0ELb0ELb0ELb1ELb1EEEvNS_16Flash_fwd_paramsE:
.text._ZN5flash24flash_fwd_splitkv_kernelI23Flash_fwd_kernel_traitsILi256ELi64ELi64ELi4ELb0ELb0EN7cutlass10bfloat16_tE19Flash_kernel_traitsILi256ELi64ELi64ELi4ES3_EELb0ELb0ELb1ELb0ELb0ELb0ELb1ELb1EEEvNS_16Flash_fwd_paramsE:
[----:B------:R-:W1:Y:S08]  /*0000*/  LDC R1, c[0x0][0x28] ;  /* 0x00000a00ff017b82 */ /* 0x000e700000000800 */
[----:B------:R-:W2:Y:S01]  /*0010*/  LDC R4, c[0x0][0x270] ;  /* 0x00009c00ff047b82 */ /* 0x000ea20000000800 */
[----:B-1----:R-:W-:Y:S01]  /*0020*/  IADD3 R1, R1, -0x58, RZ ;  /* 0xffffffa801017810 */ /* 0x002fe20007ffe0ff */
[----:B------:R-:W-:Y:S06]  /*0030*/  BSSY B4, `(.L_x_5742) ;  /* 0x000001c000047945 */ /* 0x000fec0003800000 */
[----:B------:R-:W1:Y:S08]  /*0040*/  S2UR UR4, SR_CTAID.Z ;  /* 0x00000000000479c3 */ /* 0x000e700000002700 */
[----:B------:R-:W3:Y:S01]  /*0050*/  S2UR UR8, SR_CTAID.Y ;  /* 0x00000000000879c3 */ /* 0x000ee20000002600 */
[----:B--2---:R-:W2:Y:S01]  /*0060*/  I2F.U32.RP R2, R4 ;  /* 0x0000000400027306 */ /* 0x004ea20000209000 */
[----:B------:R-:W-:-:S06]  /*0070*/  ISETP.NE.U32.AND P0, PT, R4, RZ, PT ;  /* 0x000000ff0400720c */ /* 0x000fcc0003f05070 */
[----:B------:R-:W4:Y:S08]  /*0080*/  LDC R7, c[0x0][0x10] ;  /* 0x00000400ff077b82 */ /* 0x000f300000000800 */
[----:B------:R-:W1:Y:S01]  /*0090*/  LDC.64 R30, c[0x0][0x198] ;  /* 0x00006600ff1e7b82 */ /* 0x000e620000000a00 */
[----:B--2---:R-:W2:Y:S02]  /*00a0*/  MUFU.RCP R2, R2 ;  /* 0x0000000200027308 */ /* 0x004ea40000001000 */
[----:B--2---:R-:W-:-:S06]  /*00b0*/  IADD3 R2, R2, 0xffffffe, RZ ;  /* 0x0ffffffe02027810 */ /* 0x004fcc0007ffe0ff */
[----:B------:R-:W2:Y:S02]  /*00c0*/  F2I.FTZ.U32.TRUNC.NTZ R3, R2 ;  /* 0x0000000200037305 */ /* 0x000ea4000021f000 */
[----:B--2---:R-:W-:Y:S01]  /*00d0*/  IMAD.MOV R0, RZ, RZ, -R3 ;  /* 0x000000ffff007224 */ /* 0x004fe200078e0a03 */
[----:B------:R-:W-:-:S03]  /*00e0*/  MOV R2, RZ ;  /* 0x000000ff00027202 */ /* 0x000fc60000000f00 */
[----:B------:R-:W-:-:S04]  /*00f0*/  IMAD R0, R0, R4, RZ ;  /* 0x0000000400007224 */ /* 0x000fc800078e02ff */
        /* <DEDUP_REMOVED lines=10> */
[----:B------:R-:W-:Y:S01]  /*01a0*/  IMAD.MOV R0, RZ, RZ, -R5 ;  /* 0x000000ffff007224 */ /* 0x000fe200078e0a05 */
[----:B------:R1:W-:Y:S03]  /*01b0*/  STL [R1+0x14], R5 ;  /* 0x0000140501007387 */ /* 0x0003e60000100800 */
[----:B------:R-:W-:-:S05]  /*01c0*/  IMAD R0, R4, R0, UR4 ;  /* 0x0000000404007e24 */ /* 0x000fca000f8e0200 */
[----:B---34-:R1:W-:Y:S02]  /*01d0*/  STL [R1+0x1c], R0 ;  /* 0x00001c0001007387 */ /* 0x0183e40000100800 */
[----:B-1----:R-:W-:Y:S05]  /*01e0*/  CALL.REL.NOINC `($_ZN5flash24flash_fwd_splitkv_kernelI23Flash_fwd_kernel_traitsILi256ELi64ELi64ELi4ELb0ELb0EN7cutlass10bfloat16_tE19Flash_kernel_traitsILi256ELi64ELi64ELi4ES3_EELb0ELb0ELb1ELb0ELb0ELb0ELb1ELb1EEEvNS_16Flash_fwd_paramsE$_ZN5flash30compute_attn_1rowblock_splitkvI23Flash_fwd_kernel_traitsILi256ELi64ELi64ELi4ELb0ELb0EN7cutlass10bfloat16_tE19Flash_kernel_traitsILi256ELi64ELi64ELi4ES3_EELb0ELb0ELb1ELb0ELb0ELb0ELb1ELb1ENS_16Flash_fwd_paramsEEEvRKT8_iiiii) ;  /* 0x0000000000087944 */ /* 0x002fea0003c00000 */
[----:B------:R-:W-:Y:S05]  /*01f0*/  BSYNC B4 ;  /* 0x0000000000047941 */ /* 0x000fea0003800000 */
.L_x_5742:
[----:B------:R-:W-:Y:S05]  /*0200*/  EXIT ;  /* 0x000000000000794d */ /* 0x000fea0003800000 */
        .type           $_ZN5flash24flash_fwd_splitkv_kernelI23Flash_fwd_kernel_traitsILi256ELi64ELi64ELi4ELb0ELb0EN7cutlass10bfloat16_tE19Flash_kernel_traitsILi256ELi64ELi64ELi4ES3_EELb0ELb0ELb1ELb0ELb0ELb0ELb1ELb1EEEvNS_16Flash_fwd_paramsE$_ZN5flash30compute_attn_1rowblock_splitkvI23Flash_fwd_kernel_traitsILi256ELi64ELi64ELi4ELb0ELb0EN7cutlass10bfloat16_tE19Flash_kernel_traitsILi256ELi64ELi64ELi4ES3_EELb0ELb0ELb1ELb0ELb0ELb0ELb1ELb1ENS_16Flash_fwd_paramsEEEvRKT8_iiiii,@function
        .size           $_ZN5flash24flash_fwd_splitkv_kernelI23Flash_fwd_kernel_traitsILi256ELi64ELi64ELi4ELb0ELb0EN7cutlass10bfloat16_tE19Flash_kernel_traitsILi256ELi64ELi64ELi4ES3_EELb0ELb0ELb1ELb0ELb0ELb0ELb1ELb1EEEvNS_16Flash_fwd_paramsE$_ZN5flash30compute_attn_1rowblock_splitkvI23Flash_fwd_kernel_traitsILi256ELi64ELi64ELi4ELb0ELb0EN7cutlass10bfloat16_tE19Flash_kernel_traitsILi256ELi64ELi64ELi4ES3_EELb0ELb0ELb1ELb0ELb0ELb0ELb1ELb1ENS_16Flash_fwd_paramsEEEvRKT8_iiiii,(.L_x_9014 - $_ZN5flash24flash_fwd_splitkv_kernelI23Flash_fwd_kernel_traitsILi256ELi64ELi64ELi4ELb0ELb0EN7cutlass10bfloat16_tE19Flash_kernel_traitsILi256ELi64ELi64ELi4ES3_EELb0ELb0ELb1ELb0ELb0ELb0ELb1ELb1EEEvNS_16Flash_fwd_paramsE$_ZN5flash30compute_attn_1rowblock_splitkvI23Flash_fwd_kernel_traitsILi256ELi64ELi64ELi4ELb0ELb0EN7cutlass10bfloat16_tE19Flash_kernel_traitsILi256ELi64ELi64ELi4ES3_EELb0ELb0ELb1ELb0ELb0ELb0ELb1ELb1ENS_16Flash_fwd_paramsEEEvRKT8_iiiii)
$_ZN5flash24flash_fwd_splitkv_kernelI23Flash_fwd_kernel_traitsILi256ELi64ELi64ELi4ELb0ELb0EN7cutlass10bfloat16_tE19Flash_kernel_traitsILi256ELi64ELi64ELi4ES3_EELb0ELb0ELb1ELb0ELb0ELb0ELb1ELb1EEEvNS_16Flash_fwd_paramsE$_ZN5flash30compute_attn_1rowblock_splitkvI23Flash_fwd_kernel_traitsILi256ELi64ELi64ELi4ELb0ELb0EN7cutlass10bfloat16_tE19Flash_kernel_traitsILi256ELi64ELi64ELi4ES3_EELb0ELb0ELb1ELb0ELb0ELb0ELb1ELb1ENS_16Flash_fwd_paramsEEEvRKT8_iiiii:
[----:B------:R-:W-:Y:S01]  /*0210*/  ULDC.64 UR6, c[0x0][0x208] ;  /* 0x0000820000067ab9 */ /* 0x000fe20000000a00 */
[----:B------:R-:W2:Y:S04]  /*0220*/  LDL R37, [R1+0x14] ;  /* 0x0000140001257983 */ /* 0x000ea80000100800 */
[----:B------:R-:W3:Y:S01]  /*0230*/  LD.E.64 R2, desc[UR6][R30.64+0xe0] ;  /* 0x0000e0061e027980 */ /* 0x000ee2000c101b00 */
[----:B------:R-:W-:-:S03]  /*0240*/  IMAD.MOV.U32 R28, RZ, RZ, -0x1 ;  /* 0xffffffffff1c7424 */ /* 0x000fc600078e00ff */
[----:B------:R-:W4:Y:S01]  /*0250*/  LD.E.64 R4, desc[UR6][R30.64+0xf0] ;  /* 0x0000f0061e047980 */ /* 0x000f22000c101b00 */
[----:B---3--:R-:W-:-:S04]  /*0260*/  ISETP.NE.U32.AND P0, PT, R2, RZ, PT ;  /* 0x000000ff0200720c */ /* 0x008fc80003f05070 */
[----:B------:R-:W-:Y:S01]  /*0270*/  ISETP.NE.AND.EX P0, PT, R3, RZ, PT, P0 ;  /* 0x000000ff0300720c */ /* 0x000fe20003f05300 */
[----:B--2---:R-:W-:-:S12]  /*0280*/  IMAD.WIDE R2, R37, 0x4, R2 ;  /* 0x0000000425027825 */ /* 0x004fd800078e0202 */
[----:B------:R-:W2:Y:S04]  /*0290*/  @P0 LD.E R28, desc[UR6][R2.64] ;  /* 0x00000006021c0980 */ /* 0x000ea8000c101900 */
[----:B------:R-:W2:Y:S01]  /*02a0*/  @P0 LD.E R0, desc[UR6][R2.64+0x4] ;  /* 0x0000040602000980 */ /* 0x000ea2000c101900 */
[----:B----4-:R-:W-:-:S04]  /*02b0*/  ISETP.NE.U32.AND P4, PT, R4, RZ, PT ;  /* 0x000000ff0400720c */ /* 0x010fc80003f85070 */
[----:B------:R-:W-:Y:S01]  /*02c0*/  ISETP.NE.AND.EX P4, PT, R5, RZ, PT, P4 ;  /* 0x000000ff0500720c */ /* 0x000fe20003f85340 */
[----:B------:R-:W-:Y:S01]  /*02d0*/  IMAD.MOV.U32 R14, RZ, RZ, RZ ;  /* 0x000000ffff0e7224 */ /* 0x000fe200078e00ff */
[----:B------:R-:W3:Y:S01]  /*02e0*/  LD.E.64 R2, desc[UR6][R30.64+0xe8] ;  /* 0x0000e8061e027980 */ /* 0x000ee2000c101b00 */
[----:B------:R-:W-:-:S10]  /*02f0*/  IMAD.WIDE R32, R37, 0x4, R4 ;  /* 0x0000000425207825 */ /* 0x000fd400078e0204 */
[----:B------:R1:W5:Y:S01]  /*0300*/  @P4 LD.E R14, desc[UR6][R32.64] ;  /* 0x00000006200e4980 */ /* 0x000362000c101900 */
[----:B--2---:R-:W-:-:S06]  /*0310*/  @P0 IADD3 R9, R0, -R28, RZ ;  /* 0x8000001c00090210 */ /* 0x004fcc0007ffe0ff */
[----:B------:R-:W2:Y:S01]  /*0320*/  @!P0 LD.E R9, desc[UR6][R30.64+0xb4] ;  /* 0x0000b4061e098980 */ /* 0x000ea2000c101900 */
        /* <DEDUP_REMOVED lines=12> */
.L_x_5744:
[----:B------:R-:W-:Y:S05]  /*03f0*/  BSYNC B0 ;  /* 0x0000000000007941 */ /* 0x000fea0003800000 */
.L_x_5743:
        /* <DEDUP_REMOVED lines=8> */
.L_x_5746:
[----:B------:R3:W5:Y:S02]  /*0480*/  LD.E R0, desc[UR6][R30.64+0xb8] ;  /* 0x0000b8061e007980 */ /* 0x000764000c101900 */
.L_x_5747:
[----:B------:R-:W-:Y:S05]  /*0490*/  BSYNC B0 ;  /* 0x0000000000007941 */ /* 0x000fea0003800000 */
.L_x_5745:
[----:B--2-4-:R-:W2:Y:S01]  /*04a0*/  LD.E.64 R2, desc[UR6][R30.64+0xf8] ;  /* 0x0000f8061e027980 */ /* 0x014ea2000c101b00 */
[----:B------:R-:W-:Y:S01]  /*04b0*/  BSSY B1, `(.L_x_5748) ;  /* 0x0000012000017945 */ /* 0x000fe20003800000 */
[----:B-----5:R-:W-:Y:S01]  /*04c0*/  IMAD.IADD R140, R0, 0x1, -R14 ;  /* 0x00000001008c7824 */ /* 0x020fe200078e0a0e */
[----:B--2---:R-:W-:-:S04]  /*04d0*/  ISETP.NE.U32.AND P0, PT, R2, RZ, PT ;  /* 0x000000ff0200720c */ /* 0x004fc80003f05070 */
[----:B------:R-:W-:-:S13]  /*04e0*/  ISETP.NE.AND.EX P0, PT, R3, RZ, PT, P0 ;  /* 0x000000ff0300720c */ /* 0x000fda0003f05300 */
[----:B------:R-:W-:Y:S05]  /*04f0*/  @!P0 BRA `(.L_x_5749) ;  /* 0x0000000000108947 */ /* 0x000fea0003800000 */
[----:B------:R-:W-:-:S06]  /*0500*/  IMAD.WIDE R2, R37, 0x4, R2 ;  /* 0x0000000425027825 */ /* 0x000fcc00078e0202 */
[----:B------:R-:W2:Y:S02]  /*0510*/  LD.E R2, desc[UR6][R2.64] ;  /* 0x0000000602027980 */ /* 0x000ea4000c101900 */
[----:B--2---:R-:W-:Y:S01]  /*0520*/  IADD3 R236, R2, -R14, RZ ;  /* 0x8000000e02ec7210 */ /* 0x004fe20007ffe0ff */
[----:B------:R-:W-:Y:S05]  /*0530*/  BRA `(.L_x_5750) ;  /* 0x0000000000247947 */ /* 0x000fea0003800000 */
.L_x_5749:
[----:B------:R-:W2:Y:S01]  /*0540*/  LD.E.64 R2, desc[UR6][R30.64+0x108] ;  /* 0x000108061e027980 */ /* 0x000ea2000c101b00 */
[----:B------:R-:W-:Y:S01]  /*0550*/  BSSY B0, `(.L_x_5751) ;  /* 0x0000006000007945 */ /* 0x000fe20003800000 */
[----:B------:R-:W-:Y:S01]  /*0560*/  IMAD.MOV.U32 R0, RZ, RZ, RZ ;  /* 0x000000ffff007224 */ /* 0x000fe200078e00ff */
[----:B--2---:R-:W-:-:S04]  /*0570*/  ISETP.NE.U32.AND P0, PT, R2, RZ, PT ;  /* 0x000000ff0200720c */ /* 0x004fc80003f05070 */
[----:B------:R-:W-:-:S13]  /*0580*/  ISETP.NE.AND.EX P0, PT, R3, RZ, PT, P0 ;  /* 0x000000ff0300720c */ /* 0x000fda0003f05300 */
[----:B------:R-:W-:Y:S05]  /*0590*/  @!P0 BRA `(.L_x_5752) ;  /* 0x0000000000048947 */ /* 0x000fea0003800000 */
[----:B------:R2:W5:Y:S02]  /*05a0*/  LD.E R0, desc[UR6][R30.64+0xbc] ;  /* 0x0000bc061e007980 */ /* 0x000564000c101900 */
.L_x_5752:
[----:B------:R-:W-:Y:S05]  /*05b0*/  BSYNC B0 ;  /* 0x0000000000007941 */ /* 0x000fea0003800000 */
.L_x_5751:
[----:B-----5:R-:W-:Y:S02]  /*05c0*/  IADD3 R236, R140, R0, RZ ;  /* 0x000000008cec7210 */ /* 0x020fe40007ffe0ff */
.L_x_5750:
[----:B------:R-:W-:Y:S05]  /*05d0*/  BSYNC B1 ;  /* 0x0000000000017941 */ /* 0x000fea0003800000 */
.L_x_5748:
[----:B------:R-:W4:Y:S01]  /*05e0*/  S2R R38, SR_CTAID.X ;  /* 0x0000000000267919 */ /* 0x000f220000002500 */
[----:B------:R-:W-:Y:S01]  /*05f0*/  MOV R16, 0x1f0 ;  /* 0x000001f000107802 */ /* 0x000fe20000000f00 */
[----:B------:R-:W-:-:S03]  /*0600*/  IMAD.MOV.U32 R3, RZ, RZ, 0x0 ;  /* 0x00000000ff037424 */ /* 0x000fc600078e00ff */
[----:B------:R-:W-:Y:S01]  /*0610*/  MOV R2, R16 ;  /* 0x0000001000027202 */ /* 0x000fe20000000f00 */
[----:B----4-:R-:W-:-:S05]  /*0620*/  IMAD.SHL.U32 R189, R38, 0x40, RZ ;  /* 0x0000004026bd7824 */ /* 0x010fca00078e00ff */
[----:B------:R-:W-:-:S13]  /*0630*/  ISETP.GT.AND P0, PT, R9, R189, PT ;  /* 0x000000bd0900720c */ /* 0x000fda0003f04270 */
[----:B-123--:R-:W-:Y:S05]  /*0640*/  @!P0 RET.REL.NODEC R2 `(_ZN5flash24flash_fwd_splitkv_kernelI23Flash_fwd_kernel_traitsILi256ELi64ELi64ELi4ELb0ELb0EN7cutlass10bfloat16_tE19Flash_kernel_traitsILi256ELi64ELi64ELi4ES3_EELb0ELb0ELb1ELb0ELb0ELb0ELb1ELb1EEEvNS_16Flash_fwd_paramsE) ;  /* 0xfffffff8026c8950 */ /* 0x00efea0003c3ffff */
        /* <DEDUP_REMOVED lines=17> */
[----:B------:R-:W-:Y:S01]  /*0760*/  IABS R8, R5 ;  /* 0x0000000500087213 */ /* 0x000fe20000000000 */
[----:B------:R-:W-:-:S03]  /*0770*/  IMAD.MOV.U32 R3, RZ, RZ, R6 ;  /* 0x000000ffff037224 */ /* 0x000fc600078e0006 */
[----:B------:R-:W-:-:S05]  /*0780*/  MOV R2, R8 ;  /* 0x0000000800027202 */ /* 0x000fca0000000f00 */
[----:B------:R-:W-:-:S04]  /*0790*/  IMAD.HI.U32 R0, R0, R2, RZ ;  /* 0x0000000200007227 */ /* 0x000fc800078e00ff */
[----:B------:R-:W-:-:S05]  /*07a0*/  IMAD R2, R0, R3, R2 ;  /* 0x0000000300027224 */ /* 0x000fca00078e0202 */
[----:B------:R-:W-:-:S13]  /*07b0*/  ISETP.GT.U32.AND P1, PT, R4, R2, PT ;  /* 0x000000020400720c */ /* 0x000fda0003f24070 */
[----:B------:R-:W-:Y:S02]  /*07c0*/  @!P1 IMAD.IADD R2, R2, 0x1, -R4 ;  /* 0x0000000102029824 */ /* 0x000fe400078e0a04 */
[----:B------:R-:W-:Y:S01]  /*07d0*/  @!P1 VIADD R0, R0, 0x1 ;  /* 0x0000000100009836 */ /* 0x000fe20000000000 */
[----:B------:R-:W-:Y:S02]  /*07e0*/  ISETP.NE.AND P1, PT, R7, RZ, PT ;  /* 0x000000ff0700720c */ /* 0x000fe40003f25270 */
[----:B------:R-:W-:Y:S02]  /*07f0*/  ISETP.GE.U32.AND P2, PT, R2, R4, PT ;  /* 0x000000040200720c */ /* 0x000fe40003f46070 */
[----:B------:R-:W-:-:S04]  /*0800*/  LOP3.LUT R2, R5, R7, RZ, 0x3c, !PT ;  /* 0x0000000705027212 */ /* 0x000fc800078e3cff */
[----:B------:R-:W-:Y:S01]  /*0810*/  ISETP.GE.AND P0, PT, R2, RZ, PT ;  /* 0x000000ff0200720c */ /* 0x000fe20003f06270 */
[----:B------:R-:W-:-:S05]  /*0820*/  VIADD R2, R236, 0x3f ;  /* 0x0000003fec027836 */ /* 0x000fca0000000000 */
[----:B------:R-:W-:Y:S02]  /*0830*/  SHF.R.S32.HI R3, RZ, 0x1f, R2 ;  /* 0x0000001fff037819 */ /* 0x000fe40000011402 */
[----:B------:R-:W-:Y:S02]  /*0840*/  @P2 IADD3 R0, R0, 0x1, RZ ;  /* 0x0000000100002810 */ /* 0x000fe40007ffe0ff */
[----:B------:R-:W-:-:S03]  /*0850*/  LEA.HI R2, R3, R2, RZ, 0x6 ;  /* 0x0000000203027211 */ /* 0x000fc600078f30ff */
[----:B------:R-:W-:Y:S01]  /*0860*/  @!P0 IMAD.MOV R0, RZ, RZ, -R0 ;  /* 0x000000ffff008224 */ /* 0x000fe200078e0a00 */
[----:B------:R-:W-:Y:S02]  /*0870*/  @!P1 LOP3.LUT R0, RZ, R7, RZ, 0x33, !PT ;  /* 0x00000007ff009212 */ /* 0x000fe400078e33ff */
[----:B------:R-:W-:-:S03]  /*0880*/  SHF.R.S32.HI R2, RZ, 0x6, R2 ;  /* 0x00000006ff027819 */ /* 0x000fc60000011402 */
[----:B------:R-:W-:-:S05]  /*0890*/  IMAD R34, R0, UR8, RZ ;  /* 0x0000000800227c24 */ /* 0x000fca000f8e02ff */
[C---:B------:R-:W-:Y:S01]  /*08a0*/  VIADDMNMX R36, R34.reuse, R0, R2, PT ;  /* 0x0000000022247246 */ /* 0x040fe20003800102 */
[----:B------:R1:W-:Y:S03]  /*08b0*/  STL [R1], R34 ;  /* 0x0000002201007387 */ /* 0x0003e60000100800 */
[----:B------:R-:W-:Y:S01]  /*08c0*/  ISETP.GE.AND P0, PT, R34, R36, PT ;  /* 0x000000242200720c */ /* 0x000fe20003f06270 */
[----:B------:R1:W-:-:S12]  /*08d0*/  STL [R1+0x20], R36 ;  /* 0x0000202401007387 */ /* 0x0003d80000100800 */
[----:B------:R-:W-:Y:S05]  /*08e0*/  @!P0 BRA `(.L_x_5753) ;  /* 0x0000000800988947 */ /* 0x000fea0003800000 */
[----:B------:R-:W2:Y:S04]  /*08f0*/  LD.E.64 R4, desc[UR6][R30.64+0xb0] ;  /* 0x0000b0061e047980 */ /* 0x000ea8000c101b00 */
[----:B------:R-:W3:Y:S04]  /*0900*/  LDL.LU R12, [R1+0x1c] ;  /* 0x00001c00010c7983 */ /* 0x000ee80000300800 */
[----:B------:R-:W3:Y:S04]  /*0910*/  LD.E R2, desc[UR6][R30.64+0x60] ;  /* 0x000060061e027980 */ /* 0x000ee8000c101900 */
[----:B------:R-:W4:Y:S04]  /*0920*/  LD.E R10, desc[UR6][R30.64+0xcc] ;  /* 0x0000cc061e0a7980 */ /* 0x000f28000c101900 */
[----:B------:R-:W4:Y:S04]  /*0930*/  LD.E.64 R6, desc[UR6][R30.64+0x78] ;  /* 0x000078061e067980 */ /* 0x000f28000c101b00 */
[----:B------:R-:W4:Y:S04]  /*0940*/  LD.E.64 R14, desc[UR6][R30.64+0xa8] ;  /* 0x0000a8061e0e7980 */ /* 0x000f28000c101b00 */
[----:B------:R1:W5:Y:S01]  /*0950*/  LD.E R30, desc[UR6][R30.64+0xc0] ;  /* 0x0000c0061e1e7980 */ /* 0x000362000c101900 */
[----:B------:R-:W-:-:S04]  /*0960*/  SHF.R.S32.HI R8, RZ, 0x1f, R188 ;  /* 0x0000001fff087819 */ /* 0x000fc800000114bc */
[----:B------:R-:W-:-:S04]  /*0970*/  LEA.HI R8, R8, R188, RZ, 0x4 ;  /* 0x000000bc08087211 */ /* 0x000fc800078f20ff */
[----:B------:R-:W-:-:S05]  /*0980*/  LOP3.LUT R11, R8, 0xfffffff0, RZ, 0xc0, !PT ;  /* 0xfffffff0080b7812 */ /* 0x000fca00078ec0ff */
[----:B------:R-:W-:Y:S01]  /*0990*/  IMAD.IADD R11, R188, 0x1, -R11 ;  /* 0x00000001bc0b7824 */ /* 0x000fe200078e0a0b */
[----:B------:R-:W-:Y:S01]  /*09a0*/  SHF.R.S32.HI R8, RZ, 0x4, R8 ;  /* 0x00000004ff087819 */ /* 0x000fe20000011408 */
[----:B------:R-:W-:Y:S03]  /*09b0*/  BSSY B0, `(.L_x_5754) ;  /* 0x0000028000007945 */ /* 0x000fe60003800000 */
[C---:B------:R-:W-:Y:S01]  /*09c0*/  ISETP.NE.AND P6, PT, R11.reuse, RZ, PT ;  /* 0x000000ff0b00720c */ /* 0x040fe20003fc5270 */
[----:B------:R-:W-:Y:S02]  /*09d0*/  VIADD R13, R8, 0x8 ;  /* 0x00000008080d7836 */ /* 0x000fe40000000000 */
[----:B--2---:R-:W-:Y:S02]  /*09e0*/  IMAD R0, R4, UR8, R37 ;  /* 0x0000000804007c24 */ /* 0x004fe4000f8e0225 */
[----:B------:R-:W-:-:S02]  /*09f0*/  IMAD.SHL.U32 R4, R11, 0x4, RZ ;  /* 0x000000040b047824 */ /* 0x000fc400078e00ff */
[----:B---3--:R-:W-:-:S04]  /*0a00*/  IMAD R0, R0, R2, R12 ;  /* 0x0000000200007224 */ /* 0x008fc800078e020c */
[--C-:B------:R-:W-:Y:S01]  /*0a10*/  IMAD R12, R5, R0, R189.reuse ;  /* 0x00000000050c7224 */ /* 0x100fe200078e02bd */
[--C-:B------:R-:W-:Y:S01]  /*0a20*/  SHF.R.S32.HI R5, RZ, 0x1f, R4.reuse ;  /* 0x0000001fff057819 */ /* 0x100fe20000011404 */
[----:B------:R-:W-:Y:S02]  /*0a30*/  IMAD.IADD R0, R9, 0x1, -R189 ;  /* 0x0000000109007824 */ /* 0x000fe400078e0abd */
[----:B----4-:R-:W-:Y:S02]  /*0a40*/  IMAD R10, R12, R10, RZ ;  /* 0x0000000a0c0a7224 */ /* 0x010fe400078e02ff */
[C---:B------:R-:W-:Y:S01]  /*0a50*/  IMAD.WIDE R2, R8.reuse, 0x100, R4 ;  /* 0x0000010008027825 */ /* 0x040fe200078e0204 */
[----:B------:R-:W-:Y:S02]  /*0a60*/  ISETP.GE.AND P2, PT, R8, R0, PT ;  /* 0x000000000800720c */ /* 0x000fe40003f46270 */
[----:B------:R-:W-:-:S04]  /*0a70*/  IADD3 R9, P0, R10, R2, RZ ;  /* 0x000000020a097210 */ /* 0x000fc80007f1e0ff */
[----:B------:R-:W-:Y:S02]  /*0a80*/  LEA.HI.X.SX32 R3, R10, R3, 0x1, P0 ;  /* 0x000000030a037211 */ /* 0x000fe400000f0eff */
[C---:B------:R-:W-:Y:S02]  /*0a90*/  LEA R2, P1, R9.reuse, R6, 0x2 ;  /* 0x0000000609027211 */ /* 0x040fe400078210ff */
[----:B------:R-:W-:Y:S02]  /*0aa0*/  SHF.R.S32.HI R6, RZ, 0x1f, R12 ;  /* 0x0000001fff067819 */ /* 0x000fe4000001140c */
[----:B------:R-:W-:Y:S02]  /*0ab0*/  IADD3 R10, P0, R12, R8, RZ ;  /* 0x000000080c0a7210 */ /* 0x000fe40007f1e0ff */
[----:B------:R-:W-:Y:S01]  /*0ac0*/  LEA.HI.X R3, R9, R7, R3, 0x2, P1 ;  /* 0x0000000709037211 */ /* 0x000fe200008f1403 */
[C---:B------:R-:W-:Y:S01]  /*0ad0*/  VIADD R9, R8.reuse, 0x10 ;  /* 0x0000001008097836 */ /* 0x040fe20000000000 */
[C---:B------:R-:W-:Y:S01]  /*0ae0*/  LEA.HI.X.SX32 R7, R8.reuse, R6, 0x1, P0 ;  /* 0x0000000608077211 */ /* 0x040fe200000f0eff */
[----:B------:R-:W-:Y:S01]  /*0af0*/  VIADD R12, R8, 0x18 ;  /* 0x00000018080c7836 */ /* 0x000fe20000000000 */
[----:B------:R-:W-:Y:S01]  /*0b00*/  LEA R6, P1, R10, R14, 0x2 ;  /* 0x0000000e0a067211 */ /* 0x000fe200078210ff */
[----:B------:R-:W-:Y:S01]  /*0b10*/  VIADD R11, R4, 0x40 ;  /* 0x00000040040b7836 */ /* 0x000fe20000000000 */
[----:B------:R-:W-:-:S02]  /*0b20*/  ISETP.GE.AND P0, PT, R9, R0, PT ;  /* 0x000000000900720c */ /* 0x000fc40003f06270 */
[-C--:B------:R-:W-:Y:S01]  /*0b30*/  ISETP.GE.OR P3, PT, R9, R0.reuse, P6 ;  /* 0x000000000900720c */ /* 0x080fe20003766670 */
[----:B------:R-:W-:Y:S01]  /*0b40*/  VIADD R9, R4, 0xc0 ;  /* 0x000000c004097836 */ /* 0x000fe20000000000 */
[----:B------:R-:W-:Y:S01]  /*0b50*/  LEA.HI.X R7, R10, R15, R7, 0x2, P1 ;  /* 0x0000000f0a077211 */ /* 0x000fe200008f1407 */
[----:B------:R-:W-:Y:S01]  /*0b60*/  VIADD R10, R4, 0x80 ;  /* 0x00000080040a7836 */ /* 0x000fe20000000000 */
[CC--:B------:R-:W-:Y:S02]  /*0b70*/  ISETP.GE.AND P5, PT, R13.reuse, R0.reuse, PT ;  /* 0x000000000d00720c */ /* 0x0c0fe40003fa6270 */
[-C--:B------:R-:W-:Y:S02]  /*0b80*/  ISETP.GE.OR P4, PT, R13, R0.reuse, P6 ;  /* 0x000000000d00720c */ /* 0x080fe40003786670 */
        /* <DEDUP_REMOVED lines=10> */
.L_x_5755:
[----:B------:R-:W-:Y:S05]  /*0c30*/  BSYNC B0 ;  /* 0x0000000000007941 */ /* 0x000fea0003800000 */
.L_x_5754:
        /* <DEDUP_REMOVED lines=12> */
.L_x_5757:
[----:B------:R-:W-:Y:S05]  /*0d00*/  BSYNC B0 ;  /* 0x0000000000007941 */ /* 0x000fea0003800000 */
.L_x_5756:
        /* <DEDUP_REMOVED lines=12> */
.L_x_5759:
[----:B------:R-:W-:Y:S05]  /*0dd0*/  BSYNC B0 ;  /* 0x0000000000007941 */ /* 0x000fea0003800000 */
.L_x_5758:
        /* <DEDUP_REMOVED lines=12> */
.L_x_5761:
[----:B------:R-:W-:Y:S05]  /*0ea0*/  BSYNC B0 ;  /* 0x0000000000007941 */ /* 0x000fea0003800000 */
.L_x_5760:
        /* <DEDUP_REMOVED lines=11> */
.L_x_5763:
[----:B------:R-:W-:Y:S05]  /*0f60*/  BSYNC B0 ;  /* 0x0000000000007941 */ /* 0x000fea0003800000 */
.L_x_5762:
        /* <DEDUP_REMOVED lines=12> */
.L_x_5765:
[----:B------:R-:W-:Y:S05]  /*1030*/  BSYNC B0 ;  /* 0x0000000000007941 */ /* 0x000fea0003800000 */
.L_x_5764:
        /* <DEDUP_REMOVED lines=11> */
.L_x_5767:
[----:B------:R-:W-:Y:S05]  /*10f0*/  BSYNC B0 ;  /* 0x0000000000007941 */ /* 0x000fea0003800000 */
.L_x_5766:
        /* <DEDUP_REMOVED lines=12> */
.L_x_5769:
[----:B------:R-:W-:Y:S05]  /*11c0*/  BSYNC B0 ;  /* 0x0000000000007941 */ /* 0x000fea0003800000 */
.L_x_5768:
[-C--:B------:R-:W-:Y:S01]  /*11d0*/  ISETP.GE.OR P0, PT, R14, R0.reuse, P6 ;  /* 0x000000000e00720c */ /* 0x080fe20003706670 */
[----:B------:R-:W-:Y:S01]  /*11e0*/  @!P5 ST.E desc[UR6][R6.64], R12 ;  /* 0x0000000c0600d985 */ /* 0x000fe2000c101906 */
[-C--:B------:R-:W-:Y:S01]  /*11f0*/  ISETP.GE.OR P5, PT, R13, R0.reuse, P6 ;  /* 0x000000000d00720c */ /* 0x080fe200037a6670 */
[----:B-1234-:R-:W-:Y:S01]  /*1200*/  @!P4 IMAD.MOV.U32 R2, RZ, RZ, -0x800000 ;  /* 0xff800000ff02c424 */ /* 0x01efe200078e00ff */
[----:B------:R-:W-:Y:S01]  /*1210*/  ISETP.GE.OR P6, PT, R8, R0, P6 ;  /* 0x000000000800720c */ /* 0x000fe200037c6670 */
[----:B------:R-:W-:Y:S01]  /*1220*/  @!P1 IMAD.MOV.U32 R3, RZ, RZ, -0x800000 ;  /* 0xff800000ff039424 */ /* 0x000fe200078e00ff */
[----:B------:R-:W-:Y:S01]  /*1230*/  @!P2 MOV R4, 0xff800000 ;  /* 0xff8000000004a802 */ /* 0x000fe20000000f00 */
[----:B------:R-:W-:Y:S01]  /*1240*/  @!P3 IMAD.MOV.U32 R5, RZ, RZ, -0x800000 ;  /* 0xff800000ff05b424 */ /* 0x000fe200078e00ff */
[----:B------:R1:W-:Y:S04]  /*1250*/  @!P4 ST.E desc[UR6][R6.64+0x20], R2 ;  /* 0x000020020600c985 */ /* 0x0003e8000c101906 */
[----:B------:R2:W-:Y:S03]  /*1260*/  @!P1 ST.E desc[UR6][R6.64+0x80], R3 ;  /* 0x0000800306009985 */ /* 0x0005e6000c101906 */
[----:B------:R-:W-:Y:S01]  /*1270*/  @!P5 IMAD.MOV.U32 R0, RZ, RZ, -0x800000 ;  /* 0xff800000ff00d424 */ /* 0x000fe200078e00ff */
[----:B------:R-:W-:Y:S04]  /*1280*/  @!P3 ST.E desc[UR6][R6.64+0x40], R5 ;  /* 0x000040050600b985 */ /* 0x000fe8000c101906 */
[----:B------:R-:W-:Y:S04]  /*1290*/  @!P2 ST.E desc[UR6][R6.64+0x60], R4 ;  /* 0x000060040600a985 */ /* 0x000fe8000c101906 */
[----:B------:R-:W-:Y:S01]  /*12a0*/  @!P5 ST.E desc[UR6][R6.64+0xc0], R0 ;  /* 0x0000c0000600d985 */ /* 0x000fe2000c101906 */
[----:B-1----:R-:W-:Y:S01]  /*12b0*/  @!P0 MOV R2, 0xff800000 ;  /* 0xff80000000028802 */ /* 0x002fe20000000f00 */
[----:B--2---:R-:W-:-:S04]  /*12c0*/  IMAD.MOV.U32 R3, RZ, RZ, 0x0 ;  /* 0x00000000ff037424 */ /* 0x004fc800078e00ff */
[----:B------:R1:W-:Y:S02]  /*12d0*/  @!P0 ST.E desc[UR6][R6.64+0xa0], R2 ;  /* 0x0000a00206008985 */ /* 0x0003e4000c101906 */
[----:B-1----:R-:W-:-:S04]  /*12e0*/  MOV R2, R16 ;  /* 0x0000001000027202 */ /* 0x002fc80000000f00 */
[----:B-----5:R-:W-:Y:S05]  /*12f0*/  @P6 RET.REL.NODEC R2 `(_ZN5flash24flash_fwd_splitkv_kernelI23Flash_fwd_kernel_traitsILi256ELi64ELi64ELi4ELb0ELb0EN7cutlass10bfloat16_tE19Flash_kernel_traitsILi256ELi64ELi64ELi4ES3_EELb0ELb0ELb1ELb0ELb0ELb0ELb1ELb1EEEvNS_16Flash_fwd_paramsE) ;  /* 0xffffffec02406950 */ /* 0x020fea0003c3ffff */
[----:B------:R-:W-:Y:S02]  /*1300*/  MOV R0, 0xff800000 ;  /* 0xff80000000007802 */ /* 0x000fe40000000f00 */
[----:B------:R-:W-:Y:S02]  /*1310*/  MOV R2, R16 ;  /* 0x0000001000027202 */ /* 0x000fe40000000f00 */
[----:B------:R-:W-:Y:S01]  /*1320*/  MOV R3, 0x0 ;  /* 0x0000000000037802 */ /* 0x000fe20000000f00 */
[----:B------:R1:W-:Y:S03]  /*1330*/  ST.E desc[UR6][R6.64+0xe0], R0 ;  /* 0x0000e00006007985 */ /* 0x0003e6000c101906 */
[----:B-1----:R-:W-:Y:S05]  /*1340*/  RET.REL.NODEC R2 `(_ZN5flash24flash_fwd_splitkv_kernelI23Flash_fwd_kernel_traitsILi256ELi64ELi64ELi4ELb0ELb0EN7cutlass10bfloat16_tE19Flash_kernel_traitsILi256ELi64ELi64ELi4ES3_EELb0ELb0ELb1ELb0ELb0ELb0ELb1ELb1EEEvNS_16Flash_fwd_paramsE) ;  /* 0xffffffec022c7950 */ /* 0x002fea0003c3ffff */
.L_x_5753:
[----:B------:R-:W2:Y:S04]  /*1350*/  LD.E.64 R2, desc[UR6][R30.64+0x160] ;  /* 0x000160061e027980 */ /* 0x000ea8000c101b00 */
[----:B------:R-:W3:Y:S04]  /*1360*/  LD.E.64 R4, desc[UR6][R30.64+0x158] ;  /* 0x000158061e047980 */ /* 0x000ee8000c101b00 */
[----:B------:R-:W5:Y:S01]  /*1370*/  LDL R39, [R1+0x1c] ;  /* 0x00001c0001277983 */ /* 0x000f620000100800 */
[----:B--2---:R-:W-:-:S04]  /*1380*/  ISETP.NE.U32.AND P1, PT, R2, RZ, PT ;  /* 0x000000ff0200720c */ /* 0x004fc80003f25070 */
[----:B------:R-:W-:-:S13]  /*1390*/  ISETP.NE.AND.EX P1, PT, R3, RZ, PT, P1 ;  /* 0x000000ff0300720c */ /* 0x000fda0003f25310 */
[----:B------:R-:W2:Y:S01]  /*13a0*/  @P1 LD.E.64 R6, desc[UR6][R30.64+0x168] ;  /* 0x000168061e061980 */ /* 0x000ea2000c101b00 */
[----:B---3--:R-:W-:-:S04]  /*13b0*/  ISETP.NE.U32.AND P0, PT, R4, RZ, PT ;  /* 0x000000ff0400720c */ /* 0x008fc80003f05070 */
[----:B------:R-:W-:Y:S01]  /*13c0*/  ISETP.NE.AND.EX P0, PT, R5, RZ, PT, P0 ;  /* 0x000000ff0500720c */ /* 0x000fe20003f05300 */
[--C-:B------:R-:W-:Y:S01]  /*13d0*/  IMAD.MOV.U32 R13, RZ, RZ, R37.reuse ;  /* 0x000000ffff0d7224 */ /* 0x100fe200078e0025 */
[----:B------:R-:W-:-:S11]  /*13e0*/  @P1 SHF.R.S32.HI R0, RZ, 0x1f, R37 ;  /* 0x0000001fff001819 */ /* 0x000fd60000011425 */
[----:B------:R-:W-:-:S05]  /*13f0*/  @P0 IMAD.WIDE R4, R37, 0x4, R4 ;  /* 0x0000000425040825 */ /* 0x000fca00078e0204 */
[----:B------:R3:W5:Y:S01]  /*1400*/  @P0 LD.E R13, desc[UR6][R4.64] ;  /* 0x00000006040d0980 */ /* 0x000762000c101900 */
[----:B------:R-:W-:Y:S01]  /*1410*/  BSSY B0, `(.L_x_5770) ;  /* 0x00000ba000007945 */ /* 0x000fe20003800000 */
[-C--:B--2---:R-:W-:Y:S02]  /*1420*/  @P1 IMAD R7, R7, R37.reuse, RZ ;  /* 0x0000002507071224 */ /* 0x084fe400078e02ff */
[----:B---3--:R-:W-:-:S04]  /*1430*/  @P1 IMAD.WIDE.U32 R4, R6, R37, RZ ;  /* 0x0000002506041225 */ /* 0x008fc800078e00ff */
[----:B------:R-:W-:Y:S02]  /*1440*/  @P1 IMAD R7, R6, R0, R7 ;  /* 0x0000000006071224 */ /* 0x000fe400078e0207 */
[----:B------:R-:W-:Y:S01]  /*1450*/  IMAD.MOV.U32 R6, RZ, RZ, RZ ;  /* 0x000000ffff067224 */ /* 0x000fe200078e00ff */
[C---:B------:R-:W-:Y:S02]  /*1460*/  @P1 LEA R6, P0, R4.reuse, R2, 0x2 ;  /* 0x0000000204061211 */ /* 0x040fe400078010ff */
[----:B------:R-:W-:Y:S01]  /*1470*/  @P1 IADD3 R7, R5, R7, RZ ;  /* 0x0000000705071210 */ /* 0x000fe20007ffe0ff */
[----:B------:R-:W-:Y:S02]  /*1480*/  IMAD.MOV.U32 R0, RZ, RZ, RZ ;  /* 0x000000ffff007224 */ /* 0x000fe400078e00ff */
[----:B------:R-:W-:Y:S01]  /*1490*/  IMAD.MOV.U32 R240, RZ, RZ, R6 ;  /* 0x000000fffff07224 */ /* 0x000fe200078e0006 */
[----:B------:R-:W-:-:S04]  /*14a0*/  @P1 LEA.HI.X R0, R4, R3, R7, 0x2, P0 ;  /* 0x0000000304001211 */ /* 0x000fc800000f1407 */
[----:B------:R-:W-:Y:S02]  /*14b0*/  MOV R241, R0 ;  /* 0x0000000000f17202 */ /* 0x000fe40000000f00 */
[----:B------:R-:W-:-:S04]  /*14c0*/  ISETP.NE.U32.AND P0, PT, R240, RZ, PT ;  /* 0x000000fff000720c */ /* 0x000fc80003f05070 */
[----:B------:R-:W-:-:S13]  /*14d0*/  ISETP.NE.AND.EX P0, PT, R241, RZ, PT, P0 ;  /* 0x000000fff100720c */ /* 0x000fda0003f05300 */
[----:B------:R-:W-:Y:S05]  /*14e0*/  @!P0 BRA `(.L_x_5771) ;  /* 0x0000000400648947 */ /* 0x000fea0003800000 */
        /* <DEDUP_REMOVED lines=16> */
[----:B------:R-:W-:Y:S01]  /*15f0*/  IMAD R5, R0, R4, RZ ;  /* 0x0000000400057224 */ /* 0x000fe200078e02ff */
[----:B------:R-:W-:-:S03]  /*1600*/  IABS R0, R24 ;  /* 0x0000001800007213 */ /* 0x000fc60000000000 */
[----:B------:R-:W-:Y:S01]  /*1610*/  IMAD.HI.U32 R5, R3, R5, R2 ;  /* 0x0000000503057227 */ /* 0x000fe200078e0002 */
[----:B------:R-:W-:-:S03]  /*1620*/  MOV R2, R0 ;  /* 0x0000000000027202 */ /* 0x000fc60000000f00 */
[----:B------:R-:W-:Y:S02]  /*1630*/  IMAD.MOV R0, RZ, RZ, -R6 ;  /* 0x000000ffff007224 */ /* 0x000fe400078e0a06 */
[----:B------:R-:W2:Y:S03]  /*1640*/  LD.E.64 R6, desc[UR6][R30.64+0x20] ;  /* 0x000020061e067980 */ /* 0x000ea6000c101b00 */
[----:B------:R-:W-:Y:S01]  /*1650*/  MOV R3, R0 ;  /* 0x0000000000037202 */ /* 0x000fe20000000f00 */
        /* <DEDUP_REMOVED lines=16> */
[----:B-1----:R-:W1:Y:S08]  /*1760*/  I2F.RP R2, R4 ;  /* 0x0000000400027306 */ /* 0x002e700000209400 */
[----:B-1----:R-:W1:Y:S02]  /*1770*/  MUFU.RCP R2, R2 ;  /* 0x0000000200027308 */ /* 0x002e640000001000 */
[----:B-1----:R-:W-:-:S06]  /*1780*/  IADD3 R2, R2, 0xffffffe, RZ ;  /* 0x0ffffffe02027810 */ /* 0x002fcc0007ffe0ff */
[----:B------:R-:W1:Y:S01]  /*1790*/  F2I.FTZ.U32.TRUNC.NTZ R3, R2 ;  /* 0x0000000200037305 */ /* 0x000e62000021f000 */
[----:B------:R-:W-:Y:S01]  /*17a0*/  IABS R16, R15 ;  /* 0x0000000f00107213 */ /* 0x000fe20000000000 */
[----:B-1----:R-:W-:Y:S01]  /*17b0*/  IMAD.MOV R0, RZ, RZ, -R3 ;  /* 0x000000ffff007224 */ /* 0x002fe200078e0a03 */
[----:B------:R-:W-:-:S03]  /*17c0*/  MOV R2, RZ ;  /* 0x000000ff00027202 */ /* 0x000fc60000000f00 */
[----:B------:R-:W-:Y:S01]  /*17d0*/  IMAD R14, R0, R4, RZ ;  /* 0x00000004000e7224 */ /* 0x000fe200078e02ff */
[----:B------:R-:W-:-:S03]  /*17e0*/  IABS R0, R39 ;  /* 0x0000002700007213 */ /* 0x000fc60000000000 */
[----:B------:R-:W-:-:S04]  /*17f0*/  IMAD.HI.U32 R14, R3, R14, R2 ;  /* 0x0000000e030e7227 */ /* 0x000fc800078e0002 */
[----:B------:R-:W-:-:S05]  /*1800*/  IMAD.MOV R2, RZ, RZ, -R16 ;  /* 0x000000ffff027224 */ /* 0x000fca00078e0a10 */
[----:B------:R-:W-:Y:S01]  /*1810*/  MOV R3, R2 ;  /* 0x0000000200037202 */ /* 0x000fe20000000f00 */
[----:B------:R-:W-:-:S04]  /*1820*/  IMAD.HI.U32 R2, R14, R0, RZ ;  /* 0x000000000e027227 */ /* 0x000fc800078e00ff */
[----:B------:R-:W-:-:S05]  /*1830*/  IMAD R0, R2, R3, R0 ;  /* 0x0000000302007224 */ /* 0x000fca00078e0200 */
[----:B------:R-:W-:-:S13]  /*1840*/  ISETP.GT.U32.AND P1, PT, R4, R0, PT ;  /* 0x000000000400720c */ /* 0x000fda0003f24070 */
[----:B------:R-:W-:-:S05]  /*1850*/  @!P1 IMAD.IADD R0, R0, 0x1, -R4 ;  /* 0x0000000100009824 */ /* 0x000fca00078e0a04 */
[----:B------:R-:W-:Y:S02]  /*1860*/  ISETP.GE.U32.AND P2, PT, R0, R4, PT ;  /* 0x000000040000720c */ /* 0x000fe40003f46070 */
[----:B------:R-:W-:Y:S01]  /*1870*/  LOP3.LUT R0, R39, R15, RZ, 0x3c, !PT ;  /* 0x0000000f27007212 */ /* 0x000fe200078e3cff */
[----:B------:R-:W-:Y:S01]  /*1880*/  @!P1 VIADD R2, R2, 0x1 ;  /* 0x0000000102029836 */ /* 0x000fe20000000000 */
[----:B------:R-:W-:Y:S02]  /*1890*/  IADD3 R4, -R5, RZ, RZ ;  /* 0x000000ff05047210 */ /* 0x000fe40007ffe1ff */
[----:B------:R-:W-:Y:S02]  /*18a0*/  ISETP.GE.AND P0, PT, R0, RZ, PT ;  /* 0x000000ff0000720c */ /* 0x000fe40003f06270 */
[----:B------:R-:W-:Y:S01]  /*18b0*/  ISETP.NE.AND P1, PT, R15, RZ, PT ;  /* 0x000000ff0f00720c */ /* 0x000fe20003f25270 */
[----:B------:R-:W-:-:S04]  /*18c0*/  IMAD R4, R13, R4, R24 ;  /* 0x000000040d047224 */ /* 0x000fc800078e0218 */
[----:B------:R-:W-:Y:S01]  /*18d0*/  @P2 IADD3 R2, R2, 0x1, RZ ;  /* 0x0000000102022810 */ /* 0x000fe20007ffe0ff */
[----:B----4-:R-:W-:Y:S01]  /*18e0*/  IMAD R5, R121, R4, RZ ;  /* 0x0000000479057224 */ /* 0x010fe200078e02ff */
[----:B------:R-:W-:Y:S02]  /*18f0*/  SHF.R.S32.HI R21, RZ, 0x1f, R4 ;  /* 0x0000001fff157819 */ /* 0x000fe40000011404 */
[----:B------:R-:W-:-:S03]  /*1900*/  MOV R0, R2 ;  /* 0x0000000200007202 */ /* 0x000fc60000000f00 */
[----:B------:R-:W-:Y:S01]  /*1910*/  IMAD R5, R120, R21, R5 ;  /* 0x0000001578057224 */ /* 0x000fe200078e0205 */
[----:B------:R-:W-:Y:S02]  /*1920*/  @!P0 IADD3 R0, -R0, RZ, RZ ;  /* 0x000000ff00008210 */ /* 0x000fe40007ffe1ff */
[----:B------:R-:W-:-:S04]  /*1930*/  @!P1 LOP3.LUT R0, RZ, R15, RZ, 0x33, !PT ;  /* 0x0000000fff009212 */ /* 0x000fc800078e33ff */
[--C-:B------:R-:W-:Y:S01]  /*1940*/  SHF.R.S32.HI R27, RZ, 0x1f, R0.reuse ;  /* 0x0000001fff1b7819 */ /* 0x100fe20000011400 */
[----:B------:R-:W-:Y:S01]  /*1950*/  IMAD.MOV.U32 R18, RZ, RZ, R0 ;  /* 0x000000ffff127224 */ /* 0x000fe200078e0000 */
[----:B--2---:R-:W-:Y:S01]  /*1960*/  SHF.R.S32.HI R14, RZ, 0x1f, R12 ;  /* 0x0000001fff0e7819 */ /* 0x004fe2000001140c */
[----:B------:R-:W-:-:S04]  /*1970*/  IMAD R3, R7, R12, RZ ;  /* 0x0000000c07037224 */ /* 0x000fc800078e02ff */
[C---:B------:R-:W-:Y:S02]  /*1980*/  IMAD R3, R6.reuse, R14, R3 ;  /* 0x0000000e06037224 */ /* 0x040fe400078e0203 */
[----:B------:R-:W-:-:S04]  /*1990*/  IMAD.WIDE.U32 R6, R6, R12, RZ ;  /* 0x0000000c06067225 */ /* 0x000fc800078e00ff */
[----:B------:R-:W-:Y:S02]  /*19a0*/  IMAD.IADD R3, R7, 0x1, R3 ;  /* 0x0000000107037824 */ /* 0x000fe400078e0203 */
[----:B------:R-:W-:-:S04]  /*19b0*/  IMAD.MOV.U32 R2, RZ, RZ, R6 ;  /* 0x000000ffff027224 */ /* 0x000fc800078e0006 */
[----:B------:R-:W-:-:S04]  /*19c0*/  IMAD.WIDE.U32 R2, R4, R120, R2 ;  /* 0x0000007804027225 */ /* 0x000fc800078e0002 */
[----:B------:R-:W-:Y:S02]  /*19d0*/  IMAD R6, R9, R12, RZ ;  /* 0x0000000c09067224 */ /* 0x000fe400078e02ff */
[----:B------:R-:W-:Y:S02]  /*19e0*/  IMAD.IADD R3, R3, 0x1, R5 ;  /* 0x0000000103037824 */ /* 0x000fe400078e0205 */
[----:B------:R-:W-:Y:S02]  /*19f0*/  IMAD R5, R11, R0, RZ ;  /* 0x000000000b057224 */ /* 0x000fe400078e02ff */
[----:B------:R-:W-:-:S04]  /*1a00*/  IMAD.WIDE.U32 R12, R8, R12, RZ ;  /* 0x0000000c080c7225 */ /* 0x000fc800078e00ff */
[----:B------:R-:W-:Y:S02]  /*1a10*/  IMAD R8, R8, R14, R6 ;  /* 0x0000000e08087224 */ /* 0x000fe400078e0206 */
[----:B------:R-:W-:-:S04]  /*1a20*/  IMAD.WIDE.U32 R2, R0, R10, R2 ;  /* 0x0000000a00027225 */ /* 0x000fc800078e0002 */
[----:B------:R-:W-:Y:S01]  /*1a30*/  IMAD R5, R10, R27, R5 ;  /* 0x0000001b0a057224 */ /* 0x000fe200078e0205 */
[----:B------:R-:W-:Y:S02]  /*1a40*/  IADD3 R13, R13, R8, RZ ;  /* 0x000000080d0d7210 */ /* 0x000fe40007ffe0ff */
[----:B------:R-:W-:Y:S01]  /*1a50*/  MOV R25, R2 ;  /* 0x0000000200197202 */ /* 0x000fe20000000f00 */
[----:B------:R-:W-:Y:S01]  /*1a60*/  IMAD.IADD R26, R3, 0x1, R5 ;  /* 0x00000001031a7824 */ /* 0x000fe200078e0205 */
[----:B------:R-:W-:Y:S05]  /*1a70*/  BRA `(.L_x_5772) ;  /* 0x00000004004c7947 */ /* 0x000fea0003800000 */
.L_x_5771:
[----:B------:R-:W2:Y:S01]  /*1a80*/  LD.E R12, desc[UR6][R30.64+0x68] ;  /* 0x000068061e0c7980 */ /* 0x000ea2000c101900 */
[----:B------:R-:W-:-:S03]  /*1a90*/  ISETP.NE.AND P3, PT, R20, -0x1, PT ;  /* 0xffffffff1400780c */ /* 0x000fc60003f65270 */
[----:B------:R-:W3:Y:S04]  /*1aa0*/  LD.E.64 R120, desc[UR6][R30.64+0x38] ;  /* 0x000038061e787980 */ /* 0x000ee8000c101b00 */
[----:B------:R-:W4:Y:S04]  /*1ab0*/  LD.E.64 R164, desc[UR6][R30.64+0x40] ;  /* 0x000040061ea47980 */ /* 0x000f28000c101b00 */
[----:B------:R-:W4:Y:S04]  /*1ac0*/  LD.E.64 R18, desc[UR6][R30.64+0x50] ;  /* 0x000050061e127980 */ /* 0x000f28000c101b00 */
[----:B------:R-:W4:Y:S04]  /*1ad0*/  @!P3 LD.E.64 R10, desc[UR6][R30.64+0x20] ;  /* 0x000020061e0ab980 */ /* 0x000f28000c101b00 */
[----:B------:R-:W4:Y:S04]  /*1ae0*/  @!P3 LD.E.64 R16, desc[UR6][R30.64+0x28] ;  /* 0x000028061e10b980 */ /* 0x000f28000c101b00 */
[----:B------:R1:W5:Y:S02]  /*1af0*/  LD.E.64 R22, desc[UR6][R30.64+0x58] ;  /* 0x000058061e167980 */ /* 0x000364000c101b00 */
[----:B-----5:R-:W-:-:S02]  /*1b00*/  @!P3 SHF.R.S32.HI R9, RZ, 0x1f, R13 ;  /* 0x0000001fff09b819 */ /* 0x020fc4000001140d */
[----:B------:R-:W-:-:S04]  /*1b10*/  LEA R24, R36, 0xffffffc0, 0x6 ;  /* 0xffffffc024187811 */ /* 0x000fc800078e30ff */
[----:B------:R-:W-:Y:S02]  /*1b20*/  SHF.R.S32.HI R21, RZ, 0x1f, R24 ;  /* 0x0000001fff157819 */ /* 0x000fe40000011418 */
[----:B--2---:R-:W-:-:S04]  /*1b30*/  IABS R0, R12 ;  /* 0x0000000c00007213 */ /* 0x004fc80000000000 */
[----:B------:R-:W-:-:S04]  /*1b40*/  MOV R6, R0 ;  /* 0x0000000000067202 */ /* 0x000fc80000000f00 */
[----:B------:R-:W2:Y:S08]  /*1b50*/  I2F.RP R2, R6 ;  /* 0x0000000600027306 */ /* 0x000eb00000209400 */
[----:B--2---:R-:W2:Y:S02]  /*1b60*/  MUFU.RCP R2, R2 ;  /* 0x0000000200027308 */ /* 0x004ea40000001000 */
[----:B--2---:R-:W-:-:S06]  /*1b70*/  IADD3 R2, R2, 0xffffffe, RZ ;  /* 0x0ffffffe02027810 */ /* 0x004fcc0007ffe0ff */
[----:B------:R-:W2:Y:S01]  /*1b80*/  F2I.FTZ.U32.TRUNC.NTZ R3, R2 ;  /* 0x0000000200037305 */ /* 0x000ea2000021f000 */
[----:B------:R-:W-:Y:S01]  /*1b90*/  IABS R5, R12 ;  /* 0x0000000c00057213 */ /* 0x000fe20000000000 */
[----:B--2---:R-:W-:Y:S01]  /*1ba0*/  IMAD.MOV R0, RZ, RZ, -R3 ;  /* 0x000000ffff007224 */ /* 0x004fe200078e0a03 */
[----:B------:R-:W-:-:S03]  /*1bb0*/  MOV R2, RZ ;  /* 0x000000ff00027202 */ /* 0x000fc60000000f00 */
[----:B------:R-:W-:Y:S01]  /*1bc0*/  IMAD R4, R0, R6, RZ ;  /* 0x0000000600047224 */ /* 0x000fe200078e02ff */
[----:B------:R-:W-:-:S03]  /*1bd0*/  IABS R0, R39 ;  /* 0x0000002700007213 */ /* 0x000fc60000000000 */
[----:B------:R-:W-:-:S04]  /*1be0*/  IMAD.HI.U32 R4, R3, R4, R2 ;  /* 0x0000000403047227 */ /* 0x000fc800078e0002 */
[----:B------:R-:W-:Y:S02]  /*1bf0*/  IMAD.MOV R2, RZ, RZ, -R5 ;  /* 0x000000ffff027224 */ /* 0x000fe400078e0a05 */
[----:B------:R-:W-:Y:S01]  /*1c00*/  IMAD.HI.U32 R8, R4, R0, RZ ;  /* 0x0000000004087227 */ /* 0x000fe200078e00ff */
[----:B------:R-:W-:-:S03]  /*1c10*/  @!P3 SHF.R.S32.HI R5, RZ, 0x1f, R14 ;  /* 0x0000001fff05b819 */ /* 0x000fc6000001140e */
[----:B------:R-:W-:Y:S02]  /*1c20*/  IMAD R0, R8, R2, R0 ;  /* 0x0000000208007224 */ /* 0x000fe400078e0200 */
[----:B---3--:R-:W-:-:S03]  /*1c30*/  @!P3 IMAD R3, R121, R14, RZ ;  /* 0x0000000e7903b224 */ /* 0x008fc600078e02ff */
[----:B------:R-:W-:Y:S01]  /*1c40*/  ISETP.GT.U32.AND P0, PT, R6, R0, PT ;  /* 0x000000000600720c */ /* 0x000fe20003f04070 */
[----:B------:R-:W-:Y:S02]  /*1c50*/  @!P3 IMAD R5, R5, R120, R3 ;  /* 0x000000780505b224 */ /* 0x000fe400078e0203 */
[----:B------:R-:W-:Y:S01]  /*1c60*/  @!P3 IMAD.WIDE.U32 R2, R120, R14, RZ ;  /* 0x0000000e7802b225 */ /* 0x000fe200078e00ff */
[----:B------:R-:W-:-:S03]  /*1c70*/  @P3 IADD3 R4, R14, R20, RZ ;  /* 0x000000140e043210 */ /* 0x000fc60007ffe0ff */
[----:B------:R-:W-:Y:S02]  /*1c80*/  @!P3 IMAD.IADD R3, R3, 0x1, R5 ;  /* 0x000000010303b824 */ /* 0x000fe400078e0205 */
[----:B----4-:R-:W-:Y:S02]  /*1c90*/  @!P3 IMAD R7, R11, R13, RZ ;  /* 0x0000000d0b07b224 */ /* 0x010fe400078e02ff */
[-C--:B------:R-:W-:Y:S02]  /*1ca0*/  @P3 IMAD R15, R121, R4.reuse, RZ ;  /* 0x00000004790f3224 */ /* 0x080fe400078e02ff */
[----:B------:R-:W-:Y:S01]  /*1cb0*/  @P3 IMAD.WIDE.U32 R4, R120, R4, RZ ;  /* 0x0000000478043225 */ /* 0x000fe200078e00ff */
[----:B------:R-:W-:-:S03]  /*1cc0*/  @!P0 IADD3 R0, R0, -R6, RZ ;  /* 0x8000000600008210 */ /* 0x000fc60007ffe0ff */
[----:B------:R-:W-:Y:S01]  /*1cd0*/  @!P3 IMAD.WIDE.U32 R2, R10, R13, R2 ;  /* 0x0000000d0a02b225 */ /* 0x000fe200078e0002 */
[----:B------:R-:W-:-:S03]  /*1ce0*/  ISETP.GE.U32.AND P2, PT, R0, R6, PT ;  /* 0x000000060000720c */ /* 0x000fc60003f46070 */
[----:B------:R-:W-:Y:S01]  /*1cf0*/  @!P3 IMAD R9, R10, R9, R7 ;  /* 0x000000090a09b224 */ /* 0x000fe200078e0207 */
[----:B------:R-:W-:Y:S02]  /*1d00*/  @P3 IADD3 R7, R5, R15, RZ ;  /* 0x0000000f05073210 */ /* 0x000fe40007ffe0ff */
[----:B------:R-:W-:Y:S01]  /*1d10*/  @!P3 MOV R4, R2 ;  /* 0x000000020004b202 */ /* 0x000fe20000000f00 */
[----:B------:R-:W-:Y:S01]  /*1d20*/  @!P3 IMAD.IADD R7, R3, 0x1, R9 ;  /* 0x000000010307b824 */ /* 0x000fe200078e0209 */
[----:B------:R-:W-:Y:S01]  /*1d30*/  @!P3 SHF.R.S32.HI R0, RZ, 0x1f, R14 ;  /* 0x0000001fff00b819 */ /* 0x000fe2000001140e */
[----:B------:R-:W-:Y:S01]  /*1d40*/  @!P3 IMAD R3, R165, R14, RZ ;  /* 0x0000000ea503b224 */ /* 0x000fe200078e02ff */
[----:B------:R-:W-:Y:S01]  /*1d50*/  LOP3.LUT R2, R39, R12, RZ, 0x3c, !PT ;  /* 0x0000000c27027212 */ /* 0x000fe200078e3cff */
[----:B------:R-:W-:Y:S02]  /*1d60*/  IMAD R5, R121, R24, RZ ;  /* 0x0000001879057224 */ /* 0x000fe400078e02ff */
[----:B------:R-:W-:Y:S01]  /*1d70*/  @!P3 IMAD R0, R0, R164, R3 ;  /* 0x000000a40000b224 */ /* 0x000fe200078e0203 */
[----:B------:R-:W-:Y:S01]  /*1d80*/  ISETP.GE.AND P1, PT, R2, RZ, PT ;  /* 0x000000ff0200720c */ /* 0x000fe20003f26270 */
[----:B------:R-:W-:Y:S01]  /*1d90*/  IMAD.MOV.U32 R3, RZ, RZ, R7 ;  /* 0x000000ffff037224 */ /* 0x000fe200078e0007 */
[----:B------:R-:W-:-:S02]  /*1da0*/  MOV R2, R4 ;  /* 0x0000000400027202 */ /* 0x000fc40000000f00 */
[----:B------:R-:W-:Y:S02]  /*1db0*/  @!P0 IADD3 R8, R8, 0x1, RZ ;  /* 0x0000000108088810 */ /* 0x000fe40007ffe0ff */
[----:B------:R-:W-:Y:S01]  /*1dc0*/  ISETP.NE.AND P0, PT, R12, RZ, PT ;  /* 0x000000ff0c00720c */ /* 0x000fe20003f05270 */
[----:B------:R-:W-:Y:S02]  /*1dd0*/  IMAD R5, R21, R120, R5 ;  /* 0x0000007815057224 */ /* 0x000fe400078e0205 */
[----:B------:R-:W-:Y:S01]  /*1de0*/  IMAD.WIDE.U32 R2, R120, R24, R2 ;  /* 0x0000001878027225 */ /* 0x000fe200078e0002 */
[----:B------:R-:W-:-:S03]  /*1df0*/  @P2 IADD3 R8, R8, 0x1, RZ ;  /* 0x0000000108082810 */ /* 0x000fc60007ffe0ff */
[----:B------:R-:W-:-:S04]  /*1e00*/  @!P3 IMAD.WIDE.U32 R6, R164, R14, RZ ;  /* 0x0000000ea406b225 */ /* 0x000fc800078e00ff */
[----:B------:R-:W-:Y:S01]  /*1e10*/  IMAD.IADD R5, R3, 0x1, R5 ;  /* 0x0000000103057824 */ /* 0x000fe200078e0205 */
[----:B------:R-:W-:Y:S02]  /*1e20*/  @!P3 IADD3 R3, R7, R0, RZ ;  /* 0x000000000703b210 */ /* 0x000fe40007ffe0ff */
[----:B------:R-:W-:Y:S02]  /*1e30*/  MOV R0, R8 ;  /* 0x0000000800007202 */ /* 0x000fe40000000f00 */
[----:B------:R-:W-:Y:S01]  /*1e40*/  MOV R4, R2 ;  /* 0x0000000200047202 */ /* 0x000fe20000000f00 */
[----:B------:R-:W-:Y:S01]  /*1e50*/  @!P3 IMAD.MOV.U32 R2, RZ, RZ, R6 ;  /* 0x000000ffff02b224 */ /* 0x000fe200078e0006 */
[----:B------:R-:W-:Y:S02]  /*1e60*/  @!P1 IADD3 R0, -R0, RZ, RZ ;  /* 0x000000ff00009210 */ /* 0x000fe40007ffe1ff */
[----:B------:R-:W-:Y:S01]  /*1e70*/  @!P0 LOP3.LUT R0, RZ, R12, RZ, 0x33, !PT ;  /* 0x0000000cff008212 */ /* 0x000fe200078e33ff */
[----:B------:R-:W-:Y:S01]  /*1e80*/  @!P3 IMAD R7, R17, R13, RZ ;  /* 0x0000000d1107b224 */ /* 0x000fe200078e02ff */
[----:B------:R-:W-:Y:S01]  /*1e90*/  @!P3 SHF.R.S32.HI R6, RZ, 0x1f, R13 ;  /* 0x0000001fff06b819 */ /* 0x000fe2000001140d */
[----:B------:R-:W-:Y:S01]  /*1ea0*/  @P3 IMAD.IADD R8, R14, 0x1, R20 ;  /* 0x000000010e083824 */ /* 0x000fe200078e0214 */
[----:B------:R-:W-:Y:S01]  /*1eb0*/  SHF.R.S32.HI R27, RZ, 0x1f, R0 ;  /* 0x0000001fff1b7819 */ /* 0x000fe20000011400 */
[----:B------:R-:W-:-:S02]  /*1ec0*/  IMAD R10, R19, R0, RZ ;  /* 0x00000000130a7224 */ /* 0x000fc400078e02ff */
[C---:B------:R-:W-:Y:S02]  /*1ed0*/  @!P3 IMAD R14, R16.reuse, R6, R7 ;  /* 0x00000006100eb224 */ /* 0x040fe400078e0207 */
[----:B------:R-:W-:Y:S02]  /*1ee0*/  @P3 IMAD R11, R165, R8, RZ ;  /* 0x00000008a50b3224 */ /* 0x000fe400078e02ff */
[----:B------:R-:W-:-:S04]  /*1ef0*/  @!P3 IMAD.WIDE.U32 R6, R16, R13, R2 ;  /* 0x0000000d1006b225 */ /* 0x000fc800078e0002 */
[----:B------:R-:W-:-:S04]  /*1f00*/  @P3 IMAD.WIDE.U32 R8, R164, R8, RZ ;  /* 0x00000008a4083225 */ /* 0x000fc800078e00ff */
[----:B------:R-:W-:-:S04]  /*1f10*/  IMAD.WIDE.U32 R2, R18, R0, R4 ;  /* 0x0000000012027225 */ /* 0x000fc800078e0004 */
[----:B------:R-:W-:Y:S01]  /*1f20*/  IMAD R4, R18, R27, R10 ;  /* 0x0000001b12047224 */ /* 0x000fe200078e020a */
[----:B------:R-:W-:Y:S01]  /*1f30*/  @P3 IADD3 R13, R9, R11, RZ ;  /* 0x0000000b090d3210 */ /* 0x000fe20007ffe0ff */
[----:B------:R-:W-:Y:S01]  /*1f40*/  @!P3 IMAD.IADD R13, R7, 0x1, R14 ;  /* 0x00000001070db824 */ /* 0x000fe200078e020e */
[----:B------:R-:W-:Y:S01]  /*1f50*/  @P3 MOV R12, R8 ;  /* 0x00000008000c3202 */ /* 0x000fe20000000f00 */
[----:B------:R-:W-:Y:S01]  /*1f60*/  IMAD.IADD R26, R3, 0x1, R4 ;  /* 0x00000001031a7824 */ /* 0x000fe200078e0204 */
[----:B------:R-:W-:Y:S02]  /*1f70*/  @!P3 MOV R12, R6 ;  /* 0x00000006000cb202 */ /* 0x000fe40000000f00 */
[----:B------:R-:W-:Y:S02]  /*1f80*/  MOV R25, R2 ;  /* 0x0000000200197202 */ /* 0x000fe40000000f00 */
[----:B------:R-:W-:Y:S02]  /*1f90*/  MOV R4, R24 ;  /* 0x0000001800047202 */ /* 0x000fe40000000f00 */
[----:B-1----:R-:W-:-:S02]  /*1fa0*/  MOV R18, R0 ;  /* 0x0000000000127202 */ /* 0x002fc40000000f00 */
.L_x_5772:
[----:B------:R-:W-:Y:S05]  /*1fb0*/  BSYNC B0 ;  /* 0x0000000000007941 */ /* 0x000fea0003800000 */
.L_x_5770:
        /* <DEDUP_REMOVED lines=10> */
[----:B------:R-:W-:-:S04]  /*2060*/  LEA.HI R0, R29, R188, RZ, 0x4 ;  /* 0x000000bc1d007211 */ /* 0x000fc800078f20ff */
[----:B------:R-:W-:Y:S02]  /*2070*/  SHF.R.S32.HI R5, RZ, 0x4, R0 ;  /* 0x00000004ff057819 */ /* 0x000fe40000011400 */
[----:B------:R-:W-:Y:S02]  /*2080*/  LEA.HI R6, R29, R188, RZ, 0x3 ;  /* 0x000000bc1d067211 */ /* 0x000fe400078f18ff */
[C---:B------:R-:W-:Y:S02]  /*2090*/  LEA.HI R2, R0.reuse, R5, RZ, 0x1 ;  /* 0x0000000500027211 */ /* 0x040fe400078f08ff */
[----:B------:R-:W-:Y:S02]  /*20a0*/  LOP3.LUT R0, R0, 0xfffffff0, RZ, 0xc0, !PT ;  /* 0xfffffff000007812 */ /* 0x000fe400078ec0ff */
[----:B------:R-:W-:Y:S02]  /*20b0*/  LOP3.LUT R3, R6, 0xfffffff8, RZ, 0xc0, !PT ;  /* 0xfffffff806037812 */ /* 0x000fe400078ec0ff */
[----:B------:R-:W-:Y:S01]  /*20c0*/  LOP3.LUT R2, R2, 0xfffffffe, RZ, 0xc0, !PT ;  /* 0xfffffffe02027812 */ /* 0x000fe200078ec0ff */
[C---:B------:R-:W-:Y:S01]  /*20d0*/  IMAD.IADD R0, R188.reuse, 0x1, -R0 ;  /* 0x00000001bc007824 */ /* 0x040fe200078e0a00 */
[----:B------:R-:W-:Y:S01]  /*20e0*/  SHF.R.S32.HI R118, RZ, 0x3, R6 ;  /* 0x00000003ff767819 */ /* 0x000fe20000011406 */
[----:B------:R-:W-:-:S02]  /*20f0*/  IMAD.IADD R169, R188, 0x1, -R3 ;  /* 0x00000001bca97824 */ /* 0x000fc400078e0a03 */
[----:B------:R-:W-:Y:S01]  /*2100*/  IMAD.IADD R186, R5, 0x1, -R2 ;  /* 0x0000000105ba7824 */ /* 0x000fe200078e0a02 */
[----:B------:R-:W-:Y:S01]  /*2110*/  SHF.R.S32.HI R16, RZ, 0x1f, R0 ;  /* 0x0000001fff107819 */ /* 0x000fe20000011400 */
[----:B------:R-:W-:Y:S02]  /*2120*/  IMAD.SHL.U32 R2, R118, 0x40, RZ ;  /* 0x0000004076027824 */ /* 0x000fe400078e00ff */
[----:B------:R-:W-:Y:S01]  /*2130*/  IMAD.SHL.U32 R20, R169, 0x8, RZ ;  /* 0x00000008a9147824 */ /* 0x000fe200078e00ff */
[----:B------:R-:W-:Y:S01]  /*2140*/  LEA.HI R16, R16, R0, RZ, 0x3 ;  /* 0x0000000010107211 */ /* 0x000fe200078f18ff */
[----:B-----5:R-:W-:Y:S01]  /*2150*/  IMAD R7, R21, R164, RZ ;  /* 0x000000a415077224 */ /* 0x020fe200078e02ff */
[----:B------:R-:W-:Y:S02]  /*2160*/  LOP3.LUT R3, R2, 0x1c0, RZ, 0xc0, !PT ;  /* 0x000001c002037812 */ /* 0x000fe400078ec0ff */
[----:B------:R-:W-:Y:S02]  /*2170*/  IADD3 R2, P0, R20, R12, RZ ;  /* 0x0000000c14027210 */ /* 0x000fe40007f1e0ff */
[----:B------:R-:W-:-:S02]  /*2180*/  SHF.R.S32.HI R21, RZ, 0x1f, R20 ;  /* 0x0000001fff157819 */ /* 0x000fc40000011414 */
[----:B------:R-:W-:Y:S02]  /*2190*/  LOP3.LUT R5, R16, 0xfffffff8, RZ, 0xc0, !PT ;  /* 0xfffffff810057812 */ /* 0x000fe400078ec0ff */
[----:B------:R-:W-:Y:S02]  /*21a0*/  LEA.HI R17, R29, R188, RZ, 0x6 ;  /* 0x000000bc1d117211 */ /* 0x000fe400078f30ff */
[----:B------:R-:W-:Y:S02]  /*21b0*/  LOP3.LUT R6, R3, 0x38, R20, 0xf8, !PT ;  /* 0x0000003803067812 */ /* 0x000fe400078ef814 */
[----:B------:R-:W-:Y:S01]  /*21c0*/  SHF.R.U32.HI R12, RZ, 0x3, R3 ;  /* 0x00000003ff0c7819 */ /* 0x000fe20000011603 */
[----:B------:R-:W-:Y:S02]  /*21d0*/  IMAD.X R3, R21, 0x1, R13, P0 ;  /* 0x0000000115037824 */ /* 0x000fe400000e060d */
[----:B------:R-:W-:Y:S01]  /*21e0*/  IMAD.IADD R0, R0, 0x1, -R5 ;  /* 0x0000000100007824 */ /* 0x000fe200078e0a05 */
[----:B------:R-:W-:Y:S01]  /*21f0*/  LOP3.LUT R12, R6, R12, RZ, 0x3c, !PT ;  /* 0x0000000c060c7212 */ /* 0x000fe200078e3cff */
[----:B------:R-:W-:-:S02]  /*2200*/  IMAD.SHL.U32 R5, R17, 0x8, RZ ;  /* 0x0000000811057824 */ /* 0x000fc400078e00ff */
[C---:B------:R-:W-:Y:S02]  /*2210*/  IMAD R6, R4.reuse, R165, R7 ;  /* 0x000000a504067224 */ /* 0x040fe400078e0207 */
[----:B------:R-:W-:Y:S01]  /*2220*/  IMAD.WIDE.U32 R2, R4, R164, R2 ;  /* 0x000000a404027225 */ /* 0x000fe200078e0002 */
[----:B------:R-:W-:-:S03]  /*2230*/  LOP3.LUT R235, R12, 0xfffffe00, R5, 0xf8, !PT ;  /* 0xfffffe000ceb7812 */ /* 0x000fc600078ef805 */
[----:B------:R-:W-:Y:S02]  /*2240*/  IMAD.SHL.U32 R4, R0, 0x40, RZ ;  /* 0x0000004000047824 */ /* 0x000fe400078e00ff */
[----:B------:R-:W-:-:S03]  /*2250*/  IMAD.SHL.U32 R5, R186, 0x8, RZ ;  /* 0x00000008ba057824 */ /* 0x000fc600078e00ff */
[----:B------:R-:W-:Y:S01]  /*2260*/  LOP3.LUT R4, R4, 0x1c0, RZ, 0xc0, !PT ;  /* 0x000001c004047812 */ /* 0x000fe200078ec0ff */
[----:B------:R-:W-:Y:S01]  /*2270*/  IMAD.IADD R3, R3, 0x1, R6 ;  /* 0x0000000103037824 */ /* 0x000fe200078e0206 */
[C---:B------:R-:W-:Y:S02]  /*2280*/  LOP3.LUT P1, RZ, R0.reuse, 0x4, RZ, 0xc0, !PT ;  /* 0x0000000400ff7812 */ /* 0x040fe4000782c0ff */
[----:B------:R-:W-:Y:S01]  /*2290*/  LOP3.LUT P0, RZ, R0, 0x2, RZ, 0xc0, !PT ;  /* 0x0000000200ff7812 */ /* 0x000fe2000780c0ff */
[----:B------:R-:W-:Y:S01]  /*22a0*/  IMAD R0, R23, R18, RZ ;  /* 0x0000001217007224 */ /* 0x000fe200078e02ff */
[----:B------:R-:W-:Y:S02]  /*22b0*/  LOP3.LUT R7, R4, 0x8, R5, 0xf8, !PT ;  /* 0x0000000804077812 */ /* 0x000fe400078ef805 */
[----:B------:R-:W-:Y:S01]  /*22c0*/  SHF.R.U32.HI R6, RZ, 0x3, R4 ;  /* 0x00000003ff067819 */ /* 0x000fe20000011604 */
[-C--:B------:R-:W-:Y:S01]  /*22d0*/  IMAD R13, R27, R22.reuse, R0 ;  /* 0x000000161b0d7224 */ /* 0x080fe200078e0200 */
[----:B------:R-:W-:Y:S01]  /*22e0*/  SHF.R.S32.HI R170, RZ, 0x1f, R37 ;  /* 0x0000001fffaa7819 */ /* 0x000fe20000011425 */
[----:B------:R-:W-:Y:S01]  /*22f0*/  IMAD.WIDE.U32 R4, R18, R22, R2 ;  /* 0x0000001612047225 */ /* 0x000fe200078e0002 */
[----:B------:R-:W-:-:S03]  /*2300*/  LOP3.LUT R47, R7, R6, RZ, 0x3c, !PT ;  /* 0x00000006072f7212 */ /* 0x000fc600078e3cff */
[C---:B------:R-:W-:Y:S01]  /*2310*/  VIADD R22, R20.reuse, 0x40 ;  /* 0x0000004014167836 */ /* 0x040fe20000000000 */
[----:B------:R-:W-:Y:S02]  /*2320*/  SHF.R.S32.HI R179, RZ, 0x1f, R39 ;  /* 0x0000001fffb37819 */ /* 0x000fe40000011427 */
[----:B------:R-:W-:Y:S01]  /*2330*/  SHF.R.S32.HI R119, RZ, 0x1f, R118 ;  /* 0x0000001fff777819 */ /* 0x000fe20000011476 */
[C---:B------:R-:W-:Y:S02]  /*2340*/  VIADD R23, R20.reuse, 0xc0 ;  /* 0x000000c014177836 */ /* 0x040fe40000000000 */
[----:B------:R-:W-:Y:S02]  /*2350*/  VIADD R19, R20, 0x80 ;  /* 0x0000008014137836 */ /* 0x000fe40000000000 */
[----:B------:R-:W-:Y:S02]  /*2360*/  IMAD.SHL.U32 R16, R16, 0x40, RZ ;  /* 0x0000004010107824 */ /* 0x000fe400078e00ff */
[----:B------:R-:W-:-:S02]  /*2370*/  IMAD.MOV.U32 R48, RZ, RZ, 0x10 ;  /* 0x00000010ff307424 */ /* 0x000fc400078e00ff */
[----:B------:R-:W-:Y:S01]  /*2380*/  IMAD.MOV.U32 R46, RZ, RZ, 0x20 ;  /* 0x00000020ff2e7424 */ /* 0x000fe200078e00ff */
[----:B------:R-:W-:Y:S01]  /*2390*/  LOP3.LUT R47, R47, 0xfffffe00, R16, 0xf8, !PT ;  /* 0xfffffe002f2f7812 */ /* 0x000fe200078ef810 */
[C---:B------:R-:W-:Y:S01]  /*23a0*/  IMAD.SHL.U32 R244, R120.reuse, 0x10, RZ ;  /* 0x0000001078f47824 */ /* 0x040fe200078e00ff */
[----:B------:R-:W-:Y:S01]  /*23b0*/  SHF.L.U64.HI R249, R120, 0x4, R121 ;  /* 0x0000000478f97819 */ /* 0x000fe20000010279 */
[----:B------:R-:W-:Y:S01]  /*23c0*/  IMAD.SHL.U32 R174, R169, 0x4, RZ ;  /* 0x00000004a9ae7824 */ /* 0x000fe200078e00ff */
[C---:B------:R-:W-:Y:S02]  /*23d0*/  SHF.L.U64.HI R252, R164.reuse, 0x4, R165 ;  /* 0x00000004a4fc7819 */ /* 0x040fe400000102a5 */
[----:B------:R-:W-:Y:S02]  /*23e0*/  SHF.L.U32 R250, R164, 0x4, RZ ;  /* 0x00000004a4fa7819 */ /* 0x000fe400000006ff */
[----:B------:R-:W-:Y:S02]  /*23f0*/  SEL R48, R48, 0xfffffff0, !P0 ;  /* 0xfffffff030307807 */ /* 0x000fe40004000000 */
[----:B------:R-:W-:Y:S01]  /*2400*/  SEL R46, R46, 0xffffffe0, !P1 ;  /* 0xffffffe02e2e7807 */ /* 0x000fe20004800000 */
[----:B--2---:R-:W-:-:S04]  /*2410*/  @P3 IMAD.WIDE.U32 R2, R8, R28, RZ ;  /* 0x0000001c08023225 */ /* 0x004fc800078e00ff */
[----:B------:R-:W-:Y:S02]  /*2420*/  @P3 IMAD R12, R9, R28, RZ ;  /* 0x0000001c090c3224 */ /* 0x000fe400078e02ff */
[----:B---3--:R-:W-:-:S04]  /*2430*/  @!P3 IMAD.WIDE.U32 R6, R10, R37, RZ ;  /* 0x000000250a06b225 */ /* 0x008fc800078e00ff */
[----:B------:R-:W-:Y:S01]  /*2440*/  @!P3 IMAD R0, R11, R37, RZ ;  /* 0x000000250b00b224 */ /* 0x000fe200078e02ff */
[----:B------:R-:W-:Y:S01]  /*2450*/  IADD3 R11, R5, R13, RZ ;  /* 0x0000000d050b7210 */ /* 0x000fe20007ffe0ff */
[----:B------:R-:W-:Y:S02]  /*2460*/  @!P3 IMAD.MOV.U32 R2, RZ, RZ, R6 ;  /* 0x000000ffff02b224 */ /* 0x000fe400078e0006 */
[----:B------:R-:W-:Y:S02]  /*2470*/  @!P3 IMAD R5, R10, R170, R0 ;  /* 0x000000aa0a05b224 */ /* 0x000fe400078e0200 */
[----:B------:R-:W-:Y:S01]  /*2480*/  @P3 IMAD.IADD R0, R3, 0x1, R12 ;  /* 0x0000000103003824 */ /* 0x000fe200078e020c */
[----:B------:R-:W-:Y:S01]  /*2490*/  IADD3 R2, P2, R20, R2, RZ ;  /* 0x0000000214027210 */ /* 0x000fe20007f5e0ff */
[----:B------:R-:W-:-:S04]  /*24a0*/  @!P3 IMAD.IADD R0, R7, 0x1, R5 ;  /* 0x000000010700b824 */ /* 0x000fc800078e0205 */
[----:B------:R-:W-:Y:S01]  /*24b0*/  IMAD.X R3, R21, 0x1, R0, P2 ;  /* 0x0000000115037824 */ /* 0x000fe200010e0600 */
[-C--:B------:R-:W-:Y:S01]  /*24c0*/  ISETP.GE.AND P2, PT, R22, R154.reuse, PT ;  /* 0x0000009a1600720c */ /* 0x080fe20003f46270 */
[----:B------:R-:W-:Y:S02]  /*24d0*/  IMAD.MOV.U32 R10, RZ, RZ, R4 ;  /* 0x000000ffff0a7224 */ /* 0x000fe400078e0004 */
[--C-:B------:R-:W-:Y:S01]  /*24e0*/  @P3 IMAD.MOV.U32 R152, RZ, RZ, R8.reuse ;  /* 0x000000ffff983224 */ /* 0x100fe200078e0008 */
[----:B------:R-:W-:Y:S01]  /*24f0*/  SEL R0, RZ, 0xffffffff, P2 ;  /* 0xffffffffff007807 */ /* 0x000fe20001000000 */
[----:B------:R-:W-:Y:S01]  /*2500*/  @P3 IMAD.MOV.U32 R153, RZ, RZ, R9 ;  /* 0x000000ffff993224 */ /* 0x000fe200078e0009 */
[----:B------:R-:W-:Y:S01]  /*2510*/  @!P3 MOV R153, R9 ;  /* 0x000000090099b202 */ /* 0x000fe20000000f00 */
[----:B----4-:R-:W-:Y:S02]  /*2520*/  IMAD R4, R15, R39, RZ ;  /* 0x000000270f047224 */ /* 0x010fe400078e02ff */
[----:B------:R-:W-:Y:S01]  /*2530*/  @!P3 IMAD.MOV.U32 R152, RZ, RZ, R8 ;  /* 0x000000ffff98b224 */ /* 0x000fe200078e0008 */
[----:B------:R-:W-:Y:S01]  /*2540*/  ISETP.GE.AND P3, PT, R20, R154, PT ;  /* 0x0000009a1400720c */ /* 0x000fe20003f66270 */
[----:B------:R-:W-:-:S02]  /*2550*/  IMAD R7, R14, R179, R4 ;  /* 0x000000b30e077224 */ /* 0x000fc400078e0204 */
        /* <DEDUP_REMOVED lines=14> */
[----:B------:R-:W-:Y:S02]  /*2640*/  VIMNMX R126, R34, R0, !PT ;  /* 0x00000000227e7248 */ /* 0x000fe40007fe0100 */
        /* <DEDUP_REMOVED lines=10> */
[-C--:B------:R-:W-:Y:S02]  /*26f0*/  IMAD R0, R119, R164.reuse, R0 ;  /* 0x000000a477007224 */ /* 0x080fe400078e0200 */
        /* <DEDUP_REMOVED lines=37> */
[----:B------:R-:W-:Y:S01]  /*2950*/  IMAD.IADD R7, R5, 0x1, R0 ;  /* 0x0000000105077824 */ /* 0x000fe200078e0200 */
[----:B------:R-:W-:Y:S01]  /*2960*/  SHF.R.S32.HI R0, RZ, 0x1f, R24 ;  /* 0x0000001fff007819 */ /* 0x000fe20000011418 */
[----:B------:R-:W-:-:S04]  /*2970*/  IMAD.WIDE.U32 R10, R37, R6, R20 ;  /* 0x00000006250a7225 */ /* 0x000fc800078e0014 */
[----:B------:R-:W-:Y:S02]  /*2980*/  IMAD R5, R6, R170, R25 ;  /* 0x000000aa06057224 */ /* 0x000fe400078e0219 */
[----:B----4-:R-:W-:Y:S02]  /*2990*/  IMAD R25, R3, R24, RZ ;  /* 0x0000001803197224 */ /* 0x010fe400078e02ff */
[----:B------:R-:W-:Y:S01]  /*29a0*/  IMAD.MOV.U32 R6, RZ, RZ, R4 ;  /* 0x000000ffff067224 */ /* 0x000fe200078e0004 */
[----:B------:R-:W-:Y:S01]  /*29b0*/  MOV R4, R10 ;  /* 0x0000000a00047202 */ /* 0x000fe20000000f00 */
[----:B------:R-:W-:Y:S02]  /*29c0*/  IMAD.IADD R5, R11, 0x1, R5 ;  /* 0x000000010b057824 */ /* 0x000fe400078e0205 */
[----:B-----5:R-:W-:Y:S02]  /*29d0*/  IMAD R26, R67, R24, RZ ;  /* 0x00000018431a7224 */ /* 0x020fe400078e02ff */
[----:B------:R-:W-:-:S02]  /*29e0*/  IMAD R11, R2, R0, R25 ;  /* 0x00000000020b7224 */ /* 0x000fc400078e0219 */
[----:B------:R-:W-:-:S04]  /*29f0*/  IMAD.WIDE.U32 R6, R2, R24, R6 ;  /* 0x0000001802067225 */ /* 0x000fc800078e0006 */
[C---:B------:R-:W-:Y:S02]  /*2a00*/  IMAD R0, R66.reuse, R0, R26 ;  /* 0x0000000042007224 */ /* 0x040fe400078e021a */
[----:B------:R-:W-:Y:S02]  /*2a10*/  IMAD.IADD R7, R7, 0x1, R11 ;  /* 0x0000000107077824 */ /* 0x000fe400078e020b */
[----:B------:R-:W-:Y:S02]  /*2a20*/  IMAD R9, R9, R18, RZ ;  /* 0x0000001209097224 */ /* 0x000fe400078e02ff */
[----:B------:R-:W-:-:S04]  /*2a30*/  IMAD.WIDE.U32 R4, R66, R24, R4 ;  /* 0x0000001842047225 */ /* 0x000fc800078e0004 */
[C---:B------:R-:W-:Y:S01]  /*2a40*/  IMAD R25, R8.reuse, R27, R9 ;  /* 0x0000001b08197224 */ /* 0x040fe200078e0209 */
[----:B------:R-:W-:Y:S01]  /*2a50*/  SHF.R.S32.HI R9, RZ, 0x1f, R140 ;  /* 0x0000001fff097819 */ /* 0x000fe2000001148c */
[----:B------:R-:W-:Y:S02]  /*2a60*/  IMAD.IADD R5, R5, 0x1, R0 ;  /* 0x0000000105057824 */ /* 0x000fe400078e0200 */
[----:B------:R-:W-:Y:S01]  /*2a70*/  IMAD.WIDE.U32 R6, R8, R18, R6 ;  /* 0x0000001208067225 */ /* 0x000fe200078e0006 */
[----:B------:R-:W-:-:S03]  /*2a80*/  IADD3 R8, P0, -R140, R118, RZ ;  /* 0x000000768c087210 */ /* 0x000fc60007f1e1ff */
        /* <DEDUP_REMOVED lines=13> */
[----:B------:R-:W-:Y:S02]  /*2b60*/  IMAD R11, R3, R8, R11 ;  /* 0x00000008030b7224 */ /* 0x000fe400078e020b */
        /* <DEDUP_REMOVED lines=114> */
.L_x_5891:
        /* <DEDUP_REMOVED lines=33> */
.L_x_5775:
[----:B------:R-:W-:Y:S05]  /*34a0*/  BSYNC B0 ;  /* 0x0000000000007941 */ /* 0x000fea0003800000 */
.L_x_5774:
        /* <DEDUP_REMOVED lines=18> */
.L_x_5777:
[----:B------:R-:W-:Y:S05]  /*35d0*/  BSYNC B0 ;  /* 0x0000000000007941 */ /* 0x000fea0003800000 */
.L_x_5776:
        /* <DEDUP_REMOVED lines=21> */
.L_x_5779:
[----:B------:R-:W-:Y:S05]  /*3730*/  BSYNC B0 ;  /* 0x0000000000007941 */ /* 0x000fea0003800000 */
.L_x_5778:
        /* <DEDUP_REMOVED lines=18> */
.L_x_5781:
[----:B------:R-:W-:Y:S05]  /*3860*/  BSYNC B0 ;  /* 0x0000000000007941 */ /* 0x000fea0003800000 */
.L_x_5780:
        /* <DEDUP_REMOVED lines=70> */
.L_x_5788:
[----:B------:R-:W-:Y:S05]  /*3cd0*/  BSYNC B0 ;  /* 0x0000000000007941 */ /* 0x000fea0003800000 */
.L_x_5787:
        /* <DEDUP_REMOVED lines=51> */
.L_x_5790:
[----:B------:R-:W-:Y:S05]  /*4010*/  BSYNC B0 ;  /* 0x0000000000007941 */ /* 0x000fea0003800000 */
.L_x_5789:
        /* <DEDUP_REMOVED lines=51> */
.L_x_5792:
[----:B------:R-:W-:Y:S05]  /*4350*/  BSYNC B0 ;  /* 0x0000000000007941 */ /* 0x000fea0003800000 */
.L_x_5791:
        /* <DEDUP_REMOVED lines=50> */
.L_x_5786:
[----:B------:R-:W-:Y:S05]  /*4680*/  BSYNC B1 ;  /* 0x0000000000017941 */ /* 0x000fea0003800000 */
.L_x_5785:
        /* <DEDUP_REMOVED lines=66> */
.L_x_5796:
[----:B------:R-:W-:Y:S05]  /*4ab0*/  BSYNC B0 ;  /* 0x0000000000007941 */ /* 0x000fea0003800000 */
.L_x_5795:
        /* <DEDUP_REMOVED lines=51> */
.L_x_5798:
[----:B------:R-:W-:Y:S05]  /*4df0*/  BSYNC B0 ;  /* 0x0000000000007941 */ /* 0x000fea0003800000 */
.L_x_5797:
        /* <DEDUP_REMOVED lines=51> */
.L_x_5800:
[----:B------:R-:W-:Y:S05]  /*5130*/  BSYNC B0 ;  /* 0x0000000000007941 */ /* 0x000fea0003800000 */
.L_x_5799:
        /* <DEDUP_REMOVED lines=50> */
.L_x_5794:
[----:B------:R-:W-:Y:S05]  /*5460*/  BSYNC B1 ;  /* 0x0000000000017941 */ /* 0x000fea0003800000 */
.L_x_5793:
        /* <DEDUP_REMOVED lines=66> */
.L_x_5804:
[----:B------:R-:W-:Y:S05]  /*5890*/  BSYNC B0 ;  /* 0x0000000000007941 */ /* 0x000fea0003800000 */
.L_x_5803:
        /* <DEDUP_REMOVED lines=51> */
.L_x_5806:
[----:B------:R-:W-:Y:S05]  /*5bd0*/  BSYNC B0 ;  /* 0x0000000000007941 */ /* 0x000fea0003800000 */
.L_x_5805:
        /* <DEDUP_REMOVED lines=51> */
.L_x_5808:
[----:B------:R-:W-:Y:S05]  /*5f10*/  BSYNC B0 ;  /* 0x0000000000007941 */ /* 0x000fea0003800000 */
.L_x_5807:
        /* <DEDUP_REMOVED lines=50> */
.L_x_5802:
[----:B------:R-:W-:Y:S05]  /*6240*/  BSYNC B1 ;  /* 0x0000000000017941 */ /* 0x000fea0003800000 */
.L_x_5801:
        /* <DEDUP_REMOVED lines=73> */
.L_x_5812:
[----:B------:R-:W-:Y:S05]  /*66e0*/  BSYNC B0 ;  /* 0x0000000000007941 */ /* 0x000fea0003800000 */
.L_x_5811:
        /* <DEDUP_REMOVED lines=51> */
.L_x_5814:
[----:B------:R-:W-:Y:S05]  /*6a20*/  BSYNC B0 ;  /* 0x0000000000007941 */ /* 0x000fea0003800000 */
.L_x_5813:
        /* <DEDUP_REMOVED lines=51> */
.L_x_5816:
[----:B------:R-:W-:Y:S05]  /*6d60*/  BSYNC B0 ;  /* 0x0000000000007941 */ /* 0x000fea0003800000 */
.L_x_5815:
        /* <DEDUP_REMOVED lines=50> */
.L_x_5810:
[----:B------:R-:W-:Y:S05]  /*7090*/  BSYNC B1 ;  /* 0x0000000000017941 */ /* 0x000fea0003800000 */
.L_x_5809:
[----:B------:R-:W3:Y:S02]  /*70a0*/  LD.E R0, desc[UR6][R30.64+0xd0] ;  /* 0x0000d0061e007980 */ /* 0x000ee4000c101900 */
[----:B---3--:R-:W-:Y:S05]  /*70b0*/  IMAD.U32 R0, R0, -0x20, RZ ;  /* 0xffffffe000007824 */ /* 0x008fea00078e00ff */
[C---:B------:R-:W-:Y:S02]  /*70c0*/  LEA R24, P1, R0.reuse, R24, 0x1 ;  /* 0x0000001800187211 */ /* 0x040fe400078208ff */
[C---:B------:R-:W-:Y:S02]  /*70d0*/  LEA R44, P0, R0.reuse, R44, 0x1 ;  /* 0x0000002c002c7211 */ /* 0x040fe400078008ff */
[C---:B------:R-:W-:Y:S02]  /*70e0*/  LEA.HI.X.SX32 R25, R0.reuse, R25, 0x1, P1 ;  /* 0x0000001900197211 */ /* 0x040fe400008f0eff */
[----:B------:R-:W-:Y:S01]  /*70f0*/  LEA.HI.X.SX32 R45, R0, R45, 0x1, P0 ;  /* 0x0000002d002d7211 */ /* 0x000fe200000f0eff */
[----:B------:R-:W-:Y:S05]  /*7100*/  BRA `(.L_x_5817) ;  /* 0x0000006800e87947 */ /* 0x000fea0003800000 */
.L_x_5784:
        /* <DEDUP_REMOVED lines=94> */
.L_x_5823:
[----:B------:R-:W-:Y:S05]  /*76f0*/  BSYNC B0 ;  /* 0x0000000000007941 */ /* 0x000fea0003800000 */
.L_x_5822:
[----:B-----5:R2:W-:Y:S02]  /*7700*/  ST.E.128 desc[UR6][R50.64], R36 ;  /* 0x0000002432007985 */ /* 0x0205e4000c101d06 */
.L_x_5821:
[----:B------:R-:W-:Y:S05]  /*7710*/  BSYNC B1 ;  /* 0x0000000000017941 */ /* 0x000fea0003800000 */
.L_x_5820:
        /* <DEDUP_REMOVED lines=92> */
.L_x_5827:
[----:B------:R-:W-:Y:S05]  /*7ce0*/  BSYNC B0 ;  /* 0x0000000000007941 */ /* 0x000fea0003800000 */
.L_x_5826:
[----:B-----5:R2:W-:Y:S02]  /*7cf0*/  ST.E.128 desc[UR6][R50.64+0x80], R36 ;  /* 0x0000802432007985 */ /* 0x0205e4000c101d06 */
.L_x_5825:
[----:B------:R-:W-:Y:S05]  /*7d00*/  BSYNC B1 ;  /* 0x0000000000017941 */ /* 0x000fea0003800000 */
.L_x_5824:
        /* <DEDUP_REMOVED lines=92> */
.L_x_5831:
[----:B------:R-:W-:Y:S05]  /*82d0*/  BSYNC B0 ;  /* 0x0000000000007941 */ /* 0x000fea0003800000 */
.L_x_5830:
[----:B-----5:R2:W-:Y:S02]  /*82e0*/  ST.E.128 desc[UR6][R50.64+0x100], R36 ;  /* 0x0001002432007985 */ /* 0x0205e4000c101d06 */
.L_x_5829:
[----:B------:R-:W-:Y:S05]  /*82f0*/  BSYNC B1 ;  /* 0x0000000000017941 */ /* 0x000fea0003800000 */
.L_x_5828:
        /* <DEDUP_REMOVED lines=91> */
.L_x_5833:
[----:B------:R-:W-:Y:S05]  /*88b0*/  BSYNC B0 ;  /* 0x0000000000007941 */ /* 0x000fea0003800000 */
.L_x_5832:
[----:B-----5:R2:W-:Y:S02]  /*88c0*/  ST.E.128 desc[UR6][R50.64+0x180], R36 ;  /* 0x0001802432007985 */ /* 0x0205e4000c101d06 */
.L_x_5819:
[----:B------:R-:W-:Y:S05]  /*88d0*/  BSYNC B2 ;  /* 0x0000000000027941 */ /* 0x000fea0003800000 */
.L_x_5818:
        /* <DEDUP_REMOVED lines=100> */
.L_x_5839:
[----:B------:R-:W-:Y:S05]  /*8f20*/  BSYNC B0 ;  /* 0x0000000000007941 */ /* 0x000fea0003800000 */
.L_x_5838:
[----:B-----5:R2:W-:Y:S02]  /*8f30*/  ST.E.128 desc[UR6][R38.64], R8 ;  /* 0x0000000826007985 */ /* 0x0205e4000c101d06 */
.L_x_5837:
[----:B------:R-:W-:Y:S05]  /*8f40*/  BSYNC B1 ;  /* 0x0000000000017941 */ /* 0x000fea0003800000 */
.L_x_5836:
        /* <DEDUP_REMOVED lines=95> */
.L_x_5843:
[----:B------:R-:W-:Y:S05]  /*9540*/  BSYNC B0 ;  /* 0x0000000000007941 */ /* 0x000fea0003800000 */
.L_x_5842:
[----:B-----5:R2:W-:Y:S02]  /*9550*/  ST.E.128 desc[UR6][R38.64], R8 ;  /* 0x0000000826007985 */ /* 0x0205e4000c101d06 */
.L_x_5841:
[----:B------:R-:W-:Y:S05]  /*9560*/  BSYNC B1 ;  /* 0x0000000000017941 */ /* 0x000fea0003800000 */
.L_x_5840:
        /* <DEDUP_REMOVED lines=95> */
.L_x_5847:
[----:B------:R-:W-:Y:S05]  /*9b60*/  BSYNC B0 ;  /* 0x0000000000007941 */ /* 0x000fea0003800000 */
.L_x_5846:
[----:B-----5:R2:W-:Y:S02]  /*9b70*/  ST.E.128 desc[UR6][R38.64], R8 ;  /* 0x0000000826007985 */ /* 0x0205e4000c101d06 */
.L_x_5845:
[----:B------:R-:W-:Y:S05]  /*9b80*/  BSYNC B1 ;  /* 0x0000000000017941 */ /* 0x000fea0003800000 */
.L_x_5844:
        /* <DEDUP_REMOVED lines=94> */
.L_x_5849:
[----:B------:R-:W-:Y:S05]  /*a170*/  BSYNC B0 ;  /* 0x0000000000007941 */ /* 0x000fea0003800000 */
.L_x_5848:
[----:B-----5:R2:W-:Y:S02]  /*a180*/  ST.E.128 desc[UR6][R38.64], R8 ;  /* 0x0000000826007985 */ /* 0x0205e4000c101d06 */
.L_x_5835:
[----:B------:R-:W-:Y:S05]  /*a190*/  BSYNC B2 ;  /* 0x0000000000027941 */ /* 0x000fea0003800000 */
.L_x_5834:
        /* <DEDUP_REMOVED lines=100> */
.L_x_5855:
[----:B------:R-:W-:Y:S05]  /*a7e0*/  BSYNC B0 ;  /* 0x0000000000007941 */ /* 0x000fea0003800000 */
.L_x_5854:
[----:B-----5:R2:W-:Y:S02]  /*a7f0*/  ST.E.128 desc[UR6][R38.64], R8 ;  /* 0x0000000826007985 */ /* 0x0205e4000c101d06 */
.L_x_5853:
[----:B------:R-:W-:Y:S05]  /*a800*/  BSYNC B1 ;  /* 0x0000000000017941 */ /* 0x000fea0003800000 */
.L_x_5852:
        /* <DEDUP_REMOVED lines=95> */
.L_x_5859:
[----:B------:R-:W-:Y:S05]  /*ae00*/  BSYNC B0 ;  /* 0x0000000000007941 */ /* 0x000fea0003800000 */
.L_x_5858:
[----:B-----5:R2:W-:Y:S02]  /*ae10*/  ST.E.128 desc[UR6][R38.64], R8 ;  /* 0x0000000826007985 */ /* 0x0205e4000c101d06 */
.L_x_5857:
[----:B------:R-:W-:Y:S05]  /*ae20*/  BSYNC B1 ;  /* 0x0000000000017941 */ /* 0x000fea0003800000 */
.L_x_5856:
        /* <DEDUP_REMOVED lines=95> */
.L_x_5863:
[----:B------:R-:W-:Y:S05]  /*b420*/  BSYNC B0 ;  /* 0x0000000000007941 */ /* 0x000fea0003800000 */
.L_x_5862:
[----:B-----5:R2:W-:Y:S02]  /*b430*/  ST.E.128 desc[UR6][R38.64], R8 ;  /* 0x0000000826007985 */ /* 0x0205e4000c101d06 */
.L_x_5861:
[----:B------:R-:W-:Y:S05]  /*b440*/  BSYNC B1 ;  /* 0x0000000000017941 */ /* 0x000fea0003800000 */
.L_x_5860:
        /* <DEDUP_REMOVED lines=94> */
.L_x_5865:
[----:B------:R-:W-:Y:S05]  /*ba30*/  BSYNC B0 ;  /* 0x0000000000007941 */ /* 0x000fea0003800000 */
.L_x_5864:
[----:B-----5:R2:W-:Y:S02]  /*ba40*/  ST.E.128 desc[UR6][R38.64], R8 ;  /* 0x0000000826007985 */ /* 0x0205e4000c101d06 */
.L_x_5851:
[----:B------:R-:W-:Y:S05]  /*ba50*/  BSYNC B2 ;  /* 0x0000000000027941 */ /* 0x000fea0003800000 */
.L_x_5850:
        /* <DEDUP_REMOVED lines=107> */
.L_x_5871:
[----:B------:R-:W-:Y:S05]  /*c110*/  BSYNC B0 ;  /* 0x0000000000007941 */ /* 0x000fea0003800000 */
.L_x_5870:
[----:B-----5:R2:W-:Y:S02]  /*c120*/  ST.E.128 desc[UR6][R38.64], R8 ;  /* 0x0000000826007985 */ /* 0x0205e4000c101d06 */
.L_x_5869:
[----:B------:R-:W-:Y:S05]  /*c130*/  BSYNC B1 ;  /* 0x0000000000017941 */ /* 0x000fea0003800000 */
.L_x_5868:
        /* <DEDUP_REMOVED lines=95> */
.L_x_5875:
[----:B------:R-:W-:Y:S05]  /*c730*/  BSYNC B0 ;  /* 0x0000000000007941 */ /* 0x000fea0003800000 */
.L_x_5874:
[----:B-----5:R2:W-:Y:S02]  /*c740*/  ST.E.128 desc[UR6][R38.64], R8 ;  /* 0x0000000826007985 */ /* 0x0205e4000c101d06 */
.L_x_5873:
[----:B------:R-:W-:Y:S05]  /*c750*/  BSYNC B1 ;  /* 0x0000000000017941 */ /* 0x000fea0003800000 */
.L_x_5872:
        /* <DEDUP_REMOVED lines=95> */
.L_x_5879:
[----:B------:R-:W-:Y:S05]  /*cd50*/  BSYNC B0 ;  /* 0x0000000000007941 */ /* 0x000fea0003800000 */
.L_x_5878:
[----:B-----5:R2:W-:Y:S02]  /*cd60*/  ST.E.128 desc[UR6][R38.64], R8 ;  /* 0x0000000826007985 */ /* 0x0205e4000c101d06 */
.L_x_5877:
[----:B------:R-:W-:Y:S05]  /*cd70*/  BSYNC B1 ;  /* 0x0000000000017941 */ /* 0x000fea0003800000 */
.L_x_5876:
        /* <DEDUP_REMOVED lines=94> */
.L_x_5881:
[----:B------:R-:W-:Y:S05]  /*d360*/  BSYNC B0 ;  /* 0x0000000000007941 */ /* 0x000fea0003800000 */
.L_x_5880:
[----:B-----5:R2:W-:Y:S02]  /*d370*/  ST.E.128 desc[UR6][R38.64], R8 ;  /* 0x0000000826007985 */ /* 0x0205e4000c101d06 */
.L_x_5867:
[----:B------:R-:W-:Y:S05]  /*d380*/  BSYNC B2 ;  /* 0x0000000000027941 */ /* 0x000fea0003800000 */
.L_x_5866:
        /* <DEDUP_REMOVED lines=11> */
.L_x_5783:
        /* <DEDUP_REMOVED lines=37> */
.L_x_5883:
[----:B------:R-:W-:Y:S05]  /*d690*/  BSYNC B0 ;  /* 0x0000000000007941 */ /* 0x000fea0003800000 */
.L_x_5882:
        /* <DEDUP_REMOVED lines=30> */
.L_x_5885:
[----:B------:R-:W-:Y:S05]  /*d880*/  BSYNC B0 ;  /* 0x0000000000007941 */ /* 0x000fea0003800000 */
.L_x_5884:
        /* <DEDUP_REMOVED lines=30> */
.L_x_5887:
[----:B------:R-:W-:Y:S05]  /*da70*/  BSYNC B0 ;  /* 0x0000000000007941 */ /* 0x000fea0003800000 */
.L_x_5886:
        /* <DEDUP_REMOVED lines=35> */
.L_x_5817:
[----:B------:R-:W-:Y:S05]  /*dcb0*/  BSYNC B3 ;  /* 0x0000000000037941 */ /* 0x000fea0003800000 */
.L_x_5782:
        /* <DEDUP_REMOVED lines=92> */
.L_x_5889:
        /* <DEDUP_REMOVED lines=12> */
.L_x_5890:
[----:B------:R-:W-:Y:S05]  /*e340*/  BSYNC B0 ;  /* 0x0000000000007941 */ /* 0x000fea0003800000 */
.L_x_5888:
[----:B------:R-:W-:Y:S04]  /*e350*/  IADD3 R27, R27, -0x1, RZ ;  /* 0xffffffff1b1b7810 */ /* 0x000fe80007ffe0ff */
[----:B------:R-:W-:Y:S11]  /*e360*/  ISETP.GT.AND P0, PT, R27, R126, PT ;  /* 0x0000007e1b00720c */ /* 0x000ff60003f04270 */
[----:B------:R-:W-:Y:S02]  /*e370*/  @!UPT UIADD3 URZ, URZ, URZ, URZ ;  /* 0x0000003f3f3ff290 */ /* 0x000fe4000fffe03f */
[----:B------:R-:W-:Y:S05]  /*e380*/  @P0 BRA `(.L_x_5891) ;  /* 0xffffff4c00c00947 */ /* 0x000fea000383ffff */
.L_x_5773:
[----:B------:R-:W-:Y:S05]  /*e390*/  WARPSYNC.ALL ;  /* 0x0000000000007948 */ /* 0x000fea0003800000 */
[----:B------:R-:W-:Y:S06]  /*e3a0*/  BAR.SYNC.DEFER_BLOCKING 0x0 ;  /* 0x0000000000007b1d */ /* 0x000fec0000010000 */
[----:B------:R1:W5:Y:S04]  /*e3b0*/  LDL R191, [R1+0x14] ;  /* 0x0000140001bf7983 */ /* 0x0003680000100800 */
[----:B------:R1:W5:Y:S04]  /*e3c0*/  LDL R190, [R1+0x24] ;  /* 0x0000240001be7983 */ /* 0x0003680000100800 */
[----:B------:R-:W2:Y:S01]  /*e3d0*/  LD.E R44, desc[UR6][R30.64+0xd0] ;  /* 0x0000d0061e2c7980 */ /* 0x000ea2000c101900 */
[----:B------:R-:W3:Y:S01]  /*e3e0*/  S2UR UR4, SR_CgaCtaId ;  /* 0x00000000000479c3 */ /* 0x000ee20000008800 */
[----:B------:R-:W-:Y:S01]  /*e3f0*/  UMOV UR5, 0x400 ;  /* 0x0000040000057882 */ /* 0x000fe20000000000 */
[----:B------:R-:W-:Y:S01]  /*e400*/  BSSY B3, `(.L_x_5892) ;  /* 0x0000998000037945 */ /* 0x000fe20003800000 */
        /* <DEDUP_REMOVED lines=14> */
[----:B-----5:R-:W-:-:S04]  /*e4f0*/  @P1 LEA R2, P0, R191, R2, 0x2 ;  /* 0x00000002bf021211 */ /* 0x020fc800078010ff */
        /* <DEDUP_REMOVED lines=10> */
[----:B------:R-:W-:Y:S01]  /*e5a0*/  LEA.HI.X R57, R4, R117, R6, 0x1, P0 ;  /* 0x0000007504397211 */ /* 0x000fe200000f0c06 */
        /* <DEDUP_REMOVED lines=76> */
.L_x_5900:
[----:B------:R-:W-:Y:S05]  /*ea70*/  BSYNC B0 ;  /* 0x0000000000007941 */ /* 0x000fea0003800000 */
.L_x_5899:
[----:B-----5:R3:W-:Y:S02]  /*ea80*/  STS.128 [R235], R4 ;  /* 0x00000004eb007388 */ /* 0x0207e40000000c00 */
.L_x_5898:
[----:B------:R-:W-:Y:S05]  /*ea90*/  BSYNC B1 ;  /* 0x0000000000017941 */ /* 0x000fea0003800000 */
.L_x_5897:
        /* <DEDUP_REMOVED lines=46> */
.L_x_5904:
[----:B------:R-:W-:Y:S05]  /*ed80*/  BSYNC B0 ;  /* 0x0000000000007941 */ /* 0x000fea0003800000 */
.L_x_5903:
[----:B-----5:R1:W-:Y:S02]  /*ed90*/  STS.128 [R235+0x2000], R4 ;  /* 0x00200004eb007388 */ /* 0x0203e40000000c00 */
.L_x_5902:
[----:B------:R-:W-:Y:S05]  /*eda0*/  BSYNC B1 ;  /* 0x0000000000017941 */ /* 0x000fea0003800000 */
.L_x_5901:
        /* <DEDUP_REMOVED lines=46> */
.L_x_5908:
[----:B------:R-:W-:Y:S05]  /*f090*/  BSYNC B0 ;  /* 0x0000000000007941 */ /* 0x000fea0003800000 */
.L_x_5907:
[----:B-----5:R3:W-:Y:S02]  /*f0a0*/  STS.128 [R235+0x4000], R4 ;  /* 0x00400004eb007388 */ /* 0x0207e40000000c00 */
.L_x_5906:
[----:B------:R-:W-:Y:S05]  /*f0b0*/  BSYNC B1 ;  /* 0x0000000000017941 */ /* 0x000fea0003800000 */
.L_x_5905:
        /* <DEDUP_REMOVED lines=45> */
.L_x_5910:
[----:B------:R-:W-:Y:S05]  /*f390*/  BSYNC B0 ;  /* 0x0000000000007941 */ /* 0x000fea0003800000 */
.L_x_5909:
[----:B-----5:R3:W-:Y:S02]  /*f3a0*/  STS.128 [R235+0x6000], R4 ;  /* 0x00600004eb007388 */ /* 0x0207e40000000c00 */
.L_x_5896:
[----:B------:R-:W-:Y:S05]  /*f3b0*/  BSYNC B2 ;  /* 0x0000000000027941 */ /* 0x000fea0003800000 */
.L_x_5895:
        /* <DEDUP_REMOVED lines=51> */
.L_x_5916:
[----:B------:R-:W-:Y:S05]  /*f6f0*/  BSYNC B0 ;  /* 0x0000000000007941 */ /* 0x000fea0003800000 */
.L_x_5915:
[----:B-----5:R3:W-:Y:S02]  /*f700*/  STS.128 [R235+0x800], R4 ;  /* 0x00080004eb007388 */ /* 0x0207e40000000c00 */
.L_x_5914:
[----:B------:R-:W-:Y:S05]  /*f710*/  BSYNC B1 ;  /* 0x0000000000017941 */ /* 0x000fea0003800000 */
.L_x_5913:
        /* <DEDUP_REMOVED lines=46> */
.L_x_5920:
[----:B------:R-:W-:Y:S05]  /*fa00*/  BSYNC B0 ;  /* 0x0000000000007941 */ /* 0x000fea0003800000 */
.L_x_5919:
[----:B-----5:R3:W-:Y:S02]  /*fa10*/  STS.128 [R235+0x2800], R4 ;  /* 0x00280004eb007388 */ /* 0x0207e40000000c00 */
.L_x_5918:
[----:B------:R-:W-:Y:S05]  /*fa20*/  BSYNC B1 ;  /* 0x0000000000017941 */ /* 0x000fea0003800000 */
.L_x_5917:
        /* <DEDUP_REMOVED lines=46> */
.L_x_5924:
[----:B------:R-:W-:Y:S05]  /*fd10*/  BSYNC B0 ;  /* 0x0000000000007941 */ /* 0x000fea0003800000 */
.L_x_5923:
[----:B-----5:R3:W-:Y:S02]  /*fd20*/  STS.128 [R235+0x4800], R4 ;  /* 0x00480004eb007388 */ /* 0x0207e40000000c00 */
.L_x_5922:
[----:B------:R-:W-:Y:S05]  /*fd30*/  BSYNC B1 ;  /* 0x0000000000017941 */ /* 0x000fea0003800000 */
.L_x_5921:
        /* <DEDUP_REMOVED lines=45> */
.L_x_5926:
[----:B------:R-:W-:Y:S05]  /*10010*/  BSYNC B0 ;  /* 0x0000000000007941 */ /* 0x000fea0003800000 */
.L_x_5925:
[----:B-----5:R3:W-:Y:S02]  /*10020*/  STS.128 [R235+0x6800], R4 ;  /* 0x00680004eb007388 */ /* 0x0207e40000000c00 */
.L_x_5912:
[----:B------:R-:W-:Y:S05]  /*10030*/  BSYNC B2 ;  /* 0x0000000000027941 */ /* 0x000fea0003800000 */
.L_x_5911:
        /* <DEDUP_REMOVED lines=51> */
.L_x_5932:
[----:B------:R-:W-:Y:S05]  /*10370*/  BSYNC B0 ;  /* 0x0000000000007941 */ /* 0x000fea0003800000 */
.L_x_5931:
[----:B-----5:R1:W-:Y:S02]  /*10380*/  STS.128 [R235+0x1000], R4 ;  /* 0x00100004eb007388 */ /* 0x0203e40000000c00 */
.L_x_5930:
[----:B------:R-:W-:Y:S05]  /*10390*/  BSYNC B1 ;  /* 0x0000000000017941 */ /* 0x000fea0003800000 */
.L_x_5929:
        /* <DEDUP_REMOVED lines=46> */
.L_x_5936:
[----:B------:R-:W-:Y:S05]  /*10680*/  BSYNC B0 ;  /* 0x0000000000007941 */ /* 0x000fea0003800000 */
.L_x_5935:
[----:B-----5:R3:W-:Y:S02]  /*10690*/  STS.128 [R235+0x3000], R4 ;  /* 0x00300004eb007388 */ /* 0x0207e40000000c00 */
.L_x_5934:
[----:B------:R-:W-:Y:S05]  /*106a0*/  BSYNC B1 ;  /* 0x0000000000017941 */ /* 0x000fea0003800000 */
.L_x_5933:
        /* <DEDUP_REMOVED lines=46> */
.L_x_5940:
[----:B------:R-:W-:Y:S05]  /*10990*/  BSYNC B0 ;  /* 0x0000000000007941 */ /* 0x000fea0003800000 */
.L_x_5939:
[----:B-----5:R3:W-:Y:S02]  /*109a0*/  STS.128 [R235+0x5000], R4 ;  /* 0x00500004eb007388 */ /* 0x0207e40000000c00 */
.L_x_5938:
[----:B------:R-:W-:Y:S05]  /*109b0*/  BSYNC B1 ;  /* 0x0000000000017941 */ /* 0x000fea0003800000 */
.L_x_5937:
        /* <DEDUP_REMOVED lines=45> */
.L_x_5942:
[----:B------:R-:W-:Y:S05]  /*10c90*/  BSYNC B0 ;  /* 0x0000000000007941 */ /* 0x000fea0003800000 */
.L_x_5941:
[----:B-----5:R3:W-:Y:S02]  /*10ca0*/  STS.128 [R235+0x7000], R4 ;  /* 0x00700004eb007388 */ /* 0x0207e40000000c00 */
.L_x_5928:
[----:B------:R-:W-:Y:S05]  /*10cb0*/  BSYNC B2 ;  /* 0x0000000000027941 */ /* 0x000fea0003800000 */
.L_x_5927:
        /* <DEDUP_REMOVED lines=50> */
.L_x_5947:
[----:B------:R-:W-:Y:S05]  /*10fe0*/  BSYNC B0 ;  /* 0x0000000000007941 */ /* 0x000fea0003800000 */
.L_x_5946:
[----:B-----5:R3:W-:Y:S02]  /*10ff0*/  STS.128 [R235+0x1800], R4 ;  /* 0x00180004eb007388 */ /* 0x0207e40000000c00 */
.L_x_5945:
[----:B------:R-:W-:Y:S05]  /*11000*/  BSYNC B1 ;  /* 0x0000000000017941 */ /* 0x000fea0003800000 */
.L_x_5944:
        /* <DEDUP_REMOVED lines=46> */
.L_x_5951:
[----:B------:R-:W-:Y:S05]  /*112f0*/  BSYNC B0 ;  /* 0x0000000000007941 */ /* 0x000fea0003800000 */
.L_x_5950:
[----:B-----5:R3:W-:Y:S02]  /*11300*/  STS.128 [R235+0x3800], R4 ;  /* 0x00380004eb007388 */ /* 0x0207e40000000c00 */
.L_x_5949:
[----:B------:R-:W-:Y:S05]  /*11310*/  BSYNC B1 ;  /* 0x0000000000017941 */ /* 0x000fea0003800000 */
.L_x_5948:
        /* <DEDUP_REMOVED lines=46> */
.L_x_5955:
[----:B------:R-:W-:Y:S05]  /*11600*/  BSYNC B0 ;  /* 0x0000000000007941 */ /* 0x000fea0003800000 */
.L_x_5954:
[----:B-----5:R3:W-:Y:S02]  /*11610*/  STS.128 [R235+0x5800], R4 ;  /* 0x00580004eb007388 */ /* 0x0207e40000000c00 */
.L_x_5953:
[----:B------:R-:W-:Y:S05]  /*11620*/  BSYNC B1 ;  /* 0x0000000000017941 */ /* 0x000fea0003800000 */
.L_x_5952:
        /* <DEDUP_REMOVED lines=45> */
.L_x_5957:
[----:B------:R-:W-:Y:S05]  /*11900*/  BSYNC B0 ;  /* 0x0000000000007941 */ /* 0x000fea0003800000 */
.L_x_5956:
[----:B-----5:R3:W-:Y:S01]  /*11910*/  STS.128 [R235+0x7800], R4 ;  /* 0x00780004eb007388 */ /* 0x0207e20000000c00 */
[----:B------:R-:W-:Y:S05]  /*11920*/  BRA `(.L_x_5943) ;  /* 0x0000006400147947 */ /* 0x000fea0003800000 */
.L_x_5894:
        /* <DEDUP_REMOVED lines=89> */
.L_x_5963:
[----:B------:R-:W-:Y:S05]  /*11ec0*/  BSYNC B0 ;  /* 0x0000000000007941 */ /* 0x000fea0003800000 */
.L_x_5962:
[----:B-----5:R3:W-:Y:S02]  /*11ed0*/  STS.128 [R235], R4 ;  /* 0x00000004eb007388 */ /* 0x0207e40000000c00 */
.L_x_5961:
[----:B------:R-:W-:Y:S05]  /*11ee0*/  BSYNC B1 ;  /* 0x0000000000017941 */ /* 0x000fea0003800000 */
.L_x_5960:
        /* <DEDUP_REMOVED lines=87> */
.L_x_5967:
[----:B------:R-:W-:Y:S05]  /*12460*/  BSYNC B0 ;  /* 0x0000000000007941 */ /* 0x000fea0003800000 */
.L_x_5966:
[----:B-----5:R1:W-:Y:S02]  /*12470*/  STS.128 [R235+0x2000], R4 ;  /* 0x00200004eb007388 */ /* 0x0203e40000000c00 */
.L_x_5965:
[----:B------:R-:W-:Y:S05]  /*12480*/  BSYNC B1 ;  /* 0x0000000000017941 */ /* 0x000fea0003800000 */
.L_x_5964:
        /* <DEDUP_REMOVED lines=87> */
.L_x_5971:
[----:B------:R-:W-:Y:S05]  /*12a00*/  BSYNC B0 ;  /* 0x0000000000007941 */ /* 0x000fea0003800000 */
.L_x_5970:
[----:B-----5:R3:W-:Y:S02]  /*12a10*/  STS.128 [R235+0x4000], R4 ;  /* 0x00400004eb007388 */ /* 0x0207e40000000c00 */
.L_x_5969:
[----:B------:R-:W-:Y:S05]  /*12a20*/  BSYNC B1 ;  /* 0x0000000000017941 */ /* 0x000fea0003800000 */
.L_x_5968:
        /* <DEDUP_REMOVED lines=86> */
.L_x_5973:
[----:B------:R-:W-:Y:S05]  /*12f90*/  BSYNC B0 ;  /* 0x0000000000007941 */ /* 0x000fea0003800000 */
.L_x_5972:
[----:B-----5:R3:W-:Y:S02]  /*12fa0*/  STS.128 [R235+0x6000], R4 ;  /* 0x00600004eb007388 */ /* 0x0207e40000000c00 */
.L_x_5959:
[----:B------:R-:W-:Y:S05]  /*12fb0*/  BSYNC B2 ;  /* 0x0000000000027941 */ /* 0x000fea0003800000 */
.L_x_5958:
        /* <DEDUP_REMOVED lines=92> */
.L_x_5979:
[----:B------:R-:W-:Y:S05]  /*13580*/  BSYNC B0 ;  /* 0x0000000000007941 */ /* 0x000fea0003800000 */
.L_x_5978:
[----:B-----5:R3:W-:Y:S02]  /*13590*/  STS.128 [R235+0x800], R4 ;  /* 0x00080004eb007388 */ /* 0x0207e40000000c00 */
.L_x_5977:
[----:B------:R-:W-:Y:S05]  /*135a0*/  BSYNC B1 ;  /* 0x0000000000017941 */ /* 0x000fea0003800000 */
.L_x_5976:
        /* <DEDUP_REMOVED lines=87> */
.L_x_5983:
[----:B------:R-:W-:Y:S05]  /*13b20*/  BSYNC B0 ;  /* 0x0000000000007941 */ /* 0x000fea0003800000 */
.L_x_5982:
[----:B-----5:R3:W-:Y:S02]  /*13b30*/  STS.128 [R235+0x2800], R4 ;  /* 0x00280004eb007388 */ /* 0x0207e40000000c00 */
.L_x_5981:
[----:B------:R-:W-:Y:S05]  /*13b40*/  BSYNC B1 ;  /* 0x0000000000017941 */ /* 0x000fea0003800000 */
.L_x_5980:
        /* <DEDUP_REMOVED lines=87> */
.L_x_5987:
[----:B------:R-:W-:Y:S05]  /*140c0*/  BSYNC B0 ;  /* 0x0000000000007941 */ /* 0x000fea0003800000 */
.L_x_5986:
[----:B-----5:R3:W-:Y:S02]  /*140d0*/  STS.128 [R235+0x4800], R4 ;  /* 0x00480004eb007388 */ /* 0x0207e40000000c00 */
.L_x_5985:
[----:B------:R-:W-:Y:S05]  /*140e0*/  BSYNC B1 ;  /* 0x0000000000017941 */ /* 0x000fea0003800000 */
.L_x_5984:
        /* <DEDUP_REMOVED lines=86> */
.L_x_5989:
[----:B------:R-:W-:Y:S05]  /*14650*/  BSYNC B0 ;  /* 0x0000000000007941 */ /* 0x000fea0003800000 */
.L_x_5988:
[----:B-----5:R3:W-:Y:S02]  /*14660*/  STS.128 [R235+0x6800], R4 ;  /* 0x00680004eb007388 */ /* 0x0207e40000000c00 */
.L_x_5975:
[----:B------:R-:W-:Y:S05]  /*14670*/  BSYNC B2 ;  /* 0x0000000000027941 */ /* 0x000fea0003800000 */
.L_x_5974:
        /* <DEDUP_REMOVED lines=92> */
.L_x_5995:
[----:B------:R-:W-:Y:S05]  /*14c40*/  BSYNC B0 ;  /* 0x0000000000007941 */ /* 0x000fea0003800000 */
.L_x_5994:
[----:B-----5:R1:W-:Y:S02]  /*14c50*/  STS.128 [R235+0x1000], R4 ;  /* 0x00100004eb007388 */ /* 0x0203e40000000c00 */
.L_x_5993:
[----:B------:R-:W-:Y:S05]  /*14c60*/  BSYNC B1 ;  /* 0x0000000000017941 */ /* 0x000fea0003800000 */
.L_x_5992:
        /* <DEDUP_REMOVED lines=87> */
.L_x_5999:
[----:B------:R-:W-:Y:S05]  /*151e0*/  BSYNC B0 ;  /* 0x0000000000007941 */ /* 0x000fea0003800000 */
.L_x_5998:
[----:B-----5:R3:W-:Y:S02]  /*151f0*/  STS.128 [R235+0x3000], R4 ;  /* 0x00300004eb007388 */ /* 0x0207e40000000c00 */
.L_x_5997:
[----:B------:R-:W-:Y:S05]  /*15200*/  BSYNC B1 ;  /* 0x0000000000017941 */ /* 0x000fea0003800000 */
.L_x_5996:
        /* <DEDUP_REMOVED lines=87> */
.L_x_6003:
[----:B------:R-:W-:Y:S05]  /*15780*/  BSYNC B0 ;  /* 0x0000000000007941 */ /* 0x000fea0003800000 */
.L_x_6002:
[----:B-----5:R3:W-:Y:S02]  /*15790*/  STS.128 [R235+0x5000], R4 ;  /* 0x00500004eb007388 */ /* 0x0207e40000000c00 */
.L_x_6001:
[----:B------:R-:W-:Y:S05]  /*157a0*/  BSYNC B1 ;  /* 0x0000000000017941 */ /* 0x000fea0003800000 */
.L_x_6000:
        /* <DEDUP_REMOVED lines=86> */
.L_x_6005:
[----:B------:R-:W-:Y:S05]  /*15d10*/  BSYNC B0 ;  /* 0x0000000000007941 */ /* 0x000fea0003800000 */
.L_x_6004:
[----:B-----5:R3:W-:Y:S02]  /*15d20*/  STS.128 [R235+0x7000], R4 ;  /* 0x00700004eb007388 */ /* 0x0207e40000000c00 */
.L_x_5991:
[----:B------:R-:W-:Y:S05]  /*15d30*/  BSYNC B2 ;  /* 0x0000000000027941 */ /* 0x000fea0003800000 */
.L_x_5990:
        /* <DEDUP_REMOVED lines=91> */
.L_x_6009:
[----:B------:R-:W-:Y:S05]  /*162f0*/  BSYNC B0 ;  /* 0x0000000000007941 */ /* 0x000fea0003800000 */
.L_x_6008:
[----:B-----5:R3:W-:Y:S02]  /*16300*/  STS.128 [R235+0x1800], R4 ;  /* 0x00180004eb007388 */ /* 0x0207e40000000c00 */
.L_x_6007:
[----:B------:R-:W-:Y:S05]  /*16310*/  BSYNC B1 ;  /* 0x0000000000017941 */ /* 0x000fea0003800000 */
.L_x_6006:
        /* <DEDUP_REMOVED lines=87> */
.L_x_6013:
[----:B------:R-:W-:Y:S05]  /*16890*/  BSYNC B0 ;  /* 0x0000000000007941 */ /* 0x000fea0003800000 */
.L_x_6012:
[----:B-----5:R3:W-:Y:S02]  /*168a0*/  STS.128 [R235+0x3800], R4 ;  /* 0x00380004eb007388 */ /* 0x0207e40000000c00 */
.L_x_6011:
[----:B------:R-:W-:Y:S05]  /*168b0*/  BSYNC B1 ;  /* 0x0000000000017941 */ /* 0x000fea0003800000 */
.L_x_6010:
        /* <DEDUP_REMOVED lines=87> */
.L_x_6017:
[----:B------:R-:W-:Y:S05]  /*16e30*/  BSYNC B0 ;  /* 0x0000000000007941 */ /* 0x000fea0003800000 */
.L_x_6016:
[----:B-----5:R3:W-:Y:S02]  /*16e40*/  STS.128 [R235+0x5800], R4 ;  /* 0x00580004eb007388 */ /* 0x0207e40000000c00 */
.L_x_6015:
[----:B------:R-:W-:Y:S05]  /*16e50*/  BSYNC B1 ;  /* 0x0000000000017941 */ /* 0x000fea0003800000 */
.L_x_6014:
        /* <DEDUP_REMOVED lines=89> */
.L_x_6019:
[----:B------:R-:W-:Y:S05]  /*173f0*/  BSYNC B0 ;  /* 0x0000000000007941 */ /* 0x000fea0003800000 */
.L_x_6018:
[----:B-----5:R3:W-:Y:S01]  /*17400*/  STS.128 [R235+0x7800], R4 ;  /* 0x00780004eb007388 */ /* 0x0207e20000000c00 */
[----:B------:R-:W-:Y:S05]  /*17410*/  BRA `(.L_x_5943) ;  /* 0x0000000800587947 */ /* 0x000fea0003800000 */
.L_x_5893:
        /* <DEDUP_REMOVED lines=42> */
.L_x_6021:
[----:B------:R-:W-:Y:S05]  /*176c0*/  BSYNC B0 ;  /* 0x0000000000007941 */ /* 0x000fea0003800000 */
.L_x_6020:
        /* <DEDUP_REMOVED lines=35> */
.L_x_6023:
[----:B------:R-:W-:Y:S05]  /*17900*/  BSYNC B0 ;  /* 0x0000000000007941 */ /* 0x000fea0003800000 */
.L_x_6022:
        /* <DEDUP_REMOVED lines=34> */
.L_x_6025:
[----:B------:R-:W-:Y:S05]  /*17b30*/  BSYNC B0 ;  /* 0x0000000000007941 */ /* 0x000fea0003800000 */
.L_x_6024:
        /* <DEDUP_REMOVED lines=36> */
.L_x_5943:
[----:B------:R-:W-:Y:S05]  /*17d80*/  BSYNC B3 ;  /* 0x0000000000037941 */ /* 0x000fea0003800000 */
.L_x_5892:
[----:B------:R-:W5:Y:S01]  /*17d90*/  LDL R0, [R1+0x20] ;  /* 0x0000200001007983 */ /* 0x000f620000100800 */
[----:B------:R-:W-:Y:S01]  /*17da0*/  BSSY B0, `(.L_x_6026) ;  /* 0x0000029000007945 */ /* 0x000fe20003800000 */
[----:B------:R-:W-:Y:S01]  /*17db0*/  LOP3.LUT R242, R242, 0xff, RZ, 0xc0, !PT ;  /* 0x000000fff2f27812 */ /* 0x000fe200078ec0ff */
[----:B-----5:R-:W-:-:S04]  /*17dc0*/  VIADD R44, R0, 0xffffffff ;  /* 0xffffffff002c7836 */ /* 0x020fc80000000000 */
[----:B------:R-:W-:-:S04]  /*17dd0*/  IMAD.SHL.U32 R29, R44, 0x40, RZ ;  /* 0x000000402c1d7824 */ /* 0x000fc800078e00ff */
        /* <DEDUP_REMOVED lines=37> */
.L_x_6027:
[----:B------:R-:W-:Y:S05]  /*18030*/  BSYNC B0 ;  /* 0x0000000000007941 */ /* 0x000fea0003800000 */
.L_x_6026:
        /* <DEDUP_REMOVED lines=37> */
.L_x_6029:
[----:B------:R-:W-:Y:S05]  /*18290*/  BSYNC B0 ;  /* 0x0000000000007941 */ /* 0x000fea0003800000 */
.L_x_6028:
        /* <DEDUP_REMOVED lines=39> */
.L_x_6031:
[----:B------:R-:W-:Y:S05]  /*18510*/  BSYNC B0 ;  /* 0x0000000000007941 */ /* 0x000fea0003800000 */
.L_x_6030:
        /* <DEDUP_REMOVED lines=43> */
.L_x_6033:
[----:B------:R-:W-:Y:S05]  /*187d0*/  BSYNC B0 ;  /* 0x0000000000007941 */ /* 0x000fea0003800000 */
.L_x_6032:
[----:B-123--:R-:W2:Y:S04]  /*187e0*/  LDL R4, [R1+0x1c] ;  /* 0x00001c0001047983 */ /* 0x00eea80000100800 */
[----:B----4-:R-:W3:Y:S04]  /*187f0*/  LD.E.64 R2, desc[UR6][R30.64+0x1c0] ;  /* 0x0001c0061e027980 */ /* 0x010ee8000c101b00 */
[----:B------:R-:W4:Y:S04]  /*18800*/  LD.E.64 R6, desc[UR6][R30.64+0x1b8] ;  /* 0x0001b8061e067980 */ /* 0x000f28000c101b00 */
[----:B------:R-:W4:Y:S04]  /*18810*/  LD.E R0, desc[UR6][R30.64+0xd8] ;  /* 0x0000d8061e007980 */ /* 0x000f28000c101900 */
[----:B------:R-:W0:Y:S01]  /*18820*/  LDGDEPBAR ;  /* 0x00000000000079af */ /* 0x000e220000000000 */
[-C--:B------:R-:W-:Y:S01]  /*18830*/  ISETP.GE.AND P1, PT, R118, R12.reuse, PT ;  /* 0x0000000c7600720c */ /* 0x080fe20003f26270 */
[----:B------:R-:W-:Y:S01]  /*18840*/  BSSY B0, `(.L_x_6034) ;  /* 0x0000033000007945 */ /* 0x000fe20003800000 */
[----:B------:R-:W-:-:S02]  /*18850*/  ISETP.GE.AND P6, PT, R54, R12, PT ;  /* 0x0000000c3600720c */ /* 0x000fc40003fc6270 */
[----:B------:R-:W-:Y:S01]  /*18860*/  ISETP.GE.AND P4, PT, R52, R12, PT ;  /* 0x0000000c3400720c */ /* 0x000fe20003f86270 */
[----:B--2---:R-:W-:Y:S02]  /*18870*/  IMAD.MOV.U32 R178, RZ, RZ, R4 ;  /* 0x000000ffffb27224 */ /* 0x004fe400078e0004 */
[----:B---3--:R-:W-:Y:S02]  /*18880*/  IMAD R3, R3, R191, RZ ;  /* 0x000000bf03037224 */ /* 0x008fe400078e02ff */
[----:B------:R-:W-:-:S04]  /*18890*/  IMAD.WIDE.U32 R4, R191, R2, R178 ;  /* 0x00000002bf047225 */ /* 0x000fc800078e00b2 */
[----:B------:R-:W-:Y:S01]  /*188a0*/  IMAD R3, R2, R170, R3 ;  /* 0x000000aa02037224 */ /* 0x000fe200078e0203 */
[----:B----4-:R-:W-:-:S03]  /*188b0*/  LEA R2, P0, R4, R6, 0x2 ;  /* 0x0000000604027211 */ /* 0x010fc600078010ff */
[----:B------:R-:W-:-:S05]  /*188c0*/  IMAD.IADD R3, R5, 0x1, R3 ;  /* 0x0000000105037824 */ /* 0x000fca00078e0203 */
[----:B------:R-:W-:-:S05]  /*188d0*/  LEA.HI.X R3, R4, R7, R3, 0x2, P0 ;  /* 0x0000000704037211 */ /* 0x000fca00000f1403 */
[----:B------:R1:W5:Y:S01]  /*188e0*/  LD.E R10, desc[UR6][R2.64] ;  /* 0x00000006020a7980 */ /* 0x000362000c101900 */
[----:B------:R-:W-:-:S04]  /*188f0*/  DEPBAR.LE SB0, 0x0 ;  /* 0x000080000000791a */ /* 0x000fc80000000000 */
[----:B------:R-:W-:Y:S01]  /*18900*/  BAR.SYNC.DEFER_BLOCKING 0x0 ;  /* 0x0000000000007b1d */ /* 0x000fe20000010000 */
[----:B------:R-:W-:-:S05]  /*18910*/  ISETP.GE.AND P0, PT, R50, R12, PT ;  /* 0x0000000c3200720c */ /* 0x000fca0003f06270 */
[----:B------:R1:W2:Y:S01]  /*18920*/  MUFU.RCP R149, R0 ;  /* 0x0000000000957308 */ /* 0x0002a20000001000 */
[----:B------:R1:W-:Y:S04]  /*18930*/  @P1 STS.128 [R235+0x10000], RZ ;  /* 0x010000ffeb001388 */ /* 0x0003e80000000c00 */
[----:B------:R1:W-:Y:S04]  /*18940*/  @P1 STS.128 [R235+0x12000], RZ ;  /* 0x012000ffeb001388 */ /* 0x0003e80000000c00 */
[----:B------:R1:W-:Y:S04]  /*18950*/  @P1 STS.128 [R235+0x14000], RZ ;  /* 0x014000ffeb001388 */ /* 0x0003e80000000c00 */
[----:B------:R1:W-:Y:S01]  /*18960*/  @P1 STS.128 [R235+0x16000], RZ ;  /* 0x016000ffeb001388 */ /* 0x0003e20000000c00 */
[----:B------:R-:W-:Y:S05]  /*18970*/  @P1 BRA `(.L_x_6035) ;  /* 0x00000000007c1947 */ /* 0x000fea0003800000 */
        /* <DEDUP_REMOVED lines=31> */
.L_x_6035:
[----:B------:R-:W-:Y:S05]  /*18b70*/  BSYNC B0 ;  /* 0x0000000000007941 */ /* 0x000fea0003800000 */
.L_x_6034:
        /* <DEDUP_REMOVED lines=41> */
.L_x_6037:
[----:B------:R-:W-:Y:S05]  /*18e10*/  BSYNC B0 ;  /* 0x0000000000007941 */ /* 0x000fea0003800000 */
.L_x_6036:
        /* <DEDUP_REMOVED lines=43> */
.L_x_6039:
[----:B------:R-:W-:Y:S05]  /*190d0*/  BSYNC B0 ;  /* 0x0000000000007941 */ /* 0x000fea0003800000 */
.L_x_6038:
        /* <DEDUP_REMOVED lines=52> */
.L_x_6042:
[----:B------:R2:W-:Y:S02]  /*19420*/  STS.128 [R235+0x17800], RZ ;  /* 0x017800ffeb007388 */ /* 0x0005e40000000c00 */
.L_x_6041:
[----:B------:R-:W-:Y:S05]  /*19430*/  BSYNC B0 ;  /* 0x0000000000007941 */ /* 0x000fea0003800000 */
.L_x_6040:
[C---:B------:R-:W-:Y:S01]  /*19440*/  IMAD.SHL.U32 R0, R169.reuse, 0x40, RZ ;  /* 0x00000040a9007824 */ /* 0x040fe200078e00ff */
[----:B------:R-:W5:Y:S01]  /*19450*/  LDL R45, [R1] ;  /* 0x00000000012d7983 */ /* 0x000f620000100800 */
[----:B-1-3--:R-:W-:Y:S01]  /*19460*/  IMAD.SHL.U32 R2, R118, 0x8, RZ ;  /* 0x0000000876027824 */ /* 0x00afe200078e00ff */
[----:B------:R-:W-:Y:S01]  /*19470*/  R2P PR, R169, 0x6 ;  /* 0x00000006a9007804 */ /* 0x000fe20000000000 */
[----:B------:R-:W-:Y:S01]  /*19480*/  BSSY B1, `(.L_x_6043) ;  /* 0x00002a1000017945 */ /* 0x000fe20003800000 */
[----:B------:R-:W-:Y:S01]  /*19490*/  LOP3.LUT R0, R0, 0x1c0, RZ, 0xc0, !PT ;  /* 0x000001c000007812 */ /* 0x000fe200078ec0ff */
[----:B------:R-:W0:Y:S03]  /*194a0*/  LDGDEPBAR ;  /* 0x00000000000079af */ /* 0x000e260000000000 */
        /* <DEDUP_REMOVED lines=16> */
[----:B------:R-:W4:Y:S01]  /*195b0*/  LDSM.16.M88.4 R24, [R208+0x9000] ;  /* 0x00900000d018783b */ /* 0x000f220000000200 */
[----:B------:R-:W-:Y:S01]  /*195c0*/  IMAD R217, R46, 0x2, R216 ;  /* 0x000000022ed97824 */ /* 0x000fe200078e02d8 */
[C---:B------:R-:W-:Y:S01]  /*195d0*/  IADD3 R231, R219.reuse, 0x2000, RZ ;  /* 0x00002000dbe77810 */ /* 0x040fe20007ffe0ff */
[C---:B------:R-:W-:Y:S01]  /*195e0*/  VIADD R234, R219.reuse, 0x800 ;  /* 0x00000800dbea7836 */ /* 0x040fe20000000000 */
[----:B------:R-:W2:Y:S01]  /*195f0*/  LDSM.16.M88.4 R36, [R208+0x9800] ;  /* 0x00980000d024783b */ /* 0x000ea20000000200 */
        /* <DEDUP_REMOVED lines=30> */
[----:B------:R-:W1:Y:S01]  /*197e0*/  LDSM.16.M88.4 R12, [R218] ;  /* 0x00000000da0c783b */ /* 0x000e620000000200 */
[C---:B------:R-:W-:Y:S02]  /*197f0*/  VIADD R221, R219.reuse, 0x7000 ;  /* 0x00007000dbdd7836 */ /* 0x040fe40000000000 */
[----:B---3--:R-:W-:Y:S01]  /*19800*/  HMMA.16816.F32.BF16 R40, R4, R16, RZ ;  /* 0x000000100428723c */ /* 0x008fe200000418ff */
[----:B------:R-:W3:Y:S01]  /*19810*/  LDSM.16.M88.4 R88, [R214+0x9800] ;  /* 0x00980000d658783b */ /* 0x000ee20000000200 */
[----:B------:R-:W-:-:S03]  /*19820*/  VIADD R220, R219, 0x7800 ;  /* 0x00007800dbdc7836 */ /* 0x000fc60000000000 */
[----:B------:R-:W-:Y:S01]  /*19830*/  LDSM.16.M88.4 R92, [R213] ;  /* 0x00000000d55c783b */ /* 0x000fe20000000200 */
[C---:B----4-:R-:W-:Y:S03]  /*19840*/  HMMA.16816.F32.BF16 R60, R4.reuse, R24, RZ ;  /* 0x00000018043c723c */ /* 0x050fe600000418ff */
[----:B------:R-:W-:Y:S03]  /*19850*/  LDSM.16.M88.4 R108, [R213+0x1000] ;  /* 0x00100000d56c783b */ /* 0x000fe60000000200 */
[C---:B------:R-:W-:Y:S01]  /*19860*/  HMMA.16816.F32.BF16 R56, R4.reuse, R18, RZ ;  /* 0x000000120438723c */ /* 0x040fe200000418ff */
[----:B------:R-:W-:Y:S04]  /*19870*/  LDSM.16.M88.4 R100, [R213+0x800] ;  /* 0x00080000d564783b */ /* 0x000fe80000000200 */
[----:B------:R-:W-:Y:S01]  /*19880*/  STL [R1+0x18], R3 ;  /* 0x0000180301007387 */ /* 0x000fe20000100800 */
[C---:B------:R-:W-:Y:S06]  /*19890*/  HMMA.16816.F32.BF16 R68, R4.reuse, R26, RZ ;  /* 0x0000001a0444723c */ /* 0x040fec00000418ff */
[C---:B--2---:R-:W-:Y:S06]  /*198a0*/  HMMA.16816.F32.BF16 R72, R4.reuse, R36, RZ ;  /* 0x000000240448723c */ /* 0x044fec00000418ff */
[----:B------:R-:W-:Y:S01]  /*198b0*/  HMMA.16816.F32.BF16 R24, R4, R38, RZ ;  /* 0x000000260418723c */ /* 0x000fe200000418ff */
[----:B------:R-:W2:Y:S05]  /*198c0*/  LDSM.16.M88.4 R4, [R217] ;  /* 0x00000000d904783b */ /* 0x000eaa0000000200 */
[C---:B------:R-:W-:Y:S06]  /*198d0*/  HMMA.16816.F32.BF16 R16, R8.reuse, R52, R20 ;  /* 0x000000340810723c */ /* 0x040fec0000041814 */
[C---:B------:R-:W-:Y:S06]  /*198e0*/  HMMA.16816.F32.BF16 R20, R8.reuse, R54, R32 ;  /* 0x000000360814723c */ /* 0x040fec0000041820 */
[C---:B------:R-:W-:Y:S06]  /*198f0*/  HMMA.16816.F32.BF16 R32, R8.reuse, R64, R40 ;  /* 0x000000400820723c */ /* 0x040fec0000041828 */
[C---:B------:R-:W-:Y:S06]  /*19900*/  HMMA.16816.F32.BF16 R40, R8.reuse, R76, R60 ;  /* 0x0000004c0828723c */ /* 0x040fec000004183c */
[C---:B------:R-:W-:Y:S01]  /*19910*/  HMMA.16816.F32.BF16 R36, R8.reuse, R66, R56 ;  /* 0x000000420824723c */ /* 0x040fe20000041838 */
[----:B------:R-:W-:Y:S05]  /*19920*/  LDSM.16.M88.4 R56, [R208+0xa000] ;  /* 0x00a00000d038783b */ /* 0x000fea0000000200 */
[C---:B------:R-:W-:Y:S01]  /*19930*/  HMMA.16816.F32.BF16 R60, R8.reuse, R78, R68 ;  /* 0x0000004e083c723c */ /* 0x040fe20000041844 */
[----:B------:R-:W-:Y:S04]  /*19940*/  LDSM.16.M88.4 R76, [R208+0xa800] ;  /* 0x00a80000d04c783b */ /* 0x000fe80000000200 */
[----:B------:R-:W-:Y:S01]  /*19950*/  LDSM.16.M88.4 R68, [R208+0xb800] ;  /* 0x00b80000d044783b */ /* 0x000fe20000000200 */
[C---:B------:R-:W-:Y:S03]  /*19960*/  HMMA.16816.F32.BF16 R64, R8.reuse, R80, R72 ;  /* 0x000000500840723c */ /* 0x040fe60000041848 */
[----:B------:R-:W-:Y:S03]  /*19970*/  LDSM.16.M88.4 R72, [R219+0x2000] ;  /* 0x00200000db48783b */ /* 0x000fe60000000200 */
[----:B------:R-:W-:Y:S01]  /*19980*/  HMMA.16816.F32.BF16 R52, R8, R82, R24 ;  /* 0x000000520834723c */ /* 0x000fe20000041818 */
[----:B------:R-:W4:Y:S04]  /*19990*/  LDSM.16.M88.4 R24, [R213+0x1800] ;  /* 0x00180000d518783b */ /* 0x000f280000000200 */
[----:B------:R-:W4:Y:S01]  /*199a0*/  LDSM.16.M88.4 R8, [R215+0x2000] ;  /* 0x00200000d708783b */ /* 0x000f220000000200 */
[C---:B-1----:R-:W-:Y:S03]  /*199b0*/  HMMA.16816.F32.BF16 R16, R12.reuse, R84, R16 ;  /* 0x000000540c10723c */ /* 0x042fe60000041810 */
[----:B------:R-:W-:Y:S03]  /*199c0*/  LDSM.16.M88.4 R80, [R219+0x2800] ;  /* 0x00280000db50783b */ /* 0x000fe60000000200 */
[C---:B------:R-:W-:Y:S01]  /*199d0*/  HMMA.16816.F32.BF16 R20, R12.reuse, R86, R20 ;  /* 0x000000560c14723c */ /* 0x040fe20000041814 */
[----:B------:R-:W1:Y:S05]  /*199e0*/  LDSM.16.M88.4 R84, [R208+0xb000] ;  /* 0x00b00000d054783b */ /* 0x000e6a0000000200 */
[C---:B------:R-:W-:Y:S06]  /*199f0*/  HMMA.16816.F32.BF16 R40, R12.reuse, R104, R40 ;  /* 0x000000680c28723c */ /* 0x040fec0000041828 */
[C---:B------:R-:W-:Y:S06]  /*19a00*/  HMMA.16816.F32.BF16 R32, R12.reuse, R96, R32 ;  /* 0x000000600c20723c */ /* 0x040fec0000041820 */
[C---:B------:R-:W-:Y:S01]  /*19a10*/  HMMA.16816.F32.BF16 R36, R12.reuse, R98, R36 ;  /* 0x000000620c24723c */ /* 0x040fe20000041824 */
[----:B------:R-:W-:Y:S05]  /*19a20*/  LDSM.16.M88.4 R96, [R219+0x5000] ;  /* 0x00500000db60783b */ /* 0x000fea0000000200 */
[C---:B------:R-:W-:Y:S06]  /*19a30*/  HMMA.16816.F32.BF16 R60, R12.reuse, R106, R60 ;  /* 0x0000006a0c3c723c */ /* 0x040fec000004183c */
[C---:B---3--:R-:W-:Y:S06]  /*19a40*/  HMMA.16816.F32.BF16 R64, R12.reuse, R88, R64 ;  /* 0x000000580c40723c */ /* 0x048fec0000041840 */
[----:B------:R-:W-:Y:S01]  /*19a50*/  HMMA.16816.F32.BF16 R52, R12, R90, R52 ;  /* 0x0000005a0c34723c */ /* 0x000fe20000041834 */
[----:B------:R-:W-:Y:S05]  /*19a60*/  LDSM.16.M88.4 R88, [R214+0xb000] ;  /* 0x00b00000d658783b */ /* 0x000fea0000000200 */
[C---:B--2---:R-:W-:Y:S01]  /*19a70*/  HMMA.16816.F32.BF16 R12, R4.reuse, R92, R16 ;  /* 0x0000005c040c723c */ /* 0x044fe20000041810 */
[----:B------:R-:W2:Y:S05]  /*19a80*/  LDSM.16.M88.4 R16, [R216+0x2000] ;  /* 0x00200000d810783b */ /* 0x000eaa0000000200 */
[C---:B------:R-:W-:Y:S01]  /*19a90*/  HMMA.16816.F32.BF16 R20, R4.reuse, R94, R20 ;  /* 0x0000005e0414723c */ /* 0x040fe20000041814 */
[----:B------:R-:W3:Y:S05]  /*19aa0*/  LDSM.16.M88.4 R92, [R219+0x3000] ;  /* 0x00300000db5c783b */ /* 0x000eea0000000200 */
[C---:B------:R-:W-:Y:S06]  /*19ab0*/  HMMA.16816.F32.BF16 R40, R4.reuse, R108, R40 ;  /* 0x0000006c0428723c */ /* 0x040fec0000041828 */
[C---:B------:R-:W-:Y:S06]  /*19ac0*/  HMMA.16816.F32.BF16 R32, R4.reuse, R100, R32 ;  /* 0x000000640420723c */ /* 0x040fec0000041820 */
[C---:B------:R-:W-:Y:S01]  /*19ad0*/  HMMA.16816.F32.BF16 R36, R4.reuse, R102, R36 ;  /* 0x000000660424723c */ /* 0x040fe20000041824 */
[----:B------:R-:W-:Y:S05]  /*19ae0*/  LDSM.16.M88.4 R100, [R213+0x5000] ;  /* 0x00500000d564783b */ /* 0x000fea0000000200 */
[C---:B------:R-:W-:Y:S06]  /*19af0*/  HMMA.16816.F32.BF16 R60, R4.reuse, R110, R60 ;  /* 0x0000006e043c723c */ /* 0x040fec000004183c */
[C---:B----4-:R-:W-:Y:S06]  /*19b00*/  HMMA.16816.F32.BF16 R64, R4.reuse, R24, R64 ;  /* 0x000000180440723c */ /* 0x050fec0000041840 */
[----:B------:R-:W-:Y:S01]  /*19b10*/  HMMA.16816.F32.BF16 R52, R4, R26, R52 ;  /* 0x0000001a0434723c */ /* 0x000fe20000041834 */
[----:B------:R-:W4:Y:S04]  /*19b20*/  LDSM.16.M88.4 R24, [R219+0x3800] ;  /* 0x00380000db18783b */ /* 0x000f280000000200 */
[----:B------:R-:W-:Y:S01]  /*19b30*/  LDSM.16.M88.4 R4, [R218+0x2000] ;  /* 0x00200000da04783b */ /* 0x000fe20000000200 */
[C---:B------:R-:W-:Y:S06]  /*19b40*/  HMMA.16816.F32.BF16 R12, R8.reuse, R56, R12 ;  /* 0x00000038080c723c */ /* 0x040fec000004180c */
[C---:B------:R-:W-:Y:S01]  /*19b50*/  HMMA.16816.F32.BF16 R20, R8.reuse, R58, R20 ;  /* 0x0000003a0814723c */ /* 0x040fe20000041814 */
[----:B------:R-:W4:Y:S05]  /*19b60*/  LDSM.16.M88.4 R56, [R214+0xa000] ;  /* 0x00a00000d638783b */ /* 0x000f2a0000000200 */
[C---:B-1----:R-:W-:Y:S06]  /*19b70*/  HMMA.16816.F32.BF16 R40, R8.reuse, R84, R40 ;  /* 0x000000540828723c */ /* 0x042fec0000041828 */
[C---:B------:R-:W-:Y:S06]  /*19b80*/  HMMA.16816.F32.BF16 R32, R8.reuse, R76, R32 ;  /* 0x0000004c0820723c */ /* 0x040fec0000041820 */
[C---:B------:R-:W-:Y:S01]  /*19b90*/  HMMA.16816.F32.BF16 R36, R8.reuse, R78, R36 ;  /* 0x0000004e0824723c */ /* 0x040fe20000041824 */
[----:B------:R-:W1:Y:S05]  /*19ba0*/  LDSM.16.M88.4 R76, [R214+0xa800] ;  /* 0x00a80000d64c783b */ /* 0x000e6a0000000200 */
[C---:B------:R-:W-:Y:S01]  /*19bb0*/  HMMA.16816.F32.BF16 R60, R8.reuse, R86, R60 ;  /* 0x00000056083c723c */ /* 0x040fe2000004183c */
[----:B------:R-:W-:Y:S05]  /*19bc0*/  LDSM.16.M88.4 R84, [R213+0x2800] ;  /* 0x00280000d554783b */ /* 0x000fea0000000200 */
[----:B------:R-:W-:Y:S01]  /*19bd0*/  HMMA.16816.F32.BF16 R64, R8, R68, R64 ;  /* 0x000000440840723c */ /* 0x000fe20000041840 */
[----:B-----5:R-:W-:-:S05]  /*19be0*/  ISETP.GT.AND P5, PT, R44, R45, PT ;  /* 0x0000002d2c00720c */ /* 0x020fca0003fa4270 */
[----:B------:R-:W-:Y:S01]  /*19bf0*/  HMMA.16816.F32.BF16 R52, R8, R70, R52 ;  /* 0x000000460834723c */ /* 0x000fe20000041834 */
[----:B------:R-:W5:Y:S05]  /*19c00*/  LDSM.16.M88.4 R68, [R214+0xb800] ;  /* 0x00b80000d644783b */ /* 0x000f6a0000000200 */
[C---:B--2---:R-:W-:Y:S01]  /*19c10*/  HMMA.16816.F32.BF16 R8, R16.reuse, R72, R12 ;  /* 0x000000481008723c */ /* 0x044fe2000004180c */
[----:B------:R-:W-:Y:S05]  /*19c20*/  LDSM.16.M88.4 R12, [R217+0x2000] ;  /* 0x00200000d90c783b */ /* 0x000fea0000000200 */
[C---:B------:R-:W-:Y:S01]  /*19c30*/  HMMA.16816.F32.BF16 R20, R16.reuse, R74, R20 ;  /* 0x0000004a1014723c */ /* 0x040fe20000041814 */
[----:B------:R-:W2:Y:S05]  /*19c40*/  LDSM.16.M88.4 R72, [R213+0x2000] ;  /* 0x00200000d548783b */ /* 0x000eaa0000000200 */
[C---:B---3--:R-:W-:Y:S06]  /*19c50*/  HMMA.16816.F32.BF16 R40, R16.reuse, R92, R40 ;  /* 0x0000005c1028723c */ /* 0x048fec0000041828 */
[C---:B------:R-:W-:Y:S06]  /*19c60*/  HMMA.16816.F32.BF16 R32, R16.reuse, R80, R32 ;  /* 0x000000501020723c */ /* 0x040fec0000041820 */
[C---:B------:R-:W-:Y:S01]  /*19c70*/  HMMA.16816.F32.BF16 R36, R16.reuse, R82, R36 ;  /* 0x000000521024723c */ /* 0x040fe20000041824 */
[----:B------:R-:W-:Y:S05]  /*19c80*/  LDSM.16.M88.4 R80, [R208+0xc800] ;  /* 0x00c80000d050783b */ /* 0x000fea0000000200 */
        /* <DEDUP_REMOVED lines=8> */
[----:B------:R-:W4:Y:S05]  /*19d10*/  LDSM.16.M88.4 R56, [R208+0xc000] ;  /* 0x00c00000d038783b */ /* 0x000f2a0000000200 */
[C---:B------:R-:W-:Y:S06]  /*19d20*/  HMMA.16816.F32.BF16 R40, R4.reuse, R88, R40 ;  /* 0x000000580428723c */ /* 0x040fec0000041828 */
[C---:B-1----:R-:W-:Y:S06]  /*19d30*/  HMMA.16816.F32.BF16 R32, R4.reuse, R76, R32 ;  /* 0x0000004c0420723c */ /* 0x042fec0000041820 */
[C---:B------:R-:W-:Y:S01]  /*19d40*/  HMMA.16816.F32.BF16 R36, R4.reuse, R78, R36 ;  /* 0x0000004e0424723c */ /* 0x040fe20000041824 */
[----:B------:R-:W-:Y:S05]  /*19d50*/  LDSM.16.M88.4 R76, [R219+0x4000] ;  /* 0x00400000db4c783b */ /* 0x000fea0000000200 */
[C---:B------:R-:W-:Y:S01]  /*19d60*/  HMMA.16816.F32.BF16 R60, R4.reuse, R90, R60 ;  /* 0x0000005a043c723c */ /* 0x040fe2000004183c */
[----:B------:R-:W1:Y:S05]  /*19d70*/  LDSM.16.M88.4 R88, [R208+0xd000] ;  /* 0x00d00000d058783b */ /* 0x000e6a0000000200 */
[C---:B-----5:R-:W-:Y:S06]  /*19d80*/  HMMA.16816.F32.BF16 R64, R4.reuse, R68, R64 ;  /* 0x000000440440723c */ /* 0x060fec0000041840 */
[----:B------:R-:W-:Y:S01]  /*19d90*/  HMMA.16816.F32.BF16 R52, R4, R70, R52 ;  /* 0x000000460434723c */ /* 0x000fe20000041834 */
[----:B------:R-:W-:Y:S05]  /*19da0*/  LDSM.16.M88.4 R68, [R214+0xc000] ;  /* 0x00c00000d644783b */ /* 0x000fea0000000200 */
[C---:B--2---:R-:W-:Y:S01]  /*19db0*/  HMMA.16816.F32.BF16 R4, R12.reuse, R72, R8 ;  /* 0x000000480c04723c */ /* 0x044fe20000041808 */
[----:B------:R-:W-:Y:S05]  /*19dc0*/  LDSM.16.M88.4 R8, [R216+0x4000] ;  /* 0x00400000d808783b */ /* 0x000fea0000000200 */
[C---:B------:R-:W-:Y:S01]  /*19dd0*/  HMMA.16816.F32.BF16 R20, R12.reuse, R74, R20 ;  /* 0x0000004a0c14723c */ /* 0x040fe20000041814 */
[----:B------:R-:W2:Y:S05]  /*19de0*/  LDSM.16.M88.4 R72, [R208+0xd800] ;  /* 0x00d80000d048783b */ /* 0x000eaa0000000200 */
[C---:B---3--:R-:W-:Y:S06]  /*19df0*/  HMMA.16816.F32.BF16 R40, R12.reuse, R92, R40 ;  /* 0x0000005c0c28723c */ /* 0x048fec0000041828 */
[C---:B------:R-:W-:Y:S06]  /*19e00*/  HMMA.16816.F32.BF16 R32, R12.reuse, R84, R32 ;  /* 0x000000540c20723c */ /* 0x040fec0000041820 */
[C---:B------:R-:W-:Y:S01]  /*19e10*/  HMMA.16816.F32.BF16 R36, R12.reuse, R86, R36 ;  /* 0x000000560c24723c */ /* 0x040fe20000041824 */
[----:B------:R-:W3:Y:S05]  /*19e20*/  LDSM.16.M88.4 R84, [R219+0x4800] ;  /* 0x00480000db54783b */ /* 0x000eea0000000200 */
[C---:B------:R-:W-:Y:S01]  /*19e30*/  HMMA.16816.F32.BF16 R60, R12.reuse, R94, R60 ;  /* 0x0000005e0c3c723c */ /* 0x040fe2000004183c */
[----:B------:R-:W-:Y:S05]  /*19e40*/  LDSM.16.M88.4 R92, [R214+0xd000] ;  /* 0x00d00000d65c783b */ /* 0x000fea0000000200 */
[C---:B----4-:R-:W-:Y:S06]  /*19e50*/  HMMA.16816.F32.BF16 R64, R12.reuse, R24, R64 ;  /* 0x000000180c40723c */ /* 0x050fec0000041840 */
[----:B------:R-:W-:Y:S01]  /*19e60*/  HMMA.16816.F32.BF16 R52, R12, R26, R52 ;  /* 0x0000001a0c34723c */ /* 0x000fe20000041834 */
[----:B------:R-:W4:Y:S05]  /*19e70*/  LDSM.16.M88.4 R24, [R219+0x5800] ;  /* 0x00580000db18783b */ /* 0x000f2a0000000200 */
[C---:B------:R-:W-:Y:S01]  /*19e80*/  HMMA.16816.F32.BF16 R12, R16.reuse, R56, R4 ;  /* 0x00000038100c723c */ /* 0x040fe20000041804 */
[----:B------:R-:W5:Y:S05]  /*19e90*/  LDSM.16.M88.4 R4, [R218+0x4000] ;  /* 0x00400000da04783b */ /* 0x000f6a0000000200 */
[C---:B------:R-:W-:Y:S01]  /*19ea0*/  HMMA.16816.F32.BF16 R20, R16.reuse, R58, R20 ;  /* 0x0000003a1014723c */ /* 0x040fe20000041814 */
[----:B------:R-:W-:Y:S05]  /*19eb0*/  LDSM.16.M88.4 R56, [R214+0xd800] ;  /* 0x00d80000d638783b */ /* 0x000fea0000000200 */
[C---:B-1----:R-:W-:Y:S06]  /*19ec0*/  HMMA.16816.F32.BF16 R40, R16.reuse, R88, R40 ;  /* 0x000000581028723c */ /* 0x042fec0000041828 */
[C---:B------:R-:W-:Y:S06]  /*19ed0*/  HMMA.16816.F32.BF16 R32, R16.reuse, R80, R32 ;  /* 0x000000501020723c */ /* 0x040fec0000041820 */
[C---:B------:R-:W-:Y:S01]  /*19ee0*/  HMMA.16816.F32.BF16 R36, R16.reuse, R82, R36 ;  /* 0x000000521024723c */ /* 0x040fe20000041824 */
[----:B------:R-:W1:Y:S05]  /*19ef0*/  LDSM.16.M88.4 R80, [R214+0xc800] ;  /* 0x00c80000d650783b */ /* 0x000e6a0000000200 */
[C---:B------:R-:W-:Y:S01]  /*19f00*/  HMMA.16816.F32.BF16 R60, R16.reuse, R90, R60 ;  /* 0x0000005a103c723c */ /* 0x040fe2000004183c */
[----:B------:R-:W-:Y:S05]  /*19f10*/  LDSM.16.M88.4 R88, [R213+0x4800] ;  /* 0x00480000d558783b */ /* 0x000fea0000000200 */
[C---:B--2---:R-:W-:Y:S06]  /*19f20*/  HMMA.16816.F32.BF16 R64, R16.reuse, R72, R64 ;  /* 0x000000481040723c */ /* 0x044fec0000041840 */
[----:B------:R-:W-:Y:S01]  /*19f30*/  HMMA.16816.F32.BF16 R52, R16, R74, R52 ;  /* 0x0000004a1034723c */ /* 0x000fe20000041834 */
[----:B------:R-:W-:Y:S05]  /*19f40*/  LDSM.16.M88.4 R72, [R213+0x4000] ;  /* 0x00400000d548783b */ /* 0x000fea0000000200 */
[C---:B------:R-:W-:Y:S06]  /*19f50*/  HMMA.16816.F32.BF16 R12, R8.reuse, R76, R12 ;  /* 0x0000004c080c723c */ /* 0x040fec000004180c */
[C---:B------:R-:W-:Y:S01]  /*19f60*/  HMMA.16816.F32.BF16 R16, R8.reuse, R78, R20 ;  /* 0x0000004e0810723c */ /* 0x040fe20000041814 */
[----:B------:R-:W2:Y:S04]  /*19f70*/  LDSM.16.M88.4 R20, [R217+0x4000] ;  /* 0x00400000d914783b */ /* 0x000ea80000000200 */
[----:B------:R-:W-:Y:S01]  /*19f80*/  LDSM.16.M88.4 R76, [R208+0xe000] ;  /* 0x00e00000d04c783b */ /* 0x000fe20000000200 */
[C---:B------:R-:W-:Y:S06]  /*19f90*/  HMMA.16816.F32.BF16 R40, R8.reuse, R96, R40 ;  /* 0x000000600828723c */ /* 0x040fec0000041828 */
[C---:B---3--:R-:W-:Y:S06]  /*19fa0*/  HMMA.16816.F32.BF16 R32, R8.reuse, R84, R32 ;  /* 0x000000540820723c */ /* 0x048fec0000041820 */
[C---:B------:R-:W-:Y:S01]  /*19fb0*/  HMMA.16816.F32.BF16 R36, R8.reuse, R86, R36 ;  /* 0x000000560824723c */ /* 0x040fe20000041824 */
[----:B------:R-:W-:Y:S05]  /*19fc0*/  LDSM.16.M88.4 R84, [R208+0xe800] ;  /* 0x00e80000d054783b */ /* 0x000fea0000000200 */
[C---:B------:R-:W-:Y:S01]  /*19fd0*/  HMMA.16816.F32.BF16 R60, R8.reuse, R98, R60 ;  /* 0x00000062083c723c */ /* 0x040fe2000004183c */
[----:B------:R-:W-:Y:S05]  /*19fe0*/  LDSM.16.M88.4 R96, [R208+0xf000] ;  /* 0x00f00000d060783b */ /* 0x000fea0000000200 */
[C---:B----4-:R-:W-:Y:S06]  /*19ff0*/  HMMA.16816.F32.BF16 R64, R8.reuse, R24, R64 ;  /* 0x000000180840723c */ /* 0x050fec0000041840 */
[----:B------:R-:W-:Y:S06]  /*1a000*/  HMMA.16816.F32.BF16 R52, R8, R26, R52 ;  /* 0x0000001a0834723c */ /* 0x000fec0000041834 */
[C---:B-----5:R-:W-:Y:S06]  /*1a010*/  HMMA.16816.F32.BF16 R12, R4.reuse, R68, R12 ;  /* 0x00000044040c723c */ /* 0x060fec000004180c */
[C---:B------:R-:W-:Y:S01]  /*1a020*/  HMMA.16816.F32.BF16 R8, R4.reuse, R70, R16 ;  /* 0x000000460408723c */ /* 0x040fe20000041810 */
[----:B------:R-:W3:Y:S04]  /*1a030*/  LDSM.16.M88.4 R68, [R213+0x5800] ;  /* 0x00580000d544783b */ /* 0x000ee80000000200 */
[----:B------:R-:W4:Y:S01]  /*1a040*/  LDSM.16.M88.4 R16, [R215+0x6000] ;  /* 0x00600000d710783b */ /* 0x000f220000000200 */
[C---:B------:R-:W-:Y:S06]  /*1a050*/  HMMA.16816.F32.BF16 R40, R4.reuse, R92, R40 ;  /* 0x0000005c0428723c */ /* 0x040fec0000041828 */
[C---:B-1----:R-:W-:Y:S06]  /*1a060*/  HMMA.16816.F32.BF16 R32, R4.reuse, R80, R32 ;  /* 0x000000500420723c */ /* 0x042fec0000041820 */
[C---:B------:R-:W-:Y:S01]  /*1a070*/  HMMA.16816.F32.BF16 R36, R4.reuse, R82, R36 ;  /* 0x000000520424723c */ /* 0x040fe20000041824 */
[----:B------:R-:W-:Y:S05]  /*1a080*/  LDSM.16.M88.4 R80, [R219+0x6800] ;  /* 0x00680000db50783b */ /* 0x000fea0000000200 */
[C---:B------:R-:W-:Y:S01]  /*1a090*/  HMMA.16816.F32.BF16 R60, R4.reuse, R94, R60 ;  /* 0x0000005e043c723c */ /* 0x040fe2000004183c */
[----:B------:R-:W-:Y:S05]  /*1a0a0*/  LDSM.16.M88.4 R92, [R214+0xe800] ;  /* 0x00e80000d65c783b */ /* 0x000fea0000000200 */
[C---:B------:R-:W-:Y:S06]  /*1a0b0*/  HMMA.16816.F32.BF16 R64, R4.reuse, R56, R64 ;  /* 0x000000380440723c */ /* 0x040fec0000041840 */
[----:B------:R-:W-:Y:S01]  /*1a0c0*/  HMMA.16816.F32.BF16 R52, R4, R58, R52 ;  /* 0x0000003a0434723c */ /* 0x000fe20000041834 */
[----:B------:R-:W1:Y:S05]  /*1a0d0*/  LDSM.16.M88.4 R56, [R208+0xf800] ;  /* 0x00f80000d038783b */ /* 0x000e6a0000000200 */
[C---:B--2---:R-:W-:Y:S01]  /*1a0e0*/  HMMA.16816.F32.BF16 R24, R20.reuse, R72, R12 ;  /* 0x000000481418723c */ /* 0x044fe2000004180c */
[----:B------:R-:W-:Y:S05]  /*1a0f0*/  LDSM.16.M88.4 R12, [R216+0x6000] ;  /* 0x00600000d80c783b */ /* 0x000fea0000000200 */
[C---:B------:R-:W-:Y:S01]  /*1a100*/  HMMA.16816.F32.BF16 R8, R20.reuse, R74, R8 ;  /* 0x0000004a1408723c */ /* 0x040fe20000041808 */
[----:B------:R-:W2:Y:S05]  /*1a110*/  LDSM.16.M88.4 R72, [R219+0x6000] ;  /* 0x00600000db48783b */ /* 0x000eaa0000000200 */
[C---:B------:R-:W-:Y:S06]  /*1a120*/  HMMA.16816.F32.BF16 R40, R20.reuse, R100, R40 ;  /* 0x000000641428723c */ /* 0x040fec0000041828 */
[C---:B------:R-:W-:Y:S06]  /*1a130*/  HMMA.16816.F32.BF16 R4, R20.reuse, R88, R32 ;  /* 0x000000581404723c */ /* 0x040fec0000041820 */
[C---:B------:R-:W-:Y:S01]  /*1a140*/  HMMA.16816.F32.BF16 R36, R20.reuse, R90, R36 ;  /* 0x0000005a1424723c */ /* 0x040fe20000041824 */
[----:B------:R-:W5:Y:S05]  /*1a150*/  LDSM.16.M88.4 R88, [R219+0x7000] ;  /* 0x00700000db58783b */ /* 0x000f6a0000000200 */
[C---:B------:R-:W-:Y:S06]  /*1a160*/  HMMA.16816.F32.BF16 R60, R20.reuse, R102, R60 ;  /* 0x00000066143c723c */ /* 0x040fec000004183c */
[C---:B---3--:R-:W-:Y:S06]  /*1a170*/  HMMA.16816.F32.BF16 R64, R20.reuse, R68, R64 ;  /* 0x000000441440723c */ /* 0x048fec0000041840 */
[----:B------:R-:W-:Y:S01]  /*1a180*/  HMMA.16816.F32.BF16 R52, R20, R70, R52 ;  /* 0x000000461434723c */ /* 0x000fe20000041834 */
[----:B------:R-:W-:Y:S05]  /*1a190*/  LDSM.16.M88.4 R68, [R214+0xf800] ;  /* 0x00f80000d644783b */ /* 0x000fea0000000200 */
[C---:B----4-:R-:W-:Y:S06]  /*1a1a0*/  HMMA.16816.F32.BF16 R32, R16.reuse, R76, R24 ;  /* 0x0000004c1020723c */ /* 0x050fec0000041818 */
[C---:B------:R-:W-:Y:S01]  /*1a1b0*/  HMMA.16816.F32.BF16 R24, R16.reuse, R78, R8 ;  /* 0x0000004e1018723c */ /* 0x040fe20000041808 */
[----:B------:R-:W3:Y:S04]  /*1a1c0*/  LDSM.16.M88.4 R76, [R219+0x7800] ;  /* 0x00780000db4c783b */ /* 0x000ee80000000200 */
[----:B------:R-:W-:Y:S01]  /*1a1d0*/  LDSM.16.M88.4 R8, [R218+0x6000] ;  /* 0x00600000da08783b */ /* 0x000fe20000000200 */
[C---:B------:R-:W-:Y:S06]  /*1a1e0*/  HMMA.16816.F32.BF16 R40, R16.reuse, R96, R40 ;  /* 0x000000601028723c */ /* 0x040fec0000041828 */
[C---:B------:R-:W-:Y:S06]  /*1a1f0*/  HMMA.16816.F32.BF16 R20, R16.reuse, R84, R4 ;  /* 0x000000541014723c */ /* 0x040fec0000041804 */
[C---:B------:R-:W-:Y:S01]  /*1a200*/  HMMA.16816.F32.BF16 R4, R16.reuse, R86, R36 ;  /* 0x000000561004723c */ /* 0x040fe20000041824 */
[----:B------:R-:W4:Y:S05]  /*1a210*/  LDSM.16.M88.4 R84, [R214+0xe000] ;  /* 0x00e00000d654783b */ /* 0x000f2a0000000200 */
[C---:B------:R-:W-:Y:S01]  /*1a220*/  HMMA.16816.F32.BF16 R60, R16.reuse, R98, R60 ;  /* 0x00000062103c723c */ /* 0x040fe2000004183c */
[----:B------:R-:W4:Y:S05]  /*1a230*/  LDSM.16.M88.4 R96, [R214+0xf000] ;  /* 0x00f00000d660783b */ /* 0x000f2a0000000200 */
[C---:B-1----:R-:W-:Y:S06]  /*1a240*/  HMMA.16816.F32.BF16 R64, R16.reuse, R56, R64 ;  /* 0x000000381040723c */ /* 0x042fec0000041840 */
[----:B------:R-:W-:Y:S06]  /*1a250*/  HMMA.16816.F32.BF16 R52, R16, R58, R52 ;  /* 0x0000003a1034723c */ /* 0x000fec0000041834 */
[C---:B--2---:R-:W-:Y:S06]  /*1a260*/  HMMA.16816.F32.BF16 R36, R12.reuse, R72, R32 ;  /* 0x000000480c24723c */ /* 0x044fec0000041820 */
[C---:B------:R-:W-:Y:S01]  /*1a270*/  HMMA.16816.F32.BF16 R32, R12.reuse, R74, R24 ;  /* 0x0000004a0c20723c */ /* 0x040fe20000041818 */
[----:B------:R-:W-:Y:S05]  /*1a280*/  LDSM.16.M88.4 R72, [R213+0x6000] ;  /* 0x00600000d548783b */ /* 0x000fea0000000200 */
[C---:B-----5:R-:W-:Y:S06]  /*1a290*/  HMMA.16816.F32.BF16 R16, R12.reuse, R88, R40 ;  /* 0x000000580c10723c */ /* 0x060fec0000041828 */
[C---:B------:R-:W-:Y:S06]  /*1a2a0*/  HMMA.16816.F32.BF16 R24, R12.reuse, R80, R20 ;  /* 0x000000500c18723c */ /* 0x040fec0000041814 */
[C---:B------:R-:W-:Y:S01]  /*1a2b0*/  HMMA.16816.F32.BF16 R20, R12.reuse, R82, R4 ;  /* 0x000000520c14723c */ /* 0x040fe20000041804 */
[----:B------:R-:W-:Y:S04]  /*1a2c0*/  LDSM.16.M88.4 R4, [R217+0x6000] ;  /* 0x00600000d904783b */ /* 0x000fe80000000200 */
[----:B------:R-:W-:Y:S01]  /*1a2d0*/  LDSM.16.M88.4 R80, [R213+0x6800] ;  /* 0x00680000d550783b */ /* 0x000fe20000000200 */
[C---:B------:R-:W-:Y:S03]  /*1a2e0*/  HMMA.16816.F32.BF16 R60, R12.reuse, R90, R60 ;  /* 0x0000005a0c3c723c */ /* 0x040fe6000004183c */
[----:B------:R-:W1:Y:S03]  /*1a2f0*/  LDSM.16.M88.4 R88, [R213+0x7000] ;  /* 0x00700000d558783b */ /* 0x000e660000000200 */
[C---:B---3--:R-:W-:Y:S06]  /*1a300*/  HMMA.16816.F32.BF16 R64, R12.reuse, R76, R64 ;  /* 0x0000004c0c40723c */ /* 0x048fec0000041840 */
[----:B------:R-:W-:Y:S06]  /*1a310*/  HMMA.16816.F32.BF16 R56, R12, R78, R52 ;  /* 0x0000004e0c38723c */ /* 0x000fec0000041834 */
[----:B----4-:R-:W-:Y:S01]  /*1a320*/  HMMA.16816.F32.BF16 R40, R8, R86, R32 ;  /* 0x000000560828723c */ /* 0x010fe20000041820 */
[----:B------:R-:W2:Y:S01]  /*1a330*/  LDSM.16.M88.4 R32, [R213+0x7800] ;  /* 0x00780000d520783b */ /* 0x000ea20000000200 */
[----:B------:R-:W-:-:S04]  /*1a340*/  DEPBAR.LE SB0, 0x0 ;  /* 0x000080000000791a */ /* 0x000fc80000000000 */
[C---:B------:R-:W-:Y:S06]  /*1a350*/  HMMA.16816.F32.BF16 R12, R8.reuse, R96, R16 ;  /* 0x00000060080c723c */ /* 0x040fec0000041810 */
[C---:B------:R-:W-:Y:S06]  /*1a360*/  HMMA.16816.F32.BF16 R52, R8.reuse, R84, R36 ;  /* 0x000000540834723c */ /* 0x040fec0000041824 */
[C---:B------:R-:W-:Y:S06]  /*1a370*/  HMMA.16816.F32.BF16 R36, R8.reuse, R92, R24 ;  /* 0x0000005c0824723c */ /* 0x040fec0000041818 */
[C---:B------:R-:W-:Y:S06]  /*1a380*/  HMMA.16816.F32.BF16 R24, R8.reuse, R94, R20 ;  /* 0x0000005e0818723c */ /* 0x040fec0000041814 */
[C---:B------:R-:W-:Y:S06]  /*1a390*/  HMMA.16816.F32.BF16 R16, R8.reuse, R98, R60 ;  /* 0x000000620810723c */ /* 0x040fec000004183c */
[C---:B------:R-:W-:Y:S06]  /*1a3a0*/  HMMA.16816.F32.BF16 R20, R8.reuse, R68, R64 ;  /* 0x000000440814723c */ /* 0x040fec0000041840 */
[----:B------:R-:W-:Y:S06]  /*1a3b0*/  HMMA.16816.F32.BF16 R8, R8, R70, R56 ;  /* 0x000000460808723c */ /* 0x000fec0000041838 */
[C---:B-1----:R-:W-:Y:S06]  /*1a3c0*/  HMMA.16816.F32.BF16 R56, R4.reuse, R88, R12 ;  /* 0x000000580438723c */ /* 0x042fec000004180c */
[----:B------:R-:W-:Y:S01]  /*1a3d0*/  HMMA.16816.F32.BF16 R36, R4, R80, R36 ;  /* 0x000000500424723c */ /* 0x000fe20000041824 */
[----:B------:R-:W-:-:S05]  /*1a3e0*/  IMAD.SHL.U32 R12, R188, 0x2, RZ ;  /* 0x00000002bc0c7824 */ /* 0x000fca00078e00ff */
[----:B------:R-:W-:Y:S01]  /*1a3f0*/  LOP3.LUT R12, R12, 0x6, RZ, 0xc0, !PT ;  /* 0x000000060c0c7812 */ /* 0x000fe200078ec0ff */
[----:B--2---:R-:W-:Y:S03]  /*1a400*/  HMMA.16816.F32.BF16 R60, R4, R32, R20 ;  /* 0x00000020043c723c */ /* 0x004fe60000041814 */
[----:B------:R-:W-:-:S03]  /*1a410*/  IADD3 R12, R29, R12, RZ ;  /* 0x0000000c1d0c7210 */ /* 0x000fc60007ffe0ff */
[C---:B------:R-:W-:Y:S01]  /*1a420*/  HMMA.16816.F32.BF16 R32, R4.reuse, R34, R8 ;  /* 0x000000220420723c */ /* 0x040fe20000041808 */
[CC--:B------:R-:W-:Y:S01]  /*1a430*/  ISETP.GE.AND P3, PT, R12.reuse, R236.reuse, PT ;  /* 0x000000ec0c00720c */ /* 0x0c0fe20003f66270 */
[----:B------:R-:W-:Y:S02]  /*1a440*/  VIADD R13, R12, 0x10 ;  /* 0x000000100c0d7836 */ /* 0x000fe40000000000 */
[----:B------:R-:W-:Y:S02]  /*1a450*/  IMAD.IADD R3, R0, 0x1, -R12 ;  /* 0x0000000100037824 */ /* 0x000fe400078e0a0c */
[C---:B------:R-:W-:Y:S01]  /*1a460*/  HMMA.16816.F32.BF16 R52, R4.reuse, R72, R52 ;  /* 0x000000480434723c */ /* 0x040fe20000041834 */
[C---:B------:R-:W-:Y:S01]  /*1a470*/  VIADD R9, R12.reuse, 0x1 ;  /* 0x000000010c097836 */ /* 0x040fe20000000000 */
[-C--:B------:R-:W-:Y:S01]  /*1a480*/  ISETP.GE.AND P6, PT, R13, R236.reuse, PT ;  /* 0x000000ec0d00720c */ /* 0x080fe20003fc6270 */
[C---:B------:R-:W-:Y:S02]  /*1a490*/  VIADD R10, R12.reuse, 0x8 ;  /* 0x000000080c0a7836 */ /* 0x040fe40000000000 */
[----:B------:R-:W-:Y:S01]  /*1a4a0*/  VIADD R11, R12, 0x9 ;  /* 0x000000090c0b7836 */ /* 0x000fe20000000000 */
[C---:B------:R-:W-:Y:S01]  /*1a4b0*/  HMMA.16816.F32.BF16 R40, R4.reuse, R74, R40 ;  /* 0x0000004a0428723c */ /* 0x040fe20000041828 */
[C---:B------:R-:W-:Y:S01]  /*1a4c0*/  IMAD.IADD R2, R0.reuse, 0x1, -R9 ;  /* 0x0000000100027824 */ /* 0x040fe200078e0a09 */
[-C--:B------:R-:W-:Y:S01]  /*1a4d0*/  ISETP.GE.AND P2, PT, R9, R236.reuse, PT ;  /* 0x000000ec0900720c */ /* 0x080fe20003f46270 */
[----:B------:R-:W-:Y:S01]  /*1a4e0*/  IMAD.IADD R8, R0, 0x1, -R13 ;  /* 0x0000000100087824 */ /* 0x000fe200078e0a0d */
[----:B------:R-:W-:Y:S01]  /*1a4f0*/  BAR.SYNC.DEFER_BLOCKING 0x0 ;  /* 0x0000000000007b1d */ /* 0x000fe20000010000 */
[C---:B------:R-:W-:Y:S01]  /*1a500*/  VIADD R15, R12.reuse, 0x18 ;  /* 0x000000180c0f7836 */ /* 0x040fe20000000000 */
[----:B------:R-:W-:Y:S01]  /*1a510*/  HMMA.16816.F32.BF16 R80, R4, R82, R24 ;  /* 0x000000520450723c */ /* 0x000fe20000041818 */
[----:B------:R-:W-:Y:S01]  /*1a520*/  VIADD R14, R12, 0x11 ;  /* 0x000000110c0e7836 */ /* 0x000fe20000000000 */
[----:B------:R-:W-:-:S02]  /*1a530*/  ISETP.GE.AND P0, PT, R11, R236, PT ;  /* 0x000000ec0b00720c */ /* 0x000fc40003f06270 */
[-C--:B------:R-:W-:Y:S02]  /*1a540*/  ISETP.GE.AND P1, PT, R10, R236.reuse, PT ;  /* 0x000000ec0a00720c */ /* 0x080fe40003f26270 */
[----:B------:R-:W-:Y:S01]  /*1a550*/  HMMA.16816.F32.BF16 R88, R4, R90, R16 ;  /* 0x0000005a0458723c */ /* 0x000fe20000041810 */
[----:B------:R-:W-:-:S06]  /*1a560*/  ISETP.GE.AND P4, PT, R14, R236, PT ;  /* 0x000000ec0e00720c */ /* 0x000fcc0003f86270 */
[C---:B------:R-:W-:Y:S01]  /*1a570*/  IMAD.IADD R5, R0.reuse, 0x1, -R10 ;  /* 0x0000000100057824 */ /* 0x040fe200078e0a0a */
[----:B------:R-:W-:Y:S01]  /*1a580*/  IABS R7, R3 ;  /* 0x0000000300077213 */ /* 0x000fe20000000000 */
[----:B------:R-:W-:Y:S01]  /*1a590*/  IMAD.IADD R6, R0, 0x1, -R11 ;  /* 0x0000000100067824 */ /* 0x000fe200078e0a0b */
[----:B------:R-:W-:Y:S01]  /*1a5a0*/  IABS R4, R2 ;  /* 0x0000000200047213 */ /* 0x000fe20000000000 */
[C---:B------:R-:W-:Y:S01]  /*1a5b0*/  VIADD R16, R12.reuse, 0x19 ;  /* 0x000000190c107836 */ /* 0x040fe20000000000 */
[----:B------:R-:W-:Y:S01]  /*1a5c0*/  IABS R3, R5 ;  /* 0x0000000500037213 */ /* 0x000fe20000000000 */
[C---:B------:R-:W-:Y:S01]  /*1a5d0*/  VIADD R17, R12.reuse, 0x20 ;  /* 0x000000200c117836 */ /* 0x040fe20000000000 */
[----:B------:R-:W-:Y:S01]  /*1a5e0*/  IABS R2, R6 ;  /* 0x0000000600027213 */ /* 0x000fe20000000000 */
[----:B------:R-:W-:Y:S01]  /*1a5f0*/  IMAD.MOV.U32 R6, RZ, RZ, R4 ;  /* 0x000000ffff067224 */ /* 0x000fe200078e0004 */
[----:B------:R-:W-:Y:S01]  /*1a600*/  IABS R5, R8 ;  /* 0x0000000800057213 */ /* 0x000fe20000000000 */
[----:B------:R-:W-:Y:S01]  /*1a610*/  IMAD.MOV.U32 R4, RZ, RZ, R3 ;  /* 0x000000ffff047224 */ /* 0x000fe200078e0003 */
[----:B------:R-:W-:Y:S01]  /*1a620*/  MOV R3, R2 ;  /* 0x0000000200037202 */ /* 0x000fe20000000f00 */
[----:B------:R-:W-:Y:S01]  /*1a630*/  VIADD R18, R12, 0x21 ;  /* 0x000000210c127836 */ /* 0x000fe20000000000 */
[----:B------:R-:W-:Y:S01]  /*1a640*/  I2FP.F32.S32 R6, R6 ;  /* 0x0000000600067245 */ /* 0x000fe20000201400 */
[----:B------:R-:W-:Y:S01]  /*1a650*/  IMAD.MOV.U32 R2, RZ, RZ, R5 ;  /* 0x000000ffff027224 */ /* 0x000fe200078e0005 */
[----:B------:R-:W-:Y:S01]  /*1a660*/  I2FP.F32.S32 R3, R3 ;  /* 0x0000000300037245 */ /* 0x000fe20000201400 */
[C---:B------:R-:W-:Y:S01]  /*1a670*/  IMAD.IADD R5, R0.reuse, 0x1, -R16 ;  /* 0x0000000100057824 */ /* 0x040fe200078e0a10 */
[----:B------:R-:W-:Y:S01]  /*1a680*/  I2FP.F32.S32 R4, R4 ;  /* 0x0000000400047245 */ /* 0x000fe20000201400 */
[C---:B------:R-:W-:Y:S01]  /*1a690*/  FFMA.FTZ R21, -R149.reuse, R6, R53 ;  /* 0x0000000695157223 */ /* 0x040fe20000010135 */
[----:B------:R-:W-:Y:S01]  /*1a6a0*/  I2FP.F32.S32 R2, R2 ;  /* 0x0000000200027245 */ /* 0x000fe20000201400 */
[----:B------:R-:W-:Y:S01]  /*1a6b0*/  FFMA.FTZ R19, -R149, R3, R41 ;  /* 0x0000000395137223 */ /* 0x000fe20000010129 */
[----:B------:R-:W-:Y:S01]  /*1a6c0*/  I2FP.F32.S32 R7, R7 ;  /* 0x0000000700077245 */ /* 0x000fe20000201400 */
[----:B------:R-:W-:-:S02]  /*1a6d0*/  IMAD.IADD R3, R0, 0x1, -R14 ;  /* 0x0000000100037824 */ /* 0x000fc400078e0a0e */
[C---:B------:R-:W-:Y:S01]  /*1a6e0*/  FFMA.FTZ R20, -R149.reuse, R4, R40 ;  /* 0x0000000495147223 */ /* 0x040fe20000010128 */
[C---:B------:R-:W-:Y:S01]  /*1a6f0*/  FFMA.FTZ R28, -R149.reuse, R2, R36 ;  /* 0x00000002951c7223 */ /* 0x040fe20000010124 */
[C---:B------:R-:W-:Y:S02]  /*1a700*/  IMAD.IADD R2, R0.reuse, 0x1, -R15 ;  /* 0x0000000100027824 */ /* 0x040fe400078e0a0f */
[----:B------:R-:W-:Y:S01]  /*1a710*/  FFMA.FTZ R22, -R149, R7, R52 ;  /* 0x0000000795167223 */ /* 0x000fe20000010134 */
[C---:B------:R-:W-:Y:S01]  /*1a720*/  IMAD.IADD R6, R0.reuse, 0x1, -R17 ;  /* 0x0000000100067824 */ /* 0x040fe200078e0a11 */
[----:B------:R-:W-:Y:S01]  /*1a730*/  IABS R7, R3 ;  /* 0x0000000300077213 */ /* 0x000fe20000000000 */
[----:B------:R-:W-:Y:S01]  /*1a740*/  IMAD.IADD R8, R0, 0x1, -R18 ;  /* 0x0000000100087824 */ /* 0x000fe200078e0a12 */
[----:B------:R-:W-:Y:S02]  /*1a750*/  IABS R4, R2 ;  /* 0x0000000200047213 */ /* 0x000fe40000000000 */
[----:B------:R-:W-:-:S02]  /*1a760*/  IABS R3, R5 ;  /* 0x0000000500037213 */ /* 0x000fc40000000000 */
[----:B------:R-:W-:Y:S01]  /*1a770*/  IABS R2, R6 ;  /* 0x0000000600027213 */ /* 0x000fe20000000000 */
[----:B------:R-:W-:Y:S01]  /*1a780*/  IMAD.MOV.U32 R6, RZ, RZ, R4 ;  /* 0x000000ffff067224 */ /* 0x000fe200078e0004 */
[----:B------:R-:W-:Y:S02]  /*1a790*/  IABS R5, R8 ;  /* 0x0000000800057213 */ /* 0x000fe40000000000 */
[----:B------:R-:W-:Y:S01]  /*1a7a0*/  MOV R4, R3 ;  /* 0x0000000300047202 */ /* 0x000fe20000000f00 */
[----:B------:R-:W-:Y:S01]  /*1a7b0*/  IMAD.MOV.U32 R3, RZ, RZ, R2 ;  /* 0x000000ffff037224 */ /* 0x000fe200078e0002 */
[----:B------:R-:W-:Y:S01]  /*1a7c0*/  I2FP.F32.S32 R6, R6 ;  /* 0x0000000600067245 */ /* 0x000fe20000201400 */
[----:B------:R-:W-:Y:S01]  /*1a7d0*/  IMAD.MOV.U32 R2, RZ, RZ, R5 ;  /* 0x000000ffff027224 */ /* 0x000fe200078e0005 */
[----:B------:R-:W-:Y:S02]  /*1a7e0*/  I2FP.F32.S32 R4, R4 ;  /* 0x0000000400047245 */ /* 0x000fe40000201400 */
[----:B------:R-:W-:Y:S01]  /*1a7f0*/  I2FP.F32.S32 R3, R3 ;  /* 0x0000000300037245 */ /* 0x000fe20000201400 */
[C---:B------:R-:W-:Y:S01]  /*1a800*/  FFMA.FTZ R26, -R149.reuse, R6, R80 ;  /* 0x00000006951a7223 */ /* 0x040fe20000010150 */
[----:B------:R-:W-:Y:S01]  /*1a810*/  I2FP.F32.S32 R2, R2 ;  /* 0x0000000200027245 */ /* 0x000fe20000201400 */
[C---:B------:R-:W-:Y:S01]  /*1a820*/  FFMA.FTZ R25, -R149.reuse, R4, R81 ;  /* 0x0000000495197223 */ /* 0x040fe20000010151 */
[----:B------:R-:W-:Y:S01]  /*1a830*/  I2FP.F32.S32 R7, R7 ;  /* 0x0000000700077245 */ /* 0x000fe20000201400 */
[C---:B------:R-:W-:Y:S01]  /*1a840*/  FFMA.FTZ R24, -R149.reuse, R3, R56 ;  /* 0x0000000395187223 */ /* 0x040fe20000010138 */
[----:B------:R-:W-:Y:S01]  /*1a850*/  FSEL R40, R22, -INF , !P3 ;  /* 0xff80000016287808 */ /* 0x000fe20005800000 */
[----:B------:R-:W-:Y:S01]  /*1a860*/  FFMA.FTZ R23, -R149, R2, R57 ;  /* 0x0000000295177223 */ /* 0x000fe20000010139 */
[----:B------:R-:W-:-:S02]  /*1a870*/  VIADD R2, R0, 0x8 ;  /* 0x0000000800027836 */ /* 0x000fc40000000000 */
[----:B------:R-:W-:Y:S01]  /*1a880*/  FFMA.FTZ R27, -R149, R7, R37 ;  /* 0x00000007951b7223 */ /* 0x000fe20000010125 */
[----:B------:R-:W-:Y:S01]  /*1a890*/  FSEL R96, R28, -INF , !P6 ;  /* 0xff8000001c607808 */ /* 0x000fe20007000000 */
[C---:B------:R-:W-:Y:S02]  /*1a8a0*/  IMAD.IADD R4, R2.reuse, 0x1, -R9 ;  /* 0x0000000102047824 */ /* 0x040fe400078e0a09 */
[C---:B------:R-:W-:Y:S01]  /*1a8b0*/  IMAD.IADD R3, R2.reuse, 0x1, -R10 ;  /* 0x0000000102037824 */ /* 0x040fe200078e0a0a */
[----:B------:R-:W-:Y:S01]  /*1a8c0*/  FSEL R97, R27, -INF , !P4 ;  /* 0xff8000001b617808 */ /* 0x000fe20006000000 */
[C---:B------:R-:W-:Y:S01]  /*1a8d0*/  IMAD.IADD R6, R2.reuse, 0x1, -R11 ;  /* 0x0000000102067824 */ /* 0x040fe200078e0a0b */
[----:B------:R-:W-:Y:S01]  /*1a8e0*/  IABS R7, R4 ;  /* 0x0000000400077213 */ /* 0x000fe20000000000 */
[C---:B------:R-:W-:Y:S01]  /*1a8f0*/  IMAD.IADD R8, R2.reuse, 0x1, -R13 ;  /* 0x0000000102087824 */ /* 0x040fe200078e0a0d */
[----:B------:R-:W-:Y:S01]  /*1a900*/  IABS R4, R3 ;  /* 0x0000000300047213 */ /* 0x000fe20000000000 */
[----:B------:R-:W-:Y:S01]  /*1a910*/  IMAD.IADD R5, R2, 0x1, -R12 ;  /* 0x0000000102057824 */ /* 0x000fe200078e0a0c */
[----:B------:R-:W-:Y:S01]  /*1a920*/  IABS R3, R6 ;  /* 0x0000000600037213 */ /* 0x000fe20000000000 */
[----:B------:R-:W-:Y:S01]  /*1a930*/  VIADD R10, R12, 0x29 ;  /* 0x000000290c0a7836 */ /* 0x000fe20000000000 */
[----:B------:R-:W-:Y:S01]  /*1a940*/  IABS R6, R8 ;  /* 0x0000000800067213 */ /* 0x000fe20000000000 */
[----:B------:R-:W-:Y:S01]  /*1a950*/  IMAD.MOV.U32 R8, RZ, RZ, R7 ;  /* 0x000000ffff087224 */ /* 0x000fe200078e0007 */
[----:B------:R-:W-:Y:S01]  /*1a960*/  IABS R5, R5 ;  /* 0x0000000500057213 */ /* 0x000fe20000000000 */
[----:B------:R-:W-:-:S02]  /*1a970*/  IMAD.MOV.U32 R7, RZ, RZ, R4 ;  /* 0x000000ffff077224 */ /* 0x000fc400078e0004 */
[----:B------:R-:W-:Y:S01]  /*1a980*/  IMAD.MOV.U32 R4, RZ, RZ, R3 ;  /* 0x000000ffff047224 */ /* 0x000fe200078e0003 */
[----:B------:R-:W-:Y:S01]  /*1a990*/  I2FP.F32.S32 R9, R5 ;  /* 0x0000000500097245 */ /* 0x000fe20000201400 */
[----:B------:R-:W-:Y:S01]  /*1a9a0*/  IMAD.MOV.U32 R3, RZ, RZ, R6 ;  /* 0x000000ffff037224 */ /* 0x000fe200078e0006 */
[----:B------:R-:W-:Y:S01]  /*1a9b0*/  I2FP.F32.S32 R6, R8 ;  /* 0x0000000800067245 */ /* 0x000fe20000201400 */
[----:B------:R-:W-:Y:S01]  /*1a9c0*/  VIADD R11, R12, 0x39 ;  /* 0x000000390c0b7836 */ /* 0x000fe20000000000 */
[----:B------:R-:W-:Y:S02]  /*1a9d0*/  I2FP.F32.S32 R4, R4 ;  /* 0x0000000400047245 */ /* 0x000fe40000201400 */
[----:B------:R-:W-:Y:S01]  /*1a9e0*/  I2FP.F32.S32 R5, R7 ;  /* 0x0000000700057245 */ /* 0x000fe20000201400 */
[C---:B------:R-:W-:Y:S01]  /*1a9f0*/  FFMA.FTZ R6, -R149.reuse, R6, R55 ;  /* 0x0000000695067223 */ /* 0x040fe20000010137 */
[----:B------:R-:W-:Y:S01]  /*1aa00*/  I2FP.F32.S32 R3, R3 ;  /* 0x0000000300037245 */ /* 0x000fe20000201400 */
[C---:B------:R-:W-:Y:S01]  /*1aa10*/  FFMA.FTZ R4, -R149.reuse, R4, R43 ;  /* 0x0000000495047223 */ /* 0x040fe2000001012b */
[C---:B------:R-:W-:Y:S01]  /*1aa20*/  FFMA.FTZ R7, -R149.reuse, R9, R54 ;  /* 0x0000000995077223 */ /* 0x040fe20000010136 */
[C---:B------:R-:W-:Y:S01]  /*1aa30*/  FFMA.FTZ R5, -R149.reuse, R5, R42 ;  /* 0x0000000595057223 */ /* 0x040fe2000001012a */
[----:B------:R-:W-:Y:S01]  /*1aa40*/  FSEL R44, R6, -INF , !P2 ;  /* 0xff800000062c7808 */ /* 0x000fe20005000000 */
[----:B------:R-:W-:Y:S01]  /*1aa50*/  FFMA.FTZ R13, -R149, R3, R38 ;  /* 0x00000003950d7223 */ /* 0x000fe20000010126 */
[----:B------:R-:W-:Y:S01]  /*1aa60*/  FSEL R49, R4, -INF , !P0 ;  /* 0xff80000004317808 */ /* 0x000fe20004000000 */
[C---:B------:R-:W-:Y:S01]  /*1aa70*/  IMAD.IADD R3, R2.reuse, 0x1, -R15 ;  /* 0x0000000102037824 */ /* 0x040fe200078e0a0f */
[----:B------:R-:W-:Y:S01]  /*1aa80*/  FSEL R41, R7, -INF , !P3 ;  /* 0xff80000007297808 */ /* 0x000fe20005800000 */
[----:B------:R-:W-:Y:S01]  /*1aa90*/  IMAD.IADD R6, R2, 0x1, -R16 ;  /* 0x0000000102067824 */ /* 0x000fe200078e0a10 */
[----:B------:R-:W-:Y:S01]  /*1aaa0*/  IADD3 R4, -R14, R2, RZ ;  /* 0x000000020e047210 */ /* 0x000fe20007ffe1ff */
[C---:B------:R-:W-:Y:S01]  /*1aab0*/  IMAD.IADD R7, R2.reuse, 0x1, -R17 ;  /* 0x0000000102077824 */ /* 0x040fe200078e0a11 */
[----:B------:R-:W-:Y:S01]  /*1aac0*/  FSEL R45, R5, -INF , !P1 ;  /* 0xff800000052d7808 */ /* 0x000fe20004800000 */
[----:B------:R-:W-:Y:S01]  /*1aad0*/  IMAD.IADD R9, R2, 0x1, -R18 ;  /* 0x0000000102097824 */ /* 0x000fe200078e0a12 */
[----:B------:R-:W-:-:S02]  /*1aae0*/  IABS R8, R4 ;  /* 0x0000000400087213 */ /* 0x000fc40000000000 */
[----:B------:R-:W-:Y:S02]  /*1aaf0*/  IABS R5, R3 ;  /* 0x0000000300057213 */ /* 0x000fe40000000000 */
[----:B------:R-:W-:Y:S02]  /*1ab00*/  IABS R4, R6 ;  /* 0x0000000600047213 */ /* 0x000fe40000000000 */
[----:B------:R-:W-:Y:S01]  /*1ab10*/  IABS R3, R7 ;  /* 0x0000000700037213 */ /* 0x000fe20000000000 */
[----:B------:R-:W-:Y:S01]  /*1ab20*/  IMAD.MOV.U32 R7, RZ, RZ, R5 ;  /* 0x000000ffff077224 */ /* 0x000fe200078e0005 */
[----:B------:R-:W-:Y:S01]  /*1ab30*/  IABS R6, R9 ;  /* 0x0000000900067213 */ /* 0x000fe20000000000 */
[----:B------:R-:W-:Y:S01]  /*1ab40*/  IMAD.MOV.U32 R5, RZ, RZ, R4 ;  /* 0x000000ffff057224 */ /* 0x000fe200078e0004 */
[----:B------:R-:W-:Y:S01]  /*1ab50*/  FSEL R43, R20, -INF , !P1 ;  /* 0xff800000142b7808 */ /* 0x000fe20004800000 */
[----:B------:R-:W-:Y:S01]  /*1ab60*/  IMAD.MOV.U32 R4, RZ, RZ, R3 ;  /* 0x000000ffff047224 */ /* 0x000fe200078e0003 */
[----:B------:R-:W-:Y:S01]  /*1ab70*/  ISETP.GE.AND P1, PT, R17, R236, PT ;  /* 0x000000ec1100720c */ /* 0x000fe20003f26270 */
[----:B------:R-:W-:Y:S01]  /*1ab80*/  IMAD.MOV.U32 R3, RZ, RZ, R6 ;  /* 0x000000ffff037224 */ /* 0x000fe200078e0006 */
[----:B------:R-:W-:Y:S01]  /*1ab90*/  I2FP.F32.S32 R6, R8 ;  /* 0x0000000800067245 */ /* 0x000fe20000201400 */
[----:B------:R-:W-:Y:S01]  /*1aba0*/  VIADD R9, R12, 0x30 ;  /* 0x000000300c097836 */ /* 0x000fe20000000000 */
        /* <DEDUP_REMOVED lines=8> */
[----:B------:R-:W-:Y:S01]  /*1ac30*/  FSEL R38, R21, -INF , !P2 ;  /* 0xff80000015267808 */ /* 0x000fe20005000000 */
[----:B------:R-:W-:Y:S01]  /*1ac40*/  FFMA.FTZ R6, -R149, R5, R83 ;  /* 0x0000000595067223 */ /* 0x000fe20000010153 */
[----:B------:R-:W-:Y:S01]  /*1ac50*/  FSEL R251, R4, -INF , !P1 ;  /* 0xff80000004fb7808 */ /* 0x000fe20004800000 */
[----:B------:R-:W-:Y:S01]  /*1ac60*/  IMAD.IADD R4, R0, 0x1, -R10 ;  /* 0x0000000100047824 */ /* 0x000fe200078e0a0a */
[----:B------:R-:W-:Y:S01]  /*1ac70*/  FSEL R42, R19, -INF , !P0 ;  /* 0xff800000132a7808 */ /* 0x000fe20004000000 */
[----:B------:R-:W-:Y:S01]  /*1ac80*/  FFMA.FTZ R3, -R149, R3, R59 ;  /* 0x0000000395037223 */ /* 0x000fe2000001013b */
[-C--:B------:R-:W-:Y:S01]  /*1ac90*/  ISETP.GE.AND P3, PT, R15, R236.reuse, PT ;  /* 0x000000ec0f00720c */ /* 0x080fe20003f66270 */
[----:B------:R-:W-:Y:S01]  /*1aca0*/  VIADD R5, R12, 0x28 ;  /* 0x000000280c057836 */ /* 0x000fe20000000000 */
[-C--:B------:R-:W-:Y:S01]  /*1acb0*/  ISETP.GE.AND P2, PT, R16, R236.reuse, PT ;  /* 0x000000ec1000720c */ /* 0x080fe20003f46270 */
[----:B------:R-:W-:Y:S01]  /*1acc0*/  VIADD R15, R12, 0x31 ;  /* 0x000000310c0f7836 */ /* 0x000fe20000000000 */
[----:B------:R-:W-:Y:S01]  /*1acd0*/  ISETP.GE.AND P0, PT, R18, R236, PT ;  /* 0x000000ec1200720c */ /* 0x000fe20003f06270 */
[----:B------:R-:W-:Y:S01]  /*1ace0*/  IMAD.IADD R16, R2, 0x1, -R9 ;  /* 0x0000000102107824 */ /* 0x000fe200078e0a09 */
[----:B------:R-:W-:Y:S01]  /*1acf0*/  IADD3 R14, R12, 0x38, RZ ;  /* 0x000000380c0e7810 */ /* 0x000fe20007ffe0ff */
[----:B------:R-:W-:Y:S01]  /*1ad00*/  IMAD.IADD R12, R2, 0x1, -R5 ;  /* 0x00000001020c7824 */ /* 0x000fe200078e0a05 */
[----:B------:R-:W-:-:S02]  /*1ad10*/  IABS R4, R4 ;  /* 0x0000000400047213 */ /* 0x000fc40000000000 */
[----:B------:R-:W-:Y:S01]  /*1ad20*/  FSEL R124, R13, -INF , !P6 ;  /* 0xff8000000d7c7808 */ /* 0x000fe20007000000 */
[----:B------:R-:W-:Y:S01]  /*1ad30*/  IMAD.IADD R13, R0, 0x1, -R14 ;  /* 0x00000001000d7824 */ /* 0x000fe200078e0a0e */
[----:B------:R-:W-:Y:S01]  /*1ad40*/  FSEL R128, R8, -INF , !P4 ;  /* 0xff80000008807808 */ /* 0x000fe20006000000 */
[C---:B------:R-:W-:Y:S01]  /*1ad50*/  IMAD.IADD R8, R0.reuse, 0x1, -R15 ;  /* 0x0000000100087824 */ /* 0x040fe200078e0a0f */
[----:B------:R-:W-:Y:S01]  /*1ad60*/  FSEL R132, R7, -INF , !P3 ;  /* 0xff80000007847808 */ /* 0x000fe20005800000 */
[----:B------:R-:W-:Y:S01]  /*1ad70*/  IMAD.IADD R7, R0, 0x1, -R9 ;  /* 0x0000000100077824 */ /* 0x000fe200078e0a09 */
[----:B------:R-:W-:Y:S01]  /*1ad80*/  FSEL R133, R6, -INF , !P2 ;  /* 0xff80000006857808 */ /* 0x000fe20005000000 */
[C---:B------:R-:W-:Y:S01]  /*1ad90*/  IMAD.IADD R6, R0.reuse, 0x1, -R11 ;  /* 0x0000000100067824 */ /* 0x040fe200078e0a0b */
[----:B------:R-:W-:Y:S01]  /*1ada0*/  FSEL R152, R3, -INF , !P0 ;  /* 0xff80000003987808 */ /* 0x000fe20004000000 */
[----:B------:R-:W-:Y:S01]  /*1adb0*/  IMAD.IADD R3, R0, 0x1, -R5 ;  /* 0x0000000100037824 */ /* 0x000fe200078e0a05 */
[----:B------:R-:W-:Y:S01]  /*1adc0*/  FSEL R116, R26, -INF , !P3 ;  /* 0xff8000001a747808 */ /* 0x000fe20005800000 */
[----:B------:R-:W-:Y:S01]  /*1add0*/  IMAD.MOV.U32 R0, RZ, RZ, R4 ;  /* 0x000000ffff007224 */ /* 0x000fe200078e0004 */
[----:B------:R-:W-:-:S02]  /*1ade0*/  FSEL R248, R23, -INF , !P0 ;  /* 0xff80000017f87808 */ /* 0x000fc40004000000 */
[----:B------:R-:W-:Y:S01]  /*1adf0*/  ISETP.GE.AND P4, PT, R10, R236, PT ;  /* 0x000000ec0a00720c */ /* 0x000fe20003f86270 */
[C---:B------:R-:W-:Y:S01]  /*1ae00*/  IMAD.IADD R10, R2.reuse, 0x1, -R15 ;  /* 0x00000001020a7824 */ /* 0x040fe200078e0a0f */
[----:B------:R-:W-:Y:S02]  /*1ae10*/  I2FP.F32.S32 R0, R0 ;  /* 0x0000000000007245 */ /* 0x000fe40000201400 */
[-C--:B------:R-:W-:Y:S02]  /*1ae20*/  ISETP.GE.AND P3, PT, R9, R236.reuse, PT ;  /* 0x000000ec0900720c */ /* 0x080fe40003f66270 */
[----:B------:R-:W-:Y:S01]  /*1ae30*/  ISETP.GE.AND P0, PT, R11, R236, PT ;  /* 0x000000ec0b00720c */ /* 0x000fe20003f06270 */
[----:B------:R-:W-:Y:S01]  /*1ae40*/  IMAD.IADD R11, R2, 0x1, -R11 ;  /* 0x00000001020b7824 */ /* 0x000fe200078e0a0b */
[----:B------:R-:W-:Y:S01]  /*1ae50*/  IADD3 R9, -R14, R2, RZ ;  /* 0x000000020e097210 */ /* 0x000fe20007ffe1ff */
[----:B------:R-:W-:Y:S01]  /*1ae60*/  FFMA.FTZ R18, -R149, R0, R89 ;  /* 0x0000000095127223 */ /* 0x000fe20000010159 */
[----:B------:R-:W-:-:S02]  /*1ae70*/  IABS R3, R3 ;  /* 0x0000000300037213 */ /* 0x000fc40000000000 */
[----:B------:R-:W-:Y:S02]  /*1ae80*/  IABS R2, R7 ;  /* 0x0000000700027213 */ /* 0x000fe40000000000 */
[----:B------:R-:W-:Y:S02]  /*1ae90*/  IABS R4, R6 ;  /* 0x0000000600047213 */ /* 0x000fe40000000000 */
[----:B------:R-:W-:Y:S01]  /*1aea0*/  IABS R0, R8 ;  /* 0x0000000800007213 */ /* 0x000fe20000000000 */
[----:B------:R-:W-:Y:S01]  /*1aeb0*/  IMAD.MOV.U32 R6, RZ, RZ, R2 ;  /* 0x000000ffff067224 */ /* 0x000fe200078e0002 */
[----:B------:R-:W-:Y:S01]  /*1aec0*/  I2FP.F32.S32 R3, R3 ;  /* 0x0000000300037245 */ /* 0x000fe20000201400 */
[----:B------:R-:W-:Y:S01]  /*1aed0*/  IMAD.MOV.U32 R2, RZ, RZ, R4 ;  /* 0x000000ffff027224 */ /* 0x000fe200078e0004 */
[----:B------:R-:W-:Y:S01]  /*1aee0*/  ISETP.GE.AND P6, PT, R5, R236, PT ;  /* 0x000000ec0500720c */ /* 0x000fe20003fc6270 */
[----:B------:R-:W-:Y:S01]  /*1aef0*/  IMAD.MOV.U32 R5, RZ, RZ, R0 ;  /* 0x000000ffff057224 */ /* 0x000fe200078e0000 */
[----:B------:R-:W-:Y:S01]  /*1af00*/  IABS R0, R12 ;  /* 0x0000000c00007213 */ /* 0x000fe20000000000 */
[----:B------:R-:W-:Y:S01]  /*1af10*/  FFMA.FTZ R19, -R149, R3, R88 ;  /* 0x0000000395137223 */ /* 0x000fe20000010158 */
[----:B------:R-:W-:-:S02]  /*1af20*/  IABS R3, R13 ;  /* 0x0000000d00037213 */ /* 0x000fc40000000000 */
[----:B------:R-:W-:Y:S02]  /*1af30*/  I2FP.F32.S32 R2, R2 ;  /* 0x0000000200027245 */ /* 0x000fe40000201400 */
[----:B------:R-:W-:Y:S02]  /*1af40*/  I2FP.F32.S32 R0, R0 ;  /* 0x0000000000007245 */ /* 0x000fe40000201400 */
[----:B------:R-:W-:Y:S01]  /*1af50*/  I2FP.F32.S32 R3, R3 ;  /* 0x0000000300037245 */ /* 0x000fe20000201400 */
[C---:B------:R-:W-:Y:S01]  /*1af60*/  FFMA.FTZ R12, -R149.reuse, R2, R33 ;  /* 0x00000002950c7223 */ /* 0x040fe20000010121 */
[----:B------:R-:W-:Y:S01]  /*1af70*/  I2FP.F32.S32 R6, R6 ;  /* 0x0000000600067245 */ /* 0x000fe20000201400 */
[C---:B------:R-:W-:Y:S01]  /*1af80*/  FFMA.FTZ R8, -R149.reuse, R0, R90 ;  /* 0x0000000095087223 */ /* 0x040fe2000001015a */
[----:B------:R-:W-:Y:S01]  /*1af90*/  I2FP.F32.S32 R5, R5 ;  /* 0x0000000500057245 */ /* 0x000fe20000201400 */
[----:B------:R-:W-:Y:S01]  /*1afa0*/  FFMA.FTZ R13, -R149, R3, R32 ;  /* 0x00000003950d7223 */ /* 0x000fe20000010120 */
[----:B------:R-:W-:-:S02]  /*1afb0*/  IABS R2, R16 ;  /* 0x0000001000027213 */ /* 0x000fc40000000000 */
[----:B------:R-:W-:Y:S02]  /*1afc0*/  FSEL R120, R25, -INF , !P2 ;  /* 0xff80000019787808 */ /* 0x000fe40005000000 */
[----:B------:R-:W-:Y:S02]  /*1afd0*/  IABS R0, R10 ;  /* 0x0000000a00007213 */ /* 0x000fe40000000000 */
[----:B------:R-:W-:Y:S01]  /*1afe0*/  ISETP.GE.AND P2, PT, R15, R236, PT ;  /* 0x000000ec0f00720c */ /* 0x000fe20003f46270 */
[C---:B------:R-:W-:Y:S01]  /*1aff0*/  FFMA.FTZ R15, -R149.reuse, R6, R60 ;  /* 0x00000006950f7223 */ /* 0x040fe2000001013c */
[----:B------:R-:W-:Y:S02]  /*1b000*/  FSEL R246, R24, -INF , !P1 ;  /* 0xff80000018f67808 */ /* 0x000fe40004800000 */
[----:B------:R-:W-:Y:S02]  /*1b010*/  IABS R4, R9 ;  /* 0x0000000900047213 */ /* 0x000fe40000000000 */
[----:B------:R-:W-:Y:S01]  /*1b020*/  ISETP.GE.AND P1, PT, R14, R236, PT ;  /* 0x000000ec0e00720c */ /* 0x000fe20003f26270 */
[----:B------:R-:W-:Y:S01]  /*1b030*/  FFMA.FTZ R14, -R149, R5, R61 ;  /* 0x00000005950e7223 */ /* 0x000fe2000001013d */
        /* <DEDUP_REMOVED lines=16> */
[----:B------:R-:W-:Y:S01]  /*1b140*/  FSEL R3, R15, -INF , !P3 ;  /* 0xff8000000f037808 */ /* 0x000fe20005800000 */
[C---:B------:R-:W-:Y:S01]  /*1b150*/  FFMA.FTZ R7, -R149.reuse, R7, R91 ;  /* 0x0000000795077223 */ /* 0x040fe2000001015b */
[----:B------:R-:W-:Y:S01]  /*1b160*/  FSEL R237, R8, -INF , !P6 ;  /* 0xff80000008ed7808 */ /* 0x000fe20007000000 */
[----:B------:R-:W-:Y:S01]  /*1b170*/  FFMA.FTZ R0, -R149, R0, R35 ;  /* 0x0000000095007223 */ /* 0x000fe20000010123 */
[----:B------:R-:W-:Y:S01]  /*1b180*/  FSEL R151, R18, -INF , !P4 ;  /* 0xff80000012977808 */ /* 0x000fe20006000000 */
[----:B------:R1:W-:Y:S01]  /*1b190*/  STL [R1+0x4], R3 ;  /* 0x0000040301007387 */ /* 0x0003e20000100800 */
[----:B------:R-:W-:-:S02]  /*1b1a0*/  FSEL R238, R7, -INF , !P4 ;  /* 0xff80000007ee7808 */ /* 0x000fc40006000000 */
[----:B------:R-:W-:Y:S02]  /*1b1b0*/  FSEL R0, R0, -INF , !P0 ;  /* 0xff80000000007808 */ /* 0x000fe40004000000 */
[----:B------:R-:W-:Y:S02]  /*1b1c0*/  FSEL R39, R5, -INF , !P3 ;  /* 0xff80000005277808 */ /* 0x000fe40005800000 */
[----:B------:R-:W-:Y:S02]  /*1b1d0*/  FSEL R157, R14, -INF , !P2 ;  /* 0xff8000000e9d7808 */ /* 0x000fe40005000000 */
[----:B------:R-:W-:Y:S02]  /*1b1e0*/  FSEL R136, R4, -INF , !P2 ;  /* 0xff80000004887808 */ /* 0x000fe40005000000 */
[----:B------:R-:W-:Y:S02]  /*1b1f0*/  FSEL R139, R13, -INF , !P1 ;  /* 0xff8000000d8b7808 */ /* 0x000fe40004800000 */
[----:B-1----:R-:W-:-:S02]  /*1b200*/  FSEL R3, R2, -INF , !P1 ;  /* 0xff80000002037808 */ /* 0x002fc40004800000 */
[----:B------:R-:W-:-:S03]  /*1b210*/  FSEL R2, R12, -INF , !P0 ;  /* 0xff8000000c027808 */ /* 0x000fc60004000000 */
[----:B------:R1:W-:Y:S04]  /*1b220*/  STL [R1+0xc], R3 ;  /* 0x00000c0301007387 */ /* 0x0003e80000100800 */
[----:B------:R1:W-:Y:S04]  /*1b230*/  STL [R1+0x8], R2 ;  /* 0x0000080201007387 */ /* 0x0003e80000100800 */
[----:B------:R1:W-:Y:S01]  /*1b240*/  STL [R1+0x10], R0 ;  /* 0x0000100001007387 */ /* 0x0003e20000100800 */
[----:B------:R-:W-:Y:S05]  /*1b250*/  @!P5 BRA `(.L_x_6044) ;  /* 0x0000000c000cd947 */ /* 0x000fea0003800000 */
[----:B------:R-:W-:Y:S01]  /*1b260*/  ISETP.NE.U32.AND P0, PT, R240, RZ, PT ;  /* 0x000000fff000720c */ /* 0x000fe20003f05070 */
[----:B------:R-:W-:Y:S03]  /*1b270*/  BSSY B0, `(.L_x_6045) ;  /* 0x0000042000007945 */ /* 0x000fe60003800000 */
[----:B------:R-:W-:-:S13]  /*1b280*/  ISETP.NE.AND.EX P0, PT, R241, RZ, PT, P0 ;  /* 0x000000fff100720c */ /* 0x000fda0003f05300 */
[----:B------:R-:W-:Y:S05]  /*1b290*/  @!P0 BRA `(.L_x_6046) ;  /* 0x0000000000f08947 */ /* 0x000fea0003800000 */
[----:B-1----:R-:W2:Y:S01]  /*1b2a0*/  LD.E R2, desc[UR6][R30.64+0x170] ;  /* 0x000170061e027980 */ /* 0x002ea2000c101900 */
        /* <DEDUP_REMOVED lines=59> */
.L_x_6046:
[----:B-1----:R-:W2:Y:S02]  /*1b660*/  LD.E R2, desc[UR6][R30.64+0x38] ;  /* 0x000038061e027980 */ /* 0x002ea4000c101900 */
[----:B--2---:R-:W-:-:S04]  /*1b670*/  LEA R2, -R2, RZ, 0x6 ;  /* 0x000000ff02027211 */ /* 0x004fc800078e31ff */
[----:B------:R-:W-:Y:S02]  /*1b680*/  SHF.R.S32.HI R3, RZ, 0x1f, R2 ;  /* 0x0000001fff037819 */ /* 0x000fe40000011402 */
.L_x_6047:
[----:B------:R-:W-:Y:S05]  /*1b690*/  BSYNC B0 ;  /* 0x0000000000007941 */ /* 0x000fea0003800000 */
.L_x_6045:
        /* <DEDUP_REMOVED lines=127> */
.L_x_6044:
[----:B------:R-:W-:Y:S05]  /*1be90*/  BSYNC B1 ;  /* 0x0000000000017941 */ /* 0x000fea0003800000 */
.L_x_6043:
[----:B------:R-:W-:Y:S04]  /*1bea0*/  STL [R1+0x54], R222 ;  /* 0x000054de01007387 */ /* 0x000fe80000100800 */
[----:B------:R3:W-:Y:S04]  /*1beb0*/  STL [R1+0x50], R221 ;  /* 0x000050dd01007387 */ /* 0x0007e80000100800 */
[----:B-1----:R1:W4:Y:S04]  /*1bec0*/  LD.E R0, desc[UR6][R30.64+0xdc] ;  /* 0x0000dc061e007980 */ /* 0x002328000c101900 */
[----:B---3--:R-:W3:Y:S04]  /*1bed0*/  LDL.LU R221, [R1+0x4] ;  /* 0x0000040001dd7983 */ /* 0x008ee80000300800 */
[----:B------:R-:W-:Y:S04]  /*1bee0*/  STL [R1+0x4c], R220 ;  /* 0x00004cdc01007387 */ /* 0x000fe80000100800 */
[----:B------:R-:W-:Y:S04]  /*1bef0*/  STL [R1+0x48], R219 ;  /* 0x000048db01007387 */ /* 0x000fe80000100800 */
[----:B------:R-:W-:Y:S04]  /*1bf00*/  STL [R1+0x44], R218 ;  /* 0x000044da01007387 */ /* 0x000fe80000100800 */
[----:B------:R-:W-:Y:S04]  /*1bf10*/  STL [R1+0x40], R217 ;  /* 0x000040d901007387 */ /* 0x000fe80000100800 */
[----:B------:R-:W-:Y:S04]  /*1bf20*/  STL [R1+0x3c], R216 ;  /* 0x00003cd801007387 */ /* 0x000fe80000100800 */
[----:B------:R-:W-:Y:S04]  /*1bf30*/  STL [R1+0x38], R215 ;  /* 0x000038d701007387 */ /* 0x000fe80000100800 */
[----:B------:R2:W-:Y:S04]  /*1bf40*/  STL [R1+0x34], R214 ;  /* 0x000034d601007387 */ /* 0x0005e80000100800 */
[----:B--2---:R-:W2:Y:S01]  /*1bf50*/  LDL.LU R214, [R1+0x8] ;  /* 0x0000080001d67983 */ /* 0x004ea20000300800 */
[----:B------:R-:W-:-:S03]  /*1bf60*/  MOV R10, R39 ;  /* 0x00000027000a7202 */ /* 0x000fc60000000f00 */
[----:B------:R1:W-:Y:S04]  /*1bf70*/  STL [R1+0x30], R213 ;  /* 0x000030d501007387 */ /* 0x0003e80000100800 */
[----:B------:R1:W-:Y:S04]  /*1bf80*/  STL [R1+0x2c], R208 ;  /* 0x00002cd001007387 */ /* 0x0003e80000100800 */
[----:B------:R-:W-:Y:S04]  /*1bf90*/  STL [R1+0x28], R149 ;  /* 0x0000289501007387 */ /* 0x000fe80000100800 */
[----:B-1----:R-:W4:Y:S04]  /*1bfa0*/  LDL.LU R213, [R1+0xc] ;  /* 0x00000c0001d57983 */ /* 0x002f280000300800 */
[----:B------:R-:W4:Y:S01]  /*1bfb0*/  LDL.LU R208, [R1+0x10] ;  /* 0x0000100001d07983 */ /* 0x000f220000300800 */
[----:B------:R-:W-:-:S04]  /*1bfc0*/  FMNMX.FTZ R2, R40, R38, !PT ;  /* 0x0000002628027209 */ /* 0x000fc80007810000 */
        /* <DEDUP_REMOVED lines=22> */
[----:B------:R-:W-:Y:S02]  /*1c130*/  FMNMX.FTZ R2, R136, R2, !PT ;  /* 0x0000000288027209 */ /* 0x000fe40007810000 */
[----:B------:R-:W-:-:S05]  /*1c140*/  LEA R209, R47, UR4, 0x1 ;  /* 0x000000042fd17c11 */ /* 0x000fca000f8e08ff */
[----:B------:R-:W-:Y:S01]  /*1c150*/  IMAD R210, R48, 0x2, R209 ;  /* 0x0000000230d27824 */ /* 0x000fe200078e02d1 */
[----:B------:R-:W-:Y:S04]  /*1c160*/  LDSM.16.MT88.4 R20, [R209+0x12000] ;  /* 0x01200000d114783b */ /* 0x000fe80000004200 */
[----:B------:R-:W-:Y:S01]  /*1c170*/  LDSM.16.MT88.4 R32, [R210+0x10000] ;  /* 0x01000000d220783b */ /* 0x000fe20000004200 */
[C---:B------:R-:W-:Y:S01]  /*1c180*/  LEA R212, R46.reuse, R209, 0x1 ;  /* 0x000000d12ed47211 */ /* 0x040fe200078e08ff */
[----:B------:R-:W-:Y:S02]  /*1c190*/  IMAD R211, R46, 0x2, R210 ;  /* 0x000000022ed37824 */ /* 0x000fe400078e02d2 */
[----:B------:R-:W-:Y:S04]  /*1c1a0*/  LDSM.16.MT88.4 R16, [R210+0x12000] ;  /* 0x01200000d210783b */ /* 0x000fe80000004200 */
[----:B------:R-:W-:Y:S04]  /*1c1b0*/  LDSM.16.MT88.4 R28, [R212+0x10000] ;  /* 0x01000000d41c783b */ /* 0x000fe80000004200 */
[----:B------:R-:W-:Y:S04]  /*1c1c0*/  LDSM.16.MT88.4 R24, [R211+0x10000] ;  /* 0x01000000d318783b */ /* 0x000fe80000004200 */
[----:B------:R-:W-:Y:S01]  /*1c1d0*/  LDSM.16.MT88.4 R12, [R212+0x12000] ;  /* 0x01200000d40c783b */ /* 0x000fe20000004200 */
[----:B---3--:R-:W-:-:S04]  /*1c1e0*/  FMNMX.FTZ R150, R221, R150, !PT ;  /* 0x00000096dd967209 */ /* 0x008fc80007810000 */
[----:B------:R-:W-:-:S04]  /*1c1f0*/  FMNMX.FTZ R150, R157, R150, !PT ;  /* 0x000000969d967209 */ /* 0x000fc80007810000 */
[----:B------:R-:W-:-:S04]  /*1c200*/  FMNMX.FTZ R150, R139, R150, !PT ;  /* 0x000000968b967209 */ /* 0x000fc80007810000 */
[----:B--2---:R-:W-:-:S05]  /*1c210*/  FMNMX.FTZ R150, R214, R150, !PT ;  /* 0x00000096d6967209 */ /* 0x004fca0007810000 */
[----:B------:R-:W1:Y:S01]  /*1c220*/  SHFL.BFLY PT, R4, R150, 0x2, 0x1f ;  /* 0x0c401f0096047f89 */ /* 0x000e6200000e0000 */
[----:B----4-:R-:W-:-:S04]  /*1c230*/  FMNMX.FTZ R2, R213, R2, !PT ;  /* 0x00000002d5027209 */ /* 0x010fc80007810000 */
[----:B------:R-:W-:-:S05]  /*1c240*/  FMNMX.FTZ R2, R208, R2, !PT ;  /* 0x00000002d0027209 */ /* 0x000fca0007810000 */
[----:B------:R-:W2:Y:S01]  /*1c250*/  SHFL.BFLY PT, R3, R2, 0x2, 0x1f ;  /* 0x0c401f0002037f89 */ /* 0x000ea200000e0000 */
[----:B-1----:R-:W-:-:S05]  /*1c260*/  FMNMX.FTZ R150, R150, R4, !PT ;  /* 0x0000000496967209 */ /* 0x002fca0007810000 */
[----:B------:R-:W1:Y:S01]  /*1c270*/  SHFL.BFLY PT, R4, R150, 0x1, 0x1f ;  /* 0x0c201f0096047f89 */ /* 0x000e6200000e0000 */
[----:B--2---:R-:W-:-:S05]  /*1c280*/  FMNMX.FTZ R2, R2, R3, !PT ;  /* 0x0000000302027209 */ /* 0x004fca0007810000 */
[----:B------:R-:W2:Y:S01]  /*1c290*/  SHFL.BFLY PT, R9, R2, 0x1, 0x1f ;  /* 0x0c201f0002097f89 */ /* 0x000ea200000e0000 */
[----:B-1----:R-:W-:-:S04]  /*1c2a0*/  FMNMX.FTZ R150, R150, R4, !PT ;  /* 0x0000000496967209 */ /* 0x002fc80007810000 */
[----:B------:R-:W-:Y:S01]  /*1c2b0*/  FSETP.NEU.FTZ.AND P0, PT, R150, -INF , PT ;  /* 0xff8000009600780b */ /* 0x000fe20003f1d000 */
[----:B------:R-:W-:-:S05]  /*1c2c0*/  FMUL.FTZ R3, R0, R150 ;  /* 0x0000009600037220 */ /* 0x000fca0000410000 */
[----:B------:R-:W-:-:S05]  /*1c2d0*/  FSEL R3, R3, RZ, P0 ;  /* 0x000000ff03037208 */ /* 0x000fca0000000000 */
[-CC-:B------:R-:W-:Y:S01]  /*1c2e0*/  FFMA.FTZ R4, R40, R0.reuse, -R3.reuse ;  /* 0x0000000028047223 */ /* 0x180fe20000010803 */
[----:B--2---:R-:W-:Y:S01]  /*1c2f0*/  FMNMX.FTZ R9, R2, R9, !PT ;  /* 0x0000000902097209 */ /* 0x004fe20007810000 */
[-CC-:B------:R-:W-:Y:S02]  /*1c300*/  FFMA.FTZ R2, R38, R0.reuse, -R3.reuse ;  /* 0x0000000026027223 */ /* 0x180fe40000010803 */
[----:B------:R1:W-:Y:S01]  /*1c310*/  MUFU.EX2 R215, R4 ;  /* 0x0000000400d77308 */ /* 0x0003e20000000800 */
[-CC-:B------:R-:W-:Y:S01]  /*1c320*/  FFMA.FTZ R8, R96, R0.reuse, -R3.reuse ;  /* 0x0000000060087223 */ /* 0x180fe20000010803 */
[----:B------:R-:W-:Y:S01]  /*1c330*/  FSETP.NEU.FTZ.AND P0, PT, R9, -INF , PT ;  /* 0xff8000000900780b */ /* 0x000fe20003f1d000 */
[----:B------:R-:W-:Y:S05]  /*1c340*/  LDSM.16.MT88.4 R36, [R211+0x12000] ;  /* 0x01200000d324783b */ /* 0x000fea0000004200 */
[----:B------:R2:W-:Y:S01]  /*1c350*/  MUFU.EX2 R218, R2 ;  /* 0x0000000200da7308 */ /* 0x0005e20000000800 */
[----:B-1----:R-:W-:-:S07]  /*1c360*/  FFMA.FTZ R4, R43, R0, -R3 ;  /* 0x000000002b047223 */ /* 0x002fce0000010803 */
[----:B------:R1:W-:Y:S01]  /*1c370*/  MUFU.EX2 R149, R4 ;  /* 0x0000000400957308 */ /* 0x0003e20000000800 */
[----:B--2---:R-:W-:-:S05]  /*1c380*/  FMUL.FTZ R2, R0, R9 ;  /* 0x0000000900027220 */ /* 0x004fca0000410000 */
[----:B------:R-:W-:Y:S01]  /*1c390*/  FSEL R2, R2, RZ, P0 ;  /* 0x000000ff02027208 */ /* 0x000fe20000000000 */
[----:B-1----:R-:W-:-:S04]  /*1c3a0*/  FFMA.FTZ R4, R42, R0, -R3 ;  /* 0x000000002a047223 */ /* 0x002fc80000010803 */
[----:B------:R1:W2:Y:S02]  /*1c3b0*/  MUFU.EX2 R222, R4 ;  /* 0x0000000400de7308 */ /* 0x0002a40000000800 */
[-CC-:B-1----:R-:W-:Y:S01]  /*1c3c0*/  FFMA.FTZ R4, R41, R0.reuse, -R2.reuse ;  /* 0x0000000029047223 */ /* 0x182fe20000010802 */
[----:B--2---:R-:W-:Y:S01]  /*1c3d0*/  F2FP.BF16.F32.PACK_AB R6, R222, R149 ;  /* 0x00000095de06723e */ /* 0x004fe200000010ff */
[----:B------:R-:W1:Y:S04]  /*1c3e0*/  LDSM.16.MT88.4 R40, [R209+0x10000] ;  /* 0x01000000d128783b */ /* 0x000e680000004200 */
[----:B------:R2:W-:Y:S02]  /*1c3f0*/  MUFU.EX2 R216, R4 ;  /* 0x0000000400d87308 */ /* 0x0005e40000000800 */
[----:B--2---:R-:W-:-:S06]  /*1c400*/  FFMA.FTZ R4, R44, R0, -R2 ;  /* 0x000000002c047223 */ /* 0x004fcc0000010802 */
[----:B------:R2:W3:Y:S02]  /*1c410*/  MUFU.EX2 R219, R4 ;  /* 0x0000000400db7308 */ /* 0x0004e40000000800 */
[----:B--2---:R-:W-:Y:S01]  /*1c420*/  FFMA.FTZ R4, R45, R0, -R2 ;  /* 0x000000002d047223 */ /* 0x004fe20000010802 */
[----:B---3--:R-:W-:-:S05]  /*1c430*/  F2FP.BF16.F32.PACK_AB R5, R219, R216 ;  /* 0x000000d8db05723e */ /* 0x008fca00000010ff */
[----:B------:R-:W-:Y:S01]  /*1c440*/  MUFU.EX2 R154, R8 ;  /* 0x00000008009a7308 */ /* 0x000fe20000000800 */
[----:B------:R-:W-:Y:S07]  /*1c450*/  LDSM.16.MT88.4 R44, [R209+0x14000] ;  /* 0x01400000d12c783b */ /* 0x000fee0000004200 */
[----:B------:R2:W-:Y:S02]  /*1c460*/  MUFU.EX2 R138, R4 ;  /* 0x00000004008a7308 */ /* 0x0005e40000000800 */
[----:B--2---:R-:W-:-:S06]  /*1c470*/  FFMA.FTZ R4, R49, R0, -R2 ;  /* 0x0000000031047223 */ /* 0x004fcc0000010802 */
[----:B------:R2:W3:Y:S02]  /*1c480*/  MUFU.EX2 R217, R4 ;  /* 0x0000000400d97308 */ /* 0x0004e40000000800 */
[----:B--2---:R-:W-:Y:S02]  /*1c490*/  F2FP.BF16.F32.PACK_AB R4, R218, R215 ;  /* 0x000000d7da04723e */ /* 0x004fe400000010ff */
[----:B---3--:R-:W-:-:S07]  /*1c4a0*/  F2FP.BF16.F32.PACK_AB R7, R217, R138 ;  /* 0x0000008ad907723e */ /* 0x008fce00000010ff */
[C---:B------:R-:W-:Y:S06]  /*1c4b0*/  HMMA.16816.F32.BF16 R88, R4.reuse, R32, RZ ;  /* 0x000000200458723c */ /* 0x040fec00000418ff */
[C---:B------:R-:W-:Y:S01]  /*1c4c0*/  HMMA.16816.F32.BF16 R56, R4.reuse, R34, RZ ;  /* 0x000000220438723c */ /* 0x040fe200000418ff */
[----:B------:R-:W2:Y:S05]  /*1c4d0*/  LDSM.16.MT88.4 R32, [R212+0x14000] ;  /* 0x01400000d420783b */ /* 0x000eaa0000004200 */
[C---:B------:R-:W-:Y:S06]  /*1c4e0*/  HMMA.16816.F32.BF16 R76, R4.reuse, R20, RZ ;  /* 0x00000014044c723c */ /* 0x040fec00000418ff */
[----:B------:R-:W-:Y:S01]  /*1c4f0*/  HMMA.16816.F32.BF16 R52, R4, R22, RZ ;  /* 0x000000160434723c */ /* 0x000fe200000418ff */
[----:B------:R-:W3:Y:S01]  /*1c500*/  LDSM.16.MT88.4 R20, [R211+0x14000] ;  /* 0x01400000d314783b */ /* 0x000ee20000004200 */
[----:B------:R-:W-:-:S04]  /*1c510*/  FFMA.FTZ R8, R97, R0, -R3 ;  /* 0x0000000061087223 */ /* 0x000fc80000010803 */
[----:B------:R4:W-:Y:S01]  /*1c520*/  MUFU.EX2 R156, R8 ;  /* 0x00000008009c7308 */ /* 0x0009e20000000800 */
[C---:B------:R-:W-:Y:S06]  /*1c530*/  HMMA.16816.F32.BF16 R84, R4.reuse, R28, RZ ;  /* 0x0000001c0454723c */ /* 0x040fec00000418ff */
[----:B------:R-:W-:Y:S01]  /*1c540*/  HMMA.16816.F32.BF16 R112, R4, R30, RZ ;  /* 0x0000001e0470723c */ /* 0x000fe200000418ff */
[----:B------:R-:W3:Y:S01]  /*1c550*/  LDSM.16.MT88.4 R28, [R209+0x16000] ;  /* 0x01600000d11c783b */ /* 0x000ee20000004200 */
[----:B----4-:R-:W-:-:S04]  /*1c560*/  FFMA.FTZ R8, R116, R0, -R3 ;  /* 0x0000000074087223 */ /* 0x010fc80000010803 */
[C---:B-1----:R-:W-:Y:S01]  /*1c570*/  HMMA.16816.F32.BF16 R92, R4.reuse, R40, RZ ;  /* 0x00000028045c723c */ /* 0x042fe200000418ff */
[----:B------:R1:W-:Y:S05]  /*1c580*/  MUFU.EX2 R11, R8 ;  /* 0x00000008000b7308 */ /* 0x0003ea0000000800 */
[C---:B------:R-:W-:Y:S01]  /*1c590*/  HMMA.16816.F32.BF16 R60, R4.reuse, R42, RZ ;  /* 0x0000002a043c723c */ /* 0x040fe200000418ff */
[----:B------:R-:W4:Y:S05]  /*1c5a0*/  LDSM.16.MT88.4 R40, [R210+0x14000] ;  /* 0x01400000d228783b */ /* 0x000f2a0000004200 */
[C---:B------:R-:W-:Y:S06]  /*1c5b0*/  HMMA.16816.F32.BF16 R80, R4.reuse, R24, RZ ;  /* 0x000000180450723c */ /* 0x040fec00000418ff */
[----:B------:R-:W-:Y:S01]  /*1c5c0*/  HMMA.16816.F32.BF16 R108, R4, R26, RZ ;  /* 0x0000001a046c723c */ /* 0x000fe200000418ff */
[----:B------:R-:W4:Y:S01]  /*1c5d0*/  LDSM.16.MT88.4 R24, [R210+0x16000] ;  /* 0x01600000d218783b */ /* 0x000f220000004200 */
[----:B-1----:R-:W-:-:S04]  /*1c5e0*/  FFMA.FTZ R8, R120, R0, -R3 ;  /* 0x0000000078087223 */ /* 0x002fc80000010803 */
[C---:B------:R-:W-:Y:S01]  /*1c5f0*/  HMMA.16816.F32.BF16 R72, R4.reuse, R16, RZ ;  /* 0x000000100448723c */ /* 0x040fe200000418ff */
[----:B------:R1:W-:Y:S05]  /*1c600*/  MUFU.EX2 R220, R8 ;  /* 0x0000000800dc7308 */ /* 0x0003ea0000000800 */
[C---:B------:R-:W-:Y:S01]  /*1c610*/  HMMA.16816.F32.BF16 R48, R4.reuse, R18, RZ ;  /* 0x000000120430723c */ /* 0x040fe200000418ff */
[----:B------:R-:W4:Y:S05]  /*1c620*/  LDSM.16.MT88.4 R16, [R212+0x16000] ;  /* 0x01600000d410783b */ /* 0x000f2a0000004200 */
[C---:B------:R-:W-:Y:S06]  /*1c630*/  HMMA.16816.F32.BF16 R68, R4.reuse, R12, RZ ;  /* 0x0000000c0444723c */ /* 0x040fec00000418ff */
[----:B------:R-:W-:Y:S01]  /*1c640*/  HMMA.16816.F32.BF16 R104, R4, R14, RZ ;  /* 0x0000000e0468723c */ /* 0x000fe200000418ff */
[----:B------:R-:W4:Y:S01]  /*1c650*/  LDSM.16.MT88.4 R12, [R211+0x16000] ;  /* 0x01600000d30c783b */ /* 0x000f220000004200 */
[----:B-1----:R-:W-:-:S04]  /*1c660*/  FFMA.FTZ R8, R124, R0, -R2 ;  /* 0x000000007c087223 */ /* 0x002fc80000010802 */
[----:B------:R1:W-:Y:S01]  /*1c670*/  MUFU.EX2 R155, R8 ;  /* 0x00000008009b7308 */ /* 0x0003e20000000800 */
[C---:B--2---:R-:W-:Y:S06]  /*1c680*/  HMMA.16816.F32.BF16 R116, R4.reuse, R32, RZ ;  /* 0x000000200474723c */ /* 0x044fec00000418ff */
[C---:B------:R-:W-:Y:S01]  /*1c690*/  HMMA.16816.F32.BF16 R120, R4.reuse, R34, RZ ;  /* 0x000000220478723c */ /* 0x040fe200000418ff */
[----:B------:R-:W2:Y:S05]  /*1c6a0*/  LDSM.16.MT88.4 R32, [R209+0x10800] ;  /* 0x01080000d120783b */ /* 0x000eaa0000004200 */
[----:B---3--:R-:W-:Y:S01]  /*1c6b0*/  HMMA.16816.F32.BF16 R124, R4, R20, RZ ;  /* 0x00000014047c723c */ /* 0x008fe200000418ff */
[----:B-1----:R-:W-:-:S05]  /*1c6c0*/  FFMA.FTZ R8, R128, R0, -R2 ;  /* 0x0000000080087223 */ /* 0x002fca0000010802 */
[----:B------:R-:W-:Y:S01]  /*1c6d0*/  HMMA.16816.F32.BF16 R128, R4, R22, RZ ;  /* 0x000000160480723c */ /* 0x000fe200000418ff */
[----:B------:R-:W1:Y:S01]  /*1c6e0*/  LDSM.16.MT88.4 R20, [R210+0x10800] ;  /* 0x01080000d214783b */ /* 0x000e620000004200 */
[----:B------:R3:W4:Y:S02]  /*1c6f0*/  MUFU.EX2 R134, R8 ;  /* 0x0000000800867308 */ /* 0x0007240000000800 */
[----:B---3--:R-:W-:-:S06]  /*1c700*/  FFMA.FTZ R8, R132, R0, -R2 ;  /* 0x0000000084087223 */ /* 0x008fcc0000010802 */
[----:B------:R3:W-:Y:S01]  /*1c710*/  MUFU.EX2 R153, R8 ;  /* 0x0000000800997308 */ /* 0x0007e20000000800 */
[----:B------:R-:W-:Y:S01]  /*1c720*/  HMMA.16816.F32.BF16 R140, R4, R28, RZ ;  /* 0x0000001c048c723c */ /* 0x000fe200000418ff */
[----:B---3--:R-:W-:-:S06]  /*1c730*/  FFMA.FTZ R8, R133, R0, -R2 ;  /* 0x0000000085087223 */ /* 0x008fcc0000010802 */
[----:B------:R4:W3:Y:S01]  /*1c740*/  MUFU.EX2 R137, R8 ;  /* 0x0000000800897308 */ /* 0x0008e20000000800 */
[C---:B------:R-:W-:Y:S01]  /*1c750*/  HMMA.16816.F32.BF16 R144, R4.reuse, R30, RZ ;  /* 0x0000001e0490723c */ /* 0x040fe200000418ff */
[----:B------:R-:W1:Y:S05]  /*1c760*/  LDSM.16.MT88.4 R28, [R212+0x10800] ;  /* 0x01080000d41c783b */ /* 0x000e6a0000004200 */
[C---:B------:R-:W-:Y:S06]  /*1c770*/  HMMA.16816.F32.BF16 R64, R4.reuse, R36, RZ ;  /* 0x000000240440723c */ /* 0x040fec00000418ff */
[----:B------:R-:W-:Y:S01]  /*1c780*/  HMMA.16816.F32.BF16 R100, R4, R38, RZ ;  /* 0x000000260464723c */ /* 0x000fe200000418ff */
[----:B----4-:R-:W-:-:S05]  /*1c790*/  MOV R8, R134 ;  /* 0x0000008600087202 */ /* 0x010fca0000000f00 */
[C---:B------:R-:W-:Y:S06]  /*1c7a0*/  HMMA.16816.F32.BF16 R36, R4.reuse, R44, RZ ;  /* 0x0000002c0424723c */ /* 0x040fec00000418ff */
[C---:B------:R-:W-:Y:S06]  /*1c7b0*/  HMMA.16816.F32.BF16 R96, R4.reuse, R40, RZ ;  /* 0x000000280460723c */ /* 0x040fec00000418ff */
[C---:B------:R-:W-:Y:S06]  /*1c7c0*/  HMMA.16816.F32.BF16 R44, R4.reuse, R46, RZ ;  /* 0x0000002e042c723c */ /* 0x040fec00000418ff */
[C---:B------:R-:W-:Y:S06]  /*1c7d0*/  HMMA.16816.F32.BF16 R40, R4.reuse, R42, RZ ;  /* 0x0000002a0428723c */ /* 0x040fec00000418ff */
[C---:B------:R-:W-:Y:S06]  /*1c7e0*/  HMMA.16816.F32.BF16 R160, R4.reuse, R24, RZ ;  /* 0x0000001804a0723c */ /* 0x040fec00000418ff */
[C---:B------:R-:W-:Y:S06]  /*1c7f0*/  HMMA.16816.F32.BF16 R168, R4.reuse, R26, RZ ;  /* 0x0000001a04a8723c */ /* 0x040fec00000418ff */
[C---:B------:R-:W-:Y:S06]  /*1c800*/  HMMA.16816.F32.BF16 R180, R4.reuse, R16, RZ ;  /* 0x0000001004b4723c */ /* 0x040fec00000418ff */
[C---:B------:R-:W-:Y:S01]  /*1c810*/  HMMA.16816.F32.BF16 R184, R4.reuse, R18, RZ ;  /* 0x0000001204b8723c */ /* 0x040fe200000418ff */
[----:B------:R-:W4:Y:S05]  /*1c820*/  LDSM.16.MT88.4 R16, [R211+0x10800] ;  /* 0x01080000d310783b */ /* 0x000f2a0000004200 */
[C---:B------:R-:W-:Y:S06]  /*1c830*/  HMMA.16816.F32.BF16 R200, R4.reuse, R12, RZ ;  /* 0x0000000c04c8723c */ /* 0x040fec00000418ff */
[----:B------:R-:W-:Y:S01]  /*1c840*/  HMMA.16816.F32.BF16 R196, R4, R14, RZ ;  /* 0x0000000e04c4723c */ /* 0x000fe200000418ff */
[----:B------:R-:W-:Y:S06]  /*1c850*/  LDSM.16.MT88.4 R12, [R209+0x12800] ;  /* 0x01280000d10c783b */ /* 0x000fec0000004200 */
[----:B------:R-:W-:-:S02]  /*1c860*/  F2FP.BF16.F32.PACK_AB R4, R156, R154 ;  /* 0x0000009a9c04723e */ /* 0x000fc400000010ff */
[----:B------:R-:W-:Y:S02]  /*1c870*/  F2FP.BF16.F32.PACK_AB R5, R8, R155 ;  /* 0x0000009b0805723e */ /* 0x000fe400000010ff */
[----:B------:R-:W-:Y:S02]  /*1c880*/  F2FP.BF16.F32.PACK_AB R6, R220, R11 ;  /* 0x0000000bdc06723e */ /* 0x000fe400000010ff */
[----:B---3--:R-:W-:-:S07]  /*1c890*/  F2FP.BF16.F32.PACK_AB R7, R137, R153 ;  /* 0x000000998907723e */ /* 0x008fce00000010ff */
[C---:B--2---:R-:W-:Y:S06]  /*1c8a0*/  HMMA.16816.F32.BF16 R92, R4.reuse, R32, R92 ;  /* 0x00000020045c723c */ /* 0x044fec000004185c */
[C---:B-1----:R-:W-:Y:S06]  /*1c8b0*/  HMMA.16816.F32.BF16 R24, R4.reuse, R20, R88 ;  /* 0x000000140418723c */ /* 0x042fec0000041858 */
[----:B------:R-:W-:-:S12]  /*1c8c0*/  HMMA.16816.F32.BF16 R20, R4, R22, R56 ;  /* 0x000000160414723c */ /* 0x000fd80000041838 */
[----:B------:R-:W-:Y:S01]  /*1c8d0*/  IMAD.MOV.U32 R135, RZ, RZ, R94 ;  /* 0x000000ffff877224 */ /* 0x000fe200078e005e */
[----:B------:R-:W-:Y:S01]  /*1c8e0*/  MOV R134, R95 ;  /* 0x0000005f00867202 */ /* 0x000fe20000000f00 */
[----:B------:R-:W-:Y:S01]  /*1c8f0*/  IMAD.MOV.U32 R133, RZ, RZ, R92 ;  /* 0x000000ffff857224 */ /* 0x000fe200078e005c */
[----:B------:R-:W-:-:S03]  /*1c900*/  MOV R132, R93 ;  /* 0x0000005d00847202 */ /* 0x000fc60000000f00 */
[----:B------:R-:W-:Y:S01]  /*1c910*/  IMAD.MOV.U32 R95, RZ, RZ, R24 ;  /* 0x000000ffff5f7224 */ /* 0x000fe200078e0018 */
[----:B------:R-:W-:Y:S01]  /*1c920*/  MOV R94, R25 ;  /* 0x00000019005e7202 */ /* 0x000fe20000000f00 */
[----:B------:R-:W-:Y:S01]  /*1c930*/  IMAD.MOV.U32 R93, RZ, RZ, R26 ;  /* 0x000000ffff5d7224 */ /* 0x000fe200078e001a */
[----:B------:R-:W-:Y:S02]  /*1c940*/  MOV R92, R27 ;  /* 0x0000001b005c7202 */ /* 0x000fe40000000f00 */
[C---:B------:R-:W-:Y:S06]  /*1c950*/  HMMA.16816.F32.BF16 R24, R4.reuse, R28, R84 ;  /* 0x0000001c0418723c */ /* 0x040fec0000041854 */
[----:B------:R-:W-:Y:S01]  /*1c960*/  HMMA.16816.F32.BF16 R28, R4, R30, R112 ;  /* 0x0000001e041c723c */ /* 0x000fe20000041870 */
[----:B------:R-:W-:Y:S01]  /*1c970*/  IMAD.MOV.U32 R91, RZ, RZ, R20 ;  /* 0x000000ffff5b7224 */ /* 0x000fe200078e0014 */
[----:B------:R-:W-:Y:S01]  /*1c980*/  MOV R90, R21 ;  /* 0x00000015005a7202 */ /* 0x000fe20000000f00 */
[----:B------:R-:W-:Y:S01]  /*1c990*/  IMAD.MOV.U32 R89, RZ, RZ, R22 ;  /* 0x000000ffff597224 */ /* 0x000fe200078e0016 */
[----:B------:R-:W-:-:S02]  /*1c9a0*/  MOV R88, R23 ;  /* 0x0000001700587202 */ /* 0x000fc40000000f00 */
[----:B------:R-:W1:-:S12]  /*1c9b0*/  LDSM.16.MT88.4 R20, [R210+0x12800] ;  /* 0x01280000d214783b */ /* 0x000e580000004200 */
        /* <DEDUP_REMOVED lines=8> */
[----:B------:R-:W-:Y:S02]  /*1ca40*/  MOV R56, R29 ;  /* 0x0000001d00387202 */ /* 0x000fe40000000f00 */
[C---:B----4-:R-:W-:Y:S06]  /*1ca50*/  HMMA.16816.F32.BF16 R28, R4.reuse, R16, R80 ;  /* 0x00000010041c723c */ /* 0x050fec0000041850 */
[C---:B------:R-:W-:Y:S01]  /*1ca60*/  HMMA.16816.F32.BF16 R192, R4.reuse, R18, R108 ;  /* 0x0000001204c0723c */ /* 0x040fe2000004186c */
[----:B------:R-:W3:Y:S05]  /*1ca70*/  LDSM.16.MT88.4 R16, [R209+0x14800] ;  /* 0x01480000d110783b */ /* 0x000eea0000004200 */
[----:B-1----:R-:W-:-:S12]  /*1ca80*/  HMMA.16816.F32.BF16 R172, R4, R20, R72 ;  /* 0x0000001404ac723c */ /* 0x002fd80000041848 */
[----:B------:R-:W-:Y:S01]  /*1ca90*/  IMAD.MOV.U32 R83, RZ, RZ, R28 ;  /* 0x000000ffff537224 */ /* 0x000fe200078e001c */
[----:B------:R-:W-:Y:S01]  /*1caa0*/  MOV R82, R29 ;  /* 0x0000001d00527202 */ /* 0x000fe20000000f00 */
[----:B------:R-:W-:Y:S01]  /*1cab0*/  IMAD.MOV.U32 R81, RZ, RZ, R30 ;  /* 0x000000ffff517224 */ /* 0x000fe200078e001e */
[----:B------:R-:W-:Y:S02]  /*1cac0*/  MOV R80, R31 ;  /* 0x0000001f00507202 */ /* 0x000fe40000000f00 */
[----:B------:R-:W1:Y:S01]  /*1cad0*/  LDSM.16.MT88.4 R28, [R211+0x12800] ;  /* 0x01280000d31c783b */ /* 0x000e620000004200 */
[C---:B------:R-:W-:Y:S03]  /*1cae0*/  HMMA.16816.F32.BF16 R164, R4.reuse, R22, R48 ;  /* 0x0000001604a4723c */ /* 0x040fe60000041830 */
[----:B------:R-:W4:Y:S03]  /*1caf0*/  LDSM.16.MT88.4 R20, [R212+0x14800] ;  /* 0x01480000d414783b */ /* 0x000f260000004200 */
[C---:B------:R-:W-:Y:S06]  /*1cb00*/  HMMA.16816.F32.BF16 R188, R4.reuse, R12, R76 ;  /* 0x0000000c04bc723c */ /* 0x040fec000004184c */
[C---:B------:R-:W-:Y:S01]  /*1cb10*/  HMMA.16816.F32.BF16 R176, R4.reuse, R14, R52 ;  /* 0x0000000e04b0723c */ /* 0x040fe20000041834 */
[----:B------:R-:W4:Y:S01]  /*1cb20*/  LDSM.16.MT88.4 R12, [R210+0x14800] ;  /* 0x01480000d20c783b */ /* 0x000f220000004200 */
[----:B------:R-:W-:Y:S01]  /*1cb30*/  IMAD.MOV.U32 R33, RZ, RZ, R157 ;  /* 0x000000ffff217224 */ /* 0x000fe200078e009d */
[----:B------:R-:W-:Y:S01]  /*1cb40*/  MOV R58, R156 ;  /* 0x0000009c003a7202 */ /* 0x000fe20000000f00 */
[----:B------:R-:W-:Y:S01]  /*1cb50*/  IMAD.MOV.U32 R59, RZ, RZ, R155 ;  /* 0x000000ffff3b7224 */ /* 0x000fe200078e009b */
[----:B------:R-:W-:Y:S01]  /*1cb60*/  MOV R32, R152 ;  /* 0x0000009800207202 */ /* 0x000fe20000000f00 */
[C---:B------:R-:W-:Y:S06]  /*1cb70*/  HMMA.16816.F32.BF16 R204, R4.reuse, R34, R60 ;  /* 0x0000002204cc723c */ /* 0x040fec000004183c */
[----:B--2---:R-:W-:Y:S01]  /*1cb80*/  HMMA.16816.F32.BF16 R156, R4, R24, R68 ;  /* 0x00000018049c723c */ /* 0x004fe20000041844 */
[----:B------:R-:W-:Y:S01]  /*1cb90*/  MOV R34, R154 ;  /* 0x0000009a00227202 */ /* 0x000fe20000000f00 */
[----:B------:R-:W-:-:S04]  /*1cba0*/  IMAD.MOV.U32 R35, RZ, RZ, R153 ;  /* 0x000000ffff237224 */ /* 0x000fc800078e0099 */
[C---:B------:R-:W-:Y:S01]  /*1cbb0*/  HMMA.16816.F32.BF16 R152, R4.reuse, R26, R104 ;  /* 0x0000001a0498723c */ /* 0x040fe20000041868 */
[----:B------:R-:W2:Y:S01]  /*1cbc0*/  LDSM.16.MT88.4 R24, [R211+0x14800] ;  /* 0x01480000d318783b */ /* 0x000ea20000004200 */
[----:B------:R-:W-:Y:S01]  /*1cbd0*/  IMAD.MOV.U32 R60, RZ, RZ, R139 ;  /* 0x000000ffff3c7224 */ /* 0x000fe200078e008b */
[----:B------:R-:W-:Y:S01]  /*1cbe0*/  MOV R61, R138 ;  /* 0x0000008a003d7202 */ /* 0x000fe20000000f00 */
[----:B------:R-:W-:Y:S01]  /*1cbf0*/  IMAD.MOV.U32 R62, RZ, RZ, R137 ;  /* 0x000000ffff3e7224 */ /* 0x000fe200078e0089 */
[----:B------:R-:W-:Y:S01]  /*1cc00*/  MOV R63, R136 ;  /* 0x00000088003f7202 */ /* 0x000fe20000000f00 */
[----:B------:R-:W-:Y:S01]  /*1cc10*/  IMAD.MOV.U32 R109, RZ, RZ, R113 ;  /* 0x000000ffff6d7224 */ /* 0x000fe200078e0071 */
[----:B------:R-:W-:Y:S02]  /*1cc20*/  MOV R110, R112 ;  /* 0x00000070006e7202 */ /* 0x000fe40000000f00 */
[----:B---3--:R-:W-:Y:S01]  /*1cc30*/  HMMA.16816.F32.BF16 R112, R4, R16, R36 ;  /* 0x000000100470723c */ /* 0x008fe20000041824 */
[----:B------:R-:W-:Y:S01]  /*1cc40*/  IMAD.MOV.U32 R105, RZ, RZ, R135 ;  /* 0x000000ffff697224 */ /* 0x000fe200078e0087 */
[----:B------:R-:W-:-:S05]  /*1cc50*/  MOV R106, R134 ;  /* 0x00000086006a7202 */ /* 0x000fca0000000f00 */
[----:B------:R-:W-:Y:S01]  /*1cc60*/  IMAD.MOV.U32 R39, RZ, RZ, R60 ;  /* 0x000000ffff277224 */ /* 0x000fe200078e003c */
[----:B------:R-:W-:Y:S01]  /*1cc70*/  MOV R36, R61 ;  /* 0x0000003d00247202 */ /* 0x000fe20000000f00 */
[----:B------:R-:W-:Y:S01]  /*1cc80*/  IMAD.MOV.U32 R37, RZ, RZ, R62 ;  /* 0x000000ffff257224 */ /* 0x000fe200078e003e */
[----:B------:R-:W-:Y:S02]  /*1cc90*/  MOV R38, R63 ;  /* 0x0000003f00267202 */ /* 0x000fe40000000f00 */
[----:B------:R-:W-:Y:S01]  /*1cca0*/  HMMA.16816.F32.BF16 R60, R4, R18, R44 ;  /* 0x00000012043c723c */ /* 0x000fe2000004182c */
[----:B------:R-:W-:Y:S01]  /*1ccb0*/  IMAD.MOV.U32 R107, RZ, RZ, R133 ;  /* 0x000000ffff6b7224 */ /* 0x000fe200078e0085 */
[----:B------:R-:W-:Y:S01]  /*1ccc0*/  MOV R104, R132 ;  /* 0x0000008400687202 */ /* 0x000fe20000000f00 */
[----:B------:R-:W-:Y:S04]  /*1ccd0*/  LDSM.16.MT88.4 R16, [R210+0x16800] ;  /* 0x01680000d210783b */ /* 0x000fe80000004200 */
[----:B------:R-:W-:-:S02]  /*1cce0*/  IMAD.MOV.U32 R46, RZ, RZ, R8 ;  /* 0x000000ffff2e7224 */ /* 0x000fc400078e0008 */
[-CC-:B------:R-:W-:Y:S01]  /*1ccf0*/  FFMA.FTZ R8, R246, R0.reuse, -R3.reuse ;  /* 0x00000000f6087223 */ /* 0x180fe20000010803 */
[C---:B-1----:R-:W-:Y:S03]  /*1cd00*/  HMMA.16816.F32.BF16 R136, R4.reuse, R28, R64 ;  /* 0x0000001c0488723c */ /* 0x042fe60000041840 */
[----:B------:R1:W3:Y:S03]  /*1cd10*/  MUFU.EX2 R44, R8 ;  /* 0x00000008002c7308 */ /* 0x0002e60000000800 */
[C---:B------:R-:W-:Y:S01]  /*1cd20*/  HMMA.16816.F32.BF16 R132, R4.reuse, R30, R100 ;  /* 0x0000001e0484723c */ /* 0x040fe20000041864 */
[----:B------:R-:W3:Y:S05]  /*1cd30*/  LDSM.16.MT88.4 R28, [R209+0x16800] ;  /* 0x01680000d11c783b */ /* 0x000eea0000004200 */
[----:B----4-:R-:W-:Y:S01]  /*1cd40*/  HMMA.16816.F32.BF16 R72, R4, R20, R116 ;  /* 0x000000140448723c */ /* 0x010fe20000041874 */
[----:B-1----:R-:W-:-:S04]  /*1cd50*/  FFMA.FTZ R8, R248, R0, -R3 ;  /* 0x00000000f8087223 */ /* 0x002fc80000010803 */
        /* <DEDUP_REMOVED lines=10> */
[----:B------:R-:W4:Y:S01]  /*1ce00*/  LDSM.16.MT88.4 R32, [R212+0x16800] ;  /* 0x01680000d420783b */ /* 0x000f220000004200 */
[----:B-1----:R-:W-:-:S04]  /*1ce10*/  FFMA.FTZ R8, R148, R0, -R3 ;  /* 0x0000000094087223 */ /* 0x002fc80000010803 */
[C---:B------:R-:W-:Y:S01]  /*1ce20*/  HMMA.16816.F32.BF16 R56, R4.reuse, R14, R40 ;  /* 0x0000000e0438723c */ /* 0x040fe20000041828 */
[----:B------:R-:W1:Y:S01]  /*1ce30*/  LDSM.16.MT88.4 R12, [R211+0x16800] ;  /* 0x01680000d30c783b */ /* 0x000e620000004200 */
[----:B------:R3:W-:Y:S04]  /*1ce40*/  MUFU.EX2 R21, R8 ;  /* 0x0000000800157308 */ /* 0x0007e80000000800 */
[C---:B--2---:R-:W-:Y:S06]  /*1ce50*/  HMMA.16816.F32.BF16 R68, R4.reuse, R24, R124 ;  /* 0x000000180444723c */ /* 0x044fec000004187c */
[----:B------:R-:W-:Y:S01]  /*1ce60*/  HMMA.16816.F32.BF16 R48, R4, R26, R128 ;  /* 0x0000001a0430723c */ /* 0x000fe20000041880 */
[----:B------:R-:W2:Y:S01]  /*1ce70*/  LDSM.16.MT88.4 R24, [R209+0x11000] ;  /* 0x01100000d118783b */ /* 0x000ea20000004200 */
[----:B---3--:R-:W-:-:S04]  /*1ce80*/  FFMA.FTZ R8, R151, R0, -R3 ;  /* 0x0000000097087223 */ /* 0x008fc80000010803 */
[----:B------:R3:W4:Y:S02]  /*1ce90*/  MUFU.EX2 R117, R8 ;  /* 0x0000000800757308 */ /* 0x0007240000000800 */
[----:B---3--:R-:W-:-:S06]  /*1cea0*/  FFMA.FTZ R8, R251, R0, -R2 ;  /* 0x00000000fb087223 */ /* 0x008fcc0000010802 */
[----:B------:R3:W1:Y:S02]  /*1ceb0*/  MUFU.EX2 R99, R8 ;  /* 0x0000000800637308 */ /* 0x0006640000000800 */
[----:B---3--:R-:W-:-:S06]  /*1cec0*/  FFMA.FTZ R8, R45, R0, -R2 ;  /* 0x000000002d087223 */ /* 0x008fcc0000010802 */
[----:B------:R3:W2:Y:S01]  /*1ced0*/  MUFU.EX2 R20, R8 ;  /* 0x0000000800147308 */ /* 0x0006a20000000800 */
[----:B------:R-:W-:Y:S01]  /*1cee0*/  HMMA.16816.F32.BF16 R40, R4, R30, R144 ;  /* 0x0000001e0428723c */ /* 0x000fe20000041890 */
[----:B---3--:R-:W-:-:S06]  /*1cef0*/  FFMA.FTZ R8, R237, R0, -R2 ;  /* 0x00000000ed087223 */ /* 0x008fcc0000010802 */
[----:B------:R3:W-:Y:S01]  /*1cf00*/  MUFU.EX2 R251, R8 ;  /* 0x0000000800fb7308 */ /* 0x0007e20000000800 */
[----:B------:R-:W-:Y:S01]  /*1cf10*/  IMAD.MOV.U32 R146, RZ, RZ, R44 ;  /* 0x000000ffff927224 */ /* 0x000fe200078e002c */
[----:B------:R-:W-:Y:S01]  /*1cf20*/  MOV R96, R100 ;  /* 0x0000006400607202 */ /* 0x000fe20000000f00 */
[----:B------:R-:W-:Y:S01]  /*1cf30*/  IMAD.MOV.U32 R118, RZ, RZ, R101 ;  /* 0x000000ffff767224 */ /* 0x000fe200078e0065 */
[----:B------:R-:W-:Y:S01]  /*1cf40*/  MOV R119, R102 ;  /* 0x0000006600777202 */ /* 0x000fe20000000f00 */
[----:B------:R-:W-:Y:S02]  /*1cf50*/  IMAD.MOV.U32 R44, RZ, RZ, R103 ;  /* 0x000000ffff2c7224 */ /* 0x000fe400078e0067 */
[----:B---3--:R-:W-:-:S04]  /*1cf60*/  FFMA.FTZ R8, R238, R0, -R2 ;  /* 0x00000000ee087223 */ /* 0x008fc80000010802 */
[----:B------:R-:W3:Y:S01]  /*1cf70*/  MUFU.EX2 R237, R8 ;  /* 0x0000000800ed7308 */ /* 0x000ee20000000800 */
        /* <DEDUP_REMOVED lines=14> */
[----:B----4-:R-:W-:Y:S01]  /*1d060*/  IMAD.MOV.U32 R238, RZ, RZ, R117 ;  /* 0x000000ffffee7224 */ /* 0x010fe200078e0075 */
[----:B-1----:R-:W-:Y:S01]  /*1d070*/  MOV R145, R99 ;  /* 0x0000006300917202 */ /* 0x002fe20000000f00 */
[----:B------:R-:W-:-:S03]  /*1d080*/  IMAD.MOV.U32 R129, RZ, RZ, R101 ;  /* 0x000000ffff817224 */ /* 0x000fc600078e0065 */
[C---:B------:R-:W-:Y:S01]  /*1d090*/  HMMA.16816.F32.BF16 R84, R4.reuse, R18, R168 ;  /* 0x000000120454723c */ /* 0x040fe200000418a8 */
[----:B------:R-:W-:Y:S01]  /*1d0a0*/  MOV R122, R118 ;  /* 0x00000076007a7202 */ /* 0x000fe20000000f00 */
[----:B------:R-:W-:Y:S01]  /*1d0b0*/  IMAD.MOV.U32 R121, RZ, RZ, R119 ;  /* 0x000000ffff797224 */ /* 0x000fe200078e0077 */
[----:B------:R-:W-:Y:S01]  /*1d0c0*/  MOV R128, R100 ;  /* 0x0000006400807202 */ /* 0x000fe20000000f00 */
[----:B------:R-:W-:Y:S01]  /*1d0d0*/  IMAD.MOV.U32 R131, RZ, RZ, R103 ;  /* 0x000000ffff837224 */ /* 0x000fe200078e0067 */
[----:B------:R-:W-:Y:S02]  /*1d0e0*/  MOV R130, R102 ;  /* 0x0000006600827202 */ /* 0x000fe40000000f00 */
[----:B--2---:R-:W-:Y:S01]  /*1d0f0*/  IMAD.MOV.U32 R170, RZ, RZ, R20 ;  /* 0x000000ffffaa7224 */ /* 0x004fe200078e0014 */
        /* <DEDUP_REMOVED lines=26> */
[----:B------:R-:W-:Y:S01]  /*1d2a0*/  IMAD.MOV.U32 R151, RZ, RZ, R219 ;  /* 0x000000ffff977224 */ /* 0x000fe200078e00db */
[----:B------:R-:W1:Y:S04]  /*1d2b0*/  LDSM.16.MT88.4 R20, [R210+0x11000] ;  /* 0x01100000d214783b */ /* 0x000e680000004200 */
[----:B------:R-:W-:Y:S01]  /*1d2c0*/  HMMA.16816.F32.BF16 R36, R4, R16, R160 ;  /* 0x000000100424723c */ /* 0x000fe200000418a0 */
[----:B------:R-:W-:-:S05]  /*1d2d0*/  MOV R141, R222 ;  /* 0x000000de008d7202 */ /* 0x000fca0000000f00 */
[C---:B------:R-:W-:Y:S01]  /*1d2e0*/  HMMA.16816.F32.BF16 R92, R4.reuse, R32, R180 ;  /* 0x00000020045c723c */ /* 0x040fe200000418b4 */
[----:B------:R2:W5:Y:S05]  /*1d2f0*/  LDL.LU R222, [R1+0x54] ;  /* 0x0000540001de7983 */ /* 0x00056a0000300800 */
[C---:B------:R-:W-:Y:S06]  /*1d300*/  HMMA.16816.F32.BF16 R80, R4.reuse, R34, R184 ;  /* 0x000000220450723c */ /* 0x040fec00000418b8 */
[C---:B------:R-:W-:Y:S06]  /*1d310*/  HMMA.16816.F32.BF16 R88, R4.reuse, R12, R200 ;  /* 0x0000000c0458723c */ /* 0x040fec00000418c8 */
[----:B------:R-:W-:Y:S01]  /*1d320*/  HMMA.16816.F32.BF16 R44, R4, R14, R196 ;  /* 0x0000000e042c723c */ /* 0x000fe200000418c4 */
[----:B------:R-:W-:Y:S01]  /*1d330*/  IMAD.MOV.U32 R142, RZ, RZ, R221 ;  /* 0x000000ffff8e7224 */ /* 0x000fe200078e00dd */
[----:B------:R-:W-:Y:S01]  /*1d340*/  MOV R143, R220 ;  /* 0x000000dc008f7202 */ /* 0x000fe20000000f00 */
[----:B------:R2:W5:Y:S04]  /*1d350*/  LDL.LU R221, [R1+0x50] ;  /* 0x0000500001dd7983 */ /* 0x0005680000300800 */
[----:B------:R-:W-:Y:S01]  /*1d360*/  F2FP.BF16.F32.PACK_AB R4, R171, R146 ;  /* 0x00000092ab04723e */ /* 0x000fe200000010ff */
[----:B------:R2:W5:Y:S01]  /*1d370*/  LDL.LU R220, [R1+0x4c] ;  /* 0x00004c0001dc7983 */ /* 0x0005620000300800 */
[----:B------:R-:W-:-:S02]  /*1d380*/  F2FP.BF16.F32.PACK_AB R5, R170, R145 ;  /* 0x00000091aa05723e */ /* 0x000fc400000010ff */
[----:B------:R-:W-:Y:S01]  /*1d390*/  F2FP.BF16.F32.PACK_AB R6, R238, R169 ;  /* 0x000000a9ee06723e */ /* 0x000fe200000010ff */
[----:B------:R2:W5:Y:S01]  /*1d3a0*/  LDL.LU R219, [R1+0x48] ;  /* 0x0000480001db7983 */ /* 0x0005620000300800 */
[----:B---3--:R-:W-:Y:S02]  /*1d3b0*/  F2FP.BF16.F32.PACK_AB R7, R237, R251 ;  /* 0x000000fbed07723e */ /* 0x008fe400000010ff */
[----:B------:R-:W-:Y:S01]  /*1d3c0*/  MOV R180, R124 ;  /* 0x0000007c00b47202 */ /* 0x000fe20000000f00 */
[----:B------:R-:W-:Y:S01]  /*1d3d0*/  IMAD.MOV.U32 R181, RZ, RZ, R125 ;  /* 0x000000ffffb57224 */ /* 0x000fe200078e007d */
[----:B------:R-:W-:Y:S01]  /*1d3e0*/  MOV R124, R216 ;  /* 0x000000d8007c7202 */ /* 0x000fe20000000f00 */
[----:B------:R-:W-:Y:S01]  /*1d3f0*/  IMAD.MOV.U32 R144, RZ, RZ, R122 ;  /* 0x000000ffff907224 */ /* 0x000fe200078e007a */
[----:B------:R-:W-:Y:S01]  /*1d400*/  MOV R182, R126 ;  /* 0x0000007e00b67202 */ /* 0x000fe20000000f00 */
[----:B------:R-:W-:Y:S01]  /*1d410*/  HMMA.16816.F32.BF16 R160, R4, R24, R128 ;  /* 0x0000001804a0723c */ /* 0x000fe20000041880 */
[----:B------:R-:W-:Y:S01]  /*1d420*/  IMAD.MOV.U32 R126, RZ, RZ, R120 ;  /* 0x000000ffff7e7224 */ /* 0x000fe200078e0078 */
[----:B------:R-:W-:Y:S01]  /*1d430*/  MOV R125, R121 ;  /* 0x00000079007d7202 */ /* 0x000fe20000000f00 */
[----:B------:R-:W3:Y:S04]  /*1d440*/  LDSM.16.MT88.4 R12, [R209+0x13000] ;  /* 0x01300000d10c783b */ /* 0x000ee80000004200 */
[----:B------:R-:W-:Y:S01]  /*1d450*/  MOV R128, R218 ;  /* 0x000000da00807202 */ /* 0x000fe20000000f00 */
[----:B------:R-:W-:Y:S01]  /*1d460*/  IMAD.MOV.U32 R129, RZ, RZ, R217 ;  /* 0x000000ffff817224 */ /* 0x000fe200078e00d9 */
[----:B------:R2:W5:Y:S01]  /*1d470*/  LDL.LU R218, [R1+0x44] ;  /* 0x0000440001da7983 */ /* 0x0005620000300800 */
[----:B------:R-:W-:Y:S01]  /*1d480*/  IMAD.MOV.U32 R130, RZ, RZ, R215 ;  /* 0x000000ffff827224 */ /* 0x000fe200078e00d7 */
[----:B------:R-:W-:-:S02]  /*1d490*/  MOV R131, R214 ;  /* 0x000000d600837202 */ /* 0x000fc40000000f00 */
[----:B------:R2:W5:Y:S01]  /*1d4a0*/  LDL.LU R217, [R1+0x40] ;  /* 0x0000400001d97983 */ /* 0x0005620000300800 */
[----:B------:R-:W-:-:S03]  /*1d4b0*/  IMAD.MOV.U32 R120, RZ, RZ, R213 ;  /* 0x000000ffff787224 */ /* 0x000fc600078e00d5 */
        /* <DEDUP_REMOVED lines=8> */
[----:B------:R-:W4:Y:S01]  /*1d540*/  LDSM.16.MT88.4 R16, [R211+0x11000] ;  /* 0x01100000d310783b */ /* 0x000f220000004200 */
[----:B------:R-:W-:Y:S01]  /*1d550*/  IMAD.MOV.U32 R183, RZ, RZ, R127 ;  /* 0x000000ffffb77224 */ /* 0x000fe200078e007f */
[----:B------:R-:W-:Y:S01]  /*1d560*/  MOV R127, R248 ;  /* 0x000000f8007f7202 */ /* 0x000fe20000000f00 */
[----:B------:R-:W-:Y:S01]  /*1d570*/  IMAD.MOV.U32 R147, RZ, RZ, R97 ;  /* 0x000000ffff937224 */ /* 0x000fe200078e0061 */
[----:B------:R-:W-:Y:S01]  /*1d580*/  MOV R248, R96 ;  /* 0x0000006000f87202 */ /* 0x000fe20000000f00 */
[----:B------:R-:W-:Y:S01]  /*1d590*/  IMAD.MOV.U32 R140, RZ, RZ, R99 ;  /* 0x000000ffff8c7224 */ /* 0x000fe200078e0063 */
[----:B------:R-:W-:Y:S01]  /*1d5a0*/  MOV R148, R98 ;  /* 0x0000006200947202 */ /* 0x000fe20000000f00 */
[----:B------:R-:W-:Y:S01]  /*1d5b0*/  LDSM.16.MT88.4 R28, [R212+0x13000] ;  /* 0x01300000d41c783b */ /* 0x000fe20000004200 */
[C---:B------:R-:W-:Y:S03]  /*1d5c0*/  HMMA.16816.F32.BF16 R96, R4.reuse, R26, R204 ;  /* 0x0000001a0460723c */ /* 0x040fe600000418cc */
[----:B------:R-:W2:Y:S03]  /*1d5d0*/  LDSM.16.MT88.4 R24, [R210+0x13000] ;  /* 0x01300000d218783b */ /* 0x000ea60000004200 */
[C---:B-1----:R-:W-:Y:S01]  /*1d5e0*/  HMMA.16816.F32.BF16 R100, R4.reuse, R20, R100 ;  /* 0x000000140464723c */ /* 0x042fe20000041864 */
[----:B------:R-:W-:Y:S05]  /*1d5f0*/  LDSM.16.MT88.4 R32, [R212+0x11000] ;  /* 0x01100000d420783b */ /* 0x000fea0000004200 */
[C---:B------:R-:W-:Y:S01]  /*1d600*/  HMMA.16816.F32.BF16 R104, R4.reuse, R22, R104 ;  /* 0x000000160468723c */ /* 0x040fe20000041868 */
[----:B------:R-:W1:Y:S05]  /*1d610*/  LDSM.16.MT88.4 R20, [R211+0x13000] ;  /* 0x01300000d314783b */ /* 0x000e6a0000004200 */
[C---:B---3--:R-:W-:Y:S06]  /*1d620*/  HMMA.16816.F32.BF16 R200, R4.reuse, R12, R188 ;  /* 0x0000000c04c8723c */ /* 0x048fec00000418bc */
[C---:B------:R-:W-:Y:S01]  /*1d630*/  HMMA.16816.F32.BF16 R176, R4.reuse, R14, R176 ;  /* 0x0000000e04b0723c */ /* 0x040fe200000418b0 */
[----:B------:R-:W3:Y:S05]  /*1d640*/  LDSM.16.MT88.4 R12, [R210+0x15000] ;  /* 0x01500000d20c783b */ /* 0x000eea0000004200 */
[C---:B----4-:R-:W-:Y:S06]  /*1d650*/  HMMA.16816.F32.BF16 R204, R4.reuse, R16, R180 ;  /* 0x0000001004cc723c */ /* 0x050fec00000418b4 */
[C---:B------:R-:W-:Y:S01]  /*1d660*/  HMMA.16816.F32.BF16 R192, R4.reuse, R18, R192 ;  /* 0x0000001204c0723c */ /* 0x040fe200000418c0 */
        /* <DEDUP_REMOVED lines=15> */
[C---:B--2---:R-:W-:Y:S06]  /*1d760*/  HMMA.16816.F32.BF16 R196, R4.reuse, R24, R172 ;  /* 0x0000001804c4723c */ /* 0x044fec00000418ac */
[----:B------:R-:W-:Y:S07]  /*1d770*/  HMMA.16816.F32.BF16 R172, R4, R30, R152 ;  /* 0x0000001e04ac723c */ /* 0x000fee0000041898 */
[----:B------:R-:W-:Y:S01]  /*1d780*/  IMAD.MOV.U32 R152, RZ, RZ, R128 ;  /* 0x000000ffff987224 */ /* 0x000fe200078e0080 */
[----:B------:R-:W-:Y:S01]  /*1d790*/  MOV R153, R129 ;  /* 0x0000008100997202 */ /* 0x000fe20000000f00 */
[----:B------:R-:W-:Y:S01]  /*1d7a0*/  IMAD.MOV.U32 R154, RZ, RZ, R130 ;  /* 0x000000ffff9a7224 */ /* 0x000fe200078e0082 */
[----:B------:R-:W-:-:S02]  /*1d7b0*/  MOV R155, R131 ;  /* 0x00000083009b7202 */ /* 0x000fc40000000f00 */
[C---:B-1----:R-:W-:Y:S06]  /*1d7c0*/  HMMA.16816.F32.BF16 R128, R4.reuse, R22, R132 ;  /* 0x000000160480723c */ /* 0x042fec0000041884 */
[----:B---3--:R-:W-:Y:S01]  /*1d7d0*/  HMMA.16816.F32.BF16 R132, R4, R14, R56 ;  /* 0x0000000e0484723c */ /* 0x008fe20000041838 */
[----:B------:R-:W-:-:S05]  /*1d7e0*/  IMAD.MOV.U32 R168, RZ, RZ, R179 ;  /* 0x000000ffffa87224 */ /* 0x000fca00078e00b3 */
[C---:B------:R-:W-:Y:S06]  /*1d7f0*/  HMMA.16816.F32.BF16 R108, R4.reuse, R32, R108 ;  /* 0x00000020046c723c */ /* 0x040fec000004186c */
[----:B------:R-:W-:Y:S01]  /*1d800*/  HMMA.16816.F32.BF16 R116, R4, R34, R116 ;  /* 0x000000220474723c */ /* 0x000fe20000041874 */
[----:B------:R-:W-:Y:S01]  /*1d810*/  IMAD.MOV.U32 R33, RZ, RZ, R178 ;  /* 0x000000ffff217224 */ /* 0x000fe200078e00b2 */
[----:B------:R-:W-:-:S05]  /*1d820*/  MOV R32, R176 ;  /* 0x000000b000207202 */ /* 0x000fca0000000f00 */
[----:B------:R-:W-:Y:S02]  /*1d830*/  MOV R34, R177 ;  /* 0x000000b100227202 */ /* 0x000fe40000000f00 */
[----:B------:R-:W-:Y:S01]  /*1d840*/  HMMA.16816.F32.BF16 R176, R4, R26, R164 ;  /* 0x0000001a04b0723c */ /* 0x000fe200000418a4 */
[----:B------:R-:W-:Y:S01]  /*1d850*/  IMAD.MOV.U32 R8, RZ, RZ, R144 ;  /* 0x000000ffff087224 */ /* 0x000fe200078e0090 */
[----:B------:R-:W-:Y:S05]  /*1d860*/  LDSM.16.MT88.4 R24, [R211+0x15000] ;  /* 0x01500000d318783b */ /* 0x000fea0000004200 */
[----:B------:R-:W-:Y:S01]  /*1d870*/  IMAD.MOV.U32 R166, RZ, RZ, R34 ;  /* 0x000000ffffa67224 */ /* 0x000fe200078e0022 */
[----:B------:R-:W-:Y:S01]  /*1d880*/  MOV R167, R33 ;  /* 0x0000002100a77202 */ /* 0x000fe20000000f00 */
[----:B------:R-:W-:-:S02]  /*1d890*/  IMAD.MOV.U32 R165, RZ, RZ, R32 ;  /* 0x000000ffffa57224 */ /* 0x000fc400078e0020 */
[----:B------:R-:W1:Y:S01]  /*1d8a0*/  LDSM.16.MT88.4 R32, [R212+0x15000] ;  /* 0x01500000d420783b */ /* 0x000e620000004200 */
[----:B------:R-:W-:Y:S02]  /*1d8b0*/  MOV R164, R123 ;  /* 0x0000007b00a47202 */ /* 0x000fe40000000f00 */
[----:B------:R-:W-:Y:S01]  /*1d8c0*/  HMMA.16816.F32.BF16 R120, R4, R28, R156 ;  /* 0x0000001c0478723c */ /* 0x000fe2000004189c */
[----:B------:R-:W-:Y:S01]  /*1d8d0*/  MOV R144, R140 ;  /* 0x0000008c00907202 */ /* 0x000fe20000000f00 */
[----:B------:R-:W-:Y:S01]  /*1d8e0*/  IMAD.MOV.U32 R57, RZ, RZ, R134 ;  /* 0x000000ffff397224 */ /* 0x000fe200078e0086 */
[----:B------:R-:W-:-:S04]  /*1d8f0*/  MOV R58, R133 ;  /* 0x00000085003a7202 */ /* 0x000fc80000000f00 */
[----:B------:R-:W-:Y:S01]  /*1d900*/  MOV R28, R141 ;  /* 0x0000008d001c7202 */ /* 0x000fe20000000f00 */
[----:B------:R-:W-:Y:S01]  /*1d910*/  IMAD.MOV.U32 R29, RZ, RZ, R142 ;  /* 0x000000ffff1d7224 */ /* 0x000fe200078e008e */
[----:B------:R-:W-:Y:S01]  /*1d920*/  MOV R156, R143 ;  /* 0x0000008f009c7202 */ /* 0x000fe20000000f00 */
[C---:B----4-:R-:W-:Y:S01]  /*1d930*/  HMMA.16816.F32.BF16 R188, R4.reuse, R16, R112 ;  /* 0x0000001004bc723c */ /* 0x050fe20000041870 */
[----:B------:R-:W-:Y:S01]  /*1d940*/  MOV R157, R182 ;  /* 0x000000b6009d7202 */ /* 0x000fe20000000f00 */
[----:B------:R-:W-:Y:S01]  /*1d950*/  IMAD.MOV.U32 R134, RZ, RZ, R29 ;  /* 0x000000ffff867224 */ /* 0x000fe200078e001d */
[----:B------:R-:W-:Y:S01]  /*1d960*/  MOV R133, R28 ;  /* 0x0000001c00857202 */ /* 0x000fe20000000f00 */
[----:B------:R-:W-:Y:S01]  /*1d970*/  IMAD.MOV.U32 R158, RZ, RZ, R181 ;  /* 0x000000ffff9e7224 */ /* 0x000fe200078e00b5 */
[----:B------:R-:W-:Y:S01]  /*1d980*/  LDSM.16.MT88.4 R28, [R212+0x17000] ;  /* 0x01700000d41c783b */ /* 0x000fe20000004200 */
[C---:B------:R-:W-:Y:S03]  /*1d990*/  HMMA.16816.F32.BF16 R140, R4.reuse, R18, R60 ;  /* 0x00000012048c723c */ /* 0x040fe6000004183c */
[----:B------:R-:W2:Y:S01]  /*1d9a0*/  LDSM.16.MT88.4 R16, [R210+0x17000] ;  /* 0x01700000d210783b */ /* 0x000ea20000004200 */
[----:B------:R-:W-:Y:S01]  /*1d9b0*/  IMAD.MOV.U32 R59, RZ, RZ, R135 ;  /* 0x000000ffff3b7224 */ /* 0x000fe200078e0087 */
[----:B------:R-:W-:Y:S01]  /*1d9c0*/  MOV R135, R156 ;  /* 0x0000009c00877202 */ /* 0x000fe20000000f00 */
[----:B------:R-:W-:Y:S01]  /*1d9d0*/  FFMA.FTZ R8, R8, R0, -R3 ;  /* 0x0000000008087223 */ /* 0x000fe20000010803 */
[----:B------:R-:W-:Y:S01]  /*1d9e0*/  IMAD.MOV.U32 R156, RZ, RZ, R157 ;  /* 0x000000ffff9c7224 */ /* 0x000fe200078e009d */
[----:B------:R-:W-:Y:S01]  /*1d9f0*/  HMMA.16816.F32.BF16 R136, R4, R20, R136 ;  /* 0x000000140488723c */ /* 0x000fe20000041888 */
[----:B------:R-:W-:Y:S01]  /*1da00*/  MOV R157, R158 ;  /* 0x0000009e009d7202 */ /* 0x000fe20000000f00 */
[----:B------:R-:W3:Y:S01]  /*1da10*/  LDSM.16.MT88.4 R20, [R209+0x17000] ;  /* 0x01700000d114783b */ /* 0x000ee20000004200 */
[----:B------:R-:W-:Y:S01]  /*1da20*/  IMAD.MOV.U32 R158, RZ, RZ, R164 ;  /* 0x000000ffff9e7224 */ /* 0x000fe200078e00a4 */
[----:B------:R-:W-:-:S02]  /*1da30*/  MOV R164, R151 ;  /* 0x0000009700a47202 */ /* 0x000fc40000000f00 */
[----:B------:R4:W-:Y:S01]  /*1da40*/  MUFU.EX2 R151, R8 ;  /* 0x0000000800977308 */ /* 0x0009e20000000800 */
[----:B------:R-:W-:Y:S01]  /*1da50*/  IMAD.MOV.U32 R159, RZ, RZ, R183 ;  /* 0x000000ffff9f7224 */ /* 0x000fe200078e00b7 */
[----:B------:R-:W-:Y:S01]  /*1da60*/  MOV R113, R152 ;  /* 0x0000009800717202 */ /* 0x000fe20000000f00 */
[----:B------:R-:W-:Y:S01]  /*1da70*/  HMMA.16816.F32.BF16 R184, R4, R12, R76 ;  /* 0x0000000c04b8723c */ /* 0x000fe2000004184c */
[----:B------:R-:W3:Y:S01]  /*1da80*/  LDSM.16.MT88.4 R12, [R211+0x17000] ;  /* 0x01700000d30c783b */ /* 0x000ee20000004200 */
[----:B----4-:R-:W-:-:S04]  /*1da90*/  FFMA.FTZ R8, R246, R0, -R3 ;  /* 0x00000000f6087223 */ /* 0x010fc80000010803 */
[----:B------:R4:W3:Y:S01]  /*1daa0*/  MUFU.EX2 R246, R8 ;  /* 0x0000000800f67308 */ /* 0x0008e20000000800 */
[----:B------:R-:W-:Y:S01]  /*1dab0*/  IMAD.MOV.U32 R76, RZ, RZ, R164 ;  /* 0x000000ffff4c7224 */ /* 0x000fe200078e00a4 */
[----:B------:R-:W-:Y:S01]  /*1dac0*/  MOV R164, R11 ;  /* 0x0000000b00a47202 */ /* 0x000fe20000000f00 */
[----:B------:R-:W-:Y:S01]  /*1dad0*/  IMAD.MOV.U32 R78, RZ, RZ, R157 ;  /* 0x000000ffff4e7224 */ /* 0x000fe200078e009d */
[----:B------:R-:W-:Y:S01]  /*1dae0*/  MOV R79, R156 ;  /* 0x0000009c004f7202 */ /* 0x000fe20000000f00 */
[----:B------:R-:W-:Y:S01]  /*1daf0*/  IMAD.MOV.U32 R114, RZ, RZ, R153 ;  /* 0x000000ffff727224 */ /* 0x000fe200078e0099 */
[----:B------:R-:W-:Y:S01]  /*1db00*/  MOV R77, R158 ;  /* 0x0000009e004d7202 */ /* 0x000fe20000000f00 */
[-CC-:B----4-:R-:W-:Y:S01]  /*1db10*/  FFMA.FTZ R8, R159, R0.reuse, -R3.reuse ;  /* 0x000000009f087223 */ /* 0x190fe20000010803 */
[----:B------:R-:W-:Y:S01]  /*1db20*/  FFMA.FTZ R3, R113, R0, -R3 ;  /* 0x0000000071037223 */ /* 0x000fe20000010803 */
[----:B------:R-:W-:-:S03]  /*1db30*/  IMAD.MOV.U32 R159, RZ, RZ, R148 ;  /* 0x000000ffff9f7224 */ /* 0x000fc600078e0094 */
[----:B------:R4:W-:Y:S01]  /*1db40*/  MUFU.EX2 R11, R3 ;  /* 0x00000003000b7308 */ /* 0x0009e20000000800 */
[----:B------:R-:W-:Y:S01]  /*1db50*/  MOV R115, R154 ;  /* 0x0000009a00737202 */ /* 0x000fe20000000f00 */
[----:B-1----:R-:W-:Y:S01]  /*1db60*/  HMMA.16816.F32.BF16 R180, R4, R32, R72 ;  /* 0x0000002004b4723c */ /* 0x002fe20000041848 */
[----:B------:R-:W-:Y:S01]  /*1db70*/  MOV R56, R132 ;  /* 0x0000008400387202 */ /* 0x000fe20000000f00 */
[----:B------:R-:W-:Y:S02]  /*1db80*/  IMAD.MOV.U32 R132, RZ, RZ, R155 ;  /* 0x000000ffff847224 */ /* 0x000fe400078e009b */
[----:B----4-:R-:W-:-:S04]  /*1db90*/  FFMA.FTZ R3, R10, R0, -R2 ;  /* 0x000000000a037223 */ /* 0x010fc80000010802 */
[----:B------:R1:W-:Y:S01]  /*1dba0*/  MUFU.EX2 R10, R3 ;  /* 0x00000003000a7308 */ /* 0x0003e20000000800 */
[----:B------:R-:W-:Y:S01]  /*1dbb0*/  MOV R74, R114 ;  /* 0x00000072004a7202 */ /* 0x000fe20000000f00 */
[----:B------:R-:W-:Y:S01]  /*1dbc0*/  IMAD.MOV.U32 R61, RZ, RZ, R125 ;  /* 0x000000ffff3d7224 */ /* 0x000fe200078e007d */
[----:B------:R-:W-:Y:S01]  /*1dbd0*/  MOV R60, R124 ;  /* 0x0000007c003c7202 */ /* 0x000fe20000000f00 */
[----:B------:R-:W-:Y:S01]  /*1dbe0*/  IMAD.MOV.U32 R75, RZ, RZ, R115 ;  /* 0x000000ffff4b7224 */ /* 0x000fe200078e0073 */
[----:B------:R-:W-:Y:S01]  /*1dbf0*/  MOV R62, R126 ;  /* 0x0000007e003e7202 */ /* 0x000fe20000000f00 */
[----:B------:R-:W-:Y:S02]  /*1dc00*/  IMAD.MOV.U32 R114, RZ, RZ, R133 ;  /* 0x000000ffff727224 */ /* 0x000fe400078e0085 */
[----:B------:R-:W-:Y:S01]  /*1dc10*/  MUFU.EX2 R148, R8 ;  /* 0x0000000800947308 */ /* 0x000fe20000000800 */
[----:B-1----:R-:W-:Y:S02]  /*1dc20*/  FFMA.FTZ R3, R159, R0, -R2 ;  /* 0x000000009f037223 */ /* 0x002fe40000010802 */
[----:B------:R-:W1:Y:S01]  /*1dc30*/  LDSM.16.MT88.4 R156, [R209+0x11800] ;  /* 0x01180000d19c783b */ /* 0x000e620000004200 */
[----:B------:R-:W-:-:S04]  /*1dc40*/  MOV R115, R132 ;  /* 0x0000008400737202 */ /* 0x000fc80000000f00 */
[----:B------:R4:W1:Y:S01]  /*1dc50*/  MUFU.EX2 R8, R3 ;  /* 0x0000000300087308 */ /* 0x0008620000000800 */
[----:B------:R-:W-:Y:S01]  /*1dc60*/  MOV R113, R134 ;  /* 0x0000008600717202 */ /* 0x000fe20000000f00 */
[----:B------:R-:W-:Y:S01]  /*1dc70*/  IMAD.MOV.U32 R112, RZ, RZ, R135 ;  /* 0x000000ffff707224 */ /* 0x000fe200078e0087 */
[C---:B------:R-:W-:Y:S06]  /*1dc80*/  HMMA.16816.F32.BF16 R152, R4.reuse, R24, R68 ;  /* 0x000000180498723c */ /* 0x040fec0000041844 */
[C---:B--2---:R-:W-:Y:S01]  /*1dc90*/  HMMA.16816.F32.BF16 R132, R4.reuse, R16, R36 ;  /* 0x000000100484723c */ /* 0x044fe20000041824 */
[----:B------:R-:W-:Y:S01]  /*1dca0*/  IMAD.MOV.U32 R71, RZ, RZ, R60 ;  /* 0x000000ffff477224 */ /* 0x000fe200078e003c */
[----:B------:R-:W-:Y:S01]  /*1dcb0*/  MOV R70, R61 ;  /* 0x0000003d00467202 */ /* 0x000fe20000000f00 */
[----:B------:R-:W-:Y:S01]  /*1dcc0*/  IMAD.MOV.U32 R69, RZ, RZ, R62 ;  /* 0x000000ffff457224 */ /* 0x000fe200078e003e */
[----:B------:R-:W-:Y:S01]  /*1dcd0*/  MOV R60, R165 ;  /* 0x000000a5003c7202 */ /* 0x000fe20000000f00 */
[----:B------:R-:W-:Y:S01]  /*1dce0*/  IMAD.MOV.U32 R61, RZ, RZ, R166 ;  /* 0x000000ffff3d7224 */ /* 0x000fe200078e00a6 */
[----:B------:R-:W-:Y:S01]  /*1dcf0*/  HMMA.16816.F32.BF16 R16, R4, R18, R84 ;  /* 0x000000120410723c */ /* 0x000fe20000041854 */
[-CC-:B----4-:R-:W-:Y:S01]  /*1dd00*/  FFMA.FTZ R3, R74, R0.reuse, -R2.reuse ;  /* 0x000000004a037223 */ /* 0x190fe20000010802 */
[----:B------:R-:W-:Y:S01]  /*1dd10*/  FFMA.FTZ R0, R75, R0, -R2 ;  /* 0x000000004b007223 */ /* 0x000fe20000010802 */
[----:B------:R-:W-:-:S04]  /*1dd20*/  MOV R62, R167 ;  /* 0x000000a7003e7202 */ /* 0x000fc80000000f00 */
[----:B------:R-:W-:Y:S01]  /*1dd30*/  IMAD.MOV.U32 R87, RZ, RZ, R164 ;  /* 0x000000ffff577224 */ /* 0x000fe200078e00a4 */
[----:B------:R-:W-:Y:S01]  /*1dd40*/  MUFU.EX2 R3, R3 ;  /* 0x0000000300037308 */ /* 0x000fe20000000800 */
[C---:B------:R-:W-:Y:S01]  /*1dd50*/  HMMA.16816.F32.BF16 R164, R4.reuse, R28, R92 ;  /* 0x0000001c04a4723c */ /* 0x040fe2000004185c */
[----:B------:R-:W-:Y:S01]  /*1dd60*/  IMAD.MOV.U32 R63, RZ, RZ, R127 ;  /* 0x000000ffff3f7224 */ /* 0x000fe200078e007f */
[----:B------:R-:W-:Y:S05]  /*1dd70*/  LDSM.16.MT88.4 R72, [R210+0x13800] ;  /* 0x01380000d248783b */ /* 0x000fea0000004200 */
[----:B------:R-:W-:Y:S02]  /*1dd80*/  MOV R92, R248 ;  /* 0x000000f8005c7202 */ /* 0x000fe40000000f00 */
[----:B------:R2:W4:Y:S01]  /*1dd90*/  MUFU.EX2 R248, R0 ;  /* 0x0000000000f87308 */ /* 0x0005220000000800 */
[C---:B---3--:R-:W-:Y:S01]  /*1dda0*/  HMMA.16816.F32.BF16 R124, R4.reuse, R20, R64 ;  /* 0x00000014047c723c */ /* 0x048fe20000041840 */
[----:B------:R-:W-:Y:S01]  /*1ddb0*/  IMAD.MOV.U32 R2, RZ, RZ, R59 ;  /* 0x000000ffff027224 */ /* 0x000fe200078e003b */
[----:B------:R-:W-:Y:S01]  /*1ddc0*/  MOV R95, R57 ;  /* 0x00000039005f7202 */ /* 0x000fe20000000f00 */
[----:B------:R-:W-:Y:S01]  /*1ddd0*/  IMAD.MOV.U32 R94, RZ, RZ, R58 ;  /* 0x000000ffff5e7224 */ /* 0x000fe200078e003a */
[----:B------:R-:W-:Y:S01]  /*1dde0*/  LDSM.16.MT88.4 R64, [R209+0x13800] ;  /* 0x01380000d140783b */ /* 0x000fe20000004200 */
[----:B------:R-:W-:Y:S01]  /*1ddf0*/  IMAD.MOV.U32 R93, RZ, RZ, R56 ;  /* 0x000000ffff5d7224 */ /* 0x000fe200078e0038 */
[C---:B------:R-:W-:Y:S02]  /*1de00*/  HMMA.16816.F32.BF16 R20, R4.reuse, R22, R40 ;  /* 0x000000160414723c */ /* 0x040fe40000041828 */
[----:B------:R-:W3:Y:S04]  /*1de10*/  LDSM.16.MT88.4 R40, [R210+0x11800] ;  /* 0x01180000d228783b */ /* 0x000ee80000004200 */
[----:B------:R-:W3:Y:S01]  /*1de20*/  LDSM.16.MT88.4 R56, [R211+0x11800] ;  /* 0x01180000d338783b */ /* 0x000ee20000004200 */
[----:B------:R-:W-:Y:S01]  /*1de30*/  HMMA.16816.F32.BF16 R24, R4, R26, R48 ;  /* 0x0000001a0418723c */ /* 0x000fe20000041830 */
[----:B------:R-:W-:-:S02]  /*1de40*/  MOV R68, R63 ;  /* 0x0000003f00447202 */ /* 0x000fc40000000f00 */
[----:B------:R-:W3:Y:S01]  /*1de50*/  LDSM.16.MT88.4 R48, [R212+0x11800] ;  /* 0x01180000d430783b */ /* 0x000ee20000004200 */
[----:B------:R-:W-:Y:S01]  /*1de60*/  IMAD.MOV.U32 R63, RZ, RZ, R168 ;  /* 0x000000ffff3f7224 */ /* 0x000fe200078e00a8 */
[----:B------:R-:W-:Y:S01]  /*1de70*/  MOV R86, R169 ;  /* 0x000000a900567202 */ /* 0x000fe20000000f00 */
[----:B------:R-:W-:Y:S01]  /*1de80*/  IMAD.MOV.U32 R85, RZ, RZ, R170 ;  /* 0x000000ffff557224 */ /* 0x000fe200078e00aa */
[----:B------:R-:W-:Y:S01]  /*1de90*/  MOV R84, R171 ;  /* 0x000000ab00547202 */ /* 0x000fe20000000f00 */
[----:B------:R-:W-:Y:S01]  /*1dea0*/  HMMA.16816.F32.BF16 R32, R4, R34, R52 ;  /* 0x000000220420723c */ /* 0x000fe20000041834 */
[----:B--2---:R-:W-:Y:S02]  /*1deb0*/  MOV R0, R144 ;  /* 0x0000009000007202 */ /* 0x004fe40000000f00 */
[----:B------:R-:W-:-:S03]  /*1dec0*/  F2FP.BF16.F32.PACK_AB R144, R246, R151 ;  /* 0x00000097f690723e */ /* 0x000fc600000010ff */
[C---:B------:R-:W-:Y:S01]  /*1ded0*/  HMMA.16816.F32.BF16 R168, R4.reuse, R12, R88 ;  /* 0x0000000c04a8723c */ /* 0x040fe20000041858 */
[----:B------:R-:W2:Y:S05]  /*1dee0*/  LDSM.16.MT88.4 R88, [R211+0x13800] ;  /* 0x01380000d358783b */ /* 0x000eaa0000004200 */
[C---:B------:R-:W-:Y:S01]  /*1def0*/  HMMA.16816.F32.BF16 R28, R4.reuse, R30, R80 ;  /* 0x0000001e041c723c */ /* 0x040fe20000041850 */
[----:B------:R-:W-:Y:S05]  /*1df00*/  LDSM.16.MT88.4 R80, [R212+0x13800] ;  /* 0x01380000d450783b */ /* 0x000fea0000004200 */
[----:B------:R-:W-:Y:S07]  /*1df10*/  HMMA.16816.F32.BF16 R12, R4, R14, R44 ;  /* 0x0000000e040c723c */ /* 0x000fee000004182c */
[----:B------:R-:W-:Y:S01]  /*1df20*/  IMAD.MOV.U32 R5, RZ, RZ, R145 ;  /* 0x000000ffff057224 */ /* 0x000fe200078e0091 */
[----:B------:R-:W-:Y:S01]  /*1df30*/  MOV R6, R146 ;  /* 0x0000009200067202 */ /* 0x000fe20000000f00 */
[----:B------:R-:W-:Y:S01]  /*1df40*/  IMAD.MOV.U32 R7, RZ, RZ, R147 ;  /* 0x000000ffff077224 */ /* 0x000fe200078e0093 */
[----:B-1----:R-:W-:-:S02]  /*1df50*/  F2FP.BF16.F32.PACK_AB R145, R8, R10 ;  /* 0x0000000a0891723e */ /* 0x002fc400000010ff */
[----:B------:R-:W-:Y:S02]  /*1df60*/  F2FP.BF16.F32.PACK_AB R146, R11, R148 ;  /* 0x000000940b92723e */ /* 0x000fe400000010ff */
[----:B----4-:R-:W-:-:S07]  /*1df70*/  F2FP.BF16.F32.PACK_AB R147, R248, R3 ;  /* 0x00000003f893723e */ /* 0x010fce00000010ff */
[C---:B------:R-:W-:Y:S06]  /*1df80*/  HMMA.16816.F32.BF16 R160, R144.reuse, R156, R160 ;  /* 0x0000009c90a0723c */ /* 0x040fec00000418a0 */
[C---:B------:R-:W-:Y:S01]  /*1df90*/  HMMA.16816.F32.BF16 R156, R144.reuse, R158, R96 ;  /* 0x0000009e909c723c */ /* 0x040fe20000041860 */
[----:B------:R-:W1:Y:S05]  /*1dfa0*/  LDSM.16.MT88.4 R96, [R209+0x15800] ;  /* 0x01580000d160783b */ /* 0x000e6a0000004200 */
[C---:B---3--:R-:W-:Y:S06]  /*1dfb0*/  HMMA.16816.F32.BF16 R36, R144.reuse, R40, R100 ;  /* 0x000000289024723c */ /* 0x048fec0000041864 */
[----:B------:R-:W-:Y:S01]  /*1dfc0*/  HMMA.16816.F32.BF16 R52, R144, R56, R204 ;  /* 0x000000389034723c */ /* 0x000fe200000418cc */
[----:B------:R-:W-:Y:S01]  /*1dfd0*/  MOV R100, R60 ;  /* 0x0000003c00647202 */ /* 0x000fe20000000f00 */
[----:B------:R-:W-:Y:S01]  /*1dfe0*/  IMAD.MOV.U32 R101, RZ, RZ, R61 ;  /* 0x000000ffff657224 */ /* 0x000fe200078e003d */
[----:B------:R-:W-:Y:S01]  /*1dff0*/  MOV R102, R62 ;  /* 0x0000003e00667202 */ /* 0x000fe20000000f00 */
[----:B------:R-:W-:-:S02]  /*1e000*/  IMAD.MOV.U32 R103, RZ, RZ, R63 ;  /* 0x000000ffff677224 */ /* 0x000fc400078e003f */
[C---:B------:R-:W-:Y:S06]  /*1e010*/  HMMA.16816.F32.BF16 R56, R144.reuse, R58, R192 ;  /* 0x0000003a9038723c */ /* 0x040fec00000418c0 */
[----:B------:R-:W-:Y:S01]  /*1e020*/  HMMA.16816.F32.BF16 R60, R144, R64, R200 ;  /* 0x00000040903c723c */ /* 0x000fe200000418c8 */
[----:B------:R-:W-:Y:S01]  /*1e030*/  MOV R193, R0 ;  /* 0x0000000000c17202 */ /* 0x000fe20000000f00 */
[----:B------:R-:W-:-:S04]  /*1e040*/  IMAD.MOV.U32 R0, RZ, RZ, R71 ;  /* 0x000000ffff007224 */ /* 0x000fc800078e0047 */
[C---:B------:R-:W-:Y:S01]  /*1e050*/  HMMA.16816.F32.BF16 R44, R144.reuse, R48, R108 ;  /* 0x00000030902c723c */ /* 0x040fe2000004186c */
[----:B------:R-:W-:Y:S01]  /*1e060*/  IMAD.MOV.U32 R202, RZ, RZ, R68 ;  /* 0x000000ffffca7224 */ /* 0x000fe200078e0044 */
[----:B------:R-:W-:Y:S02]  /*1e070*/  MOV R201, R69 ;  /* 0x0000004500c97202 */ /* 0x000fe40000000f00 */
[----:B------:R-:W-:Y:S02]  /*1e080*/  MOV R200, R70 ;  /* 0x0000004600c87202 */ /* 0x000fe40000000f00 */
[----:B------:R-:W-:Y:S01]  /*1e090*/  HMMA.16816.F32.BF16 R68, R144, R72, R196 ;  /* 0x000000489044723c */ /* 0x000fe200000418c4 */
[----:B------:R-:W-:Y:S02]  /*1e0a0*/  MOV R111, R2 ;  /* 0x00000002006f7202 */ /* 0x000fe40000000f00 */
[----:B------:R-:W-:-:S03]  /*1e0b0*/  MOV R2, R76 ;  /* 0x0000004c00027202 */ /* 0x000fc60000000f00 */
[----:B------:R-:W-:Y:S01]  /*1e0c0*/  HMMA.16816.F32.BF16 R72, R144, R74, R176 ;  /* 0x0000004a9048723c */ /* 0x000fe200000418b0 */
[----:B------:R-:W-:-:S06]  /*1e0d0*/  MOV R196, R77 ;  /* 0x0000004d00c47202 */ /* 0x000fcc0000000f00 */
[----:B------:R-:W-:Y:S01]  /*1e0e0*/  MOV R178, R114 ;  /* 0x0000007200b27202 */ /* 0x000fe20000000f00 */
[----:B------:R-:W-:Y:S01]  /*1e0f0*/  IMAD.MOV.U32 R177, RZ, RZ, R113 ;  /* 0x000000ffffb17224 */ /* 0x000fe200078e0071 */
[----:B------:R-:W-:-:S03]  /*1e100*/  MOV R179, R115 ;  /* 0x0000007300b37202 */ /* 0x000fc60000000f00 */
[----:B------:R-:W-:Y:S01]  /*1e110*/  FADD.FTZ R2, R2, R177 ;  /* 0x000000b102027221 */ /* 0x000fe20000010000 */
[----:B------:R-:W-:Y:S01]  /*1e120*/  FADD.FTZ R0, R0, R178 ;  /* 0x000000b200007221 */ /* 0x000fe20000010000 */
[----:B------:R-:W-:Y:S02]  /*1e130*/  MOV R197, R79 ;  /* 0x0000004f00c57202 */ /* 0x000fe40000000f00 */
[----:B------:R-:W-:Y:S01]  /*1e140*/  MOV R198, R112 ;  /* 0x0000007000c67202 */ /* 0x000fe20000000f00 */
[----:B------:R-:W-:Y:S01]  /*1e150*/  FADD.FTZ R2, R179, R2 ;  /* 0x00000002b3027221 */ /* 0x000fe20000010000 */
[----:B------:R-:W-:Y:S01]  /*1e160*/  FADD.FTZ R0, R196, R0 ;  /* 0x00000000c4007221 */ /* 0x000fe20000010000 */
[----:B------:R-:W-:Y:S01]  /*1e170*/  MOV R204, R5 ;  /* 0x0000000500cc7202 */ /* 0x000fe20000000f00 */
[----:B------:R-:W-:Y:S01]  /*1e180*/  IMAD.MOV.U32 R195, RZ, RZ, R6 ;  /* 0x000000ffffc37224 */ /* 0x000fe200078e0006 */
[----:B------:R-:W-:Y:S01]  /*1e190*/  MOV R194, R7 ;  /* 0x0000000700c27202 */ /* 0x000fe20000000f00 */
[----:B------:R-:W-:Y:S01]  /*1e1a0*/  IMAD.MOV.U32 R6, RZ, RZ, R85 ;  /* 0x000000ffff067224 */ /* 0x000fe200078e0055 */
[----:B------:R-:W-:Y:S01]  /*1e1b0*/  MOV R5, R84 ;  /* 0x0000005400057202 */ /* 0x000fe20000000f00 */
[C---:B------:R-:W-:Y:S01]  /*1e1c0*/  HMMA.16816.F32.BF16 R40, R144.reuse, R42, R104 ;  /* 0x0000002a9028723c */ /* 0x040fe20000041868 */
[----:B------:R-:W-:Y:S01]  /*1e1d0*/  MOV R7, R86 ;  /* 0x0000005600077202 */ /* 0x000fe20000000f00 */
[----:B------:R-:W-:Y:S01]  /*1e1e0*/  IMAD.MOV.U32 R192, RZ, RZ, R92 ;  /* 0x000000ffffc07224 */ /* 0x000fe200078e005c */
[----:B------:R-:W-:Y:S01]  /*1e1f0*/  MOV R108, R93 ;  /* 0x0000005d006c7202 */ /* 0x000fe20000000f00 */
[----:B------:R-:W-:Y:S01]  /*1e200*/  IMAD.MOV.U32 R110, RZ, RZ, R95 ;  /* 0x000000ffff6e7224 */ /* 0x000fe200078e005f */
[----:B------:R-:W-:Y:S01]  /*1e210*/  MOV R109, R94 ;  /* 0x0000005e006d7202 */ /* 0x000fe20000000f00 */
[----:B------:R-:W-:Y:S01]  /*1e220*/  IMAD.MOV.U32 R199, RZ, RZ, R78 ;  /* 0x000000ffffc77224 */ /* 0x000fe200078e004e */
[----:B------:R-:W-:Y:S01]  /*1e230*/  MOV R203, R87 ;  /* 0x0000005700cb7202 */ /* 0x000fe20000000f00 */
[----:B------:R-:W-:Y:S01]  /*1e240*/  FADD.FTZ R2, R197, R2 ;  /* 0x00000002c5027221 */ /* 0x000fe20000010000 */
[----:B------:R-:W-:Y:S01]  /*1e250*/  FADD.FTZ R0, R198, R0 ;  /* 0x00000000c6007221 */ /* 0x000fe20000010000 */
[----:B------:R-:W3:Y:S01]  /*1e260*/  LDSM.16.MT88.4 R104, [R210+0x15800] ;  /* 0x01580000d268783b */ /* 0x000ee20000004200 */
[----:B--2---:R-:W-:Y:S01]  /*1e270*/  HMMA.16816.F32.BF16 R84, R144, R88, R136 ;  /* 0x000000589054723c */ /* 0x004fe20000041888 */
[----:B------:R-:W-:Y:S01]  /*1e280*/  IMAD.MOV.U32 R205, RZ, RZ, R5 ;  /* 0x000000ffffcd7224 */ /* 0x000fe200078e0005 */
[----:B------:R-:W-:Y:S01]  /*1e290*/  MOV R206, R6 ;  /* 0x0000000600ce7202 */ /* 0x000fe20000000f00 */
[----:B------:R-:W2:Y:S01]  /*1e2a0*/  LDSM.16.MT88.4 R112, [R212+0x15800] ;  /* 0x01580000d470783b */ /* 0x000ea20000004200 */
[----:B------:R-:W-:-:S02]  /*1e2b0*/  MOV R207, R7 ;  /* 0x0000000700cf7202 */ /* 0x000fc40000000f00 */
[C---:B-1----:R-:W-:Y:S01]  /*1e2c0*/  HMMA.16816.F32.BF16 R92, R144.reuse, R96, R188 ;  /* 0x00000060905c723c */ /* 0x042fe200000418bc */
[----:B------:R-:W-:Y:S01]  /*1e2d0*/  LDSM.16.MT88.4 R136, [R210+0x17800] ;  /* 0x01780000d288783b */ /* 0x000fe20000004200 */
[----:B------:R-:W-:Y:S01]  /*1e2e0*/  FADD.FTZ R2, R199, R2 ;  /* 0x00000002c7027221 */ /* 0x000fe20000010000 */
[----:B------:R-:W-:Y:S02]  /*1e2f0*/  FADD.FTZ R0, R200, R0 ;  /* 0x00000000c8007221 */ /* 0x000fe40000010000 */
[----:B------:R-:W-:Y:S01]  /*1e300*/  LDSM.16.MT88.4 R4, [R211+0x17800] ;  /* 0x01780000d304783b */ /* 0x000fe20000004200 */
[C---:B------:R-:W-:Y:S03]  /*1e310*/  HMMA.16816.F32.BF16 R76, R144.reuse, R80, R120 ;  /* 0x00000050904c723c */ /* 0x040fe60000041878 */
[----:B------:R-:W1:Y:S03]  /*1e320*/  LDSM.16.MT88.4 R120, [R211+0x15800] ;  /* 0x01580000d378783b */ /* 0x000e660000004200 */
[C---:B------:R-:W-:Y:S01]  /*1e330*/  HMMA.16816.F32.BF16 R88, R144.reuse, R90, R128 ;  /* 0x0000005a9058723c */ /* 0x040fe20000041880 */
[----:B------:R-:W4:Y:S05]  /*1e340*/  LDSM.16.MT88.4 R128, [R209+0x17800] ;  /* 0x01780000d180783b */ /* 0x000f2a0000004200 */
[----:B------:R-:W-:Y:S01]  /*1e350*/  HMMA.16816.F32.BF16 R96, R144, R98, R140 ;  /* 0x000000629060723c */ /* 0x000fe2000004188c */
[----:B------:R-:W4:Y:S01]  /*1e360*/  LDSM.16.MT88.4 R140, [R212+0x17800] ;  /* 0x01780000d48c783b */ /* 0x000f220000004200 */
        /* <DEDUP_REMOVED lines=16> */
[----:B------:R-:W-:Y:S02]  /*1e470*/  HMMA.16816.F32.BF16 R64, R144, R66, R100 ;  /* 0x000000429040723c */ /* 0x000fe40000041864 */
[----:B------:R-:W-:Y:S01]  /*1e480*/  FADD.FTZ R246, R246, R2 ;  /* 0x00000002f6f67221 */ /* 0x000fe20000010000 */
[----:B------:R-:W-:-:S03]  /*1e490*/  FADD.FTZ R0, R8, R0 ;  /* 0x0000000008007221 */ /* 0x000fc60000010000 */
[----:B---3--:R-:W-:Y:S01]  /*1e4a0*/  HMMA.16816.F32.BF16 R100, R144, R104, R184 ;  /* 0x000000689064723c */ /* 0x008fe200000418b8 */
[----:B------:R-:W-:Y:S01]  /*1e4b0*/  FADD.FTZ R246, R148, R246 ;  /* 0x000000f694f67221 */ /* 0x000fe20000010000 */
[----:B------:R-:W-:-:S04]  /*1e4c0*/  FADD.FTZ R0, R3, R0 ;  /* 0x0000000003007221 */ /* 0x000fc80000010000 */
[C---:B------:R-:W-:Y:S06]  /*1e4d0*/  HMMA.16816.F32.BF16 R48, R144.reuse, R50, R116 ;  /* 0x000000329030723c */ /* 0x040fec0000041874 */
[----:B------:R-:W-:Y:S01]  /*1e4e0*/  HMMA.16816.F32.BF16 R104, R144, R106, R108 ;  /* 0x0000006a9068723c */ /* 0x000fe2000004186c */
[----:B------:R-:W-:-:S05]  /*1e4f0*/  FADD.FTZ R246, R11, R246 ;  /* 0x000000f60bf67221 */ /* 0x000fca0000010000 */
[----:B--2---:R-:W-:Y:S01]  /*1e500*/  HMMA.16816.F32.BF16 R108, R144, R112, R180 ;  /* 0x00000070906c723c */ /* 0x004fe200000418b4 */
[----:B------:R-:W-:-:S05]  /*1e510*/  FADD.FTZ R248, R248, R0 ;  /* 0x00000000f8f87221 */ /* 0x000fca0000010000 */
[C---:B-1----:R-:W-:Y:S06]  /*1e520*/  HMMA.16816.F32.BF16 R116, R144.reuse, R120, R152 ;  /* 0x000000789074723c */ /* 0x042fec0000041898 */
[C---:B----4-:R-:W-:Y:S06]  /*1e530*/  HMMA.16816.F32.BF16 R124, R144.reuse, R128, R124 ;  /* 0x00000080907c723c */ /* 0x050fec000004187c */
        /* <DEDUP_REMOVED lines=22> */
.L_x_6057:
        /* <DEDUP_REMOVED lines=81> */
.L_x_6050:
[----:B-1----:R-:W-:Y:S02]  /*1ebb0*/  R2UR UR4, R2 ;  /* 0x00000000020472ca */ /* 0x002fe400000e0000 */
[----:B------:R-:W-:Y:S11]  /*1ebc0*/  R2UR UR5, R3 ;  /* 0x00000000030572ca */ /* 0x000ff600000e0000 */
[----:B------:R-:W-:Y:S02]  /*1ebd0*/  @!UPT UIADD3 URZ, URZ, URZ, URZ ;  /* 0x0000003f3f3ff290 */ /* 0x000fe4000fffe03f */
[----:B--2---:R-:W2:Y:S02]  /*1ebe0*/  LD.E R0, desc[UR4][R154.64+0x40] ;  /* 0x000040049a007980 */ /* 0x004ea4000c101900 */
[----:B--2---:R-:W-:Y:S05]  /*1ebf0*/  IMAD.U32 R0, R0, -0x40, RZ ;  /* 0xffffffc000007824 */ /* 0x004fea00078e00ff */
[----:B------:R-:W-:Y:S02]  /*1ec00*/  SHF.R.S32.HI R5, RZ, 0x1f, R0 ;  /* 0x0000001fff057819 */ /* 0x000fe40000011400 */
.L_x_6051:
[----:B------:R-:W-:Y:S05]  /*1ec10*/  BSYNC B0 ;  /* 0x0000000000007941 */ /* 0x000fea0003800000 */
.L_x_6049:
        /* <DEDUP_REMOVED lines=61> */
[C---:B------:R-:W-:Y:S02]  /*1eff0*/  @P3 R2UR UR16, R2.reuse ;  /* 0x00000000021032ca */ /* 0x040fe400000e0000 */
[C---:B------:R-:W-:Y:S01]  /*1f000*/  @P3 R2UR UR17, R3.reuse ;  /* 0x00000000031132ca */ /* 0x040fe200000e0000 */
        /* <DEDUP_REMOVED lines=283> */
[C---:B------:R-:W-:Y:S01]  /*201c0*/  HMMA.16816.F32.BF16 R28, R188.reuse, R200, R28 ;  /* 0x000000c8bc1c723c */ /* 0x040fe2000004181c */
[----:B------:R-:W4:Y:S05]  /*201d0*/  LDL R199, [R1] ;  /* 0x0000000001c77983 */ /* 0x000f2a0000100800 */
        /* <DEDUP_REMOVED lines=8> */
[----:B------:R-:W-:Y:S03]  /*20260*/  HMMA.16816.F32.BF16 R32, R176, R206, R32 ;  /* 0x000000ceb020723c */ /* 0x000fe60000041820 */
[----:B----4-:R-:W-:Y:S11]  /*20270*/  ISETP.GT.AND P0, PT, R238, R199, PT ;  /* 0x000000c7ee00720c */ /* 0x010ff60003f04270 */
[----:B------:R-:W-:Y:S02]  /*20280*/  @!UPT UIADD3 URZ, URZ, URZ, URZ ;  /* 0x0000003f3f3ff290 */ /* 0x000fe4000fffe03f */
[----:B------:R-:W-:Y:S08]  /*20290*/  @!P0 BRA `(.L_x_6053) ;  /* 0x0000000c00688947 */ /* 0x000ff00003800000 */
        /* <DEDUP_REMOVED lines=76> */
.L_x_6055:
[----:B------:R-:W-:Y:S02]  /*20760*/  R2UR UR4, R2 ;  /* 0x00000000020472ca */ /* 0x000fe400000e0000 */
[----:B------:R-:W-:Y:S11]  /*20770*/  R2UR UR5, R3 ;  /* 0x00000000030572ca */ /* 0x000ff600000e0000 */
[----:B------:R-:W-:Y:S02]  /*20780*/  @!UPT UIADD3 URZ, URZ, URZ, URZ ;  /* 0x0000003f3f3ff290 */ /* 0x000fe4000fffe03f */
[----:B------:R-:W2:Y:S02]  /*20790*/  LD.E R0, desc[UR4][R154.64+0x38] ;  /* 0x000038049a007980 */ /* 0x000ea4000c101900 */
[----:B--2---:R-:W-:Y:S05]  /*207a0*/  IMAD.U32 R0, R0, -0x40, RZ ;  /* 0xffffffc000007824 */ /* 0x004fea00078e00ff */
[----:B------:R-:W-:Y:S02]  /*207b0*/  SHF.R.S32.HI R150, RZ, 0x1f, R0 ;  /* 0x0000001fff967819 */ /* 0x000fe40000011400 */
.L_x_6056:
[----:B------:R-:W-:Y:S05]  /*207c0*/  BSYNC B0 ;  /* 0x0000000000007941 */ /* 0x000fea0003800000 */
.L_x_6054:
        /* <DEDUP_REMOVED lines=135> */
.L_x_6053:
[----:B------:R-:W-:Y:S05]  /*21040*/  BSYNC B1 ;  /* 0x0000000000017941 */ /* 0x000fea0003800000 */
.L_x_6052:
[----:B------:R-:W-:Y:S01]  /*21050*/  R2UR UR4, R2 ;  /* 0x00000000020472ca */ /* 0x000fe200000e0000 */
[----:B------:R-:W-:Y:S01]  /*21060*/  IMAD R0, R238, -0x40, R251 ;  /* 0xffffffc0ee007824 */ /* 0x000fe200078e02fb */
[----:B------:R-:W-:Y:S02]  /*21070*/  R2UR UR5, R3 ;  /* 0x00000000030572ca */ /* 0x000fe400000e0000 */
[----:B------:R-:W-:Y:S02]  /*21080*/  MOV R237, R199 ;  /* 0x000000c700ed7202 */ /* 0x000fe40000000f00 */
        /* <DEDUP_REMOVED lines=259> */
[----:B------:R-:W-:Y:S02]  /*220c0*/  ISETP.GT.AND P0, PT, R238, R237, PT ;  /* 0x000000edee00720c */ /* 0x000fe40003f04270 */
        /* <DEDUP_REMOVED lines=334> */
.L_x_6048:
        /* <DEDUP_REMOVED lines=9> */
[----:B------:R-:W-:Y:S01]  /*23640*/  SHF.R.S32.HI R3, RZ, 0x1f, R148 ;  /* 0x0000001fff037819 */ /* 0x000fe20000011494 */
[----:B------:R-:W-:Y:S01]  /*23650*/  UMOV UR4, 0xffffffff ;  /* 0xffffffff00047882 */ /* 0x000fe20000000000 */
[----:B------:R-:W-:Y:S02]  /*23660*/  IMAD.IADD R0, R148, 0x1, -R0 ;  /* 0x0000000194007824 */ /* 0x000fe400078e0a00 */
[----:B------:R-:W-:-:S03]  /*23670*/  LEA.HI R148, R3, R148, RZ, 0x4 ;  /* 0x0000009403947211 */ /* 0x000fc600078f20ff */
[----:B------:R-:W-:Y:S02]  /*23680*/  SHF.R.S32.HI R2, RZ, 0x1f, R0 ;  /* 0x0000001fff027819 */ /* 0x000fe40000011400 */
[----:B------:R-:W-:Y:S02]  /*23690*/  SHF.R.S32.HI R148, RZ, 0x4, R148 ;  /* 0x00000004ff947819 */ /* 0x000fe40000011494 */
[----:B------:R-:W-:-:S04]  /*236a0*/  LEA.HI R0, R2, R0, RZ, 0x2 ;  /* 0x0000000002007211 */ /* 0x000fc800078f10ff */
        /* <DEDUP_REMOVED lines=9> */
.L_x_6079:
[----:B------:R-:W2:Y:S01]  /*23740*/  S2R R18, SR_TID.X ;  /* 0x0000000000127919 */ /* 0x000ea20000002100 */
[----:B------:R-:W-:Y:S01]  /*23750*/  FSETP.NE.FTZ.AND P4, PT, R13, RZ, PT ;  /* 0x000000ff0d00720b */ /* 0x000fe20003f95000 */
[----:B------:R-:W1:Y:S01]  /*23760*/  S2UR UR4, SR_CgaCtaId ;  /* 0x00000000000479c3 */ /* 0x000e620000008800 */
[----:B----4-:R-:W-:Y:S01]  /*23770*/  FADD.FTZ R14, R2, R14 ;  /* 0x0000000e020e7221 */ /* 0x010fe20000010000 */
[----:B------:R-:W-:-:S06]  /*23780*/  MOV R0, 0x3f800000 ;  /* 0x3f80000000007802 */ /* 0x000fcc0000000f00 */
[----:B------:R-:W-:Y:S01]  /*23790*/  BAR.SYNC.DEFER_BLOCKING 0x0 ;  /* 0x0000000000007b1d */ /* 0x000fe20000010000 */
[----:B------:R-:W-:-:S05]  /*237a0*/  FSETP.NE.FTZ.AND P3, PT, R14, RZ, PT ;  /* 0x000000ff0e00720b */ /* 0x000fca0003f75000 */
[----:B------:R-:W4:Y:S01]  /*237b0*/  LDL.LU R21, [R1+0x14] ;  /* 0x0000140001157983 */ /* 0x000f220000300800 */
[----:B--2---:R-:W-:Y:S01]  /*237c0*/  SHF.R.S32.HI R19, RZ, 0x1f, R18 ;  /* 0x0000001fff137819 */ /* 0x004fe20000011412 */
[----:B------:R-:W2:Y:S01]  /*237d0*/  @P4 MUFU.RCP R0, R13 ;  /* 0x0000000d00004308 */ /* 0x000ea20000001000 */
[----:B---3--:R-:W-:Y:S01]  /*237e0*/  MOV R2, 0x3f800000 ;  /* 0x3f80000000027802 */ /* 0x008fe20000000f00 */
[----:B------:R-:W-:Y:S01]  /*237f0*/  UMOV UR5, 0x400 ;  /* 0x0000040000057882 */ /* 0x000fe20000000000 */
[CC--:B------:R-:W-:Y:S01]  /*23800*/  LEA.HI R5, R19.reuse, R18.reuse, RZ, 0x2 ;  /* 0x0000001213057211 */ /* 0x0c0fe200078f10ff */
[----:B------:R-:W3:Y:S01]  /*23810*/  LDL.LU R20, [R1+0x1c] ;  /* 0x00001c0001147983 */ /* 0x000ee20000300800 */
[----:B------:R-:W-:Y:S01]  /*23820*/  LEA.HI R15, R19, R18, RZ, 0x5 ;  /* 0x00000012130f7211 */ /* 0x000fe200078f28ff */
[----:B-1----:R-:W-:Y:S01]  /*23830*/  ULEA UR4, UR4, UR5, 0x18 ;  /* 0x0000000504047291 */ /* 0x002fe2000f8ec03f */
[--C-:B------:R-:W-:Y:S01]  /*23840*/  SHF.R.S32.HI R4, RZ, 0x2, R5.reuse ;  /* 0x00000002ff047819 */ /* 0x100fe20000011405 */
[----:B------:R-:W1:Y:S01]  /*23850*/  @P3 MUFU.RCP R2, R14 ;  /* 0x0000000e00023308 */ /* 0x000e620000001000 */
[----:B------:R-:W-:-:S02]  /*23860*/  SHF.R.S32.HI R3, RZ, 0x1f, R5 ;  /* 0x0000001fff037819 */ /* 0x000fc40000011405 */
[----:B------:R-:W-:Y:S02]  /*23870*/  LOP3.LUT R5, R5, 0x1ffffffc, RZ, 0xc0, !PT ;  /* 0x1ffffffc05057812 */ /* 0x000fe400078ec0ff */
[----:B------:R-:W-:Y:S02]  /*23880*/  LEA.HI R3, R3, R4, RZ, 0x3 ;  /* 0x0000000403037211 */ /* 0x000fe400078f18ff */
[----:B------:R-:W-:Y:S02]  /*23890*/  SHF.R.S32.HI R12, RZ, 0x5, R15 ;  /* 0x00000005ff0c7819 */ /* 0x000fe4000001140f */
[----:B------:R-:W-:Y:S01]  /*238a0*/  LOP3.LUT R3, R3, 0xfffffff8, RZ, 0xc0, !PT ;  /* 0xfffffff803037812 */ /* 0x000fe200078ec0ff */
[C---:B--2---:R-:W-:Y:S01]  /*238b0*/  FMUL.FTZ R160, R0.reuse, R160 ;  /* 0x000000a000a07220 */ /* 0x044fe20000410000 */
[----:B------:R-:W-:Y:S01]  /*238c0*/  IADD3 R5, -R5, R18, RZ ;  /* 0x0000001205057210 */ /* 0x000fe20007ffe1ff */
[----:B------:R-:W-:Y:S01]  /*238d0*/  FMUL.FTZ R161, R0, R161 ;  /* 0x000000a100a17220 */ /* 0x000fe20000410000 */
[----:B------:R-:W-:Y:S01]  /*238e0*/  IADD3 R3, R4, -R3, RZ ;  /* 0x8000000304037210 */ /* 0x000fe20007ffe0ff */
[----:B------:R-:W-:Y:S01]  /*238f0*/  FMUL.FTZ R156, R0, R156 ;  /* 0x0000009c009c7220 */ /* 0x000fe20000410000 */
[----:B------:R-:W-:Y:S01]  /*23900*/  LEA R5, R12, R5, 0x9 ;  /* 0x000000050c057211 */ /* 0x000fe200078e48ff */
[C---:B------:R-:W-:Y:S01]  /*23910*/  FMUL.FTZ R157, R0.reuse, R157 ;  /* 0x0000009d009d7220 */ /* 0x040fe20000410000 */
[C---:B------:R-:W-:Y:S01]  /*23920*/  SHF.L.U32 R4, R3.reuse, 0x6, RZ ;  /* 0x0000000603047819 */ /* 0x040fe200000006ff */
[C---:B------:R-:W-:Y:S01]  /*23930*/  FMUL.FTZ R36, R0.reuse, R36 ;  /* 0x0000002400247220 */ /* 0x040fe20000410000 */
[----:B------:R-:W-:Y:S01]  /*23940*/  LOP3.LUT R6, R3, 0x1, RZ, 0xc0, !PT ;  /* 0x0000000103067812 */ /* 0x000fe200078ec0ff */
[----:B------:R-:W-:Y:S01]  /*23950*/  FMUL.FTZ R37, R0, R37 ;  /* 0x0000002500257220 */ /* 0x000fe20000410000 */
[----:B------:R-:W-:Y:S01]  /*23960*/  LOP3.LUT R4, R4, 0x1c0, RZ, 0xc0, !PT ;  /* 0x000001c004047812 */ /* 0x000fe200078ec0ff */
[----:B------:R-:W-:Y:S01]  /*23970*/  FMUL.FTZ R40, R0, R40 ;  /* 0x0000002800287220 */ /* 0x000fe20000410000 */
        /* <DEDUP_REMOVED lines=65> */
[----:B------:R-:W-:Y:S01]  /*23d90*/  MOV R4, 0x80 ;  /* 0x0000008000047802 */ /* 0x000fe20000000f00 */
[C---:B------:R-:W-:Y:S01]  /*23da0*/  FMUL.FTZ R159, R2.reuse, R159 ;  /* 0x0000009f029f7220 */ /* 0x040fe20000410000 */
[C---:B------:R-:W-:Y:S01]  /*23db0*/  IADD3 R3, R5.reuse, -0x20, RZ ;  /* 0xffffffe005037810 */ /* 0x040fe20007ffe0ff */
[----:B------:R-:W-:Y:S01]  /*23dc0*/  FMUL.FTZ R158, R2, R158 ;  /* 0x0000009e029e7220 */ /* 0x000fe20000410000 */
[----:B------:R-:W-:Y:S01]  /*23dd0*/  SEL R0, R0, 0xffffffc0, !P1 ;  /* 0xffffffc000007807 */ /* 0x000fe20004800000 */
[C---:B------:R-:W-:Y:S01]  /*23de0*/  FMUL.FTZ R39, R2.reuse, R39 ;  /* 0x0000002702277220 */ /* 0x040fe20000410000 */
[C---:B------:R-:W-:Y:S01]  /*23df0*/  @P0 IADD3 R3, R5.reuse, 0x20, RZ ;  /* 0x0000002005030810 */ /* 0x040fe20007ffe0ff */
[----:B------:R-:W-:Y:S01]  /*23e00*/  FMUL.FTZ R38, R2, R38 ;  /* 0x0000002602267220 */ /* 0x000fe20000410000 */
[----:B------:R-:W-:Y:S01]  /*23e10*/  SEL R4, R4, 0xffffff80, !P2 ;  /* 0xffffff8004047807 */ /* 0x000fe20005000000 */
        /* <DEDUP_REMOVED lines=58> */
[----:B------:R-:W-:Y:S01]  /*241c0*/  IADD3 R2, R5, R0, RZ ;  /* 0x0000000005027210 */ /* 0x000fe20007ffe0ff */
[----:B------:R-:W-:Y:S01]  /*241d0*/  STS.64 [R5], R160 ;  /* 0x000000a005007388 */ /* 0x000fe20000000a00 */
[----:B------:R-:W-:-:S02]  /*241e0*/  IADD3 R0, R0, R3, RZ ;  /* 0x0000000300007210 */ /* 0x000fc40007ffe0ff */
[-C--:B------:R-:W-:Y:S01]  /*241f0*/  IADD3 R7, R5, R4.reuse, RZ ;  /* 0x0000000405077210 */ /* 0x080fe20007ffe0ff */
[----:B------:R-:W-:Y:S01]  /*24200*/  STS.64 [R5+0x800], R162 ;  /* 0x000800a205007388 */ /* 0x000fe20000000a00 */
[----:B------:R-:W-:Y:S02]  /*24210*/  IADD3 R8, R4, R3, RZ ;  /* 0x0000000304087210 */ /* 0x000fe40007ffe0ff */
[-C--:B------:R-:W-:Y:S01]  /*24220*/  IADD3 R6, R2, R4.reuse, RZ ;  /* 0x0000000402067210 */ /* 0x080fe20007ffe0ff */
[----:B------:R-:W-:Y:S01]  /*24230*/  STS.64 [R3], R156 ;  /* 0x0000009c03007388 */ /* 0x000fe20000000a00 */
[----:B------:R-:W-:Y:S02]  /*24240*/  IADD3 R4, R0, R4, RZ ;  /* 0x0000000400047210 */ /* 0x000fe40007ffe0ff */
[----:B------:R-:W-:Y:S01]  /*24250*/  R2UR UR12, R152 ;  /* 0x00000000980c72ca */ /* 0x000fe200000e0000 */
[----:B------:R-:W-:Y:S01]  /*24260*/  STS.64 [R3+0x800], R158 ;  /* 0x0008009e03007388 */ /* 0x000fe20000000a00 */
[----:B------:R-:W-:-:S02]  /*24270*/  R2UR UR13, R153 ;  /* 0x00000000990d72ca */ /* 0x000fc400000e0000 */
[----:B------:R-:W-:Y:S01]  /*24280*/  R2UR UR10, R152 ;  /* 0x00000000980a72ca */ /* 0x000fe200000e0000 */
[----:B------:R-:W-:Y:S01]  /*24290*/  STS.64 [R2], R36 ;  /* 0x0000002402007388 */ /* 0x000fe20000000a00 */
[----:B------:R-:W-:-:S03]  /*242a0*/  R2UR UR11, R153 ;  /* 0x00000000990b72ca */ /* 0x000fc600000e0000 */
        /* <DEDUP_REMOVED lines=57> */
[----:B------:R4:W-:Y:S04]  /*24640*/  STS.64 [R4+0xc000], R144 ;  /* 0x00c0009004007388 */ /* 0x0009e80000000a00 */
[----:B------:R3:W-:Y:S04]  /*24650*/  STS.64 [R4+0xc800], R146 ;  /* 0x00c8009204007388 */ /* 0x0007e80000000a00 */
[----:B------:R-:W3:Y:S01]  /*24660*/  LD.E.64 R10, desc[UR12][R154.64+0xb0] ;  /* 0x0000b00c9a0a7980 */ /* 0x000ee2000c101b00 */
[----:B-1----:R-:W-:Y:S01]  /*24670*/  LEA.HI R0, R19, R18, RZ, 0x4 ;  /* 0x0000001213007211 */ /* 0x002fe200078f20ff */
[----:B------:R-:W1:Y:S08]  /*24680*/  @P4 MUFU.LG2 R3, R13 ;  /* 0x0000000d00034308 */ /* 0x000e700000000c00 */
[----:B------:R-:W3:Y:S01]  /*24690*/  @P3 MUFU.LG2 R5, R14 ;  /* 0x0000000e00053308 */ /* 0x000ee20000000c00 */
[----:B--2---:R-:W2:Y:S01]  /*246a0*/  LD.E R8, desc[UR10][R154.64+0x60] ;  /* 0x0000600a9a087980 */ /* 0x004ea2000c101900 */
[----:B------:R-:W-:-:S02]  /*246b0*/  LOP3.LUT R0, R0, 0xfffffff0, RZ, 0xc0, !PT ;  /* 0xfffffff000007812 */ /* 0x000fc400078ec0ff */
[----:B------:R-:W-:Y:S01]  /*246c0*/  SHF.R.S32.HI R7, RZ, 0x1f, R12 ;  /* 0x0000001fff077819 */ /* 0x000fe2000001140c */
[----:B-----5:R-:W3:Y:S01]  /*246d0*/  S2R R149, SR_CTAID.X ;  /* 0x0000000000957919 */ /* 0x020ee20000002500 */
[----:B------:R-:W-:Y:S02]  /*246e0*/  IADD3 R62, -R0, R18, RZ ;  /* 0x00000012003e7210 */ /* 0x000fe40007ffe1ff */
[----:B------:R-:W-:Y:S01]  /*246f0*/  SHF.L.U32 R0, R148, 0x6, RZ ;  /* 0x0000000694007819 */ /* 0x000fe200000006ff */
[----:B----4-:R4:W5:Y:S01]  /*24700*/  LD.E R145, desc[UR12][R154.64+0xcc] ;  /* 0x0000cc0c9a917980 */ /* 0x010962000c101900 */
[----:B-1----:R-:W-:Y:S01]  /*24710*/  @P4 FMUL.FTZ R6, R3, 0.69314718246459960938 ;  /* 0x3f31721803064820 */ /* 0x002fe20000410000 */
[----:B------:R-:W-:Y:S02]  /*24720*/  MOV R144, 0xff800000 ;  /* 0xff80000000907802 */ /* 0x000fe40000000f00 */
[----:B---3--:R-:W-:Y:S01]  /*24730*/  LEA.HI R4, R62, R62, RZ, 0x1 ;  /* 0x0000003e3e047211 */ /* 0x008fe200078f08ff */
[----:B------:R4:W5:Y:S01]  /*24740*/  LD.E.64 R60, desc[UR10][R154.64+0x78] ;  /* 0x0000780a9a3c7980 */ /* 0x000962000c101b00 */
[----:B------:R-:W-:-:S02]  /*24750*/  LOP3.LUT R0, R0, 0x1c0, RZ, 0xc0, !PT ;  /* 0x000001c000007812 */ /* 0x000fc400078ec0ff */
[----:B------:R-:W-:Y:S02]  /*24760*/  SHF.L.U32 R2, R4, 0x2, RZ ;  /* 0x0000000204027819 */ /* 0x000fe400000006ff */
[----:B------:R-:W-:Y:S02]  /*24770*/  MOV R63, 0xff800000 ;  /* 0xff800000003f7802 */ /* 0x000fe40000000f00 */
[----:B------:R-:W-:Y:S01]  /*24780*/  LOP3.LUT R3, R0, 0x38, R2, 0xf8, !PT ;  /* 0x0000003800037812 */ /* 0x000fe200078ef802 */
[----:B------:R-:W-:Y:S01]  /*24790*/  @P3 FMUL.FTZ R2, R5, 0.69314718246459960938 ;  /* 0x3f31721805023820 */ /* 0x000fe20000410000 */
[----:B------:R-:W-:-:S04]  /*247a0*/  SHF.R.U32.HI R0, RZ, 0x3, R0 ;  /* 0x00000003ff007819 */ /* 0x000fc80000011600 */
[----:B------:R-:W-:Y:S02]  /*247b0*/  LOP3.LUT R5, R3, R0, RZ, 0x3c, !PT ;  /* 0x0000000003057212 */ /* 0x000fe400078e3cff */
[----:B------:R-:W-:Y:S02]  /*247c0*/  LEA.HI R0, R7, R12, RZ, 0x2 ;  /* 0x0000000c07007211 */ /* 0x000fe400078f10ff */
[----:B------:R4:W5:Y:S01]  /*247d0*/  LDL R7, [R1+0x24] ;  /* 0x0000240001077983 */ /* 0x0009620000100800 */
[----:B------:R-:W-:Y:S01]  /*247e0*/  @P3 FFMA.FTZ R144, R16, R9, R2 ;  /* 0x0000000910903223 */ /* 0x000fe20000010002 */
[----:B------:R-:W-:Y:S02]  /*247f0*/  LOP3.LUT R2, R4, 0xffffffe, RZ, 0xc0, !PT ;  /* 0x0ffffffe04027812 */ /* 0x000fe400078ec0ff */
[----:B------:R-:W-:Y:S02]  /*24800*/  LOP3.LUT R3, R15, 0xffffffe0, RZ, 0xc0, !PT ;  /* 0xffffffe00f037812 */ /* 0x000fe400078ec0ff */
[----:B------:R-:W-:-:S02]  /*24810*/  LOP3.LUT R4, R0, 0xffffffc, RZ, 0xc0, !PT ;  /* 0x0ffffffc00047812 */ /* 0x000fc400078ec0ff */
[----:B------:R-:W-:Y:S02]  /*24820*/  IADD3 R0, R62, -R2, RZ ;  /* 0x800000023e007210 */ /* 0x000fe40007ffe0ff */
[----:B------:R-:W-:Y:S02]  /*24830*/  IADD3 R2, R18, -R3, RZ ;  /* 0x8000000312027210 */ /* 0x000fe40007ffe0ff */
[----:B------:R-:W-:Y:S02]  /*24840*/  LEA R0, R0, R5, 0x2 ;  /* 0x0000000500007211 */ /* 0x000fe400078e10ff */
[----:B------:R-:W-:Y:S02]  /*24850*/  IADD3 R4, R12, -R4, RZ ;  /* 0x800000040c047210 */ /* 0x000fe40007ffe0ff */
[----:B------:R-:W-:Y:S02]  /*24860*/  SHF.L.U32 R5, R149, 0x6, RZ ;  /* 0x0000000695057819 */ /* 0x000fe400000006ff */
[----:B------:R-:W-:-:S02]  /*24870*/  LOP3.LUT P0, RZ, R2, 0x3, RZ, 0xc0, !PT ;  /* 0x0000000302ff7812 */ /* 0x000fc4000780c0ff */
[----:B------:R-:W-:Y:S02]  /*24880*/  LEA R2, R4, R17, 0x4 ;  /* 0x0000001104027211 */ /* 0x000fe400078e20ff */
[----:B------:R-:W-:Y:S01]  /*24890*/  LEA R0, R0, UR4, 0x2 ;  /* 0x0000000400007c11 */ /* 0x000fe2000f8e10ff */
[----:B------:R-:W-:Y:S01]  /*248a0*/  @P4 FFMA.FTZ R63, R16, R150, R6 ;  /* 0x00000096103f4223 */ /* 0x000fe20000010006 */
[----:B------:R-:W-:Y:S01]  /*248b0*/  BSSY B0, `(.L_x_6059) ;  /* 0x0000036000007945 */ /* 0x000fe20003800000 */
[----:B------:R-:W-:-:S04]  /*248c0*/  IMAD R3, R10, UR8, R21 ;  /* 0x000000080a037c24 */ /* 0x000fc8000f8e0215 */
[----:B--2---:R-:W-:-:S04]  /*248d0*/  IMAD R3, R3, R8, R20 ;  /* 0x0000000803037224 */ /* 0x004fc800078e0214 */
[----:B------:R-:W-:Y:S02]  /*248e0*/  IMAD R8, R11, R3, R5 ;  /* 0x000000030b087224 */ /* 0x000fe400078e0205 */
[----:B------:R4:W5:Y:S01]  /*248f0*/  LD.E.64 R4, desc[UR10][R154.64+0xa8] ;  /* 0x0000a80a9a047980 */ /* 0x000962000c101b00 */
[----:B------:R-:W-:Y:S06]  /*24900*/  BAR.SYNC.DEFER_BLOCKING 0x0 ;  /* 0x0000000000007b1d */ /* 0x000fec0000010000 */
[----:B------:R4:W1:Y:S04]  /*24910*/  LDS.128 R56, [R0] ;  /* 0x0000000000387984 */ /* 0x0008680000000c00 */
[----:B------:R4:W2:Y:S04]  /*24920*/  LDS.128 R52, [R0+0x800] ;  /* 0x0008000000347984 */ /* 0x0008a80000000c00 */
        /* <DEDUP_REMOVED lines=30> */
[----:B--23--:R-:W-:Y:S05]  /*24b10*/  @P0 BRA `(.L_x_6060) ;  /* 0x00000000003c0947 */ /* 0x00cfea0003800000 */
[----:B----45:R-:W-:Y:S02]  /*24b20*/  IMAD R0, R149, -0x40, R7 ;  /* 0xffffffc095007824 */ /* 0x030fe400078e0207 */
[----:B------:R-:W-:-:S03]  /*24b30*/  VIADD R3, R2, 0x8 ;  /* 0x0000000802037836 */ /* 0x000fc60000000000 */
        /* <DEDUP_REMOVED lines=13> */
.L_x_6060:
[----:B------:R-:W-:Y:S05]  /*24c10*/  BSYNC B0 ;  /* 0x0000000000007941 */ /* 0x000fea0003800000 */
.L_x_6059:
[----:B-----5:R-:W-:Y:S01]  /*24c20*/  IMAD.SHL.U32 R4, R62, 0x4, RZ ;  /* 0x000000043e047824 */ /* 0x020fe200078e00ff */
[----:B------:R-:W-:Y:S02]  /*24c30*/  R2UR UR4, R152 ;  /* 0x00000000980472ca */ /* 0x000fe400000e0000 */
[----:B------:R-:W-:Y:S02]  /*24c40*/  R2UR UR5, R153 ;  /* 0x00000000990572ca */ /* 0x000fe400000e0000 */
[----:B------:R-:W-:Y:S01]  /*24c50*/  SHF.R.S32.HI R5, RZ, 0x1f, R4 ;  /* 0x0000001fff057819 */ /* 0x000fe20000011404 */
[----:B------:R-:W-:Y:S02]  /*24c60*/  IMAD R7, R149, -0x40, R7 ;  /* 0xffffffc095077824 */ /* 0x000fe400078e0207 */
[----:B----4-:R-:W-:Y:S02]  /*24c70*/  VIADD R0, R148, 0x8 ;  /* 0x0000000894007836 */ /* 0x010fe40000000000 */
[----:B------:R-:W-:-:S02]  /*24c80*/  IMAD R8, R8, R145, RZ ;  /* 0x0000009108087224 */ /* 0x000fc400078e02ff */
[----:B--2---:R-:W-:Y:S01]  /*24c90*/  IMAD.WIDE R2, R148, 0x100, R4 ;  /* 0x0000010094027825 */ /* 0x004fe200078e0204 */
[----:B------:R-:W-:-:S03]  /*24ca0*/  ISETP.GE.AND P0, PT, R0, R7, PT ;  /* 0x000000070000720c */ /* 0x000fc60003f06270 */
[----:B------:R-:W-:Y:S01]  /*24cb0*/  VIADD R10, R148, 0x10 ;  /* 0x00000010940a7836 */ /* 0x000fe20000000000 */
[----:B------:R-:W-:Y:S01]  /*24cc0*/  IADD3 R0, P3, R2, R8, RZ ;  /* 0x0000000802007210 */ /* 0x000fe20007f7e0ff */
[----:B------:R-:W-:Y:S01]  /*24cd0*/  VIADD R9, R148, 0x18 ;  /* 0x0000001894097836 */ /* 0x000fe20000000000 */
[----:B------:R2:W5:Y:S01]  /*24ce0*/  LD.E R6, desc[UR4][R154.64+0xc0] ;  /* 0x0000c0049a067980 */ /* 0x000562000c101900 */
[----:B------:R-:W-:Y:S01]  /*24cf0*/  BSSY B0, `(.L_x_6061) ;  /* 0x0000025000007945 */ /* 0x000fe20003800000 */
[----:B------:R-:W-:Y:S01]  /*24d00*/  LEA.HI.X.SX32 R3, R8, R3, 0x1, P3 ;  /* 0x0000000308037211 */ /* 0x000fe200018f0eff */
[----:B------:R-:W-:Y:S01]  /*24d10*/  VIADD R8, R148, 0x30 ;  /* 0x0000003094087836 */ /* 0x000fe20000000000 */
        /* <DEDUP_REMOVED lines=9> */
[----:B------:R-:W-:Y:S01]  /*24db0*/  VIADD R148, R148, 0x38 ;  /* 0x0000003894947836 */ /* 0x000fe20000000000 */
[-C--:B------:R-:W-:Y:S02]  /*24dc0*/  ISETP.GE.AND P5, PT, R8, R7.reuse, PT ;  /* 0x000000070800720c */ /* 0x080fe40003fa6270 */
[----:B------:R-:W-:-:S05]  /*24dd0*/  ISETP.GE.AND P6, PT, R9, R7, PT ;  /* 0x000000070900720c */ /* 0x000fca0003fc6270 */
[----:B------:R-:W-:Y:S08]  /*24de0*/  @P4 BRA `(.L_x_6062) ;  /* 0x0000000000544947 */ /* 0x000ff00003800000 */
[----:B-----5:R-:W-:Y:S01]  /*24df0*/  ISETP.GE.AND P4, PT, R4, R6, PT ;  /* 0x000000060400720c */ /* 0x020fe20003f86270 */
[----:B------:R-:W-:-:S12]  /*24e00*/  VIADD R8, R0, 0x40 ;  /* 0x0000004000087836 */ /* 0x000fd80000000000 */
[C---:B------:R-:W-:Y:S02]  /*24e10*/  @!P4 R2UR UR10, R152.reuse ;  /* 0x00000000980ac2ca */ /* 0x040fe400000e0000 */
[C---:B------:R-:W-:Y:S02]  /*24e20*/  @!P4 R2UR UR11, R153.reuse ;  /* 0x00000000990bc2ca */ /* 0x040fe400000e0000 */
[----:B------:R-:W-:Y:S02]  /*24e30*/  @!P4 R2UR UR4, R152 ;  /* 0x000000009804c2ca */ /* 0x000fe400000e0000 */
[----:B------:R-:W-:-:S09]  /*24e40*/  @!P4 R2UR UR5, R153 ;  /* 0x000000009905c2ca */ /* 0x000fd200000e0000 */
[----:B-1----:R3:W-:Y:S04]  /*24e50*/  @!P4 ST.E.64 desc[UR10][R2.64], R56 ;  /* 0x000000380200c985 */ /* 0x0027e8000c101b0a */
        /* <DEDUP_REMOVED lines=14> */
.L_x_6062:
[----:B------:R-:W-:Y:S05]  /*24f40*/  BSYNC B0 ;  /* 0x0000000000007941 */ /* 0x000fea0003800000 */
.L_x_6061:
        /* <DEDUP_REMOVED lines=11> */
[----:B-1----:R4:W-:Y:S01]  /*25000*/  @!P0 ST.E.128 desc[UR4][R2.64+0x2100], R40 ;  /* 0x0021002802008985 */ /* 0x0029e2000c101d04 */
        /* <DEDUP_REMOVED lines=9> */
.L_x_6064:
[----:B------:R-:W-:Y:S05]  /*250a0*/  BSYNC B0 ;  /* 0x0000000000007941 */ /* 0x000fea0003800000 */
.L_x_6063:
        /* <DEDUP_REMOVED lines=12> */
[----:B-1----:R2:W-:Y:S01]  /*25170*/  @!P0 ST.E.128 desc[UR4][R2.64+0x4100], R36 ;  /* 0x0041002402008985 */ /* 0x0025e2000c101d04 */
[----:B------:R-:W-:-:S09]  /*25180*/  ISETP.GE.AND P0, PT, R7, R6, PT ;  /* 0x000000060700720c */ /* 0x000fd20003f06270 */
[C---:B------:R-:W-:Y:S02]  /*25190*/  @!P1 R2UR UR10, R152.reuse ;  /* 0x00000000980a92ca */ /* 0x040fe400000e0000 */
[C---:B------:R-:W-:Y:S02]  /*251a0*/  @!P1 R2UR UR11, R153.reuse ;  /* 0x00000000990b92ca */ /* 0x040fe400000e0000 */
[----:B------:R-:W-:Y:S02]  /*251b0*/  @!P0 R2UR UR4, R152 ;  /* 0x00000000980482ca */ /* 0x000fe400000e0000 */
[----:B------:R-:W-:-:S09]  /*251c0*/  @!P0 R2UR UR5, R153 ;  /* 0x00000000990582ca */ /* 0x000fd200000e0000 */
[----:B------:R2:W-:Y:S04]  /*251d0*/  @!P1 ST.E.128 desc[UR10][R2.64+0x4200], R24 ;  /* 0x0042001802009985 */ /* 0x0005e8000c101d0a */
[----:B------:R2:W-:Y:S02]  /*251e0*/  @!P0 ST.E.128 desc[UR4][R2.64+0x4300], R12 ;  /* 0x0043000c02008985 */ /* 0x0005e4000c101d04 */
.L_x_6066:
[----:B------:R-:W-:Y:S05]  /*251f0*/  BSYNC B0 ;  /* 0x0000000000007941 */ /* 0x000fea0003800000 */
.L_x_6065:
        /* <DEDUP_REMOVED lines=13> */
[----:B-1----:R1:W-:Y:S01]  /*252d0*/  @!P0 ST.E.128 desc[UR4][R2.64+0x6000], R76 ;  /* 0x0060004c02008985 */ /* 0x0023e2000c101d04 */
[----:B------:R-:W-:-:S03]  /*252e0*/  ISETP.GE.AND P0, PT, R7, R6, PT ;  /* 0x000000060700720c */ /* 0x000fc60003f06270 */
[----:B------:R1:W-:Y:S04]  /*252f0*/  @!P2 ST.E.128 desc[UR12][R2.64+0x6100], R72 ;  /* 0x006100480200a985 */ /* 0x0003e8000c101d0c */
[----:B------:R1:W-:Y:S06]  /*25300*/  @!P1 ST.E.128 desc[UR10][R2.64+0x6200], R68 ;  /* 0x0062004402009985 */ /* 0x0003ec000c101d0a */
[----:B------:R-:W-:-:S02]  /*25310*/  @!P0 R2UR UR4, R152 ;  /* 0x00000000980482ca */ /* 0x000fc400000e0000 */
[----:B------:R-:W-:-:S13]  /*25320*/  @!P0 R2UR UR5, R153 ;  /* 0x00000000990582ca */ /* 0x000fda00000e0000 */
[----:B------:R1:W-:Y:S02]  /*25330*/  @!P0 ST.E.128 desc[UR4][R2.64+0x6300], R64 ;  /* 0x0063004002008985 */ /* 0x0003e4000c101d04 */
.L_x_6068:
[----:B------:R-:W-:Y:S05]  /*25340*/  BSYNC B0 ;  /* 0x0000000000007941 */ /* 0x000fea0003800000 */
.L_x_6067:
        /* <DEDUP_REMOVED lines=16> */
[----:B-1----:R1:W-:Y:S04]  /*25450*/  @!P3 ST.E.128 desc[UR14][R2.64+0x8000], R92 ;  /* 0x0080005c0200b985 */ /* 0x0023e8000c101d0e */
[----:B------:R1:W-:Y:S04]  /*25460*/  @!P2 ST.E.128 desc[UR12][R2.64+0x8100], R88 ;  /* 0x008100580200a985 */ /* 0x0003e8000c101d0c */
[----:B------:R1:W-:Y:S04]  /*25470*/  @!P1 ST.E.128 desc[UR10][R2.64+0x8200], R84 ;  /* 0x0082005402009985 */ /* 0x0003e8000c101d0a */
[----:B------:R1:W-:Y:S02]  /*25480*/  @!P0 ST.E.128 desc[UR4][R2.64+0x8300], R80 ;  /* 0x0083005002008985 */ /* 0x0003e4000c101d04 */
.L_x_6070:
[----:B------:R-:W-:Y:S05]  /*25490*/  BSYNC B0 ;  /* 0x0000000000007941 */ /* 0x000fea0003800000 */
.L_x_6069:
        /* <DEDUP_REMOVED lines=20> */
.L_x_6072:
[----:B------:R-:W-:Y:S05]  /*255e0*/  BSYNC B0 ;  /* 0x0000000000007941 */ /* 0x000fea0003800000 */
.L_x_6071:
        /* <DEDUP_REMOVED lines=20> */
.L_x_6074:
[----:B------:R-:W-:Y:S05]  /*25730*/  BSYNC B0 ;  /* 0x0000000000007941 */ /* 0x000fea0003800000 */
.L_x_6073:
[----:B------:R-:W-:Y:S02]  /*25740*/  MOV R7, 0x1f0 ;  /* 0x000001f000077802 */ /* 0x000fe40000000f00 */
[----:B------:R-:W-:-:S03]  /*25750*/  MOV R9, 0x0 ;  /* 0x0000000000097802 */ /* 0x000fc60000000f00 */
[----:B------:R-:W-:-:S04]  /*25760*/  IMAD.MOV.U32 R8, RZ, RZ, R7 ;  /* 0x000000ffff087224 */ /* 0x000fc800078e0007 */
[----:B-12345:R-:W-:Y:S05]  /*25770*/  @P4 RET.REL.NODEC R8 `(_ZN5flash24flash_fwd_splitkv_kernelI23Flash_fwd_kernel_traitsILi256ELi64ELi64ELi4ELb0ELb0EN7cutlass10bfloat16_tE19Flash_kernel_traitsILi256ELi64ELi64ELi4ES3_EELb0ELb0ELb1ELb0ELb0ELb0ELb1ELb1EEEvNS_16Flash_fwd_paramsE) ;  /* 0xfffffda808204950 */ /* 0x03efea0003c3ffff */
[----:B------:R-:W-:Y:S01]  /*25780*/  VIADD R5, R0, 0x40 ;  /* 0x0000004000057836 */ /* 0x000fe20000000000 */
[-C--:B------:R-:W-:Y:S01]  /*25790*/  ISETP.GE.AND P3, PT, R4, R6.reuse, PT ;  /* 0x000000060400720c */ /* 0x080fe20003f66270 */
[----:B------:R-:W-:Y:S01]  /*257a0*/  IMAD.MOV.U32 R4, RZ, RZ, R7 ;  /* 0x000000ffff047224 */ /* 0x000fe200078e0007 */
[CC--:B------:R-:W-:Y:S01]  /*257b0*/  ISETP.GE.AND P2, PT, R0.reuse, R6.reuse, PT ;  /* 0x000000060000720c */ /* 0x0c0fe20003f46270 */
[----:B------:R-:W-:Y:S01]  /*257c0*/  VIADD R0, R0, 0x80 ;  /* 0x0000008000007836 */ /* 0x000fe20000000000 */
[----:B------:R-:W-:Y:S01]  /*257d0*/  ISETP.GE.AND P1, PT, R5, R6, PT ;  /* 0x000000060500720c */ /* 0x000fe20003f26270 */
[----:B------:R-:W-:-:S03]  /*257e0*/  IMAD.MOV.U32 R5, RZ, RZ, 0x0 ;  /* 0x00000000ff057424 */ /* 0x000fc600078e00ff */
        /* <DEDUP_REMOVED lines=10> */
[----:B-1----:R-:W-:Y:S05]  /*25890*/  @P0 RET.REL.NODEC R4 `(_ZN5flash24flash_fwd_splitkv_kernelI23Flash_fwd_kernel_traitsILi256ELi64ELi64ELi4ELb0ELb0EN7cutlass10bfloat16_tE19Flash_kernel_traitsILi256ELi64ELi64ELi4ES3_EELb0ELb0ELb1ELb0ELb0ELb0ELb1ELb1EEEvNS_16Flash_fwd_paramsE) ;  /* 0xfffffda404d80950 */ /* 0x002fea0003c3ffff */
[----:B------:R-:W-:Y:S02]  /*258a0*/  R2UR UR4, R152 ;  /* 0x00000000980472ca */ /* 0x000fe400000e0000 */
[----:B------:R-:W-:-:S13]  /*258b0*/  R2UR UR5, R153 ;  /* 0x00000000990572ca */ /* 0x000fda00000e0000 */
[----:B------:R1:W-:Y:S02]  /*258c0*/  ST.E.128 desc[UR4][R2.64+0xe300], R128 ;  /* 0x00e3008002007985 */ /* 0x0003e4000c101d04 */
[----:B-1----:R-:W-:Y:S02]  /*258d0*/  IMAD.MOV.U32 R2, RZ, RZ, R7 ;  /* 0x000000ffff027224 */ /* 0x002fe400078e0007 */
[----:B------:R-:W-:-:S04]  /*258e0*/  IMAD.MOV.U32 R3, RZ, RZ, 0x0 ;  /* 0x00000000ff037424 */ /* 0x000fc800078e00ff */
[----:B------:R-:W-:Y:S05]  /*258f0*/  RET.REL.NODEC R2 `(_ZN5flash24flash_fwd_splitkv_kernelI23Flash_fwd_kernel_traitsILi256ELi64ELi64ELi4ELb0ELb0EN7cutlass10bfloat16_tE19Flash_kernel_traitsILi256ELi64ELi64ELi4ES3_EELb0ELb0ELb1ELb0ELb0ELb0ELb1ELb1EEEvNS_16Flash_fwd_paramsE) ;  /* 0xfffffda402c07950 */ /* 0x000fea0003c3ffff */
.L_x_6058:
[----:B------:R-:W-:Y:S01]  /*25900*/  IMAD.MOV.U32 R0, RZ, RZ, 0x2 ;  /* 0x00000002ff007424 */ /* 0x000fe200078e00ff */
[----:B------:R-:W-:Y:S01]  /*25910*/  MOV R2, R246 ;  /* 0x000000f600027202 */ /* 0x000fe20000000f00 */
[----:B------:R-:W-:Y:S01]  /*25920*/  IMAD.MOV.U32 R4, RZ, RZ, -0x1 ;  /* 0xffffffffff047424 */ /* 0x000fe200078e00ff */
[----:B------:R-:W-:-:S07]  /*25930*/  MOV R3, 0x1f ;  /* 0x0000001f00037802 */ /* 0x000fce0000000f00 */
[----:B-1---5:R-:W-:Y:S05]  /*25940*/  WARPSYNC.COLLECTIVE R4, `(.L_x_6075) ;  /* 0x0000000004087348 */ /* 0x022fea0003c00000 */
[----:B------:R2:W3:Y:S02]  /*25950*/  SHFL.BFLY P0, R0, R2, R0, R3 ;  /* 0x0c00000002007389 */ /* 0x0004e40000000003 */
[----:B-123-5:R-:W-:Y:S01]  /*25960*/  ENDCOLLECTIVE ;  /* 0x000000000000791b */ /* 0x02efe20003800000 */
.L_x_6075:
[----:B------:R-:W-:Y:S02]  /*25970*/  MOV R5, R0 ;  /* 0x0000000000057202 */ /* 0x000fe40000000f00 */
[----:B------:R-:W-:-:S03]  /*25980*/  MOV R0, 0x1 ;  /* 0x0000000100007802 */ /* 0x000fc60000000f00 */
[----:B------:R-:W-:-:S04]  /*25990*/  FADD.FTZ R5, R5, R246 ;  /* 0x000000f605057221 */ /* 0x000fc80000010000 */
[----:B------:R-:W-:-:S07]  /*259a0*/  IMAD.MOV.U32 R2, RZ, RZ, R5 ;  /* 0x000000ffff027224 */ /* 0x000fce00078e0005 */
[----:B------:R-:W-:Y:S05]  /*259b0*/  WARPSYNC.COLLECTIVE R4, `(.L_x_6076) ;  /* 0x0000000004087348 */ /* 0x000fea0003c00000 */
[----:B------:R1:W2:Y:S02]  /*259c0*/  SHFL.BFLY P0, R0, R2, R0, R3 ;  /* 0x0c00000002007389 */ /* 0x0002a40000000003 */
[----:B-12---:R-:W-:Y:S01]  /*259d0*/  ENDCOLLECTIVE ;  /* 0x000000000000791b */ /* 0x006fe20003800000 */
.L_x_6076:
[----:B------:R-:W-:Y:S01]  /*259e0*/  IMAD.MOV.U32 R13, RZ, RZ, R0 ;  /* 0x000000ffff0d7224 */ /* 0x000fe200078e0000 */
[----:B------:R-:W-:Y:S02]  /*259f0*/  MOV R0, 0x2 ;  /* 0x0000000200007802 */ /* 0x000fe40000000f00 */
[----:B------:R-:W-:Y:S01]  /*25a00*/  MOV R2, R248 ;  /* 0x000000f800027202 */ /* 0x000fe20000000f00 */
[----:B------:R-:W-:-:S07]  /*25a10*/  FADD.FTZ R13, R5, R13 ;  /* 0x0000000d050d7221 */ /* 0x000fce0000010000 */
[----:B------:R-:W-:Y:S05]  /*25a20*/  WARPSYNC.COLLECTIVE R4, `(.L_x_6077) ;  /* 0x0000000004087348 */ /* 0x000fea0003c00000 */
[----:B------:R1:W2:Y:S02]  /*25a30*/  SHFL.BFLY P0, R0, R2, R0, R3 ;  /* 0x0c00000002007389 */ /* 0x0002a40000000003 */
[----:B-12---:R-:W-:Y:S01]  /*25a40*/  ENDCOLLECTIVE ;  /* 0x000000000000791b */ /* 0x006fe20003800000 */
.L_x_6077:
[----:B------:R-:W-:Y:S01]  /*25a50*/  IMAD.MOV.U32 R2, RZ, RZ, R0 ;  /* 0x000000ffff027224 */ /* 0x000fe200078e0000 */
[----:B------:R-:W-:-:S03]  /*25a60*/  MOV R0, 0x1 ;  /* 0x0000000100007802 */ /* 0x000fc60000000f00 */
[----:B------:R-:W-:-:S07]  /*25a70*/  FADD.FTZ R2, R2, R248 ;  /* 0x000000f802027221 */ /* 0x000fce0000010000 */
[----:B------:R-:W-:Y:S05]  /*25a80*/  WARPSYNC.COLLECTIVE R4, `(.L_x_6078) ;  /* 0x0000000004087348 */ /* 0x000fea0003c00000 */
[----:B------:R1:W2:Y:S02]  /*25a90*/  SHFL.BFLY P0, R0, R2, R0, R3 ;  /* 0x0c00000002007389 */ /* 0x0002a40000000003 */
[----:B-12---:R-:W-:Y:S01]  /*25aa0*/  ENDCOLLECTIVE ;  /* 0x000000000000791b */ /* 0x006fe20003800000 */
.L_x_6078:
[----:B------:R-:W-:Y:S01]  /*25ab0*/  MOV R14, R0 ;  /* 0x00000000000e7202 */ /* 0x000fe20000000f00 */
[----:B------:R-:W-:Y:S06]  /*25ac0*/  BRA `(.L_x_6079) ;  /* 0xffffffdc001c7947 */ /* 0x000fec000383ffff */
.L_x_6080:
        /* <DEDUP_REMOVED lines=11> */
.L_x_9014:


//--------------------- .text._ZN5flash24flash_fwd_splitkv_kernelI23Flash_fwd_kernel_traitsILi256ELi64ELi64ELi4ELb0ELb0EN7cutlass10bfloat16_tE19Flash_kernel_traitsILi256ELi64ELi64ELi4ES3_EELb0ELb0ELb1ELb0ELb0ELb1ELb1ELb1EEEvNS_16Flash_fwd_paramsE --------------------------
	.section	.text._ZN5flash24flash_fwd_splitkv_kernelI23Flash_fwd_kernel_traitsILi256ELi64ELi64ELi4ELb0ELb0EN7cutlass10bfloat16_tE19Flash_kernel_traitsILi256ELi64ELi64ELi4ES3_EELb0ELb0ELb1ELb0ELb0ELb1ELb1ELb1EEEvNS_16Flash_fwd_paramsE,"ax",@progbits
	.align	128
        .global         _ZN5flash24flash_fwd_splitkv_kernelI23Flash_fwd_kernel_traitsILi256ELi64ELi64ELi4ELb0ELb0EN7cutlass10bfloat16_tE19Flash_kernel_traitsILi256ELi64ELi64ELi4ES3_EELb0ELb0ELb1ELb0ELb0ELb1ELb1ELb1EEEvNS_16Flash_fwd_paramsE
        .type           _ZN5flash24flash_fwd_splitkv_kernelI23Flash_fwd_kernel_traitsILi256ELi64ELi64ELi4ELb0ELb0EN7cutlass10bfloat16_tE19Flash_kernel_traitsILi256ELi64ELi64ELi4ES3_EELb0ELb0ELb1ELb0ELb0ELb1ELb1ELb1EEEvNS_16Flash_fwd_paramsE,@function
        .size           _ZN5flash24flash_fwd_splitkv_kernelI23Flash_fwd_kernel_traitsILi256ELi64ELi64ELi4ELb0ELb0EN7cutlass10bfloat16_tE19Flash_kernel_traitsILi256ELi64ELi64ELi4ES3_EELb0ELb0ELb1ELb0ELb0ELb1ELb1ELb1EEEvNS_16Flash_fwd_paramsE,(.L_x_9015 - _ZN5flash24flash_fwd_splitkv_kernelI23Flash_fwd_kernel_traitsILi256ELi64ELi64ELi4ELb0ELb0EN7cutlass10bfloat16_tE19Flash_kernel_traitsILi256ELi64ELi64ELi4ES3_EELb0ELb0ELb1ELb0ELb0ELb1ELb1ELb1EEEvNS_16Flash_fwd_paramsE)
        .other          _ZN5flash24flash_fwd_splitkv_kernelI23Flash_fwd_kernel_traitsILi256ELi64ELi64ELi4ELb0ELb0EN7cutlass10bfloat16_tE19Flash_kernel_traitsILi256ELi64ELi64ELi4ES3_EELb0ELb0ELb1ELb0ELb0ELb1ELb1ELb1EEEvNS_16Flash_fwd_paramsE,@"STO_CUDA_ENTRY STV_DEFAULT"
_ZN5flash24flash_fwd_splitkv_kernelI23Flash_fwd_kernel_traitsILi256ELi64ELi64ELi4ELb0ELb0EN7cutlass10bfloat16_tE19Flash_kernel_traitsILi256ELi64ELi64ELi4ES3_EELb0ELb0ELb1ELb0ELb0ELb1ELb1ELb1EEEvNS_16Flash_fwd_paramsE:
.text._ZN5flash24flash_fwd_splitkv_kernelI23Flash_fwd_kernel_traitsILi256ELi64ELi64ELi4ELb0ELb0EN7cutlass10bfloat16_tE19Flash_kernel_traitsILi256ELi64ELi64ELi4ES3_EELb0ELb0ELb1ELb0ELb0ELb1ELb1ELb1EEEvNS_16Flash_fwd_paramsE:
        /* <DEDUP_REMOVED lines=30> */
[----:B-1----:R-:W-:Y:S05]  /*01e0*/  CALL.REL.NOINC `($_ZN5flash24flash_fwd_splitkv_kernelI23Flash_fwd_kernel_traitsILi256ELi64ELi64ELi4ELb0ELb0EN7cutlass10bfloat16_tE19Flash_kernel_traitsILi256ELi64ELi64ELi4ES3_EELb0ELb0ELb1ELb0ELb0ELb1ELb1ELb1EEEvNS_16Flash_fwd_paramsE$_ZN5flash30compute_attn_1rowblock_splitkvI23Flash_fwd_kernel_traitsILi256ELi64ELi64ELi4ELb0ELb0EN7cutlass10bfloat16_tE19Flash_kernel_traitsILi256ELi64ELi64ELi4ES3_EELb0ELb0ELb1ELb0ELb0ELb1ELb1ELb1ENS_16Flash_fwd_paramsEEEvRKT8_iiiii) ;  /* 0x0000000000087944 */ /* 0x002fea0003c00000 */
[----:B------:R-:W-:Y:S05]  /*01f0*/  BSYNC B4 ;  /* 0x0000000000047941 */ /* 0x000fea0003800000 */
.L_x_6081:
[----:B------:R-:W-:Y:S05]  /*0200*/  EXIT ;  /* 0x000000000000794d */ /* 0x000fea0003800000 */
        .type           $_ZN5flash24flash_fwd_splitkv_kernelI23Flash_fwd_kernel_traitsILi256ELi64ELi64ELi4ELb0ELb0EN7cutlass10bfloat16_tE19Flash_kernel_traitsILi256ELi64ELi64ELi4ES3_EELb0ELb0ELb1ELb0ELb0ELb1ELb1ELb1EEEvNS_16Flash_fwd_paramsE$_ZN5flash30compute_attn_1rowblock_splitkvI23Flash_fwd_kernel_traitsILi256ELi64ELi64ELi4ELb0ELb0EN7cutlass10bfloat16_tE19Flash_kernel_traitsILi256ELi64ELi64ELi4ES3_EELb0ELb0ELb1ELb0ELb0ELb1ELb1ELb1ENS_16Flash_fwd_paramsEEEvRKT8_iiiii,@function
        .size           $_ZN5flash24flash_fwd_splitkv_kernelI23Flash_fwd_kernel_traitsILi256ELi64ELi64ELi4ELb0ELb0EN7cutlass10bfloat16_tE19Flash_kernel_traitsILi256ELi64ELi64ELi4ES3_EELb0ELb0ELb1ELb0ELb0ELb1ELb1ELb1EEEvNS_16Flash_fwd_paramsE$_ZN5flash30compute_attn_1rowblock_splitkvI23Flash_fwd_kernel_traitsILi256ELi64ELi64ELi4ELb0ELb0EN7cutlass10bfloat16_tE19Flash_kernel_traitsILi256ELi64ELi64ELi4ES3_EELb0ELb0ELb1ELb0ELb0ELb1ELb1ELb1ENS_16Flash_fwd_paramsEEEvRKT8_iiiii,(.L_x_9015 - $_ZN5flash24flash_fwd_splitkv_kernelI23Flash_fwd_kernel_traitsILi256ELi64ELi64ELi4ELb0ELb0EN7cutlass10bfloat16_tE19Flash_kernel_traitsILi256ELi64ELi64ELi4ES3_EELb0ELb0ELb1ELb0ELb0ELb1ELb1ELb1EEEvNS_16Flash_fwd_paramsE$_ZN5flash30compute_attn_1rowblock_splitkvI23Flash_fwd_kernel_traitsILi256ELi64ELi64ELi4ELb0ELb0EN7cutlass10bfloat16_tE19Flash_kernel_traitsILi256ELi64ELi64ELi4ES3_EELb0ELb0ELb1ELb0ELb0ELb1ELb1ELb1ENS_16Flash_fwd_paramsEEEvRKT8_iiiii)
$_ZN5flash24flash_fwd_splitkv_kernelI23Flash_fwd_kernel_traitsILi256ELi64ELi64ELi4ELb0ELb0EN7cutlass10bfloat16_tE19Flash_kernel_traitsILi256ELi64ELi64ELi4ES3_EELb0ELb0ELb1ELb0ELb0ELb1ELb1ELb1EEEvNS_16Flash_fwd_paramsE$_ZN5flash30compute_attn_1rowblock_splitkvI23Flash_fwd_kernel_traitsILi256ELi64ELi64ELi4ELb0ELb0EN7cutlass10bfloat16_tE19Flash_kernel_traitsILi256ELi64ELi64ELi4ES3_EELb0ELb0ELb1ELb0ELb0ELb1ELb1ELb1ENS_16Flash_fwd_paramsEEEvRKT8_iiiii:
        /* <DEDUP_REMOVED lines=30> */
.L_x_6083:
[----:B------:R-:W-:Y:S05]  /*03f0*/  BSYNC B0 ;  /* 0x0000000000007941 */ /* 0x000fea0003800000 */
.L_x_6082:
        /* <DEDUP_REMOVED lines=8> */
.L_x_6085:
[----:B------:R3:W5:Y:S02]  /*0480*/  LD.E R0, desc[UR6][R30.64+0xb8] ;  /* 0x0000b8061e007980 */ /* 0x000764000c101900 */
.L_x_6086:
[----:B------:R-:W-:Y:S05]  /*0490*/  BSYNC B0 ;  /* 0x0000000000007941 */ /* 0x000fea0003800000 */
.L_x_6084:
        /* <DEDUP_REMOVED lines=10> */
.L_x_6088:
[----:B------:R-:W2:Y:S01]  /*0540*/  LD.E.64 R2, desc[UR6][R30.64+0x108] ;  /* 0x000108061e027980 */ /* 0x000ea2000c101b00 */
[----:B------:R-:W-:Y:S01]  /*0550*/  BSSY B0, `(.L_x_6090) ;  /* 0x0000006000007945 */ /* 0x000fe20003800000 */
[----:B------:R-:W-:Y:S01]  /*0560*/  IMAD.MOV.U32 R0, RZ, RZ, RZ ;  /* 0x000000ffff007224 */ /* 0x000fe200078e00ff */
[----:B--2---:R-:W-:-:S04]  /*0570*/  ISETP.NE.U32.AND P0, PT, R2, RZ, PT ;  /* 0x000000ff0200720c */ /* 0x004fc80003f05070 */
[----:B------:R-:W-:-:S13]  /*0580*/  ISETP.NE.AND.EX P0, PT, R3, RZ, PT, P0 ;  /* 0x000000ff0300720c */ /* 0x000fda0003f05300 */
[----:B------:R-:W-:Y:S05]  /*0590*/  @!P0 BRA `(.L_x_6091) ;  /* 0x0000000000048947 */ /* 0x000fea0003800000 */
[----:B------:R2:W5:Y:S02]  /*05a0*/  LD.E R0, desc[UR6][R30.64+0xbc] ;  /* 0x0000bc061e007980 */ /* 0x000564000c101900 */
.L_x_6091:
[----:B------:R-:W-:Y:S05]  /*05b0*/  BSYNC B0 ;  /* 0x0000000000007941 */ /* 0x000fea0003800000 */
.L_x_6090:
[----:B-----5:R-:W-:Y:S02]  /*05c0*/  IADD3 R208, R140, R0, RZ ;  /* 0x000000008cd07210 */ /* 0x020fe40007ffe0ff */
.L_x_6089:
[----:B------:R-:W-:Y:S05]  /*05d0*/  BSYNC B1 ;  /* 0x0000000000017941 */ /* 0x000fea0003800000 */
.L_x_6087:
[----:B------:R-:W4:Y:S01]  /*05e0*/  S2R R38, SR_CTAID.X ;  /* 0x0000000000267919 */ /* 0x000f220000002500 */
[----:B------:R-:W-:Y:S01]  /*05f0*/  MOV R16, 0x1f0 ;  /* 0x000001f000107802 */ /* 0x000fe20000000f00 */
[----:B------:R-:W-:-:S03]  /*0600*/  IMAD.MOV.U32 R3, RZ, RZ, 0x0 ;  /* 0x00000000ff037424 */ /* 0x000fc600078e00ff */
[----:B------:R-:W-:Y:S01]  /*0610*/  MOV R2, R16 ;  /* 0x0000001000027202 */ /* 0x000fe20000000f00 */
[----:B----4-:R-:W-:-:S05]  /*0620*/  IMAD.SHL.U32 R189, R38, 0x40, RZ ;  /* 0x0000004026bd7824 */ /* 0x010fca00078e00ff */
[----:B------:R-:W-:-:S13]  /*0630*/  ISETP.GT.AND P0, PT, R9, R189, PT ;  /* 0x000000bd0900720c */ /* 0x000fda0003f04270 */
[----:B-123--:R-:W-:Y:S05]  /*0640*/  @!P0 RET.REL.NODEC R2 `(_ZN5flash24flash_fwd_splitkv_kernelI23Flash_fwd_kernel_traitsILi256ELi64ELi64ELi4ELb0ELb0EN7cutlass10bfloat16_tE19Flash_kernel_traitsILi256ELi64ELi64ELi4ES3_EELb0ELb0ELb1ELb0ELb0ELb1ELb1ELb1EEEvNS_16Flash_fwd_paramsE) ;  /* 0xfffffff8026c8950 */ /* 0x00efea0003c3ffff */
        /* <DEDUP_REMOVED lines=38> */
[----:B------:R1:W-:Y:S03]  /*08b0*/  STL [R1+0xc], R34 ;  /* 0x00000c2201007387 */ /* 0x0003e60000100800 */
        /* <DEDUP_REMOVED lines=55> */
.L_x_6094:
[----:B------:R-:W-:Y:S05]  /*0c30*/  BSYNC B0 ;  /* 0x0000000000007941 */ /* 0x000fea0003800000 */
.L_x_6093:
        /* <DEDUP_REMOVED lines=12> */
.L_x_6096:
[----:B------:R-:W-:Y:S05]  /*0d00*/  BSYNC B0 ;  /* 0x0000000000007941 */ /* 0x000fea0003800000 */
.L_x_6095:
        /* <DEDUP_REMOVED lines=12> */
.L_x_6098:
[----:B------:R-:W-:Y:S05]  /*0dd0*/  BSYNC B0 ;  /* 0x0000000000007941 */ /* 0x000fea0003800000 */
.L_x_6097:
        /* <DEDUP_REMOVED lines=12> */
.L_x_6100:
[----:B------:R-:W-:Y:S05]  /*0ea0*/  BSYNC B0 ;  /* 0x0000000000007941 */ /* 0x000fea0003800000 */
.L_x_6099:
        /* <DEDUP_REMOVED lines=11> */
.L_x_6102:
[----:B------:R-:W-:Y:S05]  /*0f60*/  BSYNC B0 ;  /* 0x0000000000007941 */ /* 0x000fea0003800000 */
.L_x_6101:
        /* <DEDUP_REMOVED lines=12> */
.L_x_6104:
[----:B------:R-:W-:Y:S05]  /*1030*/  BSYNC B0 ;  /* 0x0000000000007941 */ /* 0x000fea0003800000 */
.L_x_6103:
        /* <DEDUP_REMOVED lines=11> */
.L_x_6106:
[----:B------:R-:W-:Y:S05]  /*10f0*/  BSYNC B0 ;  /* 0x0000000000007941 */ /* 0x000fea0003800000 */
.L_x_6105:
        /* <DEDUP_REMOVED lines=12> */
.L_x_6108:
[----:B------:R-:W-:Y:S05]  /*11c0*/  BSYNC B0 ;  /* 0x0000000000007941 */ /* 0x000fea0003800000 */
.L_x_6107:
        /* <DEDUP_REMOVED lines=18> */
[----:B-----5:R-:W-:Y:S05]  /*12f0*/  @P6 RET.REL.NODEC R2 `(_ZN5flash24flash_fwd_splitkv_kernelI23Flash_fwd_kernel_traitsILi256ELi64ELi64ELi4ELb0ELb0EN7cutlass10bfloat16_tE19Flash_kernel_traitsILi256ELi64ELi64ELi4ES3_EELb0ELb0ELb1ELb0ELb0ELb1ELb1ELb1EEEvNS_16Flash_fwd_paramsE) ;  /* 0xffffffec02406950 */ /* 0x020fea0003c3ffff */
[----:B------:R-:W-:Y:S02]  /*1300*/  MOV R0, 0xff800000 ;  /* 0xff80000000007802 */ /* 0x000fe40000000f00 */
[----:B------:R-:W-:Y:S02]  /*1310*/  MOV R2, R16 ;  /* 0x0000001000027202 */ /* 0x000fe40000000f00 */
[----:B------:R-:W-:Y:S01]  /*1320*/  MOV R3, 0x0 ;  /* 0x0000000000037802 */ /* 0x000fe20000000f00 */
[----:B------:R1:W-:Y:S03]  /*1330*/  ST.E desc[UR6][R6.64+0xe0], R0 ;  /* 0x0000e00006007985 */ /* 0x0003e6000c101906 */
[----:B-1----:R-:W-:Y:S05]  /*1340*/  RET.REL.NODEC R2 `(_ZN5flash24flash_fwd_splitkv_kernelI23Flash_fwd_kernel_traitsILi256ELi64ELi64ELi4ELb0ELb0EN7cutlass10bfloat16_tE19Flash_kernel_traitsILi256ELi64ELi64ELi4ES3_EELb0ELb0ELb1ELb0ELb0ELb1ELb1ELb1EEEvNS_16Flash_fwd_paramsE) ;  /* 0xffffffec022c7950 */ /* 0x002fea0003c3ffff */
.L_x_6092:
        /* <DEDUP_REMOVED lines=115> */
.L_x_6110:
        /* <DEDUP_REMOVED lines=83> */
.L_x_6111:
[----:B------:R-:W-:Y:S05]  /*1fb0*/  BSYNC B0 ;  /* 0x0000000000007941 */ /* 0x000fea0003800000 */
.L_x_6109:
        /* <DEDUP_REMOVED lines=98> */
[----:B------:R-:W-:Y:S02]  /*25e0*/  LEA.HI R0, R0, R140, RZ, 0x6 ;  /* 0x0000008c00007211 */ /* 0x000fe400078f30ff */
[C---:B------:R-:W-:Y:S02]  /*25f0*/  SHF.L.U32 R2, R164.reuse, 0x4, RZ ;  /* 0x00000004a4027819 */ /* 0x040fe400000006ff */
[----:B------:R-:W-:Y:S02]  /*2600*/  ISETP.GE.AND P2, PT, R23, R154, PT ;  /* 0x0000009a1700720c */ /* 0x000fe40003f46270 */
[----:B------:R-:W-:Y:S01]  /*2610*/  SHF.R.S32.HI R0, RZ, 0x6, R0 ;  /* 0x00000006ff007819 */ /* 0x000fe20000011400 */
[----:B------:R2:W-:Y:S01]  /*2620*/  STL [R1], R2 ;  /* 0x0000000201007387 */ /* 0x0005e20000100800 */
[----:B------:R-:W-:Y:S02]  /*2630*/  SEL R5, RZ, 0x8, P2 ;  /* 0x00000008ff057807 */ /* 0x000fe40001000000 */
[----:B------:R-:W-:-:S02]  /*2640*/  SHF.L.U64.HI R3, R164, 0x4, R165 ;  /* 0x00000004a4037819 */ /* 0x000fc400000102a5 */
[----:B------:R-:W-:Y:S01]  /*2650*/  VIMNMX R126, R34, R0, !PT ;  /* 0x00000000227e7248 */ /* 0x000fe20007fe0100 */
[----:B------:R-:W-:Y:S01]  /*2660*/  @!P4 IMAD.MOV.U32 R35, RZ, RZ, RZ ;  /* 0x000000ffff23c224 */ /* 0x000fe200078e00ff */
[----:B------:R-:W-:Y:S01]  /*2670*/  ISETP.GE.AND P3, PT, R19, R154, PT ;  /* 0x0000009a1300720c */ /* 0x000fe20003f66270 */
[----:B------:R3:W-:Y:S01]  /*2680*/  STL [R1+0x8], R3 ;  /* 0x0000080301007387 */ /* 0x0007e20000100800 */
[----:B------:R-:W-:Y:S01]  /*2690*/  ISETP.GT.AND P4, PT, R36, R126, PT ;  /* 0x0000007e2400720c */ /* 0x000fe20003f84270 */
[-C--:B------:R-:W-:Y:S02]  /*26a0*/  IMAD R4, R121, R118.reuse, RZ ;  /* 0x0000007679047224 */ /* 0x080fe400078e02ff */
[----:B------:R-:W-:Y:S01]  /*26b0*/  IMAD R0, R165, R118, RZ ;  /* 0x00000076a5007224 */ /* 0x000fe200078e02ff */
[----:B------:R-:W-:Y:S01]  /*26c0*/  SEL R6, RZ, 0x4, P3 ;  /* 0x00000004ff067807 */ /* 0x000fe20001800000 */
[C---:B------:R-:W-:Y:S02]  /*26d0*/  IMAD R4, R119.reuse, R120, R4 ;  /* 0x0000007877047224 */ /* 0x040fe400078e0204 */
[-C--:B------:R-:W-:Y:S01]  /*26e0*/  IMAD R0, R119, R164.reuse, R0 ;  /* 0x000000a477007224 */ /* 0x080fe200078e0200 */
[----:B--2---:R-:W-:Y:S01]  /*26f0*/  IADD3 R2, P2, R20, R25, RZ ;  /* 0x0000001914027210 */ /* 0x004fe20007f5e0ff */
[----:B------:R-:W-:-:S04]  /*2700*/  IMAD.WIDE.U32 R172, R118, R164, R10 ;  /* 0x000000a476ac7225 */ /* 0x000fc800078e000a */
[----:B---3--:R-:W-:Y:S02]  /*2710*/  IMAD.X R3, R21, 0x1, R26, P2 ;  /* 0x0000000115037824 */ /* 0x008fe400010e061a */
        /* <DEDUP_REMOVED lines=185> */
.L_x_6230:
        /* <DEDUP_REMOVED lines=33> */
.L_x_6114:
[----:B------:R-:W-:Y:S05]  /*34c0*/  BSYNC B0 ;  /* 0x0000000000007941 */ /* 0x000fea0003800000 */
.L_x_6113:
        /* <DEDUP_REMOVED lines=20> */
.L_x_6116:
[----:B------:R-:W-:Y:S05]  /*3610*/  BSYNC B0 ;  /* 0x0000000000007941 */ /* 0x000fea0003800000 */
.L_x_6115:
        /* <DEDUP_REMOVED lines=21> */
.L_x_6118:
[----:B------:R-:W-:Y:S05]  /*3770*/  BSYNC B0 ;  /* 0x0000000000007941 */ /* 0x000fea0003800000 */
.L_x_6117:
        /* <DEDUP_REMOVED lines=18> */
.L_x_6120:
[----:B------:R-:W-:Y:S05]  /*38a0*/  BSYNC B0 ;  /* 0x0000000000007941 */ /* 0x000fea0003800000 */
.L_x_6119:
        /* <DEDUP_REMOVED lines=70> */
.L_x_6127:
[----:B------:R-:W-:Y:S05]  /*3d10*/  BSYNC B0 ;  /* 0x0000000000007941 */ /* 0x000fea0003800000 */
.L_x_6126:
        /* <DEDUP_REMOVED lines=51> */
.L_x_6129:
[----:B------:R-:W-:Y:S05]  /*4050*/  BSYNC B0 ;  /* 0x0000000000007941 */ /* 0x000fea0003800000 */
.L_x_6128:
        /* <DEDUP_REMOVED lines=51> */
.L_x_6131:
[----:B------:R-:W-:Y:S05]  /*4390*/  BSYNC B0 ;  /* 0x0000000000007941 */ /* 0x000fea0003800000 */
.L_x_6130:
        /* <DEDUP_REMOVED lines=50> */
.L_x_6125:
[----:B------:R-:W-:Y:S05]  /*46c0*/  BSYNC B1 ;  /* 0x0000000000017941 */ /* 0x000fea0003800000 */
.L_x_6124:
        /* <DEDUP_REMOVED lines=66> */
.L_x_6135:
[----:B------:R-:W-:Y:S05]  /*4af0*/  BSYNC B0 ;  /* 0x0000000000007941 */ /* 0x000fea0003800000 */
.L_x_6134:
        /* <DEDUP_REMOVED lines=51> */
.L_x_6137:
[----:B------:R-:W-:Y:S05]  /*4e30*/  BSYNC B0 ;  /* 0x0000000000007941 */ /* 0x000fea0003800000 */
.L_x_6136:
        /* <DEDUP_REMOVED lines=51> */
.L_x_6139:
[----:B------:R-:W-:Y:S05]  /*5170*/  BSYNC B0 ;  /* 0x0000000000007941 */ /* 0x000fea0003800000 */
.L_x_6138:
        /* <DEDUP_REMOVED lines=50> */
.L_x_6133:
[----:B------:R-:W-:Y:S05]  /*54a0*/  BSYNC B1 ;  /* 0x0000000000017941 */ /* 0x000fea0003800000 */
.L_x_6132:
        /* <DEDUP_REMOVED lines=66> */
.L_x_6143:
[----:B------:R-:W-:Y:S05]  /*58d0*/  BSYNC B0 ;  /* 0x0000000000007941 */ /* 0x000fea0003800000 */
.L_x_6142:
        /* <DEDUP_REMOVED lines=51> */
.L_x_6145:
[----:B------:R-:W-:Y:S05]  /*5c10*/  BSYNC B0 ;  /* 0x0000000000007941 */ /* 0x000fea0003800000 */
.L_x_6144:
        /* <DEDUP_REMOVED lines=51> */
.L_x_6147:
[----:B------:R-:W-:Y:S05]  /*5f50*/  BSYNC B0 ;  /* 0x0000000000007941 */ /* 0x000fea0003800000 */
.L_x_6146:
        /* <DEDUP_REMOVED lines=50> */
.L_x_6141:
[----:B------:R-:W-:Y:S05]  /*6280*/  BSYNC B1 ;  /* 0x0000000000017941 */ /* 0x000fea0003800000 */
.L_x_6140:
        /* <DEDUP_REMOVED lines=73> */
.L_x_6151:
[----:B------:R-:W-:Y:S05]  /*6720*/  BSYNC B0 ;  /* 0x0000000000007941 */ /* 0x000fea0003800000 */
.L_x_6150:
        /* <DEDUP_REMOVED lines=51> */
.L_x_6153:
[----:B------:R-:W-:Y:S05]  /*6a60*/  BSYNC B0 ;  /* 0x0000000000007941 */ /* 0x000fea0003800000 */
.L_x_6152:
        /* <DEDUP_REMOVED lines=51> */
.L_x_6155:
[----:B------:R-:W-:Y:S05]  /*6da0*/  BSYNC B0 ;  /* 0x0000000000007941 */ /* 0x000fea0003800000 */
.L_x_6154:
        /* <DEDUP_REMOVED lines=50> */
.L_x_6149:
[----:B------:R-:W-:Y:S05]  /*70d0*/  BSYNC B1 ;  /* 0x0000000000017941 */ /* 0x000fea0003800000 */
.L_x_6148:
[----:B------:R-:W3:Y:S02]  /*70e0*/  LD.E R0, desc[UR6][R30.64+0xd0] ;  /* 0x0000d0061e007980 */ /* 0x000ee4000c101900 */
[----:B---3--:R-:W-:Y:S05]  /*70f0*/  IMAD.U32 R0, R0, -0x20, RZ ;  /* 0xffffffe000007824 */ /* 0x008fea00078e00ff */
[C---:B------:R-:W-:Y:S02]  /*7100*/  LEA R24, P1, R0.reuse, R24, 0x1 ;  /* 0x0000001800187211 */ /* 0x040fe400078208ff */
[C---:B------:R-:W-:Y:S02]  /*7110*/  LEA R44, P0, R0.reuse, R44, 0x1 ;  /* 0x0000002c002c7211 */ /* 0x040fe400078008ff */
[C---:B------:R-:W-:Y:S02]  /*7120*/  LEA.HI.X.SX32 R25, R0.reuse, R25, 0x1, P1 ;  /* 0x0000001900197211 */ /* 0x040fe400008f0eff */
[----:B------:R-:W-:Y:S01]  /*7130*/  LEA.HI.X.SX32 R45, R0, R45, 0x1, P0 ;  /* 0x0000002d002d7211 */ /* 0x000fe200000f0eff */
[----:B------:R-:W-:Y:S05]  /*7140*/  BRA `(.L_x_6156) ;  /* 0x0000006800e87947 */ /* 0x000fea0003800000 */
.L_x_6123:
        /* <DEDUP_REMOVED lines=94> */
.L_x_6162:
[----:B------:R-:W-:Y:S05]  /*7730*/  BSYNC B0 ;  /* 0x0000000000007941 */ /* 0x000fea0003800000 */
.L_x_6161:
[----:B-----5:R2:W-:Y:S02]  /*7740*/  ST.E.128 desc[UR6][R50.64], R36 ;  /* 0x0000002432007985 */ /* 0x0205e4000c101d06 */
.L_x_6160:
[----:B------:R-:W-:Y:S05]  /*7750*/  BSYNC B1 ;  /* 0x0000000000017941 */ /* 0x000fea0003800000 */
.L_x_6159:
        /* <DEDUP_REMOVED lines=92> */
.L_x_6166:
[----:B------:R-:W-:Y:S05]  /*7d20*/  BSYNC B0 ;  /* 0x0000000000007941 */ /* 0x000fea0003800000 */
.L_x_6165:
[----:B-----5:R2:W-:Y:S02]  /*7d30*/  ST.E.128 desc[UR6][R50.64+0x80], R36 ;  /* 0x0000802432007985 */ /* 0x0205e4000c101d06 */
.L_x_6164:
[----:B------:R-:W-:Y:S05]  /*7d40*/  BSYNC B1 ;  /* 0x0000000000017941 */ /* 0x000fea0003800000 */
.L_x_6163:
        /* <DEDUP_REMOVED lines=92> */
.L_x_6170:
[----:B------:R-:W-:Y:S05]  /*8310*/  BSYNC B0 ;  /* 0x0000000000007941 */ /* 0x000fea0003800000 */
.L_x_6169:
[----:B-----5:R2:W-:Y:S02]  /*8320*/  ST.E.128 desc[UR6][R50.64+0x100], R36 ;  /* 0x0001002432007985 */ /* 0x0205e4000c101d06 */
.L_x_6168:
[----:B------:R-:W-:Y:S05]  /*8330*/  BSYNC B1 ;  /* 0x0000000000017941 */ /* 0x000fea0003800000 */
.L_x_6167:
        /* <DEDUP_REMOVED lines=91> */
.L_x_6172:
[----:B------:R-:W-:Y:S05]  /*88f0*/  BSYNC B0 ;  /* 0x0000000000007941 */ /* 0x000fea0003800000 */
.L_x_6171:
[----:B-----5:R2:W-:Y:S02]  /*8900*/  ST.E.128 desc[UR6][R50.64+0x180], R36 ;  /* 0x0001802432007985 */ /* 0x0205e4000c101d06 */
.L_x_6158:
[----:B------:R-:W-:Y:S05]  /*8910*/  BSYNC B2 ;  /* 0x0000000000027941 */ /* 0x000fea0003800000 */
.L_x_6157:
        /* <DEDUP_REMOVED lines=100> */
.L_x_6178:
[----:B------:R-:W-:Y:S05]  /*8f60*/  BSYNC B0 ;  /* 0x0000000000007941 */ /* 0x000fea0003800000 */
.L_x_6177:
[----:B-----5:R2:W-:Y:S02]  /*8f70*/  ST.E.128 desc[UR6][R38.64], R8 ;  /* 0x0000000826007985 */ /* 0x0205e4000c101d06 */
.L_x_6176:
[----:B------:R-:W-:Y:S05]  /*8f80*/  BSYNC B1 ;  /* 0x0000000000017941 */ /* 0x000fea0003800000 */
.L_x_6175:
        /* <DEDUP_REMOVED lines=95> */
.L_x_6182:
[----:B------:R-:W-:Y:S05]  /*9580*/  BSYNC B0 ;  /* 0x0000000000007941 */ /* 0x000fea0003800000 */
.L_x_6181:
[----:B-----5:R2:W-:Y:S02]  /*9590*/  ST.E.128 desc[UR6][R38.64], R8 ;  /* 0x0000000826007985 */ /* 0x0205e4000c101d06 */
.L_x_6180:
[----:B------:R-:W-:Y:S05]  /*95a0*/  BSYNC B1 ;  /* 0x0000000000017941 */ /* 0x000fea0003800000 */
.L_x_6179:
        /* <DEDUP_REMOVED lines=95> */
.L_x_6186:
[----:B------:R-:W-:Y:S05]  /*9ba0*/  BSYNC B0 ;  /* 0x0000000000007941 */ /* 0x000fea0003800000 */
.L_x_6185:
[----:B-----5:R2:W-:Y:S02]  /*9bb0*/  ST.E.128 desc[UR6][R38.64], R8 ;  /* 0x0000000826007985 */ /* 0x0205e4000c101d06 */
.L_x_6184:
[----:B------:R-:W-:Y:S05]  /*9bc0*/  BSYNC B1 ;  /* 0x0000000000017941 */ /* 0x000fea0003800000 */
.L_x_6183:
        /* <DEDUP_REMOVED lines=94> */
.L_x_6188:
[----:B------:R-:W-:Y:S05]  /*a1b0*/  BSYNC B0 ;  /* 0x0000000000007941 */ /* 0x000fea0003800000 */
.L_x_6187:
[----:B-----5:R2:W-:Y:S02]  /*a1c0*/  ST.E.128 desc[UR6][R38.64], R8 ;  /* 0x0000000826007985 */ /* 0x0205e4000c101d06 */
.L_x_6174:
[----:B------:R-:W-:Y:S05]  /*a1d0*/  BSYNC B2 ;  /* 0x0000000000027941 */ /* 0x000fea0003800000 */
.L_x_6173:
        /* <DEDUP_REMOVED lines=100> */
.L_x_6194:
[----:B------:R-:W-:Y:S05]  /*a820*/  BSYNC B0 ;  /* 0x0000000000007941 */ /* 0x000fea0003800000 */
.L_x_6193:
[----:B-----5:R2:W-:Y:S02]  /*a830*/  ST.E.128 desc[UR6][R38.64], R8 ;  /* 0x0000000826007985 */ /* 0x0205e4000c101d06 */
.L_x_6192:
[----:B------:R-:W-:Y:S05]  /*a840*/  BSYNC B1 ;  /* 0x0000000000017941 */ /* 0x000fea0003800000 */
.L_x_6191:
        /* <DEDUP_REMOVED lines=95> */
.L_x_6198:
[----:B------:R-:W-:Y:S05]  /*ae40*/  BSYNC B0 ;  /* 0x0000000000007941 */ /* 0x000fea0003800000 */
.L_x_6197:
[----:B-----5:R2:W-:Y:S02]  /*ae50*/  ST.E.128 desc[UR6][R38.64], R8 ;  /* 0x0000000826007985 */ /* 0x0205e4000c101d06 */
.L_x_6196:
[----:B------:R-:W-:Y:S05]  /*ae60*/  BSYNC B1 ;  /* 0x0000000000017941 */ /* 0x000fea0003800000 */
.L_x_6195:
        /* <DEDUP_REMOVED lines=95> */
.L_x_6202:
[----:B------:R-:W-:Y:S05]  /*b460*/  BSYNC B0 ;  /* 0x0000000000007941 */ /* 0x000fea0003800000 */
.L_x_6201:
[----:B-----5:R2:W-:Y:S02]  /*b470*/  ST.E.128 desc[UR6][R38.64], R8 ;  /* 0x0000000826007985 */ /* 0x0205e4000c101d06 */
.L_x_6200:
[----:B------:R-:W-:Y:S05]  /*b480*/  BSYNC B1 ;  /* 0x0000000000017941 */ /* 0x000fea0003800000 */
.L_x_6199:
        /* <DEDUP_REMOVED lines=94> */
.L_x_6204:
[----:B------:R-:W-:Y:S05]  /*ba70*/  BSYNC B0 ;  /* 0x0000000000007941 */ /* 0x000fea0003800000 */
.L_x_6203:
[----:B-----5:R2:W-:Y:S02]  /*ba80*/  ST.E.128 desc[UR6][R38.64], R8 ;  /* 0x0000000826007985 */ /* 0x0205e4000c101d06 */
.L_x_6190:
[----:B------:R-:W-:Y:S05]  /*ba90*/  BSYNC B2 ;  /* 0x0000000000027941 */ /* 0x000fea0003800000 */
.L_x_6189:
        /* <DEDUP_REMOVED lines=107> */
.L_x_6210:
[----:B------:R-:W-:Y:S05]  /*c150*/  BSYNC B0 ;  /* 0x0000000000007941 */ /* 0x000fea0003800000 */
.L_x_6209:
[----:B-----5:R2:W-:Y:S02]  /*c160*/  ST.E.128 desc[UR6][R38.64], R8 ;  /* 0x0000000826007985 */ /* 0x0205e4000c101d06 */
.L_x_6208:
[----:B------:R-:W-:Y:S05]  /*c170*/  BSYNC B1 ;  /* 0x0000000000017941 */ /* 0x000fea0003800000 */
.L_x_6207:
        /* <DEDUP_REMOVED lines=95> */
.L_x_6214:
[----:B------:R-:W-:Y:S05]  /*c770*/  BSYNC B0 ;  /* 0x0000000000007941 */ /* 0x000fea0003800000 */
.L_x_6213:
[----:B-----5:R2:W-:Y:S02]  /*c780*/  ST.E.128 desc[UR6][R38.64], R8 ;  /* 0x0000000826007985 */ /* 0x0205e4000c101d06 */
.L_x_6212:
[----:B------:R-:W-:Y:S05]  /*c790*/  BSYNC B1 ;  /* 0x0000000000017941 */ /* 0x000fea0003800000 */
.L_x_6211:
        /* <DEDUP_REMOVED lines=95> */
.L_x_6218:
[----:B------:R-:W-:Y:S05]  /*cd90*/  BSYNC B0 ;  /* 0x0000000000007941 */ /* 0x000fea0003800000 */
.L_x_6217:
[----:B-----5:R2:W-:Y:S02]  /*cda0*/  ST.E.128 desc[UR6][R38.64], R8 ;  /* 0x0000000826007985 */ /* 0x0205e4000c101d06 */
.L_x_6216:
[----:B------:R-:W-:Y:S05]  /*cdb0*/  BSYNC B1 ;  /* 0x0000000000017941 */ /* 0x000fea0003800000 */
.L_x_6215:
        /* <DEDUP_REMOVED lines=94> */
.L_x_6220:
[----:B------:R-:W-:Y:S05]  /*d3a0*/  BSYNC B0 ;  /* 0x0000000000007941 */ /* 0x000fea0003800000 */
.L_x_6219:
[----:B-----5:R2:W-:Y:S02]  /*d3b0*/  ST.E.128 desc[UR6][R38.64], R8 ;  /* 0x0000000826007985 */ /* 0x0205e4000c101d06 */
.L_x_6206:
[----:B------:R-:W-:Y:S05]  /*d3c0*/  BSYNC B2 ;  /* 0x0000000000027941 */ /* 0x000fea0003800000 */
.L_x_6205:
        /* <DEDUP_REMOVED lines=11> */
.L_x_6122:
        /* <DEDUP_REMOVED lines=37> */
.L_x_6222:
[----:B------:R-:W-:Y:S05]  /*d6d0*/  BSYNC B0 ;  /* 0x0000000000007941 */ /* 0x000fea0003800000 */
.L_x_6221:
        /* <DEDUP_REMOVED lines=30> */
.L_x_6224:
[----:B------:R-:W-:Y:S05]  /*d8c0*/  BSYNC B0 ;  /* 0x0000000000007941 */ /* 0x000fea0003800000 */
.L_x_6223:
        /* <DEDUP_REMOVED lines=30> */
.L_x_6226:
[----:B------:R-:W-:Y:S05]  /*dab0*/  BSYNC B0 ;  /* 0x0000000000007941 */ /* 0x000fea0003800000 */
.L_x_6225:
        /* <DEDUP_REMOVED lines=35> */
.L_x_6156:
[----:B------:R-:W-:Y:S05]  /*dcf0*/  BSYNC B3 ;  /* 0x0000000000037941 */ /* 0x000fea0003800000 */
.L_x_6121:
        /* <DEDUP_REMOVED lines=92> */
.L_x_6228:
        /* <DEDUP_REMOVED lines=12> */
.L_x_6229:
[----:B------:R-:W-:Y:S05]  /*e380*/  BSYNC B0 ;  /* 0x0000000000007941 */ /* 0x000fea0003800000 */
.L_x_6227:
[----:B------:R-:W-:Y:S04]  /*e390*/  IADD3 R27, R27, -0x1, RZ ;  /* 0xffffffff1b1b7810 */ /* 0x000fe80007ffe0ff */
[----:B------:R-:W-:Y:S11]  /*e3a0*/  ISETP.GT.AND P0, PT, R27, R126, PT ;  /* 0x0000007e1b00720c */ /* 0x000ff60003f04270 */
[----:B------:R-:W-:Y:S02]  /*e3b0*/  @!UPT UIADD3 URZ, URZ, URZ, URZ ;  /* 0x0000003f3f3ff290 */ /* 0x000fe4000fffe03f */
[----:B------:R-:W-:Y:S05]  /*e3c0*/  @P0 BRA `(.L_x_6230) ;  /* 0xffffff4c00b80947 */ /* 0x000fea000383ffff */
.L_x_6112:
        /* <DEDUP_REMOVED lines=110> */
.L_x_6239:
[----:B------:R-:W-:Y:S05]  /*eab0*/  BSYNC B0 ;  /* 0x0000000000007941 */ /* 0x000fea0003800000 */
.L_x_6238:
[----:B-----5:R3:W-:Y:S02]  /*eac0*/  STS.128 [R239], R4 ;  /* 0x00000004ef007388 */ /* 0x0207e40000000c00 */
.L_x_6237:
[----:B------:R-:W-:Y:S05]  /*ead0*/  BSYNC B1 ;  /* 0x0000000000017941 */ /* 0x000fea0003800000 */
.L_x_6236:
        /* <DEDUP_REMOVED lines=46> */
.L_x_6243:
[----:B------:R-:W-:Y:S05]  /*edc0*/  BSYNC B0 ;  /* 0x0000000000007941 */ /* 0x000fea0003800000 */
.L_x_6242:
[----:B-----5:R1:W-:Y:S02]  /*edd0*/  STS.128 [R239+0x2000], R4 ;  /* 0x00200004ef007388 */ /* 0x0203e40000000c00 */
.L_x_6241:
[----:B------:R-:W-:Y:S05]  /*ede0*/  BSYNC B1 ;  /* 0x0000000000017941 */ /* 0x000fea0003800000 */
.L_x_6240:
        /* <DEDUP_REMOVED lines=46> */
.L_x_6247:
[----:B------:R-:W-:Y:S05]  /*f0d0*/  BSYNC B0 ;  /* 0x0000000000007941 */ /* 0x000fea0003800000 */
.L_x_6246:
[----:B-----5:R3:W-:Y:S02]  /*f0e0*/  STS.128 [R239+0x4000], R4 ;  /* 0x00400004ef007388 */ /* 0x0207e40000000c00 */
.L_x_6245:
[----:B------:R-:W-:Y:S05]  /*f0f0*/  BSYNC B1 ;  /* 0x0000000000017941 */ /* 0x000fea0003800000 */
.L_x_6244:
        /* <DEDUP_REMOVED lines=45> */
.L_x_6249:
[----:B------:R-:W-:Y:S05]  /*f3d0*/  BSYNC B0 ;  /* 0x0000000000007941 */ /* 0x000fea0003800000 */
.L_x_6248:
[----:B-----5:R3:W-:Y:S02]  /*f3e0*/  STS.128 [R239+0x6000], R4 ;  /* 0x00600004ef007388 */ /* 0x0207e40000000c00 */
.L_x_6235:
[----:B------:R-:W-:Y:S05]  /*f3f0*/  BSYNC B2 ;  /* 0x0000000000027941 */ /* 0x000fea0003800000 */
.L_x_6234:
        /* <DEDUP_REMOVED lines=51> */
.L_x_6255:
[----:B------:R-:W-:Y:S05]  /*f730*/  BSYNC B0 ;  /* 0x0000000000007941 */ /* 0x000fea0003800000 */
.L_x_6254:
[----:B-----5:R3:W-:Y:S02]  /*f740*/  STS.128 [R239+0x800], R4 ;  /* 0x00080004ef007388 */ /* 0x0207e40000000c00 */
.L_x_6253:
[----:B------:R-:W-:Y:S05]  /*f750*/  BSYNC B1 ;  /* 0x0000000000017941 */ /* 0x000fea0003800000 */
.L_x_6252:
        /* <DEDUP_REMOVED lines=46> */
.L_x_6259:
[----:B------:R-:W-:Y:S05]  /*fa40*/  BSYNC B0 ;  /* 0x0000000000007941 */ /* 0x000fea0003800000 */
.L_x_6258:
[----:B-----5:R3:W-:Y:S02]  /*fa50*/  STS.128 [R239+0x2800], R4 ;  /* 0x00280004ef007388 */ /* 0x0207e40000000c00 */
.L_x_6257:
[----:B------:R-:W-:Y:S05]  /*fa60*/  BSYNC B1 ;  /* 0x0000000000017941 */ /* 0x000fea0003800000 */
.L_x_6256:
        /* <DEDUP_REMOVED lines=46> */
.L_x_6263:
[----:B------:R-:W-:Y:S05]  /*fd50*/  BSYNC B0 ;  /* 0x0000000000007941 */ /* 0x000fea0003800000 */
.L_x_6262:
[----:B-----5:R3:W-:Y:S02]  /*fd60*/  STS.128 [R239+0x4800], R4 ;  /* 0x00480004ef007388 */ /* 0x0207e40000000c00 */
.L_x_6261:
[----:B------:R-:W-:Y:S05]  /*fd70*/  BSYNC B1 ;  /* 0x0000000000017941 */ /* 0x000fea0003800000 */
.L_x_6260:
        /* <DEDUP_REMOVED lines=45> */
.L_x_6265:
[----:B------:R-:W-:Y:S05]  /*10050*/  BSYNC B0 ;  /* 0x0000000000007941 */ /* 0x000fea0003800000 */
.L_x_6264:
[----:B-----5:R3:W-:Y:S02]  /*10060*/  STS.128 [R239+0x6800], R4 ;  /* 0x00680004ef007388 */ /* 0x0207e40000000c00 */
.L_x_6251:
[----:B------:R-:W-:Y:S05]  /*10070*/  BSYNC B2 ;  /* 0x0000000000027941 */ /* 0x000fea0003800000 */
.L_x_6250:
        /* <DEDUP_REMOVED lines=51> */
.L_x_6271:
[----:B------:R-:W-:Y:S05]  /*103b0*/  BSYNC B0 ;  /* 0x0000000000007941 */ /* 0x000fea0003800000 */
.L_x_6270:
[----:B-----5:R1:W-:Y:S02]  /*103c0*/  STS.128 [R239+0x1000], R4 ;  /* 0x00100004ef007388 */ /* 0x0203e40000000c00 */
.L_x_6269:
[----:B------:R-:W-:Y:S05]  /*103d0*/  BSYNC B1 ;  /* 0x0000000000017941 */ /* 0x000fea0003800000 */
.L_x_6268:
        /* <DEDUP_REMOVED lines=46> */
.L_x_6275:
[----:B------:R-:W-:Y:S05]  /*106c0*/  BSYNC B0 ;  /* 0x0000000000007941 */ /* 0x000fea0003800000 */
.L_x_6274:
[----:B-----5:R3:W-:Y:S02]  /*106d0*/  STS.128 [R239+0x3000], R4 ;  /* 0x00300004ef007388 */ /* 0x0207e40000000c00 */
.L_x_6273:
[----:B------:R-:W-:Y:S05]  /*106e0*/  BSYNC B1 ;  /* 0x0000000000017941 */ /* 0x000fea0003800000 */
.L_x_6272:
        /* <DEDUP_REMOVED lines=46> */
.L_x_6279:
[----:B------:R-:W-:Y:S05]  /*109d0*/  BSYNC B0 ;  /* 0x0000000000007941 */ /* 0x000fea0003800000 */
.L_x_6278:
[----:B-----5:R3:W-:Y:S02]  /*109e0*/  STS.128 [R239+0x5000], R4 ;  /* 0x00500004ef007388 */ /* 0x0207e40000000c00 */
.L_x_6277:
[----:B------:R-:W-:Y:S05]  /*109f0*/  BSYNC B1 ;  /* 0x0000000000017941 */ /* 0x000fea0003800000 */
.L_x_6276:
        /* <DEDUP_REMOVED lines=45> */
.L_x_6281:
[----:B------:R-:W-:Y:S05]  /*10cd0*/  BSYNC B0 ;  /* 0x0000000000007941 */ /* 0x000fea0003800000 */
.L_x_6280:
[----:B-----5:R3:W-:Y:S02]  /*10ce0*/  STS.128 [R239+0x7000], R4 ;  /* 0x00700004ef007388 */ /* 0x0207e40000000c00 */
.L_x_6267:
[----:B------:R-:W-:Y:S05]  /*10cf0*/  BSYNC B2 ;  /* 0x0000000000027941 */ /* 0x000fea0003800000 */
.L_x_6266:
        /* <DEDUP_REMOVED lines=50> */
.L_x_6286:
[----:B------:R-:W-:Y:S05]  /*11020*/  BSYNC B0 ;  /* 0x0000000000007941 */ /* 0x000fea0003800000 */
.L_x_6285:
[----:B-----5:R3:W-:Y:S02]  /*11030*/  STS.128 [R239+0x1800], R4 ;  /* 0x00180004ef007388 */ /* 0x0207e40000000c00 */
.L_x_6284:
[----:B------:R-:W-:Y:S05]  /*11040*/  BSYNC B1 ;  /* 0x0000000000017941 */ /* 0x000fea0003800000 */
.L_x_6283:
        /* <DEDUP_REMOVED lines=46> */
.L_x_6290:
[----:B------:R-:W-:Y:S05]  /*11330*/  BSYNC B0 ;  /* 0x0000000000007941 */ /* 0x000fea0003800000 */
.L_x_6289:
[----:B-----5:R3:W-:Y:S02]  /*11340*/  STS.128 [R239+0x3800], R4 ;  /* 0x00380004ef007388 */ /* 0x0207e40000000c00 */
.L_x_6288:
[----:B------:R-:W-:Y:S05]  /*11350*/  BSYNC B1 ;  /* 0x0000000000017941 */ /* 0x000fea0003800000 */
.L_x_6287:
        /* <DEDUP_REMOVED lines=46> */
.L_x_6294:
[----:B------:R-:W-:Y:S05]  /*11640*/  BSYNC B0 ;  /* 0x0000000000007941 */ /* 0x000fea0003800000 */
.L_x_6293:
[----:B-----5:R3:W-:Y:S02]  /*11650*/  STS.128 [R239+0x5800], R4 ;  /* 0x00580004ef007388 */ /* 0x0207e40000000c00 */
.L_x_6292:
[----:B------:R-:W-:Y:S05]  /*11660*/  BSYNC B1 ;  /* 0x0000000000017941 */ /* 0x000fea0003800000 */
.L_x_6291:
        /* <DEDUP_REMOVED lines=45> */
.L_x_6296:
[----:B------:R-:W-:Y:S05]  /*11940*/  BSYNC B0 ;  /* 0x0000000000007941 */ /* 0x000fea0003800000 */
.L_x_6295:
[----:B-----5:R3:W-:Y:S01]  /*11950*/  STS.128 [R239+0x7800], R4 ;  /* 0x00780004ef007388 */ /* 0x0207e20000000c00 */
[----:B------:R-:W-:Y:S05]  /*11960*/  BRA `(.L_x_6282) ;  /* 0x0000006400147947 */ /* 0x000fea0003800000 */
.L_x_6233:
        /* <DEDUP_REMOVED lines=89> */
.L_x_6302:
[----:B------:R-:W-:Y:S05]  /*11f00*/  BSYNC B0 ;  /* 0x0000000000007941 */ /* 0x000fea0003800000 */
.L_x_6301:
[----:B-----5:R3:W-:Y:S02]  /*11f10*/  STS.128 [R239], R4 ;  /* 0x00000004ef007388 */ /* 0x0207e40000000c00 */
.L_x_6300:
[----:B------:R-:W-:Y:S05]  /*11f20*/  BSYNC B1 ;  /* 0x0000000000017941 */ /* 0x000fea0003800000 */
.L_x_6299:
        /* <DEDUP_REMOVED lines=87> */
.L_x_6306:
[----:B------:R-:W-:Y:S05]  /*124a0*/  BSYNC B0 ;  /* 0x0000000000007941 */ /* 0x000fea0003800000 */
.L_x_6305:
[----:B-----5:R1:W-:Y:S02]  /*124b0*/  STS.128 [R239+0x2000], R4 ;  /* 0x00200004ef007388 */ /* 0x0203e40000000c00 */
.L_x_6304:
[----:B------:R-:W-:Y:S05]  /*124c0*/  BSYNC B1 ;  /* 0x0000000000017941 */ /* 0x000fea0003800000 */
.L_x_6303:
        /* <DEDUP_REMOVED lines=87> */
.L_x_6310:
[----:B------:R-:W-:Y:S05]  /*12a40*/  BSYNC B0 ;  /* 0x0000000000007941 */ /* 0x000fea0003800000 */
.L_x_6309:
[----:B-----5:R3:W-:Y:S02]  /*12a50*/  STS.128 [R239+0x4000], R4 ;  /* 0x00400004ef007388 */ /* 0x0207e40000000c00 */
.L_x_6308:
[----:B------:R-:W-:Y:S05]  /*12a60*/  BSYNC B1 ;  /* 0x0000000000017941 */ /* 0x000fea0003800000 */
.L_x_6307:
        /* <DEDUP_REMOVED lines=86> */
.L_x_6312:
[----:B------:R-:W-:Y:S05]  /*12fd0*/  BSYNC B0 ;  /* 0x0000000000007941 */ /* 0x000fea0003800000 */
.L_x_6311:
[----:B-----5:R3:W-:Y:S02]  /*12fe0*/  STS.128 [R239+0x6000], R4 ;  /* 0x00600004ef007388 */ /* 0x0207e40000000c00 */
.L_x_6298:
[----:B------:R-:W-:Y:S05]  /*12ff0*/  BSYNC B2 ;  /* 0x0000000000027941 */ /* 0x000fea0003800000 */
.L_x_6297:
        /* <DEDUP_REMOVED lines=92> */
.L_x_6318:
[----:B------:R-:W-:Y:S05]  /*135c0*/  BSYNC B0 ;  /* 0x0000000000007941 */ /* 0x000fea0003800000 */
.L_x_6317:
[----:B-----5:R3:W-:Y:S02]  /*135d0*/  STS.128 [R239+0x800], R4 ;  /* 0x00080004ef007388 */ /* 0x0207e40000000c00 */
.L_x_6316:
[----:B------:R-:W-:Y:S05]  /*135e0*/  BSYNC B1 ;  /* 0x0000000000017941 */ /* 0x000fea0003800000 */
.L_x_6315:
        /* <DEDUP_REMOVED lines=87> */
.L_x_6322:
[----:B------:R-:W-:Y:S05]  /*13b60*/  BSYNC B0 ;  /* 0x0000000000007941 */ /* 0x000fea0003800000 */
.L_x_6321:
[----:B-----5:R3:W-:Y:S02]  /*13b70*/  STS.128 [R239+0x2800], R4 ;  /* 0x00280004ef007388 */ /* 0x0207e40000000c00 */
.L_x_6320:
[----:B------:R-:W-:Y:S05]  /*13b80*/  BSYNC B1 ;  /* 0x0000000000017941 */ /* 0x000fea0003800000 */
.L_x_6319:
        /* <DEDUP_REMOVED lines=87> */
.L_x_6326:
[----:B------:R-:W-:Y:S05]  /*14100*/  BSYNC B0 ;  /* 0x0000000000007941 */ /* 0x000fea0003800000 */
.L_x_6325:
[----:B-----5:R3:W-:Y:S02]  /*14110*/  STS.128 [R239+0x4800], R4 ;  /* 0x00480004ef007388 */ /* 0x0207e40000000c00 */
.L_x_6324:
[----:B------:R-:W-:Y:S05]  /*14120*/  BSYNC B1 ;  /* 0x0000000000017941 */ /* 0x000fea0003800000 */
.L_x_6323:
        /* <DEDUP_REMOVED lines=86> */
.L_x_6328:
[----:B------:R-:W-:Y:S05]  /*14690*/  BSYNC B0 ;  /* 0x0000000000007941 */ /* 0x000fea0003800000 */
.L_x_6327:
[----:B-----5:R3:W-:Y:S02]  /*146a0*/  STS.128 [R239+0x6800], R4 ;  /* 0x00680004ef007388 */ /* 0x0207e40000000c00 */
.L_x_6314:
[----:B------:R-:W-:Y:S05]  /*146b0*/  BSYNC B2 ;  /* 0x0000000000027941 */ /* 0x000fea0003800000 */
.L_x_6313:
        /* <DEDUP_REMOVED lines=92> */
.L_x_6334:
[----:B------:R-:W-:Y:S05]  /*14c80*/  BSYNC B0 ;  /* 0x0000000000007941 */ /* 0x000fea0003800000 */
.L_x_6333:
[----:B-----5:R1:W-:Y:S02]  /*14c90*/  STS.128 [R239+0x1000], R4 ;  /* 0x00100004ef007388 */ /* 0x0203e40000000c00 */
.L_x_6332:
[----:B------:R-:W-:Y:S05]  /*14ca0*/  BSYNC B1 ;  /* 0x0000000000017941 */ /* 0x000fea0003800000 */
.L_x_6331:
        /* <DEDUP_REMOVED lines=87> */
.L_x_6338:
[----:B------:R-:W-:Y:S05]  /*15220*/  BSYNC B0 ;  /* 0x0000000000007941 */ /* 0x000fea0003800000 */
.L_x_6337:
[----:B-----5:R3:W-:Y:S02]  /*15230*/  STS.128 [R239+0x3000], R4 ;  /* 0x00300004ef007388 */ /* 0x0207e40000000c00 */
.L_x_6336:
[----:B------:R-:W-:Y:S05]  /*15240*/  BSYNC B1 ;  /* 0x0000000000017941 */ /* 0x000fea0003800000 */
.L_x_6335:
        /* <DEDUP_REMOVED lines=87> */
.L_x_6342:
[----:B------:R-:W-:Y:S05]  /*157c0*/  BSYNC B0 ;  /* 0x0000000000007941 */ /* 0x000fea0003800000 */
.L_x_6341:
[----:B-----5:R3:W-:Y:S02]  /*157d0*/  STS.128 [R239+0x5000], R4 ;  /* 0x00500004ef007388 */ /* 0x0207e40000000c00 */
.L_x_6340:
[----:B------:R-:W-:Y:S05]  /*157e0*/  BSYNC B1 ;  /* 0x0000000000017941 */ /* 0x000fea0003800000 */
.L_x_6339:
        /* <DEDUP_REMOVED lines=86> */
.L_x_6344:
[----:B------:R-:W-:Y:S05]  /*15d50*/  BSYNC B0 ;  /* 0x0000000000007941 */ /* 0x000fea0003800000 */
.L_x_6343:
[----:B-----5:R3:W-:Y:S02]  /*15d60*/  STS.128 [R239+0x7000], R4 ;  /* 0x00700004ef007388 */ /* 0x0207e40000000c00 */
.L_x_6330:
[----:B------:R-:W-:Y:S05]  /*15d70*/  BSYNC B2 ;  /* 0x0000000000027941 */ /* 0x000fea0003800000 */
.L_x_6329:
        /* <DEDUP_REMOVED lines=91> */
.L_x_6348:
[----:B------:R-:W-:Y:S05]  /*16330*/  BSYNC B0 ;  /* 0x0000000000007941 */ /* 0x000fea0003800000 */
.L_x_6347:
[----:B-----5:R3:W-:Y:S02]  /*16340*/  STS.128 [R239+0x1800], R4 ;  /* 0x00180004ef007388 */ /* 0x0207e40000000c00 */
.L_x_6346:
[----:B------:R-:W-:Y:S05]  /*16350*/  BSYNC B1 ;  /* 0x0000000000017941 */ /* 0x000fea0003800000 */
.L_x_6345:
        /* <DEDUP_REMOVED lines=87> */
.L_x_6352:
[----:B------:R-:W-:Y:S05]  /*168d0*/  BSYNC B0 ;  /* 0x0000000000007941 */ /* 0x000fea0003800000 */
.L_x_6351:
[----:B-----5:R3:W-:Y:S02]  /*168e0*/  STS.128 [R239+0x3800], R4 ;  /* 0x00380004ef007388 */ /* 0x0207e40000000c00 */
.L_x_6350:
[----:B------:R-:W-:Y:S05]  /*168f0*/  BSYNC B1 ;  /* 0x0000000000017941 */ /* 0x000fea0003800000 */
.L_x_6349:
        /* <DEDUP_REMOVED lines=87> */
.L_x_6356:
[----:B------:R-:W-:Y:S05]  /*16e70*/  BSYNC B0 ;  /* 0x0000000000007941 */ /* 0x000fea0003800000 */
.L_x_6355:
[----:B-----5:R3:W-:Y:S02]  /*16e80*/  STS.128 [R239+0x5800], R4 ;  /* 0x00580004ef007388 */ /* 0x0207e40000000c00 */
.L_x_6354:
[----:B------:R-:W-:Y:S05]  /*16e90*/  BSYNC B1 ;  /* 0x0000000000017941 */ /* 0x000fea0003800000 */
.L_x_6353:
        /* <DEDUP_REMOVED lines=89> */
.L_x_6358:
[----:B------:R-:W-:Y:S05]  /*17430*/  BSYNC B0 ;  /* 0x0000000000007941 */ /* 0x000fea0003800000 */
.L_x_6357:
[----:B-----5:R3:W-:Y:S01]  /*17440*/  STS.128 [R239+0x7800], R4 ;  /* 0x00780004ef007388 */ /* 0x0207e20000000c00 */
[----:B------:R-:W-:Y:S05]  /*17450*/  BRA `(.L_x_6282) ;  /* 0x0000000800587947 */ /* 0x000fea0003800000 */
.L_x_6232:
        /* <DEDUP_REMOVED lines=42> */
.L_x_6360:
[----:B------:R-:W-:Y:S05]  /*17700*/  BSYNC B0 ;  /* 0x0000000000007941 */ /* 0x000fea0003800000 */
.L_x_6359:
        /* <DEDUP_REMOVED lines=35> */
.L_x_6362:
[----:B------:R-:W-:Y:S05]  /*17940*/  BSYNC B0 ;  /* 0x0000000000007941 */ /* 0x000fea0003800000 */
.L_x_6361:
        /* <DEDUP_REMOVED lines=34> */
.L_x_6364:
[----:B------:R-:W-:Y:S05]  /*17b70*/  BSYNC B0 ;  /* 0x0000000000007941 */ /* 0x000fea0003800000 */
.L_x_6363:
        /* <DEDUP_REMOVED lines=36> */
.L_x_6282:
[----:B------:R-:W-:Y:S05]  /*17dc0*/  BSYNC B3 ;  /* 0x0000000000037941 */ /* 0x000fea0003800000 */
.L_x_6231:
        /* <DEDUP_REMOVED lines=42> */
.L_x_6366:
[----:B------:R-:W-:Y:S05]  /*18070*/  BSYNC B0 ;  /* 0x0000000000007941 */ /* 0x000fea0003800000 */
.L_x_6365:
        /* <DEDUP_REMOVED lines=37> */
.L_x_6368:
[----:B------:R-:W-:Y:S05]  /*182d0*/  BSYNC B0 ;  /* 0x0000000000007941 */ /* 0x000fea0003800000 */
.L_x_6367:
        /* <DEDUP_REMOVED lines=39> */
.L_x_6370:
[----:B------:R-:W-:Y:S05]  /*18550*/  BSYNC B0 ;  /* 0x0000000000007941 */ /* 0x000fea0003800000 */
.L_x_6369:
        /* <DEDUP_REMOVED lines=43> */
.L_x_6372:
[----:B------:R-:W-:Y:S05]  /*18810*/  BSYNC B0 ;  /* 0x0000000000007941 */ /* 0x000fea0003800000 */
.L_x_6371:
        /* <DEDUP_REMOVED lines=57> */
.L_x_6374:
[----:B------:R-:W-:Y:S05]  /*18bb0*/  BSYNC B0 ;  /* 0x0000000000007941 */ /* 0x000fea0003800000 */
.L_x_6373:
        /* <DEDUP_REMOVED lines=43> */
.L_x_6376:
[----:B------:R-:W-:Y:S05]  /*18e70*/  BSYNC B0 ;  /* 0x0000000000007941 */ /* 0x000fea0003800000 */
.L_x_6375:
        /* <DEDUP_REMOVED lines=43> */
.L_x_6378:
[----:B------:R-:W-:Y:S05]  /*19130*/  BSYNC B0 ;  /* 0x0000000000007941 */ /* 0x000fea0003800000 */
.L_x_6377:
        /* <DEDUP_REMOVED lines=52> */
.L_x_6381:
[----:B------:R2:W-:Y:S02]  /*19480*/  STS.128 [R239+0x17800], RZ ;  /* 0x017800ffef007388 */ /* 0x0005e40000000c00 */
.L_x_6380:
[----:B------:R-:W-:Y:S05]  /*19490*/  BSYNC B0 ;  /* 0x0000000000007941 */ /* 0x000fea0003800000 */
.L_x_6379:
[C---:B------:R-:W-:Y:S01]  /*194a0*/  IMAD.SHL.U32 R0, R169.reuse, 0x40, RZ ;  /* 0x00000040a9007824 */ /* 0x040fe200078e00ff */
[----:B-1-3--:R-:W3:Y:S01]  /*194b0*/  LDL R3, [R1+0xc] ;  /* 0x00000c0001037983 */ /* 0x00aee20000100800 */
[----:B------:R-:W-:Y:S01]  /*194c0*/  IMAD.SHL.U32 R2, R118, 0x8, RZ ;  /* 0x0000000876027824 */ /* 0x000fe200078e00ff */
[----:B------:R-:W-:Y:S02]  /*194d0*/  R2P PR, R169, 0x6 ;  /* 0x00000006a9007804 */ /* 0x000fe40000000000 */
        /* <DEDUP_REMOVED lines=15> */
[----:B------:R-:W5:Y:S01]  /*195d0*/  LDSM.16.M88.4 R8, [R212+0x8800] ;  /* 0x00880000d408783b */ /* 0x000f620000000200 */
[----:B------:R-:W-:-:S02]  /*195e0*/  IMAD R221, R46, 0x2, R220 ;  /* 0x000000022edd7824 */ /* 0x000fc400078e02dc */
[----:B------:R-:W-:Y:S01]  /*195f0*/  @P1 VIADD R223, R0, 0xffffffe0 ;  /* 0xffffffe000df1836 */ /* 0x000fe20000000000 */
[----:B------:R-:W4:Y:S01]  /*19600*/  LDSM.16.M88.4 R20, [R212+0x9000] ;  /* 0x00900000d414783b */ /* 0x000f220000000200 */
[----:B------:R-:W-:-:S03]  /*19610*/  IMAD.MOV.U32 R0, RZ, RZ, 0x40 ;  /* 0x00000040ff007424 */ /* 0x000fc600078e00ff */
[----:B------:R-:W-:Y:S02]  /*19620*/  LDSM.16.M88.4 R12, [R220] ;  /* 0x00000000dc0c783b */ /* 0x000fe40000000200 */
[----:B------:R-:W-:Y:S02]  /*19630*/  SEL R0, R0, 0xffffffc0, !P2 ;  /* 0xffffffc000007807 */ /* 0x000fe40005000000 */
[----:B------:R-:W2:Y:S03]  /*19640*/  LDSM.16.M88.4 R40, [R223] ;  /* 0x00000000df28783b */ /* 0x000ea60000000200 */
[----:B------:R-:W-:Y:S01]  /*19650*/  IMAD.IADD R218, R212, 0x1, R0 ;  /* 0x00000001d4da7824 */ /* 0x000fe200078e0200 */
[----:B------:R-:W2:Y:S01]  /*19660*/  LDSM.16.M88.4 R32, [R212+0x9800] ;  /* 0x00980000d420783b */ /* 0x000ea20000000200 */
[----:B------:R-:W-:-:S03]  /*19670*/  IMAD.IADD R217, R0, 0x1, R223 ;  /* 0x0000000100d97824 */ /* 0x000fc600078e02df */
[----:B------:R-:W2:Y:S04]  /*19680*/  LDSM.16.M88.4 R60, [R223+0x800] ;  /* 0x00080000df3c783b */ /* 0x000ea80000000200 */
[----:B------:R-:W2:Y:S04]  /*19690*/  LDSM.16.M88.4 R76, [R223+0x1000] ;  /* 0x00100000df4c783b */ /* 0x000ea80000000200 */
[----:B------:R-:W2:Y:S04]  /*196a0*/  LDSM.16.M88.4 R92, [R223+0x1800] ;  /* 0x00180000df5c783b */ /* 0x000ea80000000200 */
[----:B------:R-:W-:Y:S01]  /*196b0*/  LDSM.16.M88.4 R88, [R218+0x8000] ;  /* 0x00800000da58783b */ /* 0x000fe20000000200 */
[C---:B-1----:R-:W-:Y:S03]  /*196c0*/  HMMA.16816.F32.BF16 R36, R4.reuse, R16, RZ ;  /* 0x000000100424723c */ /* 0x042fe600000418ff */
[----:B------:R-:W-:Y:S04]  /*196d0*/  LDSM.16.M88.4 R96, [R218+0x9800] ;  /* 0x00980000da60783b */ /* 0x000fe80000000200 */
[----:B------:R-:W-:Y:S01]  /*196e0*/  LDSM.16.M88.4 R100, [R217] ;  /* 0x00000000d964783b */ /* 0x000fe20000000200 */
[C---:B------:R-:W-:Y:S03]  /*196f0*/  HMMA.16816.F32.BF16 R24, R4.reuse, R18, RZ ;  /* 0x000000120418723c */ /* 0x040fe600000418ff */
[----:B------:R-:W-:Y:S03]  /*19700*/  LDSM.16.M88.4 R104, [R217+0x800] ;  /* 0x00080000d968783b */ /* 0x000fe60000000200 */
[C---:B-----5:R-:W-:Y:S01]  /*19710*/  HMMA.16816.F32.BF16 R16, R4.reuse, R8, RZ ;  /* 0x000000080410723c */ /* 0x060fe200000418ff */
[----:B------:R-:W5:Y:S05]  /*19720*/  LD.E R0, desc[UR6][R30.64+0x18c] ;  /* 0x00018c061e007980 */ /* 0x000f6a000c101900 */
[C---:B------:R-:W-:Y:S01]  /*19730*/  HMMA.16816.F32.BF16 R56, R4.reuse, R10, RZ ;  /* 0x0000000a0438723c */ /* 0x040fe200000418ff */
[----:B------:R-:W1:Y:S05]  /*19740*/  LDSM.16.M88.4 R8, [R222] ;  /* 0x00000000de08783b */ /* 0x000e6a0000000200 */
[C---:B----4-:R-:W-:Y:S06]  /*19750*/  HMMA.16816.F32.BF16 R64, R4.reuse, R20, RZ ;  /* 0x000000140440723c */ /* 0x050fec00000418ff */
[----:B------:R-:W-:Y:S06]  /*19760*/  HMMA.16816.F32.BF16 R72, R4, R22, RZ ;  /* 0x000000160448723c */ /* 0x000fec00000418ff */
[C---:B--2---:R-:W-:Y:S01]  /*19770*/  HMMA.16816.F32.BF16 R68, R12.reuse, R40, R36 ;  /* 0x000000280c44723c */ /* 0x044fe20000041824 */
[----:B------:R-:W-:Y:S05]  /*19780*/  LDSM.16.M88.4 R36, [R218+0x9000] ;  /* 0x00900000da24783b */ /* 0x000fea0000000200 */
[----:B------:R-:W-:Y:S01]  /*19790*/  HMMA.16816.F32.BF16 R52, R12, R42, R24 ;  /* 0x0000002a0c34723c */ /* 0x000fe20000041818 */
[----:B------:R-:W2:Y:S05]  /*197a0*/  LDSM.16.M88.4 R40, [R218+0x8800] ;  /* 0x00880000da28783b */ /* 0x000eaa0000000200 */
[C---:B------:R-:W-:Y:S06]  /*197b0*/  HMMA.16816.F32.BF16 R84, R4.reuse, R32, RZ ;  /* 0x000000200454723c */ /* 0x040fec00000418ff */
[----:B------:R-:W-:Y:S01]  /*197c0*/  HMMA.16816.F32.BF16 R80, R4, R34, RZ ;  /* 0x000000220450723c */ /* 0x000fe200000418ff */
[----:B------:R-:W4:Y:S05]  /*197d0*/  LDSM.16.M88.4 R4, [R221] ;  /* 0x00000000dd04783b */ /* 0x000f2a0000000200 */
[C---:B------:R-:W-:Y:S06]  /*197e0*/  HMMA.16816.F32.BF16 R32, R12.reuse, R60, R16 ;  /* 0x0000003c0c20723c */ /* 0x040fec0000041810 */
[C---:B------:R-:W-:Y:S06]  /*197f0*/  HMMA.16816.F32.BF16 R24, R12.reuse, R62, R56 ;  /* 0x0000003e0c18723c */ /* 0x040fec0000041838 */
[C---:B------:R-:W-:Y:S06]  /*19800*/  HMMA.16816.F32.BF16 R20, R12.reuse, R76, R64 ;  /* 0x0000004c0c14723c */ /* 0x040fec0000041840 */
[C---:B------:R-:W-:Y:S01]  /*19810*/  HMMA.16816.F32.BF16 R16, R12.reuse, R78, R72 ;  /* 0x0000004e0c10723c */ /* 0x040fe20000041848 */
[----:B------:R-:W-:Y:S05]  /*19820*/  LDSM.16.M88.4 R76, [R212+0xa800] ;  /* 0x00a80000d44c783b */ /* 0x000fea0000000200 */
[C---:B------:R-:W-:Y:S01]  /*19830*/  HMMA.16816.F32.BF16 R56, R12.reuse, R92, R84 ;  /* 0x0000005c0c38723c */ /* 0x040fe20000041854 */
[----:B------:R-:W4:Y:S05]  /*19840*/  LDSM.16.M88.4 R84, [R217+0x1000] ;  /* 0x00100000d954783b */ /* 0x000f2a0000000200 */
[----:B------:R-:W-:Y:S01]  /*19850*/  HMMA.16816.F32.BF16 R72, R12, R94, R80 ;  /* 0x0000005e0c48723c */ /* 0x000fe20000041850 */
[----:B------:R-:W-:Y:S04]  /*19860*/  LDSM.16.M88.4 R12, [R219+0x2000] ;  /* 0x00200000db0c783b */ /* 0x000fe80000000200 */
[----:B------:R-:W-:Y:S01]  /*19870*/  LDSM.16.M88.4 R80, [R212+0xa000] ;  /* 0x00a00000d450783b */ /* 0x000fe20000000200 */
[C---:B-1----:R-:W-:Y:S03]  /*19880*/  HMMA.16816.F32.BF16 R68, R8.reuse, R88, R68 ;  /* 0x000000580844723c */ /* 0x042fe60000041844 */
[----:B------:R-:W-:Y:S03]  /*19890*/  LDSM.16.M88.4 R92, [R223+0x2000] ;  /* 0x00200000df5c783b */ /* 0x000fe60000000200 */
[C---:B------:R-:W-:Y:S01]  /*198a0*/  HMMA.16816.F32.BF16 R64, R8.reuse, R90, R52 ;  /* 0x0000005a0840723c */ /* 0x040fe20000041834 */
[----:B------:R-:W-:Y:S05]  /*198b0*/  LDSM.16.M88.4 R88, [R212+0xb800] ;  /* 0x00b80000d458783b */ /* 0x000fea0000000200 */
[C---:B--2---:R-:W-:Y:S06]  /*198c0*/  HMMA.16816.F32.BF16 R60, R8.reuse, R40, R32 ;  /* 0x00000028083c723c */ /* 0x044fec0000041820 */
[C---:B------:R-:W-:Y:S06]  /*198d0*/  HMMA.16816.F32.BF16 R52, R8.reuse, R42, R24 ;  /* 0x0000002a0834723c */ /* 0x040fec0000041818 */
[C---:B------:R-:W-:Y:S06]  /*198e0*/  HMMA.16816.F32.BF16 R40, R8.reuse, R36, R20 ;  /* 0x000000240828723c */ /* 0x040fec0000041814 */
[C---:B------:R-:W-:Y:S01]  /*198f0*/  HMMA.16816.F32.BF16 R24, R8.reuse, R38, R16 ;  /* 0x000000260818723c */ /* 0x040fe20000041810 */
[----:B------:R-:W1:Y:S05]  /*19900*/  LDSM.16.M88.4 R36, [R217+0x1800] ;  /* 0x00180000d924783b */ /* 0x000e6a0000000200 */
[C---:B------:R-:W-:Y:S01]  /*19910*/  HMMA.16816.F32.BF16 R20, R8.reuse, R98, R72 ;  /* 0x000000620814723c */ /* 0x040fe20000041848 */
[----:B------:R-:W2:Y:S05]  /*19920*/  LDSM.16.M88.4 R72, [R212+0xb000] ;  /* 0x00b00000d448783b */ /* 0x000eaa0000000200 */
[----:B------:R-:W-:Y:S01]  /*19930*/  HMMA.16816.F32.BF16 R32, R8, R96, R56 ;  /* 0x000000600820723c */ /* 0x000fe20000041838 */
[----:B------:R-:W2:Y:S04]  /*19940*/  LDSM.16.M88.4 R8, [R220+0x2000] ;  /* 0x00200000dc08783b */ /* 0x000ea80000000200 */
[----:B------:R-:W-:Y:S01]  /*19950*/  LDSM.16.M88.4 R96, [R218+0xb000] ;  /* 0x00b00000da60783b */ /* 0x000fe20000000200 */
[C---:B----4-:R-:W-:Y:S06]  /*19960*/  HMMA.16816.F32.BF16 R16, R4.reuse, R100, R68 ;  /* 0x000000640410723c */ /* 0x050fec0000041844 */
[C---:B------:R-:W-:Y:S01]  /*19970*/  HMMA.16816.F32.BF16 R64, R4.reuse, R102, R64 ;  /* 0x000000660440723c */ /* 0x040fe20000041840 */
[----:B------:R-:W-:Y:S05]  /*19980*/  LDSM.16.M88.4 R100, [R218+0xa800] ;  /* 0x00a80000da64783b */ /* 0x000fea0000000200 */
[C---:B------:R-:W-:Y:S06]  /*19990*/  HMMA.16816.F32.BF16 R56, R4.reuse, R106, R52 ;  /* 0x0000006a0438723c */ /* 0x040fec0000041834 */
[C---:B------:R-:W-:Y:S06]  /*199a0*/  HMMA.16816.F32.BF16 R60, R4.reuse, R104, R60 ;  /* 0x00000068043c723c */ /* 0x040fec000004183c */
[C---:B------:R-:W-:Y:S06]  /*199b0*/  HMMA.16816.F32.BF16 R52, R4.reuse, R84, R40 ;  /* 0x000000540434723c */ /* 0x040fec0000041828 */
[C---:B------:R-:W-:Y:S01]  /*199c0*/  HMMA.16816.F32.BF16 R40, R4.reuse, R86, R24 ;  /* 0x000000560428723c */ /* 0x040fe20000041818 */
[----:B------:R-:W4:Y:S05]  /*199d0*/  LDSM.16.M88.4 R84, [R223+0x2800] ;  /* 0x00280000df54783b */ /* 0x000f2a0000000200 */
[C---:B-1----:R-:W-:Y:S06]  /*199e0*/  HMMA.16816.F32.BF16 R68, R4.reuse, R36, R32 ;  /* 0x000000240444723c */ /* 0x042fec0000041820 */
[----:B------:R-:W-:Y:S01]  /*199f0*/  HMMA.16816.F32.BF16 R32, R4, R38, R20 ;  /* 0x000000260420723c */ /* 0x000fe20000041814 */
[----:B------:R-:W-:Y:S05]  /*19a00*/  LDSM.16.M88.4 R4, [R222+0x2000] ;  /* 0x00200000de04783b */ /* 0x000fea0000000200 */
[C---:B------:R-:W-:Y:S06]  /*19a10*/  HMMA.16816.F32.BF16 R24, R12.reuse, R80, R16 ;  /* 0x000000500c18723c */ /* 0x040fec0000041810 */
[C---:B------:R-:W-:Y:S01]  /*19a20*/  HMMA.16816.F32.BF16 R20, R12.reuse, R82, R64 ;  /* 0x000000520c14723c */ /* 0x040fe20000041840 */
[----:B------:R-:W1:Y:S05]  /*19a30*/  LDSM.16.M88.4 R80, [R223+0x3000] ;  /* 0x00300000df50783b */ /* 0x000e6a0000000200 */
[C---:B------:R-:W-:Y:S01]  /*19a40*/  HMMA.16816.F32.BF16 R36, R12.reuse, R78, R56 ;  /* 0x0000004e0c24723c */ /* 0x040fe20000041838 */
[----:B------:R-:W3:Y:S05]  /*19a50*/  LDSM.16.M88.4 R56, [R223+0x3800] ;  /* 0x00380000df38783b */ /* 0x000eea0000000200 */
[C---:B------:R-:W-:Y:S01]  /*19a60*/  HMMA.16816.F32.BF16 R16, R12.reuse, R76, R60 ;  /* 0x0000004c0c10723c */ /* 0x040fe2000004183c */
[----:B------:R-:W-:Y:S05]  /*19a70*/  LDSM.16.M88.4 R76, [R217+0x3800] ;  /* 0x00380000d94c783b */ /* 0x000fea0000000200 */
[C---:B--2---:R-:W-:Y:S06]  /*19a80*/  HMMA.16816.F32.BF16 R52, R12.reuse, R72, R52 ;  /* 0x000000480c34723c */ /* 0x044fec0000041834 */
[C---:B------:R-:W-:Y:S01]  /*19a90*/  HMMA.16816.F32.BF16 R60, R12.reuse, R74, R40 ;  /* 0x0000004a0c3c723c */ /* 0x040fe20000041828 */
[----:B------:R-:W2:Y:S05]  /*19aa0*/  LDSM.16.M88.4 R72, [R218+0xa000] ;  /* 0x00a00000da48783b */ /* 0x000eaa0000000200 */
[C---:B------:R-:W-:Y:S01]  /*19ab0*/  HMMA.16816.F32.BF16 R64, R12.reuse, R88, R68 ;  /* 0x000000580c40723c */ /* 0x040fe20000041844 */
[----:B------:R-:W-:Y:S05]  /*19ac0*/  LDSM.16.M88.4 R68, [R217+0x2800] ;  /* 0x00280000d944783b */ /* 0x000fea0000000200 */
[----:B------:R-:W-:Y:S01]  /*19ad0*/  HMMA.16816.F32.BF16 R40, R12, R90, R32 ;  /* 0x0000005a0c28723c */ /* 0x000fe20000041820 */
[----:B------:R-:W2:Y:S04]  /*19ae0*/  LDSM.16.M88.4 R88, [R218+0xb800] ;  /* 0x00b80000da58783b */ /* 0x000ea80000000200 */
[----:B------:R-:W-:Y:S01]  /*19af0*/  LDSM.16.M88.4 R12, [R221+0x2000] ;  /* 0x00200000dd0c783b */ /* 0x000fe20000000200 */
[C---:B------:R-:W-:Y:S06]  /*19b00*/  HMMA.16816.F32.BF16 R32, R8.reuse, R92, R24 ;  /* 0x0000005c0820723c */ /* 0x040fec0000041818 */
[C---:B------:R-:W-:Y:S01]  /*19b10*/  HMMA.16816.F32.BF16 R24, R8.reuse, R94, R20 ;  /* 0x0000005e0818723c */ /* 0x040fe20000041814 */
[----:B------:R-:W-:Y:S05]  /*19b20*/  LDSM.16.M88.4 R92, [R212+0xd000] ;  /* 0x00d00000d45c783b */ /* 0x000fea0000000200 */
[C---:B----4-:R-:W-:Y:S06]  /*19b30*/  HMMA.16816.F32.BF16 R20, R8.reuse, R84, R16 ;  /* 0x000000540814723c */ /* 0x050fec0000041810 */
[C---:B------:R-:W-:Y:S01]  /*19b40*/  HMMA.16816.F32.BF16 R16, R8.reuse, R86, R36 ;  /* 0x000000560810723c */ /* 0x040fe20000041824 */
[----:B------:R-:W4:Y:S05]  /*19b50*/  LDSM.16.M88.4 R84, [R217+0x2000] ;  /* 0x00200000d954783b */ /* 0x000f2a0000000200 */
[C---:B-1----:R-:W-:Y:S06]  /*19b60*/  HMMA.16816.F32.BF16 R36, R8.reuse, R80, R52 ;  /* 0x000000500824723c */ /* 0x042fec0000041834 */
[C---:B------:R-:W-:Y:S01]  /*19b70*/  HMMA.16816.F32.BF16 R60, R8.reuse, R82, R60 ;  /* 0x00000052083c723c */ /* 0x040fe2000004183c */
[----:B------:R-:W-:Y:S05]  /*19b80*/  LDSM.16.M88.4 R80, [R212+0xc000] ;  /* 0x00c00000d450783b */ /* 0x000fea0000000200 */
[C---:B---3--:R-:W-:Y:S06]  /*19b90*/  HMMA.16816.F32.BF16 R64, R8.reuse, R56, R64 ;  /* 0x000000380840723c */ /* 0x048fec0000041840 */
[----:B------:R-:W-:Y:S06]  /*19ba0*/  HMMA.16816.F32.BF16 R56, R8, R58, R40 ;  /* 0x0000003a0838723c */ /* 0x000fec0000041828 */
[C---:B--2---:R-:W-:Y:S06]  /*19bb0*/  HMMA.16816.F32.BF16 R52, R4.reuse, R72, R32 ;  /* 0x000000480434723c */ /* 0x044fec0000041820 */
[C---:B------:R-:W-:Y:S01]  /*19bc0*/  HMMA.16816.F32.BF16 R40, R4.reuse, R74, R24 ;  /* 0x0000004a0428723c */ /* 0x040fe20000041818 */
[----:B------:R-:W1:Y:S05]  /*19bd0*/  LDSM.16.M88.4 R72, [R217+0x3000] ;  /* 0x00300000d948783b */ /* 0x000e6a0000000200 */
[C---:B------:R-:W-:Y:S06]  /*19be0*/  HMMA.16816.F32.BF16 R32, R4.reuse, R100, R20 ;  /* 0x000000640420723c */ /* 0x040fec0000041814 */
[C---:B------:R-:W-:Y:S01]  /*19bf0*/  HMMA.16816.F32.BF16 R24, R4.reuse, R102, R16 ;  /* 0x000000660418723c */ /* 0x040fe20000041810 */
[----:B------:R-:W2:Y:S05]  /*19c00*/  LDSM.16.M88.4 R16, [R219+0x4000] ;  /* 0x00400000db10783b */ /* 0x000eaa0000000200 */
[C---:B------:R-:W-:Y:S06]  /*19c10*/  HMMA.16816.F32.BF16 R20, R4.reuse, R96, R36 ;  /* 0x000000600414723c */ /* 0x040fec0000041824 */
[C---:B------:R-:W-:Y:S01]  /*19c20*/  HMMA.16816.F32.BF16 R8, R4.reuse, R98, R60 ;  /* 0x000000620408723c */ /* 0x040fe2000004183c */
[----:B------:R-:W-:Y:S05]  /*19c30*/  LDSM.16.M88.4 R96, [R212+0xd800] ;  /* 0x00d80000d460783b */ /* 0x000fea0000000200 */
[C---:B------:R-:W-:Y:S01]  /*19c40*/  HMMA.16816.F32.BF16 R60, R4.reuse, R88, R64 ;  /* 0x00000058043c723c */ /* 0x040fe20000041840 */
[----:B------:R-:W3:Y:S05]  /*19c50*/  LDSM.16.M88.4 R64, [R212+0xc800] ;  /* 0x00c80000d440783b */ /* 0x000eea0000000200 */
[----:B------:R-:W-:Y:S01]  /*19c60*/  HMMA.16816.F32.BF16 R56, R4, R90, R56 ;  /* 0x0000005a0438723c */ /* 0x000fe20000041838 */
[----:B------:R-:W-:Y:S05]  /*19c70*/  LDSM.16.M88.4 R88, [R223+0x5000] ;  /* 0x00500000df58783b */ /* 0x000fea0000000200 */
        /* <DEDUP_REMOVED lines=8> */
[----:B------:R-:W-:Y:S04]  /*19d00*/  LDSM.16.M88.4 R8, [R220+0x4000] ;  /* 0x00400000dc08783b */ /* 0x000fe80000000200 */
[----:B------:R-:W1:Y:S01]  /*19d10*/  LDSM.16.M88.4 R72, [R223+0x4000] ;  /* 0x00400000df48783b */ /* 0x000e620000000200 */
[C---:B------:R-:W-:Y:S06]  /*19d20*/  HMMA.16816.F32.BF16 R4, R12.reuse, R76, R60 ;  /* 0x0000004c0c04723c */ /* 0x040fec000004183c */
[----:B------:R-:W-:Y:S01]  /*19d30*/  HMMA.16816.F32.BF16 R12, R12, R78, R56 ;  /* 0x0000004e0c0c723c */ /* 0x000fe20000041838 */
[----:B------:R-:W-:Y:S05]  /*19d40*/  LDSM.16.M88.4 R76, [R218+0xc800] ;  /* 0x00c80000da4c783b */ /* 0x000fea0000000200 */
[C---:B--2---:R-:W-:Y:S06]  /*19d50*/  HMMA.16816.F32.BF16 R60, R16.reuse, R80, R52 ;  /* 0x00000050103c723c */ /* 0x044fec0000041834 */
[C---:B------:R-:W-:Y:S01]  /*19d60*/  HMMA.16816.F32.BF16 R56, R16.reuse, R82, R40 ;  /* 0x000000521038723c */ /* 0x040fe20000041828 */
[----:B------:R-:W-:Y:S05]  /*19d70*/  LDSM.16.M88.4 R80, [R218+0xc000] ;  /* 0x00c00000da50783b */ /* 0x000fea0000000200 */
[C---:B---3--:R-:W-:Y:S06]  /*19d80*/  HMMA.16816.F32.BF16 R52, R16.reuse, R64, R36 ;  /* 0x000000401034723c */ /* 0x048fec0000041824 */
[C---:B------:R-:W-:Y:S06]  /*19d90*/  HMMA.16816.F32.BF16 R40, R16.reuse, R66, R32 ;  /* 0x000000421028723c */ /* 0x040fec0000041820 */
        /* <DEDUP_REMOVED lines=9> */
[----:B------:R-:W-:Y:S03]  /*19e30*/  LDSM.16.M88.4 R60, [R218+0xd800] ;  /* 0x00d80000da3c783b */ /* 0x000fe60000000200 */
[C---:B------:R-:W-:Y:S01]  /*19e40*/  HMMA.16816.F32.BF16 R32, R8.reuse, R74, R56 ;  /* 0x0000004a0820723c */ /* 0x040fe20000041838 */
[----:B------:R-:W1:Y:S05]  /*19e50*/  LDSM.16.M88.4 R72, [R218+0xd000] ;  /* 0x00d00000da48783b */ /* 0x000e6a0000000200 */
[C---:B------:R-:W-:Y:S06]  /*19e60*/  HMMA.16816.F32.BF16 R52, R8.reuse, R68, R52 ;  /* 0x000000440834723c */ /* 0x040fec0000041834 */
        /* <DEDUP_REMOVED lines=16> */
[C---:B-1----:R-:W-:Y:S06]  /*19f70*/  HMMA.16816.F32.BF16 R36, R4.reuse, R72, R36 ;  /* 0x000000480424723c */ /* 0x042fec0000041824 */
[C---:B------:R-:W-:Y:S01]  /*19f80*/  HMMA.16816.F32.BF16 R56, R4.reuse, R74, R56 ;  /* 0x0000004a0438723c */ /* 0x040fe20000041838 */
[----:B------:R-:W-:Y:S05]  /*19f90*/  LDSM.16.M88.4 R72, [R212+0xe800] ;  /* 0x00e80000d448783b */ /* 0x000fea0000000200 */
[C---:B------:R-:W-:Y:S06]  /*19fa0*/  HMMA.16816.F32.BF16 R20, R4.reuse, R60, R20 ;  /* 0x0000003c0414723c */ /* 0x040fec0000041814 */
[----:B------:R-:W-:Y:S01]  /*19fb0*/  HMMA.16816.F32.BF16 R8, R4, R62, R8 ;  /* 0x0000003e0408723c */ /* 0x000fe20000041808 */
        /* <DEDUP_REMOVED lines=15> */
[C---:B---3--:R-:W-:Y:S06]  /*1a0b0*/  HMMA.16816.F32.BF16 R36, R4.reuse, R68, R36 ;  /* 0x000000440424723c */ /* 0x048fec0000041824 */
[C---:B------:R-:W-:Y:S01]  /*1a0c0*/  HMMA.16816.F32.BF16 R56, R4.reuse, R70, R56 ;  /* 0x000000460438723c */ /* 0x040fe20000041838 */
[----:B------:R-:W1:Y:S05]  /*1a0d0*/  LDSM.16.M88.4 R68, [R218+0xe000] ;  /* 0x00e00000da44783b */ /* 0x000e6a0000000200 */
[C---:B------:R-:W-:Y:S01]  /*1a0e0*/  HMMA.16816.F32.BF16 R32, R4.reuse, R66, R32 ;  /* 0x000000420420723c */ /* 0x040fe20000041820 */
[----:B------:R-:W-:Y:S05]  /*1a0f0*/  LDSM.16.M88.4 R64, [R218+0xf800] ;  /* 0x00f80000da40783b */ /* 0x000fea0000000200 */
[C---:B------:R-:W-:Y:S06]  /*1a100*/  HMMA.16816.F32.BF16 R40, R4.reuse, R74, R40 ;  /* 0x0000004a0428723c */ /* 0x040fec0000041828 */
[C---:B------:R-:W-:Y:S01]  /*1a110*/  HMMA.16816.F32.BF16 R52, R4.reuse, R72, R52 ;  /* 0x000000480434723c */ /* 0x040fe20000041834 */
[----:B------:R-:W-:Y:S05]  /*1a120*/  LDSM.16.M88.4 R72, [R217+0x6000] ;  /* 0x00600000d948783b */ /* 0x000fea0000000200 */
[----:B------:R-:W-:Y:S06]  /*1a130*/  HMMA.16816.F32.BF16 R24, R4, R82, R20 ;  /* 0x000000520418723c */ /* 0x000fec0000041814 */
[----:B------:R-:W-:Y:S06]  /*1a140*/  HMMA.16816.F32.BF16 R20, R12, R96, R16 ;  /* 0x000000600c14723c */ /* 0x000fec0000041810 */
[----:B------:R-:W-:Y:S01]  /*1a150*/  HMMA.16816.F32.BF16 R60, R4, R80, R60 ;  /* 0x00000050043c723c */ /* 0x000fe2000004183c */
[----:B------:R-:W3:Y:S04]  /*1a160*/  LDSM.16.M88.4 R80, [R218+0xf000] ;  /* 0x00f00000da50783b */ /* 0x000ee80000000200 */
[----:B------:R-:W5:Y:S01]  /*1a170*/  LDSM.16.M88.4 R4, [R221+0x6000] ;  /* 0x00600000dd04783b */ /* 0x000f620000000200 */
[C---:B------:R-:W-:Y:S06]  /*1a180*/  HMMA.16816.F32.BF16 R16, R12.reuse, R98, R32 ;  /* 0x000000620c10723c */ /* 0x040fec0000041820 */
[C---:B----4-:R-:W-:Y:S06]  /*1a190*/  HMMA.16816.F32.BF16 R40, R12.reuse, R86, R40 ;  /* 0x000000560c28723c */ /* 0x050fec0000041828 */
[C---:B------:R-:W-:Y:S01]  /*1a1a0*/  HMMA.16816.F32.BF16 R52, R12.reuse, R84, R52 ;  /* 0x000000540c34723c */ /* 0x040fe20000041834 */
[----:B------:R-:W-:Y:S05]  /*1a1b0*/  LDSM.16.M88.4 R84, [R217+0x7000] ;  /* 0x00700000d954783b */ /* 0x000fea0000000200 */
[C---:B--2---:R-:W-:Y:S06]  /*1a1c0*/  HMMA.16816.F32.BF16 R36, R12.reuse, R76, R36 ;  /* 0x0000004c0c24723c */ /* 0x044fec0000041824 */
[----:B------:R-:W-:Y:S06]  /*1a1d0*/  HMMA.16816.F32.BF16 R32, R12, R94, R24 ;  /* 0x0000005e0c20723c */ /* 0x000fec0000041818 */
[----:B-1----:R-:W-:Y:S06]  /*1a1e0*/  HMMA.16816.F32.BF16 R24, R8, R68, R20 ;  /* 0x000000440818723c */ /* 0x002fec0000041814 */
[C---:B------:R-:W-:Y:S01]  /*1a1f0*/  HMMA.16816.F32.BF16 R56, R12.reuse, R78, R56 ;  /* 0x0000004e0c38723c */ /* 0x040fe20000041838 */
[----:B------:R-:W1:Y:S05]  /*1a200*/  LDSM.16.M88.4 R76, [R217+0x6800] ;  /* 0x00680000d94c783b */ /* 0x000e6a0000000200 */
[----:B------:R-:W-:Y:S06]  /*1a210*/  HMMA.16816.F32.BF16 R60, R12, R92, R60 ;  /* 0x0000005c0c3c723c */ /* 0x000fec000004183c */
[----:B------:R-:W-:Y:S01]  /*1a220*/  HMMA.16816.F32.BF16 R20, R8, R70, R16 ;  /* 0x000000460814723c */ /* 0x000fe20000041810 */
[----:B------:R-:W2:Y:S01]  /*1a230*/  LDSM.16.M88.4 R68, [R217+0x7800] ;  /* 0x00780000d944783b */ /* 0x000ea20000000200 */
[----:B------:R-:W-:Y:S01]  /*1a240*/  SHF.R.S32.HI R2, RZ, 0x1f, R28 ;  /* 0x0000001fff027819 */ /* 0x000fe2000001141c */
[----:B------:R-:W-:-:S04]  /*1a250*/  DEPBAR.LE SB0, 0x0 ;  /* 0x000080000000791a */ /* 0x000fc80000000000 */
[C---:B------:R-:W-:Y:S06]  /*1a260*/  HMMA.16816.F32.BF16 R12, R8.reuse, R90, R40 ;  /* 0x0000005a080c723c */ /* 0x040fec0000041828 */
[C---:B------:R-:W-:Y:S06]  /*1a270*/  HMMA.16816.F32.BF16 R16, R8.reuse, R88, R52 ;  /* 0x000000580810723c */ /* 0x040fec0000041834 */
[----:B---3--:R-:W-:Y:S06]  /*1a280*/  HMMA.16816.F32.BF16 R40, R8, R80, R36 ;  /* 0x000000500828723c */ /* 0x008fec0000041824 */
[----:B-----5:R-:W-:Y:S06]  /*1a290*/  HMMA.16816.F32.BF16 R36, R4, R72, R24 ;  /* 0x000000480424723c */ /* 0x020fec0000041818 */
[C---:B------:R-:W-:Y:S06]  /*1a2a0*/  HMMA.16816.F32.BF16 R56, R8.reuse, R82, R56 ;  /* 0x000000520838723c */ /* 0x040fec0000041838 */
[C---:B------:R-:W-:Y:S06]  /*1a2b0*/  HMMA.16816.F32.BF16 R60, R8.reuse, R64, R60 ;  /* 0x00000040083c723c */ /* 0x040fec000004183c */
[----:B------:R-:W-:Y:S01]  /*1a2c0*/  HMMA.16816.F32.BF16 R52, R8, R66, R32 ;  /* 0x000000420834723c */ /* 0x000fe20000041820 */
[----:B------:R-:W-:-:S04]  /*1a2d0*/  LEA.HI R2, R2, R28, RZ, 0x2 ;  /* 0x0000001c02027211 */ /* 0x000fc800078f10ff */
[----:B------:R-:W-:Y:S01]  /*1a2e0*/  SHF.R.S32.HI R2, RZ, 0x2, R2 ;  /* 0x00000002ff027819 */ /* 0x000fe20000011402 */
[C---:B-1----:R-:W-:Y:S04]  /*1a2f0*/  HMMA.16816.F32.BF16 R24, R4.reuse, R76, R16 ;  /* 0x0000004c0418723c */ /* 0x042fe80000041810 */
[----:B------:R-:W-:Y:S02]  /*1a300*/  IMAD R2, R187, 0x10, R2 ;  /* 0x00000010bb027824 */ /* 0x000fe400078e0202 */
[----:B------:R-:W-:Y:S01]  /*1a310*/  HMMA.16816.F32.BF16 R8, R4, R84, R40 ;  /* 0x000000540408723c */ /* 0x000fe20000041828 */
[----:B------:R-:W-:Y:S01]  /*1a320*/  SHF.L.U32 R16, R188, 0x1, RZ ;  /* 0x00000001bc107819 */ /* 0x000fe200000006ff */
[----:B------:R-:W-:Y:S02]  /*1a330*/  IMAD.IADD R17, R189, 0x1, R2 ;  /* 0x00000001bd117824 */ /* 0x000fe400078e0202 */
[----:B------:R-:W-:-:S02]  /*1a340*/  FMUL.FTZ R2, R36, R0 ;  /* 0x0000000024027220 */ /* 0x000fc40000410000 */
[----:B------:R-:W-:Y:S01]  /*1a350*/  HMMA.16816.F32.BF16 R12, R4, R78, R12 ;  /* 0x0000004e040c723c */ /* 0x000fe2000004180c */
[----:B------:R-:W-:-:S05]  /*1a360*/  LOP3.LUT R16, R16, 0x6, RZ, 0xc0, !PT ;  /* 0x0000000610107812 */ /* 0x000fca00078ec0ff */
[----:B------:R-:W-:Y:S01]  /*1a370*/  HMMA.16816.F32.BF16 R32, R4, R74, R20 ;  /* 0x0000004a0420723c */ /* 0x000fe20000041814 */
[----:B------:R-:W-:Y:S01]  /*1a380*/  ISETP.GT.AND P5, PT, R29, R3, PT ;  /* 0x000000031d00720c */ /* 0x000fe20003fa4270 */
[----:B------:R-:W-:Y:S01]  /*1a390*/  FMUL.FTZ R3, R37, R0 ;  /* 0x0000000025037220 */ /* 0x000fe20000410000 */
[----:B------:R-:W-:-:S03]  /*1a3a0*/  IMAD.IADD R16, R108, 0x1, R16 ;  /* 0x000000016c107824 */ /* 0x000fc600078e0210 */
[C---:B------:R-:W-:Y:S06]  /*1a3b0*/  HMMA.16816.F32.BF16 R20, R4.reuse, R86, R56 ;  /* 0x000000560414723c */ /* 0x040fec0000041838 */
[C---:B--2---:R-:W-:Y:S06]  /*1a3c0*/  HMMA.16816.F32.BF16 R60, R4.reuse, R68, R60 ;  /* 0x00000044043c723c */ /* 0x044fec000004183c */
[----:B------:R-:W-:Y:S01]  /*1a3d0*/  HMMA.16816.F32.BF16 R52, R4, R70, R52 ;  /* 0x000000460434723c */ /* 0x000fe20000041834 */
[----:B------:R1:W2:Y:S08]  /*1a3e0*/  MUFU.TANH R7, R2 ;  /* 0x0000000200077308 */ /* 0x0002b00000002400 */
[----:B------:R3:W-:Y:S01]  /*1a3f0*/  MUFU.TANH R28, R3 ;  /* 0x00000003001c7308 */ /* 0x0007e20000002400 */
[----:B-1----:R-:W-:-:S05]  /*1a400*/  IADD3 R2, R208, R17, -R190 ;  /* 0x00000011d0027210 */ /* 0x002fca0007ffe8be */
[----:B---3--:R-:W-:Y:S02]  /*1a410*/  IMAD.IADD R3, R2, 0x1, -R16 ;  /* 0x0000000102037824 */ /* 0x008fe400078e0a10 */
[----:B------:R-:W-:-:S03]  /*1a420*/  FMUL.FTZ R4, R24, R0 ;  /* 0x0000000018047220 */ /* 0x000fc60000410000 */
[----:B------:R-:W-:Y:S01]  /*1a430*/  IABS R3, R3 ;  /* 0x0000000300037213 */ /* 0x000fe20000000000 */
[-C--:B------:R-:W-:Y:S01]  /*1a440*/  FMUL.FTZ R49, R10, R0.reuse ;  /* 0x000000000a317220 */ /* 0x080fe20000410000 */
[-C--:B------:R-:W-:Y:S01]  /*1a450*/  FMUL.FTZ R50, R11, R0.reuse ;  /* 0x000000000b327220 */ /* 0x080fe20000410000 */
[----:B------:R-:W-:Y:S01]  /*1a460*/  VIADD R10, R16, 0x1 ;  /* 0x00000001100a7836 */ /* 0x000fe20000000000 */
[----:B------:R-:W-:Y:S01]  /*1a470*/  I2FP.F32.S32 R3, R3 ;  /* 0x0000000300037245 */ /* 0x000fe20000201400 */
[-C--:B------:R-:W-:Y:S01]  /*1a480*/  FMUL.FTZ R18, R12, R0.reuse ;  /* 0x000000000c127220 */ /* 0x080fe20000410000 */
[----:B------:R-:W-:Y:S01]  /*1a490*/  IADD3 R11, R16, 0x8, RZ ;  /* 0x00000008100b7810 */ /* 0x000fe20007ffe0ff */
[-C--:B------:R-:W-:Y:S01]  /*1a4a0*/  FMUL.FTZ R43, R15, R0.reuse ;  /* 0x000000000f2b7220 */ /* 0x080fe20000410000 */
[-C--:B------:R-:W-:Y:S01]  /*1a4b0*/  FMUL.FTZ R5, R33, R0.reuse ;  /* 0x0000000021057220 */ /* 0x080fe20000410000 */
[----:B------:R-:W-:Y:S01]  /*1a4c0*/  FMUL.FTZ R15, R8, R0 ;  /* 0x00000000080f7220 */ /* 0x000fe20000410000 */
[----:B------:R-:W-:-:S02]  /*1a4d0*/  VIADD R12, R16, 0x9 ;  /* 0x00000009100c7836 */ /* 0x000fc40000000000 */
[-C--:B------:R-:W-:Y:S01]  /*1a4e0*/  FMUL.FTZ R19, R13, R0.reuse ;  /* 0x000000000d137220 */ /* 0x080fe20000410000 */
[----:B------:R1:W-:Y:S01]  /*1a4f0*/  MUFU.TANH R8, R4 ;  /* 0x0000000400087308 */ /* 0x0003e20000002400 */
[-C--:B------:R-:W-:Y:S01]  /*1a500*/  FMUL.FTZ R6, R32, R0.reuse ;  /* 0x0000000020067220 */ /* 0x080fe20000410000 */
[-C--:B------:R-:W-:Y:S01]  /*1a510*/  FMUL.FTZ R40, R26, R0.reuse ;  /* 0x000000001a287220 */ /* 0x080fe20000410000 */
[----:B--2---:R-:W-:Y:S01]  /*1a520*/  FFMA.FTZ R29, -R133, R3, R7 ;  /* 0x00000003851d7223 */ /* 0x004fe20000010107 */
[----:B------:R-:W-:Y:S02]  /*1a530*/  VIADD R13, R16, 0x10 ;  /* 0x00000010100d7836 */ /* 0x000fe40000000000 */
[----:B------:R-:W-:Y:S01]  /*1a540*/  FMUL.FTZ R26, R9, R0 ;  /* 0x00000000091a7220 */ /* 0x000fe20000410000 */
[C---:B------:R-:W-:Y:S01]  /*1a550*/  IMAD.IADD R3, R2.reuse, 0x1, -R11 ;  /* 0x0000000102037824 */ /* 0x040fe200078e0a0b */
[----:B------:R2:W3:Y:S01]  /*1a560*/  MUFU.TANH R9, R5 ;  /* 0x0000000500097308 */ /* 0x0004e20000002400 */
[----:B------:R-:W-:-:S02]  /*1a570*/  IMAD.IADD R7, R2, 0x1, -R13 ;  /* 0x0000000102077824 */ /* 0x000fc400078e0a0d */
[----:B-1----:R-:W-:-:S05]  /*1a580*/  IMAD.IADD R4, R2, 0x1, -R10 ;  /* 0x0000000102047824 */ /* 0x002fca00078e0a0a */
[----:B------:R1:W4:Y:S01]  /*1a590*/  MUFU.TANH R24, R6 ;  /* 0x0000000600187308 */ /* 0x0003220000002400 */
[----:B--2---:R-:W-:Y:S01]  /*1a5a0*/  IADD3 R5, R2, -R12, RZ ;  /* 0x8000000c02057210 */ /* 0x004fe20007ffe0ff */
[----:B------:R2:W-:Y:S01]  /*1a5b0*/  STL [R1+0x14], R17 ;  /* 0x0000141101007387 */ /* 0x0005e20000100800 */
[----:B-1----:R-:W-:Y:S02]  /*1a5c0*/  IABS R6, R4 ;  /* 0x0000000400067213 */ /* 0x002fe40000000000 */
[----:B------:R-:W-:Y:S02]  /*1a5d0*/  IABS R4, R3 ;  /* 0x0000000300047213 */ /* 0x000fe40000000000 */
[----:B------:R-:W-:Y:S02]  /*1a5e0*/  IABS R3, R5 ;  /* 0x0000000500037213 */ /* 0x000fe40000000000 */
[----:B------:R-:W-:Y:S01]  /*1a5f0*/  IABS R5, R7 ;  /* 0x0000000700057213 */ /* 0x000fe20000000000 */
[----:B------:R-:W-:-:S02]  /*1a600*/  IMAD.MOV.U32 R7, RZ, RZ, R6 ;  /* 0x000000ffff077224 */ /* 0x000fc400078e0006 */
[----:B------:R-:W-:Y:S02]  /*1a610*/  IMAD.MOV.U32 R6, RZ, RZ, R4 ;  /* 0x000000ffff067224 */ /* 0x000fe400078e0004 */
[----:B------:R-:W-:Y:S01]  /*1a620*/  IMAD.MOV.U32 R4, RZ, RZ, R3 ;  /* 0x000000ffff047224 */ /* 0x000fe200078e0003 */
[----:B------:R-:W-:Y:S01]  /*1a630*/  MOV R3, R5 ;  /* 0x0000000500037202 */ /* 0x000fe20000000f00 */
[----:B--2---:R-:W-:-:S03]  /*1a640*/  FMUL.FTZ R17, R25, R0 ;  /* 0x0000000019117220 */ /* 0x004fc60000410000 */
[----:B------:R-:W-:Y:S01]  /*1a650*/  I2FP.F32.S32 R4, R4 ;  /* 0x0000000400047245 */ /* 0x000fe20000201400 */
[-C--:B------:R-:W-:Y:S01]  /*1a660*/  FMUL.FTZ R41, R27, R0.reuse ;  /* 0x000000001b297220 */ /* 0x080fe20000410000 */
[----:B------:R-:W-:Y:S01]  /*1a670*/  I2FP.F32.S32 R3, R3 ;  /* 0x0000000300037245 */ /* 0x000fe20000201400 */
[----:B------:R-:W-:Y:S01]  /*1a680*/  FMUL.FTZ R42, R14, R0 ;  /* 0x000000000e2a7220 */ /* 0x000fe20000410000 */
[----:B------:R1:W-:Y:S01]  /*1a690*/  MUFU.TANH R32, R17 ;  /* 0x0000001100207308 */ /* 0x0003e20000002400 */
[----:B------:R-:W-:Y:S01]  /*1a6a0*/  I2FP.F32.S32 R6, R6 ;  /* 0x0000000600067245 */ /* 0x000fe20000201400 */
[----:B------:R-:W-:Y:S01]  /*1a6b0*/  VIADD R14, R16, 0x11 ;  /* 0x00000011100e7836 */ /* 0x000fe20000000000 */
[----:B------:R-:W-:Y:S01]  /*1a6c0*/  I2FP.F32.S32 R7, R7 ;  /* 0x0000000700077245 */ /* 0x000fe20000201400 */
[-C--:B------:R-:W-:Y:S01]  /*1a6d0*/  FMUL.FTZ R37, R35, R0.reuse ;  /* 0x0000000023257220 */ /* 0x080fe20000410000 */
[----:B------:R-:W-:-:S03]  /*1a6e0*/  FMUL.FTZ R56, R21, R0 ;  /* 0x0000000015387220 */ /* 0x000fc60000410000 */
[----:B------:R2:W-:Y:S01]  /*1a6f0*/  MUFU.TANH R27, R18 ;  /* 0x00000012001b7308 */ /* 0x0005e20000002400 */
[-C--:B------:R-:W-:Y:S01]  /*1a700*/  FMUL.FTZ R51, R20, R0.reuse ;  /* 0x0000000014337220 */ /* 0x080fe20000410000 */
[----:B------:R-:W-:Y:S01]  /*1a710*/  FMUL.FTZ R57, R22, R0 ;  /* 0x0000000016397220 */ /* 0x000fe20000410000 */
[C---:B---3--:R-:W-:Y:S01]  /*1a720*/  FFMA.FTZ R21, -R133.reuse, R4, R9 ;  /* 0x0000000485157223 */ /* 0x048fe20000010109 */
[----:B------:R-:W-:Y:S01]  /*1a730*/  FFMA.FTZ R35, -R133, R3, R8 ;  /* 0x0000000385237223 */ /* 0x000fe20000010108 */
[----:B------:R-:W-:-:S03]  /*1a740*/  FMUL.FTZ R58, R23, R0 ;  /* 0x00000000173a7220 */ /* 0x000fc60000410000 */
[----:B------:R3:W5:Y:S01]  /*1a750*/  MUFU.TANH R25, R19 ;  /* 0x0000001300197308 */ /* 0x0007620000002400 */
[C---:B-1----:R-:W-:Y:S02]  /*1a760*/  VIADD R17, R16.reuse, 0x18 ;  /* 0x0000001810117836 */ /* 0x042fe40000000000 */
[C---:B----4-:R-:W-:Y:S01]  /*1a770*/  FFMA.FTZ R22, -R133.reuse, R6, R24 ;  /* 0x0000000685167223 */ /* 0x050fe20000010118 */
[----:B------:R-:W-:Y:S01]  /*1a780*/  IADD3 R20, R16, 0x21, RZ ;  /* 0x0000002110147810 */ /* 0x000fe20007ffe0ff */
[C---:B------:R-:W-:Y:S02]  /*1a790*/  IMAD.IADD R4, R2.reuse, 0x1, -R14 ;  /* 0x0000000102047824 */ /* 0x040fe400078e0a0e */
[----:B------:R-:W-:Y:S01]  /*1a7a0*/  FFMA.FTZ R23, -R133, R7, R28 ;  /* 0x0000000785177223 */ /* 0x000fe2000001011c */
[----:B------:R-:W-:Y:S02]  /*1a7b0*/  IMAD.IADD R3, R2, 0x1, -R17 ;  /* 0x0000000102037824 */ /* 0x000fe400078e0a11 */
[----:B--2---:R-:W-:Y:S01]  /*1a7c0*/  VIADD R18, R16, 0x19 ;  /* 0x0000001910127836 */ /* 0x004fe20000000000 */
[----:B------:R-:W-:-:S03]  /*1a7d0*/  IADD3 R9, R2, -R20, RZ ;  /* 0x8000001402097210 */ /* 0x000fc60007ffe0ff */
[----:B------:R-:W-:Y:S02]  /*1a7e0*/  IMAD.IADD R6, R2, 0x1, -R18 ;  /* 0x0000000102067824 */ /* 0x000fe400078e0a12 */
[----:B---3--:R-:W-:Y:S01]  /*1a7f0*/  VIADD R19, R16, 0x20 ;  /* 0x0000002010137836 */ /* 0x008fe20000000000 */
[----:B------:R-:W1:Y:S03]  /*1a800*/  MUFU.TANH R24, R15 ;  /* 0x0000000f00187308 */ /* 0x000e660000002400 */
[----:B------:R-:W-:Y:S01]  /*1a810*/  IMAD.IADD R7, R2, 0x1, -R19 ;  /* 0x0000000102077824 */ /* 0x000fe200078e0a13 */
[----:B------:R-:W-:Y:S02]  /*1a820*/  IABS R8, R4 ;  /* 0x0000000400087213 */ /* 0x000fe40000000000 */
[----:B------:R-:W-:Y:S02]  /*1a830*/  IABS R5, R3 ;  /* 0x0000000300057213 */ /* 0x000fe40000000000 */
[----:B------:R5:W2:Y:S01]  /*1a840*/  MUFU.TANH R15, R26 ;  /* 0x0000001a000f7308 */ /* 0x000aa20000002400 */
[----:B------:R-:W-:-:S02]  /*1a850*/  IABS R4, R6 ;  /* 0x0000000600047213 */ /* 0x000fc40000000000 */
[----:B------:R-:W-:Y:S02]  /*1a860*/  IABS R3, R7 ;  /* 0x0000000700037213 */ /* 0x000fe40000000000 */
[----:B------:R-:W-:Y:S01]  /*1a870*/  IABS R6, R9 ;  /* 0x0000000900067213 */ /* 0x000fe20000000000 */
[----:B------:R-:W-:Y:S02]  /*1a880*/  IMAD.MOV.U32 R7, RZ, RZ, R5 ;  /* 0x000000ffff077224 */ /* 0x000fe400078e0005 */
[----:B------:R-:W-:Y:S02]  /*1a890*/  IMAD.MOV.U32 R5, RZ, RZ, R4 ;  /* 0x000000ffff057224 */ /* 0x000fe400078e0004 */
[----:B------:R-:W-:Y:S02]  /*1a8a0*/  IMAD.MOV.U32 R4, RZ, RZ, R3 ;  /* 0x000000ffff047224 */ /* 0x000fe400078e0003 */
[----:B------:R-:W-:Y:S01]  /*1a8b0*/  IMAD.MOV.U32 R3, RZ, RZ, R6 ;  /* 0x000000ffff037224 */ /* 0x000fe200078e0006 */
[----:B------:R-:W-:-:S02]  /*1a8c0*/  I2FP.F32.S32 R5, R5 ;  /* 0x0000000500057245 */ /* 0x000fc40000201400 */
[----:B------:R-:W-:Y:S02]  /*1a8d0*/  I2FP.F32.S32 R4, R4 ;  /* 0x0000000400047245 */ /* 0x000fe40000201400 */
[----:B------:R-:W-:Y:S01]  /*1a8e0*/  I2FP.F32.S32 R3, R3 ;  /* 0x0000000300037245 */ /* 0x000fe20000201400 */
[C---:B-----5:R-:W-:Y:S02]  /*1a8f0*/  FFMA.FTZ R26, -R133.reuse, R5, R25 ;  /* 0x00000005851a7223 */ /* 0x060fe40000010119 */
[C---:B-1----:R-:W-:Y:S02]  /*1a900*/  FFMA.FTZ R25, -R133.reuse, R4, R24 ;  /* 0x0000000485197223 */ /* 0x042fe40000010118 */
[----:B--2---:R-:W-:Y:S01]  /*1a910*/  FFMA.FTZ R24, -R133, R3, R15 ;  /* 0x0000000385187223 */ /* 0x004fe2000001010f */
[----:B------:R-:W-:Y:S02]  /*1a920*/  IADD3 R3, R2, 0x8, RZ ;  /* 0x0000000802037810 */ /* 0x000fe40007ffe0ff */
[----:B------:R-:W-:-:S02]  /*1a930*/  I2FP.F32.S32 R6, R8 ;  /* 0x0000000800067245 */ /* 0x000fc40000201400 */
[----:B------:R-:W-:Y:S01]  /*1a940*/  I2FP.F32.S32 R7, R7 ;  /* 0x0000000700077245 */ /* 0x000fe20000201400 */
[----:B------:R-:W-:Y:S02]  /*1a950*/  IMAD.IADD R5, R3, 0x1, -R16 ;  /* 0x0000000103057824 */ /* 0x000fe400078e0a10 */
[----:B------:R-:W-:Y:S01]  /*1a960*/  FMUL.FTZ R36, R34, R0 ;  /* 0x0000000022247220 */ /* 0x000fe20000410000 */
[----:B------:R-:W-:Y:S01]  /*1a970*/  FFMA.FTZ R28, -R133, R6, R32 ;  /* 0x00000006851c7223 */ /* 0x000fe20000010120 */
[C---:B------:R-:W-:Y:S02]  /*1a980*/  IMAD.IADD R4, R3.reuse, 0x1, -R10 ;  /* 0x0000000103047824 */ /* 0x040fe400078e0a0a */
[----:B------:R-:W-:Y:S01]  /*1a990*/  FMUL.FTZ R38, R38, R0 ;  /* 0x0000000026267220 */ /* 0x000fe20000410000 */
[----:B------:R-:W-:Y:S02]  /*1a9a0*/  IMAD.IADD R6, R3, 0x1, -R11 ;  /* 0x0000000103067824 */ /* 0x000fe400078e0a0b */
[----:B------:R-:W-:Y:S01]  /*1a9b0*/  FFMA.FTZ R27, -R133, R7, R27 ;  /* 0x00000007851b7223 */ /* 0x000fe2000001011b */
[----:B------:R-:W-:Y:S01]  /*1a9c0*/  IMAD.IADD R8, R3, 0x1, -R12 ;  /* 0x0000000103087824 */ /* 0x000fe200078e0a0c */
[----:B------:R-:W-:Y:S01]  /*1a9d0*/  ISETP.GE.AND P1, PT, R11, R208, PT ;  /* 0x000000d00b00720c */ /* 0x000fe20003f26270 */
[----:B------:R-:W1:Y:S01]  /*1a9e0*/  MUFU.TANH R15, R36 ;  /* 0x00000024000f7308 */ /* 0x000e620000002400 */
[----:B------:R-:W-:Y:S01]  /*1a9f0*/  IABS R7, R5 ;  /* 0x0000000500077213 */ /* 0x000fe20000000000 */
[----:B------:R-:W-:Y:S01]  /*1aa00*/  FMUL.FTZ R39, R39, R0 ;  /* 0x0000000027277220 */ /* 0x000fe20000410000 */
[----:B------:R-:W-:-:S02]  /*1aa10*/  IABS R5, R4 ;  /* 0x0000000400057213 */ /* 0x000fc40000000000 */
[----:B------:R-:W-:-:S03]  /*1aa20*/  IABS R4, R6 ;  /* 0x0000000600047213 */ /* 0x000fc60000000000 */
[----:B------:R-:W2:Y:S01]  /*1aa30*/  MUFU.TANH R11, R37 ;  /* 0x00000025000b7308 */ /* 0x000ea20000002400 */
[----:B------:R-:W-:Y:S01]  /*1aa40*/  IABS R6, R8 ;  /* 0x0000000800067213 */ /* 0x000fe20000000000 */
[----:B------:R-:W-:Y:S01]  /*1aa50*/  IMAD.MOV.U32 R8, RZ, RZ, R7 ;  /* 0x000000ffff087224 */ /* 0x000fe200078e0007 */
[----:B------:R-:W-:Y:S01]  /*1aa60*/  ISETP.GE.AND P2, PT, R10, R208, PT ;  /* 0x000000d00a00720c */ /* 0x000fe20003f46270 */
[----:B------:R-:W-:-:S04]  /*1aa70*/  IMAD.MOV.U32 R7, RZ, RZ, R5 ;  /* 0x000000ffff077224 */ /* 0x000fc800078e0005 */
[----:B------:R-:W3:Y:S01]  /*1aa80*/  MUFU.TANH R34, R38 ;  /* 0x0000002600227308 */ /* 0x000ee20000002400 */
[----:B------:R-:W-:Y:S02]  /*1aa90*/  IMAD.MOV.U32 R5, RZ, RZ, R4 ;  /* 0x000000ffff057224 */ /* 0x000fe400078e0004 */
[----:B------:R-:W-:Y:S01]  /*1aaa0*/  IMAD.MOV.U32 R4, RZ, RZ, R6 ;  /* 0x000000ffff047224 */ /* 0x000fe200078e0006 */
[----:B------:R-:W-:-:S04]  /*1aab0*/  IADD3 R9, -R13, R3, RZ ;  /* 0x000000030d097210 */ /* 0x000fc80007ffe1ff */
[----:B------:R-:W4:Y:S01]  /*1aac0*/  MUFU.TANH R33, R39 ;  /* 0x0000002700217308 */ /* 0x000f220000002400 */
[----:B------:R-:W-:-:S07]  /*1aad0*/  I2FP.F32.S32 R5, R5 ;  /* 0x0000000500057245 */ /* 0x000fce0000201400 */
[----:B------:R-:W5:Y:S01]  /*1aae0*/  MUFU.TANH R10, R40 ;  /* 0x00000028000a7308 */ /* 0x000f620000002400 */
[----:B------:R-:W-:Y:S02]  /*1aaf0*/  I2FP.F32.S32 R4, R4 ;  /* 0x0000000400047245 */ /* 0x000fe40000201400 */
[----:B------:R-:W-:Y:S02]  /*1ab00*/  IABS R9, R9 ;  /* 0x0000000900097213 */ /* 0x000fe40000000000 */
[----:B------:R-:W-:Y:S01]  /*1ab10*/  I2FP.F32.S32 R8, R8 ;  /* 0x0000000800087245 */ /* 0x000fe20000201400 */
[C---:B-1----:R-:W-:Y:S01]  /*1ab20*/  FFMA.FTZ R5, -R133.reuse, R5, R15 ;  /* 0x0000000585057223 */ /* 0x042fe2000001010f */
[----:B------:R-:W-:Y:S01]  /*1ab30*/  I2FP.F32.S32 R6, R7 ;  /* 0x0000000700067245 */ /* 0x000fe20000201400 */
[C---:B--2---:R-:W-:Y:S01]  /*1ab40*/  FFMA.FTZ R4, -R133.reuse, R4, R11 ;  /* 0x0000000485047223 */ /* 0x044fe2000001010b */
[----:B------:R-:W-:Y:S01]  /*1ab50*/  I2FP.F32.S32 R7, R9 ;  /* 0x0000000900077245 */ /* 0x000fe20000201400 */
[----:B---3--:R-:W-:Y:S01]  /*1ab60*/  FFMA.FTZ R8, -R133, R8, R34 ;  /* 0x0000000885087223 */ /* 0x008fe20000010122 */
[----:B------:R-:W-:-:S02]  /*1ab70*/  ISETP.GE.AND P0, PT, R12, R208, PT ;  /* 0x000000d00c00720c */ /* 0x000fc40003f06270 */
[----:B------:R-:W-:Y:S01]  /*1ab80*/  ISETP.GE.AND P3, PT, R16, R208, PT ;  /* 0x000000d01000720c */ /* 0x000fe20003f66270 */
[----:B----4-:R-:W-:Y:S01]  /*1ab90*/  FFMA.FTZ R6, -R133, R6, R33 ;  /* 0x0000000685067223 */ /* 0x010fe20000010121 */
[----:B------:R-:W-:Y:S01]  /*1aba0*/  FSEL R44, R5, -INF , !P1 ;  /* 0xff800000052c7808 */ /* 0x000fe20004800000 */
[----:B-----5:R-:W-:Y:S01]  /*1abb0*/  FFMA.FTZ R15, -R133, R7, R10 ;  /* 0x00000007850f7223 */ /* 0x020fe2000001010a */
[----:B------:R-:W-:Y:S01]  /*1abc0*/  FSEL R45, R4, -INF , !P0 ;  /* 0xff800000042d7808 */ /* 0x000fe20004000000 */
[C---:B------:R-:W-:Y:S01]  /*1abd0*/  IMAD.IADD R4, R3.reuse, 0x1, -R17 ;  /* 0x0000000103047824 */ /* 0x040fe200078e0a11 */
[----:B------:R-:W-:Y:S01]  /*1abe0*/  FSEL R40, R8, -INF , !P3 ;  /* 0xff80000008287808 */ /* 0x000fe20005800000 */
[C---:B------:R-:W-:Y:S01]  /*1abf0*/  IMAD.IADD R7, R3.reuse, 0x1, -R18 ;  /* 0x0000000103077824 */ /* 0x040fe200078e0a12 */
[----:B------:R-:W-:Y:S01]  /*1ac00*/  IADD3 R5, -R14, R3, RZ ;  /* 0x000000030e057210 */ /* 0x000fe20007ffe1ff */
[C---:B------:R-:W-:Y:S01]  /*1ac10*/  IMAD.IADD R8, R3.reuse, 0x1, -R19 ;  /* 0x0000000103087824 */ /* 0x040fe200078e0a13 */
[----:B------:R1:W-:Y:S01]  /*1ac20*/  MUFU.TANH R32, R41 ;  /* 0x0000002900207308 */ /* 0x0003e20000002400 */
[----:B------:R-:W-:Y:S01]  /*1ac30*/  IMAD.IADD R10, R3, 0x1, -R20 ;  /* 0x00000001030a7824 */ /* 0x000fe200078e0a14 */
[----:B------:R-:W-:-:S02]  /*1ac40*/  IABS R9, R5 ;  /* 0x0000000500097213 */ /* 0x000fc40000000000 */
[----:B------:R-:W-:Y:S02]  /*1ac50*/  IABS R5, R7 ;  /* 0x0000000700057213 */ /* 0x000fe40000000000 */
[----:B------:R-:W-:Y:S02]  /*1ac60*/  FSEL R39, R29, -INF , !P3 ;  /* 0xff8000001d277808 */ /* 0x000fe40005800000 */
[----:B------:R-:W2:Y:S01]  /*1ac70*/  MUFU.TANH R12, R43 ;  /* 0x0000002b000c7308 */ /* 0x000ea20000002400 */
[----:B------:R-:W-:Y:S02]  /*1ac80*/  ISETP.GE.AND P3, PT, R17, R208, PT ;  /* 0x000000d01100720c */ /* 0x000fe40003f66270 */
[----:B------:R-:W-:Y:S02]  /*1ac90*/  IABS R7, R10 ;  /* 0x0000000a00077213 */ /* 0x000fe40000000000 */
[----:B------:R-:W-:-:S03]  /*1aca0*/  ISETP.GE.AND P6, PT, R13, R208, PT ;  /* 0x000000d00d00720c */ /* 0x000fc60003fc6270 */
[----:B------:R-:W3:Y:S01]  /*1acb0*/  MUFU.TANH R11, R50 ;  /* 0x00000032000b7308 */ /* 0x000ee20000002400 */
[----:B-1----:R-:W-:Y:S02]  /*1acc0*/  FSEL R41, R6, -INF , !P2 ;  /* 0xff80000006297808 */ /* 0x002fe40005000000 */
[----:B------:R-:W-:Y:S02]  /*1acd0*/  IABS R6, R4 ;  /* 0x0000000400067213 */ /* 0x000fe40000000000 */
[----:B------:R-:W-:Y:S02]  /*1ace0*/  IABS R4, R8 ;  /* 0x0000000800047213 */ /* 0x000fe40000000000 */
[----:B------:R-:W-:Y:S01]  /*1acf0*/  MOV R8, R6 ;  /* 0x0000000600087202 */ /* 0x000fe20000000f00 */
[----:B------:R-:W1:Y:S01]  /*1ad00*/  MUFU.TANH R17, R49 ;  /* 0x0000003100117308 */ /* 0x000e620000002400 */
[----:B------:R-:W-:Y:S02]  /*1ad10*/  IMAD.MOV.U32 R6, RZ, RZ, R5 ;  /* 0x000000ffff067224 */ /* 0x000fe400078e0005 */
[----:B------:R-:W-:-:S02]  /*1ad20*/  IMAD.MOV.U32 R5, RZ, RZ, R4 ;  /* 0x000000ffff057224 */ /* 0x000fc400078e0004 */
[----:B------:R-:W-:-:S03]  /*1ad30*/  IMAD.MOV.U32 R4, RZ, RZ, R7 ;  /* 0x000000ffff047224 */ /* 0x000fc600078e0007 */
[----:B------:R4:W5:Y:S01]  /*1ad40*/  MUFU.TANH R13, R42 ;  /* 0x0000002a000d7308 */ /* 0x0009620000002400 */
[----:B------:R-:W-:Y:S02]  /*1ad50*/  I2FP.F32.S32 R6, R6 ;  /* 0x0000000600067245 */ /* 0x000fe40000201400 */
[----:B------:R-:W-:Y:S02]  /*1ad60*/  I2FP.F32.S32 R4, R4 ;  /* 0x0000000400047245 */ /* 0x000fe40000201400 */
[----:B------:R-:W-:Y:S01]  /*1ad70*/  I2FP.F32.S32 R5, R5 ;  /* 0x0000000500057245 */ /* 0x000fe20000201400 */
[----:B--2---:R-:W-:Y:S01]  /*1ad80*/  FFMA.FTZ R12, -R133, R6, R12 ;  /* 0x00000006850c7223 */ /* 0x004fe2000001010c */
[----:B------:R-:W-:Y:S01]  /*1ad90*/  FSEL R38, R23, -INF , !P2 ;  /* 0xff80000017267808 */ /* 0x000fe20005000000 */
[----:B---3--:R-:W-:Y:S01]  /*1ada0*/  FFMA.FTZ R4, -R133, R4, R11 ;  /* 0x0000000485047223 */ /* 0x008fe2000001010b */
[----:B------:R-:W-:Y:S02]  /*1adb0*/  I2FP.F32.S32 R9, R9 ;  /* 0x0000000900097245 */ /* 0x000fe40000201400 */
[----:B------:R-:W-:-:S02]  /*1adc0*/  I2FP.F32.S32 R7, R8 ;  /* 0x0000000800077245 */ /* 0x000fc40000201400 */
[-C--:B------:R-:W-:Y:S02]  /*1add0*/  ISETP.GE.AND P2, PT, R18, R208.reuse, PT ;  /* 0x000000d01200720c */ /* 0x080fe40003f46270 */
[----:B------:R-:W-:Y:S02]  /*1ade0*/  IADD3 R11, R16, 0x28, RZ ;  /* 0x00000028100b7810 */ /* 0x000fe40007ffe0ff */
[----:B----4-:R-:W-:Y:S02]  /*1adf0*/  FSEL R42, R21, -INF , !P0 ;  /* 0xff800000152a7808 */ /* 0x010fe40004000000 */
[-C--:B------:R-:W-:Y:S01]  /*1ae00*/  ISETP.GE.AND P0, PT, R20, R208.reuse, PT ;  /* 0x000000d01400720c */ /* 0x080fe20003f06270 */
[C---:B-1----:R-:W-:Y:S01]  /*1ae10*/  FFMA.FTZ R5, -R133.reuse, R5, R17 ;  /* 0x0000000585057223 */ /* 0x042fe20000010111 */
[-C--:B------:R-:W-:Y:S01]  /*1ae20*/  ISETP.GE.AND P4, PT, R14, R208.reuse, PT ;  /* 0x000000d00e00720c */ /* 0x080fe20003f86270 */
[C---:B------:R-:W-:Y:S01]  /*1ae30*/  FFMA.FTZ R14, -R133.reuse, R9, R32 ;  /* 0x00000009850e7223 */ /* 0x040fe20000010120 */
[----:B------:R-:W-:Y:S01]  /*1ae40*/  FSEL R43, R22, -INF , !P1 ;  /* 0xff800000162b7808 */ /* 0x000fe20004800000 */
[----:B-----5:R-:W-:Y:S01]  /*1ae50*/  FFMA.FTZ R13, -R133, R7, R13 ;  /* 0x00000007850d7223 */ /* 0x020fe2000001010d */
[----:B------:R-:W-:Y:S01]  /*1ae60*/  ISETP.GE.AND P1, PT, R19, R208, PT ;  /* 0x000000d01300720c */ /* 0x000fe20003f26270 */
[----:B------:R-:W-:Y:S01]  /*1ae70*/  VIADD R10, R16, 0x29 ;  /* 0x00000029100a7836 */ /* 0x000fe20000000000 */
[----:B------:R-:W-:Y:S01]  /*1ae80*/  FSEL R140, R12, -INF , !P2 ;  /* 0xff8000000c8c7808 */ /* 0x000fe20005000000 */
[C---:B------:R-:W-:Y:S01]  /*1ae90*/  VIADD R9, R16.reuse, 0x30 ;  /* 0x0000003010097836 */ /* 0x040fe20000000000 */
[C---:B------:R-:W-:Y:S01]  /*1aea0*/  IADD3 R7, R16.reuse, 0x38, RZ ;  /* 0x0000003810077810 */ /* 0x040fe20007ffe0ff */
[----:B------:R-:W-:-:S02]  /*1aeb0*/  VIADD R8, R16, 0x31 ;  /* 0x0000003110087836 */ /* 0x000fc40000000000 */
[-C--:B------:R-:W-:Y:S01]  /*1aec0*/  FMUL.FTZ R12, R60, R0.reuse ;  /* 0x000000003c0c7220 */ /* 0x080fe20000410000 */
[----:B------:R-:W-:Y:S01]  /*1aed0*/  VIADD R6, R16, 0x39 ;  /* 0x0000003910067836 */ /* 0x000fe20000000000 */
[----:B------:R-:W-:Y:S01]  /*1aee0*/  FSEL R159, R4, -INF , !P0 ;  /* 0xff800000049f7808 */ /* 0x000fe20004000000 */
[C---:B------:R-:W-:Y:S02]  /*1aef0*/  IMAD.IADD R4, R2.reuse, 0x1, -R11 ;  /* 0x0000000102047824 */ /* 0x040fe400078e0a0b */
[----:B------:R-:W-:Y:S01]  /*1af00*/  FMUL.FTZ R16, R61, R0 ;  /* 0x000000003d107220 */ /* 0x000fe20000410000 */
[----:B------:R-:W-:Y:S01]  /*1af10*/  FSEL R241, R25, -INF , !P1 ;  /* 0xff80000019f17808 */ /* 0x000fe20004800000 */
[----:B------:R-:W1:Y:S01]  /*1af20*/  MUFU.TANH R20, R51 ;  /* 0x0000003300147308 */ /* 0x000e620000002400 */
[----:B------:R-:W-:Y:S01]  /*1af30*/  FSEL R251, R5, -INF , !P1 ;  /* 0xff80000005fb7808 */ /* 0x000fe20004800000 */
[C---:B------:R-:W-:Y:S01]  /*1af40*/  IMAD.IADD R5, R2.reuse, 0x1, -R10 ;  /* 0x0000000102057824 */ /* 0x040fe200078e0a0a */
[----:B------:R-:W-:Y:S01]  /*1af50*/  FSEL R125, R15, -INF , !P6 ;  /* 0xff8000000f7d7808 */ /* 0x000fe20007000000 */
[----:B------:R-:W-:Y:S01]  /*1af60*/  IMAD.IADD R15, R2, 0x1, -R7 ;  /* 0x00000001020f7824 */ /* 0x000fe200078e0a07 */
[----:B------:R-:W-:Y:S01]  /*1af70*/  FSEL R128, R14, -INF , !P4 ;  /* 0xff8000000e807808 */ /* 0x000fe20006000000 */
[----:B------:R-:W-:Y:S01]  /*1af80*/  IMAD.IADD R14, R2, 0x1, -R6 ;  /* 0x00000001020e7824 */ /* 0x000fe200078e0a06 */
[----:B------:R-:W-:Y:S01]  /*1af90*/  FSEL R132, R13, -INF , !P3 ;  /* 0xff8000000d847808 */ /* 0x000fe20005800000 */
[----:B------:R2:W-:Y:S01]  /*1afa0*/  MUFU.TANH R25, R12 ;  /* 0x0000000c00197308 */ /* 0x0005e20000002400 */
[----:B------:R-:W-:Y:S01]  /*1afb0*/  FSEL R250, R24, -INF , !P0 ;  /* 0xff80000018fa7808 */ /* 0x000fe20004000000 */
[----:B------:R-:W-:Y:S01]  /*1afc0*/  IMAD.IADD R13, R2, 0x1, -R8 ;  /* 0x00000001020d7824 */ /* 0x000fe200078e0a08 */
[----:B------:R-:W-:-:S02]  /*1afd0*/  FSEL R100, R28, -INF , !P4 ;  /* 0xff8000001c647808 */ /* 0x000fc40006000000 */
[-C--:B------:R-:W-:Y:S02]  /*1afe0*/  ISETP.GE.AND P4, PT, R10, R208.reuse, PT ;  /* 0x000000d00a00720c */ /* 0x080fe40003f86270 */
[----:B------:R-:W-:Y:S01]  /*1aff0*/  FSEL R120, R27, -INF , !P3 ;  /* 0xff8000001b787808 */ /* 0x000fe20005800000 */
[----:B------:R3:W-:Y:S01]  /*1b000*/  MUFU.TANH R24, R16 ;  /* 0x0000001000187308 */ /* 0x0007e20000002400 */
[----:B------:R-:W-:Y:S02]  /*1b010*/  ISETP.GE.AND P3, PT, R9, R208, PT ;  /* 0x000000d00900720c */ /* 0x000fe40003f66270 */
[----:B------:R-:W-:Y:S02]  /*1b020*/  FSEL R124, R26, -INF , !P2 ;  /* 0xff8000001a7c7808 */ /* 0x000fe40005000000 */
[----:B------:R-:W-:Y:S02]  /*1b030*/  FSEL R64, R35, -INF , !P6 ;  /* 0xff80000023407808 */ /* 0x000fe40007000000 */
[----:B--2---:R-:W-:Y:S01]  /*1b040*/  IADD3 R12, R2, -R9, RZ ;  /* 0x80000009020c7210 */ /* 0x004fe20007ffe0ff */
[----:B------:R-:W2:Y:S01]  /*1b050*/  MUFU.TANH R19, R56 ;  /* 0x0000003800137308 */ /* 0x000ea20000002400 */
[----:B------:R-:W-:-:S02]  /*1b060*/  IABS R2, R4 ;  /* 0x0000000400027213 */ /* 0x000fc40000000000 */
[-C--:B------:R-:W-:Y:S01]  /*1b070*/  ISETP.GE.AND P2, PT, R8, R208.reuse, PT ;  /* 0x000000d00800720c */ /* 0x080fe20003f46270 */
[C---:B---3--:R-:W-:Y:S02]  /*1b080*/  IMAD.IADD R16, R3.reuse, 0x1, -R10 ;  /* 0x0000000103107824 */ /* 0x048fe400078e0a0a */
[----:B------:R-:W-:Y:S01]  /*1b090*/  IMAD.IADD R10, R3, 0x1, -R9 ;  /* 0x00000001030a7824 */ /* 0x000fe200078e0a09 */
[-C--:B------:R-:W-:Y:S01]  /*1b0a0*/  ISETP.GE.AND P6, PT, R11, R208.reuse, PT ;  /* 0x000000d00b00720c */ /* 0x080fe20003fc6270 */
[----:B------:R-:W-:Y:S01]  /*1b0b0*/  IMAD.IADD R9, R3, 0x1, -R8 ;  /* 0x0000000103097824 */ /* 0x000fe200078e0a08 */
[C---:B------:R-:W-:Y:S02]  /*1b0c0*/  ISETP.GE.AND P1, PT, R7.reuse, R208, PT ;  /* 0x000000d00700720c */ /* 0x040fe40003f26270 */
[----:B------:R-:W-:Y:S02]  /*1b0d0*/  IABS R4, R5 ;  /* 0x0000000500047213 */ /* 0x000fe40000000000 */
[-C--:B------:R-:W-:Y:S01]  /*1b0e0*/  IADD3 R8, -R7, R3.reuse, RZ ;  /* 0x0000000307087210 */ /* 0x080fe20007ffe1ff */
[----:B------:R-:W-:Y:S01]  /*1b0f0*/  IMAD.IADD R7, R3, 0x1, -R6 ;  /* 0x0000000103077824 */ /* 0x000fe200078e0a06 */
[----:B------:R-:W-:Y:S01]  /*1b100*/  IADD3 R11, -R11, R3, RZ ;  /* 0x000000030b0b7210 */ /* 0x000fe20007ffe1ff */
[----:B------:R-:W-:-:S02]  /*1b110*/  IMAD.MOV.U32 R3, RZ, RZ, R2 ;  /* 0x000000ffff037224 */ /* 0x000fc400078e0002 */
[----:B------:R-:W-:Y:S01]  /*1b120*/  FMUL.FTZ R5, R62, R0 ;  /* 0x000000003e057220 */ /* 0x000fe20000410000 */
[----:B------:R-:W-:Y:S02]  /*1b130*/  IMAD.MOV.U32 R2, RZ, RZ, R4 ;  /* 0x000000ffff027224 */ /* 0x000fe400078e0004 */
[----:B------:R-:W-:Y:S01]  /*1b140*/  I2FP.F32.S32 R3, R3 ;  /* 0x0000000300037245 */ /* 0x000fe20000201400 */
[----:B------:R3:W-:Y:S02]  /*1b150*/  MUFU.TANH R26, R5 ;  /* 0x00000005001a7308 */ /* 0x0007e40000002400 */
[----:B------:R-:W-:Y:S01]  /*1b160*/  I2FP.F32.S32 R2, R2 ;  /* 0x0000000200027245 */ /* 0x000fe20000201400 */
[----:B------:R-:W-:Y:S01]  /*1b170*/  FMUL.FTZ R4, R52, R0 ;  /* 0x0000000034047220 */ /* 0x000fe20000410000 */
[----:B-1----:R-:W-:Y:S01]  /*1b180*/  FFMA.FTZ R20, -R133, R3, R20 ;  /* 0x0000000385147223 */ /* 0x002fe20000010114 */
[----:B------:R-:W-:Y:S01]  /*1b190*/  IABS R3, R12 ;  /* 0x0000000c00037213 */ /* 0x000fe20000000000 */
[-C--:B------:R-:W-:Y:S01]  /*1b1a0*/  FMUL.FTZ R17, R63, R0.reuse ;  /* 0x000000003f117220 */ /* 0x080fe20000410000 */
[-C--:B------:R-:W-:Y:S01]  /*1b1b0*/  FMUL.FTZ R21, R54, R0.reuse ;  /* 0x0000000036157220 */ /* 0x080fe20000410000 */
[----:B------:R-:W1:Y:S01]  /*1b1c0*/  MUFU.TANH R29, R57 ;  /* 0x00000039001d7308 */ /* 0x000e620000002400 */
[----:B------:R-:W-:Y:S01]  /*1b1d0*/  FMUL.FTZ R23, R55, R0 ;  /* 0x0000000037177220 */ /* 0x000fe20000410000 */
[----:B------:R-:W-:Y:S01]  /*1b1e0*/  ISETP.GE.AND P0, PT, R6, R208, PT ;  /* 0x000000d00600720c */ /* 0x000fe20003f06270 */
[----:B--2---:R-:W-:Y:S01]  /*1b1f0*/  FFMA.FTZ R19, -R133, R2, R19 ;  /* 0x0000000285137223 */ /* 0x004fe20000010113 */
[----:B---3--:R-:W-:-:S04]  /*1b200*/  FMUL.FTZ R5, R53, R0 ;  /* 0x0000000035057220 */ /* 0x008fc80000410000 */
[----:B------:R2:W-:Y:S01]  /*1b210*/  MUFU.TANH R18, R4 ;  /* 0x0000000400127308 */ /* 0x0005e20000002400 */
[----:B------:R-:W-:Y:S02]  /*1b220*/  IABS R0, R15 ;  /* 0x0000000f00007213 */ /* 0x000fe40000000000 */
[----:B------:R-:W-:Y:S02]  /*1b230*/  IABS R2, R13 ;  /* 0x0000000d00027213 */ /* 0x000fe40000000000 */
[----:B------:R-:W-:-:S03]  /*1b240*/  IABS R6, R14 ;  /* 0x0000000e00067213 */ /* 0x000fc60000000000 */
[----:B------:R3:W4:Y:S01]  /*1b250*/  MUFU.TANH R12, R5 ;  /* 0x00000005000c7308 */ /* 0x0007220000002400 */
[----:B------:R-:W-:Y:S01]  /*1b260*/  I2FP.F32.S32 R3, R3 ;  /* 0x0000000300037245 */ /* 0x000fe20000201400 */
[----:B--2---:R-:W-:Y:S01]  /*1b270*/  IMAD.MOV.U32 R4, RZ, RZ, R0 ;  /* 0x000000ffff047224 */ /* 0x004fe200078e0000 */
[----:B------:R-:W-:-:S03]  /*1b280*/  IABS R0, R11 ;  /* 0x0000000b00007213 */ /* 0x000fc60000000000 */
[C---:B------:R-:W-:Y:S01]  /*1b290*/  FFMA.FTZ R15, -R133.reuse, R3, R25 ;  /* 0x00000003850f7223 */ /* 0x040fe20000010119 */
[----:B---3--:R-:W-:Y:S01]  /*1b2a0*/  MOV R5, R2 ;  /* 0x0000000200057202 */ /* 0x008fe20000000f00 */
[----:B------:R-:W-:Y:S01]  /*1b2b0*/  IMAD.MOV.U32 R2, RZ, RZ, R6 ;  /* 0x000000ffff027224 */ /* 0x000fe200078e0006 */
[----:B------:R-:W-:Y:S02]  /*1b2c0*/  I2FP.F32.S32 R0, R0 ;  /* 0x0000000000007245 */ /* 0x000fe40000201400 */
[----:B------:R-:W-:Y:S02]  /*1b2d0*/  I2FP.F32.S32 R3, R4 ;  /* 0x0000000400037245 */ /* 0x000fe40000201400 */
[----:B------:R-:W-:Y:S01]  /*1b2e0*/  I2FP.F32.S32 R2, R2 ;  /* 0x0000000200027245 */ /* 0x000fe20000201400 */
[C---:B-1----:R-:W-:Y:S01]  /*1b2f0*/  FFMA.FTZ R11, -R133.reuse, R0, R29 ;  /* 0x00000000850b7223 */ /* 0x042fe2000001011d */
[----:B------:R-:W-:Y:S01]  /*1b300*/  I2FP.F32.S32 R5, R5 ;  /* 0x0000000500057245 */ /* 0x000fe20000201400 */
[----:B------:R-:W-:Y:S01]  /*1b310*/  MUFU.TANH R22, R17 ;  /* 0x0000001100167308 */ /* 0x000fe20000002400 */
[----:B------:R-:W-:Y:S01]  /*1b320*/  IABS R0, R9 ;  /* 0x0000000900007213 */ /* 0x000fe20000000000 */
[C---:B----4-:R-:W-:Y:S01]  /*1b330*/  FFMA.FTZ R12, -R133.reuse, R2, R12 ;  /* 0x00000002850c7223 */ /* 0x050fe2000001010c */
[----:B------:R-:W-:Y:S01]  /*1b340*/  FFMA.FTZ R13, -R133, R3, R18 ;  /* 0x00000003850d7223 */ /* 0x000fe20000010112 */
[----:B------:R-:W-:-:S02]  /*1b350*/  IABS R2, R10 ;  /* 0x0000000a00027213 */ /* 0x000fc40000000000 */
[----:B------:R-:W-:Y:S02]  /*1b360*/  IABS R3, R16 ;  /* 0x0000001000037213 */ /* 0x000fe40000000000 */
[----:B------:R-:W1:Y:S01]  /*1b370*/  MUFU.TANH R27, R58 ;  /* 0x0000003a001b7308 */ /* 0x000e620000002400 */
[----:B------:R-:W-:Y:S01]  /*1b380*/  IABS R4, R8 ;  /* 0x0000000800047213 */ /* 0x000fe20000000000 */
[----:B------:R-:W-:Y:S01]  /*1b390*/  FFMA.FTZ R14, -R133, R5, R24 ;  /* 0x00000005850e7223 */ /* 0x000fe20000010118 */
[----:B------:R-:W-:-:S05]  /*1b3a0*/  IABS R6, R7 ;  /* 0x0000000700067213 */ /* 0x000fca0000000000 */
[----:B------:R-:W2:Y:S01]  /*1b3b0*/  MUFU.TANH R17, R21 ;  /* 0x0000001500117308 */ /* 0x000ea20000002400 */
[----:B------:R-:W-:Y:S01]  /*1b3c0*/  MOV R5, R2 ;  /* 0x0000000200057202 */ /* 0x000fe20000000f00 */
[----:B------:R-:W-:-:S06]  /*1b3d0*/  IMAD.MOV.U32 R2, RZ, RZ, R0 ;  /* 0x000000ffff027224 */ /* 0x000fcc00078e0000 */
[----:B------:R-:W3:Y:S01]  /*1b3e0*/  MUFU.TANH R9, R23 ;  /* 0x0000001700097308 */ /* 0x000ee20000002400 */
[----:B------:R-:W-:Y:S02]  /*1b3f0*/  IMAD.MOV.U32 R7, RZ, RZ, R3 ;  /* 0x000000ffff077224 */ /* 0x000fe400078e0003 */
[----:B------:R-:W-:Y:S02]  /*1b400*/  IMAD.MOV.U32 R0, RZ, RZ, R4 ;  /* 0x000000ffff007224 */ /* 0x000fe400078e0004 */
[----:B------:R-:W-:Y:S01]  /*1b410*/  IMAD.MOV.U32 R3, RZ, RZ, R6 ;  /* 0x000000ffff037224 */ /* 0x000fe200078e0006 */
[----:B------:R-:W-:Y:S02]  /*1b420*/  I2FP.F32.S32 R4, R2 ;  /* 0x0000000200047245 */ /* 0x000fe40000201400 */
[----:B------:R-:W-:Y:S02]  /*1b430*/  I2FP.F32.S32 R2, R0 ;  /* 0x0000000000027245 */ /* 0x000fe40000201400 */
[----:B------:R-:W-:-:S02]  /*1b440*/  I2FP.F32.S32 R7, R7 ;  /* 0x0000000700077245 */ /* 0x000fc40000201400 */
[----:B------:R-:W-:Y:S02]  /*1b450*/  I2FP.F32.S32 R5, R5 ;  /* 0x0000000500057245 */ /* 0x000fe40000201400 */
[----:B------:R-:W-:Y:S01]  /*1b460*/  I2FP.F32.S32 R0, R3 ;  /* 0x0000000300007245 */ /* 0x000fe20000201400 */
[C---:B-1----:R-:W-:Y:S01]  /*1b470*/  FFMA.FTZ R7, -R133.reuse, R7, R27 ;  /* 0x0000000785077223 */ /* 0x042fe2000001011b */
[C---:B------:R-:W-:Y:S01]  /*1b480*/  FFMA.FTZ R4, -R133.reuse, R4, R22 ;  /* 0x0000000485047223 */ /* 0x040fe20000010116 */
[C---:B------:R-:W-:Y:S01]  /*1b490*/  FFMA.FTZ R5, -R133.reuse, R5, R26 ;  /* 0x0000000585057223 */ /* 0x040fe2000001011a */
[C---:B--2---:R-:W-:Y:S01]  /*1b4a0*/  FFMA.FTZ R2, -R133.reuse, R2, R17 ;  /* 0x0000000285027223 */ /* 0x044fe20000010111 */
        /* <DEDUP_REMOVED lines=95> */
.L_x_6385:
[----:B------:R-:W2:Y:S02]  /*1baa0*/  LD.E R2, desc[UR6][R30.64+0x38] ;  /* 0x000038061e027980 */ /* 0x000ea4000c101900 */
[----:B--2---:R-:W-:-:S04]  /*1bab0*/  LEA R2, -R2, RZ, 0x6 ;  /* 0x000000ff02027211 */ /* 0x004fc800078e31ff */
[----:B------:R-:W-:Y:S02]  /*1bac0*/  SHF.R.S32.HI R3, RZ, 0x1f, R2 ;  /* 0x0000001fff037819 */ /* 0x000fe40000011402 */
.L_x_6386:
[----:B------:R-:W-:Y:S05]  /*1bad0*/  BSYNC B0 ;  /* 0x0000000000007941 */ /* 0x000fea0003800000 */
.L_x_6384:
        /* <DEDUP_REMOVED lines=127> */
.L_x_6383:
[----:B------:R-:W-:Y:S05]  /*1c2d0*/  BSYNC B1 ;  /* 0x0000000000017941 */ /* 0x000fea0003800000 */
.L_x_6382:
[----:B------:R2:W3:Y:S01]  /*1c2e0*/  LD.E R0, desc[UR6][R30.64+0xdc] ;  /* 0x0000dc061e007980 */ /* 0x0004e2000c101900 */
[----:B------:R-:W-:-:S03]  /*1c2f0*/  FMNMX.FTZ R2, R39, R38, !PT ;  /* 0x0000002627027209 */ /* 0x000fc60007810000 */
[----:B------:R-:W-:Y:S01]  /*1c300*/  STL [R1+0x44], R222 ;  /* 0x000044de01007387 */ /* 0x000fe20000100800 */
[----:B------:R-:W-:-:S03]  /*1c310*/  FMNMX.FTZ R2, R43, R2, !PT ;  /* 0x000000022b027209 */ /* 0x000fc60007810000 */
[----:B------:R-:W-:Y:S01]  /*1c320*/  STL [R1+0x40], R221 ;  /* 0x000040dd01007387 */ /* 0x000fe20000100800 */
[----:B------:R-:W-:-:S03]  /*1c330*/  FMNMX.FTZ R2, R42, R2, !PT ;  /* 0x000000022a027209 */ /* 0x000fc60007810000 */
[----:B------:R4:W-:Y:S01]  /*1c340*/  STL [R1+0x3c], R220 ;  /* 0x00003cdc01007387 */ /* 0x0009e20000100800 */
[----:B------:R-:W-:-:S03]  /*1c350*/  FMNMX.FTZ R2, R64, R2, !PT ;  /* 0x0000000240027209 */ /* 0x000fc60007810000 */
[----:B------:R1:W-:Y:S01]  /*1c360*/  STL [R1+0x38], R219 ;  /* 0x000038db01007387 */ /* 0x0003e20000100800 */
[----:B------:R-:W-:Y:S02]  /*1c370*/  FMNMX.FTZ R3, R100, R2, !PT ;  /* 0x0000000264037209 */ /* 0x000fe40007810000 */
        /* <DEDUP_REMOVED lines=14> */
[----:B------:R-:W-:Y:S01]  /*1c460*/  FMNMX.FTZ R135, R209, R135, !PT ;  /* 0x00000087d1877209 */ /* 0x000fe20007810000 */
[----:B----4-:R-:W-:Y:S01]  /*1c470*/  IMAD.MOV.U32 R220, RZ, RZ, R65 ;  /* 0x000000ffffdc7224 */ /* 0x010fe200078e0041 */
[----:B------:R-:W-:Y:S02]  /*1c480*/  FMNMX.FTZ R2, R132, R2, !PT ;  /* 0x0000000284027209 */ /* 0x000fe40007810000 */
[----:B------:R-:W-:-:S02]  /*1c490*/  FMNMX.FTZ R135, R210, R135, !PT ;  /* 0x00000087d2877209 */ /* 0x000fc40007810000 */
[----:B------:R-:W-:Y:S02]  /*1c4a0*/  FMNMX.FTZ R2, R140, R2, !PT ;  /* 0x000000028c027209 */ /* 0x000fe40007810000 */
[----:B------:R-:W-:Y:S02]  /*1c4b0*/  FMNMX.FTZ R135, R220, R135, !PT ;  /* 0x00000087dc877209 */ /* 0x000fe40007810000 */
[----:B------:R-:W-:Y:S02]  /*1c4c0*/  FMNMX.FTZ R2, R251, R2, !PT ;  /* 0x00000002fb027209 */ /* 0x000fe40007810000 */
[----:B------:R-:W-:Y:S02]  /*1c4d0*/  MOV R222, R66 ;  /* 0x0000004200de7202 */ /* 0x000fe40000000f00 */
[----:B------:R-:W-:Y:S02]  /*1c4e0*/  FMNMX.FTZ R2, R159, R2, !PT ;  /* 0x000000029f027209 */ /* 0x000fe40007810000 */
[----:B------:R-:W-:-:S02]  /*1c4f0*/  FMNMX.FTZ R135, R165, R135, !PT ;  /* 0x00000087a5877209 */ /* 0x000fc40007810000 */
[----:B------:R-:W-:Y:S02]  /*1c500*/  FMNMX.FTZ R2, R211, R2, !PT ;  /* 0x00000002d3027209 */ /* 0x000fe40007810000 */
[----:B------:R-:W-:Y:S02]  /*1c510*/  FMNMX.FTZ R135, R222, R135, !PT ;  /* 0x00000087de877209 */ /* 0x000fe40007810000 */
[----:B------:R-:W-:Y:S02]  /*1c520*/  FMNMX.FTZ R2, R240, R2, !PT ;  /* 0x00000002f0027209 */ /* 0x000fe40007810000 */
[----:B------:R-:W-:Y:S02]  /*1c530*/  FMNMX.FTZ R135, R157, R135, !PT ;  /* 0x000000879d877209 */ /* 0x000fe40007810000 */
[----:B-1----:R-:W-:Y:S02]  /*1c540*/  MOV R219, R59 ;  /* 0x0000003b00db7202 */ /* 0x002fe40000000f00 */
[----:B------:R-:W-:Y:S01]  /*1c550*/  FMNMX.FTZ R2, R136, R2, !PT ;  /* 0x0000000288027209 */ /* 0x000fe20007810000 */
[----:B------:R-:W1:Y:S03]  /*1c560*/  SHFL.BFLY PT, R4, R135, 0x2, 0x1f ;  /* 0x0c401f0087047f89 */ /* 0x000e6600000e0000 */
        /* <DEDUP_REMOVED lines=10> */
[----:B------:R-:W-:Y:S02]  /*1c610*/  LEA R213, R47, UR4, 0x1 ;  /* 0x000000042fd57c11 */ /* 0x000fe4000f8e08ff */
[----:B----4-:R-:W-:-:S03]  /*1c620*/  FMNMX.FTZ R134, R2, R134, !PT ;  /* 0x0000008602867209 */ /* 0x010fc60007810000 */
[----:B------:R-:W-:Y:S01]  /*1c630*/  IMAD R214, R48, 0x2, R213 ;  /* 0x0000000230d67824 */ /* 0x000fe200078e02d5 */
[C---:B------:R-:W-:Y:S01]  /*1c640*/  LEA R216, R46.reuse, R213, 0x1 ;  /* 0x000000d52ed87211 */ /* 0x040fe200078e08ff */
[----:B------:R-:W-:Y:S04]  /*1c650*/  LDSM.16.MT88.4 R16, [R213+0x12000] ;  /* 0x01200000d510783b */ /* 0x000fe80000004200 */
[----:B--2---:R-:W1:Y:S04]  /*1c660*/  LDSM.16.MT88.4 R28, [R214+0x10000] ;  /* 0x01000000d61c783b */ /* 0x004e680000004200 */
[----:B------:R-:W2:Y:S01]  /*1c670*/  LDSM.16.MT88.4 R8, [R216+0x12000] ;  /* 0x01200000d808783b */ /* 0x000ea20000004200 */
[----:B------:R-:W-:-:S03]  /*1c680*/  IMAD R215, R46, 0x2, R214 ;  /* 0x000000022ed77824 */ /* 0x000fc600078e02d6 */
[----:B------:R-:W-:Y:S04]  /*1c690*/  LDSM.16.MT88.4 R12, [R214+0x12000] ;  /* 0x01200000d60c783b */ /* 0x000fe80000004200 */
[----:B------:R-:W4:Y:S04]  /*1c6a0*/  LDSM.16.MT88.4 R20, [R215+0x10000] ;  /* 0x01000000d714783b */ /* 0x000f280000004200 */
[----:B------:R-:W-:Y:S04]  /*1c6b0*/  LDSM.16.MT88.4 R24, [R216+0x10000] ;  /* 0x01000000d818783b */ /* 0x000fe80000004200 */
[----:B------:R-:W-:Y:S01]  /*1c6c0*/  LDSM.16.MT88.4 R32, [R215+0x12000] ;  /* 0x01200000d720783b */ /* 0x000fe20000004200 */
[----:B---3--:R-:W-:-:S05]  /*1c6d0*/  FMUL.FTZ R3, R0, R135 ;  /* 0x0000008700037220 */ /* 0x008fca0000410000 */
[----:B------:R-:W-:-:S05]  /*1c6e0*/  FSEL R3, R3, RZ, P0 ;  /* 0x000000ff03037208 */ /* 0x000fca0000000000 */
[-CC-:B------:R-:W-:Y:S01]  /*1c6f0*/  FFMA.FTZ R4, R39, R0.reuse, -R3.reuse ;  /* 0x0000000027047223 */ /* 0x180fe20000010803 */
[-CC-:B------:R-:W-:Y:S01]  /*1c700*/  FFMA.FTZ R2, R38, R0.reuse, -R3.reuse ;  /* 0x0000000026027223 */ /* 0x180fe20000010803 */
[----:B------:R-:W-:Y:S01]  /*1c710*/  FSETP.NEU.FTZ.AND P0, PT, R134, -INF , PT ;  /* 0xff8000008600780b */ /* 0x000fe20003f1d000 */
[----:B------:R-:W3:Y:S01]  /*1c720*/  LDSM.16.MT88.4 R36, [R213+0x10000] ;  /* 0x01000000d524783b */ /* 0x000ee20000004200 */
[----:B------:R1:W-:Y:S08]  /*1c730*/  MUFU.EX2 R212, R4 ;  /* 0x0000000400d47308 */ /* 0x0003f00000000800 */
[----:B------:R2:W-:Y:S01]  /*1c740*/  MUFU.EX2 R169, R2 ;  /* 0x0000000200a97308 */ /* 0x0005e20000000800 */
[----:B-1----:R-:W-:-:S07]  /*1c750*/  FFMA.FTZ R4, R43, R0, -R3 ;  /* 0x000000002b047223 */ /* 0x002fce0000010803 */
[----:B------:R1:W-:Y:S01]  /*1c760*/  MUFU.EX2 R133, R4 ;  /* 0x0000000400857308 */ /* 0x0003e20000000800 */
[----:B--2---:R-:W-:-:S05]  /*1c770*/  FMUL.FTZ R2, R0, R134 ;  /* 0x0000008600027220 */ /* 0x004fca0000410000 */
[----:B------:R-:W-:Y:S01]  /*1c780*/  FSEL R2, R2, RZ, P0 ;  /* 0x000000ff02027208 */ /* 0x000fe20000000000 */
[----:B-1----:R-:W-:-:S04]  /*1c790*/  FFMA.FTZ R4, R42, R0, -R3 ;  /* 0x000000002a047223 */ /* 0x002fc80000010803 */
[----:B------:R1:W2:Y:S02]  /*1c7a0*/  MUFU.EX2 R158, R4 ;  /* 0x00000004009e7308 */ /* 0x0002a40000000800 */
[----:B-1----:R-:W-:-:S06]  /*1c7b0*/  FFMA.FTZ R4, R40, R0, -R2 ;  /* 0x0000000028047223 */ /* 0x002fcc0000010802 */
[----:B------:R1:W-:Y:S02]  /*1c7c0*/  MUFU.EX2 R217, R4 ;  /* 0x0000000400d97308 */ /* 0x0003e40000000800 */
[-CC-:B-1----:R-:W-:Y:S01]  /*1c7d0*/  FFMA.FTZ R4, R41, R0.reuse, -R2.reuse ;  /* 0x0000000029047223 */ /* 0x182fe20000010802 */
[----:B--2---:R-:W-:Y:S01]  /*1c7e0*/  F2FP.BF16.F32.PACK_AB R6, R158, R133 ;  /* 0x000000859e06723e */ /* 0x004fe200000010ff */
[----:B------:R-:W-:Y:S04]  /*1c7f0*/  LDSM.16.MT88.4 R40, [R213+0x14000] ;  /* 0x01400000d528783b */ /* 0x000fe80000004200 */
[----:B------:R1:W2:Y:S02]  /*1c800*/  MUFU.EX2 R221, R4 ;  /* 0x0000000400dd7308 */ /* 0x0002a40000000800 */
[----:B-1----:R-:W-:-:S06]  /*1c810*/  FFMA.FTZ R4, R44, R0, -R2 ;  /* 0x000000002c047223 */ /* 0x002fcc0000010802 */
[----:B------:R1:W-:Y:S02]  /*1c820*/  MUFU.EX2 R208, R4 ;  /* 0x0000000400d07308 */ /* 0x0003e40000000800 */
[----:B-1----:R-:W-:Y:S01]  /*1c830*/  FFMA.FTZ R4, R45, R0, -R2 ;  /* 0x000000002d047223 */ /* 0x002fe20000010802 */
[----:B--2---:R-:W-:Y:S01]  /*1c840*/  F2FP.BF16.F32.PACK_AB R5, R221, R217 ;  /* 0x000000d9dd05723e */ /* 0x004fe200000010ff */
[----:B------:R-:W-:Y:S04]  /*1c850*/  LDSM.16.MT88.4 R44, [R216+0x14000] ;  /* 0x01400000d82c783b */ /* 0x000fe80000004200 */
[----:B------:R1:W2:Y:S02]  /*1c860*/  MUFU.EX2 R218, R4 ;  /* 0x0000000400da7308 */ /* 0x0002a40000000800 */
[----:B-1----:R-:W-:-:S02]  /*1c870*/  F2FP.BF16.F32.PACK_AB R4, R169, R212 ;  /* 0x000000d4a904723e */ /* 0x002fc400000010ff */
[----:B--2---:R-:W-:-:S07]  /*1c880*/  F2FP.BF16.F32.PACK_AB R7, R218, R208 ;  /* 0x000000d0da07723e */ /* 0x004fce00000010ff */
[C---:B------:R-:W-:Y:S06]  /*1c890*/  HMMA.16816.F32.BF16 R92, R4.reuse, R28, RZ ;  /* 0x0000001c045c723c */ /* 0x040fec00000418ff */
[C---:B------:R-:W-:Y:S01]  /*1c8a0*/  HMMA.16816.F32.BF16 R56, R4.reuse, R30, RZ ;  /* 0x0000001e0438723c */ /* 0x040fe200000418ff */
[----:B------:R-:W1:Y:S05]  /*1c8b0*/  LDSM.16.MT88.4 R28, [R213+0x16000] ;  /* 0x01600000d51c783b */ /* 0x000e6a0000004200 */
[----:B------:R-:W-:Y:S07]  /*1c8c0*/  HMMA.16816.F32.BF16 R72, R4, R8, RZ ;  /* 0x000000080448723c */ /* 0x000fee00000418ff */
[----:B------:R-:W-:-:S04]  /*1c8d0*/  FFMA.FTZ R8, R64, R0, -R3 ;  /* 0x0000000040087223 */ /* 0x000fc80000010803 */
[----:B------:R2:W-:Y:S02]  /*1c8e0*/  MUFU.EX2 R164, R8 ;  /* 0x0000000800a47308 */ /* 0x0005e40000000800 */
[----:B--2---:R-:W-:-:S06]  /*1c8f0*/  FFMA.FTZ R8, R100, R0, -R3 ;  /* 0x0000000064087223 */ /* 0x004fcc0000010803 */
[----:B------:R2:W1:Y:S01]  /*1c900*/  MUFU.EX2 R156, R8 ;  /* 0x00000008009c7308 */ /* 0x0004620000000800 */
[----:B----4-:R-:W-:Y:S01]  /*1c910*/  HMMA.16816.F32.BF16 R84, R4, R20, RZ ;  /* 0x000000140454723c */ /* 0x010fe200000418ff */
[----:B--2---:R-:W-:-:S06]  /*1c920*/  FFMA.FTZ R8, R120, R0, -R3 ;  /* 0x0000000078087223 */ /* 0x004fcc0000010803 */
[----:B------:R2:W-:Y:S01]  /*1c930*/  MUFU.EX2 R148, R8 ;  /* 0x0000000800947308 */ /* 0x0005e20000000800 */
[C---:B------:R-:W-:Y:S01]  /*1c940*/  HMMA.16816.F32.BF16 R112, R4.reuse, R22, RZ ;  /* 0x000000160470723c */ /* 0x040fe200000418ff */
[----:B------:R-:W4:Y:S05]  /*1c950*/  LDSM.16.MT88.4 R20, [R215+0x14000] ;  /* 0x01400000d714783b */ /* 0x000f2a0000004200 */
[----:B------:R-:W-:Y:S01]  /*1c960*/  HMMA.16816.F32.BF16 R76, R4, R12, RZ ;  /* 0x0000000c044c723c */ /* 0x000fe200000418ff */
[----:B--2---:R-:W-:-:S04]  /*1c970*/  FFMA.FTZ R8, R124, R0, -R3 ;  /* 0x000000007c087223 */ /* 0x004fc80000010803 */
[----:B------:R2:W-:Y:S01]  /*1c980*/  MUFU.EX2 R168, R8 ;  /* 0x0000000800a87308 */ /* 0x0005e20000000800 */
[C---:B------:R-:W-:Y:S01]  /*1c990*/  HMMA.16816.F32.BF16 R48, R4.reuse, R14, RZ ;  /* 0x0000000e0430723c */ /* 0x040fe200000418ff */
[----:B------:R-:W4:Y:S05]  /*1c9a0*/  LDSM.16.MT88.4 R12, [R215+0x16000] ;  /* 0x01600000d70c783b */ /* 0x000f2a0000004200 */
[----:B---3--:R-:W-:Y:S01]  /*1c9b0*/  HMMA.16816.F32.BF16 R96, R4, R36, RZ ;  /* 0x000000240460723c */ /* 0x008fe200000418ff */
[----:B--2---:R-:W-:-:S05]  /*1c9c0*/  FFMA.FTZ R8, R125, R0, -R2 ;  /* 0x000000007d087223 */ /* 0x004fca0000010802 */
[C---:B------:R-:W-:Y:S01]  /*1c9d0*/  HMMA.16816.F32.BF16 R60, R4.reuse, R38, RZ ;  /* 0x00000026043c723c */ /* 0x040fe200000418ff */
[----:B------:R-:W2:Y:S01]  /*1c9e0*/  LDSM.16.MT88.4 R36, [R214+0x14000] ;  /* 0x01400000d624783b */ /* 0x000ea20000004200 */
[----:B------:R3:W-:Y:S04]  /*1c9f0*/  MUFU.EX2 R166, R8 ;  /* 0x0000000800a67308 */ /* 0x0007e80000000800 */
[C---:B------:R-:W-:Y:S06]  /*1ca00*/  HMMA.16816.F32.BF16 R88, R4.reuse, R24, RZ ;  /* 0x000000180458723c */ /* 0x040fec00000418ff */
[C---:B------:R-:W-:Y:S01]  /*1ca10*/  HMMA.16816.F32.BF16 R116, R4.reuse, R26, RZ ;  /* 0x0000001a0474723c */ /* 0x040fe200000418ff */
[----:B------:R-:W2:Y:S05]  /*1ca20*/  LDSM.16.MT88.4 R24, [R214+0x16000] ;  /* 0x01600000d618783b */ /* 0x000eaa0000004200 */
[----:B------:R-:W-:Y:S01]  /*1ca30*/  HMMA.16816.F32.BF16 R80, R4, R16, RZ ;  /* 0x000000100450723c */ /* 0x000fe200000418ff */
[----:B---3--:R-:W-:-:S05]  /*1ca40*/  FFMA.FTZ R8, R128, R0, -R2 ;  /* 0x0000000080087223 */ /* 0x008fca0000010802 */
[C---:B------:R-:W-:Y:S01]  /*1ca50*/  HMMA.16816.F32.BF16 R52, R4.reuse, R18, RZ ;  /* 0x000000120434723c */ /* 0x040fe200000418ff */
[----:B------:R-:W3:Y:S01]  /*1ca60*/  LDSM.16.MT88.4 R16, [R216+0x16000] ;  /* 0x01600000d810783b */ /* 0x000ee20000004200 */
[----:B------:R1:W3:Y:S04]  /*1ca70*/  MUFU.EX2 R150, R8 ;  /* 0x0000000800967308 */ /* 0x0002e80000000800 */
[C---:B------:R-:W-:Y:S06]  /*1ca80*/  HMMA.16816.F32.BF16 R68, R4.reuse, R32, RZ ;  /* 0x000000200444723c */ /* 0x040fec00000418ff */
[----:B------:R-:W-:Y:S01]  /*1ca90*/  HMMA.16816.F32.BF16 R104, R4, R34, RZ ;  /* 0x000000220468723c */ /* 0x000fe200000418ff */
[----:B------:R-:W3:Y:S01]  /*1caa0*/  LDSM.16.MT88.4 R32, [R213+0x10800] ;  /* 0x01080000d520783b */ /* 0x000ee20000004200 */
[----:B-1----:R-:W-:Y:S01]  /*1cab0*/  FFMA.FTZ R8, R132, R0, -R2 ;  /* 0x0000000084087223 */ /* 0x002fe20000010802 */
[----:B------:R-:W-:-:S03]  /*1cac0*/  MOV R132, R136 ;  /* 0x0000008800847202 */ /* 0x000fc60000000f00 */
[----:B------:R1:W-:Y:S01]  /*1cad0*/  MUFU.EX2 R170, R8 ;  /* 0x0000000800aa7308 */ /* 0x0003e20000000800 */
[----:B------:R-:W-:Y:S01]  /*1cae0*/  HMMA.16816.F32.BF16 R136, R4, R28, RZ ;  /* 0x0000001c0488723c */ /* 0x000fe200000418ff */
[----:B-1----:R-:W-:-:S05]  /*1caf0*/  FFMA.FTZ R8, R140, R0, -R2 ;  /* 0x000000008c087223 */ /* 0x002fca0000010802 */
[C---:B------:R-:W-:Y:S01]  /*1cb00*/  HMMA.16816.F32.BF16 R140, R4.reuse, R30, RZ ;  /* 0x0000001e048c723c */ /* 0x040fe200000418ff */
[----:B------:R-:W1:Y:S01]  /*1cb10*/  LDSM.16.MT88.4 R28, [R216+0x10800] ;  /* 0x01080000d81c783b */ /* 0x000e620000004200 */
[----:B------:R3:W1:Y:S04]  /*1cb20*/  MUFU.EX2 R167, R8 ;  /* 0x0000000800a77308 */ /* 0x0006680000000800 */
[C---:B----4-:R-:W-:Y:S06]  /*1cb30*/  HMMA.16816.F32.BF16 R124, R4.reuse, R20, RZ ;  /* 0x00000014047c723c */ /* 0x050fec00000418ff */
[C---:B------:R-:W-:Y:S01]  /*1cb40*/  HMMA.16816.F32.BF16 R128, R4.reuse, R22, RZ ;  /* 0x000000160480723c */ /* 0x040fe200000418ff */
[----:B------:R-:W4:Y:S05]  /*1cb50*/  LDSM.16.MT88.4 R20, [R214+0x10800] ;  /* 0x01080000d614783b */ /* 0x000f2a0000004200 */
[C---:B------:R-:W-:Y:S06]  /*1cb60*/  HMMA.16816.F32.BF16 R188, R4.reuse, R12, RZ ;  /* 0x0000000c04bc723c */ /* 0x040fec00000418ff */
[C---:B------:R-:W-:Y:S01]  /*1cb70*/  HMMA.16816.F32.BF16 R184, R4.reuse, R14, RZ ;  /* 0x0000000e04b8723c */ /* 0x040fe200000418ff */
[----:B------:R-:W4:Y:S05]  /*1cb80*/  LDSM.16.MT88.4 R12, [R215+0x10800] ;  /* 0x01080000d70c783b */ /* 0x000f2a0000004200 */
[C---:B------:R-:W-:Y:S06]  /*1cb90*/  HMMA.16816.F32.BF16 R64, R4.reuse, R40, RZ ;  /* 0x000000280440723c */ /* 0x040fec00000418ff */
[C---:B--2---:R-:W-:Y:S06]  /*1cba0*/  HMMA.16816.F32.BF16 R100, R4.reuse, R36, RZ ;  /* 0x000000240464723c */ /* 0x044fec00000418ff */
[C---:B------:R-:W-:Y:S06]  /*1cbb0*/  HMMA.16816.F32.BF16 R120, R4.reuse, R44, RZ ;  /* 0x0000002c0478723c */ /* 0x040fec00000418ff */
[C---:B------:R-:W-:Y:S01]  /*1cbc0*/  HMMA.16816.F32.BF16 R108, R4.reuse, R10, RZ ;  /* 0x0000000a046c723c */ /* 0x040fe200000418ff */
[----:B---3--:R-:W2:Y:S05]  /*1cbd0*/  LDSM.16.MT88.4 R8, [R213+0x12800] ;  /* 0x01280000d508783b */ /* 0x008eaa0000004200 */
[C---:B------:R-:W-:Y:S06]  /*1cbe0*/  HMMA.16816.F32.BF16 R40, R4.reuse, R42, RZ ;  /* 0x0000002a0428723c */ /* 0x040fec00000418ff */
        /* <DEDUP_REMOVED lines=8> */
[----:B------:R-:W-:Y:S02]  /*1cc70*/  F2FP.BF16.F32.PACK_AB R5, R150, R166 ;  /* 0x000000a69605723e */ /* 0x000fe400000010ff */
[----:B------:R-:W-:Y:S02]  /*1cc80*/  F2FP.BF16.F32.PACK_AB R6, R168, R148 ;  /* 0x00000094a806723e */ /* 0x000fe400000010ff */
[----:B-1----:R-:W-:-:S07]  /*1cc90*/  F2FP.BF16.F32.PACK_AB R7, R167, R170 ;  /* 0x000000aaa707723e */ /* 0x002fce00000010ff */
[C---:B------:R-:W-:Y:S06]  /*1cca0*/  HMMA.16816.F32.BF16 R204, R4.reuse, R32, R96 ;  /* 0x0000002004cc723c */ /* 0x040fec0000041860 */
[C---:B------:R-:W-:Y:S06]  /*1ccb0*/  HMMA.16816.F32.BF16 R96, R4.reuse, R34, R60 ;  /* 0x000000220460723c */ /* 0x040fec000004183c */
[C---:B------:R-:W-:Y:S06]  /*1ccc0*/  HMMA.16816.F32.BF16 R60, R4.reuse, R30, R116 ;  /* 0x0000001e043c723c */ /* 0x040fec0000041874 */
[C---:B------:R-:W-:Y:S06]  /*1ccd0*/  HMMA.16816.F32.BF16 R196, R4.reuse, R28, R88 ;  /* 0x0000001c04c4723c */ /* 0x040fec0000041858 */
[C---:B----4-:R-:W-:Y:S06]  /*1cce0*/  HMMA.16816.F32.BF16 R200, R4.reuse, R20, R92 ;  /* 0x0000001404c8723c */ /* 0x050fec000004185c */
[C---:B------:R-:W-:Y:S01]  /*1ccf0*/  HMMA.16816.F32.BF16 R56, R4.reuse, R22, R56 ;  /* 0x000000160438723c */ /* 0x040fe20000041838 */
[----:B------:R-:W1:Y:S05]  /*1cd00*/  LDSM.16.MT88.4 R20, [R216+0x12800] ;  /* 0x01280000d814783b */ /* 0x000e6a0000004200 */
[----:B------:R-:W-:Y:S01]  /*1cd10*/  IMAD.MOV.U32 R28, RZ, RZ, R63 ;  /* 0x000000ffff1c7224 */ /* 0x000fe200078e003f */
[----:B------:R-:W-:Y:S07]  /*1cd20*/  HMMA.16816.F32.BF16 R192, R4, R12, R84 ;  /* 0x0000000c04c0723c */ /* 0x000fee0000041854 */
[----:B------:R-:W-:-:S02]  /*1cd30*/  IMAD.MOV.U32 R84, RZ, RZ, R28 ;  /* 0x000000ffff547224 */ /* 0x000fc400078e001c */
[----:B------:R-:W4:Y:S01]  /*1cd40*/  LDSM.16.MT88.4 R28, [R215+0x12800] ;  /* 0x01280000d71c783b */ /* 0x000f220000004200 */
[----:B------:R-:W-:Y:S01]  /*1cd50*/  IMAD.MOV.U32 R89, RZ, RZ, R170 ;  /* 0x000000ffff597224 */ /* 0x000fe200078e00aa */
[----:B------:R-:W-:Y:S01]  /*1cd60*/  MOV R88, R169 ;  /* 0x000000a900587202 */ /* 0x000fe20000000f00 */
[----:B------:R-:W-:Y:S01]  /*1cd70*/  IMAD.MOV.U32 R87, RZ, RZ, R168 ;  /* 0x000000ffff577224 */ /* 0x000fe200078e00a8 */
[C---:B--2---:R-:W-:Y:S01]  /*1cd80*/  HMMA.16816.F32.BF16 R176, R4.reuse, R8, R80 ;  /* 0x0000000804b0723c */ /* 0x044fe20000041850 */
[----:B------:R-:W-:Y:S01]  /*1cd90*/  MOV R86, R167 ;  /* 0x000000a700567202 */ /* 0x000fe20000000f00 */
[----:B------:R-:W-:Y:S01]  /*1cda0*/  IMAD.MOV.U32 R85, RZ, RZ, R166 ;  /* 0x000000ffff557224 */ /* 0x000fe200078e00a6 */
[----:B------:R-:W-:Y:S01]  /*1cdb0*/  MOV R33, R165 ;  /* 0x000000a500217202 */ /* 0x000fe20000000f00 */
[----:B------:R-:W-:Y:S02]  /*1cdc0*/  IMAD.MOV.U32 R32, RZ, RZ, R164 ;  /* 0x000000ffff207224 */ /* 0x000fe400078e00a4 */
[----:B------:R-:W-:Y:S01]  /*1cdd0*/  HMMA.16816.F32.BF16 R168, R4, R10, R52 ;  /* 0x0000000a04a8723c */ /* 0x000fe20000041834 */
[----:B------:R-:W-:Y:S01]  /*1cde0*/  LDSM.16.MT88.4 R8, [R214+0x14800] ;  /* 0x01480000d608783b */ /* 0x000fe20000004200 */
[----:B------:R-:W-:Y:S01]  /*1cdf0*/  MOV R63, R159 ;  /* 0x0000009f003f7202 */ /* 0x000fe20000000f00 */
[----:B------:R-:W-:Y:S01]  /*1ce00*/  IMAD.MOV.U32 R91, RZ, RZ, R156 ;  /* 0x000000ffff5b7224 */ /* 0x000fe200078e009c */
[----:B------:R-:W-:-:S02]  /*1ce10*/  MOV R90, R157 ;  /* 0x0000009d005a7202 */ /* 0x000fc40000000f00 */
[C---:B---3--:R-:W-:Y:S07]  /*1ce20*/  HMMA.16816.F32.BF16 R164, R4.reuse, R16, R76 ;  /* 0x0000001004a4723c */ /* 0x048fee000004184c */
[----:B------:R-:W-:Y:S02]  /*1ce30*/  IMAD.MOV.U32 R76, RZ, RZ, R158 ;  /* 0x000000ffff4c7224 */ /* 0x000fe400078e009e */
[C---:B------:R-:W-:Y:S01]  /*1ce40*/  HMMA.16816.F32.BF16 R156, R4.reuse, R18, R48 ;  /* 0x00000012049c723c */ /* 0x040fe20000041830 */
[----:B------:R-:W2:Y:S05]  /*1ce50*/  LDSM.16.MT88.4 R16, [R216+0x14800] ;  /* 0x01480000d810783b */ /* 0x000eaa0000004200 */
[C---:B------:R-:W-:Y:S01]  /*1ce60*/  HMMA.16816.F32.BF16 R180, R4.reuse, R14, R112 ;  /* 0x0000000e04b4723c */ /* 0x040fe20000041870 */
[----:B------:R-:W3:Y:S05]  /*1ce70*/  LDSM.16.MT88.4 R12, [R213+0x14800] ;  /* 0x01480000d50c783b */ /* 0x000eea0000004200 */
[----:B-1----:R-:W-:Y:S01]  /*1ce80*/  HMMA.16816.F32.BF16 R116, R4, R22, R108 ;  /* 0x000000160474723c */ /* 0x002fe2000004186c */
[----:B------:R-:W-:-:S05]  /*1ce90*/  IMAD.MOV.U32 R27, RZ, RZ, R59 ;  /* 0x000000ffff1b7224 */ /* 0x000fca00078e003b */
[----:B----4-:R-:W-:Y:S01]  /*1cea0*/  HMMA.16816.F32.BF16 R112, R4, R28, R68 ;  /* 0x0000001c0470723c */ /* 0x010fe20000041844 */
[----:B------:R-:W-:-:S05]  /*1ceb0*/  MOV R26, R57 ;  /* 0x00000039001a7202 */ /* 0x000fca0000000f00 */
[----:B------:R-:W-:Y:S01]  /*1cec0*/  HMMA.16816.F32.BF16 R108, R4, R30, R104 ;  /* 0x0000001e046c723c */ /* 0x000fe20000041868 */
[----:B------:R-:W1:Y:S01]  /*1ced0*/  LDSM.16.MT88.4 R28, [R213+0x16800] ;  /* 0x01680000d51c783b */ /* 0x000e620000004200 */
[----:B------:R-:W-:Y:S01]  /*1cee0*/  IMAD.MOV.U32 R25, RZ, RZ, R58 ;  /* 0x000000ffff197224 */ /* 0x000fe200078e003a */
[----:B------:R-:W-:Y:S01]  /*1cef0*/  MOV R24, R56 ;  /* 0x0000003800187202 */ /* 0x000fe20000000f00 */
[----:B------:R-:W-:Y:S01]  /*1cf00*/  IMAD.MOV.U32 R80, RZ, RZ, R27 ;  /* 0x000000ffff507224 */ /* 0x000fe200078e001b */
[----:B------:R-:W-:Y:S01]  /*1cf10*/  MOV R78, R26 ;  /* 0x0000001a004e7202 */ /* 0x000fe20000000f00 */
[----:B------:R-:W-:Y:S01]  /*1cf20*/  IMAD.MOV.U32 R79, RZ, RZ, R25 ;  /* 0x000000ffff4f7224 */ /* 0x000fe200078e0019 */
[----:B------:R-:W-:Y:S02]  /*1cf30*/  MOV R77, R24 ;  /* 0x00000018004d7202 */ /* 0x000fe40000000f00 */
[----:B------:R-:W4:Y:S01]  /*1cf40*/  LDSM.16.MT88.4 R24, [R215+0x14800] ;  /* 0x01480000d718783b */ /* 0x000f220000004200 */
[----:B------:R-:W-:Y:S01]  /*1cf50*/  MOV R92, R151 ;  /* 0x00000097005c7202 */ /* 0x000fe20000000f00 */
[----:B------:R-:W-:Y:S01]  /*1cf60*/  IMAD.MOV.U32 R93, RZ, RZ, R150 ;  /* 0x000000ffff5d7224 */ /* 0x000fe200078e0096 */
[----:B------:R-:W-:Y:S01]  /*1cf70*/  MOV R94, R149 ;  /* 0x00000095005e7202 */ /* 0x000fe20000000f00 */
[----:B------:R-:W-:-:S02]  /*1cf80*/  IMAD.MOV.U32 R95, RZ, RZ, R148 ;  /* 0x000000ffff5f7224 */ /* 0x000fc400078e0094 */
[C---:B------:R-:W-:Y:S06]  /*1cf90*/  HMMA.16816.F32.BF16 R148, R4.reuse, R20, R72 ;  /* 0x000000140494723c */ /* 0x040fec0000041848 */
[C---:B--2---:R-:W-:Y:S01]  /*1cfa0*/  HMMA.16816.F32.BF16 R68, R4.reuse, R16, R120 ;  /* 0x000000100444723c */ /* 0x044fe20000041878 */
[----:B------:R-:W-:Y:S01]  /*1cfb0*/  IMAD.MOV.U32 R35, RZ, RZ, R62 ;  /* 0x000000ffff237224 */ /* 0x000fe200078e003e */
[----:B------:R-:W-:Y:S01]  /*1cfc0*/  MOV R34, R60 ;  /* 0x0000003c00227202 */ /* 0x000fe20000000f00 */
[----:B------:R-:W-:Y:S03]  /*1cfd0*/  LDSM.16.MT88.4 R20, [R214+0x16800] ;  /* 0x01680000d614783b */ /* 0x000fe60000004200 */
[----:B------:R-:W-:Y:S07]  /*1cfe0*/  HMMA.16816.F32.BF16 R72, R4, R8, R100 ;  /* 0x000000080448723c */ /* 0x000fee0000041864 */
[----:B------:R-:W-:-:S04]  /*1cff0*/  FFMA.FTZ R8, R241, R0, -R3 ;  /* 0x00000000f1087223 */ /* 0x000fc80000010803 */
[----:B------:R2:W4:Y:S01]  /*1d000*/  MUFU.EX2 R120, R8 ;  /* 0x0000000800787308 */ /* 0x0005220000000800 */
[----:B------:R-:W-:Y:S01]  /*1d010*/  MOV R103, R221 ;  /* 0x000000dd00677202 */ /* 0x000fe20000000f00 */
[----:B------:R-:W-:Y:S01]  /*1d020*/  IMAD.MOV.U32 R102, RZ, RZ, R219 ;  /* 0x000000ffff667224 */ /* 0x000fe200078e00db */
[----:B------:R-:W-:Y:S01]  /*1d030*/  MOV R56, R61 ;  /* 0x0000003d00387202 */ /* 0x000fe20000000f00 */
[----:B------:R-:W-:Y:S01]  /*1d040*/  IMAD.MOV.U32 R83, RZ, RZ, R35 ;  /* 0x000000ffff537224 */ /* 0x000fe200078e0023 */
[----:B------:R-:W-:Y:S01]  /*1d050*/  MOV R81, R34 ;  /* 0x0000002200517202 */ /* 0x000fe20000000f00 */
[----:B--2---:R-:W-:-:S04]  /*1d060*/  FFMA.FTZ R8, R250, R0, -R3 ;  /* 0x00000000fa087223 */ /* 0x004fc80000010803 */
[----:B------:R2:W-:Y:S01]  /*1d070*/  MUFU.EX2 R221, R8 ;  /* 0x0000000800dd7308 */ /* 0x0005e20000000800 */
[----:B------:R-:W-:Y:S01]  /*1d080*/  MOV R82, R56 ;  /* 0x0000003800527202 */ /* 0x000fe20000000f00 */
[----:B------:R-:W-:Y:S01]  /*1d090*/  IMAD.MOV.U32 R100, RZ, RZ, R32 ;  /* 0x000000ffff647224 */ /* 0x000fe200078e0020 */
[----:B------:R-:W-:Y:S01]  /*1d0a0*/  MOV R101, R33 ;  /* 0x0000002100657202 */ /* 0x000fe20000000f00 */
[----:B---3--:R-:W-:Y:S01]  /*1d0b0*/  HMMA.16816.F32.BF16 R104, R4, R12, R64 ;  /* 0x0000000c0468723c */ /* 0x008fe20000041840 */
[----:B------:R-:W3:Y:S01]  /*1d0c0*/  LDSM.16.MT88.4 R32, [R216+0x16800] ;  /* 0x01680000d820783b */ /* 0x000ee20000004200 */
[----:B------:R-:W-:Y:S01]  /*1d0d0*/  MOV R9, R63 ;  /* 0x0000003f00097202 */ /* 0x000fe20000000f00 */
[----:B--2---:R-:W-:-:S04]  /*1d0e0*/  FFMA.FTZ R8, R209, R0, -R3 ;  /* 0x00000000d1087223 */ /* 0x004fc80000010803 */
[----:B------:R2:W-:Y:S01]  /*1d0f0*/  MUFU.EX2 R219, R8 ;  /* 0x0000000800db7308 */ /* 0x0005e20000000800 */
[C---:B------:R-:W-:Y:S01]  /*1d100*/  HMMA.16816.F32.BF16 R56, R4.reuse, R14, R40 ;  /* 0x0000000e0438723c */ /* 0x040fe20000041828 */
[----:B------:R-:W3:Y:S01]  /*1d110*/  LDSM.16.MT88.4 R12, [R215+0x16800] ;  /* 0x01680000d70c783b */ /* 0x000ee20000004200 */
[----:B------:R-:W-:Y:S02]  /*1d120*/  IMAD.MOV.U32 R121, RZ, RZ, R100 ;  /* 0x000000ffff797224 */ /* 0x000fe400078e0064 */
[----:B------:R-:W-:Y:S02]  /*1d130*/  IMAD.MOV.U32 R100, RZ, RZ, R78 ;  /* 0x000000ffff647224 */ /* 0x000fe400078e004e */
[----:B-1----:R-:W-:Y:S01]  /*1d140*/  HMMA.16816.F32.BF16 R60, R4, R28, R136 ;  /* 0x0000001c043c723c */ /* 0x002fe20000041888 */
[----:B------:R-:W-:Y:S02]  /*1d150*/  IMAD.MOV.U32 R78, RZ, RZ, R84 ;  /* 0x000000ffff4e7224 */ /* 0x000fe400078e0054 */
[----:B--2---:R-:W-:-:S04]  /*1d160*/  FFMA.FTZ R8, R210, R0, -R3 ;  /* 0x00000000d2087223 */ /* 0x004fc80000010803 */
[----:B------:R1:W2:Y:S01]  /*1d170*/  MUFU.EX2 R241, R8 ;  /* 0x0000000800f17308 */ /* 0x0002a20000000800 */
        /* <DEDUP_REMOVED lines=9> */
[----:B-1----:R-:W-:-:S04]  /*1d210*/  FFMA.FTZ R8, R251, R0, -R2 ;  /* 0x00000000fb087223 */ /* 0x002fc80000010802 */
[----:B------:R1:W-:Y:S01]  /*1d220*/  MUFU.EX2 R137, R8 ;  /* 0x0000000800897308 */ /* 0x0003e20000000800 */
        /* <DEDUP_REMOVED lines=8> */
[----:B-1----:R-:W-:Y:S01]  /*1d2b0*/  FFMA.FTZ R8, R9, R0, -R2 ;  /* 0x0000000009087223 */ /* 0x002fe20000010802 */
[----:B------:R-:W-:-:S02]  /*1d2c0*/  MOV R9, R77 ;  /* 0x0000004d00097202 */ /* 0x000fc40000000f00 */
[C---:B----4-:R-:W-:Y:S06]  /*1d2d0*/  HMMA.16816.F32.BF16 R64, R4.reuse, R24, R124 ;  /* 0x000000180440723c */ /* 0x050fec000004187c */
[C---:B------:R-:W-:Y:S01]  /*1d2e0*/  HMMA.16816.F32.BF16 R40, R4.reuse, R30, R140 ;  /* 0x0000001e0428723c */ /* 0x040fe2000004188c */
[----:B------:R1:W4:Y:S01]  /*1d2f0*/  MUFU.EX2 R220, R8 ;  /* 0x0000000800dc7308 */ /* 0x0003220000000800 */
        /* <DEDUP_REMOVED lines=8> */
[----:B------:R-:W4:Y:S03]  /*1d380*/  LDSM.16.MT88.4 R28, [R216+0x11000] ;  /* 0x01100000d81c783b */ /* 0x000f260000004200 */
[----:B------:R-:W-:Y:S01]  /*1d390*/  IMAD.MOV.U32 R130, RZ, RZ, R120 ;  /* 0x000000ffff827224 */ /* 0x000fe200078e0078 */
[----:B------:R-:W-:Y:S01]  /*1d3a0*/  MOV R103, R81 ;  /* 0x0000005100677202 */ /* 0x000fe20000000f00 */
[----:B------:R-:W-:Y:S01]  /*1d3b0*/  IMAD.MOV.U32 R76, RZ, RZ, R82 ;  /* 0x000000ffff4c7224 */ /* 0x000fe200078e0052 */
[----:B------:R-:W-:Y:S01]  /*1d3c0*/  MOV R209, R100 ;  /* 0x0000006400d17202 */ /* 0x000fe20000000f00 */
[----:B------:R-:W-:Y:S01]  /*1d3d0*/  LDSM.16.MT88.4 R16, [R214+0x11000] ;  /* 0x01100000d610783b */ /* 0x000fe20000004200 */
[----:B-1----:R-:W-:Y:S01]  /*1d3e0*/  FFMA.FTZ R8, R211, R0, -R2 ;  /* 0x00000000d3087223 */ /* 0x002fe20000010802 */
[----:B------:R-:W-:-:S02]  /*1d3f0*/  IMAD.MOV.U32 R131, RZ, RZ, R9 ;  /* 0x000000ffff837224 */ /* 0x000fc400078e0009 */
[----:B------:R-:W-:Y:S01]  /*1d400*/  IMAD.MOV.U32 R120, RZ, RZ, R101 ;  /* 0x000000ffff787224 */ /* 0x000fe200078e0065 */
        /* <DEDUP_REMOVED lines=10> */
[----:B------:R-:W-:Y:S01]  /*1d4b0*/  LDSM.16.MT88.4 R24, [R213+0x11000] ;  /* 0x01100000d518783b */ /* 0x000fe20000004200 */
[----:B------:R-:W-:-:S02]  /*1d4c0*/  IMAD.MOV.U32 R122, RZ, RZ, R9 ;  /* 0x000000ffff7a7224 */ /* 0x000fc400078e0009 */
[----:B-1----:R-:W-:Y:S01]  /*1d4d0*/  FFMA.FTZ R8, R240, R0, -R2 ;  /* 0x00000000f0087223 */ /* 0x002fe20000010802 */
[----:B--2---:R-:W-:-:S03]  /*1d4e0*/  MOV R240, R241 ;  /* 0x000000f100f07202 */ /* 0x004fc60000000f00 */
[----:B------:R1:W2:Y:S01]  /*1d4f0*/  MUFU.EX2 R241, R8 ;  /* 0x0000000800f17308 */ /* 0x0002a20000000800 */
[----:B------:R-:W-:Y:S01]  /*1d500*/  MOV R123, R84 ;  /* 0x00000054007b7202 */ /* 0x000fe20000000f00 */
[----:B------:R-:W-:Y:S01]  /*1d510*/  IMAD.MOV.U32 R85, RZ, RZ, R89 ;  /* 0x000000ffff557224 */ /* 0x000fe200078e0059 */
[----:B------:R-:W-:Y:S01]  /*1d520*/  MOV R84, R88 ;  /* 0x0000005800547202 */ /* 0x000fe20000000f00 */
[----:B------:R-:W-:Y:S01]  /*1d530*/  IMAD.MOV.U32 R87, RZ, RZ, R91 ;  /* 0x000000ffff577224 */ /* 0x000fe200078e005b */
[----:B-1----:R-:W1:Y:S01]  /*1d540*/  LDSM.16.MT88.4 R8, [R213+0x13000] ;  /* 0x01300000d508783b */ /* 0x002e620000004200 */
[----:B------:R-:W-:Y:S01]  /*1d550*/  MOV R86, R90 ;  /* 0x0000005a00567202 */ /* 0x000fe20000000f00 */
[----:B------:R-:W-:Y:S01]  /*1d560*/  IMAD.MOV.U32 R100, RZ, RZ, R103 ;  /* 0x000000ffff647224 */ /* 0x000fe200078e0067 */
[----:B------:R-:W-:Y:S01]  /*1d570*/  MOV R141, R209 ;  /* 0x000000d1008d7202 */ /* 0x000fe20000000f00 */
[----:B------:R-:W-:Y:S01]  /*1d580*/  IMAD.MOV.U32 R102, RZ, RZ, R77 ;  /* 0x000000ffff667224 */ /* 0x000fe200078e004d */
[----:B------:R-:W-:Y:S01]  /*1d590*/  MOV R101, R76 ;  /* 0x0000004c00657202 */ /* 0x000fe20000000f00 */
[C---:B---3--:R-:W-:Y:S01]  /*1d5a0*/  HMMA.16816.F32.BF16 R88, R4.reuse, R32, R160 ;  /* 0x000000200458723c */ /* 0x048fe200000418a0 */
[----:B------:R-:W-:Y:S01]  /*1d5b0*/  MOV R103, R78 ;  /* 0x0000004e00677202 */ /* 0x000fe20000000f00 */
[----:B------:R-:W-:Y:S01]  /*1d5c0*/  IMAD.MOV.U32 R129, RZ, RZ, R85 ;  /* 0x000000ffff817224 */ /* 0x000fe200078e0055 */
[----:B------:R-:W-:Y:S01]  /*1d5d0*/  MOV R209, R123 ;  /* 0x0000007b00d17202 */ /* 0x000fe20000000f00 */
[----:B------:R-:W-:Y:S01]  /*1d5e0*/  IMAD.MOV.U32 R210, RZ, RZ, R87 ;  /* 0x000000ffffd27224 */ /* 0x000fe200078e0057 */
[----:B------:R-:W-:Y:S01]  /*1d5f0*/  MOV R123, R84 ;  /* 0x00000054007b7202 */ /* 0x000fe20000000f00 */
[----:B------:R-:W-:Y:S01]  /*1d600*/  HMMA.16816.F32.BF16 R76, R4, R34, R172 ;  /* 0x00000022044c723c */ /* 0x000fe200000418ac */
[----:B------:R-:W-:-:S05]  /*1d610*/  MOV R128, R86 ;  /* 0x0000005600807202 */ /* 0x000fca0000000f00 */
[C---:B------:R-:W-:Y:S06]  /*1d620*/  HMMA.16816.F32.BF16 R84, R4.reuse, R12, R188 ;  /* 0x0000000c0454723c */ /* 0x040fec00000418bc */
[----:B------:R-:W-:Y:S01]  /*1d630*/  HMMA.16816.F32.BF16 R32, R4, R14, R184 ;  /* 0x0000000e0420723c */ /* 0x000fe200000418b8 */
[----:B------:R-:W3:Y:S01]  /*1d640*/  LDSM.16.MT88.4 R12, [R215+0x11000] ;  /* 0x01100000d70c783b */ /* 0x000ee20000004200 */
[----:B------:R-:W-:-:S04]  /*1d650*/  MOV R172, R130 ;  /* 0x0000008200ac7202 */ /* 0x000fc80000000f00 */
[C---:B------:R-:W-:Y:S06]  /*1d660*/  HMMA.16816.F32.BF16 R36, R4.reuse, R20, R144 ;  /* 0x000000140424723c */ /* 0x040fec0000041890 */
[----:B------:R-:W-:Y:S01]  /*1d670*/  HMMA.16816.F32.BF16 R80, R4, R22, R152 ;  /* 0x000000160450723c */ /* 0x000fe20000041898 */
[----:B------:R-:W3:Y:S06]  /*1d680*/  LDSM.16.MT88.4 R20, [R214+0x13000] ;  /* 0x01300000d614783b */ /* 0x000eec0000004200 */
[----:B------:R-:W-:-:S02]  /*1d690*/  F2FP.BF16.F32.PACK_AB R4, R221, R172 ;  /* 0x000000acdd04723e */ /* 0x000fc400000010ff */
[----:B----4-:R-:W-:Y:S02]  /*1d6a0*/  F2FP.BF16.F32.PACK_AB R5, R220, R137 ;  /* 0x00000089dc05723e */ /* 0x010fe400000010ff */
[----:B------:R-:W-:Y:S02]  /*1d6b0*/  F2FP.BF16.F32.PACK_AB R6, R240, R219 ;  /* 0x000000dbf006723e */ /* 0x000fe400000010ff */
[----:B--2---:R-:W-:-:S07]  /*1d6c0*/  F2FP.BF16.F32.PACK_AB R7, R241, R222 ;  /* 0x000000def107723e */ /* 0x004fce00000010ff */
[C---:B------:R-:W-:Y:S06]  /*1d6d0*/  HMMA.16816.F32.BF16 R160, R4.reuse, R28, R196 ;  /* 0x0000001c04a0723c */ /* 0x040fec00000418c4 */
[C---:B------:R-:W-:Y:S06]  /*1d6e0*/  HMMA.16816.F32.BF16 R100, R4.reuse, R30, R100 ;  /* 0x0000001e0464723c */ /* 0x040fec0000041864 */
[C---:B-1----:R-:W-:Y:S06]  /*1d6f0*/  HMMA.16816.F32.BF16 R28, R4.reuse, R8, R176 ;  /* 0x00000008041c723c */ /* 0x042fec00000418b0 */
[C---:B------:R-:W-:Y:S01]  /*1d700*/  HMMA.16816.F32.BF16 R8, R4.reuse, R10, R168 ;  /* 0x0000000a0408723c */ /* 0x040fe200000418a8 */
[----:B------:R-:W-:Y:S01]  /*1d710*/  MOV R139, R92 ;  /* 0x0000005c008b7202 */ /* 0x000fe20000000f00 */
[----:B------:R-:W-:Y:S01]  /*1d720*/  IMAD.MOV.U32 R138, RZ, RZ, R93 ;  /* 0x000000ffff8a7224 */ /* 0x000fe200078e005d */
[----:B------:R-:W-:Y:S01]  /*1d730*/  MOV R136, R94 ;  /* 0x0000005e00887202 */ /* 0x000fe20000000f00 */
[----:B------:R-:W-:Y:S01]  /*1d740*/  IMAD.MOV.U32 R251, RZ, RZ, R95 ;  /* 0x000000fffffb7224 */ /* 0x000fe200078e005f */
[----:B------:R-:W-:Y:S01]  /*1d750*/  MOV R130, R131 ;  /* 0x0000008300827202 */ /* 0x000fe20000000f00 */
[----:B------:R-:W-:Y:S01]  /*1d760*/  HMMA.16816.F32.BF16 R92, R4, R26, R96 ;  /* 0x0000001a045c723c */ /* 0x000fe20000041860 */
[----:B------:R-:W-:-:S05]  /*1d770*/  IMAD.MOV.U32 R131, RZ, RZ, R209 ;  /* 0x000000ffff837224 */ /* 0x000fca00078e00d1 */
[----:B------:R-:W-:Y:S01]  /*1d780*/  HMMA.16816.F32.BF16 R152, R4, R16, R200 ;  /* 0x000000100498723c */ /* 0x000fe200000418c8 */
[----:B------:R-:W-:-:S05]  /*1d790*/  MOV R173, R138 ;  /* 0x0000008a00ad7202 */ /* 0x000fca0000000f00 */
[----:B------:R-:W-:Y:S01]  /*1d7a0*/  HMMA.16816.F32.BF16 R96, R4, R18, R140 ;  /* 0x000000120460723c */ /* 0x000fe2000004188c */
[----:B------:R-:W-:-:S05]  /*1d7b0*/  MOV R190, R210 ;  /* 0x000000d200be7202 */ /* 0x000fca0000000f00 */
[C---:B---3--:R-:W-:Y:S01]  /*1d7c0*/  HMMA.16816.F32.BF16 R16, R4.reuse, R12, R192 ;  /* 0x0000000c0410723c */ /* 0x048fe200000418c0 */
[----:B------:R-:W-:Y:S01]  /*1d7d0*/  IMAD.MOV.U32 R189, RZ, RZ, R128 ;  /* 0x000000ffffbd7224 */ /* 0x000fe200078e0080 */
[----:B------:R-:W-:Y:S01]  /*1d7e0*/  MOV R211, R129 ;  /* 0x0000008100d37202 */ /* 0x000fe20000000f00 */
[----:B------:R-:W-:Y:S01]  /*1d7f0*/  IMAD.MOV.U32 R138, RZ, RZ, R130 ;  /* 0x000000ffff8a7224 */ /* 0x000fe200078e0082 */
[----:B------:R-:W-:Y:S01]  /*1d800*/  MOV R210, R131 ;  /* 0x0000008300d27202 */ /* 0x000fe20000000f00 */
[----:B------:R-:W-:Y:S01]  /*1d810*/  IMAD.MOV.U32 R131, RZ, RZ, R8 ;  /* 0x000000ffff837224 */ /* 0x000fe200078e0008 */
[----:B------:R-:W-:Y:S01]  /*1d820*/  MOV R130, R9 ;  /* 0x0000000900827202 */ /* 0x000fe20000000f00 */
[----:B------:R-:W-:Y:S01]  /*1d830*/  IMAD.MOV.U32 R129, RZ, RZ, R10 ;  /* 0x000000ffff817224 */ /* 0x000fe200078e000a */
[----:B------:R-:W-:Y:S02]  /*1d840*/  MOV R128, R11 ;  /* 0x0000000b00807202 */ /* 0x000fe40000000f00 */
[----:B------:R-:W-:Y:S01]  /*1d850*/  HMMA.16816.F32.BF16 R8, R4, R20, R164 ;  /* 0x000000140408723c */ /* 0x000fe200000418a4 */
[----:B------:R-:W-:Y:S01]  /*1d860*/  MOV R209, R120 ;  /* 0x0000007800d17202 */ /* 0x000fe20000000f00 */
[----:B------:R-:W-:Y:S01]  /*1d870*/  IMAD.MOV.U32 R120, RZ, RZ, R121 ;  /* 0x000000ffff787224 */ /* 0x000fe200078e0079 */
[----:B------:R-:W-:Y:S01]  /*1d880*/  MOV R121, R122 ;  /* 0x0000007a00797202 */ /* 0x000fe20000000f00 */
[----:B------:R-:W-:-:S02]  /*1d890*/  IMAD.MOV.U32 R122, RZ, RZ, R123 ;  /* 0x000000ffff7a7224 */ /* 0x000fc400078e007b */
[----:B------:R-:W-:Y:S01]  /*1d8a0*/  HMMA.16816.F32.BF16 R144, R4, R24, R204 ;  /* 0x000000180490723c */ /* 0x000fe200000418cc */
[----:B------:R-:W1:Y:S01]  /*1d8b0*/  LDSM.16.MT88.4 R24, [R216+0x13000] ;  /* 0x01300000d818783b */ /* 0x000e620000004200 */
[----:B------:R-:W-:-:S06]  /*1d8c0*/  MOV R123, R132 ;  /* 0x00000084007b7202 */ /* 0x000fcc0000000f00 */
[----:B------:R-:W-:Y:S01]  /*1d8d0*/  IMAD.MOV.U32 R142, RZ, RZ, R16 ;  /* 0x000000ffff8e7224 */ /* 0x000fe200078e0010 */
[----:B------:R-:W-:Y:S01]  /*1d8e0*/  MOV R141, R17 ;  /* 0x00000011008d7202 */ /* 0x000fe20000000f00 */
[----:B------:R-:W-:Y:S01]  /*1d8f0*/  IMAD.MOV.U32 R140, RZ, RZ, R18 ;  /* 0x000000ffff8c7224 */ /* 0x000fe200078e0012 */
[----:B------:R-:W-:Y:S02]  /*1d900*/  MOV R132, R19 ;  /* 0x0000001300847202 */ /* 0x000fe40000000f00 */
[----:B------:R-:W2:Y:S05]  /*1d910*/  LDSM.16.MT88.4 R16, [R215+0x13000] ;  /* 0x01300000d710783b */ /* 0x000eaa0000004200 */
[----:B------:R-:W-:Y:S01]  /*1d920*/  IMAD.MOV.U32 R167, RZ, RZ, R9 ;  /* 0x000000ffffa77224 */ /* 0x000fe200078e0009 */
[----:B------:R-:W-:Y:S01]  /*1d930*/  MOV R166, R10 ;  /* 0x0000000a00a67202 */ /* 0x000fe20000000f00 */
[----:B------:R-:W-:Y:S01]  /*1d940*/  IMAD.MOV.U32 R165, RZ, RZ, R11 ;  /* 0x000000ffffa57224 */ /* 0x000fe200078e000b */
[----:B------:R-:W-:-:S02]  /*1d950*/  MOV R164, R8 ;  /* 0x0000000800a47202 */ /* 0x000fc40000000f00 */
[----:B------:R-:W3:Y:S01]  /*1d960*/  LDSM.16.MT88.4 R8, [R214+0x15000] ;  /* 0x01500000d608783b */ /* 0x000ee20000004200 */
[C---:B------:R-:W-:Y:S03]  /*1d970*/  HMMA.16816.F32.BF16 R192, R4.reuse, R14, R180 ;  /* 0x0000000e04c0723c */ /* 0x040fe600000418b4 */
[----:B------:R-:W4:Y:S01]  /*1d980*/  LDSM.16.MT88.4 R12, [R213+0x15000] ;  /* 0x01500000d50c783b */ /* 0x000f220000004200 */
        /* <DEDUP_REMOVED lines=21> */
[----:B-1----:R-:W-:Y:S01]  /*1dae0*/  HMMA.16816.F32.BF16 R184, R4, R26, R116 ;  /* 0x0000001a04b8723c */ /* 0x002fe20000041874 */
[----:B------:R-:W-:Y:S01]  /*1daf0*/  IMAD.MOV.U32 R169, RZ, RZ, R189 ;  /* 0x000000ffffa97224 */ /* 0x000fe200078e00bd */
[----:B------:R-:W-:Y:S01]  /*1db00*/  MOV R170, R190 ;  /* 0x000000be00aa7202 */ /* 0x000fe20000000f00 */
[----:B------:R-:W-:-:S03]  /*1db10*/  IMAD.MOV.U32 R171, RZ, RZ, R191 ;  /* 0x000000ffffab7224 */ /* 0x000fc600078e00bf */
[C---:B------:R-:W-:Y:S01]  /*1db20*/  HMMA.16816.F32.BF16 R120, R4.reuse, R24, R148 ;  /* 0x000000180478723c */ /* 0x040fe20000041894 */
[----:B------:R-:W-:Y:S05]  /*1db30*/  LDSM.16.MT88.4 R24, [R216+0x17000] ;  /* 0x01700000d818783b */ /* 0x000fea0000004200 */
[C---:B------:R-:W-:Y:S01]  /*1db40*/  HMMA.16816.F32.BF16 R188, R4.reuse, R22, R156 ;  /* 0x0000001604bc723c */ /* 0x040fe2000004189c */
[----:B------:R-:W1:Y:S05]  /*1db50*/  LDSM.16.MT88.4 R20, [R215+0x15000] ;  /* 0x01500000d714783b */ /* 0x000e6a0000004200 */
[C---:B--2---:R-:W-:Y:S06]  /*1db60*/  HMMA.16816.F32.BF16 R112, R4.reuse, R16, R112 ;  /* 0x000000100470723c */ /* 0x044fec0000041870 */
[C---:B------:R-:W-:Y:S01]  /*1db70*/  HMMA.16816.F32.BF16 R180, R4.reuse, R18, R108 ;  /* 0x0000001204b4723c */ /* 0x040fe2000004186c */
[----:B------:R-:W2:Y:S05]  /*1db80*/  LDSM.16.MT88.4 R16, [R213+0x17000] ;  /* 0x01700000d510783b */ /* 0x000eaa0000004200 */
[----:B---3--:R-:W-:Y:S01]  /*1db90*/  HMMA.16816.F32.BF16 R52, R4, R10, R52 ;  /* 0x0000000a0434723c */ /* 0x008fe20000041834 */
[----:B------:R-:W-:-:S05]  /*1dba0*/  MOV R159, R240 ;  /* 0x000000f0009f7202 */ /* 0x000fca0000000f00 */
[----:B------:R-:W-:Y:S01]  /*1dbb0*/  HMMA.16816.F32.BF16 R200, R4, R8, R72 ;  /* 0x0000000804c8723c */ /* 0x000fe20000041848 */
[----:B------:R-:W-:-:S06]  /*1dbc0*/  MOV R117, R169 ;  /* 0x000000a900757202 */ /* 0x000fcc0000000f00 */
[----:B------:R-:W-:Y:S01]  /*1dbd0*/  FFMA.FTZ R8, R136, R0, -R3 ;  /* 0x0000000088087223 */ /* 0x000fe20000010803 */
[----:B------:R-:W-:-:S03]  /*1dbe0*/  MOV R118, R171 ;  /* 0x000000ab00767202 */ /* 0x000fc60000000f00 */
[----:B------:R3:W-:Y:S01]  /*1dbf0*/  MUFU.EX2 R240, R8 ;  /* 0x0000000800f07308 */ /* 0x0007e20000000800 */
[----:B------:R-:W-:Y:S01]  /*1dc00*/  MOV R171, R143 ;  /* 0x0000008f00ab7202 */ /* 0x000fe20000000f00 */
[----:B------:R-:W-:Y:S02]  /*1dc10*/  IMAD.MOV.U32 R143, RZ, RZ, R250 ;  /* 0x000000ffff8f7224 */ /* 0x000fe400078e00fa */
[----:B------:R-:W-:Y:S01]  /*1dc20*/  IMAD.MOV.U32 R168, RZ, RZ, R137 ;  /* 0x000000ffffa87224 */ /* 0x000fe200078e0089 */
[----:B------:R-:W-:Y:S01]  /*1dc30*/  MOV R157, R173 ;  /* 0x000000ad009d7202 */ /* 0x000fe20000000f00 */
[----:B------:R-:W-:Y:S02]  /*1dc40*/  IMAD.MOV.U32 R116, RZ, RZ, R210 ;  /* 0x000000ffff747224 */ /* 0x000fe400078e00d2 */
[----:B---3--:R-:W-:-:S04]  /*1dc50*/  FFMA.FTZ R8, R175, R0, -R3 ;  /* 0x00000000af087223 */ /* 0x008fc80000010803 */
[----:B------:R3:W2:Y:S01]  /*1dc60*/  MUFU.EX2 R250, R8 ;  /* 0x0000000800fa7308 */ /* 0x0006a20000000800 */
[----:B----4-:R-:W-:Y:S01]  /*1dc70*/  HMMA.16816.F32.BF16 R176, R4, R14, R56 ;  /* 0x0000000e04b0723c */ /* 0x010fe20000041838 */
[----:B------:R-:W-:Y:S01]  /*1dc80*/  IMAD.MOV.U32 R148, RZ, RZ, R196 ;  /* 0x000000ffff947224 */ /* 0x000fe200078e00c4 */
[----:B------:R-:W-:Y:S01]  /*1dc90*/  MOV R149, R197 ;  /* 0x000000c500957202 */ /* 0x000fe20000000f00 */
[----:B------:R-:W-:Y:S01]  /*1dca0*/  IMAD.MOV.U32 R150, RZ, RZ, R198 ;  /* 0x000000ffff967224 */ /* 0x000fe200078e00c6 */
[----:B------:R-:W-:Y:S01]  /*1dcb0*/  MOV R74, R118 ;  /* 0x00000076004a7202 */ /* 0x000fe20000000f00 */
[----:B------:R-:W-:Y:S02]  /*1dcc0*/  IMAD.MOV.U32 R119, RZ, RZ, R170 ;  /* 0x000000ffff777224 */ /* 0x000fe400078e00aa */
[----:B------:R-:W-:Y:S01]  /*1dcd0*/  MOV R59, R157 ;  /* 0x0000009d003b7202 */ /* 0x000fe20000000f00 */
[-CC-:B---3--:R-:W-:Y:S01]  /*1dce0*/  FFMA.FTZ R8, R211, R0.reuse, -R3.reuse ;  /* 0x00000000d3087223 */ /* 0x188fe20000010803 */
[----:B------:R-:W-:-:S04]  /*1dcf0*/  FFMA.FTZ R3, R117, R0, -R3 ;  /* 0x0000000075037223 */ /* 0x000fc80000010803 */
[----:B------:R3:W-:Y:S01]  /*1dd00*/  MUFU.EX2 R210, R3 ;  /* 0x0000000300d27308 */ /* 0x0007e20000000800 */
[----:B------:R-:W-:Y:S01]  /*1dd10*/  IMAD.MOV.U32 R157, RZ, RZ, R209 ;  /* 0x000000ffff9d7224 */ /* 0x000fe200078e00d1 */
[----:B------:R-:W-:Y:S01]  /*1dd20*/  MOV R56, R52 ;  /* 0x0000003400387202 */ /* 0x000fe20000000f00 */
[----:B------:R-:W-:Y:S01]  /*1dd30*/  IMAD.MOV.U32 R158, RZ, RZ, R174 ;  /* 0x000000ffff9e7224 */ /* 0x000fe200078e00ae */
[----:B------:R-:W-:Y:S01]  /*1dd40*/  MOV R117, R149 ;  /* 0x0000009500757202 */ /* 0x000fe20000000f00 */
[----:B------:R-:W-:Y:S02]  /*1dd50*/  IMAD.MOV.U32 R156, RZ, RZ, R172 ;  /* 0x000000ffff9c7224 */ /* 0x000fe400078e00ac */
[----:B------:R-:W-:Y:S01]  /*1dd60*/  IMAD.MOV.U32 R170, RZ, RZ, R139 ;  /* 0x000000ffffaa7224 */ /* 0x000fe200078e008b */
[----:B------:R-:W-:Y:S01]  /*1dd70*/  HMMA.16816.F32.BF16 R204, R4, R12, R104 ;  /* 0x0000000c04cc723c */ /* 0x000fe20000041868 */
[----:B------:R-:W-:Y:S01]  /*1dd80*/  IMAD.MOV.U32 R118, RZ, RZ, R148 ;  /* 0x000000ffff767224 */ /* 0x000fe200078e0094 */
[----:B------:R-:W-:Y:S01]  /*1dd90*/  MOV R58, R53 ;  /* 0x00000035003a7202 */ /* 0x000fe20000000f00 */
[----:B---3--:R-:W-:Y:S01]  /*1dda0*/  FFMA.FTZ R3, R168, R0, -R2 ;  /* 0x00000000a8037223 */ /* 0x008fe20000010802 */
[----:B------:R-:W-:Y:S01]  /*1ddb0*/  MOV R151, R199 ;  /* 0x000000c700977202 */ /* 0x000fe20000000f00 */
[----:B------:R-:W-:-:S02]  /*1ddc0*/  IMAD.MOV.U32 R75, RZ, RZ, R150 ;  /* 0x000000ffff4b7224 */ /* 0x000fc400078e0096 */
[----:B------:R-:W-:Y:S01]  /*1ddd0*/  IMAD.MOV.U32 R57, RZ, RZ, R54 ;  /* 0x000000ffff397224 */ /* 0x000fe200078e0036 */
[----:B------:R3:W-:Y:S01]  /*1dde0*/  MUFU.EX2 R209, R3 ;  /* 0x0000000300d17308 */ /* 0x0007e20000000800 */
[C---:B------:R-:W-:Y:S01]  /*1ddf0*/  HMMA.16816.F32.BF16 R196, R4.reuse, R28, R68 ;  /* 0x0000001c04c4723c */ /* 0x040fe20000041844 */
[----:B------:R-:W-:Y:S01]  /*1de00*/  IMAD.MOV.U32 R104, RZ, RZ, R158 ;  /* 0x000000ffff687224 */ /* 0x000fe200078e009e */
[----:B------:R-:W-:Y:S01]  /*1de10*/  MOV R72, R116 ;  /* 0x0000007400487202 */ /* 0x000fe20000000f00 */
[----:B------:R-:W-:Y:S01]  /*1de20*/  IMAD.MOV.U32 R106, RZ, RZ, R156 ;  /* 0x000000ffff6a7224 */ /* 0x000fe200078e009c */
[----:B------:R-:W-:Y:S01]  /*1de30*/  MOV R156, R170 ;  /* 0x000000aa009c7202 */ /* 0x000fe20000000f00 */
[----:B------:R-:W-:Y:S01]  /*1de40*/  IMAD.MOV.U32 R52, RZ, RZ, R55 ;  /* 0x000000ffff347224 */ /* 0x000fe200078e0037 */
[----:B------:R-:W-:Y:S01]  /*1de50*/  MOV R169, R138 ;  /* 0x0000008a00a97202 */ /* 0x000fe20000000f00 */
[C---:B-1----:R-:W-:Y:S01]  /*1de60*/  HMMA.16816.F32.BF16 R172, R4.reuse, R20, R64 ;  /* 0x0000001404ac723c */ /* 0x042fe20000041840 */
[----:B------:R-:W-:Y:S01]  /*1de70*/  MOV R69, R56 ;  /* 0x0000003800457202 */ /* 0x000fe20000000f00 */
[----:B------:R-:W-:Y:S01]  /*1de80*/  IMAD.MOV.U32 R55, RZ, RZ, R117 ;  /* 0x000000ffff377224 */ /* 0x000fe200078e0075 */
[----:B------:R-:W-:Y:S01]  /*1de90*/  MOV R54, R118 ;  /* 0x0000007600367202 */ /* 0x000fe20000000f00 */
[----:B------:R-:W1:Y:S01]  /*1dea0*/  LDSM.16.MT88.4 R12, [R214+0x17000] ;  /* 0x01700000d60c783b */ /* 0x000e620000004200 */
[----:B---3--:R-:W-:Y:S01]  /*1deb0*/  FFMA.FTZ R3, R171, R0, -R2 ;  /* 0x00000000ab037223 */ /* 0x008fe20000010802 */
[----:B------:R-:W-:Y:S01]  /*1dec0*/  MOV R171, R132 ;  /* 0x0000008400ab7202 */ /* 0x000fe20000000f00 */
[----:B------:R-:W-:Y:S01]  /*1ded0*/  IMAD.MOV.U32 R53, RZ, RZ, R119 ;  /* 0x000000ffff357224 */ /* 0x000fe200078e0077 */
[----:B------:R-:W-:Y:S01]  /*1dee0*/  MOV R70, R58 ;  /* 0x0000003a00467202 */ /* 0x000fe20000000f00 */
[----:B------:R3:W4:Y:S01]  /*1def0*/  MUFU.EX2 R132, R3 ;  /* 0x0000000300847308 */ /* 0x0007220000000800 */
[----:B------:R-:W-:Y:S01]  /*1df00*/  IMAD.MOV.U32 R71, RZ, RZ, R57 ;  /* 0x000000ffff477224 */ /* 0x000fe200078e0039 */
[----:B------:R-:W-:Y:S01]  /*1df10*/  HMMA.16816.F32.BF16 R116, R4, R24, R88 ;  /* 0x000000180474723c */ /* 0x000fe20000041858 */
[----:B------:R-:W-:Y:S01]  /*1df20*/  IMAD.MOV.U32 R68, RZ, RZ, R156 ;  /* 0x000000ffff447224 */ /* 0x000fe200078e009c */
[----:B------:R-:W-:-:S04]  /*1df30*/  MOV R107, R151 ;  /* 0x00000097006b7202 */ /* 0x000fc80000000f00 */
[C---:B------:R-:W-:Y:S01]  /*1df40*/  HMMA.16816.F32.BF16 R136, R4.reuse, R30, R48 ;  /* 0x0000001e0488723c */ /* 0x040fe20000041830 */
[----:B------:R-:W-:Y:S01]  /*1df50*/  MOV R88, R52 ;  /* 0x0000003400587202 */ /* 0x000fe20000000f00 */
[----:B------:R4:W1:Y:S01]  /*1df60*/  MUFU.EX2 R211, R8 ;  /* 0x0000000800d37308 */ /* 0x0008620000000800 */
[----:B------:R-:W-:Y:S01]  /*1df70*/  MOV R105, R159 ;  /* 0x0000009f00697202 */ /* 0x000fe20000000f00 */
[----:B------:R-:W-:Y:S01]  /*1df80*/  IMAD.MOV.U32 R158, RZ, RZ, R169 ;  /* 0x000000ffff9e7224 */ /* 0x000fe200078e00a9 */
[----:B------:R-:W-:Y:S01]  /*1df90*/  LDSM.16.MT88.4 R64, [R215+0x13800] ;  /* 0x01380000d740783b */ /* 0x000fe20000004200 */
[----:B------:R-:W-:Y:S01]  /*1dfa0*/  HMMA.16816.F32.BF16 R24, R4, R26, R76 ;  /* 0x0000001a0418723c */ /* 0x000fe2000004184c */
[-CC-:B---3--:R-:W-:Y:S01]  /*1dfb0*/  FFMA.FTZ R3, R74, R0.reuse, -R2.reuse ;  /* 0x000000004a037223 */ /* 0x188fe20000010802 */
[----:B------:R-:W-:Y:S01]  /*1dfc0*/  FFMA.FTZ R0, R75, R0, -R2 ;  /* 0x000000004b007223 */ /* 0x000fe20000010802 */
[----:B------:R-:W-:-:S03]  /*1dfd0*/  MOV R74, R104 ;  /* 0x00000068004a7202 */ /* 0x000fc60000000f00 */
[C---:B------:R-:W-:Y:S01]  /*1dfe0*/  HMMA.16816.F32.BF16 R28, R4.reuse, R22, R44 ;  /* 0x00000016041c723c */ /* 0x040fe2000004182c */
[----:B------:R-:W-:Y:S01]  /*1dff0*/  IMAD.MOV.U32 R104, RZ, RZ, R251 ;  /* 0x000000ffff687224 */ /* 0x000fe200078e00fb */
[----:B------:R-:W-:Y:S01]  /*1e000*/  MOV R78, R70 ;  /* 0x00000046004e7202 */ /* 0x000fe20000000f00 */
[----:B------:R-:W-:Y:S01]  /*1e010*/  IMAD.MOV.U32 R77, RZ, RZ, R69 ;  /* 0x000000ffff4d7224 */ /* 0x000fe200078e0045 */
[----:B------:R3:W-:Y:S01]  /*1e020*/  MUFU.EX2 R251, R0 ;  /* 0x0000000000fb7308 */ /* 0x0007e20000000800 */
[----:B------:R-:W-:Y:S01]  /*1e030*/  MOV R69, R222 ;  /* 0x000000de00457202 */ /* 0x000fe20000000f00 */
[C---:B--2---:R-:W-:Y:S01]  /*1e040*/  HMMA.16816.F32.BF16 R20, R4.reuse, R16, R60 ;  /* 0x000000100414723c */ /* 0x044fe2000004183c */
[----:B------:R2:W5:Y:S01]  /*1e050*/  LDL.LU R222, [R1+0x44] ;  /* 0x0000440001de7983 */ /* 0x0005620000300800 */
[----:B------:R-:W-:Y:S01]  /*1e060*/  IMAD.MOV.U32 R70, RZ, RZ, R221 ;  /* 0x000000ffff467224 */ /* 0x000fe200078e00dd */
[----:B------:R-:W-:Y:S01]  /*1e070*/  MOV R90, R54 ;  /* 0x00000036005a7202 */ /* 0x000fe20000000f00 */
[----:B------:R-:W-:Y:S01]  /*1e080*/  IMAD.MOV.U32 R89, RZ, RZ, R53 ;  /* 0x000000ffff597224 */ /* 0x000fe200078e0035 */
[----:B------:R2:W5:Y:S02]  /*1e090*/  LDL.LU R221, [R1+0x40] ;  /* 0x0000400001dd7983 */ /* 0x0005640000300800 */
[----:B------:R-:W-:Y:S01]  /*1e0a0*/  MOV R63, R157 ;  /* 0x0000009d003f7202 */ /* 0x000fe20000000f00 */
[----:B------:R-:W-:Y:S01]  /*1e0b0*/  IMAD.MOV.U32 R52, RZ, RZ, R219 ;  /* 0x000000ffff347224 */ /* 0x000fe200078e00db */
[----:B------:R-:W-:Y:S01]  /*1e0c0*/  MOV R53, R218 ;  /* 0x000000da00357202 */ /* 0x000fe20000000f00 */
[----:B------:R-:W-:Y:S01]  /*1e0d0*/  IMAD.MOV.U32 R91, RZ, RZ, R55 ;  /* 0x000000ffff5b7224 */ /* 0x000fe200078e0037 */
[----:B------:R-:W-:Y:S01]  /*1e0e0*/  MOV R76, R68 ;  /* 0x00000044004c7202 */ /* 0x000fe20000000f00 */
[----:B----4-:R-:W4:Y:S01]  /*1e0f0*/  LDSM.16.MT88.4 R8, [R215+0x17000] ;  /* 0x01700000d708783b */ /* 0x010f220000004200 */
[----:B---3--:R-:W-:Y:S01]  /*1e100*/  IMAD.MOV.U32 R0, RZ, RZ, R71 ;  /* 0x000000ffff007224 */ /* 0x008fe200078e0047 */
[----:B------:R-:W-:Y:S01]  /*1e110*/  MOV R71, R220 ;  /* 0x000000dc00477202 */ /* 0x000fe20000000f00 */
[----:B-1----:R-:W-:Y:S01]  /*1e120*/  HMMA.16816.F32.BF16 R108, R4, R12, R36 ;  /* 0x0000000c046c723c */ /* 0x002fe20000041824 */
[----:B------:R2:W5:Y:S01]  /*1e130*/  LDL.LU R220, [R1+0x3c] ;  /* 0x00003c0001dc7983 */ /* 0x0005620000300800 */
[----:B------:R-:W-:Y:S01]  /*1e140*/  IMAD.MOV.U32 R54, RZ, RZ, R217 ;  /* 0x000000ffff367224 */ /* 0x000fe200078e00d9 */
[----:B------:R-:W-:-:S02]  /*1e150*/  MOV R55, R212 ;  /* 0x000000d400377202 */ /* 0x000fc40000000f00 */
[----:B------:R2:W5:Y:S01]  /*1e160*/  LDL.LU R219, [R1+0x38] ;  /* 0x0000380001db7983 */ /* 0x0005620000300800 */
[----:B------:R-:W-:Y:S01]  /*1e170*/  IMAD.MOV.U32 R79, RZ, RZ, R63 ;  /* 0x000000ffff4f7224 */ /* 0x000fe200078e003f */
[----:B------:R-:W-:Y:S01]  /*1e180*/  MOV R63, R106 ;  /* 0x0000006a003f7202 */ /* 0x000fe20000000f00 */
[----:B------:R-:W-:Y:S01]  /*1e190*/  IMAD.MOV.U32 R68, RZ, RZ, R107 ;  /* 0x000000ffff447224 */ /* 0x000fe200078e006b */
[----:B------:R2:W5:Y:S01]  /*1e1a0*/  LDL.LU R218, [R1+0x34] ;  /* 0x0000340001da7983 */ /* 0x0005620000300800 */
[----:B------:R-:W-:Y:S01]  /*1e1b0*/  IMAD.MOV.U32 R107, RZ, RZ, R208 ;  /* 0x000000ffff6b7224 */ /* 0x000fe200078e00d0 */
[----:B------:R-:W-:Y:S02]  /*1e1c0*/  MOV R106, R133 ;  /* 0x00000085006a7202 */ /* 0x000fe40000000f00 */
[----:B------:R2:W5:Y:S04]  /*1e1d0*/  LDL.LU R217, [R1+0x30] ;  /* 0x0000300001d97983 */ /* 0x0005680000300800 */
[----:B------:R2:W5:Y:S04]  /*1e1e0*/  LDL.LU R212, [R1+0x2c] ;  /* 0x00002c0001d47983 */ /* 0x0005680000300800 */
[----:B------:R2:W5:Y:S04]  /*1e1f0*/  LDL.LU R208, [R1+0x28] ;  /* 0x0000280001d07983 */ /* 0x0005680000300800 */
[----:B------:R2:W5:Y:S01]  /*1e200*/  LDL.LU R133, [R1+0x24] ;  /* 0x0000240001857983 */ /* 0x0005620000300800 */
[----:B------:R-:W-:Y:S01]  /*1e210*/  HMMA.16816.F32.BF16 R16, R4, R18, R40 ;  /* 0x000000120410723c */ /* 0x000fe20000041828 */
[----:B------:R-:W-:-:S02]  /*1e220*/  MOV R159, R167 ;  /* 0x000000a7009f7202 */ /* 0x000fc40000000f00 */
        /* <DEDUP_REMOVED lines=13> */
[----:B------:R-:W3:Y:S01]  /*1e300*/  LDSM.16.MT88.4 R140, [R213+0x11800] ;  /* 0x01180000d58c783b */ /* 0x000ee20000004200 */
[----:B------:R-:W-:Y:S01]  /*1e310*/  IMAD.MOV.U32 R73, RZ, RZ, R105 ;  /* 0x000000ffff497224 */ /* 0x000fe200078e0069 */
[C---:B----4-:R-:W-:Y:S01]  /*1e320*/  HMMA.16816.F32.BF16 R32, R4.reuse, R10, R32 ;  /* 0x0000000a0420723c */ /* 0x050fe20000041820 */
[----:B------:R-:W-:Y:S01]  /*1e330*/  IMAD.MOV.U32 R61, RZ, RZ, R124 ;  /* 0x000000ffff3d7224 */ /* 0x000fe200078e007c */
[----:B------:R-:W4:Y:S04]  /*1e340*/  LDSM.16.MT88.4 R156, [R216+0x11800] ;  /* 0x01180000d89c783b */ /* 0x000f280000004200 */
[----:B------:R-:W2:Y:S01]  /*1e350*/  LDSM.16.MT88.4 R56, [R216+0x13800] ;  /* 0x01380000d838783b */ /* 0x000ea20000004200 */
[----:B------:R-:W-:Y:S01]  /*1e360*/  MOV R10, R36 ;  /* 0x00000024000a7202 */ /* 0x000fe20000000f00 */
[----:B------:R-:W-:Y:S01]  /*1e370*/  IMAD.MOV.U32 R11, RZ, RZ, R37 ;  /* 0x000000ffff0b7224 */ /* 0x000fe200078e0025 */
        /* <DEDUP_REMOVED lines=10> */
[----:B------:R-:W-:Y:S04]  /*1e420*/  LDSM.16.MT88.4 R148, [R214+0x11800] ;  /* 0x01180000d694783b */ /* 0x000fe80000004200 */
[----:B------:R-:W2:Y:S01]  /*1e430*/  LDSM.16.MT88.4 R72, [R213+0x15800] ;  /* 0x01580000d548783b */ /* 0x000ea20000004200 */
[----:B------:R-:W1:Y:S01]  /*1e440*/  MUFU.EX2 R3, R3 ;  /* 0x0000000300037308 */ /* 0x000e620000000800 */
[----:B------:R-:W-:Y:S02]  /*1e450*/  HMMA.16816.F32.BF16 R12, R4, R14, R80 ;  /* 0x0000000e040c723c */ /* 0x000fe40000041850 */
[----:B------:R-:W2:Y:S01]  /*1e460*/  LDSM.16.MT88.4 R48, [R214+0x13800] ;  /* 0x01380000d630783b */ /* 0x000ea20000004200 */
[----:B------:R-:W-:-:S04]  /*1e470*/  F2FP.BF16.F32.PACK_AB R128, R250, R240 ;  /* 0x000000f0fa80723e */ /* 0x000fc800000010ff */
[----:B------:R-:W-:Y:S01]  /*1e480*/  MOV R82, R131 ;  /* 0x0000008300527202 */ /* 0x000fe20000000f00 */
[----:B------:R-:W-:Y:S01]  /*1e490*/  IMAD.MOV.U32 R83, RZ, RZ, R130 ;  /* 0x000000ffff537224 */ /* 0x000fe200078e0082 */
[----:B------:R-:W-:Y:S01]  /*1e4a0*/  F2FP.BF16.F32.PACK_AB R129, R132, R209 ;  /* 0x000000d18481723e */ /* 0x000fe200000010ff */
[----:B------:R-:W-:Y:S01]  /*1e4b0*/  IMAD.MOV.U32 R46, RZ, RZ, R166 ;  /* 0x000000ffff2e7224 */ /* 0x000fe200078e00a6 */
[----:B------:R-:W-:Y:S01]  /*1e4c0*/  F2FP.BF16.F32.PACK_AB R130, R210, R211 ;  /* 0x000000d3d282723e */ /* 0x000fe200000010ff */
[----:B------:R-:W-:Y:S01]  /*1e4d0*/  IMAD.MOV.U32 R44, RZ, RZ, R164 ;  /* 0x000000ffff2c7224 */ /* 0x000fe200078e00a4 */
[----:B------:R-:W-:Y:S01]  /*1e4e0*/  MOV R47, R165 ;  /* 0x000000a5002f7202 */ /* 0x000fe20000000f00 */
[----:B------:R-:W-:Y:S01]  /*1e4f0*/  IMAD.MOV.U32 R9, RZ, RZ, R83 ;  /* 0x000000ffff097224 */ /* 0x000fe200078e0053 */
[----:B------:R-:W-:Y:S02]  /*1e500*/  MOV R105, R167 ;  /* 0x000000a700697202 */ /* 0x000fe40000000f00 */
[----:B-1----:R-:W-:Y:S01]  /*1e510*/  F2FP.BF16.F32.PACK_AB R131, R251, R3 ;  /* 0x00000003fb83723e */ /* 0x002fe200000010ff */
[----:B------:R-:W1:Y:S01]  /*1e520*/  LDSM.16.MT88.4 R164, [R215+0x11800] ;  /* 0x01180000d7a4783b */ /* 0x000e620000004200 */
[----:B------:R-:W-:Y:S01]  /*1e530*/  MOV R8, R82 ;  /* 0x0000005200087202 */ /* 0x000fe20000000f00 */
[----:B------:R-:W-:-:S04]  /*1e540*/  IMAD.MOV.U32 R7, RZ, RZ, R87 ;  /* 0x000000ffff077224 */ /* 0x000fc800078e0057 */
[C---:B------:R-:W-:Y:S01]  /*1e550*/  HMMA.16816.F32.BF16 R36, R128.reuse, R40, R36 ;  /* 0x000000288024723c */ /* 0x040fe20000041824 */
[----:B------:R-:W-:Y:S01]  /*1e560*/  MOV R84, R88 ;  /* 0x0000005800547202 */ /* 0x000fe20000000f00 */
[----:B------:R-:W-:Y:S01]  /*1e570*/  IMAD.MOV.U32 R85, RZ, RZ, R89 ;  /* 0x000000ffff557224 */ /* 0x000fe200078e0059 */
[----:B------:R-:W-:Y:S01]  /*1e580*/  MOV R86, R90 ;  /* 0x0000005a00567202 */ /* 0x000fe20000000f00 */
[----:B------:R-:W1:Y:S02]  /*1e590*/  LDSM.16.MT88.4 R80, [R214+0x15800] ;  /* 0x01580000d650783b */ /* 0x000e640000004200 */
[C---:B------:R-:W-:Y:S01]  /*1e5a0*/  HMMA.16816.F32.BF16 R40, R128.reuse, R42, R8 ;  /* 0x0000002a8028723c */ /* 0x040fe20000041808 */
[----:B------:R-:W-:Y:S01]  /*1e5b0*/  IMAD.MOV.U32 R87, RZ, RZ, R91 ;  /* 0x000000ffff577224 */ /* 0x000fe200078e005b */
[----:B------:R-:W-:Y:S01]  /*1e5c0*/  MOV R4, R86 ;  /* 0x0000005600047202 */ /* 0x000fe20000000f00 */
[----:B------:R-:W1:Y:S04]  /*1e5d0*/  LDSM.16.MT88.4 R88, [R216+0x15800] ;  /* 0x01580000d858783b */ /* 0x000e680000004200 */
        /* <DEDUP_REMOVED lines=19> */
[----:B------:R-:W-:-:S04]  /*1e710*/  MOV R86, R63 ;  /* 0x0000003f00567202 */ /* 0x000fc80000000f00 */
[----:B----4-:R-:W-:Y:S01]  /*1e720*/  HMMA.16816.F32.BF16 R160, R128, R156, R160 ;  /* 0x0000009c80a0723c */ /* 0x010fe200000418a0 */
[----:B------:R-:W-:-:S05]  /*1e730*/  IMAD.MOV.U32 R87, RZ, RZ, R68 ;  /* 0x000000ffff577224 */ /* 0x000fca00078e0044 */
[C---:B--2---:R-:W-:Y:S01]  /*1e740*/  HMMA.16816.F32.BF16 R52, R128.reuse, R56, R120 ;  /* 0x000000388034723c */ /* 0x044fe20000041878 */
[----:B------:R-:W-:Y:S01]  /*1e750*/  MOV R6, R76 ;  /* 0x0000004c00067202 */ /* 0x000fe20000000f00 */
[----:B------:R-:W-:Y:S04]  /*1e760*/  LDSM.16.MT88.4 R120, [R216+0x17800] ;  /* 0x01780000d878783b */ /* 0x000fe80000004200 */
[C---:B------:R-:W-:Y:S06]  /*1e770*/  HMMA.16816.F32.BF16 R140, R128.reuse, R142, R92 ;  /* 0x0000008e808c723c */ /* 0x040fec000004185c */
[----:B------:R-:W-:Y:S01]  /*1e780*/  HMMA.16816.F32.BF16 R156, R128, R158, R100 ;  /* 0x0000009e809c723c */ /* 0x000fe20000041864 */
[----:B------:R-:W-:Y:S01]  /*1e790*/  IMAD.MOV.U32 R95, RZ, RZ, R85 ;  /* 0x000000ffff5f7224 */ /* 0x000fe200078e0055 */
[----:B------:R-:W-:-:S04]  /*1e7a0*/  MOV R85, R62 ;  /* 0x0000003e00557202 */ /* 0x000fc80000000f00 */
[C---:B------:R-:W-:Y:S01]  /*1e7b0*/  HMMA.16816.F32.BF16 R56, R128.reuse, R58, R184 ;  /* 0x0000003a8038723c */ /* 0x040fe200000418b8 */
[----:B------:R-:W-:Y:S01]  /*1e7c0*/  IMAD.MOV.U32 R100, RZ, RZ, R11 ;  /* 0x000000ffff647224 */ /* 0x000fe200078e000b */
[----:B------:R-:W-:Y:S02]  /*1e7d0*/  MOV R101, R8 ;  /* 0x0000000800657202 */ /* 0x000fe40000000f00 */
        /* <DEDUP_REMOVED lines=11> */
[----:B------:R-:W-:Y:S03]  /*1e890*/  LDSM.16.MT88.4 R112, [R214+0x17800] ;  /* 0x01780000d670783b */ /* 0x000fe60000004200 */
[C---:B------:R-:W-:Y:S06]  /*1e8a0*/  HMMA.16816.F32.BF16 R64, R128.reuse, R66, R180 ;  /* 0x000000428040723c */ /* 0x040fec00000418b4 */
[----:B------:R-:W-:Y:S01]  /*1e8b0*/  HMMA.16816.F32.BF16 R68, R128, R72, R204 ;  /* 0x000000488044723c */ /* 0x000fe200000418cc */
[----:B------:R-:W-:Y:S01]  /*1e8c0*/  MOV R180, R104 ;  /* 0x0000006800b47202 */ /* 0x000fe20000000f00 */
[----:B------:R-:W-:Y:S01]  /*1e8d0*/  IMAD.MOV.U32 R181, RZ, RZ, R106 ;  /* 0x000000ffffb57224 */ /* 0x000fe200078e006a */
[----:B------:R-:W-:-:S04]  /*1e8e0*/  MOV R182, R107 ;  /* 0x0000006b00b67202 */ /* 0x000fc80000000f00 */
[----:B------:R-:W-:Y:S01]  /*1e8f0*/  MOV R207, R79 ;  /* 0x0000004f00cf7202 */ /* 0x000fe20000000f00 */
[----:B------:R-:W-:Y:S01]  /*1e900*/  FADD.FTZ R0, R0, R180 ;  /* 0x000000b400007221 */ /* 0x000fe20000010000 */
[----:B------:R-:W-:Y:S02]  /*1e910*/  MOV R183, R105 ;  /* 0x0000006900b77202 */ /* 0x000fe40000000f00 */
[----:B------:R-:W-:Y:S01]  /*1e920*/  MOV R7, R78 ;  /* 0x0000004e00077202 */ /* 0x000fe20000000f00 */
[----:B------:R-:W-:Y:S01]  /*1e930*/  FADD.FTZ R2, R2, R207 ;  /* 0x000000cf02027221 */ /* 0x000fe20000010000 */
[----:B------:R-:W-:Y:S01]  /*1e940*/  FADD.FTZ R0, R182, R0 ;  /* 0x00000000b6007221 */ /* 0x000fe20000010000 */
[----:B------:R-:W-:Y:S01]  /*1e950*/  HMMA.16816.F32.BF16 R152, R128, R148, R152 ;  /* 0x000000948098723c */ /* 0x000fe20000041898 */
[----:B------:R-:W-:Y:S01]  /*1e960*/  LDSM.16.MT88.4 R104, [R213+0x17800] ;  /* 0x01780000d568783b */ /* 0x000fe20000004200 */
[----:B------:R-:W-:Y:S01]  /*1e970*/  FADD.FTZ R2, R181, R2 ;  /* 0x00000002b5027221 */ /* 0x000fe20000010000 */
[----:B------:R-:W-:-:S03]  /*1e980*/  FADD.FTZ R0, R184, R0 ;  /* 0x00000000b8007221 */ /* 0x000fc60000010000 */
[----:B------:R-:W-:Y:S01]  /*1e990*/  FADD.FTZ R2, R183, R2 ;  /* 0x00000002b7027221 */ /* 0x000fe20000010000 */
[C---:B------:R-:W-:Y:S01]  /*1e9a0*/  HMMA.16816.F32.BF16 R44, R128.reuse, R48, R44 ;  /* 0x00000030802c723c */ /* 0x040fe2000004182c */
[----:B------:R-:W-:Y:S02]  /*1e9b0*/  IMAD.MOV.U32 R187, RZ, RZ, R95 ;  /* 0x000000ffffbb7224 */ /* 0x000fe400078e005f */
[----:B------:R-:W-:Y:S01]  /*1e9c0*/  FADD.FTZ R0, R186, R0 ;  /* 0x00000000ba007221 */ /* 0x000fe20000010000 */
[----:B------:R-:W-:Y:S02]  /*1e9d0*/  FADD.FTZ R2, R185, R2 ;  /* 0x00000002b9027221 */ /* 0x000fe40000010000 */
[C---:B------:R-:W-:Y:S01]  /*1e9e0*/  HMMA.16816.F32.BF16 R148, R128.reuse, R150, R96 ;  /* 0x000000968094723c */ /* 0x040fe20000041860 */
[----:B------:R-:W2:Y:S05]  /*1e9f0*/  LDSM.16.MT88.4 R96, [R215+0x15800] ;  /* 0x01580000d760783b */ /* 0x000eaa0000004200 */
        /* <DEDUP_REMOVED lines=8> */
[----:B-1----:R-:W-:Y:S01]  /*1ea80*/  HMMA.16816.F32.BF16 R168, R128, R164, R168 ;  /* 0x000000a480a8723c */ /* 0x002fe200000418a8 */
        /* <DEDUP_REMOVED lines=15> */
[----:B------:R-:W-:Y:S01]  /*1eb80*/  FADD.FTZ R0, R10, R0 ;  /* 0x000000000a007221 */ /* 0x000fe20000010000 */
[----:B------:R-:W-:-:S02]  /*1eb90*/  IMAD.MOV.U32 R102, RZ, RZ, R9 ;  /* 0x000000ffff667224 */ /* 0x000fc400078e0009 */
[----:B------:R-:W-:Y:S02]  /*1eba0*/  IMAD.MOV.U32 R9, RZ, RZ, R77 ;  /* 0x000000ffff097224 */ /* 0x000fe400078e004d */
        /* <DEDUP_REMOVED lines=9> */
[----:B------:R-:W-:Y:S01]  /*1ec40*/  HMMA.16816.F32.BF16 R80, R128, R82, R100 ;  /* 0x000000528050723c */ /* 0x000fe20000041864 */
[----:B------:R-:W-:Y:S01]  /*1ec50*/  FADD.FTZ R250, R211, R250 ;  /* 0x000000fad3fa7221 */ /* 0x000fe20000010000 */
[----:B------:R-:W-:-:S04]  /*1ec60*/  FADD.FTZ R0, R3, R0 ;  /* 0x0000000003007221 */ /* 0x000fc80000010000 */
[----:B------:R-:W-:Y:S01]  /*1ec70*/  HMMA.16816.F32.BF16 R84, R128, R88, R196 ;  /* 0x000000588054723c */ /* 0x000fe200000418c4 */
[----:B------:R-:W-:-:S05]  /*1ec80*/  FADD.FTZ R250, R210, R250 ;  /* 0x000000fad2fa7221 */ /* 0x000fca0000010000 */
[----:B--2---:R-:W-:Y:S01]  /*1ec90*/  HMMA.16816.F32.BF16 R92, R128, R96, R172 ;  /* 0x00000060805c723c */ /* 0x004fe200000418ac */
        /* <DEDUP_REMOVED lines=10> */
[C---:B---3--:R-:W-:Y:S06]  /*1ed40*/  HMMA.16816.F32.BF16 R124, R128.reuse, R4, R124 ;  /* 0x00000004807c723c */ /* 0x048fec000004187c */
        /* <DEDUP_REMOVED lines=14> */
.L_x_6396:
        /* <DEDUP_REMOVED lines=81> */
.L_x_6389:
[----:B--2---:R-:W-:Y:S02]  /*1f340*/  R2UR UR4, R134 ;  /* 0x00000000860472ca */ /* 0x004fe400000e0000 */
[----:B------:R-:W-:Y:S11]  /*1f350*/  R2UR UR5, R135 ;  /* 0x00000000870572ca */ /* 0x000ff600000e0000 */
[----:B------:R-:W-:Y:S02]  /*1f360*/  @!UPT UIADD3 URZ, URZ, URZ, URZ ;  /* 0x0000003f3f3ff290 */ /* 0x000fe4000fffe03f */
[----:B-1-3--:R-:W2:Y:S02]  /*1f370*/  LD.E R0, desc[UR4][R172.64+0x40] ;  /* 0x00004004ac007980 */ /* 0x00aea4000c101900 */
[----:B--2---:R-:W-:Y:S05]  /*1f380*/  IMAD.U32 R0, R0, -0x40, RZ ;  /* 0xffffffc000007824 */ /* 0x004fea00078e00ff */
[----:B------:R-:W-:Y:S02]  /*1f390*/  SHF.R.S32.HI R3, RZ, 0x1f, R0 ;  /* 0x0000001fff037819 */ /* 0x000fe40000011400 */
.L_x_6390:
[----:B------:R-:W-:Y:S05]  /*1f3a0*/  BSYNC B0 ;  /* 0x0000000000007941 */ /* 0x000fea0003800000 */
.L_x_6388:
[----:B------:R-:W2:Y:S01]  /*1f3b0*/  LDL R5, [R1] ;  /* 0x0000000001057983 */ /* 0x000ea20000100800 */
[C---:B------:R-:W-:Y:S01]  /*1f3c0*/  LOP3.LUT P6, RZ, R246.reuse, 0x1, RZ, 0xc0, !PT ;  /* 0x00000001f6ff7812 */ /* 0x040fe200078cc0ff */
[----:B------:R-:W-:Y:S01]  /*1f3d0*/  BSSY B1, `(.L_x_6391) ;  /* 0x0000284000017945 */ /* 0x000fe20003800000 */
[C---:B------:R-:W-:Y:S01]  /*1f3e0*/  LOP3.LUT P5, RZ, R246.reuse, 0x2, RZ, 0xc0, !PT ;  /* 0x00000002f6ff7812 */ /* 0x040fe200078ac0ff */
[----:B------:R-:W3:Y:S01]  /*1f3f0*/  LDL R4, [R1+0x8] ;  /* 0x0000080001047983 */ /* 0x000ee20000100800 */
[C---:B------:R-:W-:Y:S02]  /*1f400*/  LOP3.LUT P4, RZ, R246.reuse, 0x4, RZ, 0xc0, !PT ;  /* 0x00000004f6ff7812 */ /* 0x040fe4000788c0ff */
[----:B------:R-:W-:Y:S01]  /*1f410*/  LOP3.LUT P3, RZ, R246, 0x8, RZ, 0xc0, !PT ;  /* 0x00000008f6ff7812 */ /* 0x000fe2000786c0ff */
[----:B------:R-:W4:Y:S01]  /*1f420*/  LDL R241, [R1+0xc] ;  /* 0x00000c0001f17983 */ /* 0x000f220000100800 */
        /* <DEDUP_REMOVED lines=51> */
[----:B----4-:R-:W-:Y:S01]  /*1f760*/  ISETP.GT.AND P0, PT, R240, R241, PT ;  /* 0x000000f1f000720c */ /* 0x010fe20003f04270 */
        /* <DEDUP_REMOVED lines=444> */
.L_x_6394:
[----:B------:R-:W-:Y:S02]  /*21330*/  R2UR UR4, R134 ;  /* 0x00000000860472ca */ /* 0x000fe400000e0000 */
[----:B------:R-:W-:Y:S11]  /*21340*/  R2UR UR5, R135 ;  /* 0x00000000870572ca */ /* 0x000ff600000e0000 */
[----:B------:R-:W-:Y:S02]  /*21350*/  @!UPT UIADD3 URZ, URZ, URZ, URZ ;  /* 0x0000003f3f3ff290 */ /* 0x000fe4000fffe03f */
[----:B------:R-:W2:Y:S02]  /*21360*/  LD.E R0, desc[UR4][R172.64+0x38] ;  /* 0x00003804ac007980 */ /* 0x000ea4000c101900 */
[----:B--2---:R-:W-:Y:S05]  /*21370*/  IMAD.U32 R0, R0, -0x40, RZ ;  /* 0xffffffc000007824 */ /* 0x004fea00078e00ff */
[----:B------:R-:W-:Y:S02]  /*21380*/  SHF.R.S32.HI R6, RZ, 0x1f, R0 ;  /* 0x0000001fff067819 */ /* 0x000fe40000011400 */
.L_x_6395:
[----:B------:R-:W-:Y:S05]  /*21390*/  BSYNC B0 ;  /* 0x0000000000007941 */ /* 0x000fea0003800000 */
.L_x_6393:
        /* <DEDUP_REMOVED lines=135> */
.L_x_6392:
[----:B------:R-:W-:Y:S05]  /*21c10*/  BSYNC B1 ;  /* 0x0000000000017941 */ /* 0x000fea0003800000 */
.L_x_6391:
        /* <DEDUP_REMOVED lines=140> */
[----:B------:R-:W-:Y:S02]  /*224e0*/  FMNMX.FTZ R0, R138, R3, !PT ;  /* 0x000000038a007209 */ /* 0x000fe40007810000 */
[----:B------:R-:W-:Y:S01]  /*224f0*/  MOV R191, R241 ;  /* 0x000000f100bf7202 */ /* 0x000fe20000000f00 */
        /* <DEDUP_REMOVED lines=30> */
[--C-:B------:R-:W-:Y:S06]  /*226e0*/  FFMA.FTZ R138, R138, R132, -R137.reuse ;  /* 0x000000848a8a7223 */ /* 0x100fec0000010889 */
        /* <DEDUP_REMOVED lines=221> */
[----:B------:R-:W-:Y:S02]  /*234c0*/  F2FP.BF16.F32.PACK_AB R143, R195, R196 ;  /* 0x000000c4c38f723e */ /* 0x000fe400000010ff */
[----:B------:R-:W-:Y:S05]  /*234d0*/  MOV R184, R191 ;  /* 0x000000bf00b87202 */ /* 0x000fea0000000f00 */
        /* <DEDUP_REMOVED lines=66> */
[----:B------:R-:W3:Y:S04]  /*23900*/  LDSM.16.MT88.4 R140, [R214+0x13000] ;  /* 0x01300000d68c783b */ /* 0x000ee80000004200 */
[----:B------:R-:W-:Y:S01]  /*23910*/  FFMA.FTZ R136, R203, R132, -R136 ;  /* 0x00000084cb887223 */ /* 0x000fe20000010888 */
[C---:B------:R-:W-:Y:S03]  /*23920*/  HMMA.16816.F32.BF16 R4, R144.reuse, R168, R4 ;  /* 0x000000a89004723c */ /* 0x040fe60000041804 */
[----:B------:R-:W-:Y:S01]  /*23930*/  LDSM.16.MT88.4 R164, [R213+0x15000] ;  /* 0x01500000d5a4783b */ /* 0x000fe20000004200 */
[----:B------:R5:W-:Y:S01]  /*23940*/  MUFU.EX2 R183, R136 ;  /* 0x0000008800b77308 */ /* 0x000be20000000800 */
[----:B------:R-:W-:Y:S01]  /*23950*/  MOV R204, R184 ;  /* 0x000000b800cc7202 */ /* 0x000fe20000000f00 */
[C---:B------:R-:W-:Y:S03]  /*23960*/  HMMA.16816.F32.BF16 R8, R144.reuse, R170, R8 ;  /* 0x000000aa9008723c */ /* 0x040fe60000041808 */
[----:B------:R-:W-:Y:S02]  /*23970*/  ISETP.GT.AND P0, PT, R240, R204, PT ;  /* 0x000000ccf000720c */ /* 0x000fe40003f04270 */
[----:B------:R-:W-:Y:S01]  /*23980*/  LDSM.16.MT88.4 R168, [R214+0x15000] ;  /* 0x01500000d6a8783b */ /* 0x000fe20000004200 */
[C---:B------:R-:W-:Y:S02]  /*23990*/  HMMA.16816.F32.BF16 R12, R144.reuse, R172, R12 ;  /* 0x000000ac900c723c */ /* 0x040fe4000004180c */
[----:B------:R-:W4:Y:S04]  /*239a0*/  MUFU.EX2 R184, R139 ;  /* 0x0000008b00b87308 */ /* 0x000f280000000800 */
[C---:B------:R-:W-:Y:S01]  /*239b0*/  HMMA.16816.F32.BF16 R16, R144.reuse, R174, R16 ;  /* 0x000000ae9010723c */ /* 0x040fe20000041810 */
[----:B------:R-:W-:Y:S04]  /*239c0*/  LDSM.16.MT88.4 R172, [R215+0x11800] ;  /* 0x01180000d7ac783b */ /* 0x000fe80000004200 */
[--C-:B-----5:R-:W-:Y:S01]  /*239d0*/  FFMA.FTZ R136, R176, R132, -R137.reuse ;  /* 0x00000084b0887223 */ /* 0x120fe20000010889 */
[C---:B-1----:R-:W-:Y:S03]  /*239e0*/  HMMA.16816.F32.BF16 R20, R144.reuse, R148, R20 ;  /* 0x000000949014723c */ /* 0x042fe60000041814 */
[----:B------:R1:W-:Y:S03]  /*239f0*/  MUFU.EX2 R182, R136 ;  /* 0x0000008800b67308 */ /* 0x0003e60000000800 */
[C---:B------:R-:W-:Y:S01]  /*23a00*/  HMMA.16816.F32.BF16 R24, R144.reuse, R150, R24 ;  /* 0x000000969018723c */ /* 0x040fe20000041818 */
[----:B------:R-:W5:Y:S04]  /*23a10*/  LDSM.16.MT88.4 R148, [R215+0x13000] ;  /* 0x01300000d794783b */ /* 0x000f680000004200 */
[----:B----4-:R-:W-:Y:S01]  /*23a20*/  F2FP.BF16.F32.PACK_AB R138, R183, R184 ;  /* 0x000000b8b78a723e */ /* 0x010fe200000010ff */
[C---:B------:R-:W-:Y:S06]  /*23a30*/  HMMA.16816.F32.BF16 R28, R144.reuse, R156, R28 ;  /* 0x0000009c901c723c */ /* 0x040fec000004181c */
[C---:B------:R-:W-:Y:S01]  /*23a40*/  HMMA.16816.F32.BF16 R32, R144.reuse, R158, R32 ;  /* 0x0000009e9020723c */ /* 0x040fe20000041820 */
[----:B------:R-:W4:Y:S04]  /*23a50*/  LDSM.16.MT88.4 R156, [R216+0x15000] ;  /* 0x01500000d89c783b */ /* 0x000f280000004200 */
[-CC-:B-1----:R-:W-:Y:S01]  /*23a60*/  FFMA.FTZ R136, R178, R132.reuse, -R137.reuse ;  /* 0x00000084b2887223 */ /* 0x182fe20000010889 */
[C---:B--2---:R-:W-:Y:S03]  /*23a70*/  HMMA.16816.F32.BF16 R36, R144.reuse, R152, R36 ;  /* 0x000000989024723c */ /* 0x044fe60000041824 */
[----:B------:R-:W-:Y:S01]  /*23a80*/  LDSM.16.MT88.4 R176, [R213+0x13800] ;  /* 0x01380000d5b0783b */ /* 0x000fe20000004200 */
[----:B------:R1:W2:Y:S01]  /*23a90*/  MUFU.EX2 R181, R136 ;  /* 0x0000008800b57308 */ /* 0x0002a20000000800 */
[----:B------:R-:W-:Y:S01]  /*23aa0*/  FFMA.FTZ R137, R2, R132, -R137 ;  /* 0x0000008402897223 */ /* 0x000fe20000010889 */
[C---:B------:R-:W-:Y:S05]  /*23ab0*/  HMMA.16816.F32.BF16 R40, R144.reuse, R154, R40 ;  /* 0x0000009a9028723c */ /* 0x040fea0000041828 */
[----:B------:R-:W4:Y:S01]  /*23ac0*/  LDSM.16.MT88.4 R152, [R215+0x15000] ;  /* 0x01500000d798783b */ /* 0x000f220000004200 */
[C---:B---3--:R-:W-:Y:S02]  /*23ad0*/  HMMA.16816.F32.BF16 R44, R144.reuse, R140, R44 ;  /* 0x0000008c902c723c */ /* 0x048fe4000004182c */
[----:B------:R2:W3:Y:S03]  /*23ae0*/  MUFU.EX2 R132, R137 ;  /* 0x0000008900847308 */ /* 0x0004e60000000800 */
[----:B------:R-:W-:Y:S01]  /*23af0*/  FADD.FTZ R2, R208, R0 ;  /* 0x00000000d0027221 */ /* 0x000fe20000010000 */
[C---:B------:R-:W-:Y:S01]  /*23b00*/  HMMA.16816.F32.BF16 R48, R144.reuse, R142, R48 ;  /* 0x0000008e9030723c */ /* 0x040fe20000041830 */
[----:B------:R-:W4:Y:S04]  /*23b10*/  LDSM.16.MT88.4 R140, [R213+0x17000] ;  /* 0x01700000d58c783b */ /* 0x000f280000004200 */
[----:B-1----:R-:W-:Y:S01]  /*23b20*/  F2FP.BF16.F32.PACK_AB R136, R185, R186 ;  /* 0x000000bab988723e */ /* 0x002fe200000010ff */
[C---:B------:R-:W-:Y:S05]  /*23b30*/  HMMA.16816.F32.BF16 R52, R144.reuse, R160, R52 ;  /* 0x000000a09034723c */ /* 0x040fea0000041834 */
[----:B------:R-:W-:Y:S01]  /*23b40*/  FADD.FTZ R0, R211, R3 ;  /* 0x00000003d3007221 */ /* 0x000fe20000010000 */
[C---:B------:R-:W-:Y:S05]  /*23b50*/  HMMA.16816.F32.BF16 R56, R144.reuse, R162, R56 ;  /* 0x000000a29038723c */ /* 0x040fea0000041838 */
[----:B--2---:R-:W-:Y:S01]  /*23b60*/  F2FP.BF16.F32.PACK_AB R137, R181, R182 ;  /* 0x000000b6b589723e */ /* 0x004fe200000010ff */
[C---:B-----5:R-:W-:Y:S05]  /*23b70*/  HMMA.16816.F32.BF16 R60, R144.reuse, R148, R60 ;  /* 0x00000094903c723c */ /* 0x060fea000004183c */
        /* <DEDUP_REMOVED lines=13> */
[C---:B----4-:R-:W-:Y:S05]  /*23c50*/  HMMA.16816.F32.BF16 R84, R144.reuse, R156, R84 ;  /* 0x0000009c9054723c */ /* 0x050fea0000041854 */
        /* <DEDUP_REMOVED lines=86> */
.L_x_6387:
        /* <DEDUP_REMOVED lines=25> */
.L_x_6418:
        /* <DEDUP_REMOVED lines=242> */
[----:B------:R-:W3:Y:S01]  /*25270*/  LD.E.64 R10, desc[UR12][R174.64+0xb0] ;  /* 0x0000b00cae0a7980 */ /* 0x000ee2000c101b00 */
[----:B-1----:R-:W-:Y:S01]  /*25280*/  LEA.HI R0, R19, R18, RZ, 0x4 ;  /* 0x0000001213007211 */ /* 0x002fe200078f20ff */
[----:B------:R-:W4:Y:S08]  /*25290*/  @P4 MUFU.LG2 R3, R13 ;  /* 0x0000000d00034308 */ /* 0x000f300000000c00 */
[----:B------:R-:W1:Y:S01]  /*252a0*/  @P3 MUFU.LG2 R5, R14 ;  /* 0x0000000e00053308 */ /* 0x000e620000000c00 */
[----:B--2---:R-:W2:Y:S01]  /*252b0*/  LD.E R8, desc[UR10][R174.64+0x60] ;  /* 0x0000600aae087980 */ /* 0x004ea2000c101900 */
[----:B------:R-:W-:-:S02]  /*252c0*/  LOP3.LUT R0, R0, 0xfffffff0, RZ, 0xc0, !PT ;  /* 0xfffffff000007812 */ /* 0x000fc400078ec0ff */
[----:B------:R-:W-:Y:S01]  /*252d0*/  SHF.R.S32.HI R7, RZ, 0x1f, R12 ;  /* 0x0000001fff077819 */ /* 0x000fe2000001140c */
[----:B------:R-:W1:Y:S01]  /*252e0*/  S2R R176, SR_CTAID.X ;  /* 0x0000000000b07919 */ /* 0x000e620000002500 */
[----:B------:R-:W-:Y:S02]  /*252f0*/  IADD3 R62, -R0, R18, RZ ;  /* 0x00000012003e7210 */ /* 0x000fe40007ffe1ff */
[----:B------:R-:W-:Y:S01]  /*25300*/  SHF.L.U32 R0, R9, 0x6, RZ ;  /* 0x0000000609007819 */ /* 0x000fe200000006ff */
[----:B------:R2:W5:Y:S01]  /*25310*/  LD.E R145, desc[UR12][R174.64+0xcc] ;  /* 0x0000cc0cae917980 */ /* 0x000562000c101900 */
[----:B----4-:R-:W-:Y:S01]  /*25320*/  @P4 FMUL.FTZ R6, R3, 0.69314718246459960938 ;  /* 0x3f31721803064820 */ /* 0x010fe20000410000 */
[----:B------:R-:W-:Y:S02]  /*25330*/  MOV R144, 0xff800000 ;  /* 0xff80000000907802 */ /* 0x000fe40000000f00 */
[----:B---3--:R-:W-:Y:S01]  /*25340*/  LEA.HI R4, R62, R62, RZ, 0x1 ;  /* 0x0000003e3e047211 */ /* 0x008fe200078f08ff */
[----:B------:R3:W5:Y:S01]  /*25350*/  LD.E.64 R60, desc[UR10][R174.64+0x78] ;  /* 0x0000780aae3c7980 */ /* 0x000762000c101b00 */
[----:B------:R-:W-:-:S02]  /*25360*/  LOP3.LUT R0, R0, 0x1c0, RZ, 0xc0, !PT ;  /* 0x000001c000007812 */ /* 0x000fc400078ec0ff */
[----:B------:R-:W-:Y:S02]  /*25370*/  SHF.L.U32 R2, R4, 0x2, RZ ;  /* 0x0000000204027819 */ /* 0x000fe400000006ff */
[----:B------:R-:W-:Y:S02]  /*25380*/  MOV R63, 0xff800000 ;  /* 0xff800000003f7802 */ /* 0x000fe40000000f00 */
[----:B------:R-:W-:Y:S01]  /*25390*/  LOP3.LUT R3, R0, 0x38, R2, 0xf8, !PT ;  /* 0x0000003800037812 */ /* 0x000fe200078ef802 */
[----:B-1----:R-:W-:Y:S01]  /*253a0*/  @P3 FMUL.FTZ R2, R5, 0.69314718246459960938 ;  /* 0x3f31721805023820 */ /* 0x002fe20000410000 */
[----:B------:R-:W-:-:S04]  /*253b0*/  SHF.R.U32.HI R0, RZ, 0x3, R0 ;  /* 0x00000003ff007819 */ /* 0x000fc80000011600 */
[----:B------:R-:W-:Y:S02]  /*253c0*/  LOP3.LUT R5, R3, R0, RZ, 0x3c, !PT ;  /* 0x0000000003057212 */ /* 0x000fe400078e3cff */
[----:B------:R-:W-:Y:S02]  /*253d0*/  LEA.HI R0, R7, R12, RZ, 0x2 ;  /* 0x0000000c07007211 */ /* 0x000fe400078f10ff */
[----:B------:R3:W5:Y:S02]  /*253e0*/  LDL R7, [R1+0x20] ;  /* 0x0000200001077983 */ /* 0x0007640000100800 */
[----:B-----5:R-:W-:Y:S01]  /*253f0*/  @P3 FFMA.FTZ R144, R16, R134, R2 ;  /* 0x0000008610903223 */ /* 0x020fe20000010002 */
        /* <DEDUP_REMOVED lines=50> */
[----:B--2-4-:R-:W-:Y:S05]  /*25720*/  @P0 BRA `(.L_x_6399) ;  /* 0x00000000003c0947 */ /* 0x014fea0003800000 */
[----:B---3--:R-:W-:Y:S02]  /*25730*/  IMAD R0, R176, -0x40, R7 ;  /* 0xffffffc0b0007824 */ /* 0x008fe400078e0207 */
[----:B------:R-:W-:-:S03]  /*25740*/  VIADD R3, R2, 0x8 ;  /* 0x0000000802037836 */ /* 0x000fc60000000000 */
        /* <DEDUP_REMOVED lines=13> */
.L_x_6399:
[----:B------:R-:W-:Y:S05]  /*25820*/  BSYNC B0 ;  /* 0x0000000000007941 */ /* 0x000fea0003800000 */
.L_x_6398:
[----:B-----5:R-:W-:Y:S01]  /*25830*/  IMAD.SHL.U32 R4, R62, 0x4, RZ ;  /* 0x000000043e047824 */ /* 0x020fe200078e00ff */
[----:B------:R-:W-:Y:S02]  /*25840*/  R2UR UR4, R172 ;  /* 0x00000000ac0472ca */ /* 0x000fe400000e0000 */
[----:B------:R-:W-:Y:S02]  /*25850*/  R2UR UR5, R173 ;  /* 0x00000000ad0572ca */ /* 0x000fe400000e0000 */
[----:B------:R-:W-:Y:S01]  /*25860*/  SHF.R.S32.HI R5, RZ, 0x1f, R4 ;  /* 0x0000001fff057819 */ /* 0x000fe20000011404 */
[----:B------:R-:W-:Y:S02]  /*25870*/  IMAD R7, R176, -0x40, R7 ;  /* 0xffffffc0b0077824 */ /* 0x000fe400078e0207 */
[----:B---3--:R-:W-:Y:S02]  /*25880*/  VIADD R0, R9, 0x8 ;  /* 0x0000000809007836 */ /* 0x008fe40000000000 */
[----:B------:R-:W-:-:S02]  /*25890*/  IMAD R8, R8, R145, RZ ;  /* 0x0000009108087224 */ /* 0x000fc400078e02ff */
[----:B--2---:R-:W-:Y:S01]  /*258a0*/  IMAD.WIDE R2, R9, 0x100, R4 ;  /* 0x0000010009027825 */ /* 0x004fe200078e0204 */
[----:B------:R-:W-:-:S03]  /*258b0*/  ISETP.GE.AND P0, PT, R0, R7, PT ;  /* 0x000000070000720c */ /* 0x000fc60003f06270 */
[C---:B------:R-:W-:Y:S01]  /*258c0*/  VIADD R11, R9.reuse, 0x10 ;  /* 0x00000010090b7836 */ /* 0x040fe20000000000 */
[----:B------:R-:W-:Y:S01]  /*258d0*/  IADD3 R0, P3, R2, R8, RZ ;  /* 0x0000000802007210 */ /* 0x000fe20007f7e0ff */
[C---:B------:R-:W-:Y:S01]  /*258e0*/  VIADD R10, R9.reuse, 0x18 ;  /* 0x00000018090a7836 */ /* 0x040fe20000000000 */
[----:B------:R2:W5:Y:S01]  /*258f0*/  LD.E R6, desc[UR4][R174.64+0xc0] ;  /* 0x0000c004ae067980 */ /* 0x000562000c101900 */
[----:B------:R-:W-:Y:S01]  /*25900*/  BSSY B0, `(.L_x_6400) ;  /* 0x0000025000007945 */ /* 0x000fe20003800000 */
[----:B------:R-:W-:Y:S01]  /*25910*/  LEA.HI.X.SX32 R3, R8, R3, 0x1, P3 ;  /* 0x0000000308037211 */ /* 0x000fe200018f0eff */
[----:B------:R-:W-:Y:S01]  /*25920*/  VIADD R8, R9, 0x30 ;  /* 0x0000003009087836 */ /* 0x000fe20000000000 */
[C---:B------:R-:W-:Y:S02]  /*25930*/  LEA R2, P4, R0.reuse, R60, 0x2 ;  /* 0x0000003c00027211 */ /* 0x040fe400078810ff */
[----:B------:R-:W-:Y:S01]  /*25940*/  ISETP.GE.AND P1, PT, R11, R7, PT ;  /* 0x000000070b00720c */ /* 0x000fe20003f26270 */
[C---:B------:R-:W-:Y:S01]  /*25950*/  VIADD R11, R9.reuse, 0x20 ;  /* 0x00000020090b7836 */ /* 0x040fe20000000000 */
        /* <DEDUP_REMOVED lines=31> */
.L_x_6401:
[----:B------:R-:W-:Y:S05]  /*25b50*/  BSYNC B0 ;  /* 0x0000000000007941 */ /* 0x000fea0003800000 */
.L_x_6400:
        /* <DEDUP_REMOVED lines=21> */
.L_x_6403:
[----:B------:R-:W-:Y:S05]  /*25cb0*/  BSYNC B0 ;  /* 0x0000000000007941 */ /* 0x000fea0003800000 */
.L_x_6402:
        /* <DEDUP_REMOVED lines=20> */
.L_x_6405:
[----:B------:R-:W-:Y:S05]  /*25e00*/  BSYNC B0 ;  /* 0x0000000000007941 */ /* 0x000fea0003800000 */
.L_x_6404:
        /* <DEDUP_REMOVED lines=20> */
.L_x_6407:
[----:B------:R-:W-:Y:S05]  /*25f50*/  BSYNC B0 ;  /* 0x0000000000007941 */ /* 0x000fea0003800000 */
.L_x_6406:
        /* <DEDUP_REMOVED lines=20> */
.L_x_6409:
[----:B------:R-:W-:Y:S05]  /*260a0*/  BSYNC B0 ;  /* 0x0000000000007941 */ /* 0x000fea0003800000 */
.L_x_6408:
        /* <DEDUP_REMOVED lines=20> */
.L_x_6411:
[----:B------:R-:W-:Y:S05]  /*261f0*/  BSYNC B0 ;  /* 0x0000000000007941 */ /* 0x000fea0003800000 */
.L_x_6410:
        /* <DEDUP_REMOVED lines=20> */
.L_x_6413:
[----:B------:R-:W-:Y:S05]  /*26340*/  BSYNC B0 ;  /* 0x0000000000007941 */ /* 0x000fea0003800000 */
.L_x_6412:
[----:B------:R-:W-:Y:S02]  /*26350*/  MOV R7, 0x1f0 ;  /* 0x000001f000077802 */ /* 0x000fe40000000f00 */
[----:B------:R-:W-:-:S03]  /*26360*/  MOV R9, 0x0 ;  /* 0x0000000000097802 */ /* 0x000fc60000000f00 */
[----:B------:R-:W-:-:S04]  /*26370*/  IMAD.MOV.U32 R8, RZ, RZ, R7 ;  /* 0x000000ffff087224 */ /* 0x000fc800078e0007 */
[----:B-12345:R-:W-:Y:S05]  /*26380*/  @P4 RET.REL.NODEC R8 `(_ZN5flash24flash_fwd_splitkv_kernelI23Flash_fwd_kernel_traitsILi256ELi64ELi64ELi4ELb0ELb0EN7cutlass10bfloat16_tE19Flash_kernel_traitsILi256ELi64ELi64ELi4ES3_EELb0ELb0ELb1ELb0ELb0ELb1ELb1ELb1EEEvNS_16Flash_fwd_paramsE) ;  /* 0xfffffd9c081c4950 */ /* 0x03efea0003c3ffff */
        /* <DEDUP_REMOVED lines=17> */
[----:B-1----:R-:W-:Y:S05]  /*264a0*/  @P0 RET.REL.NODEC R4 `(_ZN5flash24flash_fwd_splitkv_kernelI23Flash_fwd_kernel_traitsILi256ELi64ELi64ELi4ELb0ELb0EN7cutlass10bfloat16_tE19Flash_kernel_traitsILi256ELi64ELi64ELi4ES3_EELb0ELb0ELb1ELb0ELb0ELb1ELb1ELb1EEEvNS_16Flash_fwd_paramsE) ;  /* 0xfffffd9804d40950 */ /* 0x002fea0003c3ffff */
[----:B------:R-:W-:Y:S02]  /*264b0*/  R2UR UR4, R172 ;  /* 0x00000000ac0472ca */ /* 0x000fe400000e0000 */
[----:B------:R-:W-:-:S13]  /*264c0*/  R2UR UR5, R173 ;  /* 0x00000000ad0572ca */ /* 0x000fda00000e0000 */
[----:B------:R1:W-:Y:S02]  /*264d0*/  ST.E.128 desc[UR4][R2.64+0xe300], R128 ;  /* 0x00e3008002007985 */ /* 0x0003e4000c101d04 */
[----:B-1----:R-:W-:Y:S02]  /*264e0*/  IMAD.MOV.U32 R2, RZ, RZ, R7 ;  /* 0x000000ffff027224 */ /* 0x002fe400078e0007 */
[----:B------:R-:W-:-:S04]  /*264f0*/  IMAD.MOV.U32 R3, RZ, RZ, 0x0 ;  /* 0x00000000ff037424 */ /* 0x000fc800078e00ff */
[----:B------:R-:W-:Y:S05]  /*26500*/  RET.REL.NODEC R2 `(_ZN5flash24flash_fwd_splitkv_kernelI23Flash_fwd_kernel_traitsILi256ELi64ELi64ELi4ELb0ELb0EN7cutlass10bfloat16_tE19Flash_kernel_traitsILi256ELi64ELi64ELi4ES3_EELb0ELb0ELb1ELb0ELb0ELb1ELb1ELb1EEEvNS_16Flash_fwd_paramsE) ;  /* 0xfffffd9802bc7950 */ /* 0x000fea0003c3ffff */
.L_x_6397:
[----:B------:R-:W-:Y:S01]  /*26510*/  IMAD.MOV.U32 R0, RZ, RZ, 0x2 ;  /* 0x00000002ff007424 */ /* 0x000fe200078e00ff */
[----:B------:R-:W-:Y:S01]  /*26520*/  MOV R2, R250 ;  /* 0x000000fa00027202 */ /* 0x000fe20000000f00 */
[----:B------:R-:W-:Y:S01]  /*26530*/  IMAD.MOV.U32 R4, RZ, RZ, -0x1 ;  /* 0xffffffffff047424 */ /* 0x000fe200078e00ff */
[----:B------:R-:W-:-:S07]  /*26540*/  MOV R3, 0x1f ;  /* 0x0000001f00037802 */ /* 0x000fce0000000f00 */
[----:B-1---5:R-:W-:Y:S05]  /*26550*/  WARPSYNC.COLLECTIVE R4, `(.L_x_6414) ;  /* 0x0000000004087348 */ /* 0x022fea0003c00000 */
[----:B------:R2:W3:Y:S02]  /*26560*/  SHFL.BFLY P0, R0, R2, R0, R3 ;  /* 0x0c00000002007389 */ /* 0x0004e40000000003 */
[----:B-123-5:R-:W-:Y:S01]  /*26570*/  ENDCOLLECTIVE ;  /* 0x000000000000791b */ /* 0x02efe20003800000 */
.L_x_6414:
[----:B------:R-:W-:Y:S02]  /*26580*/  MOV R5, R0 ;  /* 0x0000000000057202 */ /* 0x000fe40000000f00 */
[----:B------:R-:W-:-:S03]  /*26590*/  MOV R0, 0x1 ;  /* 0x0000000100007802 */ /* 0x000fc60000000f00 */
[----:B------:R-:W-:-:S04]  /*265a0*/  FADD.FTZ R5, R5, R250 ;  /* 0x000000fa05057221 */ /* 0x000fc80000010000 */
[----:B------:R-:W-:-:S07]  /*265b0*/  IMAD.MOV.U32 R2, RZ, RZ, R5 ;  /* 0x000000ffff027224 */ /* 0x000fce00078e0005 */
[----:B------:R-:W-:Y:S05]  /*265c0*/  WARPSYNC.COLLECTIVE R4, `(.L_x_6415) ;  /* 0x0000000004087348 */ /* 0x000fea0003c00000 */
[----:B------:R1:W2:Y:S02]  /*265d0*/  SHFL.BFLY P0, R0, R2, R0, R3 ;  /* 0x0c00000002007389 */ /* 0x0002a40000000003 */
[----:B-12---:R-:W-:Y:S01]  /*265e0*/  ENDCOLLECTIVE ;  /* 0x000000000000791b */ /* 0x006fe20003800000 */
.L_x_6415:
[----:B------:R-:W-:Y:S01]  /*265f0*/  IMAD.MOV.U32 R13, RZ, RZ, R0 ;  /* 0x000000ffff0d7224 */ /* 0x000fe200078e0000 */
[----:B------:R-:W-:Y:S02]  /*26600*/  MOV R0, 0x2 ;  /* 0x0000000200007802 */ /* 0x000fe40000000f00 */
[----:B------:R-:W-:Y:S01]  /*26610*/  MOV R2, R251 ;  /* 0x000000fb00027202 */ /* 0x000fe20000000f00 */
[----:B------:R-:W-:-:S07]  /*26620*/  FADD.FTZ R13, R5, R13 ;  /* 0x0000000d050d7221 */ /* 0x000fce0000010000 */
[----:B------:R-:W-:Y:S05]  /*26630*/  WARPSYNC.COLLECTIVE R4, `(.L_x_6416) ;  /* 0x0000000004087348 */ /* 0x000fea0003c00000 */
[----:B------:R1:W2:Y:S02]  /*26640*/  SHFL.BFLY P0, R0, R2, R0, R3 ;  /* 0x0c00000002007389 */ /* 0x0002a40000000003 */
[----:B-12---:R-:W-:Y:S01]  /*26650*/  ENDCOLLECTIVE ;  /* 0x000000000000791b */ /* 0x006fe20003800000 */
.L_x_6416:
[----:B------:R-:W-:Y:S01]  /*26660*/  IMAD.MOV.U32 R2, RZ, RZ, R0 ;  /* 0x000000ffff027224 */ /* 0x000fe200078e0000 */
[----:B------:R-:W-:-:S03]  /*26670*/  MOV R0, 0x1 ;  /* 0x0000000100007802 */ /* 0x000fc60000000f00 */
[----:B------:R-:W-:-:S07]  /*26680*/  FADD.FTZ R2, R2, R251 ;  /* 0x000000fb02027221 */ /* 0x000fce0000010000 */
[----:B------:R-:W-:Y:S05]  /*26690*/  WARPSYNC.COLLECTIVE R4, `(.L_x_6417) ;  /* 0x0000000004087348 */ /* 0x000fea0003c00000 */
[----:B------:R1:W2:Y:S02]  /*266a0*/  SHFL.BFLY P0, R0, R2, R0, R3 ;  /* 0x0c00000002007389 */ /* 0x0002a40000000003 */
[----:B-12---:R-:W-:Y:S01]  /*266b0*/  ENDCOLLECTIVE ;  /* 0x000000000000791b */ /* 0x006fe20003800000 */
.L_x_6417:
[----:B------:R-:W-:Y:S01]  /*266c0*/  MOV R14, R0 ;  /* 0x00000000000e7202 */ /* 0x000fe20000000f00 */
[----:B------:R-:W-:Y:S06]  /*266d0*/  BRA `(.L_x_6418) ;  /* 0xffffffdc001c7947 */ /* 0x000fec000383ffff */
.L_x_6419:
        /* <DEDUP_REMOVED lines=10> */
.L_x_9015:


//--------------------- .text._ZN5flash24flash_fwd_splitkv_kernelI23Flash_fwd_kernel_traitsILi256ELi64ELi64ELi4ELb0ELb0EN7cutlass10bfloat16_tE19Flash_kernel_traitsILi256ELi64ELi64ELi4ES3_EELb0ELb1ELb0ELb0ELb1ELb0ELb0ELb0EEEvNS_16Flash_fwd_paramsE --------------------------
	.section	.text._ZN5flash24flash_fwd_splitkv_kernelI23Flash_fwd_kernel_traitsILi256ELi64ELi64ELi4ELb0ELb0EN7cutlass10bfloat16_tE19Flash_kernel_traitsILi256ELi64ELi64ELi4ES3_EELb0ELb1ELb0ELb0ELb1ELb0ELb0ELb0EEEvNS_16Flash_fwd_paramsE,"ax",@progbits
	.align	128
        .global         _ZN5flash24flash_fwd_splitkv_kernelI23Flash_fwd_kernel_traitsILi256ELi64ELi64ELi4ELb0ELb0EN7cutlass10bfloat16_tE19Flash_kernel_traitsILi256ELi64ELi64ELi4ES3_EELb0ELb1ELb0ELb0ELb1ELb0ELb0ELb0EEEvNS_16Flash_fwd_paramsE
        .type           _ZN5flash24flash_fwd_splitkv_kernelI23Flash_fwd_kernel_traitsILi256ELi64ELi64ELi4ELb0ELb0EN7cutlass10bfloat16_tE19Flash_kernel_traitsILi256ELi64ELi64ELi4ES3_EELb0ELb1ELb0ELb0ELb1ELb0ELb0ELb0EEEvNS_16Flash_fwd_paramsE,@function
        .size           _ZN5flash24flash_fwd_splitkv_kernelI23Flash_fwd_kernel_traitsILi256ELi64ELi64ELi4ELb0ELb0EN7cutlass10bfloat16_tE19Flash_kernel_traitsILi256ELi64ELi64ELi4ES3_EELb0ELb1ELb0ELb0ELb1ELb0ELb0ELb0EEEvNS_16Flash_fwd_paramsE,(.L_x_9070 - _ZN5flash24flash_fwd_splitkv_kernelI23Flash_fwd_kernel_traitsILi256ELi64ELi64ELi4ELb0ELb0EN7cutlass10bfloat16_tE19Flash_kernel_traitsILi256ELi64ELi64ELi4ES3_EELb0ELb1ELb0ELb0ELb1ELb0ELb0ELb0EEEvNS_16Flash_fwd_paramsE)
        .other          _ZN5flash24flash_fwd_splitkv_kernelI23Flash_fwd_kernel_traitsILi256ELi64ELi64ELi4ELb0ELb0EN7cutlass10bfloat16_tE19Flash_kernel_traitsILi256ELi64ELi64ELi4ES3_EELb0ELb1ELb0ELb0ELb1ELb0ELb0ELb0EEEvNS_16Flash_fwd_paramsE,@"STO_CUDA_ENTRY STV_DEFAULT"
_ZN5flash24flash_fwd_splitkv_kernelI23Flash_fwd_kernel_traitsILi256ELi64ELi64ELi4ELb0ELb0EN7cutlass10bfloat16_tE19Flash_kernel_traitsILi256ELi64ELi64ELi4ES3_EELb0ELb1ELb0ELb0ELb1ELb0ELb0ELb0EEEvNS_16Flash_fwd_paramsE:
.text._ZN5flash24flash_fwd_splitkv_kernelI23Flash_fwd_kernel_traitsILi256ELi64ELi64ELi4ELb0ELb0EN7cutlass10bfloat16_tE19Flash_kernel_traitsILi256ELi64ELi64ELi4ES3_EELb0ELb1ELb0ELb0ELb1ELb0ELb0ELb0EEEvNS_16Flash_fwd_paramsE:
        /* <DEDUP_REMOVED lines=8> */
[----:B------:R-:W-:Y:S02]  /*0080*/  ULDC.U8 UR5, c[0x0][0x3c2] ;  /* 0x0000f08000057ab9 */ /* 0x000fe40000000000 */
[----:B------:R-:W-:Y:S01]  /*0090*/  ULDC.64 UR8, c[0x0][0x2f0] ;  /* 0x0000bc0000087ab9 */ /* 0x000fe20000000a00 */
[----:B------:R-:W-:Y:S01]  /*00a0*/  PLOP3.LUT P0, PT, PT, PT, UP1, 0x80, 0x0 ;  /* 0x000000000000781c */ /* 0x000fe20003f0f018 */
[----:B------:R-:W-:Y:S01]  /*00b0*/  ULDC.64 UR6, c[0x0][0x2f8] ;  /* 0x0000be0000067ab9 */ /* 0x000fe20000000a00 */
[----:B------:R-:W-:Y:S01]  /*00c0*/  PLOP3.LUT P2, PT, PT, PT, UP2, 0x80, 0x0 ;  /* 0x000000000000781c */ /* 0x000fe20003f4f028 */
[----:B------:R-:W-:-:S02]  /*00d0*/  UISETP.NE.AND UP3, UPT, UR5, URZ, UPT ;  /* 0x0000003f0500728c */ /* 0x000fc4000bf65270 */
[----:B------:R-:W-:Y:S01]  /*00e0*/  @UP1 ULDC.64 UR10, c[0x0][0x300] ;  /* 0x0000c000000a1ab9 */ /* 0x000fe20000000a00 */
[----:B------:R-:W-:Y:S01]  /*00f0*/  UISETP.EQ.U32.AND UP0, UPT, UR6, URZ, UPT ;  /* 0x0000003f0600728c */ /* 0x000fe2000bf02070 */
[----:B------:R-:W-:-:S03]  /*0100*/  ULDC.64 UR16, c[0x0][0x208] ;  /* 0x0000820000107ab9 */ /* 0x000fc60000000a00 */
[----:B------:R-:W-:Y:S02]  /*0110*/  UISETP.EQ.OR.EX UP0, UPT, UR7, URZ, !UP3, UP0 ;  /* 0x0000003f0700728c */ /* 0x000fe4000df02700 */
[----:B-1----:R-:W-:Y:S02]  /*0120*/  UIMAD.WIDE UR8, UR4, 0x4, UR8 ;  /* 0x00000004040878a5 */ /* 0x002fe4000f8e0208 */
[----:B------:R-:W-:-:S04]  /*0130*/  @UP1 UIMAD.WIDE UR10, UR4, 0x4, UR10 ;  /* 0x00000004040a18a5 */ /* 0x000fc8000f8e020a */
[----:B------:R-:W-:Y:S02]  /*0140*/  IMAD.U32 R12, RZ, RZ, UR8 ;  /* 0x00000008ff0c7e24 */ /* 0x000fe4000f8e00ff */
        /* <DEDUP_REMOVED lines=34> */
.L_x_6420:
[----:B------:R-:W-:-:S03]  /*0370*/  ULDC UR5, c[0x0][0x2c8] ;  /* 0x0000b20000057ab9 */ /* 0x000fc60000000800 */
.L_x_6421:
        /* <DEDUP_REMOVED lines=20> */
[----:B------:R-:W-:Y:S02]  /*04c0*/  UIADD3 UR7, -UR20, 0x7f, UR18 ;  /* 0x0000007f14077890 */ /* 0x000fe4000fffe112 */
        /* <DEDUP_REMOVED lines=29> */
[----:B------:R-:W-:Y:S05]  /*06a0*/  @!P0 BRA `(.L_x_6422) ;  /* 0x00000008001c8947 */ /* 0x000fea0003800000 */
[----:B------:R-:W-:Y:S01]  /*06b0*/  SHF.R.S32.HI R7, RZ, 0x1f, R6 ;  /* 0x0000001fff077819 */ /* 0x000fe20000011406 */
[----:B------:R-:W-:Y:S01]  /*06c0*/  UISETP.NE.AND UP0, UPT, UR12, -0x1, UPT ;  /* 0xffffffff0c00788c */ /* 0x000fe2000bf05270 */
[C---:B------:R-:W-:Y:S01]  /*06d0*/  LOP3.LUT P6, RZ, R6.reuse, 0x7, RZ, 0xc0, !PT ;  /* 0x0000000706ff7812 */ /* 0x040fe200078cc0ff */
[----:B------:R-:W-:Y:S01]  /*06e0*/  USHF.R.S32.HI UR11, URZ, 0x1f, UR18 ;  /* 0x0000001f3f0b7899 */ /* 0x000fe20008011412 */
[----:B------:R-:W-:Y:S01]  /*06f0*/  LEA.HI R7, R7, R6, RZ, 0x3 ;  /* 0x0000000607077211 */ /* 0x000fe200078f18ff */
[----:B------:R-:W-:Y:S01]  /*0700*/  ULDC.64 UR8, c[0x0][0x298] ;  /* 0x0000a60000087ab9 */ /* 0x000fe20000000a00 */
[----:B------:R-:W-:Y:S01]  /*0710*/  UIADD3 UR20, -UR18, UR20, URZ ;  /* 0x0000001412147290 */ /* 0x000fe2000fffe13f */
[----:B------:R-:W-:Y:S01]  /*0720*/  IMAD.U32 R0, RZ, RZ, UR8 ;  /* 0x00000008ff007e24 */ /* 0x000fe2000f8e00ff */
[----:B------:R-:W-:Y:S01]  /*0730*/  LOP3.LUT R3, R7, 0x1ffffff8, RZ, 0xc0, !PT ;  /* 0x1ffffff807037812 */ /* 0x000fe200078ec0ff */
[----:B------:R-:W-:Y:S01]  /*0740*/  UIMAD UR11, UR11, UR8, URZ ;  /* 0x000000080b0b72a4 */ /* 0x000fe2000f8e023f */
[----:B------:R-:W-:Y:S01]  /*0750*/  SHF.R.S32.HI R7, RZ, 0x3, R7 ;  /* 0x00000003ff077819 */ /* 0x000fe20000011407 */
[----:B------:R-:W-:Y:S01]  /*0760*/  USHF.R.S32.HI UR10, URZ, 0x1f, UR21 ;  /* 0x0000001f3f0a7899 */ /* 0x000fe20008011415 */
[----:B------:R-:W-:Y:S01]  /*0770*/  BSSY B0, `(.L_x_6423) ;  /* 0x0000032000007945 */ /* 0x000fe20003800000 */
[----:B------:R-:W-:Y:S01]  /*0780*/  IMAD.IADD R4, R6, 0x1, -R3 ;  /* 0x0000000106047824 */ /* 0x000fe200078e0a03 */
[----:B------:R-:W-:Y:S01]  /*0790*/  @!UP0 USHF.R.S32.HI UR5, URZ, 0x1f, UR4 ;  /* 0x0000001f3f058899 */ /* 0x000fe20008011404 */
[C---:B------:R-:W-:Y:S01]  /*07a0*/  VIADD R2, R7.reuse, 0x10 ;  /* 0x0000001007027836 */ /* 0x040fe20000000000 */
[----:B------:R-:W-:Y:S01]  /*07b0*/  @!UP0 ULDC.64 UR6, c[0x0][0x290] ;  /* 0x0000a40000068ab9 */ /* 0x000fe20000000a00 */
[----:B------:R-:W-:Y:S01]  /*07c0*/  IMAD.SHL.U32 R4, R4, 0x8, RZ ;  /* 0x0000000804047824 */ /* 0x000fe200078e00ff */
[----:B------:R-:W-:Y:S01]  /*07d0*/  @!UP0 UIMAD UR5, UR5, UR6, URZ ;  /* 0x00000006050582a4 */ /* 0x000fe2000f8e023f */
[C---:B------:R-:W-:Y:S01]  /*07e0*/  ISETP.GE.OR P5, PT, R7.reuse, UR20, P6 ;  /* 0x0000001407007c0c */ /* 0x040fe2000b7a6670 */
[----:B------:R-:W-:Y:S01]  /*07f0*/  @!UP0 UIMAD.WIDE.U32 UR14, UR4, UR6, URZ ;  /* 0x00000006040e82a5 */ /* 0x000fe2000f8e003f */
[C---:B------:R-:W-:Y:S01]  /*0800*/  ISETP.GE.AND P2, PT, R2.reuse, UR20, PT ;  /* 0x0000001402007c0c */ /* 0x040fe2000bf46270 */
[----:B------:R-:W-:Y:S01]  /*0810*/  @UP0 UIMAD.WIDE.U32 UR22, UR12, UR8, URZ ;  /* 0x000000080c1602a5 */ /* 0x000fe2000f8e003f */
[--C-:B------:R-:W-:Y:S01]  /*0820*/  SHF.R.S32.HI R5, RZ, 0x1f, R4.reuse ;  /* 0x0000001fff057819 */ /* 0x100fe20000011404 */
[----:B------:R-:W-:Y:S01]  /*0830*/  UIMAD UR11, UR18, UR9, UR11 ;  /* 0x00000009120b72a4 */ /* 0x000fe2000f8e020b */
[----:B------:R-:W-:Y:S01]  /*0840*/  ISETP.GE.OR P4, PT, R2, UR20, P6 ;  /* 0x0000001402007c0c */ /* 0x000fe2000b786670 */
[----:B------:R-:W-:Y:S01]  /*0850*/  @!UP0 UIMAD UR5, UR4, UR7, UR5 ;  /* 0x00000007040582a4 */ /* 0x000fe2000f8e0205 */
[----:B------:R-:W-:Y:S01]  /*0860*/  VIADD R2, R7, 0x20 ;  /* 0x0000002007027836 */ /* 0x000fe20000000000 */
[----:B------:R-:W-:Y:S01]  /*0870*/  @UP0 UIMAD UR12, UR12, UR9, UR23 ;  /* 0x000000090c0c02a4 */ /* 0x000fe2000f8e0217 */
[----:B------:R-:W-:Y:S01]  /*0880*/  IMAD.WIDE.U32 R4, R0, UR18, R4 ;  /* 0x0000001200047c25 */ /* 0x000fe2000f8e0004 */
[----:B------:R-:W-:Y:S01]  /*0890*/  @!UP0 UMOV UR22, UR14 ;  /* 0x0000000e00168c82 */ /* 0x000fe20008000000 */
[----:B------:R-:W-:Y:S01]  /*08a0*/  @!UP0 UIADD3 UR12, UR15, UR5, URZ ;  /* 0x000000050f0c8290 */ /* 0x000fe2000fffe03f */
[----:B------:R-:W-:Y:S01]  /*08b0*/  ISETP.GE.AND P1, PT, R2, UR20, PT ;  /* 0x0000001402007c0c */ /* 0x000fe2000bf26270 */
[----:B------:R-:W-:Y:S01]  /*08c0*/  IMAD.U32 R0, RZ, RZ, UR11 ;  /* 0x0000000bff007e24 */ /* 0x000fe2000f8e00ff */
[----:B------:R-:W-:Y:S01]  /*08d0*/  IADD3 R8, P0, R4, UR22, RZ ;  /* 0x0000001604087c10 */ /* 0x000fe2000ff1e0ff */
[----:B------:R-:W-:Y:S01]  /*08e0*/  ULDC.64 UR6, c[0x0][0x2a0] ;  /* 0x0000a80000067ab9 */ /* 0x000fe20000000a00 */
[----:B------:R-:W-:Y:S01]  /*08f0*/  ULDC UR5, c[0x0][0x270] ;  /* 0x00009c0000057ab9 */ /* 0x000fe20000000800 */
[----:B------:R-:W-:Y:S01]  /*0900*/  UIMAD UR10, UR10, UR6, URZ ;  /* 0x000000060a0a72a4 */ /* 0x000fe2000f8e023f */
[----:B------:R-:W-:Y:S01]  /*0910*/  IADD3.X R9, R5, UR12, R0, P0, !PT ;  /* 0x0000000c05097c10 */ /* 0x000fe200087fe400 */
[----:B------:R-:W-:Y:S01]  /*0920*/  IMAD.U32 R3, RZ, RZ, UR6 ;  /* 0x00000006ff037e24 */ /* 0x000fe2000f8e00ff */
[----:B------:R-:W-:Y:S01]  /*0930*/  ISETP.GE.AND P0, PT, R7, UR20, PT ;  /* 0x0000001407007c0c */ /* 0x000fe2000bf06270 */
[----:B------:R-:W-:Y:S01]  /*0940*/  UIMAD UR7, UR21, UR7, UR10 ;  /* 0x00000007150772a4 */ /* 0x000fe2000f8e020a */
[----:B------:R-:W-:Y:S01]  /*0950*/  ISETP.GE.OR P3, PT, R2, UR20, P6 ;  /* 0x0000001402007c0c */ /* 0x000fe2000b766670 */
[----:B------:R-:W-:Y:S01]  /*0960*/  UIMAD UR5, UR4, UR5, UR21 ;  /* 0x00000005040572a4 */ /* 0x000fe2000f8e0215 */
[----:B------:R-:W-:Y:S01]  /*0970*/  IMAD.WIDE.U32 R8, R3, UR21, R8 ;  /* 0x0000001503087c25 */ /* 0x000fe2000f8e0008 */
[----:B------:R-:W-:Y:S01]  /*0980*/  SHF.R.S32.HI R5, RZ, 0x1f, R7 ;  /* 0x0000001fff057819 */ /* 0x000fe20000011407 */
[----:B------:R-:W-:-:S02]  /*0990*/  ULDC UR4, c[0x0][0x2c4] ;  /* 0x0000b10000047ab9 */ /* 0x000fc40000000800 */
[----:B------:R-:W-:Y:S01]  /*09a0*/  UIMAD UR18, UR5, UR4, UR18 ;  /* 0x00000004051272a4 */ /* 0x000fe2000f8e0212 */
[----:B------:R-:W-:-:S04]  /*09b0*/  VIADD R13, R9, UR7 ;  /* 0x00000007090d7c36 */ /* 0x000fc80008000000 */
[----:B------:R-:W-:Y:S07]  /*09c0*/  @P0 BRA `(.L_x_6424) ;  /* 0x0000000000300947 */ /* 0x000fee0003800000 */
[----:B------:R-:W-:Y:S01]  /*09d0*/  MOV R12, R8 ;  /* 0x00000008000c7202 */ /* 0x000fe20000000f00 */
[----:B------:R-:W-:Y:S01]  /*09e0*/  IMAD R0, R5, UR8, RZ ;  /* 0x0000000805007c24 */ /* 0x000fe2000f8e02ff */
[----:B------:R-:W-:-:S03]  /*09f0*/  ULDC.64 UR4, c[0x0][0x280] ;  /* 0x0000a00000047ab9 */ /* 0x000fc60000000a00 */
[----:B------:R-:W-:-:S04]  /*0a00*/  IMAD.WIDE.U32 R2, R7, UR8, R12 ;  /* 0x0000000807027c25 */ /* 0x000fc8000f8e000c */
[----:B------:R-:W-:Y:S01]  /*0a10*/  IMAD R0, R7, UR9, R0 ;  /* 0x0000000907007c24 */ /* 0x000fe2000f8e0200 */
[----:B------:R-:W-:-:S04]  /*0a20*/  LEA R10, P0, R2, UR4, 0x1 ;  /* 0x00000004020a7c11 */ /* 0x000fc8000f8008ff */
[----:B------:R-:W-:-:S04]  /*0a30*/  IADD3 R0, R3, R0, RZ ;  /* 0x0000000003007210 */ /* 0x000fc80007ffe0ff */
[----:B------:R-:W-:-:S05]  /*0a40*/  LEA.HI.X R11, R2, UR5, R0, 0x1, P0 ;  /* 0x00000005020b7c11 */ /* 0x000fca00080f0c00 */
[----:B------:R1:W-:Y:S04]  /*0a50*/  STG.E.128 desc[UR16][R10.64], RZ ;  /* 0x000000ff0a007986 */ /* 0x0003e8000c101d10 */
[----:B------:R1:W-:Y:S04]  /*0a60*/  STG.E.128 desc[UR16][R10.64+0x80], RZ ;  /* 0x000080ff0a007986 */ /* 0x0003e8000c101d10 */
[----:B------:R1:W-:Y:S04]  /*0a70*/  STG.E.128 desc[UR16][R10.64+0x100], RZ ;  /* 0x000100ff0a007986 */ /* 0x0003e8000c101d10 */
[----:B------:R1:W-:Y:S02]  /*0a80*/  STG.E.128 desc[UR16][R10.64+0x180], RZ ;  /* 0x000180ff0a007986 */ /* 0x0003e4000c101d10 */
.L_x_6424:
[----:B------:R-:W-:Y:S05]  /*0a90*/  BSYNC B0 ;  /* 0x0000000000007941 */ /* 0x000fea0003800000 */
.L_x_6423:
[----:B------:R-:W-:Y:S01]  /*0aa0*/  BSSY B0, `(.L_x_6425) ;  /* 0x0000013000007945 */ /* 0x000fe20003800000 */
[C---:B------:R-:W-:Y:S02]  /*0ab0*/  IADD3 R4, P0, R7.reuse, UR18, RZ ;  /* 0x0000001207047c10 */ /* 0x040fe4000ff1e0ff */
[----:B------:R-:W-:Y:S01]  /*0ac0*/  IADD3 R6, R7, 0x30, RZ ;  /* 0x0000003007067810 */ /* 0x000fe20007ffe0ff */
[----:B------:R-:W-:Y:S05]  /*0ad0*/  @P2 BRA `(.L_x_6426) ;  /* 0x00000000003c2947 */ /* 0x000fea0003800000 */
[----:B------:R-:W-:Y:S01]  /*0ae0*/  IADD3 R3, P2, R7, 0x10, RZ ;  /* 0x0000001007037810 */ /* 0x000fe20007f5e0ff */
[----:B-1----:R-:W-:Y:S01]  /*0af0*/  IMAD.MOV.U32 R10, RZ, RZ, R8 ;  /* 0x000000ffff0a7224 */ /* 0x002fe200078e0008 */
[----:B------:R-:W-:Y:S01]  /*0b00*/  MOV R11, R13 ;  /* 0x0000000d000b7202 */ /* 0x000fe20000000f00 */
[----:B------:R-:W-:Y:S02]  /*0b10*/  ULDC.64 UR4, c[0x0][0x280] ;  /* 0x0000a00000047ab9 */ /* 0x000fe40000000a00 */
[----:B------:R-:W-:Y:S02]  /*0b20*/  IMAD.X R0, RZ, RZ, R5, P2 ;  /* 0x000000ffff007224 */ /* 0x000fe400010e0605 */
[----:B------:R-:W-:-:S04]  /*0b30*/  IMAD.WIDE.U32 R10, R3, UR8, R10 ;  /* 0x00000008030a7c25 */ /* 0x000fc8000f8e000a */
[----:B------:R-:W-:Y:S01]  /*0b40*/  IMAD R0, R0, UR8, RZ ;  /* 0x0000000800007c24 */ /* 0x000fe2000f8e02ff */
[----:B------:R-:W-:-:S03]  /*0b50*/  LEA R2, P2, R10, UR4, 0x1 ;  /* 0x000000040a027c11 */ /* 0x000fc6000f8408ff */
[----:B------:R-:W-:-:S05]  /*0b60*/  IMAD R0, R3, UR9, R0 ;  /* 0x0000000903007c24 */ /* 0x000fca000f8e0200 */
[----:B------:R-:W-:-:S04]  /*0b70*/  IADD3 R3, R11, R0, RZ ;  /* 0x000000000b037210 */ /* 0x000fc80007ffe0ff */
[----:B------:R-:W-:-:S05]  /*0b80*/  LEA.HI.X R3, R10, UR5, R3, 0x1, P2 ;  /* 0x000000050a037c11 */ /* 0x000fca00090f0c03 */
[----:B------:R2:W-:Y:S04]  /*0b90*/  STG.E.128 desc[UR16][R2.64], RZ ;  /* 0x000000ff02007986 */ /* 0x0005e8000c101d10 */
[----:B------:R2:W-:Y:S04]  /*0ba0*/  STG.E.128 desc[UR16][R2.64+0x80], RZ ;  /* 0x000080ff02007986 */ /* 0x0005e8000c101d10 */
[----:B------:R2:W-:Y:S04]  /*0bb0*/  STG.E.128 desc[UR16][R2.64+0x100], RZ ;  /* 0x000100ff02007986 */ /* 0x0005e8000c101d10 */
[----:B------:R2:W-:Y:S02]  /*0bc0*/  STG.E.128 desc[UR16][R2.64+0x180], RZ ;  /* 0x000180ff02007986 */ /* 0x0005e4000c101d10 */
.L_x_6426:
[----:B------:R-:W-:Y:S05]  /*0bd0*/  BSYNC B0 ;  /* 0x0000000000007941 */ /* 0x000fea0003800000 */
.L_x_6425:
[----:B------:R-:W-:Y:S01]  /*0be0*/  BSSY B0, `(.L_x_6427) ;  /* 0x0000013000007945 */ /* 0x000fe20003800000 */
[----:B------:R-:W-:Y:S02]  /*0bf0*/  ISETP.GE.AND P2, PT, R6, UR20, PT ;  /* 0x0000001406007c0c */ /* 0x000fe4000bf46270 */
[----:B------:R-:W-:Y:S01]  /*0c00*/  MOV R0, UR18 ;  /* 0x0000001200007c02 */ /* 0x000fe20008000f00 */
[----:B------:R-:W-:Y:S05]  /*0c10*/  @P1 BRA `(.L_x_6428) ;  /* 0x00000000003c1947 */ /* 0x000fea0003800000 */
[----:B--2---:R-:W-:Y:S01]  /*0c20*/  IADD3 R3, P1, R7, 0x20, RZ ;  /* 0x0000002007037810 */ /* 0x004fe20007f3e0ff */
        /* <DEDUP_REMOVED lines=14> */
.L_x_6428:
[----:B------:R-:W-:Y:S05]  /*0d10*/  BSYNC B0 ;  /* 0x0000000000007941 */ /* 0x000fea0003800000 */
.L_x_6427:
[----:B------:R-:W-:Y:S04]  /*0d20*/  BSSY B0, `(.L_x_6429) ;  /* 0x0000010000007945 */ /* 0x000fe80003800000 */
[----:B------:R-:W-:Y:S05]  /*0d30*/  @P2 BRA `(.L_x_6430) ;  /* 0x0000000000382947 */ /* 0x000fea0003800000 */
[----:B------:R-:W-:Y:S01]  /*0d40*/  IADD3 R7, P1, R7, 0x30, RZ ;  /* 0x0000003007077810 */ /* 0x000fe20007f3e0ff */
[----:B------:R-:W-:Y:S01]  /*0d50*/  ULDC.64 UR4, c[0x0][0x280] ;  /* 0x0000a00000047ab9 */ /* 0x000fe20000000a00 */
[----:B------:R-:W-:Y:S02]  /*0d60*/  MOV R9, R13 ;  /* 0x0000000d00097202 */ /* 0x000fe40000000f00 */
[----:B--2---:R-:W-:Y:S01]  /*0d70*/  IADD3.X R2, RZ, R5, RZ, P1, !PT ;  /* 0x00000005ff027210 */ /* 0x004fe20000ffe4ff */
[----:B------:R-:W-:-:S04]  /*0d80*/  IMAD.WIDE.U32 R8, R7, UR8, R8 ;  /* 0x0000000807087c25 */ /* 0x000fc8000f8e0008 */
[----:B------:R-:W-:-:S04]  /*0d90*/  IMAD R2, R2, UR8, RZ ;  /* 0x0000000802027c24 */ /* 0x000fc8000f8e02ff */
        /* <DEDUP_REMOVED lines=8> */
.L_x_6430:
[----:B------:R-:W-:Y:S05]  /*0e20*/  BSYNC B0 ;  /* 0x0000000000007941 */ /* 0x000fea0003800000 */
.L_x_6429:
[----:B------:R-:W-:Y:S01]  /*0e30*/  ISETP.GE.OR P6, PT, R6, UR20, P6 ;  /* 0x0000001406007c0c */ /* 0x000fe2000b7c6670 */
[----:B------:R-:W-:Y:S01]  /*0e40*/  ULDC.64 UR4, c[0x0][0x2b0] ;  /* 0x0000ac0000047ab9 */ /* 0x000fe20000000a00 */
[----:B------:R-:W-:Y:S01]  /*0e50*/  LEA.HI.X.SX32 R5, R0, R5, 0x1, P0 ;  /* 0x0000000500057211 */ /* 0x000fe200000f0eff */
[----:B--2-4-:R-:W-:Y:S01]  /*0e60*/  @!P5 IMAD.MOV.U32 R3, RZ, RZ, 0x7f800000 ;  /* 0x7f800000ff03d424 */ /* 0x014fe200078e00ff */
[C---:B------:R-:W-:Y:S01]  /*0e70*/  LEA R8, P0, R4.reuse, UR4, 0x2 ;  /* 0x0000000404087c11 */ /* 0x040fe2000f8010ff */
[----:B------:R-:W-:Y:S02]  /*0e80*/  @!P4 IMAD.MOV.U32 R2, RZ, RZ, 0x7f800000 ;  /* 0x7f800000ff02c424 */ /* 0x000fe400078e00ff */
[----:B------:R-:W-:Y:S01]  /*0e90*/  @!P3 IMAD.MOV.U32 R0, RZ, RZ, 0x7f800000 ;  /* 0x7f800000ff00b424 */ /* 0x000fe200078e00ff */
[----:B------:R-:W-:-:S05]  /*0ea0*/  LEA.HI.X R9, R4, UR5, R5, 0x2, P0 ;  /* 0x0000000504097c11 */ /* 0x000fca00080f1405 */
[----:B------:R2:W-:Y:S04]  /*0eb0*/  @!P5 STG.E desc[UR16][R8.64], R3 ;  /* 0x000000030800d986 */ /* 0x0005e8000c101910 */
[----:B------:R2:W-:Y:S04]  /*0ec0*/  @!P4 STG.E desc[UR16][R8.64+0x40], R2 ;  /* 0x000040020800c986 */ /* 0x0005e8000c101910 */
[----:B------:R2:W-:Y:S01]  /*0ed0*/  @!P3 STG.E desc[UR16][R8.64+0x80], R0 ;  /* 0x000080000800b986 */ /* 0x0005e2000c101910 */
[----:B------:R-:W-:Y:S05]  /*0ee0*/  @P6 EXIT ;  /* 0x000000000000694d */ /* 0x000fea0003800000 */
[----:B--2---:R-:W-:-:S05]  /*0ef0*/  MOV R3, 0x7f800000 ;  /* 0x7f80000000037802 */ /* 0x004fca0000000f00 */
[----:B------:R-:W-:Y:S01]  /*0f00*/  STG.E desc[UR16][R8.64+0xc0], R3 ;  /* 0x0000c00308007986 */ /* 0x000fe2000c101910 */
[----:B------:R-:W-:Y:S05]  /*0f10*/  EXIT ;  /* 0x000000000000794d */ /* 0x000fea0003800000 */
.L_x_6422:
        /* <DEDUP_REMOVED lines=12> */
[----:B------:R-:W-:Y:S02]  /*0fe0*/  PLOP3.LUT P3, PT, PT, PT, PT, 0x8, 0x0 ;  /* 0x000000000000781c */ /* 0x000fe40003f6e170 */
[----:B------:R-:W-:Y:S02]  /*0ff0*/  CS2R R236, SRZ ;  /* 0x0000000000ec7805 */ /* 0x000fe4000001ff00 */
[----:B------:R-:W-:Y:S02]  /*1000*/  ISETP.NE.AND.EX P1, PT, RZ, UR7, PT, P1 ;  /* 0x00000007ff007c0c */ /* 0x000fe4000bf25310 */
[----:B--2---:R-:W-:-:S11]  /*1010*/  @P0 R2UR UR8, R2 ;  /* 0x00000000020802ca */ /* 0x004fd600000e0000 */
        /* <DEDUP_REMOVED lines=12> */
.L_x_6431:
        /* <DEDUP_REMOVED lines=33> */
[----:B-1----:R-:W-:Y:S01]  /*12f0*/  IABS R5, R0 ;  /* 0x0000000000057213 */ /* 0x002fe20000000000 */
[----:B------:R-:W1:Y:S03]  /*1300*/  S2R R2, SR_CTAID.Z ;  /* 0x0000000000027919 */ /* 0x000e660000002700 */
[----:B------:R-:W3:Y:S08]  /*1310*/  I2F.RP R12, R5 ;  /* 0x00000005000c7306 */ /* 0x000ef00000209400 */
[----:B---3--:R-:W3:Y:S01]  /*1320*/  MUFU.RCP R10, R12 ;  /* 0x0000000c000a7308 */ /* 0x008ee20000001000 */
[----:B-1----:R-:W-:-:S02]  /*1330*/  IABS R2, R2 ;  /* 0x0000000200027213 */ /* 0x002fc40000000000 */
[----:B---3--:R-:W-:-:S03]  /*1340*/  IADD3 R10, R10, 0xffffffe, RZ ;  /* 0x0ffffffe0a0a7810 */ /* 0x008fc60007ffe0ff */
[----:B------:R-:W-:Y:S02]  /*1350*/  IMAD.MOV.U32 R8, RZ, RZ, R2 ;  /* 0x000000ffff087224 */ /* 0x000fe400078e0002 */
[----:B------:R-:W1:Y:S02]  /*1360*/  F2I.FTZ.U32.TRUNC.NTZ R11, R10 ;  /* 0x0000000a000b7305 */ /* 0x000e64000021f000 */
[----:B-1----:R-:W-:Y:S01]  /*1370*/  IMAD.MOV R4, RZ, RZ, -R11 ;  /* 0x000000ffff047224 */ /* 0x002fe200078e0a0b */
[----:B------:R-:W-:-:S03]  /*1380*/  MOV R10, RZ ;  /* 0x000000ff000a7202 */ /* 0x000fc60000000f00 */
[----:B------:R-:W-:-:S04]  /*1390*/  IMAD R4, R4, R5, RZ ;  /* 0x0000000504047224 */ /* 0x000fc800078e02ff */
[----:B------:R-:W-:-:S06]  /*13a0*/  IMAD.HI.U32 R11, R11, R4, R10 ;  /* 0x000000040b0b7227 */ /* 0x000fcc00078e000a */
[----:B------:R-:W-:-:S05]  /*13b0*/  IMAD.HI.U32 R2, R11, R8, RZ ;  /* 0x000000080b027227 */ /* 0x000fca00078e00ff */
[----:B------:R-:W-:-:S05]  /*13c0*/  IADD3 R4, -R2, RZ, RZ ;  /* 0x000000ff02047210 */ /* 0x000fca0007ffe1ff */
[----:B------:R-:W-:-:S05]  /*13d0*/  IMAD R4, R5, R4, R8 ;  /* 0x0000000405047224 */ /* 0x000fca00078e0208 */
[----:B------:R-:W-:-:S13]  /*13e0*/  ISETP.GT.U32.AND P1, PT, R5, R4, PT ;  /* 0x000000040500720c */ /* 0x000fda0003f24070 */
[----:B------:R-:W-:Y:S02]  /*13f0*/  @!P1 IMAD.IADD R4, R4, 0x1, -R5 ;  /* 0x0000000104049824 */ /* 0x000fe400078e0a05 */
[----:B------:R-:W-:Y:S01]  /*1400*/  @!P1 VIADD R2, R2, 0x1 ;  /* 0x0000000102029836 */ /* 0x000fe20000000000 */
[----:B------:R-:W-:Y:S02]  /*1410*/  ISETP.NE.AND P1, PT, R0, RZ, PT ;  /* 0x000000ff0000720c */ /* 0x000fe40003f25270 */
[----:B------:R-:W-:Y:S02]  /*1420*/  ISETP.GE.U32.AND P2, PT, R4, R5, PT ;  /* 0x000000050400720c */ /* 0x000fe40003f46070 */
[----:B------:R-:W-:-:S05]  /*1430*/  IADD3 R4, -R9, RZ, RZ ;  /* 0x000000ff09047210 */ /* 0x000fca0007ffe1ff */
[----:B------:R-:W-:-:S05]  /*1440*/  IMAD R5, R7, R4, UR9 ;  /* 0x0000000907057e24 */ /* 0x000fca000f8e0204 */
[----:B------:R-:W-:Y:S02]  /*1450*/  SHF.R.S32.HI R21, RZ, 0x1f, R5 ;  /* 0x0000001fff157819 */ /* 0x000fe40000011405 */
[----:B------:R-:W-:-:S03]  /*1460*/  @P2 IADD3 R2, R2, 0x1, RZ ;  /* 0x0000000102022810 */ /* 0x000fc60007ffe0ff */
[----:B------:R-:W-:Y:S01]  /*1470*/  IMAD R4, R21, UR10, RZ ;  /* 0x0000000a15047c24 */ /* 0x000fe2000f8e02ff */
[----:B--2---:R-:W-:Y:S02]  /*1480*/  R2UR UR23, R3 ;  /* 0x00000000031772ca */ /* 0x004fe400000e0000 */
        /* <DEDUP_REMOVED lines=10> */
[----:B------:R-:W-:Y:S01]  /*1530*/  IMAD R0, R5, UR11, R4 ;  /* 0x0000000b05007c24 */ /* 0x000fe2000f8e0204 */
[----:B------:R-:W-:Y:S01]  /*1540*/  UIADD3 UR6, UR25, UR6, URZ ;  /* 0x0000000619067290 */ /* 0x000fe2000fffe03f */
[--C-:B------:R-:W-:Y:S01]  /*1550*/  SHF.R.S32.HI R19, RZ, 0x1f, R2.reuse ;  /* 0x0000001fff137819 */ /* 0x100fe20000011402 */
[----:B------:R-:W-:Y:S01]  /*1560*/  ULDC.64 UR8, c[0x0][0x260] ;  /* 0x0000980000087ab9 */ /* 0x000fe20000000a00 */
[----:B------:R-:W-:-:S03]  /*1570*/  IMAD.MOV.U32 R20, RZ, RZ, R2 ;  /* 0x000000ffff147224 */ /* 0x000fc600078e0002 */
[----:B------:R-:W-:Y:S01]  /*1580*/  MOV R9, UR6 ;  /* 0x0000000600097c02 */ /* 0x000fe20008000f00 */
[----:B------:R-:W-:Y:S01]  /*1590*/  IMAD R3, R19, UR8, RZ ;  /* 0x0000000813037c24 */ /* 0x000fe2000f8e02ff */
[----:B------:R-:W-:Y:S02]  /*15a0*/  ULDC.64 UR6, c[0x0][0x238] ;  /* 0x00008e0000067ab9 */ /* 0x000fe40000000a00 */
[----:B------:R-:W-:Y:S01]  /*15b0*/  UIMAD UR22, UR22, UR6, URZ ;  /* 0x00000006161672a4 */ /* 0x000fe2000f8e023f */
[----:B------:R-:W-:Y:S01]  /*15c0*/  IMAD.WIDE.U32 R8, R5, UR10, R8 ;  /* 0x0000000a05087c25 */ /* 0x000fe2000f8e0008 */
[----:B------:R-:W-:Y:S02]  /*15d0*/  UIMAD.WIDE.U32 UR24, UR23, UR6, URZ ;  /* 0x00000006171872a5 */ /* 0x000fe4000f8e003f */
[----:B------:R-:W-:Y:S01]  /*15e0*/  UIMAD UR7, UR23, UR7, UR22 ;  /* 0x00000007170772a4 */ /* 0x000fe2000f8e0216 */
[----:B------:R-:W-:Y:S02]  /*15f0*/  IMAD.IADD R9, R9, 0x1, R0 ;  /* 0x0000000109097824 */ /* 0x000fe400078e0200 */
[C---:B------:R-:W-:Y:S01]  /*1600*/  IMAD R3, R2.reuse, UR9, R3 ;  /* 0x0000000902037c24 */ /* 0x040fe2000f8e0203 */
[----:B------:R-:W-:Y:S01]  /*1610*/  UIADD3 UR23, UR25, UR7, URZ ;  /* 0x0000000719177290 */ /* 0x000fe2000fffe03f */
[----:B------:R-:W-:-:S05]  /*1620*/  IMAD.WIDE.U32 R42, R2, UR8, R8 ;  /* 0x00000008022a7c25 */ /* 0x000fca000f8e0008 */
[----:B------:R-:W-:Y:S01]  /*1630*/  IADD3 R12, R43, R3, RZ ;  /* 0x000000032b0c7210 */ /* 0x000fe20007ffe0ff */
[----:B------:R-:W-:Y:S06]  /*1640*/  BRA `(.L_x_6433) ;  /* 0x0000000400487947 */ /* 0x000fec0003800000 */
.L_x_6432:
        /* <DEDUP_REMOVED lines=46> */
.L_x_6434:
        /* <DEDUP_REMOVED lines=17> */
[----:B------:R-:W-:Y:S01]  /*1a40*/  IMAD.WIDE.U32 R42, R20, R2, R4 ;  /* 0x00000002142a7225 */ /* 0x000fe200078e0004 */
[----:B------:R-:W-:Y:S02]  /*1a50*/  MOV R5, UR24 ;  /* 0x0000001800057c02 */ /* 0x000fe40008000f00 */
        /* <DEDUP_REMOVED lines=17> */
.L_x_6433:
[----:B------:R-:W-:Y:S01]  /*1b70*/  SHF.R.S32.HI R7, RZ, 0x1f, R6 ;  /* 0x0000001fff077819 */ /* 0x000fe20000011406 */
[----:B------:R-:W-:Y:S01]  /*1b80*/  UIADD3 UR22, -UR18, UR20, URZ ;  /* 0x0000001412167290 */ /* 0x000fe2000fffe13f */
[----:B------:R-:W1:Y:S01]  /*1b90*/  S2R R41, SR_CTAID.X ;  /* 0x0000000000297919 */ /* 0x000e620000002500 */
[----:B------:R-:W-:Y:S01]  /*1ba0*/  UISETP.NE.AND UP0, UPT, UR12, -0x1, UPT ;  /* 0xffffffff0c00788c */ /* 0x000fe2000bf05270 */
[CC--:B------:R-:W-:Y:S01]  /*1bb0*/  LEA.HI R3, R7.reuse, R6.reuse, RZ, 0x3 ;  /* 0x0000000607037211 */ /* 0x0c0fe200078f18ff */
[----:B------:R-:W-:Y:S01]  /*1bc0*/  IMAD.SHL.U32 R241, R6, 0x2, RZ ;  /* 0x0000000206f17824 */ /* 0x000fe200078e00ff */
[----:B------:R-:W-:Y:S01]  /*1bd0*/  LEA.HI R84, R7, R6, RZ, 0x5 ;  /* 0x0000000607547211 */ /* 0x000fe200078f28ff */
[----:B------:R-:W-:Y:S01]  /*1be0*/  UIADD3 UR15, UR19, -UR15, -UR20 ;  /* 0x8000000f130f7290 */ /* 0x000fe2000fffe814 */
[----:B------:R-:W-:Y:S01]  /*1bf0*/  SHF.R.S32.HI R22, RZ, 0x3, R3 ;  /* 0x00000003ff167819 */ /* 0x000fe20000011403 */
[----:B------:R-:W-:Y:S01]  /*1c00*/  IMAD.U32 R234, RZ, RZ, UR19 ;  /* 0x00000013ffea7e24 */ /* 0x000fe2000f8e00ff */
[----:B------:R-:W-:-:S02]  /*1c10*/  LOP3.LUT R3, R3, 0xfffffff8, RZ, 0xc0, !PT ;  /* 0xfffffff803037812 */ /* 0x000fc400078ec0ff */
[C---:B------:R-:W-:Y:S01]  /*1c20*/  ISETP.GE.AND P0, PT, R22.reuse, UR22, PT ;  /* 0x0000001616007c0c */ /* 0x040fe2000bf06270 */
[C---:B------:R-:W-:Y:S01]  /*1c30*/  VIADD R18, R22.reuse, 0x10 ;  /* 0x0000001016127836 */ /* 0x040fe20000000000 */
[----:B------:R-:W-:Y:S01]  /*1c40*/  @UP0 ULDC.64 UR6, c[0x0][0x240] ;  /* 0x0000900000060ab9 */ /* 0x000fe20000000a00 */
[C---:B------:R-:W-:Y:S01]  /*1c50*/  VIADD R16, R22.reuse, 0x30 ;  /* 0x0000003016107836 */ /* 0x040fe20000000000 */
[----:B------:R-:W-:Y:S01]  /*1c60*/  @UP0 UIMAD.WIDE.U32 UR26, UR12, UR6, URZ ;  /* 0x000000060c1a02a5 */ /* 0x000fe2000f8e003f */
[----:B------:R-:W-:Y:S01]  /*1c70*/  VIADD R17, R22, 0x20 ;  /* 0x0000002016117836 */ /* 0x000fe20000000000 */
[----:B------:R-:W-:Y:S01]  /*1c80*/  ISETP.GE.AND P1, PT, R18, UR22, PT ;  /* 0x0000001612007c0c */ /* 0x000fe2000bf26270 */
[----:B------:R-:W-:Y:S01]  /*1c90*/  @!UP0 USHF.R.S32.HI UR9, URZ, 0x1f, UR4 ;  /* 0x0000001f3f098899 */ /* 0x000fe20008011404 */
[----:B------:R-:W-:Y:S01]  /*1ca0*/  ISETP.GE.AND P4, PT, R16, UR22, PT ;  /* 0x0000001610007c0c */ /* 0x000fe2000bf86270 */
[----:B------:R-:W-:Y:S01]  /*1cb0*/  @UP0 UIMAD UR8, UR12, UR7, UR27 ;  /* 0x000000070c0802a4 */ /* 0x000fe2000f8e021b */
[----:B------:R-:W-:Y:S01]  /*1cc0*/  ISETP.GE.AND P6, PT, R17, UR22, PT ;  /* 0x0000001611007c0c */ /* 0x000fe2000bfc6270 */
[----:B------:R-:W-:Y:S01]  /*1cd0*/  IMAD.IADD R0, R6, 0x1, -R3 ;  /* 0x0000000106007824 */ /* 0x000fe200078e0a03 */
[----:B------:R-:W-:Y:S01]  /*1ce0*/  @!UP0 ULDC.64 UR6, c[0x0][0x228] ;  /* 0x00008a0000068ab9 */ /* 0x000fe20000000a00 */
[----:B------:R-:W2:Y:S01]  /*1cf0*/  @!P0 LDC.64 R10, c[0x0][0x240] ;  /* 0x00009000ff0a8b82 */ /* 0x000ea20000000a00 */
[----:B------:R-:W-:Y:S01]  /*1d00*/  @!UP0 UIMAD UR9, UR9, UR6, URZ ;  /* 0x00000006090982a4 */ /* 0x000fe2000f8e023f */
[----:B------:R-:W-:Y:S01]  /*1d10*/  IMAD.SHL.U32 R27, R0, 0x8, RZ ;  /* 0x00000008001b7824 */ /* 0x000fe200078e00ff */
[----:B------:R-:W-:Y:S01]  /*1d20*/  @!UP0 UIMAD.WIDE.U32 UR28, UR4, UR6, URZ ;  /* 0x00000006041c82a5 */ /* 0x000fe2000f8e003f */
[----:B------:R-:W-:Y:S01]  /*1d30*/  IMAD.SHL.U32 R4, R22, 0x40, RZ ;  /* 0x0000004016047824 */ /* 0x000fe200078e00ff */
[----:B------:R-:W-:Y:S01]  /*1d40*/  @!UP0 UIMAD UR7, UR4, UR7, UR9 ;  /* 0x00000007040782a4 */ /* 0x000fe2000f8e0209 */
[----:B------:R-:W3:Y:S01]  /*1d50*/  @!P1 S2R R28, SR_CgaCtaId ;  /* 0x00000000001c9919 */ /* 0x000ee20000008800 */
[----:B------:R-:W-:Y:S01]  /*1d60*/  @!P1 MOV R9, 0x400 ;  /* 0x0000040000099802 */ /* 0x000fe20000000f00 */
[----:B------:R-:W-:Y:S01]  /*1d70*/  USHF.R.S32.HI UR4, URZ, 0x1f, UR21 ;  /* 0x0000001f3f047899 */ /* 0x000fe20008011415 */
[--C-:B------:R-:W-:Y:S01]  /*1d80*/  SHF.R.S32.HI R25, RZ, 0x1f, R27.reuse ;  /* 0x0000001fff197819 */ /* 0x100fe2000001141b */
[----:B------:R-:W4:Y:S01]  /*1d90*/  @!P4 S2R R24, SR_CgaCtaId ;  /* 0x000000000018c919 */ /* 0x000f220000008800 */
[----:B------:R-:W-:Y:S01]  /*1da0*/  @!UP0 UIADD3 UR8, UR29, UR7, URZ ;  /* 0x000000071d088290 */ /* 0x000fe2000fffe03f */
[----:B------:R-:W-:Y:S01]  /*1db0*/  LOP3.LUT R4, R4, 0x1c0, RZ, 0xc0, !PT ;  /* 0x000001c004047812 */ /* 0x000fe200078ec0ff */
[----:B------:R-:W-:Y:S01]  /*1dc0*/  @!UP0 UMOV UR26, UR28 ;  /* 0x0000001c001a8c82 */ /* 0x000fe20008000000 */
[----:B------:R-:W5:Y:S01]  /*1dd0*/  @!P6 S2R R26, SR_CgaCtaId ;  /* 0x00000000001ae919 */ /* 0x000f620000008800 */
[----:B------:R-:W-:Y:S01]  /*1de0*/  IADD3 R8, P2, R27, UR26, RZ ;  /* 0x0000001a1b087c10 */ /* 0x000fe2000ff5e0ff */
[----:B------:R-:W-:Y:S01]  /*1df0*/  ULDC.64 UR6, c[0x0][0x258] ;  /* 0x0000960000067ab9 */ /* 0x000fe20000000a00 */
[----:B------:R-:W-:Y:S01]  /*1e00*/  SHF.R.S32.HI R23, RZ, 0x1f, R22 ;  /* 0x0000001fff177819 */ /* 0x000fe20000011416 */
[----:B------:R-:W-:Y:S01]  /*1e10*/  IMAD.U32 R32, RZ, RZ, UR6 ;  /* 0x00000006ff207e24 */ /* 0x000fe2000f8e00ff */
[----:B------:R-:W-:Y:S01]  /*1e20*/  LOP3.LUT R2, R4, 0x38, R27, 0xf8, !PT ;  /* 0x0000003804027812 */ /* 0x000fe200078ef81b */
[----:B------:R-:W-:Y:S01]  /*1e30*/  UIMAD UR4, UR4, UR6, URZ ;  /* 0x00000006040472a4 */ /* 0x000fe2000f8e023f */
[----:B------:R-:W-:Y:S01]  /*1e40*/  SHF.R.U32.HI R3, RZ, 0x3, R4 ;  /* 0x00000003ff037819 */ /* 0x000fe20000011604 */
[----:B-1----:R-:W-:Y:S01]  /*1e50*/  IMAD.WIDE R40, R41, 0x40, R22 ;  /* 0x0000004029287825 */ /* 0x002fe200078e0216 */
[----:B------:R-:W-:Y:S01]  /*1e60*/  @!P6 MOV R13, 0x400 ;  /* 0x00000400000de802 */ /* 0x000fe20000000f00 */
[----:B------:R-:W-:Y:S01]  /*1e70*/  UIMAD UR7, UR21, UR7, UR4 ;  /* 0x00000007150772a4 */ /* 0x000fe2000f8e0204 */
[----:B------:R-:W-:Y:S01]  /*1e80*/  LOP3.LUT R3, R2, R3, RZ, 0x3c, !PT ;  /* 0x0000000302037212 */ /* 0x000fe200078e3cff */
[----:B--2---:R-:W-:Y:S01]  /*1e90*/  @!P0 IMAD R35, R41, R10, RZ ;  /* 0x0000000a29238224 */ /* 0x004fe200078e02ff */
[----:B------:R-:W-:Y:S01]  /*1ea0*/  LEA.HI R2, R7, R6, RZ, 0x6 ;  /* 0x0000000607027211 */ /* 0x000fe200078f30ff */
[----:B------:R-:W1:Y:S01]  /*1eb0*/  @!P1 LDC.64 R14, c[0x0][0x210] ;  /* 0x00008400ff0e9b82 */ /* 0x000e620000000a00 */
[----:B------:R-:W-:Y:S01]  /*1ec0*/  IADD3 R42, P5, R27, R42, RZ ;  /* 0x0000002a1b2a7210 */ /* 0x000fe20007fbe0ff */
[----:B------:R-:W-:Y:S01]  /*1ed0*/  @!P0 IMAD R35, R40, R11, R35 ;  /* 0x0000000b28238224 */ /* 0x000fe200078e0223 */
[----:B------:R-:W-:Y:S01]  /*1ee0*/  UMOV UR6, 0x400 ;  /* 0x0000040000067882 */ /* 0x000fe20000000000 */
[----:B------:R-:W-:Y:S01]  /*1ef0*/  IMAD.SHL.U32 R2, R2, 0x8, RZ ;  /* 0x0000000802027824 */ /* 0x000fe200078e00ff */
[----:B------:R-:W-:Y:S01]  /*1f00*/  UIMAD.WIDE.U32 UR28, UR10, 0x20, URZ ;  /* 0x000000200a1c78a5 */ /* 0x000fe2000f8e003f */
[----:B------:R-:W-:Y:S01]  /*1f10*/  IMAD R11, R23, UR10, RZ ;  /* 0x0000000a170b7c24 */ /* 0x000fe2000f8e02ff */
[----:B------:R-:W-:Y:S01]  /*1f20*/  SHF.R.S32.HI R85, RZ, 0x5, R84 ;  /* 0x00000005ff557819 */ /* 0x000fe20000011454 */
[----:B------:R-:W2:Y:S01]  /*1f30*/  S2UR UR4, SR_CgaCtaId ;  /* 0x00000000000479c3 */ /* 0x000ea20000008800 */
[----:B------:R-:W-:Y:S01]  /*1f40*/  LOP3.LUT R3, R3, 0xfffffe00, R2, 0xf8, !PT ;  /* 0xfffffe0003037812 */ /* 0x000fe200078ef802 */
[----:B------:R-:W-:Y:S01]  /*1f50*/  IMAD R2, R22, UR11, R11 ;  /* 0x0000000b16027c24 */ /* 0x000fe2000f8e020b */
[----:B---3--:R-:W-:Y:S01]  /*1f60*/  @!P1 LEA R28, R28, R9, 0x18 ;  /* 0x000000091c1c9211 */ /* 0x008fe200078ec0ff */
[----:B------:R-:W-:Y:S01]  /*1f70*/  IMAD.X R43, R25, 0x1, R12, P5 ;  /* 0x00000001192b7824 */ /* 0x000fe200028e060c */
[----:B------:R-:W-:-:S02]  /*1f80*/  @!P4 MOV R9, 0x400 ;  /* 0x000004000009c802 */ /* 0x000fc40000000f00 */
[----:B------:R-:W-:Y:S01]  /*1f90*/  @!P6 IADD3 R30, P5, R40, 0x20, RZ ;  /* 0x00000020281ee810 */ /* 0x000fe20007fbe0ff */
[----:B------:R-:W-:Y:S01]  /*1fa0*/  IMAD.WIDE.U32 R42, R22, UR10, R42 ;  /* 0x0000000a162a7c25 */ /* 0x000fe2000f8e002a */
[----:B----4-:R-:W-:Y:S02]  /*1fb0*/  @!P4 LEA R24, R24, R9, 0x18 ;  /* 0x000000091818c211 */ /* 0x010fe400078ec0ff */
[----:B------:R-:W-:Y:S01]  /*1fc0*/  IADD3.X R9, R25, UR8, RZ, P2, !PT ;  /* 0x0000000819097c10 */ /* 0x000fe200097fe4ff */
[----:B------:R-:W-:Y:S01]  /*1fd0*/  @!P6 IMAD.X R31, RZ, RZ, R41, P5 ;  /* 0x000000ffff1fe224 */ /* 0x000fe200028e0629 */
[----:B------:R-:W-:Y:S01]  /*1fe0*/  IADD3 R168, P2, R22, R5, RZ ;  /* 0x0000000516a87210 */ /* 0x000fe20007f5e0ff */
[----:B------:R-:W-:Y:S01]  /*1ff0*/  IMAD.MOV.U32 R165, RZ, RZ, R42 ;  /* 0x000000ffffa57224 */ /* 0x000fe200078e002a */
[----:B------:R-:W3:Y:S01]  /*2000*/  @!P1 LDC.64 R4, c[0x0][0x240] ;  /* 0x00009000ff049b82 */ /* 0x000ee20000000a00 */
[----:B------:R-:W-:Y:S01]  /*2010*/  IMAD.WIDE.U32 R32, R32, UR21, R8 ;  /* 0x0000001520207c25 */ /* 0x000fe2000f8e0008 */
[----:B-----5:R-:W-:Y:S01]  /*2020*/  @!P6 LEA R26, R26, R13, 0x18 ;  /* 0x0000000d1a1ae211 */ /* 0x020fe200078ec0ff */
[----:B------:R-:W-:Y:S01]  /*2030*/  UIADD3 UR21, UR13, -0x1, URZ ;  /* 0xffffffff0d157890 */ /* 0x000fe2000fffe03f */
[----:B------:R-:W-:Y:S01]  /*2040*/  LEA R239, R85, UR18, 0x4 ;  /* 0x0000001255ef7c11 */ /* 0x000fe2000f8e20ff */
[----:B------:R-:W-:Y:S01]  /*2050*/  IMAD.X R21, R23, 0x1, R21, P2 ;  /* 0x0000000117157824 */ /* 0x000fe200010e0615 */
[C---:B------:R-:W-:Y:S01]  /*2060*/  @!P1 IADD3 R34, P2, R40.reuse, 0x10, RZ ;  /* 0x0000001028229810 */ /* 0x040fe20007f5e0ff */
[----:B------:R-:W-:Y:S01]  /*2070*/  VIADD R37, R33, UR7 ;  /* 0x0000000721257c36 */ /* 0x000fe20008000000 */
[----:B------:R-:W4:Y:S01]  /*2080*/  @!P0 LDC.64 R8, c[0x0][0x210] ;  /* 0x00008400ff088b82 */ /* 0x000f220000000a00 */
[----:B------:R-:W-:Y:S01]  /*2090*/  @!P0 IMAD.MOV.U32 R36, RZ, RZ, R32 ;  /* 0x000000ffff248224 */ /* 0x000fe200078e0020 */
[----:B------:R-:W-:Y:S01]  /*20a0*/  USHF.L.U32 UR25, UR21, 0x6, URZ ;  /* 0x0000000615197899 */ /* 0x000fe2000800063f */
[--C-:B------:R-:W-:Y:S01]  /*20b0*/  @!P1 IMAD.X R11, RZ, RZ, R41.reuse, P2 ;  /* 0x000000ffff0b9224 */ /* 0x100fe200010e0629 */
[C---:B------:R-:W-:Y:S01]  /*20c0*/  @!P4 IADD3 R29, P2, R40.reuse, 0x30, RZ ;  /* 0x00000030281dc810 */ /* 0x040fe20007f5e0ff */
[----:B--2---:R-:W-:Y:S01]  /*20d0*/  ULEA UR4, UR4, UR6, 0x18 ;  /* 0x0000000604047291 */ /* 0x004fe2000f8ec03f */
[----:B------:R-:W-:Y:S01]  /*20e0*/  IMAD.IADD R2, R43, 0x1, R2 ;  /* 0x000000012b027824 */ /* 0x000fe200078e0202 */
[----:B------:R-:W-:Y:S01]  /*20f0*/  UIADD3 UR26, -UR25, UR19, URZ ;  /* 0x00000013191a7290 */ /* 0x000fe2000fffe13f */
[----:B------:R-:W2:Y:S01]  /*2100*/  @!P6 LDC.64 R12, c[0x0][0x240] ;  /* 0x00009000ff0ceb82 */ /* 0x000ea20000000a00 */
[----:B------:R-:W-:Y:S01]  /*2110*/  @!P4 IMAD.X R23, RZ, RZ, R41, P2 ;  /* 0x000000ffff17c224 */ /* 0x000fe200010e0629 */
[----:B------:R-:W-:Y:S01]  /*2120*/  ULDC.64 UR6, c[0x0][0x268] ;  /* 0x00009a0000067ab9 */ /* 0x000fe20000000a00 */
[----:B------:R-:W-:Y:S01]  /*2130*/  @!P0 IMAD.WIDE.U32 R40, R40, R10, R36 ;  /* 0x0000000a28288225 */ /* 0x000fe200078e0024 */
[----:B------:R-:W-:Y:S01]  /*2140*/  LEA R235, R3, UR4, 0x1 ;  /* 0x0000000403eb7c11 */ /* 0x000fe2000f8e08ff */
[----:B------:R-:W-:Y:S01]  /*2150*/  USHF.L.U32 UR8, UR11, 0x5, URZ ;  /* 0x000000050b087899 */ /* 0x000fe2000800063f */
[----:B------:R-:W-:Y:S01]  /*2160*/  LOP3.LUT R241, R241, 0x6, RZ, 0xc0, !PT ;  /* 0x00000006f1f17812 */ /* 0x000fe200078ec0ff */
[----:B------:R-:W-:Y:S01]  /*2170*/  @!P0 IMAD.IADD R10, R41, 0x1, R35 ;  /* 0x00000001290a8824 */ /* 0x000fe200078e0223 */
[----:B------:R-:W-:Y:S01]  /*2180*/  UIADD3 UR18, UR19, 0x1, -UR20 ;  /* 0x0000000113127890 */ /* 0x000fe2000fffe814 */
[----:B---3--:R-:W-:-:S02]  /*2190*/  @!P1 IMAD R33, R11, R4, RZ ;  /* 0x000000040b219224 */ /* 0x008fc400078e02ff */
[----:B------:R-:W-:Y:S01]  /*21a0*/  @!P1 IMAD.MOV.U32 R41, RZ, RZ, R37 ;  /* 0x000000ffff299224 */ /* 0x000fe200078e0025 */
[----:B------:R-:W-:Y:S01]  /*21b0*/  UIADD3 UR18, UR18, UR14, URZ ;  /* 0x0000000e12127290 */ /* 0x000fe2000fffe03f */
[----:B------:R-:W-:Y:S02]  /*21c0*/  @!P1 IMAD R33, R34, R5, R33 ;  /* 0x0000000522219224 */ /* 0x000fe400078e0221 */
[----:B------:R-:W-:Y:S01]  /*21d0*/  @!P6 IMAD.MOV.U32 R36, RZ, RZ, R32 ;  /* 0x000000ffff24e224 */ /* 0x000fe200078e0020 */
[----:B----4-:R-:W-:Y:S01]  /*21e0*/  @!P0 LEA R38, P2, R40, R8, 0x1 ;  /* 0x0000000828268211 */ /* 0x010fe200078408ff */
[----:B------:R-:W-:-:S03]  /*21f0*/  @!P1 IMAD R35, R3, 0x2, R28 ;  /* 0x0000000203239824 */ /* 0x000fc600078e021c */
[----:B------:R-:W-:Y:S01]  /*2200*/  @!P0 LEA.HI.X R39, R40, R9, R10, 0x1, P2 ;  /* 0x0000000928278211 */ /* 0x000fe200010f0c0a */
[----:B------:R-:W-:Y:S01]  /*2210*/  @!P1 IMAD.MOV.U32 R40, RZ, RZ, R32 ;  /* 0x000000ffff289224 */ /* 0x000fe200078e0020 */
[----:B------:R-:W-:Y:S01]  /*2220*/  ISETP.GE.AND P2, PT, R22, UR26, PT ;  /* 0x0000001a16007c0c */ /* 0x000fe2000bf46270 */
[----:B------:R-:W3:Y:S01]  /*2230*/  @!P6 LDC.64 R10, c[0x0][0x210] ;  /* 0x00008400ff0aeb82 */ /* 0x000ee20000000a00 */
[----:B--2---:R-:W-:Y:S01]  /*2240*/  @!P6 IMAD R31, R31, R12, RZ ;  /* 0x0000000c1f1fe224 */ /* 0x004fe200078e02ff */
[----:B------:R-:W-:Y:S01]  /*2250*/  @!PT LDS RZ, [RZ] ;  /* 0x00000000fffff984 */ /* 0x000fe20000000800 */
[----:B------:R-:W-:Y:S01]  /*2260*/  @!PT LDS RZ, [RZ] ;  /* 0x00000000fffff984 */ /* 0x000fe20000000800 */
[----:B------:R-:W-:Y:S01]  /*2270*/  @!PT LDS RZ, [RZ] ;  /* 0x00000000fffff984 */ /* 0x000fe20000000800 */
[----:B------:R-:W-:Y:S01]  /*2280*/  @!P0 LDGSTS.E.BYPASS.LTC128B.128 [R235], desc[UR16][R38.64] ;  /* 0x0000000026eb8fae */ /* 0x000fe2000b901d50 */
[----:B------:R-:W-:-:S03]  /*2290*/  @!P1 IMAD.WIDE.U32 R40, R34, R4, R40 ;  /* 0x0000000422289225 */ /* 0x000fc600078e0028 */
[----:B------:R-:W-:Y:S01]  /*22a0*/  @!P0 LDGSTS.E.BYPASS.LTC128B.128 [R235+0x2000], desc[UR16][R38.64+0x80] ;  /* 0x0200008026eb8fae */ /* 0x000fe2000b901d50 */
[----:B------:R-:W-:Y:S01]  /*22b0*/  @!P1 IMAD.IADD R34, R41, 0x1, R33 ;  /* 0x0000000129229824 */ /* 0x000fe200078e0221 */
[----:B------:R-:W2:Y:S01]  /*22c0*/  @!P4 LDC.64 R8, c[0x0][0x240] ;  /* 0x00009000ff08cb82 */ /* 0x000ea20000000a00 */
[----:B------:R-:W-:Y:S01]  /*22d0*/  @!P4 IMAD.MOV.U32 R33, RZ, RZ, R37 ;  /* 0x000000ffff21c224 */ /* 0x000fe200078e0025 */
[----:B------:R-:W-:Y:S01]  /*22e0*/  @!P0 LDGSTS.E.BYPASS.LTC128B.128 [R235+0x4000], desc[UR16][R38.64+0x100] ;  /* 0x0400010026eb8fae */ /* 0x000fe2000b901d50 */
[C---:B------:R-:W-:Y:S02]  /*22f0*/  @!P6 IMAD R31, R30.reuse, R13, R31 ;  /* 0x0000000d1e1fe224 */ /* 0x040fe400078e021f */
[----:B------:R-:W-:Y:S01]  /*2300*/  @!P6 IMAD.WIDE.U32 R36, R30, R12, R36 ;  /* 0x0000000c1e24e225 */ /* 0x000fe200078e0024 */
[----:B------:R-:W-:Y:S01]  /*2310*/  @!P0 LDGSTS.E.BYPASS.LTC128B.128 [R235+0x6000], desc[UR16][R38.64+0x180] ;  /* 0x0600018026eb8fae */ /* 0x000fe2000b901d50 */
[C---:B-1----:R-:W-:Y:S01]  /*2320*/  @!P1 LEA R14, P0, R40.reuse, R14, 0x1 ;  /* 0x0000000e280e9211 */ /* 0x042fe200078008ff */
[----:B------:R-:W1:Y:S01]  /*2330*/  @!P4 LDC.64 R4, c[0x0][0x210] ;  /* 0x00008400ff04cb82 */ /* 0x000e620000000a00 */
[----:B------:R-:W4:Y:S02]  /*2340*/  @!P2 S2R R30, SR_CgaCtaId ;  /* 0x00000000001ea919 */ /* 0x000f240000008800 */
[----:B------:R-:W-:Y:S01]  /*2350*/  @!P1 LEA.HI.X R15, R40, R15, R34, 0x1, P0 ;  /* 0x0000000f280f9211 */ /* 0x000fe200000f0c22 */
[----:B------:R-:W-:-:S04]  /*2360*/  @!P6 IMAD.IADD R34, R37, 0x1, R31 ;  /* 0x000000012522e824 */ /* 0x000fc800078e021f */
[----:B------:R-:W5:Y:S01]  /*2370*/  @!P2 LDC.64 R12, c[0x0][0x218] ;  /* 0x00008600ff0cab82 */ /* 0x000f620000000a00 */
[C---:B---3--:R-:W-:Y:S01]  /*2380*/  @!P6 LEA R10, P0, R36.reuse, R10, 0x1 ;  /* 0x0000000a240ae211 */ /* 0x048fe200078008ff */
[----:B------:R-:W-:Y:S03]  /*2390*/  @!P1 LDGSTS.E.BYPASS.LTC128B.128 [R35+0x800], desc[UR16][R14.64] ;  /* 0x008000000e239fae */ /* 0x000fe6000b901d50 */
[----:B------:R-:W-:Y:S01]  /*23a0*/  @!P6 LEA.HI.X R11, R36, R11, R34, 0x1, P0 ;  /* 0x0000000b240be211 */ /* 0x000fe200000f0c22 */
[----:B------:R-:W-:Y:S01]  /*23b0*/  @!P1 LDGSTS.E.BYPASS.LTC128B.128 [R35+0x2800], desc[UR16][R14.64+0x80] ;  /* 0x028000800e239fae */ /* 0x000fe2000b901d50 */
[----:B------:R-:W-:Y:S01]  /*23c0*/  ISETP.GE.AND P0, PT, R18, UR26, PT ;  /* 0x0000001a12007c0c */ /* 0x000fe2000bf06270 */
[----:B--2---:R-:W-:Y:S02]  /*23d0*/  @!P4 IMAD R28, R23, R8, RZ ;  /* 0x00000008171cc224 */ /* 0x004fe400078e02ff */
[----:B------:R-:W-:Y:S01]  /*23e0*/  @!P6 IMAD R23, R3, 0x2, R26 ;  /* 0x000000020317e824 */ /* 0x000fe200078e021a */
[----:B------:R-:W-:Y:S01]  /*23f0*/  @!P1 LDGSTS.E.BYPASS.LTC128B.128 [R35+0x4800], desc[UR16][R14.64+0x100] ;  /* 0x048001000e239fae */ /* 0x000fe2000b901d50 */
[----:B------:R-:W-:-:S02]  /*2400*/  @!P4 IMAD R9, R29, R9, R28 ;  /* 0x000000091d09c224 */ /* 0x000fc400078e021c */
[----:B------:R-:W-:Y:S01]  /*2410*/  @!P4 IMAD.WIDE.U32 R32, R29, R8, R32 ;  /* 0x000000081d20c225 */ /* 0x000fe200078e0020 */
[----:B------:R2:W-:Y:S01]  /*2420*/  @!P1 LDGSTS.E.BYPASS.LTC128B.128 [R35+0x6800], desc[UR16][R14.64+0x180] ;  /* 0x068001800e239fae */ /* 0x0005e2000b901d50 */
[----:B------:R-:W-:Y:S02]  /*2430*/  IADD3 R8, P1, R27, UR24, RZ ;  /* 0x000000181b087c10 */ /* 0x000fe4000ff3e0ff */
[----:B------:R-:W-:Y:S01]  /*2440*/  @!P4 IMAD.IADD R9, R33, 0x1, R9 ;  /* 0x000000012109c824 */ /* 0x000fe200078e0209 */
[----:B------:R-:W-:Y:S01]  /*2450*/  @!P6 LDGSTS.E.BYPASS.LTC128B.128 [R23+0x1000], desc[UR16][R10.64] ;  /* 0x010000000a17efae */ /* 0x000fe2000b901d50 */
[----:B-1----:R-:W-:-:S03]  /*2460*/  @!P4 LEA R26, P5, R32, R4, 0x1 ;  /* 0x00000004201ac211 */ /* 0x002fc600078a08ff */
[----:B------:R-:W-:Y:S01]  /*2470*/  @!P6 LDGSTS.E.BYPASS.LTC128B.128 [R23+0x3000], desc[UR16][R10.64+0x80] ;  /* 0x030000800a17efae */ /* 0x000fe2000b901d50 */
[----:B------:R-:W-:Y:S02]  /*2480*/  @!P4 LEA.HI.X R27, R32, R5, R9, 0x1, P5 ;  /* 0x00000005201bc211 */ /* 0x000fe400028f0c09 */
[----:B------:R-:W-:Y:S01]  /*2490*/  IADD3.X R9, R25, UR23, RZ, P1, !PT ;  /* 0x0000001719097c10 */ /* 0x000fe20008ffe4ff */
[----:B------:R-:W-:Y:S01]  /*24a0*/  @!P6 LDGSTS.E.BYPASS.LTC128B.128 [R23+0x5000], desc[UR16][R10.64+0x100] ;  /* 0x050001000a17efae */ /* 0x000fe2000b901d50 */
[----:B------:R-:W1:Y:S01]  /*24b0*/  @!P0 LDC.64 R4, c[0x0][0x218] ;  /* 0x00008600ff048b82 */ /* 0x000e620000000a00 */
[----:B------:R-:W-:Y:S01]  /*24c0*/  ISETP.GE.AND P5, PT, R16, UR26, PT ;  /* 0x0000001a10007c0c */ /* 0x000fe2000bfa6270 */
[----:B------:R-:W-:Y:S01]  /*24d0*/  @!P4 IMAD R25, R3, 0x2, R24 ;  /* 0x000000020319c824 */ /* 0x000fe200078e0218 */
[----:B------:R3:W-:Y:S01]  /*24e0*/  @!P6 LDGSTS.E.BYPASS.LTC128B.128 [R23+0x7000], desc[UR16][R10.64+0x180] ;  /* 0x070001800a17efae */ /* 0x0007e2000b901d50 */
[----:B------:R-:W-:Y:S01]  /*24f0*/  ISETP.GE.AND P6, PT, R17, UR26, PT ;  /* 0x0000001a11007c0c */ /* 0x000fe2000bfc6270 */
[----:B------:R-:W-:-:S02]  /*2500*/  IMAD.U32 R24, RZ, RZ, UR10 ;  /* 0x0000000aff187e24 */ /* 0x000fc4000f8e00ff */
[----:B------:R-:W-:Y:S04]  /*2510*/  @!P4 LDGSTS.E.BYPASS.LTC128B.128 [R25+0x1800], desc[UR16][R26.64] ;  /* 0x018000001a19cfae */ /* 0x000fe8000b901d50 */
[----:B------:R-:W-:Y:S01]  /*2520*/  @!P4 LDGSTS.E.BYPASS.LTC128B.128 [R25+0x3800], desc[UR16][R26.64+0x80] ;  /* 0x038000801a19cfae */ /* 0x000fe2000b901d50 */
[----:B--2---:R-:W-:-:S03]  /*2530*/  @!P2 MOV R15, 0x400 ;  /* 0x00000400000fa802 */ /* 0x004fc60000000f00 */
[----:B------:R-:W-:Y:S01]  /*2540*/  @!P4 LDGSTS.E.BYPASS.LTC128B.128 [R25+0x5800], desc[UR16][R26.64+0x100] ;  /* 0x058001001a19cfae */ /* 0x000fe2000b901d50 */
[C---:B-----5:R-:W-:Y:S01]  /*2550*/  @!P2 LEA R14, P1, R165.reuse, R12, 0x1 ;  /* 0x0000000ca50ea211 */ /* 0x060fe200078208ff */
[----:B------:R-:W-:Y:S01]  /*2560*/  VOTEU.ALL UP0, P5 ;  /* 0x00000000003f7886 */ /* 0x000fe20002800000 */
[----:B----4-:R-:W-:Y:S01]  /*2570*/  @!P2 LEA R30, R30, R15, 0x18 ;  /* 0x0000000f1e1ea211 */ /* 0x010fe200078ec0ff */
[----:B------:R-:W2:Y:S01]  /*2580*/  @!P6 S2R R12, SR_CgaCtaId ;  /* 0x00000000000ce919 */ /* 0x000ea20000008800 */
[----:B------:R-:W-:Y:S02]  /*2590*/  @!P2 LEA.HI.X R15, R165, R13, R2, 0x1, P1 ;  /* 0x0000000da50fa211 */ /* 0x000fe400008f0c02 */
[----:B------:R-:W-:Y:S01]  /*25a0*/  @!P0 LEA R24, P1, R24, R165, 0x4 ;  /* 0x000000a518188211 */ /* 0x000fe200078220ff */
[----:B------:R-:W4:Y:S01]  /*25b0*/  @!P0 S2R R13, SR_CgaCtaId ;  /* 0x00000000000d8919 */ /* 0x000f220000008800 */
[----:B------:R-:W-:Y:S01]  /*25c0*/  @!P2 IMAD R29, R3, 0x2, R30 ;  /* 0x00000002031da824 */ /* 0x000fe200078e021e */
[----:B------:R5:W-:Y:S01]  /*25d0*/  @!P4 LDGSTS.E.BYPASS.LTC128B.128 [R25+0x7800], desc[UR16][R26.64+0x180] ;  /* 0x078001801a19cfae */ /* 0x000be2000b901d50 */
[----:B------:R-:W-:Y:S01]  /*25e0*/  ISETP.GE.AND P4, PT, R18, UR26, PT ;  /* 0x0000001a12007c0c */ /* 0x000fe2000bf86270 */
[----:B------:R-:W-:Y:S01]  /*25f0*/  IMAD.U32 R18, RZ, RZ, UR10 ;  /* 0x0000000aff127e24 */ /* 0x000fe2000f8e00ff */
[----:B---3--:R-:W-:Y:S01]  /*2600*/  LEA.HI R10, R7, R6, RZ, 0x4 ;  /* 0x00000006070a7211 */ /* 0x008fe200078f20ff */
[----:B------:R-:W-:Y:S01]  /*2610*/  IMAD.U32 R23, RZ, RZ, UR11 ;  /* 0x0000000bff177e24 */ /* 0x000fe2000f8e00ff */
[----:B------:R-:W3:Y:S01]  /*2620*/  @!P5 S2R R11, SR_CgaCtaId ;  /* 0x00000000000bd919 */ /* 0x000ee20000008800 */
[----:B------:R-:W-:Y:S01]  /*2630*/  IMAD.MOV.U32 R7, RZ, RZ, 0x10 ;  /* 0x00000010ff077424 */ /* 0x000fe200078e00ff */
[----:B------:R-:W-:Y:S02]  /*2640*/  @!P2 LDGSTS.E.BYPASS.LTC128B.128 [R29+0x8000], desc[UR16][R14.64] ;  /* 0x080000000e1dafae */ /* 0x000fe4000b901d50 */
[----:B------:R-:W-:-:S02]  /*2650*/  @!P0 LEA.HI.X R23, R18, R2, R23, 0x4, P1 ;  /* 0x0000000212178211 */ /* 0x000fc400008f2417 */
[----:B-1----:R-:W-:Y:S01]  /*2660*/  @!P0 LEA R18, P1, R24, R4, 0x1 ;  /* 0x0000000418128211 */ /* 0x002fe200078208ff */
[----:B------:R-:W-:Y:S04]  /*2670*/  @!P2 LDGSTS.E.BYPASS.LTC128B.128 [R29+0xa000], desc[UR16][R14.64+0x80] ;  /* 0x0a0000800e1dafae */ /* 0x000fe8000b901d50 */
[----:B------:R-:W-:Y:S04]  /*2680*/  @!P2 LDGSTS.E.BYPASS.LTC128B.128 [R29+0xc000], desc[UR16][R14.64+0x100] ;  /* 0x0c0001000e1dafae */ /* 0x000fe8000b901d50 */
[----:B------:R1:W-:Y:S01]  /*2690*/  @!P2 LDGSTS.E.BYPASS.LTC128B.128 [R29+0xe000], desc[UR16][R14.64+0x180] ;  /* 0x0e0001800e1dafae */ /* 0x0003e2000b901d50 */
[----:B------:R-:W-:-:S02]  /*26a0*/  ISETP.GE.AND P2, PT, R17, UR26, PT ;  /* 0x0000001a11007c0c */ /* 0x000fc4000bf46270 */
[----:B------:R-:W-:Y:S01]  /*26b0*/  SHF.R.S32.HI R17, RZ, 0x4, R10 ;  /* 0x00000004ff117819 */ /* 0x000fe2000001140a */
[----:B-----5:R-:W-:Y:S01]  /*26c0*/  IMAD R25, R19, UR6, RZ ;  /* 0x0000000613197c24 */ /* 0x020fe2000f8e02ff */
[----:B------:R-:W-:Y:S01]  /*26d0*/  @!P0 LEA.HI.X R19, R24, R5, R23, 0x1, P1 ;  /* 0x0000000518138211 */ /* 0x000fe200008f0c17 */
[----:B------:R-:W-:Y:S01]  /*26e0*/  IMAD.U32 R26, RZ, RZ, UR10 ;  /* 0x0000000aff1a7e24 */ /* 0x000fe2000f8e00ff */
[----:B------:R-:W-:Y:S01]  /*26f0*/  ISETP.GE.AND P1, PT, R16, UR26, PT ;  /* 0x0000001a10007c0c */ /* 0x000fe2000bf26270 */
[----:B------:R-:W-:Y:S01]  /*2700*/  IMAD R4, R20, UR7, R25 ;  /* 0x0000000714047c24 */ /* 0x000fe2000f8e0219 */
[----:B------:R-:W-:Y:S01]  /*2710*/  LEA.HI R5, R10, R17, RZ, 0x1 ;  /* 0x000000110a057211 */ /* 0x000fe200078f08ff */
[----:B------:R-:W-:Y:S01]  /*2720*/  IMAD.WIDE.U32 R24, R20, UR6, R8 ;  /* 0x0000000614187c25 */ /* 0x000fe2000f8e0008 */
[----:B------:R-:W-:Y:S01]  /*2730*/  @!P0 MOV R16, 0x400 ;  /* 0x0000040000108802 */ /* 0x000fe20000000f00 */
[----:B------:R-:W5:Y:S01]  /*2740*/  @!P6 LDC.64 R8, c[0x0][0x218] ;  /* 0x00008600ff08eb82 */ /* 0x000f620000000a00 */
[----:B------:R-:W-:Y:S01]  /*2750*/  @!P5 MOV R20, 0x400 ;  /* 0x000004000014d802 */ /* 0x000fe20000000f00 */
[----:B------:R-:W-:Y:S01]  /*2760*/  IMAD.IADD R25, R25, 0x1, R4 ;  /* 0x0000000119197824 */ /* 0x000fe200078e0204 */
[----:B----4-:R-:W-:Y:S01]  /*2770*/  @!P0 LEA R4, R13, R16, 0x18 ;  /* 0x000000100d048211 */ /* 0x010fe200078ec0ff */
[----:B------:R-:W-:Y:S01]  /*2780*/  IMAD.U32 R13, RZ, RZ, UR8 ;  /* 0x00000008ff0d7e24 */ /* 0x000fe2000f8e00ff */
[----:B------:R-:W-:Y:S01]  /*2790*/  @!UP0 UIMAD UR8, UR11, 0x30, URZ ;  /* 0x000000300b0888a4 */ /* 0x000fe2000f8e023f */
[----:B------:R-:W-:-:S02]  /*27a0*/  ULDC.64 UR6, c[0x0][0x250] ;  /* 0x0000940000067ab9 */ /* 0x000fc40000000a00 */
[----:B------:R-:W-:Y:S01]  /*27b0*/  VOTEU.ALL UP0, P1 ;  /* 0x00000000003f7886 */ /* 0x000fe20000800000 */
[----:B------:R-:W-:Y:S01]  /*27c0*/  IMAD R21, R21, UR6, RZ ;  /* 0x0000000615157c24 */ /* 0x000fe2000f8e02ff */
[----:B------:R-:W-:Y:S01]  /*27d0*/  USHF.L.U32 UR24, UR7, 0x5, URZ ;  /* 0x0000000507187899 */ /* 0x000fe2000800063f */
[----:B-1----:R-:W-:Y:S01]  /*27e0*/  LOP3.LUT R14, R5, 0xfffffffe, RZ, 0xc0, !PT ;  /* 0xfffffffe050e7812 */ /* 0x002fe200078ec0ff */
[----:B------:R-:W-:Y:S01]  /*27f0*/  @!P0 IMAD R15, R3, 0x2, R4 ;  /* 0x00000002030f8824 */ /* 0x000fe200078e0204 */
[----:B------:R-:W-:Y:S01]  /*2800*/  @!P6 MOV R5, 0x400 ;  /* 0x000004000005e802 */ /* 0x000fe20000000f00 */
[----:B------:R-:W-:Y:S02]  /*2810*/  @!UP0 UIMAD UR23, UR7, 0x60, URZ ;  /* 0x00000060071788a4 */ /* 0x000fe4000f8e023f */
[----:B------:R-:W-:Y:S01]  /*2820*/  IMAD.IADD R14, R17, 0x1, -R14 ;  /* 0x00000001110e7824 */ /* 0x000fe200078e0a0e */
[----:B--2---:R-:W-:Y:S01]  /*2830*/  @!P6 LEA R16, R12, R5, 0x18 ;  /* 0x000000050c10e211 */ /* 0x004fe200078ec0ff */
[----:B------:R-:W-:Y:S01]  /*2840*/  @!P0 LDGSTS.E.BYPASS.LTC128B.128 [R15+0x8800], desc[UR16][R18.64] ;  /* 0x08800000120f8fae */ /* 0x000fe2000b901d50 */
[----:B------:R-:W1:Y:S01]  /*2850*/  @!P5 LDC.64 R4, c[0x0][0x218] ;  /* 0x00008600ff04db82 */ /* 0x000e620000000a00 */
[----:B---3--:R-:W-:Y:S01]  /*2860*/  @!P5 LEA R12, R11, R20, 0x18 ;  /* 0x000000140b0cd211 */ /* 0x008fe200078ec0ff */
[----:B------:R-:W-:Y:S01]  /*2870*/  UISETP.GT.AND UP0, UPT, UR21, UR5, UPT ;  /* 0x000000051500728c */ /* 0x000fe2000bf04270 */
[----:B------:R-:W-:Y:S04]  /*2880*/  @!P0 LDGSTS.E.BYPASS.LTC128B.128 [R15+0xa800], desc[UR16][R18.64+0x80] ;  /* 0x0a800080120f8fae */ /* 0x000fe8000b901d50 */
[----:B------:R-:W-:Y:S04]  /*2890*/  @!P0 LDGSTS.E.BYPASS.LTC128B.128 [R15+0xc800], desc[UR16][R18.64+0x100] ;  /* 0x0c800100120f8fae */ /* 0x000fe8000b901d50 */
[----:B------:R2:W-:Y:S01]  /*28a0*/  @!P0 LDGSTS.E.BYPASS.LTC128B.128 [R15+0xe800], desc[UR16][R18.64+0x180] ;  /* 0x0e800180120f8fae */ /* 0x0005e2000b901d50 */
[----:B------:R-:W-:-:S04]  /*28b0*/  @!P6 IADD3 R11, P0, R165, UR28, RZ ;  /* 0x0000001ca50bec10 */ /* 0x000fc8000ff1e0ff */
[----:B------:R-:W-:Y:S01]  /*28c0*/  @!P6 IADD3.X R20, R2, UR29, R13, P0, !PT ;  /* 0x0000001d0214ec10 */ /* 0x000fe200087fe40d */
[C---:B------:R-:W-:Y:S01]  /*28d0*/  IMAD R13, R168.reuse, UR7, R21 ;  /* 0x00000007a80d7c24 */ /* 0x040fe2000f8e0215 */
[----:B-----5:R-:W-:Y:S01]  /*28e0*/  @!P6 LEA R8, P0, R11, R8, 0x1 ;  /* 0x000000080b08e211 */ /* 0x020fe200078008ff */
[----:B------:R-:W-:-:S03]  /*28f0*/  IMAD.WIDE.U32 R168, R168, UR6, R24 ;  /* 0x00000006a8a87c25 */ /* 0x000fc6000f8e0018 */
[----:B------:R-:W-:Y:S01]  /*2900*/  @!P6 LEA.HI.X R9, R11, R9, R20, 0x1, P0 ;  /* 0x000000090b09e211 */ /* 0x000fe200000f0c14 */
[C---:B------:R-:W-:Y:S02]  /*2910*/  @!P6 IMAD R11, R3.reuse, 0x2, R16 ;  /* 0x00000002030be824 */ /* 0x040fe400078e0210 */
[----:B------:R-:W-:Y:S02]  /*2920*/  @!P5 IMAD R3, R3, 0x2, R12 ;  /* 0x000000020303d824 */ /* 0x000fe400078e020c */
[----:B------:R-:W-:Y:S01]  /*2930*/  IMAD.IADD R166, R169, 0x1, R13 ;  /* 0x00000001a9a67824 */ /* 0x000fe200078e020d */
[----:B------:R-:W-:Y:S01]  /*2940*/  @!P6 LDGSTS.E.BYPASS.LTC128B.128 [R11+0x9000], desc[UR16][R8.64] ;  /* 0x09000000080befae */ /* 0x000fe2000b901d50 */
[----:B------:R-:W-:-:S03]  /*2950*/  IMAD.U32 R13, RZ, RZ, UR6 ;  /* 0x00000006ff0d7e24 */ /* 0x000fc6000f8e00ff */
[----:B------:R-:W-:Y:S04]  /*2960*/  @!P6 LDGSTS.E.BYPASS.LTC128B.128 [R11+0xb000], desc[UR16][R8.64+0x80] ;  /* 0x0b000080080befae */ /* 0x000fe8000b901d50 */
[----:B------:R-:W-:Y:S01]  /*2970*/  @!P6 LDGSTS.E.BYPASS.LTC128B.128 [R11+0xd000], desc[UR16][R8.64+0x100] ;  /* 0x0d000100080befae */ /* 0x000fe2000b901d50 */
[----:B--2---:R-:W-:Y:S01]  /*2980*/  @!P5 IMAD.MOV.U32 R18, RZ, RZ, R165 ;  /* 0x000000ffff12d224 */ /* 0x004fe200078e00a5 */
[----:B------:R-:W-:Y:S01]  /*2990*/  LOP3.LUT R15, R10, 0xfffffff0, RZ, 0xc0, !PT ;  /* 0xfffffff00a0f7812 */ /* 0x000fe200078ec0ff */
[----:B------:R-:W-:Y:S01]  /*29a0*/  @!P5 IMAD.MOV.U32 R19, RZ, RZ, R2 ;  /* 0x000000ffff13d224 */ /* 0x000fe200078e0002 */
[----:B------:R2:W-:Y:S01]  /*29b0*/  @!P6 LDGSTS.E.BYPASS.LTC128B.128 [R11+0xf000], desc[UR16][R8.64+0x180] ;  /* 0x0f000180080befae */ /* 0x0005e2000b901d50 */
[C---:B------:R-:W-:Y:S01]  /*29c0*/  ISETP.GE.AND P6, PT, R22.reuse, UR26, PT ;  /* 0x0000001a16007c0c */ /* 0x040fe2000bfc6270 */
[----:B------:R-:W-:Y:S01]  /*29d0*/  IMAD.SHL.U32 R22, R22, 0x8, RZ ;  /* 0x0000000816167824 */ /* 0x000fe200078e00ff */
[----:B------:R-:W-:Y:S01]  /*29e0*/  UIMAD.WIDE.U32 UR26, UR6, 0x20, URZ ;  /* 0x00000020061a78a5 */ /* 0x000fe2000f8e003f */
[----:B------:R-:W-:-:S04]  /*29f0*/  @!P5 IMAD.WIDE.U32 R26, R26, 0x30, R18 ;  /* 0x000000301a1ad825 */ /* 0x000fc800078e0012 */
[----:B------:R-:W-:Y:S01]  /*2a00*/  @!P5 VIADD R10, R27, UR8 ;  /* 0x000000081b0adc36 */ /* 0x000fe20008000000 */
[----:B-1----:R-:W-:Y:S01]  /*2a10*/  @!P5 LEA R16, P0, R26, R4, 0x1 ;  /* 0x000000041a10d211 */ /* 0x002fe200078008ff */
[----:B------:R-:W-:Y:S01]  /*2a20*/  IMAD.IADD R15, R6, 0x1, -R15 ;  /* 0x00000001060f7824 */ /* 0x000fe200078e0a0f */
[----:B------:R-:W-:Y:S02]  /*2a30*/  ULDC.64 UR8, c[0x0][0x220] ;  /* 0x0000880000087ab9 */ /* 0x000fe40000000a00 */
[----:B------:R-:W-:Y:S01]  /*2a40*/  @!P5 LEA.HI.X R17, R26, R5, R10, 0x1, P0 ;  /* 0x000000051a11d211 */ /* 0x000fe200000f0c0a */
[----:B------:R-:W-:Y:S01]  /*2a50*/  IMAD.SHL.U32 R5, R0, 0x40, RZ ;  /* 0x0000004000057824 */ /* 0x000fe200078e00ff */
[----:B------:R-:W-:Y:S02]  /*2a60*/  SHF.R.S32.HI R4, RZ, 0x1f, R15 ;  /* 0x0000001fff047819 */ /* 0x000fe4000001140f */
[----:B------:R-:W-:Y:S01]  /*2a70*/  LEA R232, P0, R168, UR8, 0x1 ;  /* 0x00000008a8e87c11 */ /* 0x000fe2000f8008ff */
[----:B------:R-:W-:Y:S01]  /*2a80*/  @!P5 LDGSTS.E.BYPASS.LTC128B.128 [R3+0x9800], desc[UR16][R16.64] ;  /* 0x098000001003dfae */ /* 0x000fe2000b901d50 */
[----:B------:R-:W-:-:S02]  /*2a90*/  LEA.HI R4, R4, R15, RZ, 0x3 ;  /* 0x0000000f04047211 */ /* 0x000fc400078f18ff */
[----:B------:R-:W-:Y:S01]  /*2aa0*/  LOP3.LUT R5, R5, 0x1c0, RZ, 0xc0, !PT ;  /* 0x000001c005057812 */ /* 0x000fe200078ec0ff */
[----:B------:R-:W-:Y:S01]  /*2ab0*/  @!P5 LDGSTS.E.BYPASS.LTC128B.128 [R3+0xb800], desc[UR16][R16.64+0x80] ;  /* 0x0b8000801003dfae */ /* 0x000fe2000b901d50 */
[C---:B------:R-:W-:Y:S01]  /*2ac0*/  LOP3.LUT R10, R4.reuse, 0xfffffff8, RZ, 0xc0, !PT ;  /* 0xfffffff8040a7812 */ /* 0x040fe200078ec0ff */
[----:B------:R-:W-:Y:S01]  /*2ad0*/  IMAD.SHL.U32 R4, R4, 0x40, RZ ;  /* 0x0000004004047824 */ /* 0x000fe200078e00ff */
[----:B------:R-:W-:Y:S01]  /*2ae0*/  LEA.HI.X R231, R168, UR9, R166, 0x1, P0 ;  /* 0x00000009a8e77c11 */ /* 0x000fe200080f0ca6 */
[----:B------:R-:W-:Y:S01]  /*2af0*/  @!P5 LDGSTS.E.BYPASS.LTC128B.128 [R3+0xd800], desc[UR16][R16.64+0x100] ;  /* 0x0d8001001003dfae */ /* 0x000fe2000b901d50 */
[----:B--2---:R-:W-:Y:S01]  /*2b00*/  LOP3.LUT R9, R5, 0x8, R22, 0xf8, !PT ;  /* 0x0000000805097812 */ /* 0x004fe200078ef816 */
[----:B------:R-:W-:Y:S01]  /*2b10*/  IMAD.U32 R11, RZ, RZ, UR6 ;  /* 0x00000006ff0b7e24 */ /* 0x000fe2000f8e00ff */
[----:B------:R-:W-:Y:S01]  /*2b20*/  SHF.R.U32.HI R8, RZ, 0x3, R5 ;  /* 0x00000003ff087819 */ /* 0x000fe20000011605 */
[----:B------:R1:W-:Y:S01]  /*2b30*/  @!P5 LDGSTS.E.BYPASS.LTC128B.128 [R3+0xf800], desc[UR16][R16.64+0x180] ;  /* 0x0f8001801003dfae */ /* 0x0003e2000b901d50 */
[----:B------:R-:W-:Y:S01]  /*2b40*/  IMAD.IADD R5, R15, 0x1, -R10 ;  /* 0x000000010f057824 */ /* 0x000fe200078e0a0a */
[----:B------:R-:W-:Y:S01]  /*2b50*/  LOP3.LUT R4, R4, 0xfffffe00, RZ, 0xc0, !PT ;  /* 0xfffffe0004047812 */ /* 0x000fe200078ec0ff */
[----:B------:R-:W-:Y:S01]  /*2b60*/  IMAD.SHL.U32 R15, R14, 0x8, RZ ;  /* 0x000000080e0f7824 */ /* 0x000fe200078e00ff */
[----:B------:R-:W0:Y:S01]  /*2b70*/  LDGDEPBAR ;  /* 0x00000000000079af */ /* 0x000e220000000000 */
[----:B------:R-:W-:Y:S01]  /*2b80*/  IMAD.SHL.U32 R10, R5, 0x40, RZ ;  /* 0x00000040050a7824 */ /* 0x000fe200078e00ff */
[----:B------:R-:W-:Y:S01]  /*2b90*/  LOP3.LUT R9, R9, R8, RZ, 0x3c, !PT ;  /* 0x0000000809097212 */ /* 0x000fe200078e3cff */
[----:B------:R-:W-:-:S02]  /*2ba0*/  IMAD.U32 R8, RZ, RZ, UR7 ;  /* 0x00000007ff087e24 */ /* 0x000fc4000f8e00ff */
[----:B------:R-:W-:Y:S01]  /*2bb0*/  @!P6 IMAD.MOV.U32 R233, RZ, RZ, R231 ;  /* 0x000000ffffe9e224 */ /* 0x000fe200078e00e7 */
[----:B------:R-:W-:Y:S01]  /*2bc0*/  LOP3.LUT R10, R10, 0x1c0, RZ, 0xc0, !PT ;  /* 0x000001c00a0a7812 */ /* 0x000fe200078ec0ff */
[----:B------:R-:W-:Y:S02]  /*2bd0*/  IMAD R229, R14, 0x200, R9 ;  /* 0x000002000ee57824 */ /* 0x000fe400078e0209 */
[----:B------:R-:W-:Y:S01]  /*2be0*/  IMAD.U32 R9, RZ, RZ, UR6 ;  /* 0x00000006ff097e24 */ /* 0x000fe2000f8e00ff */
[----:B------:R-:W-:Y:S01]  /*2bf0*/  LOP3.LUT R14, R10, 0x8, R15, 0xf8, !PT ;  /* 0x000000080a0e7812 */ /* 0x000fe200078ef80f */
[----:B------:R-:W-:Y:S01]  /*2c00*/  @!P1 IMAD.MOV.U32 R230, RZ, RZ, R232 ;  /* 0x000000ffffe69224 */ /* 0x000fe200078e00e8 */
[----:B------:R-:W-:-:S03]  /*2c10*/  LEA R229, R229, UR4, 0x1 ;  /* 0x00000004e5e57c11 */ /* 0x000fc6000f8e08ff */
[----:B------:R-:W-:-:S04]  /*2c20*/  @!P1 IMAD.WIDE.U32 R12, R13, 0x60, R230 ;  /* 0x000000600d0c9825 */ /* 0x000fc800078e00e6 */
[----:B------:R-:W-:Y:S02]  /*2c30*/  IMAD R230, R85, 0x400, R4 ;  /* 0x0000040055e67824 */ /* 0x000fe400078e0204 */
[----:B------:R-:W-:Y:S01]  /*2c40*/  @!P1 VIADD R13, R13, UR23 ;  /* 0x000000170d0d9c36 */ /* 0x000fe20008000000 */
[----:B-1----:R-:W-:Y:S01]  /*2c50*/  SHF.R.U32.HI R3, RZ, 0x3, R10 ;  /* 0x00000003ff037819 */ /* 0x002fe2000001160a */
[----:B------:R-:W-:-:S04]  /*2c60*/  DEPBAR.LE SB0, 0x0 ;  /* 0x000080000000791a */ /* 0x000fc80000000000 */
[----:B------:R-:W-:Y:S01]  /*2c70*/  BAR.SYNC.DEFER_BLOCKING 0x0 ;  /* 0x0000000000007b1d */ /* 0x000fe20000010000 */
[----:B------:R-:W-:Y:S01]  /*2c80*/  @!P2 LEA R10, P0, R11, R232, 0x6 ;  /* 0x000000e80b0aa211 */ /* 0x000fe200078030ff */
[----:B------:R-:W-:Y:S01]  /*2c90*/  VIADD R227, R229, 0x8020 ;  /* 0x00008020e5e37836 */ /* 0x000fe20000000000 */
[----:B------:R-:W-:Y:S02]  /*2ca0*/  LOP3.LUT R3, R14, R3, RZ, 0x3c, !PT ;  /* 0x000000030e037212 */ /* 0x000fe400078e3cff */
[----:B------:R-:W-:Y:S01]  /*2cb0*/  @!P2 LEA.HI.X R11, R9, R231, R8, 0x6, P0 ;  /* 0x000000e7090ba211 */ /* 0x000fe200000f3408 */
[----:B------:R-:W-:Y:S01]  /*2cc0*/  IMAD.U32 R8, RZ, RZ, UR24 ;  /* 0x00000018ff087e24 */ /* 0x000fe2000f8e00ff */
[----:B------:R-:W-:Y:S01]  /*2cd0*/  @!P4 IADD3 R14, P0, R232, UR26, RZ ;  /* 0x0000001ae80ecc10 */ /* 0x000fe2000ff1e0ff */
[----:B------:R-:W-:-:S03]  /*2ce0*/  IMAD.IADD R230, R3, 0x1, R230 ;  /* 0x0000000103e67824 */ /* 0x000fc600078e02e6 */
[----:B------:R-:W-:Y:S02]  /*2cf0*/  @!P4 IADD3.X R15, R231, UR27, R8, P0, !PT ;  /* 0x0000001be70fcc10 */ /* 0x000fe400087fe408 */
[----:B------:R-:W-:Y:S01]  /*2d00*/  LEA R230, R230, UR4, 0x1 ;  /* 0x00000004e6e67c11 */ /* 0x000fe2000f8e08ff */
        /* <DEDUP_REMOVED lines=46> */
[----:B------:R-:W-:Y:S02]  /*2ff0*/  LDSM.16.M88.4 R40, [R230] ;  /* 0x00000000e628783b */ /* 0x000fe40000000200 */
[----:B------:R-:W-:Y:S02]  /*3000*/  SEL R7, R7, 0xfffffff0, !P1 ;  /* 0xfffffff007077807 */ /* 0x000fe40004800000 */
[----:B------:R-:W3:Y:S01]  /*3010*/  LDSM.16.M88.4 R16, [R229+0x8000] ;  /* 0x00800000e510783b */ /* 0x000ee20000000200 */
[----:B------:R-:W-:Y:S02]  /*3020*/  SEL R5, R5, 0xffffffe0, !P2 ;  /* 0xffffffe005057807 */ /* 0x000fe40005000000 */
[----:B------:R-:W-:Y:S01]  /*3030*/  R2P PR, R0, 0x6 ;  /* 0x0000000600007804 */ /* 0x000fe20000000000 */
[----:B-1----:R-:W2:Y:S01]  /*3040*/  LDSM.16.M88.4 R8, [R229+0x8800] ;  /* 0x00880000e508783b */ /* 0x002ea20000000200 */
[----:B------:R-:W-:Y:S02]  /*3050*/  VIADD R0, R229, 0x8000 ;  /* 0x00008000e5007836 */ /* 0x000fe40000000000 */
[--C-:B------:R-:W-:Y:S01]  /*3060*/  IMAD R228, R7, 0x2, R230.reuse ;  /* 0x0000000207e47824 */ /* 0x100fe200078e02e6 */
[----:B------:R-:W1:Y:S01]  /*3070*/  LDSM.16.M88.4 R72, [R229+0x9000] ;  /* 0x00900000e548783b */ /* 0x000e620000000200 */
[----:B------:R-:W-:-:S02]  /*3080*/  IMAD R226, R5, 0x2, R230 ;  /* 0x0000000205e27824 */ /* 0x000fc400078e02e6 */
[----:B------:R-:W-:Y:S01]  /*3090*/  IMAD R225, R5, 0x2, R228 ;  /* 0x0000000205e17824 */ /* 0x000fe200078e02e4 */
[----:B------:R-:W4:Y:S04]  /*30a0*/  LDSM.16.M88.4 R68, [R229+0x9800] ;  /* 0x00980000e544783b */ /* 0x000f280000000200 */
[----:B------:R-:W-:Y:S01]  /*30b0*/  @P1 VIADD R227, R0, 0xffffffe0 ;  /* 0xffffffe000e31836 */ /* 0x000fe20000000000 */
[----:B------:R-:W-:Y:S01]  /*30c0*/  LDSM.16.M88.4 R52, [R228] ;  /* 0x00000000e434783b */ /* 0x000fe20000000200 */
[----:B------:R-:W-:Y:S02]  /*30d0*/  IMAD.MOV.U32 R0, RZ, RZ, 0x40 ;  /* 0x00000040ff007424 */ /* 0x000fe400078e00ff */
[C---:B------:R-:W-:Y:S01]  /*30e0*/  VIADD R219, R227.reuse, 0x800 ;  /* 0x00000800e3db7836 */ /* 0x040fe20000000000 */
[----:B------:R-:W5:Y:S01]  /*30f0*/  LDSM.16.M88.4 R64, [R227] ;  /* 0x00000000e340783b */ /* 0x000f620000000200 */
[C---:B------:R-:W-:Y:S01]  /*3100*/  VIADD R218, R227.reuse, 0x1000 ;  /* 0x00001000e3da7836 */ /* 0x040fe20000000000 */
[----:B------:R-:W-:Y:S01]  /*3110*/  SEL R0, R0, 0xffffffc0, !P2 ;  /* 0xffffffc000007807 */ /* 0x000fe20005000000 */
[C---:B------:R-:W-:Y:S01]  /*3120*/  VIADD R217, R227.reuse, 0x1800 ;  /* 0x00001800e3d97836 */ /* 0x040fe20000000000 */
[----:B------:R-:W5:Y:S01]  /*3130*/  LDSM.16.M88.4 R60, [R227+0x800] ;  /* 0x00080000e33c783b */ /* 0x000f620000000200 */
[----:B------:R-:W-:-:S02]  /*3140*/  VIADD R215, R227, 0x2000 ;  /* 0x00002000e3d77836 */ /* 0x000fc40000000000 */
[----:B------:R-:W-:Y:S01]  /*3150*/  IMAD.IADD R223, R229, 0x1, R0 ;  /* 0x00000001e5df7824 */ /* 0x000fe200078e0200 */
[----:B------:R-:W5:Y:S01]  /*3160*/  LDSM.16.M88.4 R56, [R227+0x1000] ;  /* 0x00100000e338783b */ /* 0x000f620000000200 */
[----:B------:R-:W-:Y:S02]  /*3170*/  IMAD.IADD R216, R0, 0x1, R227 ;  /* 0x0000000100d87824 */ /* 0x000fe400078e02e3 */
[C---:B------:R-:W-:Y:S01]  /*3180*/  VIADD R214, R227.reuse, 0x2800 ;  /* 0x00002800e3d67836 */ /* 0x040fe20000000000 */
[----:B------:R-:W5:Y:S01]  /*3190*/  LDSM.16.M88.4 R48, [R227+0x1800] ;  /* 0x00180000e330783b */ /* 0x000f620000000200 */
[C---:B------:R-:W-:Y:S02]  /*31a0*/  VIADD R213, R227.reuse, 0x3000 ;  /* 0x00003000e3d57836 */ /* 0x040fe40000000000 */
[C---:B------:R-:W-:Y:S01]  /*31b0*/  VIADD R212, R227.reuse, 0x3800 ;  /* 0x00003800e3d47836 */ /* 0x040fe20000000000 */
[----:B------:R-:W-:Y:S01]  /*31c0*/  LDSM.16.M88.4 R36, [R226] ;  /* 0x00000000e224783b */ /* 0x000fe20000000200 */
[C---:B------:R-:W-:Y:S01]  /*31d0*/  VIADD R211, R227.reuse, 0x4000 ;  /* 0x00004000e3d37836 */ /* 0x040fe20000000000 */
[----:B---3--:R-:W-:Y:S02]  /*31e0*/  HMMA.16816.F32.BF16 R20, R40, R16, RZ ;  /* 0x000000102814723c */ /* 0x008fe400000418ff */
[----:B------:R-:W3:Y:S01]  /*31f0*/  LDSM.16.M88.4 R32, [R223+0x8000] ;  /* 0x00800000df20783b */ /* 0x000ee20000000200 */
[----:B------:R-:W-:-:S02]  /*3200*/  VIADD R210, R227, 0x4800 ;  /* 0x00004800e3d27836 */ /* 0x000fc40000000000 */
[C---:B------:R-:W-:Y:S01]  /*3210*/  VIADD R209, R227.reuse, 0x5000 ;  /* 0x00005000e3d17836 */ /* 0x040fe20000000000 */
[----:B------:R-:W3:Y:S01]  /*3220*/  LDSM.16.M88.4 R28, [R223+0x8800] ;  /* 0x00880000df1c783b */ /* 0x000ee20000000200 */
[C---:B--2---:R-:W-:Y:S01]  /*3230*/  HMMA.16816.F32.BF16 R12, R40.reuse, R8, RZ ;  /* 0x00000008280c723c */ /* 0x044fe200000418ff */
[C---:B------:R-:W-:Y:S02]  /*3240*/  VIADD R208, R227.reuse, 0x5800 ;  /* 0x00005800e3d07836 */ /* 0x040fe40000000000 */
[----:B------:R-:W2:Y:S01]  /*3250*/  LDSM.16.M88.4 R24, [R223+0x9000] ;  /* 0x00900000df18783b */ /* 0x000ea20000000200 */
[C---:B------:R-:W-:Y:S02]  /*3260*/  VIADD R207, R227.reuse, 0x6000 ;  /* 0x00006000e3cf7836 */ /* 0x040fe40000000000 */
[----:B------:R-:W-:Y:S01]  /*3270*/  HMMA.16816.F32.BF16 R8, R40, R10, RZ ;  /* 0x0000000a2808723c */ /* 0x000fe200000418ff */
[----:B------:R-:W2:Y:S01]  /*3280*/  LDSM.16.M88.4 R80, [R223+0x9800] ;  /* 0x00980000df50783b */ /* 0x000ea20000000200 */
[----:B------:R-:W-:-:S02]  /*3290*/  VIADD R206, R227, 0x6800 ;  /* 0x00006800e3ce7836 */ /* 0x000fc40000000000 */
[C---:B------:R-:W-:Y:S01]  /*32a0*/  VIADD R205, R227.reuse, 0x7000 ;  /* 0x00007000e3cd7836 */ /* 0x040fe20000000000 */
[----:B------:R-:W0:Y:S01]  /*32b0*/  LDGDEPBAR ;  /* 0x00000000000079af */ /* 0x000e220000000000 */
[----:B------:R-:W-:Y:S01]  /*32c0*/  HMMA.16816.F32.BF16 R16, R40, R18, RZ ;  /* 0x000000122810723c */ /* 0x000fe200000418ff */
[----:B------:R-:W-:-:S05]  /*32d0*/  VIADD R204, R227, 0x7800 ;  /* 0x00007800e3cc7836 */ /* 0x000fca0000000000 */
[C---:B-1----:R-:W-:Y:S06]  /*32e0*/  HMMA.16816.F32.BF16 R76, R40.reuse, R72, RZ ;  /* 0x00000048284c723c */ /* 0x042fec00000418ff */
[C---:B------:R-:W-:Y:S06]  /*32f0*/  HMMA.16816.F32.BF16 R72, R40.reuse, R74, RZ ;  /* 0x0000004a2848723c */ /* 0x040fec00000418ff */
[----:B----4-:R-:W-:Y:S06]  /*3300*/  HMMA.16816.F32.BF16 R44, R40, R68, RZ ;  /* 0x00000044282c723c */ /* 0x010fec00000418ff */
[----:B-----5:R-:W-:Y:S06]  /*3310*/  HMMA.16816.F32.BF16 R20, R52, R64, R20 ;  /* 0x000000403414723c */ /* 0x020fec0000041814 */
[----:B------:R-:W-:Y:S01]  /*3320*/  HMMA.16816.F32.BF16 R40, R40, R70, RZ ;  /* 0x000000462828723c */ /* 0x000fe200000418ff */
[----:B------:R-:W-:Y:S05]  /*3330*/  LDSM.16.M88.4 R68, [R225] ;  /* 0x00000000e144783b */ /* 0x000fea0000000200 */
[C---:B------:R-:W-:Y:S06]  /*3340*/  HMMA.16816.F32.BF16 R12, R52.reuse, R60, R12 ;  /* 0x0000003c340c723c */ /* 0x040fec000004180c */
[C---:B------:R-:W-:Y:S01]  /*3350*/  HMMA.16816.F32.BF16 R8, R52.reuse, R62, R8 ;  /* 0x0000003e3408723c */ /* 0x040fe20000041808 */
[----:B------:R-:W-:Y:S05]  /*3360*/  LDSM.16.M88.4 R60, [R216+0x800] ;  /* 0x00080000d83c783b */ /* 0x000fea0000000200 */
[C---:B------:R-:W-:Y:S01]  /*3370*/  HMMA.16816.F32.BF16 R16, R52.reuse, R66, R16 ;  /* 0x000000423410723c */ /* 0x040fe20000041810 */
[----:B------:R-:W1:Y:S05]  /*3380*/  LDSM.16.M88.4 R64, [R216] ;  /* 0x00000000d840783b */ /* 0x000e6a0000000200 */
[C---:B------:R-:W-:Y:S06]  /*3390*/  HMMA.16816.F32.BF16 R76, R52.reuse, R56, R76 ;  /* 0x00000038344c723c */ /* 0x040fec000004184c */
[C---:B------:R-:W-:Y:S01]  /*33a0*/  HMMA.16816.F32.BF16 R72, R52.reuse, R58, R72 ;  /* 0x0000003a3448723c */ /* 0x040fe20000041848 */
[----:B------:R-:W4:Y:S05]  /*33b0*/  LDSM.16.M88.4 R56, [R216+0x1000] ;  /* 0x00100000d838783b */ /* 0x000f2a0000000200 */
[----:B------:R-:W-:Y:S06]  /*33c0*/  HMMA.16816.F32.BF16 R44, R52, R48, R44 ;  /* 0x00000030342c723c */ /* 0x000fec000004182c */
[----:B---3--:R-:W-:Y:S06]  /*33d0*/  HMMA.16816.F32.BF16 R20, R36, R32, R20 ;  /* 0x000000202414723c */ /* 0x008fec0000041814 */
[----:B------:R-:W-:Y:S01]  /*33e0*/  HMMA.16816.F32.BF16 R40, R52, R50, R40 ;  /* 0x000000323428723c */ /* 0x000fe20000041828 */
[----:B------:R-:W-:Y:S04]  /*33f0*/  LDSM.16.M88.4 R52, [R230+0x2000] ;  /* 0x00200000e634783b */ /* 0x000fe80000000200 */
[----:B------:R-:W-:Y:S01]  /*3400*/  LDSM.16.M88.4 R48, [R229+0xa000] ;  /* 0x00a00000e530783b */ /* 0x000fe20000000200 */
[C---:B------:R-:W-:Y:S06]  /*3410*/  HMMA.16816.F32.BF16 R12, R36.reuse, R28, R12 ;  /* 0x0000001c240c723c */ /* 0x040fec000004180c */
[C---:B------:R-:W-:Y:S01]  /*3420*/  HMMA.16816.F32.BF16 R8, R36.reuse, R30, R8 ;  /* 0x0000001e2408723c */ /* 0x040fe20000041808 */
[----:B------:R-:W3:Y:S05]  /*3430*/  LDSM.16.M88.4 R28, [R216+0x1800] ;  /* 0x00180000d81c783b */ /* 0x000eea0000000200 */
[C---:B------:R-:W-:Y:S01]  /*3440*/  HMMA.16816.F32.BF16 R16, R36.reuse, R34, R16 ;  /* 0x000000222410723c */ /* 0x040fe20000041810 */
[----:B------:R-:W5:Y:S05]  /*3450*/  LDSM.16.M88.4 R32, [R229+0xa800] ;  /* 0x00a80000e520783b */ /* 0x000f6a0000000200 */
[C---:B--2---:R-:W-:Y:S06]  /*3460*/  HMMA.16816.F32.BF16 R76, R36.reuse, R24, R76 ;  /* 0x00000018244c723c */ /* 0x044fec000004184c */
[C---:B------:R-:W-:Y:S01]  /*3470*/  HMMA.16816.F32.BF16 R72, R36.reuse, R26, R72 ;  /* 0x0000001a2448723c */ /* 0x040fe20000041848 */
[----:B------:R-:W2:Y:S05]  /*3480*/  LDSM.16.M88.4 R24, [R229+0xb000] ;  /* 0x00b00000e518783b */ /* 0x000eaa0000000200 */
[----:B------:R-:W-:Y:S06]  /*3490*/  HMMA.16816.F32.BF16 R44, R36, R80, R44 ;  /* 0x00000050242c723c */ /* 0x000fec000004182c */
[----:B-1----:R-:W-:Y:S06]  /*34a0*/  HMMA.16816.F32.BF16 R20, R68, R64, R20 ;  /* 0x000000404414723c */ /* 0x002fec0000041814 */
[----:B------:R-:W-:Y:S01]  /*34b0*/  HMMA.16816.F32.BF16 R40, R36, R82, R40 ;  /* 0x000000522428723c */ /* 0x000fe20000041828 */
[----:B------:R-:W1:Y:S05]  /*34c0*/  LDSM.16.M88.4 R36, [R229+0xb800] ;  /* 0x00b80000e524783b */ /* 0x000e6a0000000200 */
[C---:B------:R-:W-:Y:S01]  /*34d0*/  HMMA.16816.F32.BF16 R16, R68.reuse, R66, R16 ;  /* 0x000000424410723c */ /* 0x040fe20000041810 */
[----:B------:R-:W-:Y:S05]  /*34e0*/  LDSM.16.M88.4 R64, [R227+0x2000] ;  /* 0x00200000e340783b */ /* 0x000fea0000000200 */
[C---:B------:R-:W-:Y:S06]  /*34f0*/  HMMA.16816.F32.BF16 R12, R68.reuse, R60, R12 ;  /* 0x0000003c440c723c */ /* 0x040fec000004180c */
[C---:B------:R-:W-:Y:S01]  /*3500*/  HMMA.16816.F32.BF16 R8, R68.reuse, R62, R8 ;  /* 0x0000003e4408723c */ /* 0x040fe20000041808 */
[----:B------:R-:W-:Y:S05]  /*3510*/  LDSM.16.M88.4 R60, [R227+0x2800] ;  /* 0x00280000e33c783b */ /* 0x000fea0000000200 */
[C---:B----4-:R-:W-:Y:S01]  /*3520*/  HMMA.16816.F32.BF16 R80, R68.reuse, R56, R76 ;  /* 0x000000384450723c */ /* 0x050fe2000004184c */
[----:B------:R-:W4:Y:S05]  /*3530*/  LDSM.16.M88.4 R76, [R228+0x2000] ;  /* 0x00200000e44c783b */ /* 0x000f2a0000000200 */
[C---:B------:R-:W-:Y:S01]  /*3540*/  HMMA.16816.F32.BF16 R72, R68.reuse, R58, R72 ;  /* 0x0000003a4448723c */ /* 0x040fe20000041848 */
[----:B------:R-:W4:Y:S05]  /*3550*/  LDSM.16.M88.4 R56, [R227+0x3000] ;  /* 0x00300000e338783b */ /* 0x000f2a0000000200 */
[----:B---3--:R-:W-:Y:S06]  /*3560*/  HMMA.16816.F32.BF16 R44, R68, R28, R44 ;  /* 0x0000001c442c723c */ /* 0x008fec000004182c */
[----:B------:R-:W-:Y:S06]  /*3570*/  HMMA.16816.F32.BF16 R20, R52, R48, R20 ;  /* 0x000000303414723c */ /* 0x000fec0000041814 */
[----:B------:R-:W-:Y:S01]  /*3580*/  HMMA.16816.F32.BF16 R40, R68, R30, R40 ;  /* 0x0000001e4428723c */ /* 0x000fe20000041828 */
[----:B------:R-:W3:Y:S04]  /*3590*/  LDSM.16.M88.4 R28, [R227+0x3800] ;  /* 0x00380000e31c783b */ /* 0x000ee80000000200 */
[----:B------:R-:W-:Y:S01]  /*35a0*/  LDSM.16.M88.4 R68, [R226+0x2000] ;  /* 0x00200000e244783b */ /* 0x000fe20000000200 */
[C---:B------:R-:W-:Y:S03]  /*35b0*/  HMMA.16816.F32.BF16 R16, R52.reuse, R50, R16 ;  /* 0x000000323410723c */ /* 0x040fe60000041810 */
[----:B------:R-:W3:Y:S03]  /*35c0*/  LDSM.16.M88.4 R48, [R223+0xa000] ;  /* 0x00a00000df30783b */ /* 0x000ee60000000200 */
[C---:B-----5:R-:W-:Y:S06]  /*35d0*/  HMMA.16816.F32.BF16 R12, R52.reuse, R32, R12 ;  /* 0x00000020340c723c */ /* 0x060fec000004180c */
[C---:B------:R-:W-:Y:S01]  /*35e0*/  HMMA.16816.F32.BF16 R8, R52.reuse, R34, R8 ;  /* 0x000000223408723c */ /* 0x040fe20000041808 */
[----:B------:R-:W5:Y:S05]  /*35f0*/  LDSM.16.M88.4 R32, [R223+0xa800] ;  /* 0x00a80000df20783b */ /* 0x000f6a0000000200 */
[C---:B--2---:R-:W-:Y:S06]  /*3600*/  HMMA.16816.F32.BF16 R80, R52.reuse, R24, R80 ;  /* 0x000000183450723c */ /* 0x044fec0000041850 */
[C---:B------:R-:W-:Y:S01]  /*3610*/  HMMA.16816.F32.BF16 R72, R52.reuse, R26, R72 ;  /* 0x0000001a3448723c */ /* 0x040fe20000041848 */
[----:B------:R-:W2:Y:S05]  /*3620*/  LDSM.16.M88.4 R24, [R223+0xb000] ;  /* 0x00b00000df18783b */ /* 0x000eaa0000000200 */
[----:B-1----:R-:W-:Y:S06]  /*3630*/  HMMA.16816.F32.BF16 R44, R52, R36, R44 ;  /* 0x00000024342c723c */ /* 0x002fec000004182c */
[----:B----4-:R-:W-:Y:S06]  /*3640*/  HMMA.16816.F32.BF16 R20, R76, R64, R20 ;  /* 0x000000404c14723c */ /* 0x010fec0000041814 */
[----:B------:R-:W-:Y:S01]  /*3650*/  HMMA.16816.F32.BF16 R40, R52, R38, R40 ;  /* 0x000000263428723c */ /* 0x000fe20000041828 */
[----:B------:R-:W1:Y:S04]  /*3660*/  LDSM.16.M88.4 R36, [R223+0xb800] ;  /* 0x00b80000df24783b */ /* 0x000e680000000200 */
[----:B------:R-:W-:Y:S01]  /*3670*/  LDSM.16.M88.4 R52, [R216+0x2800] ;  /* 0x00280000d834783b */ /* 0x000fe20000000200 */
[C---:B------:R-:W-:Y:S03]  /*3680*/  HMMA.16816.F32.BF16 R16, R76.reuse, R66, R16 ;  /* 0x000000424c10723c */ /* 0x040fe60000041810 */
[----:B------:R-:W-:Y:S03]  /*3690*/  LDSM.16.M88.4 R64, [R225+0x2000] ;  /* 0x00200000e140783b */ /* 0x000fe60000000200 */
[C---:B------:R-:W-:Y:S06]  /*36a0*/  HMMA.16816.F32.BF16 R12, R76.reuse, R60, R12 ;  /* 0x0000003c4c0c723c */ /* 0x040fec000004180c */
[C---:B------:R-:W-:Y:S01]  /*36b0*/  HMMA.16816.F32.BF16 R8, R76.reuse, R62, R8 ;  /* 0x0000003e4c08723c */ /* 0x040fe20000041808 */
[----:B------:R-:W4:Y:S05]  /*36c0*/  LDSM.16.M88.4 R60, [R216+0x2000] ;  /* 0x00200000d83c783b */ /* 0x000f2a0000000200 */
[C---:B------:R-:W-:Y:S06]  /*36d0*/  HMMA.16816.F32.BF16 R80, R76.reuse, R56, R80 ;  /* 0x000000384c50723c */ /* 0x040fec0000041850 */
        /* <DEDUP_REMOVED lines=21> */
[----:B------:R-:W4:Y:S03]  /*3830*/  LDSM.16.M88.4 R60, [R227+0x4000] ;  /* 0x00400000e33c783b */ /* 0x000f260000000200 */
        /* <DEDUP_REMOVED lines=12> */
[----:B------:R-:W-:Y:S03]  /*3900*/  LDSM.16.M88.4 R48, [R226+0x4000] ;  /* 0x00400000e230783b */ /* 0x000fe60000000200 */
        /* <DEDUP_REMOVED lines=9> */
[----:B------:R-:W-:Y:S05]  /*39a0*/  LDSM.16.M88.4 R36, [R223+0xd800] ;  /* 0x00d80000df24783b */ /* 0x000fea0000000200 */
        /* <DEDUP_REMOVED lines=8> */
[----:B---3--:R-:W-:Y:S01]  /*3a30*/  HMMA.16816.F32.BF16 R76, R68, R28, R44 ;  /* 0x0000001c444c723c */ /* 0x008fe2000004182c */
[----:B------:R-:W3:Y:S05]  /*3a40*/  LDSM.16.M88.4 R44, [R216+0x5000] ;  /* 0x00500000d82c783b */ /* 0x000eea0000000200 */
[----:B-----5:R-:W-:Y:S06]  /*3a50*/  HMMA.16816.F32.BF16 R20, R48, R32, R20 ;  /* 0x000000203014723c */ /* 0x020fec0000041814 */
[----:B------:R-:W-:Y:S01]  /*3a60*/  HMMA.16816.F32.BF16 R40, R68, R30, R40 ;  /* 0x0000001e4428723c */ /* 0x000fe20000041828 */
[----:B------:R-:W-:Y:S04]  /*3a70*/  LDSM.16.M88.4 R28, [R216+0x5800] ;  /* 0x00580000d81c783b */ /* 0x000fe80000000200 */
[----:B------:R-:W-:Y:S01]  /*3a80*/  LDSM.16.M88.4 R68, [R229+0xf000] ;  /* 0x00f00000e544783b */ /* 0x000fe20000000200 */
[C---:B------:R-:W-:Y:S03]  /*3a90*/  HMMA.16816.F32.BF16 R16, R48.reuse, R34, R16 ;  /* 0x000000223010723c */ /* 0x040fe60000041810 */
[----:B------:R-:W-:Y:S03]  /*3aa0*/  LDSM.16.M88.4 R32, [R229+0xe000] ;  /* 0x00e00000e520783b */ /* 0x000fe60000000200 */
[C---:B------:R-:W-:Y:S06]  /*3ab0*/  HMMA.16816.F32.BF16 R12, R48.reuse, R64, R12 ;  /* 0x00000040300c723c */ /* 0x040fec000004180c */
[C---:B------:R-:W-:Y:S01]  /*3ac0*/  HMMA.16816.F32.BF16 R8, R48.reuse, R66, R8 ;  /* 0x000000423008723c */ /* 0x040fe20000041808 */
[----:B------:R-:W5:Y:S05]  /*3ad0*/  LDSM.16.M88.4 R64, [R230+0x6000] ;  /* 0x00600000e640783b */ /* 0x000f6a0000000200 */
[C---:B--2---:R-:W-:Y:S06]  /*3ae0*/  HMMA.16816.F32.BF16 R80, R48.reuse, R24, R80 ;  /* 0x000000183050723c */ /* 0x044fec0000041850 */
[----:B------:R-:W-:Y:S01]  /*3af0*/  HMMA.16816.F32.BF16 R72, R48, R26, R72 ;  /* 0x0000001a3048723c */ /* 0x000fe20000041848 */
[----:B------:R-:W2:Y:S05]  /*3b00*/  LDSM.16.M88.4 R24, [R229+0xe800] ;  /* 0x00e80000e518783b */ /* 0x000eaa0000000200 */
[----:B-1----:R-:W-:Y:S06]  /*3b10*/  HMMA.16816.F32.BF16 R20, R60, R52, R20 ;  /* 0x000000343c14723c */ /* 0x002fec0000041814 */
[C---:B------:R-:W-:Y:S06]  /*3b20*/  HMMA.16816.F32.BF16 R76, R48.reuse, R36, R76 ;  /* 0x00000024304c723c */ /* 0x040fec000004184c */
[----:B------:R-:W-:Y:S01]  /*3b30*/  HMMA.16816.F32.BF16 R40, R48, R38, R40 ;  /* 0x000000263028723c */ /* 0x000fe20000041828 */
[----:B------:R-:W-:Y:S04]  /*3b40*/  LDSM.16.M88.4 R48, [R227+0x6000] ;  /* 0x00600000e330783b */ /* 0x000fe80000000200 */
[----:B------:R-:W-:Y:S01]  /*3b50*/  LDSM.16.M88.4 R36, [R229+0xf800] ;  /* 0x00f80000e524783b */ /* 0x000fe20000000200 */
[C---:B------:R-:W-:Y:S03]  /*3b60*/  HMMA.16816.F32.BF16 R16, R60.reuse, R54, R16 ;  /* 0x000000363c10723c */ /* 0x040fe60000041810 */
[----:B------:R-:W1:Y:S03]  /*3b70*/  LDSM.16.M88.4 R52, [R228+0x6000] ;  /* 0x00600000e434783b */ /* 0x000e660000000200 */
[C---:B----4-:R-:W-:Y:S06]  /*3b80*/  HMMA.16816.F32.BF16 R8, R60.reuse, R58, R8 ;  /* 0x0000003a3c08723c */ /* 0x050fec0000041808 */
[C---:B------:R-:W-:Y:S01]  /*3b90*/  HMMA.16816.F32.BF16 R12, R60.reuse, R56, R12 ;  /* 0x000000383c0c723c */ /* 0x040fe2000004180c */
[----:B------:R-:W-:Y:S05]  /*3ba0*/  LDSM.16.M88.4 R56, [R227+0x7000] ;  /* 0x00700000e338783b */ /* 0x000fea0000000200 */
[C---:B---3--:R-:W-:Y:S06]  /*3bb0*/  HMMA.16816.F32.BF16 R80, R60.reuse, R44, R80 ;  /* 0x0000002c3c50723c */ /* 0x048fec0000041850 */
[----:B------:R-:W-:Y:S01]  /*3bc0*/  HMMA.16816.F32.BF16 R72, R60, R46, R72 ;  /* 0x0000002e3c48723c */ /* 0x000fe20000041848 */
[----:B------:R-:W3:Y:S05]  /*3bd0*/  LDSM.16.M88.4 R44, [R227+0x6800] ;  /* 0x00680000e32c783b */ /* 0x000eea0000000200 */
[----:B-----5:R-:W-:Y:S06]  /*3be0*/  HMMA.16816.F32.BF16 R20, R64, R32, R20 ;  /* 0x000000204014723c */ /* 0x020fec0000041814 */
[C---:B------:R-:W-:Y:S06]  /*3bf0*/  HMMA.16816.F32.BF16 R76, R60.reuse, R28, R76 ;  /* 0x0000001c3c4c723c */ /* 0x040fec000004184c */
[----:B------:R-:W-:Y:S01]  /*3c00*/  HMMA.16816.F32.BF16 R40, R60, R30, R40 ;  /* 0x0000001e3c28723c */ /* 0x000fe20000041828 */
[----:B------:R-:W-:Y:S04]  /*3c10*/  LDSM.16.M88.4 R28, [R226+0x6000] ;  /* 0x00600000e21c783b */ /* 0x000fe80000000200 */
[----:B------:R-:W-:Y:S01]  /*3c20*/  LDSM.16.M88.4 R60, [R223+0xe800] ;  /* 0x00e80000df3c783b */ /* 0x000fe20000000200 */
[C---:B------:R-:W-:Y:S03]  /*3c30*/  HMMA.16816.F32.BF16 R16, R64.reuse, R34, R16 ;  /* 0x000000224010723c */ /* 0x040fe60000041810 */
[----:B------:R-:W4:Y:S03]  /*3c40*/  LDSM.16.M88.4 R32, [R223+0xe000] ;  /* 0x00e00000df20783b */ /* 0x000f260000000200 */
[C---:B--2---:R-:W-:Y:S06]  /*3c50*/  HMMA.16816.F32.BF16 R8, R64.reuse, R26, R8 ;  /* 0x0000001a4008723c */ /* 0x044fec0000041808 */
[----:B------:R-:W-:Y:S01]  /*3c60*/  HMMA.16816.F32.BF16 R12, R64, R24, R12 ;  /* 0x00000018400c723c */ /* 0x000fe2000004180c */
[----:B------:R-:W2:Y:S05]  /*3c70*/  LDSM.16.M88.4 R24, [R227+0x7800] ;  /* 0x00780000e318783b */ /* 0x000eaa0000000200 */
[----:B-1----:R-:W-:Y:S06]  /*3c80*/  HMMA.16816.F32.BF16 R20, R52, R48, R20 ;  /* 0x000000303414723c */ /* 0x002fec0000041814 */
[C---:B------:R-:W-:Y:S06]  /*3c90*/  HMMA.16816.F32.BF16 R76, R64.reuse, R36, R76 ;  /* 0x00000024404c723c */ /* 0x040fec000004184c */
[----:B------:R-:W-:Y:S01]  /*3ca0*/  HMMA.16816.F32.BF16 R40, R64, R38, R40 ;  /* 0x000000264028723c */ /* 0x000fe20000041828 */
[----:B------:R-:W-:Y:S05]  /*3cb0*/  LDSM.16.M88.4 R36, [R223+0xf000] ;  /* 0x00f00000df24783b */ /* 0x000fea0000000200 */
[----:B------:R-:W-:Y:S06]  /*3cc0*/  HMMA.16816.F32.BF16 R16, R52, R50, R16 ;  /* 0x000000323410723c */ /* 0x000fec0000041810 */
[C---:B------:R-:W-:Y:S06]  /*3cd0*/  HMMA.16816.F32.BF16 R80, R64.reuse, R68, R80 ;  /* 0x000000444050723c */ /* 0x040fec0000041850 */
[----:B------:R-:W-:Y:S01]  /*3ce0*/  HMMA.16816.F32.BF16 R72, R64, R70, R72 ;  /* 0x000000464048723c */ /* 0x000fe20000041848 */
[----:B------:R-:W-:Y:S05]  /*3cf0*/  LDSM.16.M88.4 R64, [R216+0x6000] ;  /* 0x00600000d840783b */ /* 0x000fea0000000200 */
[C---:B---3--:R-:W-:Y:S01]  /*3d00*/  HMMA.16816.F32.BF16 R48, R52.reuse, R46, R8 ;  /* 0x0000002e3430723c */ /* 0x048fe20000041808 */
[----:B------:R-:W1:Y:S05]  /*3d10*/  LDSM.16.M88.4 R8, [R225+0x6000] ;  /* 0x00600000e108783b */ /* 0x000e6a0000000200 */
[----:B------:R-:W-:Y:S01]  /*3d20*/  HMMA.16816.F32.BF16 R12, R52, R44, R12 ;  /* 0x0000002c340c723c */ /* 0x000fe2000004180c */
[----:B------:R-:W3:Y:S05]  /*3d30*/  LDSM.16.M88.4 R44, [R223+0xf800] ;  /* 0x00f80000df2c783b */ /* 0x000eea0000000200 */
[----:B----4-:R-:W-:Y:S06]  /*3d40*/  HMMA.16816.F32.BF16 R20, R28, R32, R20 ;  /* 0x000000201c14723c */ /* 0x010fec0000041814 */
[----:B--2---:R-:W-:Y:S01]  /*3d50*/  HMMA.16816.F32.BF16 R76, R52, R24, R76 ;  /* 0x00000018344c723c */ /* 0x004fe2000004184c */
[----:B------:R-:W-:-:S05]  /*3d60*/  LOP3.LUT R33, R84, 0xffffffe0, RZ, 0xc0, !PT ;  /* 0xffffffe054217812 */ /* 0x000fca00078ec0ff */
[----:B------:R-:W-:Y:S01]  /*3d70*/  HMMA.16816.F32.BF16 R40, R52, R26, R40 ;  /* 0x0000001a3428723c */ /* 0x000fe20000041828 */
[----:B------:R-:W2:Y:S01]  /*3d80*/  LDSM.16.M88.4 R24, [R216+0x6800] ;  /* 0x00680000d818783b */ /* 0x000ea20000000200 */
[----:B------:R-:W-:-:S04]  /*3d90*/  IMAD.IADD R33, R6, 0x1, -R33 ;  /* 0x0000000106217824 */ /* 0x000fc800078e0a21 */
[----:B------:R-:W-:Y:S01]  /*3da0*/  HMMA.16816.F32.BF16 R16, R28, R34, R16 ;  /* 0x000000221c10723c */ /* 0x000fe20000041810 */
[----:B------:R-:W-:-:S04]  /*3db0*/  SHF.R.S32.HI R0, RZ, 0x1f, R33 ;  /* 0x0000001fff007819 */ /* 0x000fc80000011421 */
[----:B------:R-:W-:Y:S01]  /*3dc0*/  LEA.HI R33, R0, R33, RZ, 0x2 ;  /* 0x0000002100217211 */ /* 0x000fe200078f10ff */
[C---:B------:R-:W-:Y:S03]  /*3dd0*/  HMMA.16816.F32.BF16 R80, R52.reuse, R56, R80 ;  /* 0x000000383450723c */ /* 0x040fe60000041850 */
[----:B------:R-:W-:Y:S02]  /*3de0*/  SHF.R.S32.HI R0, RZ, 0x2, R33 ;  /* 0x00000002ff007819 */ /* 0x000fe40000011421 */
[----:B------:R-:W4:Y:S01]  /*3df0*/  LDSM.16.M88.4 R32, [R216+0x7000] ;  /* 0x00700000d820783b */ /* 0x000f220000000200 */
[----:B------:R-:W-:Y:S02]  /*3e00*/  HMMA.16816.F32.BF16 R72, R52, R58, R72 ;  /* 0x0000003a3448723c */ /* 0x000fe40000041848 */
[----:B------:R-:W-:Y:S02]  /*3e10*/  IMAD.IADD R239, R0, 0x1, R239 ;  /* 0x0000000100ef7824 */ /* 0x000fe400078e02ef */
[----:B------:R-:W-:-:S02]  /*3e20*/  IMAD.IADD R0, R4, 0x1, R3 ;  /* 0x0000000104007824 */ /* 0x000fc400078e0203 */
[----:B------:R-:W-:Y:S01]  /*3e30*/  HMMA.16816.F32.BF16 R12, R28, R60, R12 ;  /* 0x0000003c1c0c723c */ /* 0x000fe2000004180c */
[C---:B------:R-:W-:Y:S01]  /*3e40*/  VIADD R238, R239.reuse, 0x8 ;  /* 0x00000008efee7836 */ /* 0x040fe20000000000 */
[C---:B------:R-:W-:Y:S02]  /*3e50*/  VIADDMNMX R240, R239.reuse, UR15, RZ, !PT ;  /* 0x0000000feff07c46 */ /* 0x040fe4000f8001ff */
[--C-:B------:R-:W-:Y:S02]  /*3e60*/  VIADDMNMX R239, R239, UR18, R234.reuse, PT ;  /* 0x00000012efef7c46 */ /* 0x100fe4000b8001ea */
[----:B-1----:R-:W-:Y:S01]  /*3e70*/  HMMA.16816.F32.BF16 R20, R8, R64, R20 ;  /* 0x000000400814723c */ /* 0x002fe20000041814 */
[C---:B------:R-:W-:Y:S02]  /*3e80*/  VIADDMNMX R234, R238.reuse, UR18, R234, PT ;  /* 0x00000012eeea7c46 */ /* 0x040fe4000b8001ea */
[----:B------:R-:W-:Y:S01]  /*3e90*/  VIADDMNMX R238, R238, UR15, RZ, !PT ;  /* 0x0000000feeee7c46 */ /* 0x000fe2000f8001ff */
[----:B------:R-:W-:-:S02]  /*3ea0*/  @!UP0 ULDC.64 UR14, c[0x0][0x218] ;  /* 0x00008600000e8ab9 */ /* 0x000fc40000000a00 */
[C---:B------:R-:W-:Y:S06]  /*3eb0*/  HMMA.16816.F32.BF16 R48, R28.reuse, R62, R48 ;  /* 0x0000003e1c30723c */ /* 0x040fec0000041830 */
[----:B---3--:R-:W-:Y:S06]  /*3ec0*/  HMMA.16816.F32.BF16 R76, R28, R44, R76 ;  /* 0x0000002c1c4c723c */ /* 0x008fec000004184c */
[----:B------:R-:W-:Y:S01]  /*3ed0*/  HMMA.16816.F32.BF16 R16, R8, R66, R16 ;  /* 0x000000420810723c */ /* 0x000fe20000041810 */
[----:B------:R-:W-:-:S04]  /*3ee0*/  VIADD R45, R241, UR25 ;  /* 0x00000019f12d7c36 */ /* 0x000fc80008000000 */
[C---:B------:R-:W-:Y:S01]  /*3ef0*/  VIADD R53, R45.reuse, 0x10 ;  /* 0x000000102d357836 */ /* 0x040fe20000000000 */
[C---:B------:R-:W-:Y:S01]  /*3f00*/  HMMA.16816.F32.BF16 R80, R28.reuse, R36, R80 ;  /* 0x000000241c50723c */ /* 0x040fe20000041850 */
[C---:B------:R-:W-:Y:S02]  /*3f10*/  ISETP.GE.AND P1, PT, R45.reuse, R239, PT ;  /* 0x000000ef2d00720c */ /* 0x040fe40003f26270 */
[C---:B------:R-:W-:Y:S02]  /*3f20*/  ISETP.GE.AND P0, PT, R45.reuse, R234, PT ;  /* 0x000000ea2d00720c */ /* 0x040fe40003f06270 */
[C---:B------:R-:W-:Y:S01]  /*3f30*/  ISETP.LT.OR P1, PT, R45.reuse, R240, P1 ;  /* 0x000000f02d00720c */ /* 0x040fe20000f21670 */
[----:B------:R-:W-:Y:S01]  /*3f40*/  HMMA.16816.F32.BF16 R72, R28, R38, R72 ;  /* 0x000000261c48723c */ /* 0x000fe20000041848 */
[C---:B------:R-:W-:Y:S01]  /*3f50*/  VIADD R37, R45.reuse, 0x1 ;  /* 0x000000012d257836 */ /* 0x040fe20000000000 */
[----:B------:R-:W-:-:S04]  /*3f60*/  ISETP.LT.OR P0, PT, R45, R238, P0 ;  /* 0x000000ee2d00720c */ /* 0x000fc80000701670 */
[-C--:B------:R-:W-:Y:S01]  /*3f70*/  ISETP.GE.AND P5, PT, R37, R239.reuse, PT ;  /* 0x000000ef2500720c */ /* 0x080fe20003fa6270 */
[----:B------:R-:W-:Y:S01]  /*3f80*/  VIADD R39, R45, 0x8 ;  /* 0x000000082d277836 */ /* 0x000fe20000000000 */
[C---:B------:R-:W-:Y:S01]  /*3f90*/  ISETP.GE.AND P2, PT, R37.reuse, R234, PT ;  /* 0x000000ea2500720c */ /* 0x040fe20003f46270 */
[C---:B--2---:R-:W-:Y:S01]  /*3fa0*/  HMMA.16816.F32.BF16 R12, R8.reuse, R24, R12 ;  /* 0x00000018080c723c */ /* 0x044fe2000004180c */
[----:B------:R-:W-:Y:S02]  /*3fb0*/  ISETP.LT.OR P5, PT, R37, R240, P5 ;  /* 0x000000f02500720c */ /* 0x000fe40002fa1670 */
[----:B------:R-:W-:Y:S02]  /*3fc0*/  ISETP.GE.AND P4, PT, R39, R239, PT ;  /* 0x000000ef2700720c */ /* 0x000fe40003f86270 */
[----:B------:R-:W-:Y:S01]  /*3fd0*/  ISETP.LT.OR P2, PT, R37, R238, P2 ;  /* 0x000000ee2500720c */ /* 0x000fe20001741670 */
[----:B------:R-:W-:Y:S01]  /*3fe0*/  VIADD R37, R45, 0x9 ;  /* 0x000000092d257836 */ /* 0x000fe20000000000 */
[----:B------:R-:W-:Y:S01]  /*3ff0*/  FSEL R25, R20, -INF , !P1 ;  /* 0xff80000014197808 */ /* 0x000fe20004800000 */
[----:B------:R-:W-:Y:S01]  /*4000*/  HMMA.16816.F32.BF16 R48, R8, R26, R48 ;  /* 0x0000001a0830723c */ /* 0x000fe20000041830 */
[----:B------:R-:W-:-:S02]  /*4010*/  ISETP.GE.AND P1, PT, R39, R234, PT ;  /* 0x000000ea2700720c */ /* 0x000fc40003f26270 */
[C---:B------:R-:W-:Y:S02]  /*4020*/  ISETP.LT.OR P4, PT, R39.reuse, R240, P4 ;  /* 0x000000f02700720c */ /* 0x040fe40002781670 */
[----:B------:R-:W-:Y:S01]  /*4030*/  ISETP.LT.OR P1, PT, R39, R238, P1 ;  /* 0x000000ee2700720c */ /* 0x000fe20000f21670 */
[----:B------:R-:W-:Y:S01]  /*4040*/  VIADD R39, R45, 0x11 ;  /* 0x000000112d277836 */ /* 0x000fe20000000000 */
[----:B------:R-:W-:Y:S01]  /*4050*/  FSEL R24, R22, -INF , !P0 ;  /* 0xff80000016187808 */ /* 0x000fe20004000000 */
[----:B----4-:R-:W-:Y:S01]  /*4060*/  HMMA.16816.F32.BF16 R80, R8, R32, R80 ;  /* 0x000000200850723c */ /* 0x010fe20000041850 */
[CC--:B------:R-:W-:Y:S02]  /*4070*/  ISETP.GE.AND P6, PT, R37.reuse, R239.reuse, PT ;  /* 0x000000ef2500720c */ /* 0x0c0fe40003fc6270 */
[-C--:B------:R-:W-:Y:S02]  /*4080*/  ISETP.GE.AND P0, PT, R37, R234.reuse, PT ;  /* 0x000000ea2500720c */ /* 0x080fe40003f06270 */
[----:B------:R-:W-:Y:S01]  /*4090*/  FSEL R27, R21, -INF , !P5 ;  /* 0xff800000151b7808 */ /* 0x000fe20006800000 */
[C---:B------:R-:W-:Y:S01]  /*40a0*/  VIADD R21, R45.reuse, 0x19 ;  /* 0x000000192d157836 */ /* 0x040fe20000000000 */
[----:B------:R-:W-:Y:S01]  /*40b0*/  FSEL R26, R18, -INF , !P1 ;  /* 0xff800000121a7808 */ /* 0x000fe20004800000 */
[----:B------:R-:W-:Y:S01]  /*40c0*/  VIADD R33, R45, 0x18 ;  /* 0x000000182d217836 */ /* 0x000fe20000000000 */
[C---:B------:R-:W-:Y:S01]  /*40d0*/  ISETP.GE.AND P5, PT, R39.reuse, R239, PT ;  /* 0x000000ef2700720c */ /* 0x040fe20003fa6270 */
[----:B------:R-:W-:Y:S01]  /*40e0*/  HMMA.16816.F32.BF16 R40, R28, R46, R40 ;  /* 0x0000002e1c28723c */ /* 0x000fe20000041828 */
[----:B------:R-:W-:-:S02]  /*40f0*/  ISETP.GE.AND P1, PT, R39, R234, PT ;  /* 0x000000ea2700720c */ /* 0x000fc40003f26270 */
[C---:B------:R-:W-:Y:S02]  /*4100*/  ISETP.LT.OR P6, PT, R37.reuse, R240, P6 ;  /* 0x000000f02500720c */ /* 0x040fe400037c1670 */
[----:B------:R-:W-:Y:S01]  /*4110*/  ISETP.LT.OR P0, PT, R37, R238, P0 ;  /* 0x000000ee2500720c */ /* 0x000fe20000701670 */
[----:B------:R-:W-:Y:S01]  /*4120*/  HMMA.16816.F32.BF16 R72, R8, R34, R72 ;  /* 0x000000220848723c */ /* 0x000fe20000041848 */
[----:B------:R-:W-:Y:S01]  /*4130*/  ISETP.LT.OR P5, PT, R39, R240, P5 ;  /* 0x000000f02700720c */ /* 0x000fe20002fa1670 */
[----:B------:R-:W-:Y:S01]  /*4140*/  VIADD R29, R45, 0x29 ;  /* 0x000000292d1d7836 */ /* 0x000fe20000000000 */
[----:B------:R-:W-:Y:S01]  /*4150*/  ISETP.LT.OR P1, PT, R39, R238, P1 ;  /* 0x000000ee2700720c */ /* 0x000fe20000f21670 */
[----:B------:R-:W-:Y:S01]  /*4160*/  VIADD R31, R45, 0x28 ;  /* 0x000000282d1f7836 */ /* 0x000fe20000000000 */
[----:B------:R-:W-:Y:S02]  /*4170*/  FSEL R37, R16, -INF , !P4 ;  /* 0xff80000010257808 */ /* 0x000fe40006000000 */
[----:B------:R-:W-:Y:S01]  /*4180*/  FSEL R39, R17, -INF , !P6 ;  /* 0xff80000011277808 */ /* 0x000fe20007000000 */
[----:B------:R-:W-:Y:S01]  /*4190*/  VIADD R35, R45, 0x20 ;  /* 0x000000202d237836 */ /* 0x000fe20000000000 */
[----:B------:R-:W-:-:S02]  /*41a0*/  FSEL R6, R19, -INF , !P0 ;  /* 0xff80000013067808 */ /* 0x000fc40004000000 */
[----:B------:R-:W1:Y:S01]  /*41b0*/  LDSM.16.M88.4 R16, [R216+0x7800] ;  /* 0x00780000d810783b */ /* 0x000e620000000200 */
[----:B------:R-:W-:Y:S01]  /*41c0*/  ISETP.GE.AND P4, PT, R53, R234, PT ;  /* 0x000000ea3500720c */ /* 0x000fe20003f86270 */
[----:B------:R-:W-:-:S04]  /*41d0*/  DEPBAR.LE SB0, 0x0 ;  /* 0x000080000000791a */ /* 0x000fc80000000000 */
[----:B------:R-:W-:Y:S01]  /*41e0*/  BAR.SYNC.DEFER_BLOCKING 0x0 ;  /* 0x0000000000007b1d */ /* 0x000fe20000010000 */
[----:B------:R-:W-:Y:S02]  /*41f0*/  ISETP.LT.OR P4, PT, R53, R238, P4 ;  /* 0x000000ee3500720c */ /* 0x000fe40002781670 */
[-C--:B------:R-:W-:Y:S02]  /*4200*/  ISETP.GE.AND P0, PT, R33, R239.reuse, PT ;  /* 0x000000ef2100720c */ /* 0x080fe40003f06270 */
[----:B------:R-:W-:Y:S02]  /*4210*/  FSEL R36, R23, -INF , !P2 ;  /* 0xff80000017247808 */ /* 0x000fe40005000000 */
[----:B------:R-:W-:Y:S02]  /*4220*/  FSEL R20, R14, -INF , !P4 ;  /* 0xff8000000e147808 */ /* 0x000fe40006000000 */
[-C--:B------:R-:W-:Y:S02]  /*4230*/  ISETP.GE.AND P2, PT, R53, R239.reuse, PT ;  /* 0x000000ef3500720c */ /* 0x080fe40003f46270 */
[----:B------:R-:W-:-:S02]  /*4240*/  ISETP.GE.AND P6, PT, R21, R239, PT ;  /* 0x000000ef1500720c */ /* 0x000fc40003fc6270 */
[----:B------:R-:W-:Y:S02]  /*4250*/  ISETP.GE.AND P4, PT, R21, R234, PT ;  /* 0x000000ea1500720c */ /* 0x000fe40003f86270 */
[-C--:B------:R-:W-:Y:S02]  /*4260*/  ISETP.LT.OR P0, PT, R33, R240.reuse, P0 ;  /* 0x000000f02100720c */ /* 0x080fe40000701670 */
[-C--:B------:R-:W-:Y:S02]  /*4270*/  ISETP.LT.OR P2, PT, R53, R240.reuse, P2 ;  /* 0x000000f03500720c */ /* 0x080fe40001741670 */
[C---:B------:R-:W-:Y:S02]  /*4280*/  ISETP.LT.OR P6, PT, R21.reuse, R240, P6 ;  /* 0x000000f01500720c */ /* 0x040fe400037c1670 */
[----:B------:R-:W-:Y:S02]  /*4290*/  ISETP.LT.OR P4, PT, R21, R238, P4 ;  /* 0x000000ee1500720c */ /* 0x000fe40002781670 */
[----:B------:R-:W-:-:S02]  /*42a0*/  FSEL R21, R13, -INF , !P5 ;  /* 0xff8000000d157808 */ /* 0x000fc40006800000 */
[----:B------:R-:W-:Y:S02]  /*42b0*/  FSEL R13, R48, -INF , !P0 ;  /* 0xff800000300d7808 */ /* 0x000fe40004000000 */
[-C--:B------:R-:W-:Y:S02]  /*42c0*/  ISETP.GE.AND P0, PT, R35, R234.reuse, PT ;  /* 0x000000ea2300720c */ /* 0x080fe40003f06270 */
[----:B------:R-:W-:Y:S02]  /*42d0*/  FSEL R23, R12, -INF , !P2 ;  /* 0xff8000000c177808 */ /* 0x000fe40005000000 */
[----:B------:R-:W-:Y:S02]  /*42e0*/  ISETP.GE.AND P2, PT, R33, R234, PT ;  /* 0x000000ea2100720c */ /* 0x000fe40003f46270 */
[----:B------:R-:W-:Y:S01]  /*42f0*/  FSEL R22, R15, -INF , !P1 ;  /* 0xff8000000f167808 */ /* 0x000fe20004800000 */
[----:B-1----:R-:W-:Y:S01]  /*4300*/  HMMA.16816.F32.BF16 R76, R8, R16, R76 ;  /* 0x00000010084c723c */ /* 0x002fe2000004184c */
[----:B------:R-:W-:-:S02]  /*4310*/  ISETP.GE.AND P1, PT, R35, R239, PT ;  /* 0x000000ef2300720c */ /* 0x000fc40003f26270 */
[-C--:B------:R-:W-:Y:S02]  /*4320*/  ISETP.LT.OR P0, PT, R35, R238.reuse, P0 ;  /* 0x000000ee2300720c */ /* 0x080fe40000701670 */
[----:B------:R-:W-:Y:S01]  /*4330*/  ISETP.LT.OR P2, PT, R33, R238, P2 ;  /* 0x000000ee2100720c */ /* 0x000fe20001741670 */
[----:B------:R-:W-:Y:S01]  /*4340*/  VIADD R33, R45, 0x21 ;  /* 0x000000212d217836 */ /* 0x000fe20000000000 */
[----:B------:R-:W-:Y:S01]  /*4350*/  ISETP.LT.OR P1, PT, R35, R240, P1 ;  /* 0x000000f02300720c */ /* 0x000fe20000f21670 */
[----:B------:R-:W-:Y:S01]  /*4360*/  HMMA.16816.F32.BF16 R40, R8, R18, R40 ;  /* 0x000000120828723c */ /* 0x000fe20000041828 */
[----:B------:R-:W-:Y:S01]  /*4370*/  FSEL R188, R82, -INF , !P0 ;  /* 0xff80000052bc7808 */ /* 0x000fe20004000000 */
[----:B------:R-:W-:Y:S01]  /*4380*/  VIADD R17, R45, 0x31 ;  /* 0x000000312d117836 */ /* 0x000fe20000000000 */
[----:B------:R-:W-:Y:S02]  /*4390*/  ISETP.GE.AND P0, PT, R29, R234, PT ;  /* 0x000000ea1d00720c */ /* 0x000fe40003f06270 */
[----:B------:R-:W-:-:S02]  /*43a0*/  FSEL R15, R49, -INF , !P6 ;  /* 0xff800000310f7808 */ /* 0x000fc40007000000 */
[----:B------:R-:W-:Y:S01]  /*43b0*/  FSEL R12, R50, -INF , !P2 ;  /* 0xff800000320c7808 */ /* 0x000fe20005000000 */
[----:B------:R-:W-:Y:S01]  /*43c0*/  VIADD R9, R45, 0x38 ;  /* 0x000000382d097836 */ /* 0x000fe20000000000 */
[----:B------:R-:W-:Y:S02]  /*43d0*/  FSEL R14, R51, -INF , !P4 ;  /* 0xff800000330e7808 */ /* 0x000fe40006000000 */
[-C--:B------:R-:W-:Y:S02]  /*43e0*/  ISETP.GE.AND P6, PT, R29, R239.reuse, PT ;  /* 0x000000ef1d00720c */ /* 0x080fe40003fc6270 */
[CC--:B------:R-:W-:Y:S02]  /*43f0*/  ISETP.GE.AND P5, PT, R33.reuse, R239.reuse, PT ;  /* 0x000000ef2100720c */ /* 0x0c0fe40003fa6270 */
[----:B------:R-:W-:Y:S02]  /*4400*/  ISETP.GE.AND P2, PT, R33, R234, PT ;  /* 0x000000ea2100720c */ /* 0x000fe40003f46270 */
[----:B------:R-:W-:-:S02]  /*4410*/  ISETP.GE.AND P4, PT, R31, R239, PT ;  /* 0x000000ef1f00720c */ /* 0x000fc40003f86270 */
[----:B------:R-:W-:Y:S02]  /*4420*/  FSEL R191, R80, -INF , !P1 ;  /* 0xff80000050bf7808 */ /* 0x000fe40004800000 */
[----:B------:R-:W-:Y:S02]  /*4430*/  ISETP.GE.AND P1, PT, R31, R234, PT ;  /* 0x000000ea1f00720c */ /* 0x000fe40003f26270 */
[C---:B------:R-:W-:Y:S02]  /*4440*/  ISETP.LT.OR P0, PT, R29.reuse, R238, P0 ;  /* 0x000000ee1d00720c */ /* 0x040fe40000701670 */
[-C--:B------:R-:W-:Y:S01]  /*4450*/  ISETP.LT.OR P6, PT, R29, R240.reuse, P6 ;  /* 0x000000f01d00720c */ /* 0x080fe200037c1670 */
[----:B------:R-:W-:Y:S01]  /*4460*/  VIADD R29, R45, 0x30 ;  /* 0x000000302d1d7836 */ /* 0x000fe20000000000 */
[----:B------:R-:W-:Y:S01]  /*4470*/  ISETP.LT.OR P5, PT, R33, R240, P5 ;  /* 0x000000f02100720c */ /* 0x000fe20002fa1670 */
[----:B------:R-:W-:Y:S01]  /*4480*/  VIADD R45, R45, 0x39 ;  /* 0x000000392d2d7836 */ /* 0x000fe20000000000 */
[----:B------:R-:W-:-:S02]  /*4490*/  ISETP.LT.OR P2, PT, R33, R238, P2 ;  /* 0x000000ee2100720c */ /* 0x000fc40001741670 */
[C---:B------:R-:W-:Y:S02]  /*44a0*/  ISETP.LT.OR P4, PT, R31.reuse, R240, P4 ;  /* 0x000000f01f00720c */ /* 0x040fe40002781670 */
[----:B------:R-:W-:Y:S02]  /*44b0*/  ISETP.LT.OR P1, PT, R31, R238, P1 ;  /* 0x000000ee1f00720c */ /* 0x000fe40000f21670 */
[----:B------:R-:W-:Y:S02]  /*44c0*/  FSEL R198, R75, -INF , !P0 ;  /* 0xff8000004bc67808 */ /* 0x000fe40004000000 */
[----:B------:R-:W-:Y:S02]  /*44d0*/  PLOP3.LUT P0, PT, PT, PT, UP0, 0x80, 0x0 ;  /* 0x000000000000781c */ /* 0x000fe40003f0f008 */
[----:B------:R-:W-:Y:S02]  /*44e0*/  FSEL R185, R81, -INF , !P5 ;  /* 0xff80000051b97808 */ /* 0x000fe40006800000 */
[----:B------:R-:W-:-:S02]  /*44f0*/  FSEL R200, R83, -INF , !P2 ;  /* 0xff80000053c87808 */ /* 0x000fc40005000000 */
[----:B------:R-:W-:Y:S02]  /*4500*/  FSEL R189, R72, -INF , !P4 ;  /* 0xff80000048bd7808 */ /* 0x000fe40006000000 */
[-C--:B------:R-:W-:Y:S02]  /*4510*/  ISETP.GE.AND P5, PT, R29, R239.reuse, PT ;  /* 0x000000ef1d00720c */ /* 0x080fe40003fa6270 */
[----:B------:R-:W-:Y:S02]  /*4520*/  ISETP.GE.AND P2, PT, R17, R239, PT ;  /* 0x000000ef1100720c */ /* 0x000fe40003f46270 */
[-C--:B------:R-:W-:Y:S02]  /*4530*/  ISETP.GE.AND P4, PT, R29, R234.reuse, PT ;  /* 0x000000ea1d00720c */ /* 0x080fe40003f86270 */
[----:B------:R-:W-:Y:S02]  /*4540*/  FSEL R190, R74, -INF , !P1 ;  /* 0xff8000004abe7808 */ /* 0x000fe40004800000 */
[----:B------:R-:W-:-:S02]  /*4550*/  ISETP.GE.AND P1, PT, R17, R234, PT ;  /* 0x000000ea1100720c */ /* 0x000fc40003f26270 */
[C---:B------:R-:W-:Y:S02]  /*4560*/  ISETP.LT.OR P5, PT, R29.reuse, R240, P5 ;  /* 0x000000f01d00720c */ /* 0x040fe40002fa1670 */
[----:B------:R-:W-:Y:S02]  /*4570*/  ISETP.LT.OR P4, PT, R29, R238, P4 ;  /* 0x000000ee1d00720c */ /* 0x000fe40002781670 */
[C---:B------:R-:W-:Y:S02]  /*4580*/  ISETP.LT.OR P2, PT, R17.reuse, R240, P2 ;  /* 0x000000f01100720c */ /* 0x040fe40001741670 */
[----:B------:R-:W-:Y:S02]  /*4590*/  ISETP.LT.OR P1, PT, R17, R238, P1 ;  /* 0x000000ee1100720c */ /* 0x000fe40000f21670 */
[----:B------:R-:W-:Y:S02]  /*45a0*/  FSEL R187, R73, -INF , !P6 ;  /* 0xff80000049bb7808 */ /* 0x000fe40007000000 */
[----:B------:R-:W-:-:S02]  /*45b0*/  FSEL R197, R76, -INF , !P5 ;  /* 0xff8000004cc57808 */ /* 0x000fc40006800000 */
[----:B------:R-:W-:Y:S02]  /*45c0*/  FSEL R194, R78, -INF , !P4 ;  /* 0xff8000004ec27808 */ /* 0x000fe40006000000 */
[----:B------:R-:W-:Y:S02]  /*45d0*/  FSEL R195, R77, -INF , !P2 ;  /* 0xff8000004dc37808 */ /* 0x000fe40005000000 */
[-C--:B------:R-:W-:Y:S02]  /*45e0*/  ISETP.GE.AND P6, PT, R9, R239.reuse, PT ;  /* 0x000000ef0900720c */ /* 0x080fe40003fc6270 */
[----:B------:R-:W-:Y:S02]  /*45f0*/  ISETP.GE.AND P5, PT, R45, R239, PT ;  /* 0x000000ef2d00720c */ /* 0x000fe40003fa6270 */
[-C--:B------:R-:W-:Y:S02]  /*4600*/  ISETP.GE.AND P4, PT, R9, R234.reuse, PT ;  /* 0x000000ea0900720c */ /* 0x080fe40003f86270 */
[----:B------:R-:W-:-:S02]  /*4610*/  ISETP.GE.AND P2, PT, R45, R234, PT ;  /* 0x000000ea2d00720c */ /* 0x000fc40003f46270 */
[----:B------:R-:W-:Y:S02]  /*4620*/  FSEL R192, R79, -INF , !P1 ;  /* 0xff8000004fc07808 */ /* 0x000fe40004800000 */
[----:B------:R-:W-:Y:S02]  /*4630*/  @!P0 LEA R242, P1, R165, UR14, 0x1 ;  /* 0x0000000ea5f28c11 */ /* 0x000fe4000f8208ff */
[C---:B------:R-:W-:Y:S02]  /*4640*/  ISETP.LT.OR P6, PT, R9.reuse, R240, P6 ;  /* 0x000000f00900720c */ /* 0x040fe400037c1670 */
[----:B------:R-:W-:Y:S02]  /*4650*/  ISETP.LT.OR P4, PT, R9, R238, P4 ;  /* 0x000000ee0900720c */ /* 0x000fe40002781670 */
[C---:B------:R-:W-:Y:S02]  /*4660*/  ISETP.LT.OR P5, PT, R45.reuse, R240, P5 ;  /* 0x000000f02d00720c */ /* 0x040fe40002fa1670 */
[----:B------:R-:W-:-:S02]  /*4670*/  ISETP.LT.OR P2, PT, R45, R238, P2 ;  /* 0x000000ee2d00720c */ /* 0x000fc40001741670 */
[----:B------:R-:W-:Y:S02]  /*4680*/  @!P0 LEA.HI.X R243, R165, UR15, R2, 0x1, P1 ;  /* 0x0000000fa5f38c11 */ /* 0x000fe400088f0c02 */
[----:B------:R-:W-:Y:S02]  /*4690*/  FSEL R193, R40, -INF , !P6 ;  /* 0xff80000028c17808 */ /* 0x000fe40007000000 */
[----:B------:R-:W-:Y:S02]  /*46a0*/  FSEL R34, R42, -INF , !P4 ;  /* 0xff8000002a227808 */ /* 0x000fe40006000000 */
[----:B------:R-:W-:Y:S02]  /*46b0*/  FSEL R35, R41, -INF , !P5 ;  /* 0xff80000029237808 */ /* 0x000fe40006800000 */
[----:B------:R-:W-:Y:S01]  /*46c0*/  FSEL R32, R43, -INF , !P2 ;  /* 0xff8000002b207808 */ /* 0x000fe20005000000 */
[----:B------:R-:W-:Y:S06]  /*46d0*/  @!P0 BRA `(.L_x_6435) ;  /* 0x00000004008c8947 */ /* 0x000fec0003800000 */
        /* <DEDUP_REMOVED lines=30> */
[----:B------:R-:W-:-:S02]  /*48c0*/  LOP3.LUT R8, R4, UR25, RZ, 0x3c, !PT ;  /* 0x0000001904087c12 */ /* 0x000fc4000f8e3cff */
[----:B------:R-:W-:Y:S01]  /*48d0*/  LOP3.LUT R3, R4, UR14, RZ, 0x3c, !PT ;  /* 0x0000000e04037c12 */ /* 0x000fe2000f8e3cff */
[----:B------:R-:W-:Y:S01]  /*48e0*/  ULDC.64 UR14, c[0x0][0x230] ;  /* 0x00008c00000e7ab9 */ /* 0x000fe20000000a00 */
[----:B------:R-:W-:Y:S02]  /*48f0*/  ISETP.GE.AND P2, PT, R8, RZ, PT ;  /* 0x000000ff0800720c */ /* 0x000fe40003f46270 */
[----:B------:R-:W-:Y:S02]  /*4900*/  ISETP.GE.AND P0, PT, R3, RZ, PT ;  /* 0x000000ff0300720c */ /* 0x000fe40003f06270 */
[----:B------:R-:W-:Y:S02]  /*4910*/  ISETP.NE.AND P1, PT, R4, RZ, PT ;  /* 0x000000ff0400720c */ /* 0x000fe40003f25270 */
[----:B------:R-:W-:Y:S01]  /*4920*/  @P5 IADD3 R16, R16, 0x1, RZ ;  /* 0x0000000110105810 */ /* 0x000fe20007ffe0ff */
[----:B------:R-:W-:Y:S01]  /*4930*/  @P6 VIADD R17, R17, 0x1 ;  /* 0x0000000111116836 */ /* 0x000fe20000000000 */
[----:B------:R-:W-:-:S05]  /*4940*/  LOP3.LUT R8, RZ, R4, RZ, 0x33, !PT ;  /* 0x00000004ff087212 */ /* 0x000fca00078e33ff */
        /* <DEDUP_REMOVED lines=19> */
[----:B------:R-:W-:-:S05]  /*4a80*/  IMAD R4, R9, UR15, R4 ;  /* 0x0000000f09047c24 */ /* 0x000fca000f8e0204 */
[----:B------:R-:W-:Y:S01]  /*4a90*/  IADD3 R3, R11, R4, RZ ;  /* 0x000000040b037210 */ /* 0x000fe20007ffe0ff */
[----:B------:R-:W-:Y:S01]  /*4aa0*/  IMAD.MOV.U32 R4, RZ, RZ, R10 ;  /* 0x000000ffff047224 */ /* 0x000fe200078e000a */
[----:B------:R-:W-:Y:S06]  /*4ab0*/  BRA `(.L_x_6437) ;  /* 0x0000000000107947 */ /* 0x000fec0003800000 */
.L_x_6436:
[----:B------:R-:W-:-:S04]  /*4ac0*/  ULEA UR14, -UR10, URZ, 0x6 ;  /* 0x0000003f0a0e7291 */ /* 0x000fc8000f8e313f */
[----:B------:R-:W-:Y:S02]  /*4ad0*/  USHF.R.S32.HI UR15, URZ, 0x1f, UR14 ;  /* 0x0000001f3f0f7899 */ /* 0x000fe4000801140e */
[----:B------:R-:W-:-:S04]  /*4ae0*/  MOV R4, UR14 ;  /* 0x0000000e00047c02 */ /* 0x000fc80008000f00 */
[----:B------:R-:W-:-:S07]  /*4af0*/  MOV R3, UR15 ;  /* 0x0000000f00037c02 */ /* 0x000fce0008000f00 */
.L_x_6437:
[----:B------:R-:W-:Y:S01]  /*4b00*/  IADD3 R165, P0, R4, R165, RZ ;  /* 0x000000a504a57210 */ /* 0x000fe20007f1e0ff */
[----:B------:R-:W-:Y:S01]  /*4b10*/  ULDC.64 UR14, c[0x0][0x218] ;  /* 0x00008600000e7ab9 */ /* 0x000fe20000000a00 */
[----:B------:R-:W-:Y:S02]  /*4b20*/  USHF.L.U32 UR19, UR10, 0x5, URZ ;  /* 0x000000050a137899 */ /* 0x000fe4000800063f */
[----:B------:R-:W-:Y:S01]  /*4b30*/  USHF.L.U64.HI UR18, UR10, 0x5, UR11 ;  /* 0x000000050a127899 */ /* 0x000fe2000801020b */
[----:B------:R-:W-:Y:S01]  /*4b40*/  IMAD.X R2, R3, 0x1, R2, P0 ;  /* 0x0000000103027824 */ /* 0x000fe200000e0602 */
[----:B------:R-:W-:-:S04]  /*4b50*/  LEA R242, P0, R165, UR14, 0x1 ;  /* 0x0000000ea5f27c11 */ /* 0x000fc8000f8008ff */
[----:B------:R-:W-:Y:S02]  /*4b60*/  LEA.HI.X R243, R165, UR15, R2, 0x1, P0 ;  /* 0x0000000fa5f37c11 */ /* 0x000fe400080f0c02 */
[----:B------:R-:W-:-:S03]  /*4b70*/  IADD3 R16, P0, R242, UR19, RZ ;  /* 0x00000013f2107c10 */ /* 0x000fc6000ff1e0ff */
        /* <DEDUP_REMOVED lines=9> */
[----:B------:R-:W-:-:S03]  /*4c10*/  IADD3 R8, P0, R10, UR19, RZ ;  /* 0x000000130a087c10 */ /* 0x000fc6000ff1e0ff */
[----:B------:R1:W-:Y:S01]  /*4c20*/  LDGSTS.E.BYPASS.LTC128B.128 [R235+0xe000], desc[UR16][R242.64+0x180] ;  /* 0x0e000180f2eb7fae */ /* 0x0003e2000b901d50 */
[----:B------:R-:W-:-:S03]  /*4c30*/  IADD3.X R9, R11, UR18, RZ, P0, !PT ;  /* 0x000000120b097c10 */ /* 0x000fc600087fe4ff */
        /* <DEDUP_REMOVED lines=13> */
.L_x_6435:
[----:B-1----:R-:W-:Y:S01]  /*4d10*/  FMNMX.FTZ R8, R25, R27, !PT ;  /* 0x0000001b19087209 */ /* 0x002fe20007810000 */
[----:B------:R-:W-:Y:S01]  /*4d20*/  ULDC UR20, c[0x0][0x2ec] ;  /* 0x0000bb0000147ab9 */ /* 0x000fe20000000800 */
[----:B------:R-:W-:Y:S01]  /*4d30*/  FMNMX.FTZ R11, R24, R36, !PT ;  /* 0x00000024180b7209 */ /* 0x000fe20007810000 */
[----:B------:R-:W-:Y:S01]  /*4d40*/  UISETP.GT.AND UP0, UPT, UR21, UR5, UPT ;  /* 0x000000051500728c */ /* 0x000fe2000bf04270 */
        /* <DEDUP_REMOVED lines=29> */
[----:B------:R-:W1:Y:S01]  /*4f20*/  SHFL.BFLY PT, R9, R8, 0x2, 0x1f ;  /* 0x0c401f0008097f89 */ /* 0x000e6200000e0000 */
[----:B------:R-:W-:Y:S02]  /*4f30*/  PLOP3.LUT P4, PT, PT, PT, UP0, 0x80, 0x0 ;  /* 0x000000000000781c */ /* 0x000fe40003f8f008 */
        /* <DEDUP_REMOVED lines=15> */
[----:B------:R-:W4:Y:S04]  /*5030*/  LDSM.16.MT88.4 R56, [R221+0x12000] ;  /* 0x01200000dd38783b */ /* 0x000f280000004200 */
[----:B------:R-:W-:Y:S01]  /*5040*/  LDSM.16.MT88.4 R80, [R222+0x14000] ;  /* 0x01400000de50783b */ /* 0x000fe20000004200 */
        /* <DEDUP_REMOVED lines=8> */
[----:B------:R-:W5:Y:S01]  /*50d0*/  LDSM.16.MT88.4 R96, [R220+0x14000] ;  /* 0x01400000dc60783b */ /* 0x000f620000004200 */
[----:B------:R-:W-:-:S03]  /*50e0*/  FSETP.NEU.FTZ.AND P0, PT, R3, -INF , PT ;  /* 0xff8000000300780b */ /* 0x000fc60003f1d000 */
[--C-:B------:R-:W-:Y:S01]  /*50f0*/  FFMA.FTZ R182, R25, UR20, -R196.reuse ;  /* 0x0000001419b67c23 */ /* 0x100fe200080108c4 */
[----:B------:R-:W-:Y:S01]  /*5100*/  FSEL R33, R33, RZ, P0 ;  /* 0x000000ff21217208 */ /* 0x000fe20000000000 */
[--C-:B------:R-:W-:Y:S01]  /*5110*/  FFMA.FTZ R181, R27, UR20, -R196.reuse ;  /* 0x000000141bb57c23 */ /* 0x100fe200080108c4 */
[--C-:B------:R-:W-:Y:S01]  /*5120*/  FFMA.FTZ R179, R37, UR20, -R196.reuse ;  /* 0x0000001425b37c23 */ /* 0x100fe200080108c4 */
[--C-:B------:R-:W-:Y:S01]  /*5130*/  FFMA.FTZ R176, R39, UR20, -R196.reuse ;  /* 0x0000001427b07c23 */ /* 0x100fe200080108c4 */
[----:B------:R-:W5:Y:S01]  /*5140*/  LDSM.16.MT88.4 R104, [R224+0x16000] ;  /* 0x01600000e068783b */ /* 0x000f620000004200 */
[--C-:B------:R-:W-:Y:S01]  /*5150*/  FFMA.FTZ R180, R24, UR20, -R33.reuse ;  /* 0x0000001418b47c23 */ /* 0x100fe20008010821 */
[--C-:B------:R-:W-:Y:S01]  /*5160*/  FFMA.FTZ R183, R36, UR20, -R33.reuse ;  /* 0x0000001424b77c23 */ /* 0x100fe20008010821 */
[--C-:B------:R-:W-:Y:S01]  /*5170*/  FFMA.FTZ R178, R26, UR20, -R33.reuse ;  /* 0x000000141ab27c23 */ /* 0x100fe20008010821 */
[--C-:B------:R-:W-:Y:S01]  /*5180*/  FFMA.FTZ R177, R6, UR20, -R33.reuse ;  /* 0x0000001406b17c23 */ /* 0x100fe20008010821 */
[----:B------:R-:W5:Y:S01]  /*5190*/  LDSM.16.MT88.4 R112, [R222+0x16000] ;  /* 0x01600000de70783b */ /* 0x000f620000004200 */
[----:B------:R-:W-:Y:S01]  /*51a0*/  MUFU.EX2 R182, R182 ;  /* 0x000000b600b67308 */ /* 0x000fe20000000800 */
[--C-:B------:R-:W-:Y:S01]  /*51b0*/  FFMA.FTZ R172, R13, UR20, -R196.reuse ;  /* 0x000000140dac7c23 */ /* 0x100fe200080108c4 */
[--C-:B------:R-:W-:Y:S01]  /*51c0*/  FFMA.FTZ R167, R15, UR20, -R196.reuse ;  /* 0x000000140fa77c23 */ /* 0x100fe200080108c4 */
[----:B------:R-:W5:Y:S01]  /*51d0*/  LDSM.16.MT88.4 R120, [R221+0x16000] ;  /* 0x01600000dd78783b */ /* 0x000f620000004200 */
[--C-:B------:R-:W-:Y:S01]  /*51e0*/  FFMA.FTZ R171, R12, UR20, -R33.reuse ;  /* 0x000000140cab7c23 */ /* 0x100fe20008010821 */
[--C-:B------:R-:W-:Y:S01]  /*51f0*/  FFMA.FTZ R0, R14, UR20, -R33.reuse ;  /* 0x000000140e007c23 */ /* 0x100fe20008010821 */
[--C-:B------:R-:W-:Y:S01]  /*5200*/  FFMA.FTZ R174, R23, UR20, -R196.reuse ;  /* 0x0000001417ae7c23 */ /* 0x100fe200080108c4 */
[----:B------:R-:W5:Y:S01]  /*5210*/  LDSM.16.MT88.4 R4, [R220+0x16000] ;  /* 0x01600000dc04783b */ /* 0x000f620000004200 */
[----:B------:R-:W3:Y:S01]  /*5220*/  MUFU.EX2 R181, R181 ;  /* 0x000000b500b57308 */ /* 0x000ee20000000800 */
[--C-:B------:R-:W-:Y:S01]  /*5230*/  FFMA.FTZ R173, R21, UR20, -R196.reuse ;  /* 0x0000001415ad7c23 */ /* 0x100fe200080108c4 */
[--C-:B------:R-:W-:Y:S01]  /*5240*/  FFMA.FTZ R175, R20, UR20, -R33.reuse ;  /* 0x0000001414af7c23 */ /* 0x100fe20008010821 */
[----:B------:R-:W5:Y:S01]  /*5250*/  LDSM.16.MT88.4 R12, [R224+0x12800] ;  /* 0x01280000e00c783b */ /* 0x000f620000004200 */
        /* <DEDUP_REMOVED lines=12> */
[----:B------:R-:W4:Y:S01]  /*5320*/  MUFU.EX2 R176, R176 ;  /* 0x000000b000b07308 */ /* 0x000f220000000800 */
[----:B---3--:R-:W-:Y:S01]  /*5330*/  F2FP.BF16.F32.PACK_AB R128, R181, R182 ;  /* 0x000000b6b580723e */ /* 0x008fe200000010ff */
        /* <DEDUP_REMOVED lines=8> */
[----:B------:R-:W-:Y:S01]  /*53c0*/  FFMA.FTZ R196, R35, UR20, -R196 ;  /* 0x0000001423c47c23 */ /* 0x000fe200080108c4 */
[--C-:B------:R-:W-:Y:S01]  /*53d0*/  FFMA.FTZ R194, R194, UR20, -R33.reuse ;  /* 0x00000014c2c27c23 */ /* 0x100fe20008010821 */
[--C-:B------:R-:W-:Y:S01]  /*53e0*/  FFMA.FTZ R192, R34, UR20, -R33.reuse ;  /* 0x0000001422c07c23 */ /* 0x100fe20008010821 */
[----:B------:R-:W-:Y:S01]  /*53f0*/  FFMA.FTZ R247, R32, UR20, -R33 ;  /* 0x0000001420f77c23 */ /* 0x000fe20008010821 */
[----:B------:R-:W-:Y:S01]  /*5400*/  FADD.FTZ R182, R182, R181 ;  /* 0x000000b5b6b67221 */ /* 0x000fe20000010000 */
[----:B------:R-:W-:Y:S01]  /*5410*/  LDSM.16.MT88.4 R32, [R224+0x15800] ;  /* 0x01580000e020783b */ /* 0x000fe20000004200 */
[----:B------:R-:W3:Y:S01]  /*5420*/  MUFU.EX2 R183, R183 ;  /* 0x000000b700b77308 */ /* 0x000ee20000000800 */
[----:B----4-:R-:W-:Y:S01]  /*5430*/  F2FP.BF16.F32.PACK_AB R130, R176, R179 ;  /* 0x000000b3b082723e */ /* 0x010fe200000010ff */
[----:B------:R-:W-:-:S04]  /*5440*/  FADD.FTZ R179, R179, R182 ;  /* 0x000000b6b3b37221 */ /* 0x000fc80000010000 */
        /* <DEDUP_REMOVED lines=23> */
[C---:B------:R-:W-:Y:S06]  /*55c0*/  HMMA.16816.F32.BF16 R136, R128.reuse, R132, RZ ;  /* 0x000000848088723c */ /* 0x040fec00000418ff */
[C---:B------:R-:W-:Y:S01]  /*55d0*/  HMMA.16816.F32.BF16 R52, R128.reuse, R56, RZ ;  /* 0x000000388034723c */ /* 0x040fe200000418ff */
[----:B------:R-:W-:Y:S05]  /*55e0*/  MUFU.EX2 R184, R184 ;  /* 0x000000b800b87308 */ /* 0x000fea0000000800 */
[C---:B-1----:R-:W-:Y:S03]  /*55f0*/  HMMA.16816.F32.BF16 R60, R128.reuse, R64, RZ ;  /* 0x00000040803c723c */ /* 0x042fe600000418ff */
[----:B------:R-:W1:Y:S03]  /*5600*/  MUFU.EX2 R185, R185 ;  /* 0x000000b900b97308 */ /* 0x000e660000000800 */
[C---:B------:R-:W-:Y:S05]  /*5610*/  HMMA.16816.F32.BF16 R68, R128.reuse, R72, RZ ;  /* 0x000000488044723c */ /* 0x040fea00000418ff */
[----:B------:R-:W-:Y:S01]  /*5620*/  MUFU.EX2 R186, R186 ;  /* 0x000000ba00ba7308 */ /* 0x000fe20000000800 */
[C---:B------:R-:W-:Y:S06]  /*5630*/  HMMA.16816.F32.BF16 R76, R128.reuse, R80, RZ ;  /* 0x00000050804c723c */ /* 0x040fec00000418ff */
[C---:B--2---:R-:W-:Y:S01]  /*5640*/  HMMA.16816.F32.BF16 R84, R128.reuse, R88, RZ ;  /* 0x000000588054723c */ /* 0x044fe200000418ff */
[----:B------:R-:W-:Y:S05]  /*5650*/  MUFU.EX2 R187, R187 ;  /* 0x000000bb00bb7308 */ /* 0x000fea0000000800 */
[C---:B-----5:R-:W-:Y:S03]  /*5660*/  HMMA.16816.F32.BF16 R92, R128.reuse, R96, RZ ;  /* 0x00000060805c723c */ /* 0x060fe600000418ff */
[----:B------:R-:W-:Y:S03]  /*5670*/  MUFU.EX2 R188, R188 ;  /* 0x000000bc00bc7308 */ /* 0x000fe60000000800 */
[C---:B------:R-:W-:Y:S05]  /*5680*/  HMMA.16816.F32.BF16 R100, R128.reuse, R104, RZ ;  /* 0x000000688064723c */ /* 0x040fea00000418ff */
[----:B------:R-:W2:Y:S01]  /*5690*/  MUFU.EX2 R189, R189 ;  /* 0x000000bd00bd7308 */ /* 0x000ea20000000800 */
        /* <DEDUP_REMOVED lines=27> */
[----:B---3--:R-:W-:Y:S01]  /*5850*/  F2FP.BF16.F32.PACK_AB R4, R173, R174 ;  /* 0x000000aead04723e */ /* 0x008fe200000010ff */
[----:B------:R-:W-:Y:S01]  /*5860*/  FADD.FTZ R174, R174, R179 ;  /* 0x000000b3aeae7221 */ /* 0x000fe20000010000 */
[----:B----4-:R-:W-:Y:S01]  /*5870*/  F2FP.BF16.F32.PACK_AB R5, R170, R175 ;  /* 0x000000afaa05723e */ /* 0x010fe200000010ff */
[----:B------:R-:W-:-:S02]  /*5880*/  FADD.FTZ R175, R175, R178 ;  /* 0x000000b2afaf7221 */ /* 0x000fc40000010000 */
[----:B------:R-:W-:Y:S01]  /*5890*/  FADD.FTZ R173, R173, R174 ;  /* 0x000000aeadad7221 */ /* 0x000fe20000010000 */
[----:B------:R-:W-:Y:S01]  /*58a0*/  F2FP.BF16.F32.PACK_AB R6, R167, R172 ;  /* 0x000000aca706723e */ /* 0x000fe200000010ff */
[----:B------:R-:W-:Y:S01]  /*58b0*/  FADD.FTZ R170, R170, R175 ;  /* 0x000000afaaaa7221 */ /* 0x000fe20000010000 */
[----:B------:R-:W-:Y:S01]  /*58c0*/  F2FP.BF16.F32.PACK_AB R7, R0, R171 ;  /* 0x000000ab0007723e */ /* 0x000fe200000010ff */
        /* <DEDUP_REMOVED lines=45> */
[----:B------:R-:W5:Y:S05]  /*5ba0*/  LDSM.16.MT88.4 R24, [R222+0x11000] ;  /* 0x01100000de18783b */ /* 0x000f6a0000004200 */
[C---:B-1----:R-:W-:Y:S06]  /*5bb0*/  HMMA.16816.F32.BF16 R100, R4.reuse, R20, R100 ;  /* 0x000000140464723c */ /* 0x042fec0000041864 */
[C---:B------:R-:W-:Y:S01]  /*5bc0*/  HMMA.16816.F32.BF16 R104, R4.reuse, R22, R104 ;  /* 0x000000160468723c */ /* 0x040fe20000041868 */
[----:B------:R-:W1:Y:S05]  /*5bd0*/  LDSM.16.MT88.4 R20, [R220+0x11000] ;  /* 0x01100000dc14783b */ /* 0x000e6a0000004200 */
        /* <DEDUP_REMOVED lines=110> */
[C---:B--2---:R-:W-:Y:S06]  /*62c0*/  HMMA.16816.F32.BF16 R108, R4.reuse, R16, R108 ;  /* 0x00000010046c723c */ /* 0x044fec000004186c */
[C---:B------:R-:W-:Y:S06]  /*62d0*/  HMMA.16816.F32.BF16 R112, R4.reuse, R18, R112 ;  /* 0x000000120470723c */ /* 0x040fec0000041870 */
[C---:B---3--:R-:W-:Y:S06]  /*62e0*/  HMMA.16816.F32.BF16 R116, R4.reuse, R12, R116 ;  /* 0x0000000c0474723c */ /* 0x048fec0000041874 */
[C---:B------:R-:W-:Y:S06]  /*62f0*/  HMMA.16816.F32.BF16 R120, R4.reuse, R14, R120 ;  /* 0x0000000e0478723c */ /* 0x040fec0000041878 */
[C---:B----4-:R-:W-:Y:S06]  /*6300*/  HMMA.16816.F32.BF16 R124, R4.reuse, R8, R124 ;  /* 0x00000008047c723c */ /* 0x050fec000004187c */
[----:B------:R-:W-:Y:S01]  /*6310*/  HMMA.16816.F32.BF16 R128, R4, R10, R128 ;  /* 0x0000000a0480723c */ /* 0x000fe20000041880 */
[----:B------:R-:W-:-:S08]  /*6320*/  NOP ;  /* 0x0000000000007918 */ /* 0x000fd00000000000 */
[----:B------:R-:W-:-:S15]  /*6330*/  @!P4 BRA `(.L_x_6438) ;  /* 0x00000040003cc947 */ /* 0x000fde0003800000 */
[----:B------:R-:W-:-:S04]  /*6340*/  DEPBAR.LE SB0, 0x0 ;  /* 0x000080000000791a */ /* 0x000fc80000000000 */
[----:B------:R-:W-:Y:S01]  /*6350*/  UIADD3 UR21, UR13, -0x2, URZ ;  /* 0xfffffffe0d157890 */ /* 0x000fe2000fffe03f */
[----:B------:R-:W-:Y:S06]  /*6360*/  BAR.SYNC.DEFER_BLOCKING 0x0 ;  /* 0x0000000000007b1d */ /* 0x000fec0000010000 */
[----:B------:R-:W-:Y:S05]  /*6370*/  @!P3 BRA `(.L_x_6439) ;  /* 0x000000040024b947 */ /* 0x000fea0003800000 */
[----:B------:R-:W-:Y:S01]  /*6380*/  ULDC UR18, c[0x0][0x380] ;  /* 0x0000e00000127ab9 */ /* 0x000fe20000000800 */
[----:B------:R-:W-:Y:S01]  /*6390*/  USHF.L.U32 UR19, UR21, 0x6, URZ ;  /* 0x0000000615137899 */ /* 0x000fe2000800063f */
[----:B------:R-:W-:Y:S01]  /*63a0*/  IMAD.U32 R5, RZ, RZ, UR18 ;  /* 0x00000012ff057e24 */ /* 0x000fe2000f8e00ff */
[----:B------:R-:W-:Y:S02]  /*63b0*/  UMOV UR30, URZ ;  /* 0x0000003f001e7c82 */ /* 0x000fe40008000000 */
[----:B------:R-:W-:Y:S02]  /*63c0*/  UIADD3 UR28, UR19, 0x40, URZ ;  /* 0x00000040131c7890 */ /* 0x000fe4000fffe03f */
[----:B------:R-:W-:-:S04]  /*63d0*/  IABS R5, R5 ;  /* 0x0000000500057213 */ /* 0x000fc80000000000 */
[----:B------:R-:W1:Y:S01]  /*63e0*/  I2F.RP R7, R5 ;  /* 0x0000000500077306 */ /* 0x000e620000209400 */
[----:B------:R-:W-:Y:S01]  /*63f0*/  IMAD.U32 R4, RZ, RZ, UR28 ;  /* 0x0000001cff047e24 */ /* 0x000fe2000f8e00ff */
[----:B------:R-:W-:Y:S01]  /*6400*/  R2UR UR13, R5 ;  /* 0x00000000050d72ca */ /* 0x000fe200000e0000 */
[----:B------:R-:W-:-:S03]  /*6410*/  ULOP3.LUT UR28, UR28, UR18, URZ, 0x3c, !UPT ;  /* 0x000000121c1c7292 */ /* 0x000fc6000f8e3c3f */
[----:B------:R-:W-:-:S04]  /*6420*/  IABS R4, R4 ;  /* 0x0000000400047213 */ /* 0x000fc80000000000 */
[----:B------:R-:W-:Y:S01]  /*6430*/  R2UR UR26, R4 ;  /* 0x00000000041a72ca */ /* 0x000fe200000e0000 */
        /* <DEDUP_REMOVED lines=11> */
[----:B------:R-:W-:-:S03]  /*64f0*/  UIMAD.WIDE.U32 UR30, UR31, UR4, UR30 ;  /* 0x000000041f1e72a5 */ /* 0x000fc6000f8e001e */
[----:B------:R-:W-:Y:S01]  /*6500*/  R2UR UR4, R5 ;  /* 0x00000000050472ca */ /* 0x000fe200000e0000 */
        /* <DEDUP_REMOVED lines=24> */
[----:B------:R-:W-:-:S04]  /*6690*/  USEL UR4, UR4, UR27, !UP2 ;  /* 0x0000001b04047287 */ /* 0x000fc8000d000000 */
[----:B------:R-:W-:Y:S02]  /*66a0*/  IMAD.U32 R5, RZ, RZ, UR29 ;  /* 0x0000001dff057e24 */ /* 0x000fe4000f8e00ff */
[----:B------:R-:W-:Y:S02]  /*66b0*/  IMAD.U32 R7, RZ, RZ, UR4 ;  /* 0x00000004ff077e24 */ /* 0x000fe4000f8e00ff */
[----:B------:R-:W-:-:S04]  /*66c0*/  IMAD.WIDE R4, R5, 0x4, R236 ;  /* 0x0000000405047825 */ /* 0x000fc800078e02ec */
[----:B------:R-:W-:Y:S02]  /*66d0*/  IMAD.WIDE R6, R7, 0x4, R236 ;  /* 0x0000000407067825 */ /* 0x000fe400078e02ec */
        /* <DEDUP_REMOVED lines=19> */
.L_x_6439:
[----:B------:R-:W-:-:S04]  /*6810*/  ULEA UR24, -UR6, URZ, 0x6 ;  /* 0x0000003f06187291 */ /* 0x000fc8000f8e313f */
[----:B------:R-:W-:-:S12]  /*6820*/  USHF.R.S32.HI UR4, URZ, 0x1f, UR24 ;  /* 0x0000001f3f047899 */ /* 0x000fd80008011418 */
.L_x_6440:
[----:B------:R-:W-:Y:S01]  /*6830*/  ULEA UR13, UP0, UR6, UR24, 0x4 ;  /* 0x00000018060d7291 */ /* 0x000fe2000f80203f */
[----:B------:R-:W-:Y:S01]  /*6840*/  IMAD.U32 R0, RZ, RZ, UR24 ;  /* 0x00000018ff007e24 */ /* 0x000fe2000f8e00ff */
[C---:B------:R-:W-:Y:S01]  /*6850*/  IADD3 R4, P1, R168.reuse, UR24, RZ ;  /* 0x00000018a8047c10 */ /* 0x040fe2000ff3e0ff */
[----:B------:R-:W-:Y:S01]  /*6860*/  IMAD.U32 R5, RZ, RZ, UR4 ;  /* 0x00000004ff057e24 */ /* 0x000fe2000f8e00ff */
[----:B------:R-:W-:Y:S02]  /*6870*/  ULEA.HI.X UR18, UR6, UR4, UR7, 0x4, UP0 ;  /* 0x0000000406127291 */ /* 0x000fe400080f2407 */
[----:B------:R-:W-:Y:S01]  /*6880*/  IADD3 R168, P0, R168, UR13, RZ ;  /* 0x0000000da8a87c10 */ /* 0x000fe2000ff1e0ff */
[----:B------:R-:W-:Y:S01]  /*6890*/  USHF.L.U32 UR13, UR6, 0x5, URZ ;  /* 0x00000005060d7899 */ /* 0x000fe2000800063f */
[----:B------:R-:W-:Y:S01]  /*68a0*/  LEA R232, P2, R0, R232, 0x1 ;  /* 0x000000e800e87211 */ /* 0x000fe200078408ff */
[----:B------:R-:W-:Y:S01]  /*68b0*/  UISETP.GT.AND UP0, UPT, UR21, UR5, UPT ;  /* 0x000000051500728c */ /* 0x000fe2000bf04270 */
[C---:B------:R-:W-:Y:S01]  /*68c0*/  IADD3.X R7, R166.reuse, UR4, RZ, P1, !PT ;  /* 0x00000004a6077c10 */ /* 0x040fe20008ffe4ff */
[----:B------:R-:W-:Y:S01]  /*68d0*/  USHF.L.U64.HI UR4, UR6, 0x5, UR7 ;  /* 0x0000000506047899 */ /* 0x000fe20008010207 */
[----:B------:R-:W-:-:S02]  /*68e0*/  IADD3.X R9, R166, UR18, RZ, P0, !PT ;  /* 0x00000012a6097c10 */ /* 0x000fc400087fe4ff */
[----:B------:R-:W-:Y:S02]  /*68f0*/  LEA R6, P1, R4, UR8, 0x1 ;  /* 0x0000000804067c11 */ /* 0x000fe4000f8208ff */
[----:B------:R-:W-:Y:S02]  /*6900*/  LEA R8, P0, R168, UR8, 0x1 ;  /* 0x00000008a8087c11 */ /* 0x000fe4000f8008ff */
[----:B------:R-:W-:Y:S01]  /*6910*/  LEA.HI.X R231, R0, R231, R5, 0x1, P2 ;  /* 0x000000e700e77211 */ /* 0x000fe200010f0c05 */
[----:B------:R-:W-:Y:S01]  /*6920*/  IMAD.U32 R0, RZ, RZ, UR21 ;  /* 0x00000015ff007e24 */ /* 0x000fe2000f8e00ff */
[----:B------:R-:W-:Y:S02]  /*6930*/  LEA.HI.X R7, R4, UR9, R7, 0x1, P1 ;  /* 0x0000000904077c11 */ /* 0x000fe400088f0c07 */
[----:B------:R-:W-:Y:S01]  /*6940*/  LEA.HI.X R9, R168, UR9, R9, 0x1, P0 ;  /* 0x00000009a8097c11 */ /* 0x000fe200080f0c09 */
[----:B------:R-:W-:Y:S01]  /*6950*/  IMAD.MOV.U32 R233, RZ, RZ, R231 ;  /* 0x000000ffffe97224 */ /* 0x000fe200078e00e7 */
[----:B------:R-:W-:-:S04]  /*6960*/  IADD3 R4, P0, R232, UR13, RZ ;  /* 0x0000000de8047c10 */ /* 0x000fc8000ff1e0ff */
[----:B------:R-:W-:Y:S01]  /*6970*/  IADD3.X R5, R231, UR4, RZ, P0, !PT ;  /* 0x00000004e7057c10 */ /* 0x000fe200087fe4ff */
[----:B------:R-:W-:Y:S01]  /*6980*/  @!PT LDS RZ, [RZ] ;  /* 0x00000000fffff984 */ /* 0x000fe20000000800 */
[----:B------:R-:W-:Y:S01]  /*6990*/  @!PT LDS RZ, [RZ] ;  /* 0x00000000fffff984 */ /* 0x000fe20000000800 */
[----:B------:R-:W-:Y:S01]  /*69a0*/  @!PT LDS RZ, [RZ] ;  /* 0x00000000fffff984 */ /* 0x000fe20000000800 */
[----:B------:R-:W-:Y:S01]  /*69b0*/  LDGSTS.E.BYPASS.LTC128B.128 [R235+0x10000], desc[UR16][R232.64] ;  /* 0x10000000e8eb7fae */ /* 0x000fe2000b901d50 */
[----:B------:R-:W-:Y:S02]  /*69c0*/  IADD3 R10, P1, R4, UR13, RZ ;  /* 0x0000000d040a7c10 */ /* 0x000fe4000ff3e0ff */
[----:B------:R-:W-:Y:S01]  /*69d0*/  IADD3 R16, P0, R8, UR13, RZ ;  /* 0x0000000d08107c10 */ /* 0x000fe2000ff1e0ff */
[----:B------:R-:W-:Y:S01]  /*69e0*/  LDGSTS.E.BYPASS.LTC128B.128 [R235+0x12000], desc[UR16][R6.64+0x80] ;  /* 0x1200008006eb7fae */ /* 0x000fe2000b901d50 */
[----:B------:R-:W-:Y:S02]  /*69f0*/  IADD3.X R11, R5, UR4, RZ, P1, !PT ;  /* 0x00000004050b7c10 */ /* 0x000fe40008ffe4ff */
[----:B------:R-:W-:Y:S01]  /*6a00*/  IADD3.X R17, R9, UR4, RZ, P0, !PT ;  /* 0x0000000409117c10 */ /* 0x000fe200087fe4ff */
[----:B------:R-:W-:Y:S01]  /*6a10*/  LDGSTS.E.BYPASS.LTC128B.128 [R235+0x14000], desc[UR16][R6.64+0x100] ;  /* 0x1400010006eb7fae */ /* 0x000fe2000b901d50 */
[----:B------:R-:W-:-:S02]  /*6a20*/  IADD3 R18, P1, R10, UR13, RZ ;  /* 0x0000000d0a127c10 */ /* 0x000fc4000ff3e0ff */
[----:B------:R-:W-:Y:S01]  /*6a30*/  IADD3 R24, P0, R16, UR13, RZ ;  /* 0x0000000d10187c10 */ /* 0x000fe2000ff1e0ff */
[----:B------:R-:W-:Y:S01]  /*6a40*/  LDGSTS.E.BYPASS.LTC128B.128 [R235+0x16000], desc[UR16][R6.64+0x180] ;  /* 0x1600018006eb7fae */ /* 0x000fe2000b901d50 */
[----:B------:R-:W-:Y:S02]  /*6a50*/  IADD3.X R19, R11, UR4, RZ, P1, !PT ;  /* 0x000000040b137c10 */ /* 0x000fe40008ffe4ff */
[----:B------:R-:W-:Y:S01]  /*6a60*/  IADD3.X R25, R17, UR4, RZ, P0, !PT ;  /* 0x0000000411197c10 */ /* 0x000fe200087fe4ff */
        /* <DEDUP_REMOVED lines=13> */
[----:B------:R-:W3:Y:S04]  /*6b40*/  LDSM.16.M88.4 R12, [R229+0x8000] ;  /* 0x00800000e50c783b */ /* 0x000ee80000000200 */
[----:B-1----:R-:W1:Y:S04]  /*6b50*/  LDSM.16.M88.4 R4, [R229+0x8800] ;  /* 0x00880000e504783b */ /* 0x002e680000000200 */
[----:B------:R-:W4:Y:S04]  /*6b60*/  LDSM.16.M88.4 R180, [R229+0x9000] ;  /* 0x00900000e5b4783b */ /* 0x000f280000000200 */
[----:B------:R-:W5:Y:S04]  /*6b70*/  LDSM.16.M88.4 R20, [R229+0x9800] ;  /* 0x00980000e514783b */ /* 0x000f680000000200 */
[----:B------:R-:W-:Y:S04]  /*6b80*/  LDSM.16.M88.4 R28, [R228] ;  /* 0x00000000e41c783b */ /* 0x000fe80000000200 */
[----:B------:R-:W5:Y:S04]  /*6b90*/  LDSM.16.M88.4 R168, [R227] ;  /* 0x00000000e3a8783b */ /* 0x000f680000000200 */
[----:B------:R-:W5:Y:S04]  /*6ba0*/  LDSM.16.M88.4 R32, [R219] ;  /* 0x00000000db20783b */ /* 0x000f680000000200 */
[----:B--2---:R-:W2:Y:S04]  /*6bb0*/  LDSM.16.M88.4 R24, [R218] ;  /* 0x00000000da18783b */ /* 0x004ea80000000200 */
[----:B------:R-:W2:Y:S04]  /*6bc0*/  LDSM.16.M88.4 R192, [R217] ;  /* 0x00000000d9c0783b */ /* 0x000ea80000000200 */
[----:B------:R-:W-:Y:S01]  /*6bd0*/  LDSM.16.M88.4 R188, [R223+0x8000] ;  /* 0x00800000dfbc783b */ /* 0x000fe20000000200 */
[C---:B---3--:R-:W-:Y:S03]  /*6be0*/  HMMA.16816.F32.BF16 R16, R172.reuse, R12, RZ ;  /* 0x0000000cac10723c */ /* 0x048fe600000418ff */
[----:B------:R-:W-:Y:S04]  /*6bf0*/  LDSM.16.M88.4 R196, [R216] ;  /* 0x00000000d8c4783b */ /* 0x000fe80000000200 */
[----:B------:R-:W0:Y:S01]  /*6c00*/  LDGDEPBAR ;  /* 0x00000000000079af */ /* 0x000e220000000000 */
[C---:B-1----:R-:W-:Y:S06]  /*6c10*/  HMMA.16816.F32.BF16 R8, R172.reuse, R4, RZ ;  /* 0x00000004ac08723c */ /* 0x042fec00000418ff */
[C---:B----4-:R-:W-:Y:S06]  /*6c20*/  HMMA.16816.F32.BF16 R184, R172.reuse, R180, RZ ;  /* 0x000000b4acb8723c */ /* 0x050fec00000418ff */
[C---:B------:R-:W-:Y:S06]  /*6c30*/  HMMA.16816.F32.BF16 R12, R172.reuse, R14, RZ ;  /* 0x0000000eac0c723c */ /* 0x040fec00000418ff */
[C---:B------:R-:W-:Y:S06]  /*6c40*/  HMMA.16816.F32.BF16 R4, R172.reuse, R6, RZ ;  /* 0x00000006ac04723c */ /* 0x040fec00000418ff */
[C---:B------:R-:W-:Y:S06]  /*6c50*/  HMMA.16816.F32.BF16 R180, R172.reuse, R182, RZ ;  /* 0x000000b6acb4723c */ /* 0x040fec00000418ff */
[C---:B-----5:R-:W-:Y:S06]  /*6c60*/  HMMA.16816.F32.BF16 R176, R172.reuse, R20, RZ ;  /* 0x00000014acb0723c */ /* 0x060fec00000418ff */
[----:B------:R-:W-:Y:S01]  /*6c70*/  HMMA.16816.F32.BF16 R172, R172, R22, RZ ;  /* 0x00000016acac723c */ /* 0x000fe200000418ff */
[----:B------:R-:W1:Y:S05]  /*6c80*/  LDSM.16.M88.4 R20, [R226] ;  /* 0x00000000e214783b */ /* 0x000e6a0000000200 */
[C---:B------:R-:W-:Y:S06]  /*6c90*/  HMMA.16816.F32.BF16 R16, R28.reuse, R168, R16 ;  /* 0x000000a81c10723c */ /* 0x040fec0000041810 */
[C---:B------:R-:W-:Y:S01]  /*6ca0*/  HMMA.16816.F32.BF16 R12, R28.reuse, R170, R12 ;  /* 0x000000aa1c0c723c */ /* 0x040fe2000004180c */
[----:B------:R-:W3:Y:S05]  /*6cb0*/  LDSM.16.M88.4 R168, [R223+0x8800] ;  /* 0x00880000dfa8783b */ /* 0x000eea0000000200 */
        /* <DEDUP_REMOVED lines=8> */
[----:B------:R-:W5:Y:S04]  /*6d40*/  LDSM.16.M88.4 R28, [R225] ;  /* 0x00000000e11c783b */ /* 0x000f680000000200 */
[----:B------:R-:W5:Y:S01]  /*6d50*/  LDSM.16.M88.4 R192, [R216+0x800] ;  /* 0x00080000d8c0783b */ /* 0x000f620000000200 */
        /* <DEDUP_REMOVED lines=8> */
[----:B------:R-:W-:Y:S05]  /*6de0*/  LDSM.16.M88.4 R32, [R229+0xa000] ;  /* 0x00a00000e520783b */ /* 0x000fea0000000200 */
[C---:B--2---:R-:W-:Y:S06]  /*6df0*/  HMMA.16816.F32.BF16 R176, R20.reuse, R24, R176 ;  /* 0x0000001814b0723c */ /* 0x044fec00000418b0 */
[----:B------:R-:W-:Y:S01]  /*6e00*/  HMMA.16816.F32.BF16 R172, R20, R26, R172 ;  /* 0x0000001a14ac723c */ /* 0x000fe200000418ac */
[----:B------:R-:W2:Y:S04]  /*6e10*/  LDSM.16.M88.4 R20, [R230+0x2000] ;  /* 0x00200000e614783b */ /* 0x000ea80000000200 */
[----:B------:R-:W3:Y:S01]  /*6e20*/  LDSM.16.M88.4 R24, [R229+0xa800] ;  /* 0x00a80000e518783b */ /* 0x000ee20000000200 */
[C---:B-----5:R-:W-:Y:S06]  /*6e30*/  HMMA.16816.F32.BF16 R16, R28.reuse, R196, R16 ;  /* 0x000000c41c10723c */ /* 0x060fec0000041810 */
[C---:B------:R-:W-:Y:S01]  /*6e40*/  HMMA.16816.F32.BF16 R12, R28.reuse, R198, R12 ;  /* 0x000000c61c0c723c */ /* 0x040fe2000004180c */
[----:B------:R-:W4:Y:S05]  /*6e50*/  LDSM.16.M88.4 R196, [R229+0xb000] ;  /* 0x00b00000e5c4783b */ /* 0x000f2a0000000200 */
        /* <DEDUP_REMOVED lines=8> */
[----:B------:R-:W-:Y:S04]  /*6ee0*/  LDSM.16.M88.4 R28, [R228+0x2000] ;  /* 0x00200000e41c783b */ /* 0x000fe80000000200 */
[----:B------:R-:W-:Y:S01]  /*6ef0*/  LDSM.16.M88.4 R188, [R212] ;  /* 0x00000000d4bc783b */ /* 0x000fe20000000200 */
[C---:B--2---:R-:W-:Y:S06]  /*6f00*/  HMMA.16816.F32.BF16 R16, R20.reuse, R32, R16 ;  /* 0x000000201410723c */ /* 0x044fec0000041810 */
        /* <DEDUP_REMOVED lines=36> */
[----:B------:R-:W3:Y:S04]  /*7150*/  LDSM.16.M88.4 R24, [R229+0xc000] ;  /* 0x00c00000e518783b */ /* 0x000ee80000000200 */
        /* <DEDUP_REMOVED lines=9> */
[----:B------:R-:W-:Y:S05]  /*71f0*/  LDSM.16.M88.4 R168, [R228+0x4000] ;  /* 0x00400000e4a8783b */ /* 0x000fea0000000200 */
[C---:B--2---:R-:W-:Y:S06]  /*7200*/  HMMA.16816.F32.BF16 R176, R28.reuse, R32, R176 ;  /* 0x000000201cb0723c */ /* 0x044fec00000418b0 */
[----:B------:R-:W-:Y:S01]  /*7210*/  HMMA.16816.F32.BF16 R172, R28, R34, R172 ;  /* 0x000000221cac723c */ /* 0x000fe200000418ac */
[----:B------:R-:W1:Y:S04]  /*7220*/  LDSM.16.M88.4 R28, [R210] ;  /* 0x00000000d21c783b */ /* 0x000e680000000200 */
[----:B------:R-:W2:Y:S01]  /*7230*/  LDSM.16.M88.4 R32, [R211] ;  /* 0x00000000d320783b */ /* 0x000ea20000000200 */
[C---:B---3--:R-:W-:Y:S06]  /*7240*/  HMMA.16816.F32.BF16 R16, R196.reuse, R24, R16 ;  /* 0x00000018c410723c */ /* 0x048fec0000041810 */
[C---:B------:R-:W-:Y:S01]  /*7250*/  HMMA.16816.F32.BF16 R12, R196.reuse, R26, R12 ;  /* 0x0000001ac40c723c */ /* 0x040fe2000004180c */
[----:B------:R-:W3:Y:S05]  /*7260*/  LDSM.16.M88.4 R24, [R209] ;  /* 0x00000000d118783b */ /* 0x000eea0000000200 */
[C---:B------:R-:W-:Y:S06]  /*7270*/  HMMA.16816.F32.BF16 R8, R196.reuse, R20, R8 ;  /* 0x00000014c408723c */ /* 0x040fec0000041808 */
[C---:B------:R-:W-:Y:S01]  /*7280*/  HMMA.16816.F32.BF16 R4, R196.reuse, R22, R4 ;  /* 0x00000016c404723c */ /* 0x040fe20000041804 */
[----:B------:R-:W3:Y:S05]  /*7290*/  LDSM.16.M88.4 R20, [R208] ;  /* 0x00000000d014783b */ /* 0x000eea0000000200 */
[C---:B----4-:R-:W-:Y:S06]  /*72a0*/  HMMA.16816.F32.BF16 R184, R196.reuse, R192, R184 ;  /* 0x000000c0c4b8723c */ /* 0x050fec00000418b8 */
[C---:B------:R-:W-:Y:S01]  /*72b0*/  HMMA.16816.F32.BF16 R180, R196.reuse, R194, R180 ;  /* 0x000000c2c4b4723c */ /* 0x040fe200000418b4 */
[----:B------:R-:W-:Y:S05]  /*72c0*/  LDSM.16.M88.4 R192, [R216+0x4800] ;  /* 0x00480000d8c0783b */ /* 0x000fea0000000200 */
[C---:B-----5:R-:W-:Y:S06]  /*72d0*/  HMMA.16816.F32.BF16 R176, R196.reuse, R188, R176 ;  /* 0x000000bcc4b0723c */ /* 0x060fec00000418b0 */
        /* <DEDUP_REMOVED lines=15> */
[----:B------:R-:W5:Y:S01]  /*73d0*/  LDSM.16.M88.4 R20, [R216+0x4000] ;  /* 0x00400000d814783b */ /* 0x000f620000000200 */
[C---:B----4-:R-:W-:Y:S06]  /*73e0*/  HMMA.16816.F32.BF16 R16, R188.reuse, R172, R16 ;  /* 0x000000acbc10723c */ /* 0x050fec0000041810 */
[C---:B------:R-:W-:Y:S01]  /*73f0*/  HMMA.16816.F32.BF16 R12, R188.reuse, R174, R12 ;  /* 0x000000aebc0c723c */ /* 0x040fe2000004180c */
[----:B------:R-:W-:Y:S05]  /*7400*/  LDSM.16.M88.4 R172, [R216+0x5800] ;  /* 0x00580000d8ac783b */ /* 0x000fea0000000200 */
        /* <DEDUP_REMOVED lines=50> */
[----:B------:R-:W-:Y:S01]  /*7730*/  HMMA.16816.F32.BF16 R12, R168, R30, R12 ;  /* 0x0000001ea80c723c */ /* 0x000fe2000004180c */
[----:B------:R-:W-:-:S05]  /*7740*/  IMAD R29, R0, 0x40, R241 ;  /* 0x00000040001d7824 */ /* 0x000fca00078e02f1 */
[C---:B--2---:R-:W-:Y:S01]  /*7750*/  HMMA.16816.F32.BF16 R184, R168.reuse, R24, R184 ;  /* 0x00000018a8b8723c */ /* 0x044fe200000418b8 */
[C---:B------:R-:W-:Y:S02]  /*7760*/  ISETP.GE.AND P5, PT, R29.reuse, R239, PT ;  /* 0x000000ef1d00720c */ /* 0x040fe40003fa6270 */
[C---:B------:R-:W-:Y:S02]  /*7770*/  ISETP.GE.AND P0, PT, R29.reuse, R234, PT ;  /* 0x000000ea1d00720c */ /* 0x040fe40003f06270 */
[C---:B------:R-:W-:Y:S01]  /*7780*/  ISETP.LT.OR P5, PT, R29.reuse, R240, P5 ;  /* 0x000000f01d00720c */ /* 0x040fe20002fa1670 */
[----:B------:R-:W-:Y:S01]  /*7790*/  HMMA.16816.F32.BF16 R180, R168, R26, R180 ;  /* 0x0000001aa8b4723c */ /* 0x000fe200000418b4 */
[C---:B------:R-:W-:Y:S01]  /*77a0*/  VIADD R25, R29.reuse, 0x1 ;  /* 0x000000011d197836 */ /* 0x040fe20000000000 */
[----:B------:R-:W-:-:S04]  /*77b0*/  ISETP.LT.OR P0, PT, R29, R238, P0 ;  /* 0x000000ee1d00720c */ /* 0x000fc80000701670 */
[C---:B---3--:R-:W-:Y:S01]  /*77c0*/  HMMA.16816.F32.BF16 R8, R168.reuse, R20, R8 ;  /* 0x00000014a808723c */ /* 0x048fe20000041808 */
[-C--:B------:R-:W-:Y:S01]  /*77d0*/  ISETP.GE.AND P4, PT, R25, R239.reuse, PT ;  /* 0x000000ef1900720c */ /* 0x080fe20003f86270 */
[----:B------:R-:W-:Y:S01]  /*77e0*/  VIADD R27, R29, 0x8 ;  /* 0x000000081d1b7836 */ /* 0x000fe20000000000 */
[C---:B------:R-:W-:Y:S02]  /*77f0*/  ISETP.GE.AND P2, PT, R25.reuse, R234, PT ;  /* 0x000000ea1900720c */ /* 0x040fe40003f46270 */
[C---:B------:R-:W-:Y:S01]  /*7800*/  ISETP.LT.OR P4, PT, R25.reuse, R240, P4 ;  /* 0x000000f01900720c */ /* 0x040fe20002781670 */
[----:B------:R-:W-:Y:S01]  /*7810*/  HMMA.16816.F32.BF16 R4, R168, R22, R4 ;  /* 0x00000016a804723c */ /* 0x000fe20000041804 */
[----:B------:R-:W1:Y:S01]  /*7820*/  LDSM.16.M88.4 R20, [R216+0x7000] ;  /* 0x00700000d814783b */ /* 0x000e620000000200 */
[----:B------:R-:W-:Y:S01]  /*7830*/  ISETP.LT.OR P2, PT, R25, R238, P2 ;  /* 0x000000ee1900720c */ /* 0x000fe20001741670 */
[----:B------:R-:W-:Y:S01]  /*7840*/  VIADD R25, R29, 0x9 ;  /* 0x000000091d197836 */ /* 0x000fe20000000000 */
[----:B------:R-:W-:-:S02]  /*7850*/  ISETP.GE.AND P6, PT, R27, R239, PT ;  /* 0x000000ef1b00720c */ /* 0x000fc40003fc6270 */
[C---:B----4-:R-:W-:Y:S01]  /*7860*/  HMMA.16816.F32.BF16 R16, R172.reuse, R32, R16 ;  /* 0x00000020ac10723c */ /* 0x050fe20000041810 */
[C---:B------:R-:W-:Y:S02]  /*7870*/  ISETP.GE.AND P1, PT, R27.reuse, R234, PT ;  /* 0x000000ea1b00720c */ /* 0x040fe40003f26270 */
[C---:B------:R-:W-:Y:S02]  /*7880*/  ISETP.LT.OR P6, PT, R27.reuse, R240, P6 ;  /* 0x000000f01b00720c */ /* 0x040fe400037c1670 */
[----:B------:R-:W-:Y:S01]  /*7890*/  ISETP.LT.OR P1, PT, R27, R238, P1 ;  /* 0x000000ee1b00720c */ /* 0x000fe20000f21670 */
[----:B------:R-:W-:Y:S01]  /*78a0*/  HMMA.16816.F32.BF16 R12, R172, R34, R12 ;  /* 0x00000022ac0c723c */ /* 0x000fe2000004180c */
[----:B------:R-:W-:-:S05]  /*78b0*/  VIADD R27, R29, 0x11 ;  /* 0x000000111d1b7836 */ /* 0x000fca0000000000 */
[----:B------:R-:W-:Y:S06]  /*78c0*/  HMMA.16816.F32.BF16 R176, R168, R188, R176 ;  /* 0x000000bca8b0723c */ /* 0x000fec00000418b0 */
[C---:B-----5:R-:W-:Y:S06]  /*78d0*/  HMMA.16816.F32.BF16 R8, R172.reuse, R192, R8 ;  /* 0x000000c0ac08723c */ /* 0x060fec0000041808 */
[----:B------:R-:W-:Y:S01]  /*78e0*/  FSEL R31, R16, -INF , !P5 ;  /* 0xff800000101f7808 */ /* 0x000fe20006800000 */
[----:B------:R-:W-:Y:S01]  /*78f0*/  HMMA.16816.F32.BF16 R4, R172, R194, R4 ;  /* 0x000000c2ac04723c */ /* 0x000fe20000041804 */
[----:B------:R-:W-:-:S02]  /*7900*/  FSEL R18, R18, -INF , !P0 ;  /* 0xff80000012127808 */ /* 0x000fc40004000000 */
[C---:B------:R-:W-:Y:S02]  /*7910*/  ISETP.GE.AND P5, PT, R25.reuse, R239, PT ;  /* 0x000000ef1900720c */ /* 0x040fe40003fa6270 */
[C---:B------:R-:W-:Y:S01]  /*7920*/  ISETP.GE.AND P0, PT, R25.reuse, R234, PT ;  /* 0x000000ea1900720c */ /* 0x040fe20003f06270 */
[----:B------:R-:W-:Y:S01]  /*7930*/  HMMA.16816.F32.BF16 R196, R168, R190, R196 ;  /* 0x000000bea8c4723c */ /* 0x000fe200000418c4 */
[C---:B------:R-:W-:Y:S02]  /*7940*/  ISETP.LT.OR P5, PT, R25.reuse, R240, P5 ;  /* 0x000000f01900720c */ /* 0x040fe40002fa1670 */
[----:B------:R-:W-:Y:S01]  /*7950*/  ISETP.LT.OR P0, PT, R25, R238, P0 ;  /* 0x000000ee1900720c */ /* 0x000fe20000701670 */
[----:B------:R-:W-:Y:S01]  /*7960*/  VIADD R25, R29, 0x10 ;  /* 0x000000101d197836 */ /* 0x000fe20000000000 */
[----:B------:R-:W-:Y:S01]  /*7970*/  FSEL R0, R19, -INF , !P2 ;  /* 0xff80000013007808 */ /* 0x000fe20005000000 */
[----:B-1----:R-:W-:Y:S01]  /*7980*/  HMMA.16816.F32.BF16 R184, R172, R20, R184 ;  /* 0x00000014acb8723c */ /* 0x002fe200000418b8 */
[----:B------:R-:W-:-:S02]  /*7990*/  FSEL R19, R12, -INF , !P6 ;  /* 0xff8000000c137808 */ /* 0x000fc40007000000 */
[----:B------:R-:W-:Y:S02]  /*79a0*/  FSEL R16, R14, -INF , !P1 ;  /* 0xff8000000e107808 */ /* 0x000fe40004800000 */
[----:B------:R-:W-:Y:S01]  /*79b0*/  FSEL R189, R13, -INF , !P5 ;  /* 0xff8000000dbd7808 */ /* 0x000fe20006800000 */
[----:B------:R-:W-:Y:S01]  /*79c0*/  HMMA.16816.F32.BF16 R180, R172, R22, R180 ;  /* 0x00000016acb4723c */ /* 0x000fe200000418b4 */
[----:B------:R-:W-:Y:S01]  /*79d0*/  FSEL R28, R15, -INF , !P0 ;  /* 0xff8000000f1c7808 */ /* 0x000fe20004000000 */
[----:B------:R-:W-:Y:S01]  /*79e0*/  VIADD R21, R29, 0x18 ;  /* 0x000000181d157836 */ /* 0x000fe20000000000 */
[----:B------:R-:W1:Y:S01]  /*79f0*/  LDSM.16.M88.4 R12, [R216+0x7800] ;  /* 0x00780000d80c783b */ /* 0x000e620000000200 */
[----:B------:R-:W-:Y:S01]  /*7a00*/  FSEL R17, R17, -INF , !P4 ;  /* 0xff80000011117808 */ /* 0x000fe20006000000 */
[----:B------:R-:W-:-:S04]  /*7a10*/  DEPBAR.LE SB0, 0x0 ;  /* 0x000080000000791a */ /* 0x000fc80000000000 */
[CC--:B------:R-:W-:Y:S02]  /*7a20*/  ISETP.GE.AND P4, PT, R25.reuse, R239.reuse, PT ;  /* 0x000000ef1900720c */ /* 0x0c0fe40003f86270 */
[-C--:B------:R-:W-:Y:S02]  /*7a30*/  ISETP.GE.AND P2, PT, R25, R234.reuse, PT ;  /* 0x000000ea1900720c */ /* 0x080fe40003f46270 */
[C---:B------:R-:W-:Y:S02]  /*7a40*/  ISETP.GE.AND P6, PT, R27.reuse, R239, PT ;  /* 0x000000ef1b00720c */ /* 0x040fe40003fc6270 */
[----:B------:R-:W-:Y:S02]  /*7a50*/  ISETP.GE.AND P1, PT, R27, R234, PT ;  /* 0x000000ea1b00720c */ /* 0x000fe40003f26270 */
[C---:B------:R-:W-:Y:S01]  /*7a60*/  ISETP.LT.OR P4, PT, R25.reuse, R240, P4 ;  /* 0x000000f01900720c */ /* 0x040fe20002781670 */
[----:B------:R-:W-:Y:S01]  /*7a70*/  BAR.SYNC.DEFER_BLOCKING 0x0 ;  /* 0x0000000000007b1d */ /* 0x000fe20000010000 */
[----:B------:R-:W-:Y:S01]  /*7a80*/  ISETP.LT.OR P2, PT, R25, R238, P2 ;  /* 0x000000ee1900720c */ /* 0x000fe20001741670 */
[----:B------:R-:W-:Y:S01]  /*7a90*/  VIADD R25, R29, 0x19 ;  /* 0x000000191d197836 */ /* 0x000fe20000000000 */
[----:B------:R-:W-:-:S02]  /*7aa0*/  ISETP.LT.OR P6, PT, R27, R240, P6 ;  /* 0x000000f01b00720c */ /* 0x000fc400037c1670 */
[----:B------:R-:W-:Y:S02]  /*7ab0*/  ISETP.LT.OR P1, PT, R27, R238, P1 ;  /* 0x000000ee1b00720c */ /* 0x000fe40000f21670 */
[----:B------:R-:W-:Y:S02]  /*7ac0*/  FSEL R27, R8, -INF , !P4 ;  /* 0xff800000081b7808 */ /* 0x000fe40006000000 */
[----:B------:R-:W-:Y:S02]  /*7ad0*/  FSEL R26, R10, -INF , !P2 ;  /* 0xff8000000a1a7808 */ /* 0x000fe40005000000 */
[CC--:B------:R-:W-:Y:S02]  /*7ae0*/  ISETP.GE.AND P4, PT, R25.reuse, R239.reuse, PT ;  /* 0x000000ef1900720c */ /* 0x0c0fe40003f86270 */
[----:B------:R-:W-:Y:S02]  /*7af0*/  ISETP.GE.AND P2, PT, R25, R234, PT ;  /* 0x000000ea1900720c */ /* 0x000fe40003f46270 */
[----:B------:R-:W-:-:S02]  /*7b00*/  ISETP.GE.AND P5, PT, R21, R239, PT ;  /* 0x000000ef1500720c */ /* 0x000fc40003fa6270 */
[----:B------:R-:W-:Y:S02]  /*7b10*/  ISETP.GE.AND P0, PT, R21, R234, PT ;  /* 0x000000ea1500720c */ /* 0x000fe40003f06270 */
[C---:B------:R-:W-:Y:S02]  /*7b20*/  ISETP.LT.OR P4, PT, R25.reuse, R240, P4 ;  /* 0x000000f01900720c */ /* 0x040fe40002781670 */
[----:B------:R-:W-:Y:S02]  /*7b30*/  ISETP.LT.OR P2, PT, R25, R238, P2 ;  /* 0x000000ee1900720c */ /* 0x000fe40001741670 */
[----:B------:R-:W-:Y:S01]  /*7b40*/  FSEL R25, R9, -INF , !P6 ;  /* 0xff80000009197808 */ /* 0x000fe20007000000 */
[----:B------:R-:W-:Y:S01]  /*7b50*/  VIADD R9, R29, 0x21 ;  /* 0x000000211d097836 */ /* 0x000fe20000000000 */
[C---:B------:R-:W-:Y:S01]  /*7b60*/  ISETP.LT.OR P5, PT, R21.reuse, R240, P5 ;  /* 0x000000f01500720c */ /* 0x040fe20002fa1670 */
[----:B-1----:R-:W-:Y:S01]  /*7b70*/  HMMA.16816.F32.BF16 R176, R172, R12, R176 ;  /* 0x0000000cacb0723c */ /* 0x002fe200000418b0 */
[----:B------:R-:W-:Y:S01]  /*7b80*/  ISETP.LT.OR P0, PT, R21, R238, P0 ;  /* 0x000000ee1500720c */ /* 0x000fe20000701670 */
[----:B------:R-:W-:Y:S01]  /*7b90*/  VIADD R21, R29, 0x20 ;  /* 0x000000201d157836 */ /* 0x000fe20000000000 */
[----:B------:R-:W-:-:S02]  /*7ba0*/  FSEL R23, R4, -INF , !P5 ;  /* 0xff80000004177808 */ /* 0x000fc40006800000 */
[----:B------:R-:W-:Y:S01]  /*7bb0*/  FSEL R22, R6, -INF , !P0 ;  /* 0xff80000006167808 */ /* 0x000fe20004000000 */
[----:B------:R-:W-:Y:S01]  /*7bc0*/  HMMA.16816.F32.BF16 R196, R172, R14, R196 ;  /* 0x0000000eacc4723c */ /* 0x000fe200000418c4 */
[CC--:B------:R-:W-:Y:S02]  /*7bd0*/  ISETP.GE.AND P5, PT, R9.reuse, R239.reuse, PT ;  /* 0x000000ef0900720c */ /* 0x0c0fe40003fa6270 */
[-C--:B------:R-:W-:Y:S02]  /*7be0*/  ISETP.GE.AND P0, PT, R9, R234.reuse, PT ;  /* 0x000000ea0900720c */ /* 0x080fe40003f06270 */
[----:B------:R-:W-:Y:S02]  /*7bf0*/  FSEL R24, R11, -INF , !P1 ;  /* 0xff8000000b187808 */ /* 0x000fe40004800000 */
[C---:B------:R-:W-:Y:S02]  /*7c00*/  ISETP.GE.AND P6, PT, R21.reuse, R239, PT ;  /* 0x000000ef1500720c */ /* 0x040fe40003fc6270 */
[----:B------:R-:W-:-:S02]  /*7c10*/  ISETP.GE.AND P1, PT, R21, R234, PT ;  /* 0x000000ea1500720c */ /* 0x000fc40003f26270 */
[C---:B------:R-:W-:Y:S02]  /*7c20*/  ISETP.LT.OR P5, PT, R9.reuse, R240, P5 ;  /* 0x000000f00900720c */ /* 0x040fe40002fa1670 */
[----:B------:R-:W-:Y:S01]  /*7c30*/  ISETP.LT.OR P0, PT, R9, R238, P0 ;  /* 0x000000ee0900720c */ /* 0x000fe20000701670 */
[----:B------:R-:W-:Y:S01]  /*7c40*/  VIADD R9, R29, 0x28 ;  /* 0x000000281d097836 */ /* 0x000fe20000000000 */
[C---:B------:R-:W-:Y:S02]  /*7c50*/  ISETP.LT.OR P6, PT, R21.reuse, R240, P6 ;  /* 0x000000f01500720c */ /* 0x040fe400037c1670 */
[----:B------:R-:W-:Y:S02]  /*7c60*/  ISETP.LT.OR P1, PT, R21, R238, P1 ;  /* 0x000000ee1500720c */ /* 0x000fe40000f21670 */
[----:B------:R-:W-:Y:S01]  /*7c70*/  FSEL R21, R5, -INF , !P4 ;  /* 0xff80000005157808 */ /* 0x000fe20006000000 */
[----:B------:R-:W-:Y:S01]  /*7c80*/  VIADD R5, R29, 0x29 ;  /* 0x000000291d057836 */ /* 0x000fe20000000000 */
[----:B------:R-:W-:-:S02]  /*7c90*/  ISETP.GE.AND P4, PT, R9, R239, PT ;  /* 0x000000ef0900720c */ /* 0x000fc40003f86270 */
[----:B------:R-:W-:Y:S01]  /*7ca0*/  FSEL R20, R7, -INF , !P2 ;  /* 0xff80000007147808 */ /* 0x000fe20005000000 */
[----:B------:R-:W-:Y:S01]  /*7cb0*/  VIADD R7, R29, 0x31 ;  /* 0x000000311d077836 */ /* 0x000fe20000000000 */
[----:B------:R-:W-:Y:S02]  /*7cc0*/  FSEL R193, R184, -INF , !P6 ;  /* 0xff800000b8c17808 */ /* 0x000fe40007000000 */
[----:B------:R-:W-:Y:S02]  /*7cd0*/  FSEL R32, R186, -INF , !P1 ;  /* 0xff800000ba207808 */ /* 0x000fe40004800000 */
[C---:B------:R-:W-:Y:S02]  /*7ce0*/  ISETP.GE.AND P6, PT, R5.reuse, R239, PT ;  /* 0x000000ef0500720c */ /* 0x040fe40003fc6270 */
[----:B------:R-:W-:Y:S02]  /*7cf0*/  ISETP.GE.AND P1, PT, R5, R234, PT ;  /* 0x000000ea0500720c */ /* 0x000fe40003f26270 */
[----:B------:R-:W-:-:S02]  /*7d00*/  ISETP.LT.OR P4, PT, R9, R240, P4 ;  /* 0x000000f00900720c */ /* 0x000fc40002781670 */
[C---:B------:R-:W-:Y:S02]  /*7d10*/  ISETP.LT.OR P6, PT, R5.reuse, R240, P6 ;  /* 0x000000f00500720c */ /* 0x040fe400037c1670 */
[----:B------:R-:W-:Y:S01]  /*7d20*/  ISETP.LT.OR P1, PT, R5, R238, P1 ;  /* 0x000000ee0500720c */ /* 0x000fe20000f21670 */
[----:B------:R-:W-:Y:S01]  /*7d30*/  VIADD R5, R29, 0x30 ;  /* 0x000000301d057836 */ /* 0x000fe20000000000 */
[----:B------:R-:W-:Y:S02]  /*7d40*/  FSEL R33, R180, -INF , !P4 ;  /* 0xff800000b4217808 */ /* 0x000fe40006000000 */
[----:B------:R-:W-:Y:S02]  /*7d50*/  ISETP.GE.AND P4, PT, R7, R239, PT ;  /* 0x000000ef0700720c */ /* 0x000fe40003f86270 */
[----:B------:R-:W-:Y:S02]  /*7d60*/  FSEL R35, R185, -INF , !P5 ;  /* 0xff800000b9237808 */ /* 0x000fe40006800000 */
[----:B------:R-:W-:-:S02]  /*7d70*/  FSEL R34, R187, -INF , !P0 ;  /* 0xff800000bb227808 */ /* 0x000fc40004000000 */
[----:B------:R-:W-:Y:S02]  /*7d80*/  ISETP.LT.OR P4, PT, R7, R240, P4 ;  /* 0x000000f00700720c */ /* 0x000fe40002781670 */
[C---:B------:R-:W-:Y:S02]  /*7d90*/  ISETP.GE.AND P5, PT, R5.reuse, R239, PT ;  /* 0x000000ef0500720c */ /* 0x040fe40003fa6270 */
[-C--:B------:R-:W-:Y:S02]  /*7da0*/  ISETP.GE.AND P0, PT, R5, R234.reuse, PT ;  /* 0x000000ea0500720c */ /* 0x080fe40003f06270 */
[----:B------:R-:W-:Y:S02]  /*7db0*/  ISETP.GE.AND P2, PT, R9, R234, PT ;  /* 0x000000ea0900720c */ /* 0x000fe40003f46270 */
[----:B------:R-:W-:Y:S02]  /*7dc0*/  FSEL R195, R181, -INF , !P6 ;  /* 0xff800000b5c37808 */ /* 0x000fe40007000000 */
[----:B------:R-:W-:-:S02]  /*7dd0*/  FSEL R181, R177, -INF , !P4 ;  /* 0xff800000b1b57808 */ /* 0x000fc40006000000 */
[C---:B------:R-:W-:Y:S02]  /*7de0*/  ISETP.LT.OR P5, PT, R5.reuse, R240, P5 ;  /* 0x000000f00500720c */ /* 0x040fe40002fa1670 */
[-C--:B------:R-:W-:Y:S01]  /*7df0*/  ISETP.LT.OR P0, PT, R5, R238.reuse, P0 ;  /* 0x000000ee0500720c */ /* 0x080fe20000701670 */
[C---:B------:R-:W-:Y:S01]  /*7e00*/  VIADD R5, R29.reuse, 0x38 ;  /* 0x000000381d057836 */ /* 0x040fe20000000000 */
[----:B------:R-:W-:Y:S01]  /*7e10*/  PLOP3.LUT P4, PT, PT, PT, UP0, 0x80, 0x0 ;  /* 0x000000000000781c */ /* 0x000fe20003f8f008 */
[----:B------:R-:W-:Y:S01]  /*7e20*/  VIADD R29, R29, 0x39 ;  /* 0x000000391d1d7836 */ /* 0x000fe20000000000 */
[----:B------:R-:W-:Y:S02]  /*7e30*/  ISETP.LT.OR P2, PT, R9, R238, P2 ;  /* 0x000000ee0900720c */ /* 0x000fe40001741670 */
[----:B------:R-:W-:Y:S02]  /*7e40*/  FSEL R192, R183, -INF , !P1 ;  /* 0xff800000b7c07808 */ /* 0x000fe40004800000 */
[----:B------:R-:W-:-:S02]  /*7e50*/  FSEL R190, R182, -INF , !P2 ;  /* 0xff800000b6be7808 */ /* 0x000fc40005000000 */
[-C--:B------:R-:W-:Y:S02]  /*7e60*/  ISETP.GE.AND P2, PT, R7, R234.reuse, PT ;  /* 0x000000ea0700720c */ /* 0x080fe40003f46270 */
[----:B------:R-:W-:Y:S02]  /*7e70*/  FSEL R183, R176, -INF , !P5 ;  /* 0xff800000b0b77808 */ /* 0x000fe40006800000 */
[----:B------:R-:W-:Y:S02]  /*7e80*/  FSEL R178, R178, -INF , !P0 ;  /* 0xff800000b2b27808 */ /* 0x000fe40004000000 */
[CC--:B------:R-:W-:Y:S02]  /*7e90*/  ISETP.GE.AND P6, PT, R5.reuse, R239.reuse, PT ;  /* 0x000000ef0500720c */ /* 0x0c0fe40003fc6270 */
[----:B------:R-:W-:Y:S02]  /*7ea0*/  ISETP.GE.AND P1, PT, R5, R234, PT ;  /* 0x000000ea0500720c */ /* 0x000fe40003f26270 */
[----:B------:R-:W-:-:S02]  /*7eb0*/  ISETP.GE.AND P5, PT, R29, R239, PT ;  /* 0x000000ef1d00720c */ /* 0x000fc40003fa6270 */
[----:B------:R-:W-:Y:S02]  /*7ec0*/  ISETP.GE.AND P0, PT, R29, R234, PT ;  /* 0x000000ea1d00720c */ /* 0x000fe40003f06270 */
[----:B------:R-:W-:Y:S02]  /*7ed0*/  ISETP.LT.OR P2, PT, R7, R238, P2 ;  /* 0x000000ee0700720c */ /* 0x000fe40001741670 */
[C---:B------:R-:W-:Y:S02]  /*7ee0*/  ISETP.LT.OR P6, PT, R5.reuse, R240, P6 ;  /* 0x000000f00500720c */ /* 0x040fe400037c1670 */
[----:B------:R-:W-:Y:S02]  /*7ef0*/  ISETP.LT.OR P1, PT, R5, R238, P1 ;  /* 0x000000ee0500720c */ /* 0x000fe40000f21670 */
[C---:B------:R-:W-:Y:S02]  /*7f00*/  ISETP.LT.OR P5, PT, R29.reuse, R240, P5 ;  /* 0x000000f01d00720c */ /* 0x040fe40002fa1670 */
[----:B------:R-:W-:-:S02]  /*7f10*/  ISETP.LT.OR P0, PT, R29, R238, P0 ;  /* 0x000000ee1d00720c */ /* 0x000fc40000701670 */
[----:B------:R-:W-:Y:S02]  /*7f20*/  FSEL R176, R179, -INF , !P2 ;  /* 0xff800000b3b07808 */ /* 0x000fe40005000000 */
[----:B------:R-:W-:Y:S02]  /*7f30*/  FSEL R179, R196, -INF , !P6 ;  /* 0xff800000c4b37808 */ /* 0x000fe40007000000 */
[----:B------:R-:W-:Y:S02]  /*7f40*/  FSEL R174, R198, -INF , !P1 ;  /* 0xff800000c6ae7808 */ /* 0x000fe40004800000 */
[----:B------:R-:W-:Y:S02]  /*7f50*/  FSEL R177, R197, -INF , !P5 ;  /* 0xff800000c5b17808 */ /* 0x000fe40006800000 */
[----:B------:R-:W-:Y:S01]  /*7f60*/  FSEL R172, R199, -INF , !P0 ;  /* 0xff800000c7ac7808 */ /* 0x000fe20004000000 */
[----:B------:R-:W-:Y:S06]  /*7f70*/  @!P4 BRA `(.L_x_6441) ;  /* 0x000000040088c947 */ /* 0x000fec0003800000 */
[----:B------:R-:W-:Y:S05]  /*7f80*/  @!P3 BRA `(.L_x_6442) ;  /* 0x0000000000f4b947 */ /* 0x000fea0003800000 */
[----:B------:R-:W1:Y:S01]  /*7f90*/  LDC R5, c[0x0][0x380] ;  /* 0x0000e000ff057b82 */ /* 0x000e620000000800 */
[----:B------:R-:W-:-:S04]  /*7fa0*/  USHF.L.U32 UR4, UR21, 0x6, URZ ;  /* 0x0000000615047899 */ /* 0x000fc8000800063f */
[----:B------:R-:W-:Y:S02]  /*7fb0*/  UIADD3 UR8, UR4, -0x40, URZ ;  /* 0xffffffc004087890 */ /* 0x000fe4000fffe03f */
[----:B------:R-:W-:-:S04]  /*7fc0*/  IMAD.U32 R8, RZ, RZ, UR4 ;  /* 0x00000004ff087e24 */ /* 0x000fc8000f8e00ff */
        /* <DEDUP_REMOVED lines=28> */
[C---:B------:R-:W-:Y:S01]  /*8190*/  LOP3.LUT R4, R5.reuse, UR8, RZ, 0x3c, !PT ;  /* 0x0000000805047c12 */ /* 0x040fe2000f8e3cff */
[----:B------:R-:W-:Y:S01]  /*81a0*/  ULDC.64 UR8, c[0x0][0x230] ;  /* 0x00008c0000087ab9 */ /* 0x000fe20000000a00 */
        /* <DEDUP_REMOVED lines=22> */
[----:B------:R-:W-:-:S04]  /*8310*/  IMAD R5, R5, UR8, RZ ;  /* 0x0000000805057c24 */ /* 0x000fc8000f8e02ff */
[C---:B------:R-:W-:Y:S02]  /*8320*/  IMAD R5, R6.reuse, UR9, R5 ;  /* 0x0000000906057c24 */ /* 0x040fe4000f8e0205 */
[----:B------:R-:W-:-:S04]  /*8330*/  IMAD.WIDE.U32 R6, R6, UR8, R8 ;  /* 0x0000000806067c25 */ /* 0x000fc8000f8e0008 */
[----:B------:R-:W-:Y:S01]  /*8340*/  IMAD.IADD R5, R7, 0x1, R5 ;  /* 0x0000000107057824 */ /* 0x000fe200078e0205 */
[----:B------:R-:W-:Y:S06]  /*8350*/  BRA `(.L_x_6443) ;  /* 0x0000000000107947 */ /* 0x000fec0003800000 */
.L_x_6442:
[----:B------:R-:W-:-:S04]  /*8360*/  ULEA UR8, -UR10, URZ, 0x6 ;  /* 0x0000003f0a087291 */ /* 0x000fc8000f8e313f */
[----:B------:R-:W-:Y:S02]  /*8370*/  USHF.R.S32.HI UR4, URZ, 0x1f, UR8 ;  /* 0x0000001f3f047899 */ /* 0x000fe40008011408 */
[----:B------:R-:W-:-:S04]  /*8380*/  MOV R6, UR8 ;  /* 0x0000000800067c02 */ /* 0x000fc80008000f00 */
[----:B------:R-:W-:-:S07]  /*8390*/  MOV R5, UR4 ;  /* 0x0000000400057c02 */ /* 0x000fce0008000f00 */
.L_x_6443:
[----:B------:R-:W-:Y:S01]  /*83a0*/  IADD3 R6, P0, R165, R6, RZ ;  /* 0x00000006a5067210 */ /* 0x000fe20007f1e0ff */
[----:B------:R-:W-:Y:S02]  /*83b0*/  USHF.L.U32 UR4, UR10, 0x5, URZ ;  /* 0x000000050a047899 */ /* 0x000fe4000800063f */
[----:B------:R-:W-:Y:S02]  /*83c0*/  USHF.L.U64.HI UR8, UR10, 0x5, UR11 ;  /* 0x000000050a087899 */ /* 0x000fe4000801020b */
        /* <DEDUP_REMOVED lines=29> */
.L_x_6441:
        /* <DEDUP_REMOVED lines=49> */
[----:B------:R-:W-:Y:S01]  /*88b0*/  FFMA.FTZ R2, R0, UR20, -R175 ;  /* 0x0000001400027c23 */ /* 0x000fe200080108af */
[----:B------:R-:W-:Y:S01]  /*88c0*/  FSEL R180, R180, RZ, P1 ;  /* 0x000000ffb4b47208 */ /* 0x000fe20000800000 */
[----:B------:R-:W-:Y:S01]  /*88d0*/  FADD.FTZ R4, R164, -R5 ;  /* 0x80000005a4047221 */ /* 0x000fe20000010000 */
[--C-:B------:R-:W-:Y:S01]  /*88e0*/  FFMA.FTZ R166, R18, UR20, -R175.reuse ;  /* 0x0000001412a67c23 */ /* 0x100fe200080108af */
[----:B------:R-:W-:Y:S01]  /*88f0*/  FADD.FTZ R6, R3, -R6 ;  /* 0x8000000603067221 */ /* 0x000fe20000010000 */
[--C-:B------:R-:W-:Y:S01]  /*8900*/  FFMA.FTZ R0, R16, UR20, -R175.reuse ;  /* 0x0000001410007c23 */ /* 0x100fe200080108af */
[--C-:B------:R-:W-:Y:S01]  /*8910*/  FFMA.FTZ R167, R17, UR20, -R180.reuse ;  /* 0x0000001411a77c23 */ /* 0x100fe200080108b4 */
[--C-:B------:R-:W-:Y:S01]  /*8920*/  FFMA.FTZ R168, R19, UR20, -R180.reuse ;  /* 0x0000001413a87c23 */ /* 0x100fe200080108b4 */
[--C-:B------:R-:W-:Y:S01]  /*8930*/  FFMA.FTZ R170, R31, UR20, -R180.reuse ;  /* 0x000000141faa7c23 */ /* 0x100fe200080108b4 */
[----:B------:R-:W1:Y:S01]  /*8940*/  LDSM.16.MT88.4 R16, [R221+0x10000] ;  /* 0x01000000dd10783b */ /* 0x000e620000004200 */
        /* <DEDUP_REMOVED lines=30> */
[--C-:B------:R-:W-:Y:S01]  /*8b30*/  FFMA.FTZ R192, R181, UR20, -R180.reuse ;  /* 0x00000014b5c07c23 */ /* 0x100fe200080108b4 */
[--C-:B------:R-:W-:Y:S01]  /*8b40*/  FFMA.FTZ R179, R179, UR20, -R180.reuse ;  /* 0x00000014b3b37c23 */ /* 0x100fe200080108b4 */
[----:B------:R-:W-:Y:S01]  /*8b50*/  FFMA.FTZ R180, R177, UR20, -R180 ;  /* 0x00000014b1b47c23 */ /* 0x000fe200080108b4 */
[--C-:B------:R-:W-:Y:S01]  /*8b60*/  FFMA.FTZ R177, R178, UR20, -R175.reuse ;  /* 0x00000014b2b17c23 */ /* 0x100fe200080108af */
[--C-:B------:R-:W-:Y:S01]  /*8b70*/  FFMA.FTZ R176, R176, UR20, -R175.reuse ;  /* 0x00000014b0b07c23 */ /* 0x100fe200080108af */
[--C-:B------:R-:W-:Y:S01]  /*8b80*/  FFMA.FTZ R174, R174, UR20, -R175.reuse ;  /* 0x00000014aeae7c23 */ /* 0x100fe200080108af */
[----:B------:R-:W-:Y:S01]  /*8b90*/  MUFU.EX2 R166, R166 ;  /* 0x000000a600a67308 */ /* 0x000fe20000000800 */
[----:B------:R-:W-:-:S07]  /*8ba0*/  FFMA.FTZ R175, R172, UR20, -R175 ;  /* 0x00000014acaf7c23 */ /* 0x000fce00080108af */
        /* <DEDUP_REMOVED lines=166> */
[----:B--2---:R-:W-:Y:S01]  /*9610*/  HMMA.16816.F32.BF16 R76, R4, R12, R76 ;  /* 0x0000000c044c723c */ /* 0x004fe2000004184c */
[----:B------:R-:W-:Y:S01]  /*9620*/  FFMA.FTZ R164, R249, R164, R170 ;  /* 0x000000a4f9a47223 */ /* 0x000fe200000100aa */
[----:B------:R-:W-:-:S03]  /*9630*/  FFMA.FTZ R3, R247, R3, R166 ;  /* 0x00000003f7037223 */ /* 0x000fc600000100a6 */
[----:B------:R-:W-:Y:S01]  /*9640*/  FADD.FTZ R167, R167, R164 ;  /* 0x000000a4a7a77221 */ /* 0x000fe20000010000 */
[C---:B------:R-:W-:Y:S01]  /*9650*/  HMMA.16816.F32.BF16 R80, R4.reuse, R14, R80 ;  /* 0x0000000e0450723c */ /* 0x040fe20000041850 */
[----:B------:R-:W2:Y:S01]  /*9660*/  LDSM.16.MT88.4 R12, [R224+0x16000] ;  /* 0x01600000e00c783b */ /* 0x000ea20000004200 */
[----:B------:R-:W-:Y:S01]  /*9670*/  MUFU.EX2 R187, R187 ;  /* 0x000000bb00bb7308 */ /* 0x000fe20000000800 */
[----:B------:R-:W-:Y:S01]  /*9680*/  FADD.FTZ R3, R2, R3 ;  /* 0x0000000302037221 */ /* 0x000fe20000010000 */
[----:B------:R-:W-:Y:S01]  /*9690*/  FADD.FTZ R168, R168, R167 ;  /* 0x000000a7a8a87221 */ /* 0x000fe20000010000 */
[----:B------:R-:W-:Y:S01]  /*96a0*/  MOV R164, R171 ;  /* 0x000000ab00a47202 */ /* 0x000fe20000000f00 */
[C---:B-1----:R-:W-:Y:S01]  /*96b0*/  HMMA.16816.F32.BF16 R92, R4.reuse, R16, R92 ;  /* 0x00000010045c723c */ /* 0x042fe2000004185c */
[----:B------:R-:W-:Y:S01]  /*96c0*/  FADD.FTZ R0, R0, R3 ;  /* 0x0000000300007221 */ /* 0x000fe20000010000 */
[----:B------:R-:W-:Y:S02]  /*96d0*/  FADD.FTZ R165, R165, R168 ;  /* 0x000000a8a5a57221 */ /* 0x000fe40000010000 */
[----:B------:R-:W-:Y:S01]  /*96e0*/  MUFU.EX2 R186, R186 ;  /* 0x000000ba00ba7308 */ /* 0x000fe20000000800 */
[----:B------:R-:W-:Y:S01]  /*96f0*/  FADD.FTZ R173, R173, R0 ;  /* 0x00000000adad7221 */ /* 0x000fe20000010000 */
[C---:B------:R-:W-:Y:S01]  /*9700*/  HMMA.16816.F32.BF16 R96, R4.reuse, R18, R96 ;  /* 0x000000120460723c */ /* 0x040fe20000041860 */
[----:B------:R-:W1:Y:S05]  /*9710*/  LDSM.16.MT88.4 R16, [R221+0x16000] ;  /* 0x01600000dd10783b */ /* 0x000e6a0000004200 */
[C---:B---3--:R-:W-:Y:S01]  /*9720*/  HMMA.16816.F32.BF16 R84, R4.reuse, R8, R84 ;  /* 0x000000080454723c */ /* 0x048fe20000041854 */
[----:B------:R-:W3:Y:S05]  /*9730*/  MUFU.EX2 R189, R189 ;  /* 0x000000bd00bd7308 */ /* 0x000eea0000000800 */
[C---:B------:R-:W-:Y:S01]  /*9740*/  HMMA.16816.F32.BF16 R88, R4.reuse, R10, R88 ;  /* 0x0000000a0458723c */ /* 0x040fe20000041858 */
[----:B------:R-:W5:Y:S02]  /*9750*/  LDSM.16.MT88.4 R8, [R222+0x16000] ;  /* 0x01600000de08783b */ /* 0x000f640000004200 */
[----:B------:R-:W-:Y:S08]  /*9760*/  MUFU.EX2 R188, R188 ;  /* 0x000000bc00bc7308 */ /* 0x000ff00000000800 */
[----:B------:R-:W3:Y:S01]  /*9770*/  MUFU.EX2 R191, R191 ;  /* 0x000000bf00bf7308 */ /* 0x000ee20000000800 */
[C---:B--2---:R-:W-:Y:S07]  /*9780*/  HMMA.16816.F32.BF16 R100, R4.reuse, R12, R100 ;  /* 0x0000000c0464723c */ /* 0x044fee0000041864 */
[----:B------:R-:W2:Y:S01]  /*9790*/  MUFU.EX2 R193, R193 ;  /* 0x000000c100c17308 */ /* 0x000ea20000000800 */
[C---:B------:R-:W-:Y:S01]  /*97a0*/  HMMA.16816.F32.BF16 R104, R4.reuse, R14, R104 ;  /* 0x0000000e0468723c */ /* 0x040fe20000041868 */
[----:B------:R-:W4:Y:S06]  /*97b0*/  LDSM.16.MT88.4 R12, [R220+0x16000] ;  /* 0x01600000dc0c783b */ /* 0x000f2c0000004200 */
[----:B------:R-:W2:Y:S01]  /*97c0*/  MUFU.EX2 R194, R194 ;  /* 0x000000c200c27308 */ /* 0x000ea20000000800 */
[C---:B-1----:R-:W-:Y:S06]  /*97d0*/  HMMA.16816.F32.BF16 R116, R4.reuse, R16, R116 ;  /* 0x000000100474723c */ /* 0x042fec0000041874 */
[C---:B------:R-:W-:Y:S01]  /*97e0*/  HMMA.16816.F32.BF16 R120, R4.reuse, R18, R120 ;  /* 0x000000120478723c */ /* 0x040fe20000041878 */
[----:B------:R-:W1:Y:S01]  /*97f0*/  LDSM.16.MT88.4 R16, [R224+0x12800] ;  /* 0x01280000e010783b */ /* 0x000e620000004200 */
[----:B------:R-:W2:Y:S04]  /*9800*/  MUFU.EX2 R196, R196 ;  /* 0x000000c400c47308 */ /* 0x000ea80000000800 */
[C---:B-----5:R-:W-:Y:S04]  /*9810*/  HMMA.16816.F32.BF16 R108, R4.reuse, R8, R108 ;  /* 0x00000008046c723c */ /* 0x060fe8000004186c */
[----:B------:R-:W5:Y:S02]  /*9820*/  MUFU.EX2 R195, R195 ;  /* 0x000000c300c37308 */ /* 0x000f640000000800 */
[C---:B------:R-:W-:Y:S01]  /*9830*/  HMMA.16816.F32.BF16 R112, R4.reuse, R10, R112 ;  /* 0x0000000a0470723c */ /* 0x040fe20000041870 */
[----:B------:R-:W5:Y:S05]  /*9840*/  LDSM.16.MT88.4 R8, [R224+0x10800] ;  /* 0x01080000e008783b */ /* 0x000f6a0000004200 */
[----:B------:R-:W-:Y:S08]  /*9850*/  MUFU.EX2 R197, R197 ;  /* 0x000000c500c57308 */ /* 0x000ff00000000800 */
[----:B------:R-:W5:Y:S01]  /*9860*/  MUFU.EX2 R198, R198 ;  /* 0x000000c600c67308 */ /* 0x000f620000000800 */
[C---:B----4-:R-:W-:Y:S07]  /*9870*/  HMMA.16816.F32.BF16 R124, R4.reuse, R12, R124 ;  /* 0x0000000c047c723c */ /* 0x050fee000004187c */
[----:B------:R-:W-:Y:S01]  /*9880*/  MUFU.EX2 R190, R190 ;  /* 0x000000be00be7308 */ /* 0x000fe20000000800 */
[----:B------:R-:W-:Y:S01]  /*9890*/  HMMA.16816.F32.BF16 R128, R4, R14, R128 ;  /* 0x0000000e0480723c */ /* 0x000fe20000041880 */
[----:B------:R-:W4:Y:S06]  /*98a0*/  LDSM.16.MT88.4 R12, [R222+0x12800] ;  /* 0x01280000de0c783b */ /* 0x000f2c0000004200 */
[----:B------:R-:W-:Y:S01]  /*98b0*/  F2FP.BF16.F32.PACK_AB R4, R185, R182 ;  /* 0x000000b6b904723e */ /* 0x000fe200000010ff */
[----:B------:R-:W4:Y:S01]  /*98c0*/  MUFU.EX2 R199, R199 ;  /* 0x000000c700c77308 */ /* 0x000f220000000800 */
[----:B---3--:R-:W-:Y:S01]  /*98d0*/  F2FP.BF16.F32.PACK_AB R5, R189, R186 ;  /* 0x000000babd05723e */ /* 0x008fe200000010ff */
[----:B------:R-:W-:Y:S01]  /*98e0*/  FADD.FTZ R182, R182, R165 ;  /* 0x000000a5b6b67221 */ /* 0x000fe20000010000 */
[----:B------:R-:W-:Y:S01]  /*98f0*/  F2FP.BF16.F32.PACK_AB R6, R187, R184 ;  /* 0x000000b8bb06723e */ /* 0x000fe200000010ff */
[----:B------:R-:W-:Y:S01]  /*9900*/  FADD.FTZ R186, R186, R173 ;  /* 0x000000adbaba7221 */ /* 0x000fe20000010000 */
[----:B------:R-:W-:Y:S01]  /*9910*/  F2FP.BF16.F32.PACK_AB R7, R191, R188 ;  /* 0x000000bcbf07723e */ /* 0x000fe200000010ff */
[----:B------:R-:W-:-:S02]  /*9920*/  FADD.FTZ R185, R185, R182 ;  /* 0x000000b6b9b97221 */ /* 0x000fc40000010000 */
[----:B------:R-:W-:Y:S01]  /*9930*/  MUFU.EX2 R183, R183 ;  /* 0x000000b700b77308 */ /* 0x000fe20000000800 */
[----:B------:R-:W-:Y:S01]  /*9940*/  FADD.FTZ R189, R189, R186 ;  /* 0x000000babdbd7221 */ /* 0x000fe20000010000 */
[----:B------:R-:W-:Y:S02]  /*9950*/  FADD.FTZ R0, R184, R185 ;  /* 0x000000b9b8007221 */ /* 0x000fe40000010000 */
[C---:B-1----:R-:W-:Y:S01]  /*9960*/  HMMA.16816.F32.BF16 R36, R4.reuse, R16, R36 ;  /* 0x000000100424723c */ /* 0x042fe20000041824 */
[----:B------:R-:W-:Y:S01]  /*9970*/  FADD.FTZ R2, R188, R189 ;  /* 0x000000bdbc027221 */ /* 0x000fe20000010000 */
[----:B------:R-:W-:Y:S02]  /*9980*/  FADD.FTZ R0, R187, R0 ;  /* 0x00000000bb007221 */ /* 0x000fe40000010000 */
[----:B------:R-:W1:Y:S01]  /*9990*/  MUFU.EX2 R192, R192 ;  /* 0x000000c000c07308 */ /* 0x000e620000000800 */
[----:B------:R-:W-:Y:S01]  /*99a0*/  FADD.FTZ R2, R191, R2 ;  /* 0x00000002bf027221 */ /* 0x000fe20000010000 */
[----:B------:R-:W-:Y:S01]  /*99b0*/  HMMA.16816.F32.BF16 R40, R4, R18, R40 ;  /* 0x000000120428723c */ /* 0x000fe20000041828 */
[----:B------:R-:W3:Y:S01]  /*99c0*/  LDSM.16.MT88.4 R16, [R221+0x14800] ;  /* 0x01480000dd10783b */ /* 0x000ee20000004200 */
[----:B--2---:R-:W-:-:S04]  /*99d0*/  FADD.FTZ R3, R193, R0 ;  /* 0x00000000c1037221 */ /* 0x004fc80000010000 */
[----:B-----5:R-:W-:Y:S01]  /*99e0*/  HMMA.16816.F32.BF16 R160, R4, R8, R160 ;  /* 0x0000000804a0723c */ /* 0x020fe200000418a0 */
[----:B------:R-:W-:Y:S01]  /*99f0*/  MUFU.EX2 R179, R179 ;  /* 0x000000b300b37308 */ /* 0x000fe20000000800 */
[----:B------:R-:W-:-:S04]  /*9a00*/  FADD.FTZ R3, R194, R3 ;  /* 0x00000003c2037221 */ /* 0x000fc80000010000 */
[C---:B------:R-:W-:Y:S01]  /*9a10*/  HMMA.16816.F32.BF16 R156, R4.reuse, R10, R156 ;  /* 0x0000000a049c723c */ /* 0x040fe2000004189c */
[----:B------:R-:W2:Y:S01]  /*9a20*/  LDSM.16.MT88.4 R8, [R221+0x12800] ;  /* 0x01280000dd08783b */ /* 0x000ea20000004200 */
[----:B------:R-:W-:Y:S01]  /*9a30*/  FADD.FTZ R0, R196, R3 ;  /* 0x00000003c4007221 */ /* 0x000fe20000010000 */
[----:B------:R-:W-:Y:S01]  /*9a40*/  MUFU.EX2 R180, R180 ;  /* 0x000000b400b47308 */ /* 0x000fe20000000800 */
[----:B------:R-:W-:Y:S02]  /*9a50*/  MOV R3, R169 ;  /* 0x000000a900037202 */ /* 0x000fe40000000f00 */
[----:B------:R-:W-:Y:S01]  /*9a60*/  HMMA.16816.F32.BF16 R136, R4, R20, R136 ;  /* 0x000000140488723c */ /* 0x000fe20000041888 */
[----:B------:R-:W-:-:S04]  /*9a70*/  FADD.FTZ R0, R195, R0 ;  /* 0x00000000c3007221 */ /* 0x000fc80000010000 */
[----:B------:R-:W-:Y:S01]  /*9a80*/  MUFU.EX2 R177, R177 ;  /* 0x000000b100b17308 */ /* 0x000fe20000000800 */
[C---:B------:R-:W-:Y:S01]  /*9a90*/  HMMA.16816.F32.BF16 R132, R4.reuse, R22, R132 ;  /* 0x000000160484723c */ /* 0x040fe20000041884 */
[----:B------:R-:W5:Y:S05]  /*9aa0*/  LDSM.16.MT88.4 R20, [R222+0x14800] ;  /* 0x01480000de14783b */ /* 0x000f6a0000004200 */
[C---:B------:R-:W-:Y:S01]  /*9ab0*/  HMMA.16816.F32.BF16 R152, R4.reuse, R28, R152 ;  /* 0x0000001c0498723c */ /* 0x040fe20000041898 */
[----:B------:R-:W1:Y:S05]  /*9ac0*/  MUFU.EX2 R176, R176 ;  /* 0x000000b000b07308 */ /* 0x000e6a0000000800 */
[C---:B------:R-:W-:Y:S01]  /*9ad0*/  HMMA.16816.F32.BF16 R148, R4.reuse, R30, R148 ;  /* 0x0000001e0494723c */ /* 0x040fe20000041894 */
[----:B------:R-:W1:Y:S02]  /*9ae0*/  LDSM.16.MT88.4 R28, [R220+0x12800] ;  /* 0x01280000dc1c783b */ /* 0x000e640000004200 */
[----:B------:R-:W-:Y:S03]  /*9af0*/  MUFU.EX2 R174, R174 ;  /* 0x000000ae00ae7308 */ /* 0x000fe60000000800 */
[C---:B------:R-:W-:Y:S05]  /*9b00*/  HMMA.16816.F32.BF16 R144, R4.reuse, R24, R144 ;  /* 0x000000180490723c */ /* 0x040fea0000041890 */
        /* <DEDUP_REMOVED lines=32> */
[----:B------:R-:W4:Y:S05]  /*9d10*/  LDSM.16.MT88.4 R20, [R220+0x13000] ;  /* 0x01300000dc14783b */ /* 0x000f2a0000004200 */
[C---:B-1----:R-:W-:Y:S06]  /*9d20*/  HMMA.16816.F32.BF16 R108, R4.reuse, R28, R108 ;  /* 0x0000001c046c723c */ /* 0x042fec000004186c */
[----:B------:R-:W-:Y:S01]  /*9d30*/  HMMA.16816.F32.BF16 R112, R4, R30, R112 ;  /* 0x0000001e0470723c */ /* 0x000fe20000041870 */
[----:B------:R-:W1:Y:S06]  /*9d40*/  LDSM.16.MT88.4 R28, [R221+0x11000] ;  /* 0x01100000dd1c783b */ /* 0x000e6c0000004200 */
[----:B------:R-:W-:-:S02]  /*9d50*/  F2FP.BF16.F32.PACK_AB R4, R194, R193 ;  /* 0x000000c1c204723e */ /* 0x000fc400000010ff */
[----:B------:R-:W-:Y:S02]  /*9d60*/  F2FP.BF16.F32.PACK_AB R5, R198, R197 ;  /* 0x000000c5c605723e */ /* 0x000fe400000010ff */
[----:B------:R-:W-:Y:S02]  /*9d70*/  F2FP.BF16.F32.PACK_AB R6, R195, R196 ;  /* 0x000000c4c306723e */ /* 0x000fe400000010ff */
[----:B------:R-:W-:-:S07]  /*9d80*/  F2FP.BF16.F32.PACK_AB R7, R199, R190 ;  /* 0x000000bec707723e */ /* 0x000fce00000010ff */
        /* <DEDUP_REMOVED lines=38> */
[----:B------:R-:W-:Y:S05]  /*9ff0*/  LDSM.16.MT88.4 R28, [R220+0x11800] ;  /* 0x01180000dc1c783b */ /* 0x000fea0000004200 */
[C---:B-----5:R-:W-:Y:S06]  /*a000*/  HMMA.16816.F32.BF16 R100, R4.reuse, R24, R100 ;  /* 0x000000180464723c */ /* 0x060fec0000041864 */
[C---:B------:R-:W-:Y:S01]  /*a010*/  HMMA.16816.F32.BF16 R104, R4.reuse, R26, R104 ;  /* 0x0000001a0468723c */ /* 0x040fe20000041868 */
[----:B------:R-:W1:Y:S05]  /*a020*/  LDSM.16.MT88.4 R24, [R221+0x11800] ;  /* 0x01180000dd18783b */ /* 0x000e6a0000004200 */
        /* <DEDUP_REMOVED lines=11> */
[----:B------:R-:W-:-:S03]  /*a0e0*/  F2FP.BF16.F32.PACK_AB R7, R175, R174 ;  /* 0x000000aeaf07723e */ /* 0x000fc600000010ff */
[----:B------:R-:W-:-:S04]  /*a0f0*/  FADD.FTZ R179, R179, R192 ;  /* 0x000000c0b3b37221 */ /* 0x000fc80000010000 */
[----:B--2---:R-:W-:Y:S01]  /*a100*/  HMMA.16816.F32.BF16 R152, R4, R8, R152 ;  /* 0x000000080498723c */ /* 0x004fe20000041898 */
[----:B------:R-:W-:-:S05]  /*a110*/  FADD.FTZ R249, R180, R179 ;  /* 0x000000b3b4f97221 */ /* 0x000fca0000010000 */
        /* <DEDUP_REMOVED lines=26> */
[C---:B-1----:R-:W-:Y:S06]  /*a2c0*/  HMMA.16816.F32.BF16 R116, R4.reuse, R8, R116 ;  /* 0x000000080474723c */ /* 0x042fec0000041874 */
[----:B------:R-:W-:Y:S01]  /*a2d0*/  HMMA.16816.F32.BF16 R68, R4, R24, R68 ;  /* 0x000000180444723c */ /* 0x000fe20000041844 */
[----:B------:R-:W-:-:S04]  /*a2e0*/  FADD.FTZ R9, R197, R2 ;  /* 0x00000002c5097221 */ /* 0x000fc80000010000 */
[----:B------:R-:W-:Y:S01]  /*a2f0*/  FADD.FTZ R9, R198, R9 ;  /* 0x00000009c6097221 */ /* 0x000fe20000010000 */
[----:B------:R-:W-:Y:S03]  /*a300*/  HMMA.16816.F32.BF16 R72, R4, R26, R72 ;  /* 0x0000001a0448723c */ /* 0x000fe60000041848 */
[----:B------:R-:W-:-:S03]  /*a310*/  FADD.FTZ R2, R190, R9 ;  /* 0x00000009be027221 */ /* 0x000fc60000010000 */
[----:B------:R-:W-:Y:S01]  /*a320*/  HMMA.16816.F32.BF16 R76, R4, R32, R76 ;  /* 0x00000020044c723c */ /* 0x000fe2000004184c */
[----:B------:R-:W-:-:S04]  /*a330*/  FADD.FTZ R2, R199, R2 ;  /* 0x00000002c7027221 */ /* 0x000fc80000010000 */
[----:B------:R-:W-:Y:S01]  /*a340*/  FADD.FTZ R177, R177, R2 ;  /* 0x00000002b1b17221 */ /* 0x000fe20000010000 */
[----:B------:R-:W-:Y:S03]  /*a350*/  HMMA.16816.F32.BF16 R80, R4, R34, R80 ;  /* 0x000000220450723c */ /* 0x000fe60000041850 */
[----:B------:R-:W-:-:S03]  /*a360*/  FADD.FTZ R177, R176, R177 ;  /* 0x000000b1b0b17221 */ /* 0x000fc60000010000 */
[----:B--2---:R-:W-:Y:S01]  /*a370*/  HMMA.16816.F32.BF16 R84, R4, R28, R84 ;  /* 0x0000001c0454723c */ /* 0x004fe20000041854 */
[----:B------:R-:W-:-:S04]  /*a380*/  FADD.FTZ R174, R174, R177 ;  /* 0x000000b1aeae7221 */ /* 0x000fc80000010000 */
[----:B------:R-:W-:Y:S01]  /*a390*/  FADD.FTZ R247, R175, R174 ;  /* 0x000000aeaff77221 */ /* 0x000fe20000010000 */
[C---:B------:R-:W-:Y:S06]  /*a3a0*/  HMMA.16816.F32.BF16 R88, R4.reuse, R30, R88 ;  /* 0x0000001e0458723c */ /* 0x040fec0000041858 */
[C---:B----4-:R-:W-:Y:S06]  /*a3b0*/  HMMA.16816.F32.BF16 R100, R4.reuse, R16, R100 ;  /* 0x000000100464723c */ /* 0x050fec0000041864 */
[C---:B------:R-:W-:Y:S06]  /*a3c0*/  HMMA.16816.F32.BF16 R104, R4.reuse, R18, R104 ;  /* 0x000000120468723c */ /* 0x040fec0000041868 */
[C---:B-----5:R-:W-:Y:S06]  /*a3d0*/  HMMA.16816.F32.BF16 R108, R4.reuse, R12, R108 ;  /* 0x0000000c046c723c */ /* 0x060fec000004186c */
[C---:B------:R-:W-:Y:S06]  /*a3e0*/  HMMA.16816.F32.BF16 R112, R4.reuse, R14, R112 ;  /* 0x0000000e0470723c */ /* 0x040fec0000041870 */
[C---:B------:R-:W-:Y:S06]  /*a3f0*/  HMMA.16816.F32.BF16 R120, R4.reuse, R10, R120 ;  /* 0x0000000a0478723c */ /* 0x040fec0000041878 */
[C---:B---3--:R-:W-:Y:S06]  /*a400*/  HMMA.16816.F32.BF16 R124, R4.reuse, R20, R124 ;  /* 0x00000014047c723c */ /* 0x048fec000004187c */
[----:B------:R-:W-:-:S15]  /*a410*/  HMMA.16816.F32.BF16 R128, R4, R22, R128 ;  /* 0x000000160480723c */ /* 0x000fde0000041880 */
[----:B------:R-:W-:-:S09]  /*a420*/  NOP ;  /* 0x0000000000007918 */ /* 0x000fd20000000000 */
.L_x_6438:
[----:B------:R-:W-:Y:S05]  /*a430*/  @!P4 BRA `(.L_x_6444) ;  /* 0x00000040005cc947 */ /* 0x000fea0003800000 */
[----:B------:R-:W-:Y:S01]  /*a440*/  ULEA UR4, -UR6, URZ, 0x6 ;  /* 0x0000003f06047291 */ /* 0x000fe2000f8e313f */
[----:B------:R-:W-:Y:S01]  /*a450*/  IMAD.MOV.U32 R2, RZ, RZ, R3 ;  /* 0x000000ffff027224 */ /* 0x000fe200078e0003 */
[----:B------:R-:W-:Y:S01]  /*a460*/  ULEA UR8, -UR10, URZ, 0x6 ;  /* 0x0000003f0a087291 */ /* 0x000fe2000f8e313f */
[----:B------:R-:W-:Y:S01]  /*a470*/  IMAD.MOV.U32 R0, RZ, RZ, R164 ;  /* 0x000000ffff007224 */ /* 0x000fe200078e00a4 */
[----:B------:R-:W-:Y:S02]  /*a480*/  USHF.R.S32.HI UR13, URZ, 0x1f, UR4 ;  /* 0x0000001f3f0d7899 */ /* 0x000fe40008011404 */
[----:B------:R-:W-:Y:S01]  /*a490*/  USHF.L.U64.HI UR7, UR6, 0x5, UR7 ;  /* 0x0000000506077899 */ /* 0x000fe20008010207 */
[----:B------:R-:W-:Y:S01]  /*a4a0*/  MOV R245, UR4 ;  /* 0x0000000400f57c02 */ /* 0x000fe20008000f00 */
[----:B------:R-:W-:Y:S02]  /*a4b0*/  USHF.L.U64.HI UR11, UR10, 0x5, UR11 ;  /* 0x000000050a0b7899 */ /* 0x000fe4000801020b */
[----:B------:R-:W-:Y:S01]  /*a4c0*/  MOV R244, UR13 ;  /* 0x0000000d00f47c02 */ /* 0x000fe20008000f00 */
[----:B------:R-:W-:-:S02]  /*a4d0*/  USHF.L.U32 UR6, UR6, 0x5, URZ ;  /* 0x0000000506067899 */ /* 0x000fc4000800063f */
[----:B------:R-:W-:Y:S02]  /*a4e0*/  USHF.L.U32 UR10, UR10, 0x5, URZ ;  /* 0x000000050a0a7899 */ /* 0x000fe4000800063f */
[----:B------:R-:W-:Y:S01]  /*a4f0*/  USHF.R.S32.HI UR9, URZ, 0x1f, UR8 ;  /* 0x0000001f3f097899 */ /* 0x000fe20008011408 */
[----:B------:R-:W-:-:S11]  /*a500*/  ULDC UR4, c[0x0][0x2ec] ;  /* 0x0000bb0000047ab9 */ /* 0x000fd60000000800 */
.L_x_6448:
[----:B------:R-:W-:Y:S04]  /*a510*/  DEPBAR.LE SB0, 0x0 ;  /* 0x000080000000791a */ /* 0x000fe80000000000 */
[----:B------:R-:W-:Y:S01]  /*a520*/  BAR.SYNC.DEFER_BLOCKING 0x0 ;  /* 0x0000000000007b1d */ /* 0x000fe20000010000 */
[----:B------:R-:W-:Y:S01]  /*a530*/  MOV R10, R245 ;  /* 0x000000f5000a7202 */ /* 0x000fe20000000f00 */
[----:B------:R-:W-:Y:S01]  /*a540*/  UIADD3 UR21, UR21, -0x1, URZ ;  /* 0xffffffff15157890 */ /* 0x000fe2000fffe03f */
[----:B------:R-:W-:Y:S03]  /*a550*/  MOV R3, R244 ;  /* 0x000000f400037202 */ /* 0x000fe60000000f00 */
[----:B------:R-:W-:Y:S08]  /*a560*/  @!P3 BRA `(.L_x_6445) ;  /* 0x0000000000fcb947 */ /* 0x000ff00003800000 */
        /* <DEDUP_REMOVED lines=20> */
[C---:B------:R-:W-:Y:S01]  /*a6b0*/  IMAD R6, R4.reuse, R5, R6 ;  /* 0x0000000504067224 */ /* 0x040fe200078e0206 */
[----:B------:R-:W-:Y:S01]  /*a6c0*/  LOP3.LUT R5, R3, UR14, RZ, 0x3c, !PT ;  /* 0x0000000e03057c12 */ /* 0x000fe2000f8e3cff */
[C---:B------:R-:W-:Y:S03]  /*a6d0*/  IMAD R8, R4.reuse, R7, R8 ;  /* 0x0000000704087224 */ /* 0x040fe600078e0208 */
[C---:B------:R-:W-:Y:S02]  /*a6e0*/  ISETP.GT.U32.AND P1, PT, R4.reuse, R6, PT ;  /* 0x000000060400720c */ /* 0x040fe40003f24070 */
[----:B------:R-:W-:Y:S02]  /*a6f0*/  ISETP.GT.U32.AND P4, PT, R4, R8, PT ;  /* 0x000000080400720c */ /* 0x000fe40003f84070 */
[----:B------:R-:W-:Y:S02]  /*a700*/  ISETP.GE.AND P2, PT, R5, RZ, PT ;  /* 0x000000ff0500720c */ /* 0x000fe40003f46270 */
[----:B------:R-:W-:Y:S07]  /*a710*/  LOP3.LUT R5, RZ, R3, RZ, 0x33, !PT ;  /* 0x00000003ff057212 */ /* 0x000fee00078e33ff */
[----:B------:R-:W-:Y:S02]  /*a720*/  @!P1 IMAD.IADD R6, R6, 0x1, -R4 ;  /* 0x0000000106069824 */ /* 0x000fe400078e0a04 */
[-C--:B------:R-:W-:Y:S01]  /*a730*/  @!P4 IADD3 R8, R8, -R4.reuse, RZ ;  /* 0x800000040808c210 */ /* 0x080fe20007ffe0ff */
[----:B------:R-:W-:Y:S01]  /*a740*/  @!P1 VIADD R9, R9, 0x1 ;  /* 0x0000000109099836 */ /* 0x000fe20000000000 */
[C---:B------:R-:W-:Y:S01]  /*a750*/  ISETP.NE.AND P1, PT, R3.reuse, RZ, PT ;  /* 0x000000ff0300720c */ /* 0x040fe20003f25270 */
[----:B------:R-:W-:Y:S01]  /*a760*/  @!P4 VIADD R10, R10, 0x1 ;  /* 0x000000010a0ac836 */ /* 0x000fe20000000000 */
[-C--:B------:R-:W-:Y:S02]  /*a770*/  ISETP.GE.U32.AND P5, PT, R6, R4.reuse, PT ;  /* 0x000000040600720c */ /* 0x080fe40003fa6070 */
[----:B------:R-:W-:Y:S01]  /*a780*/  ISETP.GE.U32.AND P6, PT, R8, R4, PT ;  /* 0x000000040800720c */ /* 0x000fe20003fc6070 */
[----:B------:R-:W1:Y:S01]  /*a790*/  LDC.64 R6, c[0x0][0x250] ;  /* 0x00009400ff067b82 */ /* 0x000e620000000a00 */
[----:B------:R-:W-:Y:S04]  /*a7a0*/  LOP3.LUT R4, R3, UR13, RZ, 0x3c, !PT ;  /* 0x0000000d03047c12 */ /* 0x000fe8000f8e3cff */
[----:B------:R-:W-:Y:S05]  /*a7b0*/  ISETP.GE.AND P0, PT, R4, RZ, PT ;  /* 0x000000ff0400720c */ /* 0x000fea0003f06270 */
[----:B------:R-:W-:Y:S02]  /*a7c0*/  @P5 IADD3 R9, R9, 0x1, RZ ;  /* 0x0000000109095810 */ /* 0x000fe40007ffe0ff */
[----:B------:R-:W-:Y:S05]  /*a7d0*/  @P6 VIADD R10, R10, 0x1 ;  /* 0x000000010a0a6836 */ /* 0x000fea0000000000 */
[----:B------:R-:W-:Y:S01]  /*a7e0*/  @!P2 IADD3 R10, -R10, RZ, RZ ;  /* 0x000000ff0a0aa210 */ /* 0x000fe20007ffe1ff */
[----:B------:R-:W-:Y:S05]  /*a7f0*/  @!P0 IMAD.MOV R9, RZ, RZ, -R9 ;  /* 0x000000ffff098224 */ /* 0x000fea00078e0a09 */
[C---:B------:R-:W-:Y:S02]  /*a800*/  SEL R11, R5.reuse, R9, !P1 ;  /* 0x00000009050b7207 */ /* 0x040fe40004800000 */
[----:B------:R-:W-:Y:S02]  /*a810*/  SEL R5, R5, R10, !P1 ;  /* 0x0000000a05057207 */ /* 0x000fe40004800000 */
[-C--:B------:R-:W-:Y:S02]  /*a820*/  LEA R14, P1, R11, R236.reuse, 0x2 ;  /* 0x000000ec0b0e7211 */ /* 0x080fe400078210ff */
[C---:B------:R-:W-:Y:S01]  /*a830*/  LEA R12, P0, R5.reuse, R236, 0x2 ;  /* 0x000000ec050c7211 */ /* 0x040fe200078010ff */
[----:B------:R-:W-:Y:S01]  /*a840*/  IMAD.IADD R8, R5, 0x1, -R11 ;  /* 0x0000000105087824 */ /* 0x000fe200078e0a0b */
[-C--:B------:R-:W-:Y:S02]  /*a850*/  LEA.HI.X.SX32 R15, R11, R237.reuse, 0x2, P1 ;  /* 0x000000ed0b0f7211 */ /* 0x080fe400008f16ff */
[----:B------:R-:W-:Y:S01]  /*a860*/  LEA.HI.X.SX32 R13, R5, R237, 0x2, P0 ;  /* 0x000000ed050d7211 */ /* 0x000fe200000f16ff */
[----:B------:R-:W-:Y:S01]  /*a870*/  IMAD R3, R8, R3, -0x40 ;  /* 0xffffffc008037424 */ /* 0x000fe200078e0203 */
[----:B------:R-:W2:Y:S01]  /*a880*/  LDC.64 R4, c[0x0][0x238] ;  /* 0x00008e00ff047b82 */ /* 0x000ea20000000a00 */
[----:B------:R-:W3:Y:S03]  /*a890*/  LDG.E R9, desc[UR16][R14.64] ;  /* 0x000000100e097981 */ /* 0x000ee6000c1e1900 */
[----:B------:R-:W-:Y:S01]  /*a8a0*/  SHF.R.S32.HI R11, RZ, 0x1f, R3 ;  /* 0x0000001fff0b7819 */ /* 0x000fe20000011403 */
[----:B------:R-:W3:Y:S04]  /*a8b0*/  LDG.E R10, desc[UR16][R12.64] ;  /* 0x000000100c0a7981 */ /* 0x000ee8000c1e1900 */
[-C--:B-1----:R-:W-:Y:S04]  /*a8c0*/  IMAD R8, R11, R6.reuse, RZ ;  /* 0x000000060b087224 */ /* 0x082fe800078e02ff */
[C---:B------:R-:W-:Y:S01]  /*a8d0*/  IMAD R8, R3.reuse, R7, R8 ;  /* 0x0000000703087224 */ /* 0x040fe200078e0208 */
[----:B---3--:R-:W-:Y:S01]  /*a8e0*/  IADD3 R9, -R10, R9, RZ ;  /* 0x000000090a097210 */ /* 0x008fe20007ffe1ff */
[----:B------:R-:W-:Y:S03]  /*a8f0*/  IMAD.WIDE.U32 R10, R3, R6, RZ ;  /* 0x00000006030a7225 */ /* 0x000fe600078e00ff */
[----:B------:R-:W-:Y:S01]  /*a900*/  SHF.R.S32.HI R3, RZ, 0x1f, R9 ;  /* 0x0000001fff037819 */ /* 0x000fe20000011409 */
[----:B------:R-:W-:Y:S04]  /*a910*/  IMAD.IADD R11, R11, 0x1, R8 ;  /* 0x000000010b0b7824 */ /* 0x000fe800078e0208 */
[-C--:B--2---:R-:W-:Y:S02]  /*a920*/  IMAD R6, R3, R4.reuse, RZ ;  /* 0x0000000403067224 */ /* 0x084fe400078e02ff */
[C---:B------:R-:W-:Y:S04]  /*a930*/  IMAD.WIDE.U32 R10, R9.reuse, R4, R10 ;  /* 0x00000004090a7225 */ /* 0x040fe800078e000a */
[----:B------:R-:W-:Y:S05]  /*a940*/  IMAD R6, R9, R5, R6 ;  /* 0x0000000509067224 */ /* 0x000fea00078e0206 */
[----:B------:R-:W-:Y:S07]  /*a950*/  IADD3 R3, R11, R6, RZ ;  /* 0x000000060b037210 */ /* 0x000fee0007ffe0ff */
.L_x_6445:
[C---:B------:R-:W-:Y:S01]  /*a960*/  LEA R232, P0, R10.reuse, R232, 0x1 ;  /* 0x000000e80ae87211 */ /* 0x040fe200078008ff */
[----:B------:R-:W-:Y:S03]  /*a970*/  UISETP.GT.AND UP0, UPT, UR21, UR5, UPT ;  /* 0x000000051500728c */ /* 0x000fe6000bf04270 */
        /* <DEDUP_REMOVED lines=8> */
[----:B------:R-:W-:Y:S02]  /*aa00*/  LDGSTS.E.BYPASS.LTC128B.128 [R235+0x10000], desc[UR16][R232.64] ;  /* 0x10000000e8eb7fae */ /* 0x000fe4000b901d50 */
[----:B------:R-:W-:Y:S02]  /*aa10*/  IADD3.X R23, R27, UR7, RZ, P0, !PT ;  /* 0x000000071b177c10 */ /* 0x000fe400087fe4ff */
[----:B------:R-:W-:Y:S01]  /*aa20*/  LDGSTS.E.BYPASS.LTC128B.128 [R235+0x12000], desc[UR16][R232.64+0x80] ;  /* 0x12000080e8eb7fae */ /* 0x000fe2000b901d50 */
[----:B------:R-:W-:Y:S03]  /*aa30*/  IADD3 R250, P0, R22, UR6, RZ ;  /* 0x0000000616fa7c10 */ /* 0x000fe6000ff1e0ff */
[----:B------:R-:W-:Y:S01]  /*aa40*/  LDGSTS.E.BYPASS.LTC128B.128 [R235+0x14000], desc[UR16][R232.64+0x100] ;  /* 0x14000100e8eb7fae */ /* 0x000fe2000b901d50 */
[----:B------:R-:W-:Y:S02]  /*aa50*/  IADD3.X R251, R23, UR7, RZ, P0, !PT ;  /* 0x0000000717fb7c10 */ /* 0x000fe400087fe4ff */
[----:B------:R-:W-:Y:S01]  /*aa60*/  PLOP3.LUT P0, PT, PT, PT, UP0, 0x80, 0x0 ;  /* 0x000000000000781c */ /* 0x000fe20003f0f008 */
        /* <DEDUP_REMOVED lines=227> */
[----:B------:R-:W-:Y:S02]  /*b8a0*/  MOV R170, UR8 ;  /* 0x0000000800aa7c02 */ /* 0x000fe40008000f00 */
        /* <DEDUP_REMOVED lines=65> */
.L_x_6447:
        /* <DEDUP_REMOVED lines=28> */
.L_x_6446:
[----:B-1----:R-:W-:Y:S01]  /*be80*/  MOV R164, UR21 ;  /* 0x0000001500a47c02 */ /* 0x002fe20008000f00 */
[----:B------:R-:W-:Y:S03]  /*be90*/  UISETP.GT.AND UP0, UPT, UR21, UR5, UPT ;  /* 0x000000051500728c */ /* 0x000fe6000bf04270 */
[----:B------:R-:W-:Y:S04]  /*bea0*/  LEA R3, R164, R241, 0x6 ;  /* 0x000000f1a4037211 */ /* 0x000fe800078e30ff */
[C---:B------:R-:W-:Y:S02]  /*beb0*/  IADD3 R165, R3.reuse, 0x1, RZ ;  /* 0x0000000103a57810 */ /* 0x040fe40007ffe0ff */
[----:B------:R-:W-:Y:S02]  /*bec0*/  ISETP.GE.AND P1, PT, R3, R240, PT ;  /* 0x000000f00300720c */ /* 0x000fe40003f26270 */
[-C--:B------:R-:W-:Y:S02]  /*bed0*/  ISETP.GE.AND P0, PT, R165, R238.reuse, PT ;  /* 0x000000eea500720c */ /* 0x080fe40003f06270 */
[----:B------:R-:W-:Y:S02]  /*bee0*/  ISETP.GE.AND P2, PT, R3, R238, PT ;  /* 0x000000ee0300720c */ /* 0x000fe40003f46270 */
[C---:B------:R-:W-:Y:S02]  /*bef0*/  ISETP.GE.AND P5, PT, R165.reuse, R240, PT ;  /* 0x000000f0a500720c */ /* 0x040fe40003fa6270 */
[CC--:B------:R-:W-:Y:S02]  /*bf00*/  ISETP.GE.OR P0, PT, R165.reuse, R234.reuse, !P0 ;  /* 0x000000eaa500720c */ /* 0x0c0fe40004706670 */
[-C--:B------:R-:W-:Y:S02]  /*bf10*/  ISETP.GE.OR P5, PT, R165, R239.reuse, !P5 ;  /* 0x000000efa500720c */ /* 0x080fe40006fa6670 */
[CC--:B------:R-:W-:Y:S02]  /*bf20*/  ISETP.GE.OR P1, PT, R3.reuse, R239.reuse, !P1 ;  /* 0x000000ef0300720c */ /* 0x0c0fe40004f26670 */
[C---:B------:R-:W-:Y:S02]  /*bf30*/  ISETP.GE.OR P2, PT, R3.reuse, R234, !P2 ;  /* 0x000000ea0300720c */ /* 0x040fe40005746670 */
[C---:B------:R-:W-:Y:S02]  /*bf40*/  IADD3 R169, R3.reuse, 0x8, RZ ;  /* 0x0000000803a97810 */ /* 0x040fe40007ffe0ff */
[----:B------:R-:W-:Y:S02]  /*bf50*/  IADD3 R165, R3, 0x9, RZ ;  /* 0x0000000903a57810 */ /* 0x000fe40007ffe0ff */
[----:B------:R-:W-:Y:S02]  /*bf60*/  FSEL R167, R4, -INF , !P1 ;  /* 0xff80000004a77808 */ /* 0x000fe40004800000 */
[----:B------:R-:W-:Y:S02]  /*bf70*/  FSEL R166, R6, -INF , !P2 ;  /* 0xff80000006a67808 */ /* 0x000fe40005000000 */
[C---:B------:R-:W-:Y:S02]  /*bf80*/  ISETP.GE.AND P4, PT, R169.reuse, R240, PT ;  /* 0x000000f0a900720c */ /* 0x040fe40003f86270 */
[----:B------:R-:W-:Y:S02]  /*bf90*/  ISETP.GE.AND P6, PT, R169, R238, PT ;  /* 0x000000eea900720c */ /* 0x000fe40003fc6270 */
[C---:B------:R-:W-:Y:S02]  /*bfa0*/  ISETP.GE.AND P1, PT, R165.reuse, R240, PT ;  /* 0x000000f0a500720c */ /* 0x040fe40003f26270 */
[----:B------:R-:W-:Y:S02]  /*bfb0*/  ISETP.GE.AND P2, PT, R165, R238, PT ;  /* 0x000000eea500720c */ /* 0x000fe40003f46270 */
[CC--:B------:R-:W-:Y:S02]  /*bfc0*/  ISETP.GE.OR P4, PT, R169.reuse, R239.reuse, !P4 ;  /* 0x000000efa900720c */ /* 0x0c0fe40006786670 */
[-C--:B------:R-:W-:Y:S02]  /*bfd0*/  ISETP.GE.OR P6, PT, R169, R234.reuse, !P6 ;  /* 0x000000eaa900720c */ /* 0x080fe400077c6670 */
[CC--:B------:R-:W-:Y:S02]  /*bfe0*/  ISETP.GE.OR P1, PT, R165.reuse, R239.reuse, !P1 ;  /* 0x000000efa500720c */ /* 0x0c0fe40004f26670 */
[----:B------:R-:W-:Y:S02]  /*bff0*/  ISETP.GE.OR P2, PT, R165, R234, !P2 ;  /* 0x000000eaa500720c */ /* 0x000fe40005746670 */
[C---:B------:R-:W-:Y:S02]  /*c000*/  IADD3 R169, R3.reuse, 0x11, RZ ;  /* 0x0000001103a97810 */ /* 0x040fe40007ffe0ff */
[----:B------:R-:W-:Y:S02]  /*c010*/  IADD3 R165, R3, 0x10, RZ ;  /* 0x0000001003a57810 */ /* 0x000fe40007ffe0ff */
[----:B------:R-:W-:Y:S02]  /*c020*/  FSEL R168, R7, -INF , !P0 ;  /* 0xff80000007a87808 */ /* 0x000fe40004000000 */
[----:B------:R-:W-:Y:S02]  /*c030*/  FSEL R7, R8, -INF , !P4 ;  /* 0xff80000008077808 */ /* 0x000fe40006000000 */
[-C--:B------:R-:W-:Y:S02]  /*c040*/  ISETP.GE.AND P4, PT, R169, R240.reuse, PT ;  /* 0x000000f0a900720c */ /* 0x080fe40003f86270 */
[----:B------:R-:W-:Y:S02]  /*c050*/  ISETP.GE.AND P0, PT, R165, R240, PT ;  /* 0x000000f0a500720c */ /* 0x000fe40003f06270 */
[----:B------:R-:W-:Y:S02]  /*c060*/  FSEL R5, R5, -INF , !P5 ;  /* 0xff80000005057808 */ /* 0x000fe40006800000 */
[----:B------:R-:W-:Y:S02]  /*c070*/  FMNMX.FTZ R4, R167, R0, !PT ;  /* 0x00000000a7047209 */ /* 0x000fe40007810000 */
[----:B------:R-:W-:Y:S02]  /*c080*/  FSEL R170, R10, -INF , !P6 ;  /* 0xff8000000aaa7808 */ /* 0x000fe40007000000 */
[----:B------:R-:W-:Y:S02]  /*c090*/  FSEL R9, R9, -INF , !P1 ;  /* 0xff80000009097808 */ /* 0x000fe40004800000 */
[-C--:B------:R-:W-:Y:S02]  /*c0a0*/  ISETP.GE.OR P4, PT, R169, R239.reuse, !P4 ;  /* 0x000000efa900720c */ /* 0x080fe40006786670 */
[----:B------:R-:W-:Y:S02]  /*c0b0*/  FSEL R10, R11, -INF , !P2 ;  /* 0xff8000000b0a7808 */ /* 0x000fe40005000000 */
[CC--:B------:R-:W-:Y:S02]  /*c0c0*/  ISETP.GE.AND P5, PT, R165.reuse, R238.reuse, PT ;  /* 0x000000eea500720c */ /* 0x0c0fe40003fa6270 */
[-C--:B------:R-:W-:Y:S02]  /*c0d0*/  ISETP.GE.OR P0, PT, R165, R239.reuse, !P0 ;  /* 0x000000efa500720c */ /* 0x080fe40004706670 */
[----:B------:R-:W-:Y:S02]  /*c0e0*/  ISETP.GE.AND P1, PT, R169, R238, PT ;  /* 0x000000eea900720c */ /* 0x000fe40003f26270 */
[----:B------:R-:W-:Y:S02]  /*c0f0*/  IADD3 R11, R3, 0x19, RZ ;  /* 0x00000019030b7810 */ /* 0x000fe40007ffe0ff */
[----:B------:R-:W-:Y:S02]  /*c100*/  FMNMX.FTZ R4, R5, R4, !PT ;  /* 0x0000000405047209 */ /* 0x000fe40007810000 */
[----:B------:R-:W-:Y:S02]  /*c110*/  FSEL R199, R12, -INF , !P0 ;  /* 0xff8000000cc77808 */ /* 0x000fe40004000000 */
[-C--:B------:R-:W-:Y:S02]  /*c120*/  ISETP.GE.OR P5, PT, R165, R234.reuse, !P5 ;  /* 0x000000eaa500720c */ /* 0x080fe40006fa6670 */
[----:B------:R-:W-:Y:S02]  /*c130*/  FSEL R197, R13, -INF , !P4 ;  /* 0xff8000000dc57808 */ /* 0x000fe40006000000 */
[----:B------:R-:W-:Y:S02]  /*c140*/  ISETP.GE.OR P1, PT, R169, R234, !P1 ;  /* 0x000000eaa900720c */ /* 0x000fe40004f26670 */
[----:B------:R-:W-:Y:S02]  /*c150*/  IADD3 R165, R3, 0x18, RZ ;  /* 0x0000001803a57810 */ /* 0x000fe40007ffe0ff */
[----:B------:R-:W-:Y:S02]  /*c160*/  FMNMX.FTZ R4, R7, R4, !PT ;  /* 0x0000000407047209 */ /* 0x000fe40007810000 */
[C---:B------:R-:W-:Y:S02]  /*c170*/  ISETP.GE.AND P0, PT, R11.reuse, R240, PT ;  /* 0x000000f00b00720c */ /* 0x040fe40003f06270 */
[----:B------:R-:W-:Y:S02]  /*c180*/  ISETP.GE.AND P4, PT, R11, R238, PT ;  /* 0x000000ee0b00720c */ /* 0x000fe40003f86270 */
[----:B------:R-:W-:Y:S02]  /*c190*/  ISETP.GE.AND P2, PT, R165, R240, PT ;  /* 0x000000f0a500720c */ /* 0x000fe40003f46270 */
[CC--:B------:R-:W-:Y:S02]  /*c1a0*/  ISETP.GE.OR P0, PT, R11.reuse, R239.reuse, !P0 ;  /* 0x000000ef0b00720c */ /* 0x0c0fe40004706670 */
[----:B------:R-:W-:Y:S02]  /*c1b0*/  ISETP.GE.OR P4, PT, R11, R234, !P4 ;  /* 0x000000ea0b00720c */ /* 0x000fe40006786670 */
[----:B------:R-:W-:Y:S02]  /*c1c0*/  FSEL R198, R15, -INF , !P1 ;  /* 0xff8000000fc67808 */ /* 0x000fe40004800000 */
[----:B------:R-:W-:Y:S02]  /*c1d0*/  FMNMX.FTZ R4, R9, R4, !PT ;  /* 0x0000000409047209 */ /* 0x000fe40007810000 */
[----:B------:R-:W-:Y:S02]  /*c1e0*/  FMNMX.FTZ R15, R166, R2, !PT ;  /* 0x00000002a60f7209 */ /* 0x000fe40007810000 */
[----:B------:R-:W-:Y:S02]  /*c1f0*/  IADD3 R11, R3, 0x20, RZ ;  /* 0x00000020030b7810 */ /* 0x000fe40007ffe0ff */
[----:B------:R-:W-:Y:S02]  /*c200*/  ISETP.GE.OR P2, PT, R165, R239, !P2 ;  /* 0x000000efa500720c */ /* 0x000fe40005746670 */
[----:B------:R-:W-:Y:S02]  /*c210*/  FSEL R196, R14, -INF , !P5 ;  /* 0xff8000000ec47808 */ /* 0x000fe40006800000 */
[----:B------:R-:W-:Y:S02]  /*c220*/  FMNMX.FTZ R4, R199, R4, !PT ;  /* 0x00000004c7047209 */ /* 0x000fe40007810000 */
[----:B------:R-:W-:Y:S02]  /*c230*/  ISETP.GE.AND P6, PT, R165, R238, PT ;  /* 0x000000eea500720c */ /* 0x000fe40003fc6270 */
[----:B------:R-:W-:Y:S02]  /*c240*/  FMNMX.FTZ R15, R168, R15, !PT ;  /* 0x0000000fa80f7209 */ /* 0x000fe40007810000 */
[C---:B------:R-:W-:Y:S02]  /*c250*/  ISETP.GE.AND P5, PT, R11.reuse, R240, PT ;  /* 0x000000f00b00720c */ /* 0x040fe40003fa6270 */
[----:B------:R-:W-:Y:S02]  /*c260*/  ISETP.GE.AND P1, PT, R11, R238, PT ;  /* 0x000000ee0b00720c */ /* 0x000fe40003f26270 */
[----:B------:R-:W-:Y:S02]  /*c270*/  IADD3 R13, R3, 0x21, RZ ;  /* 0x00000021030d7810 */ /* 0x000fe40007ffe0ff */
[----:B------:R-:W-:Y:S02]  /*c280*/  FSEL R175, R16, -INF , !P2 ;  /* 0xff80000010af7808 */ /* 0x000fe40005000000 */
[----:B------:R-:W-:Y:S02]  /*c290*/  FMNMX.FTZ R4, R197, R4, !PT ;  /* 0x00000004c5047209 */ /* 0x000fe40007810000 */
[----:B------:R-:W-:Y:S02]  /*c2a0*/  FSEL R173, R17, -INF , !P0 ;  /* 0xff80000011ad7808 */ /* 0x000fe40004000000 */
[-C--:B------:R-:W-:Y:S02]  /*c2b0*/  ISETP.GE.OR P6, PT, R165, R234.reuse, !P6 ;  /* 0x000000eaa500720c */ /* 0x080fe400077c6670 */
[----:B------:R-:W-:Y:S02]  /*c2c0*/  FMNMX.FTZ R15, R170, R15, !PT ;  /* 0x0000000faa0f7209 */ /* 0x000fe40007810000 */
[C---:B------:R-:W-:Y:S02]  /*c2d0*/  ISETP.GE.OR P5, PT, R11.reuse, R239, !P5 ;  /* 0x000000ef0b00720c */ /* 0x040fe40006fa6670 */
[----:B------:R-:W-:Y:S02]  /*c2e0*/  ISETP.GE.OR P1, PT, R11, R234, !P1 ;  /* 0x000000ea0b00720c */ /* 0x000fe40004f26670 */
[----:B------:R-:W-:Y:S02]  /*c2f0*/  IADD3 R11, R3, 0x28, RZ ;  /* 0x00000028030b7810 */ /* 0x000fe40007ffe0ff */
[C---:B------:R-:W-:Y:S02]  /*c300*/  ISETP.GE.AND P2, PT, R13.reuse, R240, PT ;  /* 0x000000f00d00720c */ /* 0x040fe40003f46270 */
[----:B------:R-:W-:Y:S02]  /*c310*/  ISETP.GE.AND P0, PT, R13, R238, PT ;  /* 0x000000ee0d00720c */ /* 0x000fe40003f06270 */
[----:B------:R-:W-:Y:S02]  /*c320*/  FMNMX.FTZ R4, R175, R4, !PT ;  /* 0x00000004af047209 */ /* 0x000fe40007810000 */
[----:B------:R-:W-:Y:S02]  /*c330*/  FSEL R174, R18, -INF , !P6 ;  /* 0xff80000012ae7808 */ /* 0x000fe40007000000 */
[----:B------:R-:W-:Y:S02]  /*c340*/  FSEL R172, R19, -INF , !P4 ;  /* 0xff80000013ac7808 */ /* 0x000fe40006000000 */
[----:B------:R-:W-:Y:S02]  /*c350*/  FMNMX.FTZ R15, R10, R15, !PT ;  /* 0x0000000f0a0f7209 */ /* 0x000fe40007810000 */
[C---:B------:R-:W-:Y:S02]  /*c360*/  ISETP.GE.OR P2, PT, R13.reuse, R239, !P2 ;  /* 0x000000ef0d00720c */ /* 0x040fe40005746670 */
[----:B------:R-:W-:Y:S02]  /*c370*/  ISETP.GE.OR P0, PT, R13, R234, !P0 ;  /* 0x000000ea0d00720c */ /* 0x000fe40004706670 */
[C---:B------:R-:W-:Y:S02]  /*c380*/  ISETP.GE.AND P6, PT, R11.reuse, R240, PT ;  /* 0x000000f00b00720c */ /* 0x040fe40003fc6270 */
[----:B------:R-:W-:Y:S02]  /*c390*/  ISETP.GE.AND P4, PT, R11, R238, PT ;  /* 0x000000ee0b00720c */ /* 0x000fe40003f86270 */
[----:B------:R-:W-:Y:S02]  /*c3a0*/  IADD3 R13, R3, 0x29, RZ ;  /* 0x00000029030d7810 */ /* 0x000fe40007ffe0ff */
[----:B------:R-:W-:Y:S02]  /*c3b0*/  FMNMX.FTZ R17, R173, R4, !PT ;  /* 0x00000004ad117209 */ /* 0x000fe40007810000 */
[----:B------:R-:W-:Y:S02]  /*c3c0*/  FSEL R246, R20, -INF , !P5 ;  /* 0xff80000014f67808 */ /* 0x000fe40006800000 */
[----:B------:R-:W-:Y:S02]  /*c3d0*/  FMNMX.FTZ R15, R196, R15, !PT ;  /* 0x0000000fc40f7209 */ /* 0x000fe40007810000 */
[C---:B------:R-:W-:Y:S02]  /*c3e0*/  ISETP.GE.OR P6, PT, R11.reuse, R239, !P6 ;  /* 0x000000ef0b00720c */ /* 0x040fe400077c6670 */
[----:B------:R-:W-:Y:S02]  /*c3f0*/  ISETP.GE.OR P4, PT, R11, R234, !P4 ;  /* 0x000000ea0b00720c */ /* 0x000fe40006786670 */
[----:B------:R-:W-:Y:S02]  /*c400*/  FSEL R251, R21, -INF , !P2 ;  /* 0xff80000015fb7808 */ /* 0x000fe40005000000 */
[C---:B------:R-:W-:Y:S02]  /*c410*/  ISETP.GE.AND P5, PT, R13.reuse, R240, PT ;  /* 0x000000f00d00720c */ /* 0x040fe40003fa6270 */
[----:B------:R-:W-:Y:S02]  /*c420*/  ISETP.GE.AND P2, PT, R13, R238, PT ;  /* 0x000000ee0d00720c */ /* 0x000fe40003f46270 */
[----:B------:R-:W-:Y:S02]  /*c430*/  IADD3 R11, R3, 0x30, RZ ;  /* 0x00000030030b7810 */ /* 0x000fe40007ffe0ff */
[----:B------:R-:W-:Y:S02]  /*c440*/  FMNMX.FTZ R4, R246, R17, !PT ;  /* 0x00000011f6047209 */ /* 0x000fe40007810000 */
[----:B------:R-:W-:Y:S01]  /*c450*/  FMNMX.FTZ R15, R198, R15, !PT ;  /* 0x0000000fc60f7209 */ /* 0x000fe20007810000 */
[----:B------:R-:W-:Y:S01]  /*c460*/  LDSM.16.MT88.4 R16, [R224+0x10000] ;  /* 0x01000000e010783b */ /* 0x000fe20000004200 */
[----:B------:R-:W-:Y:S02]  /*c470*/  FSEL R202, R22, -INF , !P1 ;  /* 0xff80000016ca7808 */ /* 0x000fe40004800000 */
[----:B------:R-:W-:Y:S02]  /*c480*/  FSEL R200, R23, -INF , !P0 ;  /* 0xff80000017c87808 */ /* 0x000fe40004000000 */
[C---:B------:R-:W-:Y:S02]  /*c490*/  ISETP.GE.OR P5, PT, R13.reuse, R239, !P5 ;  /* 0x000000ef0d00720c */ /* 0x040fe40006fa6670 */
[----:B------:R-:W-:Y:S02]  /*c4a0*/  ISETP.GE.OR P2, PT, R13, R234, !P2 ;  /* 0x000000ea0d00720c */ /* 0x000fe40005746670 */
[C---:B------:R-:W-:Y:S02]  /*c4b0*/  ISETP.GE.AND P1, PT, R11.reuse, R240, PT ;  /* 0x000000f00b00720c */ /* 0x040fe40003f26270 */
[----:B------:R-:W-:Y:S02]  /*c4c0*/  ISETP.GE.AND P0, PT, R11, R238, PT ;  /* 0x000000ee0b00720c */ /* 0x000fe40003f06270 */
[----:B------:R-:W-:Y:S02]  /*c4d0*/  FSEL R233, R24, -INF , !P6 ;  /* 0xff80000018e97808 */ /* 0x000fe40007000000 */
[----:B------:R-:W-:Y:S02]  /*c4e0*/  IADD3 R13, R3, 0x31, RZ ;  /* 0x00000031030d7810 */ /* 0x000fe40007ffe0ff */
[----:B------:R-:W-:Y:S02]  /*c4f0*/  FMNMX.FTZ R4, R251, R4, !PT ;  /* 0x00000004fb047209 */ /* 0x000fe40007810000 */
[----:B------:R-:W-:Y:S02]  /*c500*/  FMNMX.FTZ R15, R174, R15, !PT ;  /* 0x0000000fae0f7209 */ /* 0x000fe40007810000 */
[C---:B------:R-:W-:Y:S02]  /*c510*/  ISETP.GE.OR P1, PT, R11.reuse, R239, !P1 ;  /* 0x000000ef0b00720c */ /* 0x040fe40004f26670 */
[----:B------:R-:W-:Y:S02]  /*c520*/  ISETP.GE.OR P0, PT, R11, R234, !P0 ;  /* 0x000000ea0b00720c */ /* 0x000fe40004706670 */
        /* <DEDUP_REMOVED lines=11> */
[----:B------:R-:W-:Y:S02]  /*c5e0*/  ISETP.GE.OR P5, PT, R11, R239, !P5 ;  /* 0x000000ef0b00720c */ /* 0x000fe40006fa6670 */
[----:B------:R-:W-:Y:S02]  /*c5f0*/  FSEL R183, R29, -INF , !P6 ;  /* 0xff8000001db77808 */ /* 0x000fe40007000000 */
[----:B------:R-:W-:Y:S02]  /*c600*/  FMNMX.FTZ R4, R185, R4, !PT ;  /* 0x00000004b9047209 */ /* 0x000fe40007810000 */
[----:B------:R-:W-:Y:S02]  /*c610*/  ISETP.GE.AND P1, PT, R3, R240, PT ;  /* 0x000000f00300720c */ /* 0x000fe40003f26270 */
[----:B------:R-:W-:Y:S02]  /*c620*/  FSEL R186, R26, -INF , !P4 ;  /* 0xff8000001aba7808 */ /* 0x000fe40006000000 */
[----:B------:R-:W-:Y:S02]  /*c630*/  FMNMX.FTZ R15, R200, R15, !PT ;  /* 0x0000000fc80f7209 */ /* 0x000fe40007810000 */
[----:B------:R-:W-:Y:S02]  /*c640*/  FSEL R184, R27, -INF , !P2 ;  /* 0xff8000001bb87808 */ /* 0x000fe40005000000 */
[----:B------:R-:W-:Y:S01]  /*c650*/  FSEL R181, R32, -INF , !P5 ;  /* 0xff80000020b57808 */ /* 0x000fe20006800000 */
[----:B------:R-:W-:Y:S01]  /*c660*/  LDSM.16.MT88.4 R24, [R222+0x10000] ;  /* 0x01000000de18783b */ /* 0x000fe20000004200 */
[----:B------:R-:W-:Y:S02]  /*c670*/  ISETP.GE.OR P1, PT, R3, R239, !P1 ;  /* 0x000000ef0300720c */ /* 0x000fe40004f26670 */
        /* <DEDUP_REMOVED lines=8> */
[----:B------:R-:W-:Y:S02]  /*c700*/  ISETP.GE.AND P1, PT, R11, R238, PT ;  /* 0x000000ee0b00720c */ /* 0x000fe40003f26270 */
        /* <DEDUP_REMOVED lines=285> */
[----:B------:R-:W-:Y:S03]  /*d8e0*/  FADD.FTZ R195, R167, R195 ;  /* 0x000000c3a7c37221 */ /* 0x000fe60000010000 */
        /* <DEDUP_REMOVED lines=75> */
[C---:B------:R-:W-:Y:S09]  /*dda0*/  HMMA.16816.F32.BF16 R44, R136.reuse, R168, R44 ;  /* 0x000000a8882c723c */ /* 0x040ff2000004182c */
[----:B------:R-:W-:Y:S01]  /*ddb0*/  MUFU.EX2 R161, R178 ;  /* 0x000000b200a17308 */ /* 0x000fe20000000800 */
        /* <DEDUP_REMOVED lines=41> */
[----:B------:R-:W-:Y:S02]  /*e050*/  MOV R136, R161 ;  /* 0x000000a100887202 */ /* 0x000fe40000000f00 */
[----:B------:R-:W-:Y:S02]  /*e060*/  F2FP.BF16.F32.PACK_AB R168, R137, R139 ;  /* 0x0000008b89a8723e */ /* 0x000fe400000010ff */
[----:B------:R-:W-:Y:S02]  /*e070*/  F2FP.BF16.F32.PACK_AB R170, R140, R143 ;  /* 0x0000008f8caa723e */ /* 0x000fe400000010ff */
[----:B------:R-:W-:Y:S02]  /*e080*/  F2FP.BF16.F32.PACK_AB R169, R136, R138 ;  /* 0x0000008a88a9723e */ /* 0x000fe400000010ff */
[----:B------:R-:W-:Y:S07]  /*e090*/  F2FP.BF16.F32.PACK_AB R171, R165, R141 ;  /* 0x0000008da5ab723e */ /* 0x000fee00000010ff */
        /* <DEDUP_REMOVED lines=9> */
[----:B------:R-:W-:Y:S04]  /*e130*/  MOV R23, R143 ;  /* 0x0000008f00177202 */ /* 0x000fe80000000f00 */
[----:B------:R-:W-:Y:S02]  /*e140*/  MOV R132, R140 ;  /* 0x0000008c00847202 */ /* 0x000fe40000000f00 */
        /* <DEDUP_REMOVED lines=8> */
[----:B------:R-:W1:Y:S02]  /*e1d0*/  LDSM.16.MT88.4 R20, [R220+0x15800] ;  /* 0x01580000dc14783b */ /* 0x000e640000004200 */
[----:B------:R-:W-:Y:S04]  /*e1e0*/  MOV R31, R135 ;  /* 0x00000087001f7202 */ /* 0x000fe80000000f00 */
[----:B------:R-:W-:Y:S02]  /*e1f0*/  MOV R173, R132 ;  /* 0x0000008400ad7202 */ /* 0x000fe40000000f00 */
        /* <DEDUP_REMOVED lines=11> */
[----:B------:R-:W2:Y:S04]  /*e2b0*/  LDSM.16.MT88.4 R24, [R224+0x17800] ;  /* 0x01780000e018783b */ /* 0x000ea80000004200 */
[----:B------:R-:W-:Y:S01]  /*e2c0*/  MOV R35, R31 ;  /* 0x0000001f00237202 */ /* 0x000fe20000000f00 */
[C---:B------:R-:W-:Y:S03]  /*e2d0*/  HMMA.16816.F32.BF16 R56, R168.reuse, R186, R56 ;  /* 0x000000baa838723c */ /* 0x040fe60000041838 */
[----:B------:R-:W2:Y:S03]  /*e2e0*/  LDSM.16.MT88.4 R28, [R222+0x17800] ;  /* 0x01780000de1c783b */ /* 0x000ea60000004200 */
        /* <DEDUP_REMOVED lines=42> */
[----:B------:R-:W-:Y:S01]  /*e590*/  MOV R2, R3 ;  /* 0x0000000300027202 */ /* 0x000fe20000000f00 */
[----:B------:R-:W-:Y:S06]  /*e5a0*/  @P0 BRA `(.L_x_6448) ;  /* 0xffffffbc00d80947 */ /* 0x000fec000383ffff */
.L_x_6444:
[----:B------:R-:W1:Y:S01]  /*e5b0*/  SHFL.BFLY PT, R2, R249, 0x2, 0x1f ;  /* 0x0c401f00f9027f89 */ /* 0x000e6200000e0000 */
[----:B------:R-:W-:Y:S01]  /*e5c0*/  MOV R4, 0x3f800000 ;  /* 0x3f80000000047802 */ /* 0x000fe20000000f00 */
[----:B------:R-:W2:Y:S01]  /*e5d0*/  S2UR UR4, SR_CgaCtaId ;  /* 0x00000000000479c3 */ /* 0x000ea20000008800 */
[----:B------:R-:W-:Y:S01]  /*e5e0*/  MOV R5, 0x3f800000 ;  /* 0x3f80000000057802 */ /* 0x000fe20000000f00 */
[----:B------:R-:W3:Y:S01]  /*e5f0*/  SHFL.BFLY PT, R0, R247, 0x2, 0x1f ;  /* 0x0c401f00f7007f89 */ /* 0x000ee200000e0000 */
[----:B------:R-:W-:Y:S01]  /*e600*/  UMOV UR5, 0x400 ;  /* 0x0000040000057882 */ /* 0x000fe20000000000 */
[----:B------:R-:W-:Y:S01]  /*e610*/  UISETP.NE.AND UP0, UPT, UR12, -0x1, UPT ;  /* 0xffffffff0c00788c */ /* 0x000fe2000bf05270 */
[----:B------:R-:W-:Y:S01]  /*e620*/  ULDC.U8 UR6, c[0x0][0x3d8] ;  /* 0x0000f60000067ab9 */ /* 0x000fe20000000000 */
        /* <DEDUP_REMOVED lines=163> */
[----:B------:R-:W-:Y:S01]  /*f060*/  @UP0 ULDC.64 UR4, c[0x0][0x298] ;  /* 0x0000a60000040ab9 */ /* 0x000fe20000000a00 */
[----:B------:R-:W-:Y:S01]  /*f070*/  MOV R8, 0x20 ;  /* 0x0000002000087802 */ /* 0x000fe20000000f00 */
[----:B------:R-:W-:Y:S01]  /*f080*/  @UP0 UIMAD.WIDE.U32 UR8, UR12, UR4, URZ ;  /* 0x000000040c0802a5 */ /* 0x000fe2000f8e003f */
[----:B------:R-:W-:-:S02]  /*f090*/  MOV R10, 0x40 ;  /* 0x00000040000a7802 */ /* 0x000fc40000000f00 */
[C---:B------:R-:W-:Y:S01]  /*f0a0*/  IADD3 R9, R5.reuse, -0x10, RZ ;  /* 0xfffffff005097810 */ /* 0x040fe20007ffe0ff */
[----:B------:R-:W-:Y:S01]  /*f0b0*/  @UP0 UIMAD UR7, UR12, UR5, UR9 ;  /* 0x000000050c0702a4 */ /* 0x000fe2000f8e0209 */
[----:B------:R-:W-:Y:S02]  /*f0c0*/  SEL R8, R8, 0xffffffe0, !P1 ;  /* 0xffffffe008087807 */ /* 0x000fe40004800000 */
[----:B------:R-:W-:Y:S02]  /*f0d0*/  @P0 IADD3 R9, R5, 0x10, RZ ;  /* 0x0000001005090810 */ /* 0x000fe40007ffe0ff */
[----:B------:R-:W-:Y:S02]  /*f0e0*/  F2FP.BF16.F32.PACK_AB R160, R161, R160 ;  /* 0x000000a0a1a0723e */ /* 0x000fe400000010ff */
[----:B------:R-:W-:Y:S02]  /*f0f0*/  F2FP.BF16.F32.PACK_AB R162, R163, R162 ;  /* 0x000000a2a3a2723e */ /* 0x000fe400000010ff */
[----:B------:R-:W-:Y:S01]  /*f100*/  SEL R10, R10, 0xffffffc0, !P2 ;  /* 0xffffffc00a0a7807 */ /* 0x000fe20005000000 */
[----:B------:R-:W-:Y:S01]  /*f110*/  STS [R5], R160 ;  /* 0x000000a005007388 */ /* 0x000fe20000000800 */
[----:B------:R-:W-:-:S02]  /*f120*/  F2FP.BF16.F32.PACK_AB R156, R157, R156 ;  /* 0x0000009c9d9c723e */ /* 0x000fc400000010ff */
[----:B------:R-:W-:Y:S01]  /*f130*/  F2FP.BF16.F32.PACK_AB R158, R159, R158 ;  /* 0x0000009e9f9e723e */ /* 0x000fe200000010ff */
[----:B------:R-:W-:Y:S01]  /*f140*/  STS [R5+0x400], R162 ;  /* 0x000400a205007388 */ /* 0x000fe20000000800 */
[----:B------:R-:W-:Y:S02]  /*f150*/  F2FP.BF16.F32.PACK_AB R152, R153, R152 ;  /* 0x000000989998723e */ /* 0x000fe400000010ff */
[----:B------:R-:W-:Y:S01]  /*f160*/  F2FP.BF16.F32.PACK_AB R154, R155, R154 ;  /* 0x0000009a9b9a723e */ /* 0x000fe200000010ff */
[----:B------:R-:W-:Y:S01]  /*f170*/  STS [R9], R156 ;  /* 0x0000009c09007388 */ /* 0x000fe20000000800 */
[----:B------:R-:W-:Y:S02]  /*f180*/  IADD3 R11, R5, R8, RZ ;  /* 0x00000008050b7210 */ /* 0x000fe40007ffe0ff */
[----:B------:R-:W-:Y:S01]  /*f190*/  F2FP.BF16.F32.PACK_AB R148, R149, R148 ;  /* 0x000000949594723e */ /* 0x000fe200000010ff */
[----:B------:R-:W-:Y:S01]  /*f1a0*/  STS [R9+0x400], R158 ;  /* 0x0004009e09007388 */ /* 0x000fe20000000800 */
[----:B------:R-:W-:-:S02]  /*f1b0*/  F2FP.BF16.F32.PACK_AB R150, R151, R150 ;  /* 0x000000969796723e */ /* 0x000fc400000010ff */
[----:B------:R-:W-:Y:S01]  /*f1c0*/  IADD3 R13, R8, R9, RZ ;  /* 0x00000009080d7210 */ /* 0x000fe20007ffe0ff */
[----:B------:R-:W-:Y:S01]  /*f1d0*/  STS [R11], R152 ;  /* 0x000000980b007388 */ /* 0x000fe20000000800 */
[----:B------:R-:W-:Y:S01]  /*f1e0*/  F2FP.BF16.F32.PACK_AB R144, R145, R144 ;  /* 0x000000909190723e */ /* 0x000fe200000010ff */
[----:B------:R-:W1:Y:S01]  /*f1f0*/  @P3 LDC R8, c[0x0][0x2e8] ;  /* 0x0000ba00ff083b82 */ /* 0x000e620000000800 */
[----:B------:R-:W-:Y:S01]  /*f200*/  F2FP.BF16.F32.PACK_AB R146, R147, R146 ;  /* 0x000000929392723e */ /* 0x000fe200000010ff */
[----:B------:R-:W-:Y:S01]  /*f210*/  STS [R11+0x400], R154 ;  /* 0x0004009a0b007388 */ /* 0x000fe20000000800 */
[----:B------:R-:W-:Y:S02]  /*f220*/  IADD3 R15, R5, R10, RZ ;  /* 0x0000000a050f7210 */ /* 0x000fe40007ffe0ff */
[----:B------:R-:W-:Y:S01]  /*f230*/  F2FP.BF16.F32.PACK_AB R140, R141, R140 ;  /* 0x0000008c8d8c723e */ /* 0x000fe200000010ff */
[----:B------:R-:W-:Y:S01]  /*f240*/  STS [R13], R148 ;  /* 0x000000940d007388 */ /* 0x000fe20000000800 */
[----:B------:R-:W-:-:S02]  /*f250*/  F2FP.BF16.F32.PACK_AB R142, R143, R142 ;  /* 0x0000008e8f8e723e */ /* 0x000fc400000010ff */
[----:B------:R-:W-:Y:S01]  /*f260*/  IADD3 R17, R10, R9, RZ ;  /* 0x000000090a117210 */ /* 0x000fe20007ffe0ff */
        /* <DEDUP_REMOVED lines=106> */
[----:B--2---:R-:W2:Y:S03]  /*f910*/  @P4 LDC R5, c[0x0][0x2e8] ;  /* 0x0000ba00ff054b82 */ /* 0x004ea60000000800 */
[----:B------:R1:W-:Y:S04]  /*f920*/  STS [R15+0x6000], R116 ;  /* 0x006000740f007388 */ /* 0x0003e80000000800 */
[----:B------:R1:W-:Y:S01]  /*f930*/  STS [R15+0x6400], R118 ;  /* 0x006400760f007388 */ /* 0x0003e20000000800 */
[----:B---3--:R-:W-:-:S03]  /*f940*/  MOV R9, 0x7f800000 ;  /* 0x7f80000000097802 */ /* 0x008fc60000000f00 */
        /* <DEDUP_REMOVED lines=15> */
.L_x_6449:
[----:B--2---:R-:W-:Y:S01]  /*fa40*/  @P4 FFMA.FTZ R9, R164, R5, R11 ;  /* 0x00000005a4094223 */ /* 0x004fe2000001000b */
        /* <DEDUP_REMOVED lines=9> */
.L_x_6450:
[----:B------:R-:W-:Y:S01]  /*fae0*/  S2UR UR6, SR_CTAID.Z ;  /* 0x00000000000679c3 */ /* 0x000fe20000002700 */
[----:B------:R-:W-:Y:S01]  /*faf0*/  ULDC UR4, c[0x0][0x270] ;  /* 0x00009c0000047ab9 */ /* 0x000fe20000000800 */
[----:B------:R-:W-:-:S06]  /*fb00*/  ULDC UR12, c[0x0][0x2c4] ;  /* 0x0000b100000c7ab9 */ /* 0x000fcc0000000800 */
[----:B------:R-:W1:Y:S02]  /*fb10*/  S2UR UR5, SR_CTAID.Y ;  /* 0x00000000000579c3 */ /* 0x000e640000002600 */
[----:B-1----:R-:W-:-:S04]  /*fb20*/  UIMAD UR4, UR5, UR4, UR6 ;  /* 0x00000004050472a4 */ /* 0x002fc8000f8e0206 */
[----:B------:R-:W-:Y:S02]  /*fb30*/  UIMAD UR12, UR4, UR12, URZ ;  /* 0x0000000c040c72a4 */ /* 0x000fe4000f8e023f */
.L_x_6451:
        /* <DEDUP_REMOVED lines=32> */
.L_x_6453:
[----:B------:R-:W-:Y:S05]  /*fd40*/  BSYNC B0 ;  /* 0x0000000000007941 */ /* 0x000fea0003800000 */
.L_x_6452:
[----:B------:R-:W2:Y:S01]  /*fd50*/  S2UR UR5, SR_CTAID.X ;  /* 0x00000000000579c3 */ /* 0x000ea20000002500 */
[----:B------:R-:W-:Y:S01]  /*fd60*/  LEA.HI R4, R5, R0, RZ, 0x3 ;  /* 0x0000000005047211 */ /* 0x000fe200078f18ff */
[----:B---3--:R3:W4:Y:S01]  /*fd70*/  LDS.128 R16, [R235+0x1800] ;  /* 0x00180000eb107984 */ /* 0x0087220000000c00 */
[----:B------:R-:W-:Y:S02]  /*fd80*/  BSSY B0, `(.L_x_6454) ;  /* 0x000002d000007945 */ /* 0x000fe40003800000 */
[----:B------:R-:W-:Y:S01]  /*fd90*/  LOP3.LUT R5, R4, 0xfffffff8, RZ, 0xc0, !PT ;  /* 0xfffffff804057812 */ /* 0x000fe200078ec0ff */
[----:B------:R3:W3:Y:S02]  /*fda0*/  LDS.128 R20, [R235] ;  /* 0x00000000eb147984 */ /* 0x0006e40000000c00 */
[----:B------:R-:W5:Y:S02]  /*fdb0*/  LDC.64 R2, c[0x0][0x298] ;  /* 0x0000a600ff027b82 */ /* 0x000f640000000a00 */
[----:B------:R-:W-:Y:S01]  /*fdc0*/  IMAD.IADD R0, R0, 0x1, -R5 ;  /* 0x0000000100007824 */ /* 0x000fe200078e0a05 */
[----:B------:R3:W3:Y:S03]  /*fdd0*/  LDS.128 R12, [R235+0x2000] ;  /* 0x00200000eb0c7984 */ /* 0x0006e60000000c00 */
[----:B------:R-:W-:Y:S01]  /*fde0*/  IMAD.SHL.U32 R8, R0, 0x8, RZ ;  /* 0x0000000800087824 */ /* 0x000fe200078e00ff */
[----:B------:R-:W-:Y:S01]  /*fdf0*/  SHF.R.S32.HI R0, RZ, 0x3, R4 ;  /* 0x00000003ff007819 */ /* 0x000fe20000011404 */
[----:B------:R-:W4:Y:S03]  /*fe00*/  LDC.64 R28, c[0x0][0x2a0] ;  /* 0x0000a800ff1c7b82 */ /* 0x000f260000000a00 */
[----:B-1----:R-:W-:Y:S01]  /*fe10*/  SHF.R.S32.HI R9, RZ, 0x1f, R8 ;  /* 0x0000001fff097819 */ /* 0x002fe20000011408 */
[C---:B------:R-:W-:Y:S01]  /*fe20*/  VIADD R4, R0.reuse, 0x10 ;  /* 0x0000001000047836 */ /* 0x040fe20000000000 */
[----:B------:R-:W-:-:S02]  /*fe30*/  IADD3 R5, R0, 0x20, RZ ;  /* 0x0000002000057810 */ /* 0x000fc40007ffe0ff */
[----:B------:R-:W-:Y:S01]  /*fe40*/  SHF.R.S32.HI R25, RZ, 0x1f, R0 ;  /* 0x0000001fff197819 */ /* 0x000fe20000011400 */
[----:B--2---:R-:W-:Y:S01]  /*fe50*/  USHF.L.U32 UR5, UR5, 0x6, URZ ;  /* 0x0000000605057899 */ /* 0x004fe2000800063f */
[----:B------:R-:W-:Y:S01]  /*fe60*/  ISETP.GE.AND P3, PT, R4, UR22, PT ;  /* 0x0000001604007c0c */ /* 0x000fe2000bf66270 */
[----:B------:R-:W-:Y:S01]  /*fe70*/  VIADD R4, R0, 0x30 ;  /* 0x0000003000047836 */ /* 0x000fe20000000000 */
[----:B------:R-:W-:Y:S01]  /*fe80*/  ISETP.GE.AND P2, PT, R5, UR22, PT ;  /* 0x0000001605007c0c */ /* 0x000fe2000bf46270 */
[----:B------:R-:W-:-:S03]  /*fe90*/  USHF.R.S32.HI UR4, URZ, 0x1f, UR5 ;  /* 0x0000001f3f047899 */ /* 0x000fc60008011405 */
[----:B------:R-:W-:Y:S01]  /*fea0*/  ISETP.GE.AND P1, PT, R4, UR22, PT ;  /* 0x0000001604007c0c */ /* 0x000fe2000bf26270 */
[----:B-----5:R-:W-:-:S04]  /*feb0*/  IMAD.WIDE.U32 R8, R2, UR5, R8 ;  /* 0x0000000502087c25 */ /* 0x020fc8000f8e0008 */
[----:B------:R-:W-:Y:S01]  /*fec0*/  IMAD R6, R2, UR4, RZ ;  /* 0x0000000402067c24 */ /* 0x000fe2000f8e02ff */
[----:B------:R-:W-:Y:S01]  /*fed0*/  USHF.R.S32.HI UR4, URZ, 0x1f, UR6 ;  /* 0x0000001f3f047899 */ /* 0x000fe20008011406 */
[----:B------:R-:W-:Y:S02]  /*fee0*/  IADD3 R26, P0, R8, UR8, RZ ;  /* 0x00000008081a7c10 */ /* 0x000fe4000ff1e0ff */
[----:B------:R-:W-:-:S03]  /*fef0*/  IMAD R7, R3, UR5, R6 ;  /* 0x0000000503077c24 */ /* 0x000fc6000f8e0206 */
[----:B----4-:R-:W-:Y:S02]  /*ff00*/  IMAD R6, R28, UR4, RZ ;  /* 0x000000041c067c24 */ /* 0x010fe4000f8e02ff */
[----:B------:R-:W-:Y:S02]  /*ff10*/  IADD3.X R27, R7, UR7, R9, P0, !PT ;  /* 0x00000007071b7c10 */ /* 0x000fe400087fe409 */
[----:B------:R-:W-:Y:S01]  /*ff20*/  IMAD R29, R29, UR6, R6 ;  /* 0x000000061d1d7c24 */ /* 0x000fe2000f8e0206 */
[----:B------:R1:W2:Y:S01]  /*ff30*/  LDS.128 R8, [R235+0x4000] ;  /* 0x00400000eb087984 */ /* 0x0002a20000000c00 */
[----:B------:R-:W-:Y:S01]  /*ff40*/  ISETP.GE.AND P0, PT, R0, UR22, PT ;  /* 0x0000001600007c0c */ /* 0x000fe2000bf06270 */
[----:B------:R-:W-:Y:S02]  /*ff50*/  IMAD.WIDE.U32 R26, R28, UR6, R26 ;  /* 0x000000061c1a7c25 */ /* 0x000fe4000f8e001a */
[----:B------:R1:W4:Y:S03]  /*ff60*/  LDS.128 R4, [R235+0x6000] ;  /* 0x00600000eb047984 */ /* 0x0003260000000c00 */
[----:B------:R-:W-:-:S07]  /*ff70*/  IADD3 R29, R29, R27, RZ ;  /* 0x0000001b1d1d7210 */ /* 0x000fce0007ffe0ff */
[----:B---3--:R-:W-:Y:S05]  /*ff80*/  @P0 BRA `(.L_x_6455) ;  /* 0x0000000000300947 */ /* 0x008fea0003800000 */
        /* <DEDUP_REMOVED lines=8> */
[----:B------:R3:W-:Y:S04]  /*10010*/  STG.E.128 desc[UR16][R32.64], R20 ;  /* 0x0000001420007986 */ /* 0x0007e8000c101d10 */
[----:B------:R3:W-:Y:S04]  /*10020*/  STG.E.128 desc[UR16][R32.64+0x80], R12 ;  /* 0x0000800c20007986 */ /* 0x0007e8000c101d10 */
[----:B--2---:R3:W-:Y:S04]  /*10030*/  STG.E.128 desc[UR16][R32.64+0x100], R8 ;  /* 0x0001000820007986 */ /* 0x0047e8000c101d10 */
[----:B----4-:R3:W-:Y:S02]  /*10040*/  STG.E.128 desc[UR16][R32.64+0x180], R4 ;  /* 0x0001800420007986 */ /* 0x0107e4000c101d10 */
.L_x_6455:
[----:B------:R-:W-:Y:S05]  /*10050*/  BSYNC B0 ;  /* 0x0000000000007941 */ /* 0x000fea0003800000 */
.L_x_6454:
[----:B---3--:R3:W1:Y:S01]  /*10060*/  LDS.128 R20, [R235+0x800] ;  /* 0x00080000eb147984 */ /* 0x0086620000000c00 */
[----:B------:R-:W-:Y:S03]  /*10070*/  BSSY B0, `(.L_x_6456) ;  /* 0x0000014000007945 */ /* 0x000fe60003800000 */
[----:B------:R3:W1:Y:S04]  /*10080*/  LDS.128 R12, [R235+0x2800] ;  /* 0x00280000eb0c7984 */ /* 0x0006680000000c00 */
[----:B--2---:R3:W2:Y:S04]  /*10090*/  LDS.128 R8, [R235+0x4800] ;  /* 0x00480000eb087984 */ /* 0x0046a80000000c00 */
[----:B----4-:R3:W4:Y:S01]  /*100a0*/  LDS.128 R4, [R235+0x6800] ;  /* 0x00680000eb047984 */ /* 0x0107220000000c00 */
        /* <DEDUP_REMOVED lines=12> */
[----:B-1----:R1:W-:Y:S04]  /*10170*/  STG.E.128 desc[UR16][R30.64], R20 ;  /* 0x000000141e007986 */ /* 0x0023e8000c101d10 */
[----:B------:R1:W-:Y:S04]  /*10180*/  STG.E.128 desc[UR16][R30.64+0x80], R12 ;  /* 0x0000800c1e007986 */ /* 0x0003e8000c101d10 */
[----:B--2---:R1:W-:Y:S04]  /*10190*/  STG.E.128 desc[UR16][R30.64+0x100], R8 ;  /* 0x000100081e007986 */ /* 0x0043e8000c101d10 */
[----:B----4-:R1:W-:Y:S02]  /*101a0*/  STG.E.128 desc[UR16][R30.64+0x180], R4 ;  /* 0x000180041e007986 */ /* 0x0103e4000c101d10 */
.L_x_6457:
[----:B------:R-:W-:Y:S05]  /*101b0*/  BSYNC B0 ;  /* 0x0000000000007941 */ /* 0x000fea0003800000 */
.L_x_6456:
[----:B-1----:R1:W1:Y:S01]  /*101c0*/  LDS.128 R20, [R235+0x1000] ;  /* 0x00100000eb147984 */ /* 0x0022620000000c00 */
[----:B------:R-:W-:Y:S03]  /*101d0*/  BSSY B0, `(.L_x_6458) ;  /* 0x0000014000007945 */ /* 0x000fe60003800000 */
[----:B------:R1:W1:Y:S04]  /*101e0*/  LDS.128 R12, [R235+0x3000] ;  /* 0x00300000eb0c7984 */ /* 0x0002680000000c00 */
[----:B--2---:R2:W1:Y:S04]  /*101f0*/  LDS.128 R8, [R235+0x5000] ;  /* 0x00500000eb087984 */ /* 0x0044680000000c00 */
        /* <DEDUP_REMOVED lines=15> */
[----:B------:R1:W-:Y:S04]  /*102f0*/  STG.E.128 desc[UR16][R30.64+0x100], R8 ;  /* 0x000100081e007986 */ /* 0x0003e8000c101d10 */
[----:B----4-:R1:W-:Y:S02]  /*10300*/  STG.E.128 desc[UR16][R30.64+0x180], R4 ;  /* 0x000180041e007986 */ /* 0x0103e4000c101d10 */
.L_x_6459:
[----:B------:R-:W-:Y:S05]  /*10310*/  BSYNC B0 ;  /* 0x0000000000007941 */ /* 0x000fea0003800000 */
.L_x_6458:
[----:B-1----:R1:W1:Y:S04]  /*10320*/  LDS.128 R8, [R235+0x3800] ;  /* 0x00380000eb087984 */ /* 0x0022680000000c00 */
[----:B----4-:R4:W1:Y:S04]  /*10330*/  LDS.128 R4, [R235+0x5800] ;  /* 0x00580000eb047984 */ /* 0x0108680000000c00 */
[----:B------:R4:W1:Y:S01]  /*10340*/  LDS.128 R12, [R235+0x7800] ;  /* 0x00780000eb0c7984 */ /* 0x0008620000000c00 */
[----:B------:R-:W-:Y:S05]  /*10350*/  @P1 EXIT ;  /* 0x000000000000194d */ /* 0x000fea0003800000 */
[----:B------:R-:W-:Y:S01]  /*10360*/  IADD3 R0, P0, R0, 0x30, RZ ;  /* 0x0000003000007810 */ /* 0x000fe20007f1e0ff */
[----:B------:R-:W-:Y:S01]  /*10370*/  IMAD.MOV.U32 R22, RZ, RZ, R26 ;  /* 0x000000ffff167224 */ /* 0x000fe200078e001a */
        /* <DEDUP_REMOVED lines=10> */
[----:B-1----:R-:W-:Y:S04]  /*10420*/  STG.E.128 desc[UR16][R2.64+0x80], R8 ;  /* 0x0000800802007986 */ /* 0x002fe8000c101d10 */
[----:B------:R-:W-:Y:S04]  /*10430*/  STG.E.128 desc[UR16][R2.64+0x100], R4 ;  /* 0x0001000402007986 */ /* 0x000fe8000c101d10 */
[----:B------:R-:W-:Y:S01]  /*10440*/  STG.E.128 desc[UR16][R2.64+0x180], R12 ;  /* 0x0001800c02007986 */ /* 0x000fe2000c101d10 */
[----:B------:R-:W-:Y:S05]  /*10450*/  EXIT ;  /* 0x000000000000794d */ /* 0x000fea0003800000 */
.L_x_6460:
        /* <DEDUP_REMOVED lines=10> */
.L_x_9070:


//--------------------- .text._ZN5flash24flash_fwd_splitkv_kernelI23Flash_fwd_kernel_traitsILi256ELi64ELi64ELi4ELb0ELb0EN7cutlass10bfloat16_tE19Flash_kernel_traitsILi256ELi64ELi64ELi4ES3_EELb0ELb1ELb0ELb0ELb1ELb1ELb0ELb0EEEvNS_16Flash_fwd_paramsE --------------------------
	.section	.text._ZN5flash24flash_fwd_splitkv_kernelI23Flash_fwd_kernel_traitsILi256ELi64ELi64ELi4ELb0ELb0EN7cutlass10bfloat16_tE19Flash_kernel_traitsILi256ELi64ELi64ELi4ES3_EELb0ELb1ELb0ELb0ELb1ELb1ELb0ELb0EEEvNS_16Flash_fwd_paramsE,"ax",@progbits
	.align	128
        .global         _ZN5flash24flash_fwd_splitkv_kernelI23Flash_fwd_kernel_traitsILi256ELi64ELi64ELi4ELb0ELb0EN7cutlass10bfloat16_tE19Flash_kernel_traitsILi256ELi64ELi64ELi4ES3_EELb0ELb1ELb0ELb0ELb1ELb1ELb0ELb0EEEvNS_16Flash_fwd_paramsE
        .type           _ZN5flash24flash_fwd_splitkv_kernelI23Flash_fwd_kernel_traitsILi256ELi64ELi64ELi4ELb0ELb0EN7cutlass10bfloat16_tE19Flash_kernel_traitsILi256ELi64ELi64ELi4ES3_EELb0ELb1ELb0ELb0ELb1ELb1ELb0ELb0EEEvNS_16Flash_fwd_paramsE,@function
        .size           _ZN5flash24flash_fwd_splitkv_kernelI23Flash_fwd_kernel_traitsILi256ELi64ELi64ELi4ELb0ELb0EN7cutlass10bfloat16_tE19Flash_kernel_traitsILi256ELi64ELi64ELi4ES3_EELb0ELb1ELb0ELb0ELb1ELb1ELb0ELb0EEEvNS_16Flash_fwd_paramsE,(.L_x_9071 - _ZN5flash24flash_fwd_splitkv_kernelI23Flash_fwd_kernel_traitsILi256ELi64ELi64ELi4ELb0ELb0EN7cutlass10bfloat16_tE19Flash_kernel_traitsILi256ELi64ELi64ELi4ES3_EELb0ELb1ELb0ELb0ELb1ELb1ELb0ELb0EEEvNS_16Flash_fwd_paramsE)
        .other          _ZN5flash24flash_fwd_splitkv_kernelI23Flash_fwd_kernel_traitsILi256ELi64ELi64ELi4ELb0ELb0EN7cutlass10bfloat16_tE19Flash_kernel_traitsILi256ELi64ELi64ELi4ES3_EELb0ELb1ELb0ELb0ELb1ELb1ELb0ELb0EEEvNS_16Flash_fwd_paramsE,@"STO_CUDA_ENTRY STV_DEFAULT"
_ZN5flash24flash_fwd_splitkv_kernelI23Flash_fwd_kernel_traitsILi256ELi64ELi64ELi4ELb0ELb0EN7cutlass10bfloat16_tE19Flash_kernel_traitsILi256ELi64ELi64ELi4ES3_EELb0ELb1ELb0ELb0ELb1ELb1ELb0ELb0EEEvNS_16Flash_fwd_paramsE:
.text._ZN5flash24flash_fwd_splitkv_kernelI23Flash_fwd_kernel_traitsILi256ELi64ELi64ELi4ELb0ELb0EN7cutlass10bfloat16_tE19Flash_kernel_traitsILi256ELi64ELi64ELi4ES3_EELb0ELb1ELb0ELb0ELb1ELb1ELb0ELb0EEEvNS_16Flash_fwd_paramsE:
        /* <DEDUP_REMOVED lines=55> */
.L_x_6461:
[----:B------:R-:W-:-:S03]  /*0370*/  ULDC UR5, c[0x0][0x2c8] ;  /* 0x0000b20000057ab9 */ /* 0x000fc60000000800 */
.L_x_6462:
        /* <DEDUP_REMOVED lines=113> */
.L_x_6465:
[----:B------:R-:W-:Y:S05]  /*0a90*/  BSYNC B0 ;  /* 0x0000000000007941 */ /* 0x000fea0003800000 */
.L_x_6464:
        /* <DEDUP_REMOVED lines=19> */
.L_x_6467:
[----:B------:R-:W-:Y:S05]  /*0bd0*/  BSYNC B0 ;  /* 0x0000000000007941 */ /* 0x000fea0003800000 */
.L_x_6466:
        /* <DEDUP_REMOVED lines=19> */
.L_x_6469:
[----:B------:R-:W-:Y:S05]  /*0d10*/  BSYNC B0 ;  /* 0x0000000000007941 */ /* 0x000fea0003800000 */
.L_x_6468:
        /* <DEDUP_REMOVED lines=16> */
.L_x_6471:
[----:B------:R-:W-:Y:S05]  /*0e20*/  BSYNC B0 ;  /* 0x0000000000007941 */ /* 0x000fea0003800000 */
.L_x_6470:
        /* <DEDUP_REMOVED lines=15> */
.L_x_6463:
        /* <DEDUP_REMOVED lines=28> */
.L_x_6472:
[----:B------:R-:W-:Y:S05]  /*10e0*/  @!P3 BRA `(.L_x_6473) ;  /* 0x00000004005cb947 */ /* 0x000fea0003800000 */
[----:B------:R-:W1:Y:S01]  /*10f0*/  LDC R15, c[0x0][0x380] ;  /* 0x0000e000ff0f7b82 */ /* 0x000e620000000800 */
[----:B------:R-:W-:Y:S01]  /*1100*/  ULEA UR9, UR13, 0xffffffc0, 0x6 ;  /* 0xffffffc00d097891 */ /* 0x000fe2000f8e303f */
[----:B------:R-:W-:Y:S01]  /*1110*/  MOV R8, RZ ;  /* 0x000000ff00087202 */ /* 0x000fe20000000f00 */
        /* <DEDUP_REMOVED lines=29> */
[----:B------:R2:W3:Y:S01]  /*12f0*/  LDG.E R3, desc[UR16][R12.64] ;  /* 0x000000100c037981 */ /* 0x0004e2000c1e1900 */
[----:B-1----:R-:W-:Y:S01]  /*1300*/  IABS R5, R0 ;  /* 0x0000000000057213 */ /* 0x002fe20000000000 */
[----:B------:R-:W1:Y:S03]  /*1310*/  S2R R2, SR_CTAID.Z ;  /* 0x0000000000027919 */ /* 0x000e660000002700 */
[----:B------:R-:W4:Y:S08]  /*1320*/  I2F.RP R11, R5 ;  /* 0x00000005000b7306 */ /* 0x000f300000209400 */
[----:B----4-:R-:W4:Y:S01]  /*1330*/  MUFU.RCP R10, R11 ;  /* 0x0000000b000a7308 */ /* 0x010f220000001000 */
[----:B-1----:R-:W-:-:S02]  /*1340*/  IABS R2, R2 ;  /* 0x0000000200027213 */ /* 0x002fc40000000000 */
[----:B----4-:R-:W-:-:S05]  /*1350*/  IADD3 R10, R10, 0xffffffe, RZ ;  /* 0x0ffffffe0a0a7810 */ /* 0x010fca0007ffe0ff */
        /* <DEDUP_REMOVED lines=15> */
[----:B--2---:R-:W-:Y:S02]  /*1450*/  SHF.R.S32.HI R13, RZ, 0x1f, R15 ;  /* 0x0000001fff0d7819 */ /* 0x004fe4000001140f */
[----:B------:R-:W-:-:S03]  /*1460*/  @P2 IADD3 R2, R2, 0x1, RZ ;  /* 0x0000000102022810 */ /* 0x000fc60007ffe0ff */
[----:B------:R-:W-:Y:S01]  /*1470*/  IMAD R4, R13, UR10, RZ ;  /* 0x0000000a0d047c24 */ /* 0x000fe2000f8e02ff */
        /* <DEDUP_REMOVED lines=13> */
[----:B------:R-:W-:Y:S01]  /*1550*/  SHF.R.S32.HI R19, RZ, 0x1f, R2 ;  /* 0x0000001fff137819 */ /* 0x000fe20000011402 */
[----:B------:R-:W-:Y:S01]  /*1560*/  ULDC.64 UR8, c[0x0][0x260] ;  /* 0x0000980000087ab9 */ /* 0x000fe20000000a00 */
[----:B------:R-:W-:-:S03]  /*1570*/  MOV R20, R2 ;  /* 0x0000000200147202 */ /* 0x000fc60000000f00 */
        /* <DEDUP_REMOVED lines=10> */
[----:B------:R-:W-:-:S04]  /*1620*/  IMAD.WIDE.U32 R4, R2, UR8, R4 ;  /* 0x0000000802047c25 */ /* 0x000fc8000f8e0004 */
[----:B------:R-:W-:Y:S01]  /*1630*/  IMAD.MOV.U32 R14, RZ, RZ, R4 ;  /* 0x000000ffff0e7224 */ /* 0x000fe200078e0004 */
[----:B------:R-:W-:Y:S01]  /*1640*/  IADD3 R12, R5, R3, RZ ;  /* 0x00000003050c7210 */ /* 0x000fe20007ffe0ff */
[----:B------:R-:W-:Y:S06]  /*1650*/  BRA `(.L_x_6474) ;  /* 0x0000000400487947 */ /* 0x000fec0003800000 */
.L_x_6473:
        /* <DEDUP_REMOVED lines=46> */
.L_x_6475:
        /* <DEDUP_REMOVED lines=19> */
[----:B------:R-:W-:Y:S01]  /*1a70*/  IMAD.IADD R12, R15, 0x1, R0 ;  /* 0x000000010f0c7824 */ /* 0x000fe200078e0200 */
[----:B------:R-:W-:Y:S01]  /*1a80*/  MOV R15, UR24 ;  /* 0x00000018000f7c02 */ /* 0x000fe20008000f00 */
        /* <DEDUP_REMOVED lines=15> */
.L_x_6474:
        /* <DEDUP_REMOVED lines=9> */
[----:B------:R-:W-:Y:S01]  /*1c10*/  UIADD3 UR20, UR19, 0x1, -UR20 ;  /* 0x0000000113147890 */ /* 0x000fe2000fffe814 */
[----:B------:R-:W-:-:S02]  /*1c20*/  LOP3.LUT R3, R3, 0xfffffff8, RZ, 0xc0, !PT ;  /* 0xfffffff803037812 */ /* 0x000fc400078ec0ff */
[C---:B------:R-:W-:Y:S01]  /*1c30*/  ISETP.GE.AND P2, PT, R24.reuse, UR22, PT ;  /* 0x0000001618007c0c */ /* 0x040fe2000bf46270 */
[C---:B------:R-:W-:Y:S01]  /*1c40*/  VIADD R18, R24.reuse, 0x10 ;  /* 0x0000001018127836 */ /* 0x040fe20000000000 */
[----:B------:R-:W-:Y:S01]  /*1c50*/  @UP0 ULDC.64 UR6, c[0x0][0x240] ;  /* 0x0000900000060ab9 */ /* 0x000fe20000000a00 */
[C---:B------:R-:W-:Y:S01]  /*1c60*/  VIADD R17, R24.reuse, 0x20 ;  /* 0x0000002018117836 */ /* 0x040fe20000000000 */
[----:B------:R-:W-:Y:S01]  /*1c70*/  @UP0 UIMAD.WIDE.U32 UR26, UR12, UR6, URZ ;  /* 0x000000060c1a02a5 */ /* 0x000fe2000f8e003f */
[----:B------:R-:W-:Y:S01]  /*1c80*/  IMAD.SHL.U32 R22, R24, 0x40, RZ ;  /* 0x0000004018167824 */ /* 0x000fe200078e00ff */
[----:B------:R-:W-:Y:S01]  /*1c90*/  ISETP.GE.AND P0, PT, R18, UR22, PT ;  /* 0x0000001612007c0c */ /* 0x000fe2000bf06270 */
[----:B------:R-:W-:Y:S01]  /*1ca0*/  IMAD.IADD R0, R6, 0x1, -R3 ;  /* 0x0000000106007824 */ /* 0x000fe200078e0a03 */
[----:B------:R-:W-:Y:S01]  /*1cb0*/  ISETP.GE.AND P1, PT, R17, UR22, PT ;  /* 0x0000001611007c0c */ /* 0x000fe2000bf26270 */
[----:B------:R-:W-:Y:S01]  /*1cc0*/  @!UP0 USHF.R.S32.HI UR9, URZ, 0x1f, UR4 ;  /* 0x0000001f3f098899 */ /* 0x000fe20008011404 */
[----:B------:R-:W-:Y:S01]  /*1cd0*/  LOP3.LUT R22, R22, 0x1c0, RZ, 0xc0, !PT ;  /* 0x000001c016167812 */ /* 0x000fe200078ec0ff */
[----:B------:R-:W-:Y:S01]  /*1ce0*/  IMAD.SHL.U32 R23, R0, 0x8, RZ ;  /* 0x0000000800177824 */ /* 0x000fe200078e00ff */
[----:B------:R-:W-:Y:S01]  /*1cf0*/  @UP0 UIMAD UR8, UR12, UR7, UR27 ;  /* 0x000000070c0802a4 */ /* 0x000fe2000f8e021b */
[----:B------:R-:W2:Y:S01]  /*1d00*/  @!P2 LDC.64 R8, c[0x0][0x240] ;  /* 0x00009000ff08ab82 */ /* 0x000ea20000000a00 */
[----:B------:R-:W-:Y:S01]  /*1d10*/  VIADD R16, R24, 0x30 ;  /* 0x0000003018107836 */ /* 0x000fe20000000000 */
[----:B------:R-:W-:Y:S01]  /*1d20*/  @!UP0 ULDC.64 UR6, c[0x0][0x228] ;  /* 0x00008a0000068ab9 */ /* 0x000fe20000000a00 */
[--C-:B------:R-:W-:Y:S01]  /*1d30*/  LOP3.LUT R3, R22, 0x38, R23.reuse, 0xf8, !PT ;  /* 0x0000003816037812 */ /* 0x100fe200078ef817 */
[----:B------:R-:W-:Y:S01]  /*1d40*/  @!UP0 UIMAD UR9, UR9, UR6, URZ ;  /* 0x00000006090982a4 */ /* 0x000fe2000f8e023f */
[----:B------:R-:W-:Y:S01]  /*1d50*/  SHF.R.U32.HI R22, RZ, 0x3, R22 ;  /* 0x00000003ff167819 */ /* 0x000fe20000011616 */
[----:B------:R-:W3:Y:S01]  /*1d60*/  @!P0 S2R R29, SR_CgaCtaId ;  /* 0x00000000001d8919 */ /* 0x000ee20000008800 */
[----:B------:R-:W-:Y:S01]  /*1d70*/  @!UP0 UIMAD.WIDE.U32 UR28, UR4, UR6, URZ ;  /* 0x00000006041c82a5 */ /* 0x000fe2000f8e003f */
[----:B------:R-:W-:Y:S01]  /*1d80*/  @!P0 MOV R4, 0x400 ;  /* 0x0000040000048802 */ /* 0x000fe20000000f00 */
[----:B------:R-:W-:Y:S01]  /*1d90*/  @!UP0 UIMAD UR9, UR4, UR7, UR9 ;  /* 0x00000007040982a4 */ /* 0x000fe2000f8e0209 */
[----:B------:R-:W4:Y:S01]  /*1da0*/  @!P1 S2R R27, SR_CgaCtaId ;  /* 0x00000000001b9919 */ /* 0x000f220000008800 */
[----:B------:R-:W-:Y:S01]  /*1db0*/  LOP3.LUT R22, R3, R22, RZ, 0x3c, !PT ;  /* 0x0000001603167212 */ /* 0x000fe200078e3cff */
[----:B------:R-:W-:Y:S01]  /*1dc0*/  ULDC.64 UR6, c[0x0][0x258] ;  /* 0x0000960000067ab9 */ /* 0x000fe20000000a00 */
[----:B------:R-:W-:Y:S01]  /*1dd0*/  LEA.HI R3, R7, R6, RZ, 0x6 ;  /* 0x0000000607037211 */ /* 0x000fe200078f30ff */
[----:B------:R-:W-:Y:S01]  /*1de0*/  @!UP0 UIADD3 UR8, UR29, UR9, URZ ;  /* 0x000000091d088290 */ /* 0x000fe2000fffe03f */
[----:B------:R-:W-:Y:S01]  /*1df0*/  @!P1 MOV R2, 0x400 ;  /* 0x0000040000029802 */ /* 0x000fe20000000f00 */
[----:B------:R-:W-:Y:S01]  /*1e00*/  @!UP0 UMOV UR26, UR28 ;  /* 0x0000001c001a8c82 */ /* 0x000fe20008000000 */
[----:B------:R-:W-:Y:S01]  /*1e10*/  SHF.R.S32.HI R21, RZ, 0x1f, R23 ;  /* 0x0000001fff157819 */ /* 0x000fe20000011417 */
[----:B------:R-:W-:Y:S01]  /*1e20*/  IMAD.SHL.U32 R3, R3, 0x8, RZ ;  /* 0x0000000803037824 */ /* 0x000fe200078e00ff */
[--C-:B------:R-:W-:Y:S01]  /*1e30*/  SHF.R.S32.HI R25, RZ, 0x1f, R24.reuse ;  /* 0x0000001fff197819 */ /* 0x100fe20000011418 */
[----:B------:R-:W-:Y:S01]  /*1e40*/  IMAD.U32 R32, RZ, RZ, UR6 ;  /* 0x00000006ff207e24 */ /* 0x000fe2000f8e00ff */
[----:B------:R-:W-:Y:S01]  /*1e50*/  ISETP.GE.AND P6, PT, R16, UR22, PT ;  /* 0x0000001610007c0c */ /* 0x000fe2000bfc6270 */
[----:B------:R-:W-:Y:S01]  /*1e60*/  USHF.R.S32.HI UR4, URZ, 0x1f, UR21 ;  /* 0x0000001f3f047899 */ /* 0x000fe20008011415 */
[----:B------:R-:W-:Y:S01]  /*1e70*/  LOP3.LUT R22, R22, 0xfffffe00, R3, 0xf8, !PT ;  /* 0xfffffe0016167812 */ /* 0x000fe200078ef803 */
[----:B-1----:R-:W-:Y:S01]  /*1e80*/  IMAD.WIDE R38, R39, 0x40, R24 ;  /* 0x0000004027267825 */ /* 0x002fe200078e0218 */
[----:B------:R-:W-:Y:S01]  /*1e90*/  SHF.R.S32.HI R105, RZ, 0x5, R104 ;  /* 0x00000005ff697819 */ /* 0x000fe20000011468 */
[----:B------:R-:W-:Y:S01]  /*1ea0*/  UIMAD UR6, UR4, UR6, URZ ;  /* 0x00000006040672a4 */ /* 0x000fe2000f8e023f */
[----:B------:R-:W-:Y:S01]  /*1eb0*/  LOP3.LUT R245, R245, 0x6, RZ, 0xc0, !PT ;  /* 0x00000006f5f57812 */ /* 0x000fe200078ec0ff */
[----:B--2---:R-:W-:Y:S01]  /*1ec0*/  @!P2 IMAD R36, R39, R8, RZ ;  /* 0x000000082724a224 */ /* 0x004fe200078e02ff */
[----:B------:R-:W-:Y:S01]  /*1ed0*/  @!P1 IADD3 R28, P5, R38, 0x20, RZ ;  /* 0x00000020261c9810 */ /* 0x000fe20007fbe0ff */
[----:B------:R-:W-:Y:S01]  /*1ee0*/  UIMAD UR6, UR21, UR7, UR6 ;  /* 0x00000007150672a4 */ /* 0x000fe2000f8e0206 */
[----:B------:R-:W-:Y:S01]  /*1ef0*/  IMAD.SHL.U32 R233, R0, 0x40, RZ ;  /* 0x0000004000e97824 */ /* 0x000fe200078e00ff */
[----:B------:R-:W-:Y:S01]  /*1f00*/  LEA R244, R105, UR18, 0x4 ;  /* 0x0000001269f47c11 */ /* 0x000fe2000f8e20ff */
[----:B------:R-:W1:Y:S01]  /*1f10*/  S2UR UR4, SR_CgaCtaId ;  /* 0x00000000000479c3 */ /* 0x000e620000008800 */
[----:B------:R-:W-:Y:S01]  /*1f20*/  @!P2 IMAD R36, R38, R9, R36 ;  /* 0x000000092624a224 */ /* 0x000fe200078e0224 */
[----:B------:R-:W-:Y:S01]  /*1f30*/  UIADD3 UR20, UR20, UR14, URZ ;  /* 0x0000000e14147290 */ /* 0x000fe2000fffe03f */
[----:B------:R-:W-:Y:S01]  /*1f40*/  @!P1 IMAD.X R31, RZ, RZ, R39, P5 ;  /* 0x000000ffff1f9224 */ /* 0x000fe200028e0627 */
[----:B------:R-:W-:-:S02]  /*1f50*/  IADD3 R168, P5, R24, R15, RZ ;  /* 0x0000000f18a87210 */ /* 0x000fc40007fbe0ff */
[----:B---3--:R-:W-:Y:S02]  /*1f60*/  @!P0 LEA R29, R29, R4, 0x18 ;  /* 0x000000041d1d8211 */ /* 0x008fe400078ec0ff */
[----:B------:R-:W-:Y:S01]  /*1f70*/  IADD3 R4, P4, R23, UR26, RZ ;  /* 0x0000001a17047c10 */ /* 0x000fe2000ff9e0ff */
[----:B------:R-:W-:Y:S01]  /*1f80*/  IMAD.X R26, R25, 0x1, R13, P5 ;  /* 0x00000001191a7824 */ /* 0x000fe200028e060d */
[----:B----4-:R-:W-:Y:S01]  /*1f90*/  @!P1 LEA R27, R27, R2, 0x18 ;  /* 0x000000021b1b9211 */ /* 0x010fe200078ec0ff */
[----:B------:R-:W-:Y:S01]  /*1fa0*/  IMAD R25, R25, UR10, RZ ;  /* 0x0000000a19197c24 */ /* 0x000fe2000f8e02ff */
[----:B------:R-:W-:Y:S01]  /*1fb0*/  IADD3.X R5, R21, UR8, RZ, P4, !PT ;  /* 0x0000000815057c10 */ /* 0x000fe2000a7fe4ff */
[----:B------:R-:W2:Y:S01]  /*1fc0*/  @!P2 LDC.64 R2, c[0x0][0x210] ;  /* 0x00008400ff02ab82 */ /* 0x000ea20000000a00 */
[----:B------:R-:W-:Y:S01]  /*1fd0*/  @!P0 IADD3 R10, P4, R38, 0x10, RZ ;  /* 0x00000010260a8810 */ /* 0x000fe20007f9e0ff */
[----:B------:R-:W-:Y:S01]  /*1fe0*/  IMAD R25, R24, UR11, R25 ;  /* 0x0000000b18197c24 */ /* 0x000fe2000f8e0219 */
[----:B------:R-:W-:Y:S01]  /*1ff0*/  UIMAD.WIDE.U32 UR8, UR10, 0x20, URZ ;  /* 0x000000200a0878a5 */ /* 0x000fe2000f8e003f */
[----:B------:R-:W-:Y:S01]  /*2000*/  IMAD.WIDE.U32 R32, R32, UR21, R4 ;  /* 0x0000001520207c25 */ /* 0x000fe2000f8e0004 */
[----:B------:R-:W-:Y:S01]  /*2010*/  UIADD3 UR21, UR13, -0x1, URZ ;  /* 0xffffffff0d157890 */ /* 0x000fe2000fffe03f */
[----:B------:R-:W-:-:S02]  /*2020*/  LOP3.LUT R233, R233, 0x1c0, RZ, 0xc0, !PT ;  /* 0x000001c0e9e97812 */ /* 0x000fc400078ec0ff */
[----:B------:R-:W3:Y:S01]  /*2030*/  @!P0 LDC.64 R4, c[0x0][0x240] ;  /* 0x00009000ff048b82 */ /* 0x000ee20000000a00 */
[--C-:B------:R-:W-:Y:S01]  /*2040*/  @!P0 IMAD.X R11, RZ, RZ, R39.reuse, P4 ;  /* 0x000000ffff0b8224 */ /* 0x100fe200020e0627 */
[C---:B------:R-:W-:Y:S01]  /*2050*/  @!P6 IADD3 R30, P4, R38.reuse, 0x30, RZ ;  /* 0x00000030261ee810 */ /* 0x040fe20007f9e0ff */
[----:B------:R-:W-:Y:S01]  /*2060*/  VIADD R35, R33, UR6 ;  /* 0x0000000621237c36 */ /* 0x000fe20008000000 */
[----:B------:R-:W-:Y:S01]  /*2070*/  UMOV UR6, 0x400 ;  /* 0x0000040000067882 */ /* 0x000fe20000000000 */
[----:B------:R-:W-:Y:S01]  /*2080*/  @!P2 IMAD.MOV.U32 R34, RZ, RZ, R32 ;  /* 0x000000ffff22a224 */ /* 0x000fe200078e0020 */
[----:B-1----:R-:W-:Y:S01]  /*2090*/  ULEA UR4, UR4, UR6, 0x18 ;  /* 0x0000000604047291 */ /* 0x002fe2000f8ec03f */
[----:B------:R-:W-:Y:S01]  /*20a0*/  @!P6 IMAD.X R33, RZ, RZ, R39, P4 ;  /* 0x000000ffff21e224 */ /* 0x000fe200020e0627 */
[----:B------:R-:W-:Y:S01]  /*20b0*/  IADD3 R40, P4, R23, R14, RZ ;  /* 0x0000000e17287210 */ /* 0x000fe20007f9e0ff */
[----:B------:R-:W-:Y:S01]  /*20c0*/  @!P2 IMAD.WIDE.U32 R38, R38, R8, R34 ;  /* 0x000000082626a225 */ /* 0x000fe200078e0022 */
[----:B------:R-:W1:Y:S01]  /*20d0*/  @!P0 LDC.64 R14, c[0x0][0x210] ;  /* 0x00008400ff0e8b82 */ /* 0x000e620000000a00 */
[----:B------:R-:W-:Y:S01]  /*20e0*/  USHF.L.U32 UR25, UR21, 0x6, URZ ;  /* 0x0000000615197899 */ /* 0x000fe2000800063f */
[----:B------:R-:W-:Y:S01]  /*20f0*/  LEA R239, R22, UR4, 0x1 ;  /* 0x0000000416ef7c11 */ /* 0x000fe2000f8e08ff */
[----:B------:R-:W-:Y:S01]  /*2100*/  IMAD.X R41, R21, 0x1, R12, P4 ;  /* 0x0000000115297824 */ /* 0x000fe200020e060c */
[----:B------:R-:W-:Y:S01]  /*2110*/  ULDC.64 UR6, c[0x0][0x268] ;  /* 0x00009a0000067ab9 */ /* 0x000fe20000000a00 */
[----:B------:R-:W-:Y:S01]  /*2120*/  @!P2 IMAD.IADD R34, R39, 0x1, R36 ;  /* 0x000000012722a824 */ /* 0x000fe200078e0224 */
[----:B--2---:R-:W-:Y:S01]  /*2130*/  @!P2 LEA R36, P4, R38, R2, 0x1 ;  /* 0x000000022624a211 */ /* 0x004fe200078808ff */
[----:B------:R-:W-:Y:S01]  /*2140*/  @!P0 IMAD.MOV.U32 R39, RZ, RZ, R35 ;  /* 0x000000ffff278224 */ /* 0x000fe200078e0023 */
[----:B------:R-:W2:Y:S01]  /*2150*/  @!P1 LDC.64 R12, c[0x0][0x240] ;  /* 0x00009000ff0c9b82 */ /* 0x000ea20000000a00 */
[----:B------:R-:W-:Y:S01]  /*2160*/  IMAD.WIDE.U32 R40, R24, UR10, R40 ;  /* 0x0000000a18287c25 */ /* 0x000fe2000f8e0028 */
[----:B------:R-:W-:Y:S01]  /*2170*/  @!P2 LEA.HI.X R37, R38, R3, R34, 0x1, P4 ;  /* 0x000000032625a211 */ /* 0x000fe200020f0c22 */
[----:B------:R-:W-:-:S02]  /*2180*/  UIADD3 UR26, -UR25, UR19, URZ ;  /* 0x00000013191a7290 */ /* 0x000fc4000fffe13f */
[----:B------:R-:W-:Y:S02]  /*2190*/  @!P0 IMAD.MOV.U32 R38, RZ, RZ, R32 ;  /* 0x000000ffff268224 */ /* 0x000fe400078e0020 */
[-C--:B---3--:R-:W-:Y:S01]  /*21a0*/  @!P0 IMAD R11, R11, R4.reuse, RZ ;  /* 0x000000040b0b8224 */ /* 0x088fe200078e02ff */
[----:B------:R-:W3:Y:S01]  /*21b0*/  @!P6 LDC.64 R8, c[0x0][0x240] ;  /* 0x00009000ff08eb82 */ /* 0x000ee20000000a00 */
[----:B------:R-:W-:Y:S01]  /*21c0*/  @!P0 IMAD.WIDE.U32 R38, R10, R4, R38 ;  /* 0x000000040a268225 */ /* 0x000fe200078e0026 */
[----:B------:R-:W-:Y:S01]  /*21d0*/  @!PT LDS RZ, [RZ] ;  /* 0x00000000fffff984 */ /* 0x000fe20000000800 */
[----:B------:R-:W-:Y:S01]  /*21e0*/  @!PT LDS RZ, [RZ] ;  /* 0x00000000fffff984 */ /* 0x000fe20000000800 */
[----:B------:R-:W-:Y:S01]  /*21f0*/  @!PT LDS RZ, [RZ] ;  /* 0x00000000fffff984 */ /* 0x000fe20000000800 */
[----:B------:R-:W-:Y:S01]  /*2200*/  @!P2 LDGSTS.E.BYPASS.LTC128B.128 [R239], desc[UR16][R36.64] ;  /* 0x0000000024efafae */ /* 0x000fe2000b901d50 */
[----:B------:R-:W-:Y:S02]  /*2210*/  ISETP.GE.AND P5, PT, R24, UR26, PT ;  /* 0x0000001a18007c0c */ /* 0x000fe4000bfa6270 */
[----:B------:R-:W-:Y:S01]  /*2220*/  @!P0 IMAD R3, R10, R5, R11 ;  /* 0x000000050a038224 */ /* 0x000fe200078e020b */
[----:B------:R-:W-:Y:S01]  /*2230*/  @!P2 LDGSTS.E.BYPASS.LTC128B.128 [R239+0x2000], desc[UR16][R36.64+0x80] ;  /* 0x0200008024efafae */ /* 0x000fe2000b901d50 */
[----:B------:R-:W-:Y:S01]  /*2240*/  IMAD.IADD R2, R41, 0x1, R25 ;  /* 0x0000000129027824 */ /* 0x000fe200078e0219 */
[----:B------:R-:W4:Y:S01]  /*2250*/  @!P1 LDC.64 R10, c[0x0][0x210] ;  /* 0x00008400ff0a9b82 */ /* 0x000f220000000a00 */
[----:B------:R-:W-:Y:S01]  /*2260*/  @!P0 IMAD.IADD R34, R39, 0x1, R3 ;  /* 0x0000000127228824 */ /* 0x000fe200078e0203 */
[----:B------:R-:W-:Y:S01]  /*2270*/  @!P2 LDGSTS.E.BYPASS.LTC128B.128 [R239+0x4000], desc[UR16][R36.64+0x100] ;  /* 0x0400010024efafae */ /* 0x000fe2000b901d50 */
[----:B------:R-:W-:-:S02]  /*2280*/  IMAD.MOV.U32 R165, RZ, RZ, R40 ;  /* 0x000000ffffa57224 */ /* 0x000fc400078e0028 */
[----:B------:R-:W-:Y:S01]  /*2290*/  @!P1 IMAD.MOV.U32 R40, RZ, RZ, R32 ;  /* 0x000000ffff289224 */ /* 0x000fe200078e0020 */
[----:B------:R-:W5:Y:S01]  /*22a0*/  @!P6 S2R R3, SR_CgaCtaId ;  /* 0x000000000003e919 */ /* 0x000f620000008800 */
[----:B------:R-:W-:Y:S01]  /*22b0*/  @!P1 IMAD.MOV.U32 R41, RZ, RZ, R35 ;  /* 0x000000ffff299224 */ /* 0x000fe200078e0023 */
[----:B------:R-:W5:Y:S01]  /*22c0*/  @!P6 LDC.64 R4, c[0x0][0x210] ;  /* 0x00008400ff04eb82 */ /* 0x000f620000000a00 */
[----:B--2---:R-:W-:Y:S01]  /*22d0*/  @!P1 IMAD R31, R31, R12, RZ ;  /* 0x0000000c1f1f9224 */ /* 0x004fe200078e02ff */
[----:B------:R2:W-:Y:S01]  /*22e0*/  @!P2 LDGSTS.E.BYPASS.LTC128B.128 [R239+0x6000], desc[UR16][R36.64+0x180] ;  /* 0x0600018024efafae */ /* 0x0005e2000b901d50 */
[----:B-1----:R-:W-:Y:S01]  /*22f0*/  @!P0 LEA R14, P2, R38, R14, 0x1 ;  /* 0x0000000e260e8211 */ /* 0x002fe200078408ff */
[----:B------:R-:W-:Y:S02]  /*2300*/  @!P1 IMAD.WIDE.U32 R40, R28, R12, R40 ;  /* 0x0000000c1c289225 */ /* 0x000fe400078e0028 */
[----:B------:R-:W1:Y:S01]  /*2310*/  @!P5 S2R R12, SR_CgaCtaId ;  /* 0x00000000000cd919 */ /* 0x000e620000008800 */
[----:B------:R-:W-:Y:S01]  /*2320*/  @!P0 LEA.HI.X R15, R38, R15, R34, 0x1, P2 ;  /* 0x0000000f260f8211 */ /* 0x000fe200010f0c22 */
[----:B------:R-:W-:-:S02]  /*2330*/  @!P1 IMAD R13, R28, R13, R31 ;  /* 0x0000000d1c0d9224 */ /* 0x000fc400078e021f */
[----:B------:R-:W-:Y:S02]  /*2340*/  @!P0 IMAD R29, R22, 0x2, R29 ;  /* 0x00000002161d8824 */ /* 0x000fe400078e021d */
[----:B------:R-:W-:Y:S02]  /*2350*/  @!P1 IMAD.IADD R13, R41, 0x1, R13 ;  /* 0x00000001290d9824 */ /* 0x000fe400078e020d */
[----:B---3--:R-:W-:Y:S01]  /*2360*/  @!P6 IMAD R33, R33, R8, RZ ;  /* 0x000000082121e224 */ /* 0x008fe200078e02ff */
[----:B------:R-:W-:Y:S01]  /*2370*/  @!P0 LDGSTS.E.BYPASS.LTC128B.128 [R29+0x800], desc[UR16][R14.64] ;  /* 0x008000000e1d8fae */ /* 0x000fe2000b901d50 */
[----:B----4-:R-:W-:Y:S01]  /*2380*/  @!P1 LEA R34, P2, R40, R10, 0x1 ;  /* 0x0000000a28229211 */ /* 0x010fe200078408ff */
[----:B------:R-:W-:Y:S02]  /*2390*/  @!P1 IMAD R27, R22, 0x2, R27 ;  /* 0x00000002161b9824 */ /* 0x000fe400078e021b */
[----:B------:R-:W-:Y:S01]  /*23a0*/  @!P0 LDGSTS.E.BYPASS.LTC128B.128 [R29+0x2800], desc[UR16][R14.64+0x80] ;  /* 0x028000800e1d8fae */ /* 0x000fe2000b901d50 */
[----:B------:R-:W-:-:S02]  /*23b0*/  @!P6 IMAD R33, R30, R9, R33 ;  /* 0x000000091e21e224 */ /* 0x000fc400078e0221 */
[----:B------:R-:W-:Y:S01]  /*23c0*/  IMAD R19, R19, UR6, RZ ;  /* 0x0000000613137c24 */ /* 0x000fe2000f8e02ff */
[----:B------:R-:W-:Y:S03]  /*23d0*/  @!P0 LDGSTS.E.BYPASS.LTC128B.128 [R29+0x4800], desc[UR16][R14.64+0x100] ;  /* 0x048001000e1d8fae */ /* 0x000fe6000b901d50 */
[----:B------:R-:W-:Y:S01]  /*23e0*/  IMAD R19, R20, UR7, R19 ;  /* 0x0000000714137c24 */ /* 0x000fe2000f8e0213 */
[----:B------:R3:W-:Y:S01]  /*23f0*/  @!P0 LDGSTS.E.BYPASS.LTC128B.128 [R29+0x6800], desc[UR16][R14.64+0x180] ;  /* 0x068001800e1d8fae */ /* 0x0007e2000b901d50 */
[----:B------:R-:W-:Y:S01]  /*2400*/  ISETP.GE.AND P0, PT, R18, UR26, PT ;  /* 0x0000001a12007c0c */ /* 0x000fe2000bf06270 */
[----:B--2---:R-:W-:Y:S02]  /*2410*/  @!P6 IMAD.MOV.U32 R36, RZ, RZ, R32 ;  /* 0x000000ffff24e224 */ /* 0x004fe400078e0020 */
[----:B------:R-:W-:Y:S01]  /*2420*/  @!P6 IMAD.MOV.U32 R37, RZ, RZ, R35 ;  /* 0x000000ffff25e224 */ /* 0x000fe200078e0023 */
[----:B------:R-:W-:Y:S01]  /*2430*/  @!P1 LEA.HI.X R35, R40, R11, R13, 0x1, P2 ;  /* 0x0000000b28239211 */ /* 0x000fe200010f0c0d */
[----:B------:R-:W-:-:S02]  /*2440*/  @!P6 IMAD.WIDE.U32 R36, R30, R8, R36 ;  /* 0x000000081e24e225 */ /* 0x000fc400078e0024 */
[----:B------:R-:W2:Y:S02]  /*2450*/  @!P5 LDC.64 R8, c[0x0][0x218] ;  /* 0x00008600ff08db82 */ /* 0x000ea40000000a00 */
[----:B------:R-:W-:Y:S01]  /*2460*/  @!P1 LDGSTS.E.BYPASS.LTC128B.128 [R27+0x1000], desc[UR16][R34.64] ;  /* 0x01000000221b9fae */ /* 0x000fe2000b901d50 */
[----:B------:R-:W-:Y:S01]  /*2470*/  @!P6 IMAD.IADD R33, R37, 0x1, R33 ;  /* 0x000000012521e824 */ /* 0x000fe200078e0221 */
[C---:B-----5:R-:W-:Y:S02]  /*2480*/  @!P6 LEA R30, P2, R36.reuse, R4, 0x1 ;  /* 0x00000004241ee211 */ /* 0x060fe400078408ff */
[----:B------:R-:W-:Y:S01]  /*2490*/  @!P1 LDGSTS.E.BYPASS.LTC128B.128 [R27+0x3000], desc[UR16][R34.64+0x80] ;  /* 0x03000080221b9fae */ /* 0x000fe2000b901d50 */
[----:B------:R-:W-:Y:S02]  /*24a0*/  @!P6 MOV R4, 0x400 ;  /* 0x000004000004e802 */ /* 0x000fe40000000f00 */
[----:B------:R-:W-:Y:S01]  /*24b0*/  @!P6 LEA.HI.X R31, R36, R5, R33, 0x1, P2 ;  /* 0x00000005241fe211 */ /* 0x000fe200010f0c21 */
[----:B------:R-:W-:Y:S01]  /*24c0*/  @!P1 LDGSTS.E.BYPASS.LTC128B.128 [R27+0x5000], desc[UR16][R34.64+0x100] ;  /* 0x05000100221b9fae */ /* 0x000fe2000b901d50 */
[----:B------:R-:W-:-:S02]  /*24d0*/  @!P6 LEA R11, R3, R4, 0x18 ;  /* 0x00000004030be211 */ /* 0x000fc400078ec0ff */
[----:B------:R-:W4:Y:S01]  /*24e0*/  @!P0 LDC.64 R4, c[0x0][0x218] ;  /* 0x00008600ff048b82 */ /* 0x000f220000000a00 */
[----:B------:R4:W-:Y:S01]  /*24f0*/  @!P1 LDGSTS.E.BYPASS.LTC128B.128 [R27+0x7000], desc[UR16][R34.64+0x180] ;  /* 0x07000180221b9fae */ /* 0x0009e2000b901d50 */
[----:B------:R-:W-:Y:S01]  /*2500*/  ISETP.GE.AND P1, PT, R16, UR26, PT ;  /* 0x0000001a10007c0c */ /* 0x000fe2000bf26270 */
[----:B------:R-:W-:Y:S01]  /*2510*/  @!P6 IMAD R11, R22, 0x2, R11 ;  /* 0x00000002160be824 */ /* 0x000fe200078e020b */
[----:B------:R-:W-:Y:S01]  /*2520*/  ISETP.GE.AND P2, PT, R17, UR26, PT ;  /* 0x0000001a11007c0c */ /* 0x000fe2000bf46270 */
[----:B------:R-:W5:Y:S01]  /*2530*/  @!P0 S2R R13, SR_CgaCtaId ;  /* 0x00000000000d8919 */ /* 0x000f620000008800 */
[----:B---3--:R-:W-:Y:S01]  /*2540*/  IMAD.U32 R14, RZ, RZ, UR10 ;  /* 0x0000000aff0e7e24 */ /* 0x008fe2000f8e00ff */
[----:B------:R-:W-:Y:S01]  /*2550*/  @!P5 MOV R15, 0x400 ;  /* 0x00000400000fd802 */ /* 0x000fe20000000f00 */
[----:B------:R-:W-:Y:S03]  /*2560*/  @!P6 LDGSTS.E.BYPASS.LTC128B.128 [R11+0x1800], desc[UR16][R30.64] ;  /* 0x018000001e0befae */ /* 0x000fe6000b901d50 */
[----:B-1----:R-:W-:-:S02]  /*2570*/  @!P5 LEA R15, R12, R15, 0x18 ;  /* 0x0000000f0c0fd211 */ /* 0x002fc400078ec0ff */
[C---:B--2---:R-:W-:Y:S01]  /*2580*/  @!P5 LEA R28, P4, R165.reuse, R8, 0x1 ;  /* 0x00000008a51cd211 */ /* 0x044fe200078808ff */
[----:B------:R-:W-:Y:S01]  /*2590*/  IMAD.U32 R8, RZ, RZ, UR10 ;  /* 0x0000000aff087e24 */ /* 0x000fe2000f8e00ff */
[----:B------:R-:W1:Y:S01]  /*25a0*/  @!P1 S2R R3, SR_CgaCtaId ;  /* 0x0000000000039919 */ /* 0x000e620000008800 */
[----:B------:R-:W-:Y:S01]  /*25b0*/  @!P5 IMAD R15, R22, 0x2, R15 ;  /* 0x00000002160fd824 */ /* 0x000fe200078e020f */
[----:B------:R-:W-:Y:S01]  /*25c0*/  @!P5 LEA.HI.X R29, R165, R9, R2, 0x1, P4 ;  /* 0x00000009a51dd211 */ /* 0x000fe200020f0c02 */
[----:B------:R-:W-:Y:S01]  /*25d0*/  IMAD.U32 R9, RZ, RZ, UR11 ;  /* 0x0000000bff097e24 */ /* 0x000fe2000f8e00ff */
[----:B------:R-:W-:Y:S01]  /*25e0*/  @!P0 LEA R14, P4, R14, R165, 0x4 ;  /* 0x000000a50e0e8211 */ /* 0x000fe200078820ff */
[----:B------:R-:W2:Y:S01]  /*25f0*/  @!P2 S2R R10, SR_CgaCtaId ;  /* 0x00000000000aa919 */ /* 0x000ea20000008800 */
[----:B------:R-:W-:Y:S02]  /*2600*/  VOTEU.ALL UP0, P1 ;  /* 0x00000000003f7886 */ /* 0x000fe40000800000 */
[----:B------:R-:W-:Y:S01]  /*2610*/  @!P0 LEA.HI.X R8, R8, R2, R9, 0x4, P4 ;  /* 0x0000000208088211 */ /* 0x000fe200020f2409 */
[----:B------:R-:W-:Y:S01]  /*2620*/  @!P6 LDGSTS.E.BYPASS.LTC128B.128 [R11+0x3800], desc[UR16][R30.64+0x80] ;  /* 0x038000801e0befae */ /* 0x000fe2000b901d50 */
[----:B------:R-:W-:-:S03]  /*2630*/  IADD3 R32, P4, R23, UR24, RZ ;  /* 0x0000001817207c10 */ /* 0x000fc6000ff9e0ff */
[----:B------:R-:W-:Y:S01]  /*2640*/  @!P6 LDGSTS.E.BYPASS.LTC128B.128 [R11+0x5800], desc[UR16][R30.64+0x100] ;  /* 0x058001001e0befae */ /* 0x000fe2000b901d50 */
[----:B------:R-:W-:Y:S02]  /*2650*/  IADD3.X R33, R21, UR23, RZ, P4, !PT ;  /* 0x0000001715217c10 */ /* 0x000fe4000a7fe4ff */
[----:B----4-:R-:W-:Y:S01]  /*2660*/  @!P0 LEA R34, P4, R14, R4, 0x1 ;  /* 0x000000040e228211 */ /* 0x010fe200078808ff */
[----:B------:R3:W-:Y:S01]  /*2670*/  @!P6 LDGSTS.E.BYPASS.LTC128B.128 [R11+0x7800], desc[UR16][R30.64+0x180] ;  /* 0x078001801e0befae */ /* 0x0007e2000b901d50 */
[----:B------:R-:W-:Y:S01]  /*2680*/  @!P0 MOV R4, 0x400 ;  /* 0x0000040000048802 */ /* 0x000fe20000000f00 */
[----:B------:R-:W-:Y:S01]  /*2690*/  IMAD.WIDE.U32 R32, R20, UR6, R32 ;  /* 0x0000000614207c25 */ /* 0x000fe2000f8e0020 */
[----:B------:R-:W-:Y:S01]  /*26a0*/  @!P0 LEA.HI.X R35, R14, R5, R8, 0x1, P4 ;  /* 0x000000050e238211 */ /* 0x000fe200020f0c08 */
[----:B------:R-:W-:Y:S01]  /*26b0*/  @!P5 LDGSTS.E.BYPASS.LTC128B.128 [R15+0x8000], desc[UR16][R28.64] ;  /* 0x080000001c0fdfae */ /* 0x000fe2000b901d50 */
[----:B-----5:R-:W-:Y:S01]  /*26c0*/  @!P0 LEA R13, R13, R4, 0x18 ;  /* 0x000000040d0d8211 */ /* 0x020fe200078ec0ff */
[----:B------:R-:W4:Y:S01]  /*26d0*/  @!P2 LDC.64 R8, c[0x0][0x218] ;  /* 0x00008600ff08ab82 */ /* 0x000f220000000a00 */
[----:B------:R-:W-:Y:S01]  /*26e0*/  @!P1 MOV R4, 0x400 ;  /* 0x0000040000049802 */ /* 0x000fe20000000f00 */
[----:B------:R-:W-:Y:S01]  /*26f0*/  @!P5 LDGSTS.E.BYPASS.LTC128B.128 [R15+0xa000], desc[UR16][R28.64+0x80] ;  /* 0x0a0000801c0fdfae */ /* 0x000fe2000b901d50 */
[----:B------:R-:W-:Y:S01]  /*2700*/  USHF.L.U32 UR6, UR11, 0x5, URZ ;  /* 0x000000050b067899 */ /* 0x000fe2000800063f */
[----:B------:R-:W-:Y:S01]  /*2710*/  @!P0 IMAD R13, R22, 0x2, R13 ;  /* 0x00000002160d8824 */ /* 0x000fe200078e020d */
[----:B------:R-:W-:Y:S01]  /*2720*/  ISETP.GE.AND P4, PT, R16, UR26, PT ;  /* 0x0000001a10007c0c */ /* 0x000fe2000bf86270 */
[----:B------:R-:W-:Y:S01]  /*2730*/  @!P5 LDGSTS.E.BYPASS.LTC128B.128 [R15+0xc000], desc[UR16][R28.64+0x100] ;  /* 0x0c0001001c0fdfae */ /* 0x000fe2000b901d50 */
[----:B------:R-:W-:Y:S01]  /*2740*/  @!P1 IMAD.MOV.U32 R16, RZ, RZ, R165 ;  /* 0x000000ffff109224 */ /* 0x000fe200078e00a5 */
[----:B------:R-:W-:Y:S01]  /*2750*/  ISETP.GE.AND P6, PT, R18, UR26, PT ;  /* 0x0000001a12007c0c */ /* 0x000fe2000bfc6270 */
[----:B------:R-:W-:Y:S01]  /*2760*/  IMAD.IADD R33, R33, 0x1, R19 ;  /* 0x0000000121217824 */ /* 0x000fe200078e0213 */
[----:B-1----:R-:W-:Y:S01]  /*2770*/  @!P1 LEA R3, R3, R4, 0x18 ;  /* 0x0000000403039211 */ /* 0x002fe200078ec0ff */
[----:B------:R1:W-:Y:S01]  /*2780*/  @!P5 LDGSTS.E.BYPASS.LTC128B.128 [R15+0xe000], desc[UR16][R28.64+0x180] ;  /* 0x0e0001801c0fdfae */ /* 0x0003e2000b901d50 */
[----:B------:R-:W5:Y:S01]  /*2790*/  @!P1 LDC.64 R4, c[0x0][0x218] ;  /* 0x00008600ff049b82 */ /* 0x000f620000000a00 */
[----:B------:R-:W-:Y:S01]  /*27a0*/  ISETP.GE.AND P5, PT, R17, UR26, PT ;  /* 0x0000001a11007c0c */ /* 0x000fe2000bfa6270 */
[----:B------:R-:W-:Y:S01]  /*27b0*/  @!P1 IMAD.MOV.U32 R17, RZ, RZ, R2 ;  /* 0x000000ffff119224 */ /* 0x000fe200078e0002 */
[----:B------:R-:W-:Y:S01]  /*27c0*/  @!P0 LDGSTS.E.BYPASS.LTC128B.128 [R13+0x8800], desc[UR16][R34.64] ;  /* 0x08800000220d8fae */ /* 0x000fe2000b901d50 */
[----:B------:R-:W-:-:S03]  /*27d0*/  @!P1 IMAD R3, R22, 0x2, R3 ;  /* 0x0000000216039824 */ /* 0x000fc600078e0203 */
[----:B------:R-:W-:Y:S01]  /*27e0*/  @!P0 LDGSTS.E.BYPASS.LTC128B.128 [R13+0xa800], desc[UR16][R34.64+0x80] ;  /* 0x0a800080220d8fae */ /* 0x000fe2000b901d50 */
[----:B---3--:R-:W-:-:S03]  /*27f0*/  @!P2 MOV R11, 0x400 ;  /* 0x00000400000ba802 */ /* 0x008fc60000000f00 */
[----:B------:R-:W-:Y:S01]  /*2800*/  @!P0 LDGSTS.E.BYPASS.LTC128B.128 [R13+0xc800], desc[UR16][R34.64+0x100] ;  /* 0x0c800100220d8fae */ /* 0x000fe2000b901d50 */
[----:B--2---:R-:W-:Y:S01]  /*2810*/  @!P2 LEA R11, R10, R11, 0x18 ;  /* 0x0000000b0a0ba211 */ /* 0x004fe200078ec0ff */
[----:B------:R-:W-:Y:S02]  /*2820*/  IMAD.U32 R10, RZ, RZ, UR10 ;  /* 0x0000000aff0a7e24 */ /* 0x000fe4000f8e00ff */
[----:B------:R2:W-:Y:S01]  /*2830*/  @!P0 LDGSTS.E.BYPASS.LTC128B.128 [R13+0xe800], desc[UR16][R34.64+0x180] ;  /* 0x0e800180220d8fae */ /* 0x0005e2000b901d50 */
[----:B------:R-:W-:Y:S01]  /*2840*/  @!P2 IADD3 R12, P0, R165, UR8, RZ ;  /* 0x00000008a50cac10 */ /* 0x000fe2000ff1e0ff */
[----:B------:R-:W-:Y:S01]  /*2850*/  @!UP0 UIMAD UR8, UR11, 0x30, URZ ;  /* 0x000000300b0888a4 */ /* 0x000fe2000f8e023f */
[----:B------:R-:W-:Y:S01]  /*2860*/  @!P1 IMAD.WIDE.U32 R16, R10, 0x30, R16 ;  /* 0x000000300a109825 */ /* 0x000fe200078e0010 */
[----:B------:R-:W-:-:S03]  /*2870*/  VOTEU.ALL UP0, P4 ;  /* 0x00000000003f7886 */ /* 0x000fc60002000000 */
[----:B------:R-:W-:Y:S02]  /*2880*/  @!P2 IMAD R11, R22, 0x2, R11 ;  /* 0x00000002160ba824 */ /* 0x000fe400078e020b */
[----:B------:R-:W-:Y:S01]  /*2890*/  @!P1 VIADD R10, R17, UR8 ;  /* 0x00000008110a9c36 */ /* 0x000fe20008000000 */
[----:B------:R-:W-:Y:S01]  /*28a0*/  LEA.HI R17, R7, R6, RZ, 0x4 ;  /* 0x0000000607117211 */ /* 0x000fe200078f20ff */
[----:B-1----:R-:W-:Y:S01]  /*28b0*/  IMAD.U32 R15, RZ, RZ, UR6 ;  /* 0x00000006ff0f7e24 */ /* 0x002fe2000f8e00ff */
[----:B------:R-:W-:Y:S02]  /*28c0*/  ULDC.64 UR6, c[0x0][0x250] ;  /* 0x0000940000067ab9 */ /* 0x000fe40000000a00 */
[----:B------:R-:W-:Y:S01]  /*28d0*/  USHF.L.U32 UR23, UR7, 0x5, URZ ;  /* 0x0000000507177899 */ /* 0x000fe2000800063f */
[----:B------:R-:W-:Y:S01]  /*28e0*/  IMAD.U32 R7, RZ, RZ, UR6 ;  /* 0x00000006ff077e24 */ /* 0x000fe2000f8e00ff */
[----:B------:R-:W-:Y:S01]  /*28f0*/  @!P2 IADD3.X R15, R2, UR9, R15, P0, !PT ;  /* 0x00000009020fac10 */ /* 0x000fe200087fe40f */
[----:B------:R-:W-:Y:S01]  /*2900*/  ULDC.64 UR8, c[0x0][0x220] ;  /* 0x0000880000087ab9 */ /* 0x000fe20000000a00 */
[----:B----4-:R-:W-:-:S04]  /*2910*/  @!P2 LEA R8, P0, R12, R8, 0x1 ;  /* 0x000000080c08a211 */ /* 0x010fc800078008ff */
[----:B------:R-:W-:Y:S01]  /*2920*/  @!P2 LEA.HI.X R9, R12, R9, R15, 0x1, P0 ;  /* 0x000000090c09a211 */ /* 0x000fe200000f0c0f */
[----:B------:R-:W-:Y:S01]  /*2930*/  IMAD.U32 R12, RZ, RZ, UR6 ;  /* 0x00000006ff0c7e24 */ /* 0x000fe2000f8e00ff */
[----:B-----5:R-:W-:-:S03]  /*2940*/  @!P1 LEA R14, P0, R16, R4, 0x1 ;  /* 0x00000004100e9211 */ /* 0x020fc600078008ff */
[----:B------:R-:W-:Y:S01]  /*2950*/  @!P2 LDGSTS.E.BYPASS.LTC128B.128 [R11+0x9000], desc[UR16][R8.64] ;  /* 0x09000000080bafae */ /* 0x000fe2000b901d50 */
[----:B------:R-:W-:Y:S01]  /*2960*/  @!P1 LEA.HI.X R15, R16, R5, R10, 0x1, P0 ;  /* 0x00000005100f9211 */ /* 0x000fe200000f0c0a */
[----:B--2---:R-:W-:Y:S01]  /*2970*/  IMAD R13, R26, UR6, RZ ;  /* 0x000000061a0d7c24 */ /* 0x004fe2000f8e02ff */
[----:B------:R-:W-:Y:S01]  /*2980*/  LOP3.LUT R5, R17, 0xfffffff0, RZ, 0xc0, !PT ;  /* 0xfffffff011057812 */ /* 0x000fe200078ec0ff */
[----:B------:R-:W-:Y:S01]  /*2990*/  @!P2 LDGSTS.E.BYPASS.LTC128B.128 [R11+0xb000], desc[UR16][R8.64+0x80] ;  /* 0x0b000080080bafae */ /* 0x000fe2000b901d50 */
[----:B------:R-:W-:Y:S01]  /*29a0*/  SHF.R.S32.HI R10, RZ, 0x4, R17 ;  /* 0x00000004ff0a7819 */ /* 0x000fe20000011411 */
[C---:B------:R-:W-:Y:S02]  /*29b0*/  IMAD R13, R168.reuse, UR7, R13 ;  /* 0x00000007a80d7c24 */ /* 0x040fe4000f8e020d */
[----:B------:R-:W-:Y:S01]  /*29c0*/  @!P2 LDGSTS.E.BYPASS.LTC128B.128 [R11+0xd000], desc[UR16][R8.64+0x100] ;  /* 0x0d000100080bafae */ /* 0x000fe2000b901d50 */
[----:B------:R-:W-:-:S03]  /*29d0*/  IMAD.WIDE.U32 R168, R168, UR6, R32 ;  /* 0x00000006a8a87c25 */ /* 0x000fc6000f8e0020 */
[----:B------:R1:W-:Y:S01]  /*29e0*/  @!P2 LDGSTS.E.BYPASS.LTC128B.128 [R11+0xf000], desc[UR16][R8.64+0x180] ;  /* 0x0f000180080bafae */ /* 0x0003e2000b901d50 */
[----:B------:R-:W-:Y:S01]  /*29f0*/  IMAD.IADD R5, R6, 0x1, -R5 ;  /* 0x0000000106057824 */ /* 0x000fe200078e0a05 */
[C---:B------:R-:W-:Y:S01]  /*2a00*/  LEA R236, P0, R168.reuse, UR8, 0x1 ;  /* 0x00000008a8ec7c11 */ /* 0x040fe2000f8008ff */
[----:B------:R-:W-:Y:S01]  /*2a10*/  IMAD.IADD R166, R169, 0x1, R13 ;  /* 0x00000001a9a67824 */ /* 0x000fe200078e020d */
[----:B------:R-:W-:Y:S02]  /*2a20*/  @!P1 LDGSTS.E.BYPASS.LTC128B.128 [R3+0x9800], desc[UR16][R14.64] ;  /* 0x098000000e039fae */ /* 0x000fe4000b901d50 */
[----:B------:R-:W-:Y:S01]  /*2a30*/  SHF.R.S32.HI R4, RZ, 0x1f, R5 ;  /* 0x0000001fff047819 */ /* 0x000fe20000011405 */
[----:B------:R-:W-:Y:S01]  /*2a40*/  @!P4 IMAD.MOV.U32 R234, RZ, RZ, R236 ;  /* 0x000000ffffeac224 */ /* 0x000fe200078e00ec */
[----:B------:R-:W-:Y:S01]  /*2a50*/  @!P1 LDGSTS.E.BYPASS.LTC128B.128 [R3+0xb800], desc[UR16][R14.64+0x80] ;  /* 0x0b8000800e039fae */ /* 0x000fe2000b901d50 */
[----:B------:R-:W-:Y:S02]  /*2a60*/  LEA.HI.X R235, R168, UR9, R166, 0x1, P0 ;  /* 0x00000009a8eb7c11 */ /* 0x000fe400080f0ca6 */
[----:B------:R-:W-:Y:S01]  /*2a70*/  LEA.HI R4, R4, R5, RZ, 0x3 ;  /* 0x0000000504047211 */ /* 0x000fe200078f18ff */
[----:B------:R-:W-:Y:S01]  /*2a80*/  @!P1 LDGSTS.E.BYPASS.LTC128B.128 [R3+0xd800], desc[UR16][R14.64+0x100] ;  /* 0x0d8001000e039fae */ /* 0x000fe2000b901d50 */
[----:B------:R-:W-:-:S03]  /*2a90*/  @!P4 IMAD.WIDE.U32 R12, R12, 0x60, R234 ;  /* 0x000000600c0cc825 */ /* 0x000fc600078e00ea */
[----:B------:R2:W-:Y:S01]  /*2aa0*/  @!P1 LDGSTS.E.BYPASS.LTC128B.128 [R3+0xf800], desc[UR16][R14.64+0x180] ;  /* 0x0f8001800e039fae */ /* 0x0005e2000b901d50 */
[C---:B------:R-:W-:Y:S01]  /*2ab0*/  ISETP.GE.AND P1, PT, R24.reuse, UR26, PT ;  /* 0x0000001a18007c0c */ /* 0x040fe2000bf26270 */
[----:B------:R-:W-:Y:S02]  /*2ac0*/  UIMAD.WIDE.U32 UR26, UR6, 0x20, URZ ;  /* 0x00000020061a78a5 */ /* 0x000fe4000f8e003f */
[----:B------:R-:W0:Y:S01]  /*2ad0*/  LDGDEPBAR ;  /* 0x00000000000079af */ /* 0x000e220000000000 */
[----:B-1----:R-:W-:Y:S01]  /*2ae0*/  LEA.HI R9, R17, R10, RZ, 0x1 ;  /* 0x0000000a11097211 */ /* 0x002fe200078f08ff */
[----:B------:R-:W-:-:S08]  /*2af0*/  IMAD.SHL.U32 R8, R24, 0x8, RZ ;  /* 0x0000000818087824 */ /* 0x000fd000078e00ff */
[----:B------:R-:W-:Y:S01]  /*2b00*/  @!P1 IMAD.MOV.U32 R234, RZ, RZ, R236 ;  /* 0x000000ffffea9224 */ /* 0x000fe200078e00ec */
[----:B------:R-:W-:Y:S02]  /*2b10*/  LOP3.LUT R8, R233, 0x8, R8, 0xf8, !PT ;  /* 0x00000008e9087812 */ /* 0x000fe400078ef808 */
[----:B------:R-:W-:-:S04]  /*2b20*/  SHF.R.U32.HI R233, RZ, 0x3, R233 ;  /* 0x00000003ffe97819 */ /* 0x000fc800000116e9 */
[----:B------:R-:W-:Y:S01]  /*2b30*/  LOP3.LUT R233, R8, R233, RZ, 0x3c, !PT ;  /* 0x000000e908e97212 */ /* 0x000fe200078e3cff */
[----:B------:R-:W-:Y:S01]  /*2b40*/  IMAD.U32 R8, RZ, RZ, UR7 ;  /* 0x00000007ff087e24 */ /* 0x000fe2000f8e00ff */
[----:B--2---:R-:W-:Y:S01]  /*2b50*/  LOP3.LUT R3, R9, 0xfffffffe, RZ, 0xc0, !PT ;  /* 0xfffffffe09037812 */ /* 0x004fe200078ec0ff */
[----:B------:R-:W-:-:S04]  /*2b60*/  DEPBAR.LE SB0, 0x0 ;  /* 0x000080000000791a */ /* 0x000fc80000000000 */
[----:B------:R-:W-:Y:S01]  /*2b70*/  BAR.SYNC.DEFER_BLOCKING 0x0 ;  /* 0x0000000000007b1d */ /* 0x000fe20000010000 */
[----:B------:R-:W-:Y:S01]  /*2b80*/  LOP3.LUT R14, R4, 0xfffffff8, RZ, 0xc0, !PT ;  /* 0xfffffff8040e7812 */ /* 0x000fe200078ec0ff */
[----:B------:R-:W-:Y:S02]  /*2b90*/  IMAD.IADD R10, R10, 0x1, -R3 ;  /* 0x000000010a0a7824 */ /* 0x000fe400078e0a03 */
[----:B------:R-:W-:Y:S02]  /*2ba0*/  IMAD.SHL.U32 R4, R4, 0x40, RZ ;  /* 0x0000004004047824 */ /* 0x000fe400078e00ff */
[----:B------:R-:W-:Y:S02]  /*2bb0*/  IMAD.IADD R3, R5, 0x1, -R14 ;  /* 0x0000000105037824 */ /* 0x000fe400078e0a0e */
[----:B------:R-:W-:Y:S01]  /*2bc0*/  IMAD R233, R10, 0x200, R233 ;  /* 0x000002000ae97824 */ /* 0x000fe200078e02e9 */
[----:B------:R-:W-:Y:S01]  /*2bd0*/  LOP3.LUT R4, R4, 0xfffffe00, RZ, 0xc0, !PT ;  /* 0xfffffe0004047812 */ /* 0x000fe200078ec0ff */
[----:B------:R-:W-:-:S02]  /*2be0*/  IMAD.SHL.U32 R10, R10, 0x8, RZ ;  /* 0x000000080a0a7824 */ /* 0x000fc400078e00ff */
[----:B------:R-:W-:Y:S01]  /*2bf0*/  IMAD.U32 R14, RZ, RZ, UR23 ;  /* 0x00000017ff0e7e24 */ /* 0x000fe2000f8e00ff */
[----:B------:R-:W-:Y:S01]  /*2c00*/  @!UP0 UIMAD UR23, UR7, 0x60, URZ ;  /* 0x00000060071788a4 */ /* 0x000fe2000f8e023f */
[----:B------:R-:W-:Y:S01]  /*2c10*/  IMAD.U32 R5, RZ, RZ, UR6 ;  /* 0x00000006ff057e24 */ /* 0x000fe2000f8e00ff */
[----:B------:R-:W-:Y:S01]  /*2c20*/  LEA R233, R233, UR4, 0x1 ;  /* 0x00000004e9e97c11 */ /* 0x000fe2000f8e08ff */
[----:B------:R-:W-:-:S03]  /*2c30*/  UISETP.GT.AND UP0, UPT, UR21, UR5, UPT ;  /* 0x000000051500728c */ /* 0x000fc6000bf04270 */
[----:B------:R-:W-:Y:S01]  /*2c40*/  @!P4 VIADD R13, R13, UR23 ;  /* 0x000000170d0dcc36 */ /* 0x000fe20008000000 */
[----:B------:R-:W-:Y:S01]  /*2c50*/  ULDC UR23, c[0x0][0x39c] ;  /* 0x0000e70000177ab9 */ /* 0x000fe20000000800 */
[----:B------:R-:W-:Y:S01]  /*2c60*/  VIADD R231, R233, 0x8020 ;  /* 0x00008020e9e77836 */ /* 0x000fe20000000000 */
        /* <DEDUP_REMOVED lines=11> */
[C---:B------:R-:W-:Y:S01]  /*2d20*/  R2P PR, R3.reuse, 0x6 ;  /* 0x0000000603007804 */ /* 0x040fe20000000000 */
[----:B------:R-:W-:Y:S01]  /*2d30*/  IMAD.SHL.U32 R3, R3, 0x40, RZ ;  /* 0x0000004003037824 */ /* 0x000fe200078e00ff */
[----:B------:R-:W-:Y:S01]  /*2d40*/  @!P6 IADD3 R16, P0, R236, UR26, RZ ;  /* 0x0000001aec10ec10 */ /* 0x000fe2000ff1e0ff */
[----:B------:R-:W-:Y:S03]  /*2d50*/  @P6 STS.128 [R239+0x10800], RZ ;  /* 0x010800ffef006388 */ /* 0x000fe60000000c00 */
[----:B------:R-:W-:Y:S01]  /*2d60*/  LOP3.LUT R3, R3, 0x1c0, RZ, 0xc0, !PT ;  /* 0x000001c003037812 */ /* 0x000fe200078ec0ff */
[----:B------:R-:W-:Y:S01]  /*2d70*/  @P6 STS.128 [R239+0x12800], RZ ;  /* 0x012800ffef006388 */ /* 0x000fe20000000c00 */
[----:B------:R-:W-:-:S02]  /*2d80*/  @!P6 IADD3.X R17, R235, UR27, R14, P0, !PT ;  /* 0x0000001beb11ec10 */ /* 0x000fc400087fe40e */
[----:B------:R-:W-:Y:S01]  /*2d90*/  LOP3.LUT R10, R3, 0x8, R10, 0xf8, !PT ;  /* 0x00000008030a7812 */ /* 0x000fe200078ef80a */
[----:B------:R-:W-:Y:S01]  /*2da0*/  @P6 STS.128 [R239+0x14800], RZ ;  /* 0x014800ffef006388 */ /* 0x000fe20000000c00 */
[----:B------:R-:W-:Y:S02]  /*2db0*/  SHF.R.U32.HI R3, RZ, 0x3, R3 ;  /* 0x00000003ff037819 */ /* 0x000fe40000011603 */
[----:B------:R-:W-:Y:S01]  /*2dc0*/  @!P5 LEA R14, P0, R7, R236, 0x6 ;  /* 0x000000ec070ed211 */ /* 0x000fe200078030ff */
[----:B------:R-:W-:Y:S01]  /*2dd0*/  @P6 STS.128 [R239+0x16800], RZ ;  /* 0x016800ffef006388 */ /* 0x000fe20000000c00 */
[----:B------:R-:W-:Y:S01]  /*2de0*/  LOP3.LUT R3, R10, R3, RZ, 0x3c, !PT ;  /* 0x000000030a037212 */ /* 0x000fe200078e3cff */
[----:B------:R-:W-:Y:S01]  /*2df0*/  IMAD.MOV.U32 R7, RZ, RZ, 0x10 ;  /* 0x00000010ff077424 */ /* 0x000fe200078e00ff */
[----:B------:R-:W-:Y:S01]  /*2e00*/  @!P5 LEA.HI.X R15, R5, R235, R8, 0x6, P0 ;  /* 0x000000eb050fd211 */ /* 0x000fe200000f3408 */
[----:B------:R-:W-:Y:S01]  /*2e10*/  @!PT LDS RZ, [RZ] ;  /* 0x00000000fffff984 */ /* 0x000fe20000000800 */
[----:B------:R-:W-:Y:S01]  /*2e20*/  @!PT LDS RZ, [RZ] ;  /* 0x00000000fffff984 */ /* 0x000fe20000000800 */
[----:B------:R-:W-:Y:S01]  /*2e30*/  @!PT LDS RZ, [RZ] ;  /* 0x00000000fffff984 */ /* 0x000fe20000000800 */
[----:B------:R-:W-:Y:S01]  /*2e40*/  @!P6 LDGSTS.E.BYPASS.LTC128B.128 [R239+0x10800], desc[UR16][R16.64] ;  /* 0x1080000010efefae */ /* 0x000fe2000b901d50 */
[----:B------:R-:W-:-:S02]  /*2e50*/  IMAD.MOV.U32 R5, RZ, RZ, 0x20 ;  /* 0x00000020ff057424 */ /* 0x000fc400078e00ff */
[----:B------:R-:W-:Y:S01]  /*2e60*/  SEL R7, R7, 0xfffffff0, !P1 ;  /* 0xfffffff007077807 */ /* 0x000fe20004800000 */
[----:B------:R-:W-:Y:S01]  /*2e70*/  @!P6 LDGSTS.E.BYPASS.LTC128B.128 [R239+0x12800], desc[UR16][R16.64+0x80] ;  /* 0x1280008010efefae */ /* 0x000fe2000b901d50 */
[----:B------:R-:W-:Y:S01]  /*2e80*/  IMAD.IADD R228, R4, 0x1, R3 ;  /* 0x0000000104e47824 */ /* 0x000fe200078e0203 */
[----:B------:R-:W-:Y:S01]  /*2e90*/  SEL R5, R5, 0xffffffe0, !P2 ;  /* 0xffffffe005057807 */ /* 0x000fe20005000000 */
[----:B-1----:R-:W-:Y:S01]  /*2ea0*/  IMAD R234, R105, 0x400, R4 ;  /* 0x0000040069ea7824 */ /* 0x002fe200078e0204 */
[----:B------:R-:W-:Y:S01]  /*2eb0*/  @!P6 LDGSTS.E.BYPASS.LTC128B.128 [R239+0x14800], desc[UR16][R16.64+0x100] ;  /* 0x1480010010efefae */ /* 0x000fe2000b901d50 */
[----:B------:R-:W-:Y:S01]  /*2ec0*/  R2P PR, R0, 0x6 ;  /* 0x0000000600007804 */ /* 0x000fe20000000000 */
[----:B------:R-:W-:Y:S02]  /*2ed0*/  VIADD R0, R233, 0x8000 ;  /* 0x00008000e9007836 */ /* 0x000fe40000000000 */
[----:B------:R-:W-:Y:S01]  /*2ee0*/  @!P6 LDGSTS.E.BYPASS.LTC128B.128 [R239+0x16800], desc[UR16][R16.64+0x180] ;  /* 0x1680018010efefae */ /* 0x000fe2000b901d50 */
[----:B------:R-:W-:-:S03]  /*2ef0*/  IMAD.IADD R234, R3, 0x1, R234 ;  /* 0x0000000103ea7824 */ /* 0x000fc600078e02ea */
[----:B------:R-:W-:Y:S02]  /*2f00*/  @P5 STS.128 [R239+0x11000], RZ ;  /* 0x011000ffef005388 */ /* 0x000fe40000000c00 */
[----:B------:R-:W-:Y:S02]  /*2f10*/  LEA R234, R234, UR4, 0x1 ;  /* 0x00000004eaea7c11 */ /* 0x000fe4000f8e08ff */
[----:B------:R-:W-:Y:S02]  /*2f20*/  @P5 STS.128 [R239+0x13000], RZ ;  /* 0x013000ffef005388 */ /* 0x000fe40000000c00 */
[----:B------:R-:W-:Y:S02]  /*2f30*/  @P1 VIADD R231, R0, 0xffffffe0 ;  /* 0xffffffe000e71836 */ /* 0x000fe40000000000 */
[----:B------:R-:W-:Y:S01]  /*2f40*/  @P5 STS.128 [R239+0x15000], RZ ;  /* 0x015000ffef005388 */ /* 0x000fe20000000c00 */
[--C-:B------:R-:W-:Y:S02]  /*2f50*/  IMAD R232, R7, 0x2, R234.reuse ;  /* 0x0000000207e87824 */ /* 0x100fe400078e02ea */
[----:B------:R-:W-:Y:S01]  /*2f60*/  IMAD.MOV.U32 R0, RZ, RZ, 0x40 ;  /* 0x00000040ff007424 */ /* 0x000fe200078e00ff */
[----:B------:R-:W-:Y:S01]  /*2f70*/  @P5 STS.128 [R239+0x17000], RZ ;  /* 0x017000ffef005388 */ /* 0x000fe20000000c00 */
[----:B------:R-:W-:-:S02]  /*2f80*/  IMAD R230, R5, 0x2, R234 ;  /* 0x0000000205e67824 */ /* 0x000fc400078e02ea */
[----:B------:R-:W-:Y:S01]  /*2f90*/  IMAD R229, R5, 0x2, R232 ;  /* 0x0000000205e57824 */ /* 0x000fe200078e02e8 */
[----:B------:R-:W-:Y:S01]  /*2fa0*/  @!PT LDS RZ, [RZ] ;  /* 0x00000000fffff984 */ /* 0x000fe20000000800 */
[----:B------:R-:W-:Y:S01]  /*2fb0*/  @!PT LDS RZ, [RZ] ;  /* 0x00000000fffff984 */ /* 0x000fe20000000800 */
[----:B------:R-:W-:Y:S01]  /*2fc0*/  @!PT LDS RZ, [RZ] ;  /* 0x00000000fffff984 */ /* 0x000fe20000000800 */
[----:B------:R-:W-:Y:S01]  /*2fd0*/  @!P5 LDGSTS.E.BYPASS.LTC128B.128 [R239+0x11000], desc[UR16][R14.64] ;  /* 0x110000000eefdfae */ /* 0x000fe2000b901d50 */
[----:B------:R-:W-:Y:S01]  /*2fe0*/  SEL R0, R0, 0xffffffc0, !P2 ;  /* 0xffffffc000007807 */ /* 0x000fe20005000000 */
[C---:B------:R-:W-:Y:S02]  /*2ff0*/  VIADD R223, R231.reuse, 0x800 ;  /* 0x00000800e7df7836 */ /* 0x040fe40000000000 */
[----:B------:R-:W-:Y:S01]  /*3000*/  @!P5 LDGSTS.E.BYPASS.LTC128B.128 [R239+0x13000], desc[UR16][R14.64+0x80] ;  /* 0x130000800eefdfae */ /* 0x000fe2000b901d50 */
[----:B------:R-:W-:Y:S02]  /*3010*/  VIADD R222, R231, 0x1000 ;  /* 0x00001000e7de7836 */ /* 0x000fe40000000000 */
[----:B------:R-:W-:Y:S01]  /*3020*/  IMAD.IADD R227, R233, 0x1, R0 ;  /* 0x00000001e9e37824 */ /* 0x000fe200078e0200 */
[----:B------:R-:W-:Y:S01]  /*3030*/  @!P5 LDGSTS.E.BYPASS.LTC128B.128 [R239+0x15000], desc[UR16][R14.64+0x100] ;  /* 0x150001000eefdfae */ /* 0x000fe2000b901d50 */
[----:B------:R-:W-:-:S02]  /*3040*/  IMAD.IADD R220, R0, 0x1, R231 ;  /* 0x0000000100dc7824 */ /* 0x000fc400078e02e7 */
[C---:B------:R-:W-:Y:S01]  /*3050*/  VIADD R221, R231.reuse, 0x1800 ;  /* 0x00001800e7dd7836 */ /* 0x040fe20000000000 */
[----:B------:R-:W-:Y:S01]  /*3060*/  @!P5 LDGSTS.E.BYPASS.LTC128B.128 [R239+0x17000], desc[UR16][R14.64+0x180] ;  /* 0x170001800eefdfae */ /* 0x000fe2000b901d50 */
        /* <DEDUP_REMOVED lines=18> */
[----:B------:R-:W-:-:S02]  /*3190*/  VIADD R209, R231, 0x7000 ;  /* 0x00007000e7d17836 */ /* 0x000fc40000000000 */
[----:B------:R-:W-:Y:S01]  /*31a0*/  VIADD R208, R231, 0x7800 ;  /* 0x00007800e7d07836 */ /* 0x000fe20000000000 */
[----:B------:R-:W-:Y:S04]  /*31b0*/  @!P4 LDGSTS.E.BYPASS.LTC128B.128 [R239+0x13800], desc[UR16][R12.64+0x80] ;  /* 0x138000800cefcfae */ /* 0x000fe8000b901d50 */
[----:B------:R-:W-:Y:S04]  /*31c0*/  @!P4 LDGSTS.E.BYPASS.LTC128B.128 [R239+0x15800], desc[UR16][R12.64+0x100] ;  /* 0x158001000cefcfae */ /* 0x000fe8000b901d50 */
[----:B------:R1:W-:Y:S04]  /*31d0*/  @!P4 LDGSTS.E.BYPASS.LTC128B.128 [R239+0x17800], desc[UR16][R12.64+0x180] ;  /* 0x178001800cefcfae */ /* 0x0003e8000b901d50 */
[----:B------:R-:W-:Y:S04]  /*31e0*/  LDSM.16.M88.4 R28, [R234] ;  /* 0x00000000ea1c783b */ /* 0x000fe80000000200 */
[----:B------:R-:W2:Y:S04]  /*31f0*/  LDSM.16.M88.4 R24, [R233+0x8000] ;  /* 0x00800000e918783b */ /* 0x000ea80000000200 */
[----:B------:R-:W-:Y:S04]  /*3200*/  LDSM.16.M88.4 R36, [R232] ;  /* 0x00000000e824783b */ /* 0x000fe80000000200 */
[----:B------:R-:W-:Y:S04]  /*3210*/  LDSM.16.M88.4 R8, [R231] ;  /* 0x00000000e708783b */ /* 0x000fe80000000200 */
[----:B------:R-:W3:Y:S04]  /*3220*/  LDSM.16.M88.4 R52, [R233+0x8800] ;  /* 0x00880000e934783b */ /* 0x000ee80000000200 */
[----:B------:R-:W4:Y:S04]  /*3230*/  LDSM.16.M88.4 R76, [R233+0x9000] ;  /* 0x00900000e94c783b */ /* 0x000f280000000200 */
[----:B------:R-:W5:Y:S04]  /*3240*/  LDSM.16.M88.4 R20, [R233+0x9800] ;  /* 0x00980000e914783b */ /* 0x000f680000000200 */
[----:B------:R-:W-:Y:S04]  /*3250*/  LDSM.16.M88.4 R68, [R230] ;  /* 0x00000000e644783b */ /* 0x000fe80000000200 */
[----:B-1----:R-:W1:Y:S04]  /*3260*/  LDSM.16.M88.4 R12, [R227+0x8000] ;  /* 0x00800000e30c783b */ /* 0x002e680000000200 */
[----:B------:R-:W1:Y:S04]  /*3270*/  LDSM.16.M88.4 R64, [R231+0x800] ;  /* 0x00080000e740783b */ /* 0x000e680000000200 */
[----:B------:R-:W1:Y:S01]  /*3280*/  LDSM.16.M88.4 R56, [R231+0x1000] ;  /* 0x00100000e738783b */ /* 0x000e620000000200 */
[C---:B--2---:R-:W-:Y:S03]  /*3290*/  HMMA.16816.F32.BF16 R16, R28.reuse, R24, RZ ;  /* 0x000000181c10723c */ /* 0x044fe600000418ff */
[----:B------:R-:W2:Y:S04]  /*32a0*/  LDSM.16.M88.4 R44, [R231+0x1800] ;  /* 0x00180000e72c783b */ /* 0x000ea80000000200 */
[----:B------:R-:W-:Y:S01]  /*32b0*/  LDSM.16.M88.4 R80, [R227+0x8800] ;  /* 0x00880000e350783b */ /* 0x000fe20000000200 */
[C---:B------:R-:W-:Y:S03]  /*32c0*/  HMMA.16816.F32.BF16 R24, R28.reuse, R26, RZ ;  /* 0x0000001a1c18723c */ /* 0x040fe600000418ff */
[----:B------:R-:W-:Y:S03]  /*32d0*/  LDSM.16.M88.4 R60, [R227+0x9000] ;  /* 0x00900000e33c783b */ /* 0x000fe60000000200 */
[C---:B---3--:R-:W-:Y:S01]  /*32e0*/  HMMA.16816.F32.BF16 R32, R28.reuse, R52, RZ ;  /* 0x000000341c20723c */ /* 0x048fe200000418ff */
[----:B------:R-:W-:Y:S04]  /*32f0*/  LDSM.16.M88.4 R40, [R227+0x9800] ;  /* 0x00980000e328783b */ /* 0x000fe80000000200 */
[----:B------:R-:W-:Y:S01]  /*3300*/  LDSM.16.M88.4 R84, [R229+0x4000] ;  /* 0x00400000e554783b */ /* 0x000fe20000000200 */
[C---:B------:R-:W-:Y:S03]  /*3310*/  HMMA.16816.F32.BF16 R52, R28.reuse, R54, RZ ;  /* 0x000000361c34723c */ /* 0x040fe600000418ff */
[----:B------:R-:W-:Y:S03]  /*3320*/  LDSM.16.M88.4 R100, [R220+0x4800] ;  /* 0x00480000dc64783b */ /* 0x000fe60000000200 */
[----:B----4-:R-:W-:Y:S01]  /*3330*/  HMMA.16816.F32.BF16 R48, R28, R76, RZ ;  /* 0x0000004c1c30723c */ /* 0x010fe200000418ff */
[----:B------:R-:W-:Y:S04]  /*3340*/  LDSM.16.M88.4 R92, [R233+0xe800] ;  /* 0x00e80000e95c783b */ /* 0x000fe80000000200 */
[----:B------:R-:W-:Y:S01]  /*3350*/  LDSM.16.M88.4 R96, [R220+0x5000] ;  /* 0x00500000dc60783b */ /* 0x000fe20000000200 */
[----:B------:R-:W-:Y:S03]  /*3360*/  HMMA.16816.F32.BF16 R24, R36, R10, R24 ;  /* 0x0000000a2418723c */ /* 0x000fe60000041818 */
[----:B------:R-:W-:Y:S03]  /*3370*/  LDSM.16.M88.4 R88, [R227+0xe000] ;  /* 0x00e00000e358783b */ /* 0x000fe60000000200 */
[C---:B------:R-:W-:Y:S01]  /*3380*/  HMMA.16816.F32.BF16 R76, R28.reuse, R78, RZ ;  /* 0x0000004e1c4c723c */ /* 0x040fe200000418ff */
[----:B------:R-:W0:Y:S05]  /*3390*/  LDGDEPBAR ;  /* 0x00000000000079af */ /* 0x000e2a0000000000 */
[C---:B-----5:R-:W-:Y:S06]  /*33a0*/  HMMA.16816.F32.BF16 R72, R28.reuse, R20, RZ ;  /* 0x000000141c48723c */ /* 0x060fec00000418ff */
[----:B------:R-:W-:Y:S01]  /*33b0*/  HMMA.16816.F32.BF16 R28, R28, R22, RZ ;  /* 0x000000161c1c723c */ /* 0x000fe200000418ff */
[----:B------:R-:W-:Y:S05]  /*33c0*/  LDSM.16.M88.4 R20, [R229] ;  /* 0x00000000e514783b */ /* 0x000fea0000000200 */
[----:B------:R-:W-:Y:S01]  /*33d0*/  HMMA.16816.F32.BF16 R16, R36, R8, R16 ;  /* 0x000000082410723c */ /* 0x000fe20000041810 */
[----:B------:R-:W3:Y:S05]  /*33e0*/  LDSM.16.M88.4 R8, [R220] ;  /* 0x00000000dc08783b */ /* 0x000eea0000000200 */
[----:B-1----:R-:W-:Y:S06]  /*33f0*/  HMMA.16816.F32.BF16 R24, R68, R14, R24 ;  /* 0x0000000e4418723c */ /* 0x002fec0000041818 */
        /* <DEDUP_REMOVED lines=8> */
[----:B------:R-:W-:Y:S04]  /*3480*/  LDSM.16.M88.4 R36, [R234+0x2000] ;  /* 0x00200000ea24783b */ /* 0x000fe80000000200 */
[----:B------:R-:W-:Y:S01]  /*3490*/  LDSM.16.M88.4 R44, [R220+0x1800] ;  /* 0x00180000dc2c783b */ /* 0x000fe20000000200 */
[----:B------:R-:W-:Y:S03]  /*34a0*/  HMMA.16816.F32.BF16 R16, R68, R12, R16 ;  /* 0x0000000c4410723c */ /* 0x000fe60000041810 */
[----:B------:R-:W1:Y:S03]  /*34b0*/  LDSM.16.M88.4 R12, [R233+0xa000] ;  /* 0x00a00000e90c783b */ /* 0x000e660000000200 */
[----:B---3--:R-:W-:Y:S06]  /*34c0*/  HMMA.16816.F32.BF16 R24, R20, R10, R24 ;  /* 0x0000000a1418723c */ /* 0x008fec0000041818 */
        /* <DEDUP_REMOVED lines=9> */
[----:B------:R-:W-:Y:S01]  /*3560*/  LDSM.16.M88.4 R40, [R233+0xb800] ;  /* 0x00b80000e928783b */ /* 0x000fe20000000200 */
[----:B------:R-:W-:Y:S03]  /*3570*/  HMMA.16816.F32.BF16 R16, R20, R8, R16 ;  /* 0x000000081410723c */ /* 0x000fe60000041810 */
[----:B------:R-:W2:Y:S03]  /*3580*/  LDSM.16.M88.4 R8, [R231+0x2000] ;  /* 0x00200000e708783b */ /* 0x000ea60000000200 */
[----:B-1----:R-:W-:Y:S06]  /*3590*/  HMMA.16816.F32.BF16 R24, R36, R14, R24 ;  /* 0x0000000e2418723c */ /* 0x002fec0000041818 */
        /* <DEDUP_REMOVED lines=11> */
[----:B------:R-:W1:Y:S03]  /*3650*/  LDSM.16.M88.4 R12, [R230+0x2000] ;  /* 0x00200000e60c783b */ /* 0x000e660000000200 */
[----:B--2---:R-:W-:Y:S06]  /*3660*/  HMMA.16816.F32.BF16 R24, R28, R10, R24 ;  /* 0x0000000a1c18723c */ /* 0x004fec0000041818 */
        /* <DEDUP_REMOVED lines=11> */
[----:B------:R-:W3:Y:S03]  /*3720*/  LDSM.16.M88.4 R8, [R227+0xb000] ;  /* 0x00b00000e308783b */ /* 0x000ee60000000200 */
        /* <DEDUP_REMOVED lines=32> */
[----:B------:R-:W1:Y:S05]  /*3930*/  LDSM.16.M88.4 R28, [R230+0x4000] ;  /* 0x00400000e61c783b */ /* 0x000e6a0000000200 */
[C---:B------:R-:W-:Y:S06]  /*3940*/  HMMA.16816.F32.BF16 R72, R36.reuse, R56, R72 ;  /* 0x000000382448723c */ /* 0x040fec0000041848 */
[----:B------:R-:W-:Y:S01]  /*3950*/  HMMA.16816.F32.BF16 R68, R36, R58, R68 ;  /* 0x0000003a2444723c */ /* 0x000fe20000041844 */
[----:B------:R-:W4:Y:S04]  /*3960*/  LDSM.16.M88.4 R56, [R233+0xd800] ;  /* 0x00d80000e938783b */ /* 0x000f280000000200 */
[----:B------:R-:W5:Y:S01]  /*3970*/  LDSM.16.M88.4 R36, [R231+0x4800] ;  /* 0x00480000e724783b */ /* 0x000f620000000200 */
[----:B------:R-:W-:Y:S03]  /*3980*/  HMMA.16816.F32.BF16 R16, R20, R64, R16 ;  /* 0x000000401410723c */ /* 0x000fe60000041810 */
[----:B------:R-:W-:Y:S03]  /*3990*/  LDSM.16.M88.4 R64, [R234+0x6000] ;  /* 0x00600000ea40783b */ /* 0x000fe60000000200 */
[----:B--2---:R-:W-:Y:S06]  /*39a0*/  HMMA.16816.F32.BF16 R24, R12, R42, R24 ;  /* 0x0000002a0c18723c */ /* 0x004fec0000041818 */
[C---:B------:R-:W-:Y:S06]  /*39b0*/  HMMA.16816.F32.BF16 R32, R20.reuse, R8, R32 ;  /* 0x000000081420723c */ /* 0x040fec0000041820 */
[----:B------:R-:W-:Y:S01]  /*39c0*/  HMMA.16816.F32.BF16 R52, R20, R10, R52 ;  /* 0x0000000a1434723c */ /* 0x000fe20000041834 */
[----:B------:R-:W2:Y:S05]  /*39d0*/  LDSM.16.M88.4 R8, [R231+0x5000] ;  /* 0x00500000e708783b */ /* 0x000eaa0000000200 */
[----:B------:R-:W-:Y:S01]  /*39e0*/  HMMA.16816.F32.BF16 R16, R12, R40, R16 ;  /* 0x000000280c10723c */ /* 0x000fe20000041810 */
[----:B------:R-:W2:Y:S05]  /*39f0*/  LDSM.16.M88.4 R40, [R227+0xc800] ;  /* 0x00c80000e328783b */ /* 0x000eaa0000000200 */
[C---:B---3--:R-:W-:Y:S06]  /*3a00*/  HMMA.16816.F32.BF16 R48, R20.reuse, R60, R48 ;  /* 0x0000003c1430723c */ /* 0x048fec0000041830 */
[----:B------:R-:W-:Y:S01]  /*3a10*/  HMMA.16816.F32.BF16 R76, R20, R62, R76 ;  /* 0x0000003e144c723c */ /* 0x000fe2000004184c */
[----:B------:R-:W-:Y:S05]  /*3a20*/  LDSM.16.M88.4 R60, [R231+0x5800] ;  /* 0x00580000e73c783b */ /* 0x000fea0000000200 */
[----:B-1----:R-:W-:Y:S06]  /*3a30*/  HMMA.16816.F32.BF16 R24, R28, R46, R24 ;  /* 0x0000002e1c18723c */ /* 0x002fec0000041818 */
[C---:B----4-:R-:W-:Y:S06]  /*3a40*/  HMMA.16816.F32.BF16 R72, R20.reuse, R56, R72 ;  /* 0x000000381448723c */ /* 0x050fec0000041848 */
[----:B------:R-:W-:Y:S01]  /*3a50*/  HMMA.16816.F32.BF16 R68, R20, R58, R68 ;  /* 0x0000003a1444723c */ /* 0x000fe20000041844 */
[----:B------:R-:W1:Y:S04]  /*3a60*/  LDSM.16.M88.4 R20, [R233+0xe000] ;  /* 0x00e00000e914783b */ /* 0x000e680000000200 */
[----:B------:R-:W-:Y:S01]  /*3a70*/  LDSM.16.M88.4 R56, [R227+0xd800] ;  /* 0x00d80000e338783b */ /* 0x000fe20000000200 */
[----:B-----5:R-:W-:Y:S06]  /*3a80*/  HMMA.16816.F32.BF16 R32, R12, R36, R32 ;  /* 0x000000240c20723c */ /* 0x020fec0000041820 */
[----:B------:R-:W-:Y:S01]  /*3a90*/  HMMA.16816.F32.BF16 R16, R28, R44, R16 ;  /* 0x0000002c1c10723c */ /* 0x000fe20000041810 */
[----:B------:R-:W-:Y:S05]  /*3aa0*/  LDSM.16.M88.4 R44, [R232+0x6000] ;  /* 0x00600000e82c783b */ /* 0x000fea0000000200 */
[C---:B--2---:R-:W-:Y:S06]  /*3ab0*/  HMMA.16816.F32.BF16 R48, R12.reuse, R8, R48 ;  /* 0x000000080c30723c */ /* 0x044fec0000041830 */
[C---:B------:R-:W-:Y:S01]  /*3ac0*/  HMMA.16816.F32.BF16 R76, R12.reuse, R10, R76 ;  /* 0x0000000a0c4c723c */ /* 0x040fe2000004184c */
[----:B------:R-:W2:Y:S05]  /*3ad0*/  LDSM.16.M88.4 R8, [R227+0xd000] ;  /* 0x00d00000e308783b */ /* 0x000eaa0000000200 */
[----:B------:R-:W-:Y:S01]  /*3ae0*/  HMMA.16816.F32.BF16 R52, R12, R38, R52 ;  /* 0x000000260c34723c */ /* 0x000fe20000041834 */
[----:B------:R-:W3:Y:S05]  /*3af0*/  LDSM.16.M88.4 R36, [R231+0x6000] ;  /* 0x00600000e724783b */ /* 0x000eea0000000200 */
[----:B------:R-:W-:Y:S06]  /*3b00*/  HMMA.16816.F32.BF16 R24, R84, R82, R24 ;  /* 0x000000525418723c */ /* 0x000fec0000041818 */
[----:B------:R-:W-:Y:S06]  /*3b10*/  HMMA.16816.F32.BF16 R32, R28, R40, R32 ;  /* 0x000000281c20723c */ /* 0x000fec0000041820 */
[----:B------:R-:W-:Y:S01]  /*3b20*/  HMMA.16816.F32.BF16 R16, R84, R80, R16 ;  /* 0x000000505410723c */ /* 0x000fe20000041810 */
[----:B------:R-:W-:Y:S05]  /*3b30*/  LDSM.16.M88.4 R80, [R220+0x5800] ;  /* 0x00580000dc50783b */ /* 0x000fea0000000200 */
[----:B------:R-:W-:Y:S01]  /*3b40*/  HMMA.16816.F32.BF16 R52, R28, R42, R52 ;  /* 0x0000002a1c34723c */ /* 0x000fe20000041834 */
[----:B------:R-:W-:Y:S05]  /*3b50*/  LDSM.16.M88.4 R40, [R231+0x6800] ;  /* 0x00680000e728783b */ /* 0x000fea0000000200 */
[----:B-1----:R-:W-:Y:S06]  /*3b60*/  HMMA.16816.F32.BF16 R24, R64, R22, R24 ;  /* 0x000000164018723c */ /* 0x002fec0000041818 */
[C---:B------:R-:W-:Y:S06]  /*3b70*/  HMMA.16816.F32.BF16 R72, R12.reuse, R60, R72 ;  /* 0x0000003c0c48723c */ /* 0x040fec0000041848 */
[----:B------:R-:W-:Y:S01]  /*3b80*/  HMMA.16816.F32.BF16 R68, R12, R62, R68 ;  /* 0x0000003e0c44723c */ /* 0x000fe20000041844 */
[----:B------:R-:W1:Y:S04]  /*3b90*/  LDSM.16.M88.4 R12, [R230+0x6000] ;  /* 0x00600000e60c783b */ /* 0x000e680000000200 */
[----:B------:R-:W4:Y:S01]  /*3ba0*/  LDSM.16.M88.4 R60, [R233+0xf000] ;  /* 0x00f00000e93c783b */ /* 0x000f220000000200 */
[----:B------:R-:W-:Y:S06]  /*3bb0*/  HMMA.16816.F32.BF16 R32, R84, R100, R32 ;  /* 0x000000645420723c */ /* 0x000fec0000041820 */
[C---:B--2---:R-:W-:Y:S06]  /*3bc0*/  HMMA.16816.F32.BF16 R48, R28.reuse, R8, R48 ;  /* 0x000000081c30723c */ /* 0x044fec0000041830 */
[----:B------:R-:W-:Y:S01]  /*3bd0*/  HMMA.16816.F32.BF16 R76, R28, R10, R76 ;  /* 0x0000000a1c4c723c */ /* 0x000fe2000004184c */
[----:B------:R-:W-:Y:S05]  /*3be0*/  LDSM.16.M88.4 R8, [R229+0x6000] ;  /* 0x00600000e508783b */ /* 0x000fea0000000200 */
[----:B------:R-:W-:Y:S01]  /*3bf0*/  HMMA.16816.F32.BF16 R16, R64, R20, R16 ;  /* 0x000000144010723c */ /* 0x000fe20000041810 */
[----:B------:R-:W2:Y:S05]  /*3c00*/  LDSM.16.M88.4 R20, [R220+0x6000] ;  /* 0x00600000dc14783b */ /* 0x000eaa0000000200 */
[----:B------:R-:W-:Y:S06]  /*3c10*/  HMMA.16816.F32.BF16 R52, R84, R102, R52 ;  /* 0x000000665434723c */ /* 0x000fec0000041834 */
[----:B---3--:R-:W-:Y:S06]  /*3c20*/  HMMA.16816.F32.BF16 R24, R44, R38, R24 ;  /* 0x000000262c18723c */ /* 0x008fec0000041818 */
[----:B------:R-:W-:Y:S06]  /*3c30*/  HMMA.16816.F32.BF16 R32, R64, R92, R32 ;  /* 0x0000005c4020723c */ /* 0x000fec0000041820 */
[C---:B------:R-:W-:Y:S06]  /*3c40*/  HMMA.16816.F32.BF16 R72, R28.reuse, R56, R72 ;  /* 0x000000381c48723c */ /* 0x040fec0000041848 */
[----:B------:R-:W-:Y:S01]  /*3c50*/  HMMA.16816.F32.BF16 R68, R28, R58, R68 ;  /* 0x0000003a1c44723c */ /* 0x000fe20000041844 */
[----:B------:R-:W3:Y:S04]  /*3c60*/  LDSM.16.M88.4 R28, [R227+0xe800] ;  /* 0x00e80000e31c783b */ /* 0x000ee80000000200 */
[----:B------:R-:W-:Y:S01]  /*3c70*/  LDSM.16.M88.4 R56, [R233+0xf800] ;  /* 0x00f80000e938783b */ /* 0x000fe20000000200 */
[C---:B------:R-:W-:Y:S06]  /*3c80*/  HMMA.16816.F32.BF16 R48, R84.reuse, R96, R48 ;  /* 0x000000605430723c */ /* 0x040fec0000041830 */
[----:B------:R-:W-:Y:S06]  /*3c90*/  HMMA.16816.F32.BF16 R76, R84, R98, R76 ;  /* 0x00000062544c723c */ /* 0x000fec000004184c */
[----:B------:R-:W-:Y:S01]  /*3ca0*/  HMMA.16816.F32.BF16 R16, R44, R36, R16 ;  /* 0x000000242c10723c */ /* 0x000fe20000041810 */
[----:B------:R-:W5:Y:S05]  /*3cb0*/  LDSM.16.M88.4 R36, [R231+0x7000] ;  /* 0x00700000e724783b */ /* 0x000f6a0000000200 */
[----:B------:R-:W-:Y:S06]  /*3cc0*/  HMMA.16816.F32.BF16 R52, R64, R94, R52 ;  /* 0x0000005e4034723c */ /* 0x000fec0000041834 */
[----:B-1----:R-:W-:Y:S06]  /*3cd0*/  HMMA.16816.F32.BF16 R24, R12, R90, R24 ;  /* 0x0000005a0c18723c */ /* 0x002fec0000041818 */
[----:B------:R-:W-:Y:S06]  /*3ce0*/  HMMA.16816.F32.BF16 R32, R44, R40, R32 ;  /* 0x000000282c20723c */ /* 0x000fec0000041820 */
[C---:B----4-:R-:W-:Y:S06]  /*3cf0*/  HMMA.16816.F32.BF16 R48, R64.reuse, R60, R48 ;  /* 0x0000003c4030723c */ /* 0x050fec0000041830 */
[----:B------:R-:W-:Y:S01]  /*3d00*/  HMMA.16816.F32.BF16 R76, R64, R62, R76 ;  /* 0x0000003e404c723c */ /* 0x000fe2000004184c */
[----:B------:R-:W1:Y:S05]  /*3d10*/  LDSM.16.M88.4 R60, [R220+0x6800] ;  /* 0x00680000dc3c783b */ /* 0x000e6a0000000200 */
[----:B------:R-:W-:Y:S06]  /*3d20*/  HMMA.16816.F32.BF16 R16, R12, R88, R16 ;  /* 0x000000580c10723c */ /* 0x000fec0000041810 */
[----:B------:R-:W-:Y:S01]  /*3d30*/  HMMA.16816.F32.BF16 R52, R44, R42, R52 ;  /* 0x0000002a2c34723c */ /* 0x000fe20000041834 */
[----:B------:R-:W4:Y:S05]  /*3d40*/  LDSM.16.M88.4 R40, [R227+0xf000] ;  /* 0x00f00000e328783b */ /* 0x000f2a0000000200 */
[----:B--2---:R-:W-:Y:S06]  /*3d50*/  HMMA.16816.F32.BF16 R24, R8, R22, R24 ;  /* 0x000000160818723c */ /* 0x004fec0000041818 */
[----:B---3--:R-:W-:Y:S06]  /*3d60*/  HMMA.16816.F32.BF16 R32, R12, R28, R32 ;  /* 0x0000001c0c20723c */ /* 0x008fec0000041820 */
[----:B-----5:R-:W-:Y:S06]  /*3d70*/  HMMA.16816.F32.BF16 R48, R44, R36, R48 ;  /* 0x000000242c30723c */ /* 0x020fec0000041830 */
[----:B------:R-:W-:Y:S06]  /*3d80*/  HMMA.16816.F32.BF16 R16, R8, R20, R16 ;  /* 0x000000140810723c */ /* 0x000fec0000041810 */
[----:B------:R-:W-:Y:S01]  /*3d90*/  HMMA.16816.F32.BF16 R72, R84, R80, R72 ;  /* 0x000000505448723c */ /* 0x000fe20000041848 */
[----:B------:R-:W-:Y:S01]  /*3da0*/  LOP3.LUT R21, R104, 0xffffffe0, RZ, 0xc0, !PT ;  /* 0xffffffe068157812 */ /* 0x000fe200078ec0ff */
[----:B------:R-:W-:Y:S01]  /*3db0*/  FMUL.FTZ R27, R27, UR23 ;  /* 0x000000171b1b7c20 */ /* 0x000fe20008410000 */
[----:B------:R-:W-:-:S03]  /*3dc0*/  FMUL.FTZ R26, R26, UR23 ;  /* 0x000000171a1a7c20 */ /* 0x000fc60008410000 */
[----:B------:R-:W-:Y:S01]  /*3dd0*/  HMMA.16816.F32.BF16 R52, R12, R30, R52 ;  /* 0x0000001e0c34723c */ /* 0x000fe20000041834 */
[----:B------:R-:W-:Y:S05]  /*3de0*/  MUFU.TANH R37, R26 ;  /* 0x0000001a00257308 */ /* 0x000fea0000002400 */
[----:B------:R-:W-:Y:S01]  /*3df0*/  HMMA.16816.F32.BF16 R68, R84, R82, R68 ;  /* 0x000000525444723c */ /* 0x000fe20000041844 */
[----:B------:R-:W-:Y:S01]  /*3e00*/  FMUL.FTZ R30, R24, UR23 ;  /* 0x00000017181e7c20 */ /* 0x000fe20008410000 */
[----:B------:R-:W-:Y:S01]  /*3e10*/  IMAD.IADD R24, R6, 0x1, -R21 ;  /* 0x0000000106187824 */ /* 0x000fe200078e0a15 */
[----:B------:R-:W-:Y:S01]  /*3e20*/  LDSM.16.M88.4 R80, [R231+0x7800] ;  /* 0x00780000e750783b */ /* 0x000fe20000000200 */
[----:B------:R-:W-:-:S02]  /*3e30*/  FMUL.FTZ R31, R25, UR23 ;  /* 0x00000017191f7c20 */ /* 0x000fc40008410000 */
[----:B------:R-:W-:Y:S01]  /*3e40*/  HMMA.16816.F32.BF16 R76, R44, R38, R76 ;  /* 0x000000262c4c723c */ /* 0x000fe2000004184c */
[----:B------:R-:W2:Y:S01]  /*3e50*/  LDSM.16.M88.4 R20, [R220+0x7000] ;  /* 0x00700000dc14783b */ /* 0x000ea20000000200 */
[----:B------:R-:W-:Y:S01]  /*3e60*/  SHF.R.S32.HI R25, RZ, 0x1f, R24 ;  /* 0x0000001fff197819 */ /* 0x000fe20000011418 */
[----:B------:R-:W-:Y:S01]  /*3e70*/  FMUL.FTZ R28, R16, UR23 ;  /* 0x00000017101c7c20 */ /* 0x000fe20008410000 */
[----:B------:R-:W-:Y:S01]  /*3e80*/  FMUL.FTZ R0, R17, UR23 ;  /* 0x0000001711007c20 */ /* 0x000fe20008410000 */
[----:B------:R-:W-:Y:S01]  /*3e90*/  FMUL.FTZ R36, R18, UR23 ;  /* 0x0000001712247c20 */ /* 0x000fe20008410000 */
[----:B-1----:R-:W-:Y:S01]  /*3ea0*/  HMMA.16816.F32.BF16 R32, R8, R60, R32 ;  /* 0x0000003c0820723c */ /* 0x002fe20000041820 */
[----:B------:R-:W-:Y:S01]  /*3eb0*/  LEA.HI R24, R25, R24, RZ, 0x2 ;  /* 0x0000001819187211 */ /* 0x000fe200078f10ff */
[----:B------:R-:W-:Y:S01]  /*3ec0*/  FMUL.FTZ R29, R19, UR23 ;  /* 0x00000017131d7c20 */ /* 0x000fe20008410000 */
[----:B------:R1:W-:Y:S01]  /*3ed0*/  MUFU.TANH R38, R27 ;  /* 0x0000001b00267308 */ /* 0x0003e20000002400 */
[----:B------:R-:W3:Y:S01]  /*3ee0*/  LDSM.16.M88.4 R16, [R227+0xf800] ;  /* 0x00f80000e310783b */ /* 0x000ee20000000200 */
[----:B------:R-:W-:Y:S01]  /*3ef0*/  SHF.R.S32.HI R25, RZ, 0x2, R24 ;  /* 0x00000002ff197819 */ /* 0x000fe20000011418 */
[----:B----4-:R-:W-:Y:S04]  /*3f00*/  HMMA.16816.F32.BF16 R48, R12, R40, R48 ;  /* 0x000000280c30723c */ /* 0x010fe80000041830 */
[----:B------:R-:W-:Y:S01]  /*3f10*/  IMAD.IADD R244, R25, 0x1, R244 ;  /* 0x0000000119f47824 */ /* 0x000fe200078e02f4 */
[----:B------:R-:W4:Y:S01]  /*3f20*/  MUFU.TANH R28, R28 ;  /* 0x0000001c001c7308 */ /* 0x000f220000002400 */
[----:B------:R-:W-:Y:S02]  /*3f30*/  HMMA.16816.F32.BF16 R72, R64, R56, R72 ;  /* 0x000000384048723c */ /* 0x000fe40000041848 */
[----:B------:R-:W-:-:S04]  /*3f40*/  VIADD R242, R244, 0x8 ;  /* 0x00000008f4f27836 */ /* 0x000fc80000000000 */
[----:B------:R-:W-:Y:S01]  /*3f50*/  HMMA.16816.F32.BF16 R76, R12, R42, R76 ;  /* 0x0000002a0c4c723c */ /* 0x000fe2000004184c */
[----:B------:R-:W-:Y:S01]  /*3f60*/  MUFU.TANH R36, R36 ;  /* 0x0000002400247308 */ /* 0x000fe20000002400 */
[----:B-1----:R-:W-:-:S04]  /*3f70*/  IMAD.U32 R27, RZ, RZ, UR19 ;  /* 0x00000013ff1b7e24 */ /* 0x002fc8000f8e00ff */
[----:B------:R-:W-:Y:S01]  /*3f80*/  HMMA.16816.F32.BF16 R68, R64, R58, R68 ;  /* 0x0000003a4044723c */ /* 0x000fe20000041844 */
[----:B------:R-:W-:Y:S01]  /*3f90*/  FMUL.FTZ R24, R33, UR23 ;  /* 0x0000001721187c20 */ /* 0x000fe20008410000 */
[----:B------:R-:W-:Y:S01]  /*3fa0*/  VIADD R33, R245, UR25 ;  /* 0x00000019f5217c36 */ /* 0x000fe20008000000 */
[--C-:B------:R-:W-:Y:S01]  /*3fb0*/  VIADDMNMX R243, R244, UR20, R27.reuse, PT ;  /* 0x00000014f4f37c46 */ /* 0x100fe2000b80011b */
[----:B------:R-:W1:Y:S01]  /*3fc0*/  MUFU.TANH R29, R29 ;  /* 0x0000001d001d7308 */ /* 0x000e620000002400 */
[----:B------:R-:W-:Y:S01]  /*3fd0*/  VIADDMNMX R238, R242, UR20, R27, PT ;  /* 0x00000014f2ee7c46 */ /* 0x000fe2000b80011b */
[C---:B------:R-:W-:Y:S01]  /*3fe0*/  VIADD R25, R33.reuse, 0x1 ;  /* 0x0000000121197836 */ /* 0x040fe20000000000 */
[----:B------:R-:W-:Y:S01]  /*3ff0*/  VIADDMNMX R244, R244, UR15, RZ, !PT ;  /* 0x0000000ff4f47c46 */ /* 0x000fe2000f8001ff */
[C---:B------:R-:W-:Y:S01]  /*4000*/  HMMA.16816.F32.BF16 R52, R8.reuse, R62, R52 ;  /* 0x0000003e0834723c */ /* 0x040fe20000041834 */
[-C--:B------:R-:W-:Y:S01]  /*4010*/  ISETP.GE.AND P5, PT, R33, R243.reuse, PT ;  /* 0x000000f32100720c */ /* 0x080fe20003fa6270 */
[----:B------:R-:W-:Y:S01]  /*4020*/  FMUL.FTZ R32, R32, UR23 ;  /* 0x0000001720207c20 */ /* 0x000fe20008410000 */
[----:B------:R-:W-:Y:S01]  /*4030*/  VIADDMNMX R242, R242, UR15, RZ, !PT ;  /* 0x0000000ff2f27c46 */ /* 0x000fe2000f8001ff */
[----:B------:R-:W5:Y:S01]  /*4040*/  MUFU.TANH R30, R30 ;  /* 0x0000001e001e7308 */ /* 0x000f620000002400 */
[CC--:B------:R-:W-:Y:S01]  /*4050*/  ISETP.GE.AND P4, PT, R25.reuse, R243.reuse, PT ;  /* 0x000000f31900720c */ /* 0x0c0fe20003f86270 */
[----:B--2---:R-:W-:Y:S01]  /*4060*/  HMMA.16816.F32.BF16 R48, R8, R20, R48 ;  /* 0x000000140830723c */ /* 0x004fe20000041830 */
[----:B------:R-:W-:Y:S01]  /*4070*/  ISETP.GE.AND P1, PT, R25, R238, PT ;  /* 0x000000ee1900720c */ /* 0x000fe20003f26270 */
[C---:B------:R-:W-:Y:S01]  /*4080*/  VIADD R27, R33.reuse, 0x9 ;  /* 0x00000009211b7836 */ /* 0x040fe20000000000 */
[CC--:B------:R-:W-:Y:S01]  /*4090*/  ISETP.LT.OR P5, PT, R33.reuse, R244.reuse, P5 ;  /* 0x000000f42100720c */ /* 0x0c0fe20002fa1670 */
[----:B------:R-:W-:Y:S01]  /*40a0*/  VIADD R43, R33, 0x10 ;  /* 0x00000010212b7836 */ /* 0x000fe20000000000 */
[----:B------:R-:W-:Y:S01]  /*40b0*/  ISETP.LT.OR P4, PT, R25, R244, P4 ;  /* 0x000000f41900720c */ /* 0x000fe20002781670 */
[----:B------:R-:W-:Y:S01]  /*40c0*/  HMMA.16816.F32.BF16 R72, R44, R80, R72 ;  /* 0x000000502c48723c */ /* 0x000fe20000041848 */
[----:B------:R-:W-:Y:S01]  /*40d0*/  VIADD R21, R33, 0x8 ;  /* 0x0000000821157836 */ /* 0x000fe20000000000 */
[----:B------:R-:W-:Y:S01]  /*40e0*/  ISETP.LT.OR P1, PT, R25, R242, P1 ;  /* 0x000000f21900720c */ /* 0x000fe20000f21670 */
[----:B------:R-:W-:Y:S01]  /*40f0*/  MUFU.TANH R0, R0 ;  /* 0x0000000000007308 */ /* 0x000fe20000002400 */
[----:B----4-:R-:W-:Y:S01]  /*4100*/  FSEL R25, R28, -INF , !P5 ;  /* 0xff8000001c197808 */ /* 0x010fe20006800000 */
[----:B------:R-:W-:Y:S01]  /*4110*/  VIADD R41, R33, 0x11 ;  /* 0x0000001121297836 */ /* 0x000fe20000000000 */
[CC--:B------:R-:W-:Y:S01]  /*4120*/  ISETP.GE.AND P0, PT, R21.reuse, R243.reuse, PT ;  /* 0x000000f31500720c */ /* 0x0c0fe20003f06270 */
[----:B------:R-:W-:Y:S01]  /*4130*/  HMMA.16816.F32.BF16 R76, R8, R22, R76 ;  /* 0x00000016084c723c */ /* 0x000fe2000004184c */
[C---:B------:R-:W-:Y:S01]  /*4140*/  ISETP.GE.AND P5, PT, R21.reuse, R238, PT ;  /* 0x000000ee1500720c */ /* 0x040fe20003fa6270 */
[----:B------:R-:W-:Y:S01]  /*4150*/  @!UP0 ULDC.64 UR14, c[0x0][0x218] ;  /* 0x00008600000e8ab9 */ /* 0x000fe20000000a00 */
[C---:B------:R-:W-:Y:S01]  /*4160*/  ISETP.LT.OR P0, PT, R21.reuse, R244, P0 ;  /* 0x000000f41500720c */ /* 0x040fe20000701670 */
[----:B------:R-:W2:Y:S01]  /*4170*/  MUFU.TANH R31, R31 ;  /* 0x0000001f001f7308 */ /* 0x000ea20000002400 */
[----:B------:R-:W-:Y:S01]  /*4180*/  ISETP.LT.OR P5, PT, R21, R242, P5 ;  /* 0x000000f21500720c */ /* 0x000fe20002fa1670 */
[----:B------:R-:W-:Y:S01]  /*4190*/  HMMA.16816.F32.BF16 R68, R44, R82, R68 ;  /* 0x000000522c44723c */ /* 0x000fe20000041844 */
[----:B------:R-:W4:Y:S01]  /*41a0*/  LDSM.16.M88.4 R20, [R220+0x7800] ;  /* 0x00780000dc14783b */ /* 0x000f220000000200 */
[----:B------:R-:W-:Y:S01]  /*41b0*/  ISETP.GE.AND P2, PT, R33, R238, PT ;  /* 0x000000ee2100720c */ /* 0x000fe20003f46270 */
[----:B------:R-:W-:Y:S01]  /*41c0*/  FMUL.FTZ R39, R52, UR23 ;  /* 0x0000001734277c20 */ /* 0x000fe20008410000 */
[-C--:B------:R-:W-:Y:S01]  /*41d0*/  ISETP.GE.AND P6, PT, R27, R243.reuse, PT ;  /* 0x000000f31b00720c */ /* 0x080fe20003fc6270 */
[----:B------:R-:W-:Y:S01]  /*41e0*/  FMUL.FTZ R54, R54, UR23 ;  /* 0x0000001736367c20 */ /* 0x000fe20008410000 */
[----:B------:R-:W-:Y:S01]  /*41f0*/  ISETP.LT.OR P2, PT, R33, R242, P2 ;  /* 0x000000f22100720c */ /* 0x000fe20001741670 */
[----:B------:R-:W-:Y:S01]  /*4200*/  MUFU.TANH R32, R32 ;  /* 0x0000002000207308 */ /* 0x000fe20000002400 */
[----:B-1----:R-:W-:Y:S01]  /*4210*/  FSEL R26, R29, -INF , !P1 ;  /* 0xff8000001d1a7808 */ /* 0x002fe20004800000 */
[----:B------:R-:W-:Y:S01]  /*4220*/  FMUL.FTZ R48, R48, UR23 ;  /* 0x0000001730307c20 */ /* 0x000fe20008410000 */
[----:B------:R-:W-:Y:S01]  /*4230*/  ISETP.LT.OR P6, PT, R27, R244, P6 ;  /* 0x000000f41b00720c */ /* 0x000fe200037c1670 */
[C---:B---3--:R-:W-:Y:S01]  /*4240*/  HMMA.16816.F32.BF16 R72, R12.reuse, R16, R72 ;  /* 0x000000100c48723c */ /* 0x048fe20000041848 */
[----:B-----5:R-:W-:Y:S01]  /*4250*/  FSEL R29, R30, -INF , !P0 ;  /* 0xff8000001e1d7808 */ /* 0x020fe20004000000 */
[----:B------:R-:W-:Y:S01]  /*4260*/  FMUL.FTZ R50, R50, UR23 ;  /* 0x0000001732327c20 */ /* 0x000fe20008410000 */
[----:B------:R-:W-:Y:S01]  /*4270*/  ISETP.GE.AND P0, PT, R43, R238, PT ;  /* 0x000000ee2b00720c */ /* 0x000fe20003f06270 */
[----:B------:R1:W-:Y:S01]  /*4280*/  MUFU.TANH R17, R24 ;  /* 0x0000001800117308 */ /* 0x0003e20000002400 */
[----:B--2---:R-:W-:Y:S01]  /*4290*/  FSEL R31, R31, -INF , !P6 ;  /* 0xff8000001f1f7808 */ /* 0x004fe20007000000 */
[----:B------:R-:W-:Y:S01]  /*42a0*/  FMUL.FTZ R49, R49, UR23 ;  /* 0x0000001731317c20 */ /* 0x000fe20008410000 */
[----:B------:R-:W-:Y:S01]  /*42b0*/  FMUL.FTZ R16, R34, UR23 ;  /* 0x0000001722107c20 */ /* 0x000fe20008410000 */
[----:B------:R-:W-:Y:S01]  /*42c0*/  FMUL.FTZ R34, R35, UR23 ;  /* 0x0000001723227c20 */ /* 0x000fe20008410000 */
[----:B------:R-:W-:Y:S01]  /*42d0*/  FMUL.FTZ R35, R53, UR23 ;  /* 0x0000001735237c20 */ /* 0x000fe20008410000 */
[----:B------:R-:W-:Y:S01]  /*42e0*/  ISETP.LT.OR P0, PT, R43, R242, P0 ;  /* 0x000000f22b00720c */ /* 0x000fe20000701670 */
[----:B------:R-:W-:Y:S01]  /*42f0*/  FMUL.FTZ R77, R77, UR23 ;  /* 0x000000174d4d7c20 */ /* 0x000fe20008410000 */
[----:B------:R-:W-:Y:S01]  /*4300*/  MUFU.TANH R39, R39 ;  /* 0x0000002700277308 */ /* 0x000fe20000002400 */
[----:B------:R-:W-:Y:S01]  /*4310*/  HMMA.16816.F32.BF16 R68, R12, R18, R68 ;  /* 0x000000120c44723c */ /* 0x000fe20000041844 */
[-C--:B------:R-:W-:Y:S01]  /*4320*/  ISETP.GE.AND P1, PT, R41, R243.reuse, PT ;  /* 0x000000f32900720c */ /* 0x080fe20003f26270 */
[----:B------:R-:W-:Y:S01]  /*4330*/  FMUL.FTZ R76, R76, UR23 ;  /* 0x000000174c4c7c20 */ /* 0x000fe20008410000 */
[----:B------:R-:W-:Y:S01]  /*4340*/  FSEL R6, R37, -INF , !P5 ;  /* 0xff80000025067808 */ /* 0x000fe20006800000 */
[----:B------:R-:W-:Y:S01]  /*4350*/  FMUL.FTZ R78, R78, UR23 ;  /* 0x000000174e4e7c20 */ /* 0x000fe20008410000 */
[----:B------:R-:W-:Y:S01]  /*4360*/  ISETP.LT.OR P1, PT, R41, R244, P1 ;  /* 0x000000f42900720c */ /* 0x000fe20000f21670 */
[----:B------:R-:W-:Y:S01]  /*4370*/  FMUL.FTZ R51, R51, UR23 ;  /* 0x0000001733337c20 */ /* 0x000fe20008410000 */
[----:B------:R-:W2:Y:S01]  /*4380*/  MUFU.TANH R16, R16 ;  /* 0x0000001000107308 */ /* 0x000ea20000002400 */
[----:B-1----:R-:W-:Y:S01]  /*4390*/  FSEL R24, R36, -INF , !P2 ;  /* 0xff80000024187808 */ /* 0x002fe20005000000 */
[----:B------:R-:W-:Y:S01]  /*43a0*/  FMUL.FTZ R36, R55, UR23 ;  /* 0x0000001737247c20 */ /* 0x000fe20008410000 */
[-C--:B------:R-:W-:Y:S01]  /*43b0*/  ISETP.GE.AND P2, PT, R27, R238.reuse, PT ;  /* 0x000000ee1b00720c */ /* 0x080fe20003f46270 */
[----:B------:R-:W-:Y:S01]  /*43c0*/  VIADD R13, R33, 0x18 ;  /* 0x00000018210d7836 */ /* 0x000fe20000000000 */
[----:B------:R-:W-:Y:S01]  /*43d0*/  ISETP.GE.AND P5, PT, R41, R238, PT ;  /* 0x000000ee2900720c */ /* 0x000fe20003fa6270 */
[----:B------:R-:W-:Y:S01]  /*43e0*/  VIADD R15, R33, 0x19 ;  /* 0x00000019210f7836 */ /* 0x000fe20000000000 */
[----:B------:R-:W-:Y:S01]  /*43f0*/  ISETP.LT.OR P2, PT, R27, R242, P2 ;  /* 0x000000f21b00720c */ /* 0x000fe20001741670 */
[----:B------:R-:W1:Y:S01]  /*4400*/  MUFU.TANH R34, R34 ;  /* 0x0000002200227308 */ /* 0x000e620000002400 */
[----:B------:R-:W-:Y:S01]  /*4410*/  FSEL R27, R0, -INF , !P4 ;  /* 0xff800000001b7808 */ /* 0x000fe20006000000 */
[C---:B----4-:R-:W-:Y:S01]  /*4420*/  HMMA.16816.F32.BF16 R72, R8.reuse, R20, R72 ;  /* 0x000000140848723c */ /* 0x050fe20000041848 */
[-C--:B------:R-:W-:Y:S01]  /*4430*/  ISETP.GE.AND P4, PT, R43, R243.reuse, PT ;  /* 0x000000f32b00720c */ /* 0x080fe20003f86270 */
[----:B------:R-:W-:Y:S01]  /*4440*/  VIADD R37, R33, 0x28 ;  /* 0x0000002821257836 */ /* 0x000fe20000000000 */
[----:B------:R-:W-:Y:S01]  /*4450*/  ISETP.GE.AND P6, PT, R13, R243, PT ;  /* 0x000000f30d00720c */ /* 0x000fe20003fc6270 */
[----:B------:R-:W-:Y:S01]  /*4460*/  FMUL.FTZ R79, R79, UR23 ;  /* 0x000000174f4f7c20 */ /* 0x000fe20008410000 */
[----:B------:R-:W-:Y:S01]  /*4470*/  ISETP.LT.OR P4, PT, R43, R244, P4 ;  /* 0x000000f42b00720c */ /* 0x000fe20002781670 */
[----:B------:R-:W3:Y:S01]  /*4480*/  MUFU.TANH R28, R54 ;  /* 0x00000036001c7308 */ /* 0x000ee20000002400 */
[----:B------:R-:W-:Y:S01]  /*4490*/  HMMA.16816.F32.BF16 R68, R8, R22, R68 ;  /* 0x000000160844723c */ /* 0x000fe20000041844 */
[----:B------:R-:W-:Y:S01]  /*44a0*/  FSEL R18, R38, -INF , !P2 ;  /* 0xff80000026127808 */ /* 0x000fe20005000000 */
[----:B------:R-:W-:Y:S01]  /*44b0*/  VIADD R21, R33, 0x20 ;  /* 0x0000002021157836 */ /* 0x000fe20000000000 */
[----:B--2---:R-:W-:Y:S01]  /*44c0*/  FSEL R16, R16, -INF , !P0 ;  /* 0xff80000010107808 */ /* 0x004fe20004000000 */
[----:B------:R-:W-:-:S04]  /*44d0*/  DEPBAR.LE SB0, 0x0 ;  /* 0x000080000000791a */ /* 0x000fc80000000000 */
[----:B------:R-:W2:Y:S01]  /*44e0*/  MUFU.TANH R36, R36 ;  /* 0x0000002400247308 */ /* 0x000ea20000002400 */
[-C--:B------:R-:W-:Y:S01]  /*44f0*/  ISETP.GE.AND P2, PT, R15, R243.reuse, PT ;  /* 0x000000f30f00720c */ /* 0x080fe20003f46270 */
[----:B------:R-:W-:Y:S01]  /*4500*/  VIADD R9, R33, 0x31 ;  /* 0x0000003121097836 */ /* 0x000fe20000000000 */
[----:B------:R-:W-:Y:S02]  /*4510*/  FSEL R19, R32, -INF , !P4 ;  /* 0xff80000020137808 */ /* 0x000fe40006000000 */
[----:B------:R-:W-:Y:S02]  /*4520*/  ISETP.GE.AND P0, PT, R15, R238, PT ;  /* 0x000000ee0f00720c */ /* 0x000fe40003f06270 */
[C---:B------:R-:W-:Y:S01]  /*4530*/  ISETP.LT.OR P6, PT, R13.reuse, R244, P6 ;  /* 0x000000f40d00720c */ /* 0x040fe200037c1670 */
[----:B------:R-:W4:Y:S01]  /*4540*/  MUFU.TANH R35, R35 ;  /* 0x0000002300237308 */ /* 0x000f220000002400 */
[----:B------:R-:W-:Y:S01]  /*4550*/  ISETP.GE.AND P4, PT, R13, R238, PT ;  /* 0x000000ee0d00720c */ /* 0x000fe20003f86270 */
[----:B------:R-:W-:Y:S01]  /*4560*/  FMUL.FTZ R72, R72, UR23 ;  /* 0x0000001748487c20 */ /* 0x000fe20008410000 */
[----:B------:R-:W-:Y:S01]  /*4570*/  ISETP.LT.OR P2, PT, R15, R244, P2 ;  /* 0x000000f40f00720c */ /* 0x000fe20001741670 */
[----:B------:R-:W-:Y:S01]  /*4580*/  FMUL.FTZ R73, R73, UR23 ;  /* 0x0000001749497c20 */ /* 0x000fe20008410000 */
[-C--:B------:R-:W-:Y:S01]  /*4590*/  ISETP.LT.OR P0, PT, R15, R242.reuse, P0 ;  /* 0x000000f20f00720c */ /* 0x080fe20000701670 */
[----:B------:R-:W-:Y:S01]  /*45a0*/  FMUL.FTZ R74, R74, UR23 ;  /* 0x000000174a4a7c20 */ /* 0x000fe20008410000 */
[-C--:B------:R-:W-:Y:S01]  /*45b0*/  ISETP.LT.OR P4, PT, R13, R242.reuse, P4 ;  /* 0x000000f20d00720c */ /* 0x080fe20002781670 */
[----:B------:R-:W5:Y:S01]  /*45c0*/  MUFU.TANH R191, R48 ;  /* 0x0000003000bf7308 */ /* 0x000f620000002400 */
[----:B------:R-:W-:Y:S01]  /*45d0*/  FSEL R17, R17, -INF , !P1 ;  /* 0xff80000011117808 */ /* 0x000fe20004800000 */
[----:B------:R-:W-:Y:S01]  /*45e0*/  VIADD R13, R33, 0x21 ;  /* 0x00000021210d7836 */ /* 0x000fe20000000000 */
[----:B------:R-:W-:Y:S01]  /*45f0*/  FSEL R15, R39, -INF , !P6 ;  /* 0xff800000270f7808 */ /* 0x000fe20007000000 */
[----:B------:R-:W-:Y:S01]  /*4600*/  FMUL.FTZ R75, R75, UR23 ;  /* 0x000000174b4b7c20 */ /* 0x000fe20008410000 */
[----:B------:R-:W-:Y:S01]  /*4610*/  ISETP.LT.OR P5, PT, R41, R242, P5 ;  /* 0x000000f22900720c */ /* 0x000fe20002fa1670 */
[----:B------:R-:W-:Y:S01]  /*4620*/  FMUL.FTZ R32, R71, UR23 ;  /* 0x0000001747207c20 */ /* 0x000fe20008410000 */
[C---:B------:R-:W-:Y:S01]  /*4630*/  ISETP.GE.AND P1, PT, R21.reuse, R243, PT ;  /* 0x000000f31500720c */ /* 0x040fe20003f26270 */
[----:B------:R-:W5:Y:S01]  /*4640*/  MUFU.TANH R188, R50 ;  /* 0x0000003200bc7308 */ /* 0x000f620000002400 */
[C---:B------:R-:W-:Y:S01]  /*4650*/  ISETP.GE.AND P6, PT, R21.reuse, R238, PT ;  /* 0x000000ee1500720c */ /* 0x040fe20003fc6270 */
[----:B------:R-:W-:Y:S01]  /*4660*/  FMUL.FTZ R68, R68, UR23 ;  /* 0x0000001744447c20 */ /* 0x000fe20008410000 */
[----:B-1----:R-:W-:Y:S01]  /*4670*/  FSEL R14, R34, -INF , !P5 ;  /* 0xff800000220e7808 */ /* 0x002fe20006800000 */
[----:B------:R-:W-:Y:S01]  /*4680*/  FMUL.FTZ R34, R70, UR23 ;  /* 0x0000001746227c20 */ /* 0x000fe20008410000 */
[----:B------:R-:W-:-:S02]  /*4690*/  ISETP.LT.OR P1, PT, R21, R244, P1 ;  /* 0x000000f41500720c */ /* 0x000fc40000f21670 */
[----:B---3--:R-:W-:Y:S01]  /*46a0*/  FSEL R12, R28, -INF , !P4 ;  /* 0xff8000001c0c7808 */ /* 0x008fe20006000000 */
[----:B------:R-:W1:Y:S01]  /*46b0*/  MUFU.TANH R187, R77 ;  /* 0x0000004d00bb7308 */ /* 0x000e620000002400 */
[----:B------:R-:W-:Y:S01]  /*46c0*/  ISETP.LT.OR P6, PT, R21, R242, P6 ;  /* 0x000000f21500720c */ /* 0x000fe200037c1670 */
[----:B------:R-:W-:Y:S01]  /*46d0*/  VIADD R21, R33, 0x29 ;  /* 0x0000002921157836 */ /* 0x000fe20000000000 */
[C---:B------:R-:W-:Y:S02]  /*46e0*/  ISETP.GE.AND P5, PT, R13.reuse, R243, PT ;  /* 0x000000f30d00720c */ /* 0x040fe40003fa6270 */
[C---:B------:R-:W-:Y:S02]  /*46f0*/  ISETP.GE.AND P4, PT, R13.reuse, R238, PT ;  /* 0x000000ee0d00720c */ /* 0x040fe40003f86270 */
[C---:B------:R-:W-:Y:S01]  /*4700*/  ISETP.LT.OR P5, PT, R13.reuse, R244, P5 ;  /* 0x000000f40d00720c */ /* 0x040fe20002fa1670 */
[----:B------:R-:W3:Y:S01]  /*4710*/  MUFU.TANH R189, R76 ;  /* 0x0000004c00bd7308 */ /* 0x000ee20000002400 */
[----:B------:R-:W-:-:S02]  /*4720*/  ISETP.LT.OR P4, PT, R13, R242, P4 ;  /* 0x000000f20d00720c */ /* 0x000fc40002781670 */
[----:B--2---:R-:W-:Y:S02]  /*4730*/  FSEL R0, R36, -INF , !P0 ;  /* 0xff80000024007808 */ /* 0x004fe40004000000 */
[----:B----4-:R-:W-:Y:S01]  /*4740*/  FSEL R13, R35, -INF , !P2 ;  /* 0xff800000230d7808 */ /* 0x010fe20005000000 */
[----:B------:R-:W-:Y:S01]  /*4750*/  FMUL.FTZ R35, R69, UR23 ;  /* 0x0000001745237c20 */ /* 0x000fe20008410000 */
[-C--:B------:R-:W-:Y:S01]  /*4760*/  ISETP.GE.AND P0, PT, R21, R243.reuse, PT ;  /* 0x000000f31500720c */ /* 0x080fe20003f06270 */
[----:B------:R-:W2:Y:S01]  /*4770*/  MUFU.TANH R190, R78 ;  /* 0x0000004e00be7308 */ /* 0x000ea20000002400 */
[----:B-----5:R-:W-:Y:S02]  /*4780*/  FSEL R191, R191, -INF , !P1 ;  /* 0xff800000bfbf7808 */ /* 0x020fe40004800000 */
[C---:B------:R-:W-:Y:S02]  /*4790*/  ISETP.GE.AND P2, PT, R37.reuse, R243, PT ;  /* 0x000000f32500720c */ /* 0x040fe40003f46270 */
[----:B------:R-:W-:-:S02]  /*47a0*/  ISETP.GE.AND P1, PT, R37, R238, PT ;  /* 0x000000ee2500720c */ /* 0x000fc40003f26270 */
[----:B------:R-:W-:Y:S01]  /*47b0*/  FSEL R188, R188, -INF , !P6 ;  /* 0xff800000bcbc7808 */ /* 0x000fe20007000000 */
[----:B------:R-:W4:Y:S01]  /*47c0*/  MUFU.TANH R185, R49 ;  /* 0x0000003100b97308 */ /* 0x000f220000002400 */
[C---:B------:R-:W-:Y:S02]  /*47d0*/  ISETP.GE.AND P6, PT, R21.reuse, R238, PT ;  /* 0x000000ee1500720c */ /* 0x040fe40003fc6270 */
[-C--:B------:R-:W-:Y:S02]  /*47e0*/  ISETP.LT.OR P0, PT, R21, R244.reuse, P0 ;  /* 0x000000f41500720c */ /* 0x080fe40000701670 */
[C---:B------:R-:W-:Y:S02]  /*47f0*/  ISETP.LT.OR P2, PT, R37.reuse, R244, P2 ;  /* 0x000000f42500720c */ /* 0x040fe40001741670 */
[-C--:B------:R-:W-:Y:S01]  /*4800*/  ISETP.LT.OR P1, PT, R37, R242.reuse, P1 ;  /* 0x000000f22500720c */ /* 0x080fe20000f21670 */
[----:B------:R-:W5:Y:S01]  /*4810*/  MUFU.TANH R200, R51 ;  /* 0x0000003300c87308 */ /* 0x000f620000002400 */
[----:B------:R-:W-:Y:S01]  /*4820*/  ISETP.LT.OR P6, PT, R21, R242, P6 ;  /* 0x000000f21500720c */ /* 0x000fe200037c1670 */
[----:B------:R-:W-:Y:S01]  /*4830*/  VIADD R21, R33, 0x30 ;  /* 0x0000003021157836 */ /* 0x000fe20000000000 */
[----:B-1----:R-:W-:-:S02]  /*4840*/  FSEL R187, R187, -INF , !P0 ;  /* 0xff800000bbbb7808 */ /* 0x002fc40004000000 */
[----:B---3--:R-:W-:Y:S02]  /*4850*/  FSEL R189, R189, -INF , !P2 ;  /* 0xff800000bdbd7808 */ /* 0x008fe40005000000 */
[----:B--2---:R-:W-:Y:S01]  /*4860*/  FSEL R190, R190, -INF , !P1 ;  /* 0xff800000bebe7808 */ /* 0x004fe20004800000 */
[----:B------:R-:W1:Y:S01]  /*4870*/  MUFU.TANH R198, R79 ;  /* 0x0000004f00c67308 */ /* 0x000e620000002400 */
[----:B------:R-:W-:Y:S02]  /*4880*/  PLOP3.LUT P0, PT, PT, PT, UP0, 0x80, 0x0 ;  /* 0x000000000000781c */ /* 0x000fe40003f0f008 */
[C---:B------:R-:W-:Y:S02]  /*4890*/  ISETP.GE.AND P2, PT, R9.reuse, R243, PT ;  /* 0x000000f30900720c */ /* 0x040fe40003f46270 */
[----:B------:R-:W-:Y:S02]  /*48a0*/  ISETP.GE.AND P1, PT, R9, R238, PT ;  /* 0x000000ee0900720c */ /* 0x000fe40003f26270 */
[----:B----4-:R-:W-:Y:S01]  /*48b0*/  FSEL R185, R185, -INF , !P5 ;  /* 0xff800000b9b97808 */ /* 0x010fe20006800000 */
[----:B------:R-:W2:Y:S01]  /*48c0*/  MUFU.TANH R72, R72 ;  /* 0x0000004800487308 */ /* 0x000ea20000002400 */
[----:B-----5:R-:W-:-:S02]  /*48d0*/  FSEL R200, R200, -INF , !P4 ;  /* 0xff800000c8c87808 */ /* 0x020fc40006000000 */
[C---:B------:R-:W-:Y:S02]  /*48e0*/  ISETP.GE.AND P5, PT, R21.reuse, R243, PT ;  /* 0x000000f31500720c */ /* 0x040fe40003fa6270 */
[----:B------:R-:W-:Y:S02]  /*48f0*/  ISETP.GE.AND P4, PT, R21, R238, PT ;  /* 0x000000ee1500720c */ /* 0x000fe40003f86270 */
[C---:B------:R-:W-:Y:S01]  /*4900*/  ISETP.LT.OR P2, PT, R9.reuse, R244, P2 ;  /* 0x000000f40900720c */ /* 0x040fe20001741670 */
[----:B------:R-:W3:Y:S01]  /*4910*/  MUFU.TANH R195, R73 ;  /* 0x0000004900c37308 */ /* 0x000ee20000002400 */
[----:B------:R-:W-:Y:S01]  /*4920*/  ISETP.LT.OR P1, PT, R9, R242, P1 ;  /* 0x000000f20900720c */ /* 0x000fe20000f21670 */
[----:B------:R-:W-:Y:S01]  /*4930*/  VIADD R9, R33, 0x38 ;  /* 0x0000003821097836 */ /* 0x000fe20000000000 */
[----:B------:R-:W-:Y:S01]  /*4940*/  ISETP.LT.OR P5, PT, R21, R244, P5 ;  /* 0x000000f41500720c */ /* 0x000fe20002fa1670 */
[----:B------:R-:W-:Y:S01]  /*4950*/  VIADD R33, R33, 0x39 ;  /* 0x0000003921217836 */ /* 0x000fe20000000000 */
[----:B------:R-:W-:-:S02]  /*4960*/  ISETP.LT.OR P4, PT, R21, R242, P4 ;  /* 0x000000f21500720c */ /* 0x000fc40002781670 */
[----:B-1----:R-:W-:Y:S01]  /*4970*/  FSEL R198, R198, -INF , !P6 ;  /* 0xff800000c6c67808 */ /* 0x002fe20007000000 */
[----:B------:R-:W1:Y:S01]  /*4980*/  MUFU.TANH R194, R74 ;  /* 0x0000004a00c27308 */ /* 0x000e620000002400 */
[----:B--2---:R-:W-:Y:S02]  /*4990*/  FSEL R197, R72, -INF , !P5 ;  /* 0xff80000048c57808 */ /* 0x004fe40006800000 */
[-C--:B------:R-:W-:Y:S02]  /*49a0*/  ISETP.GE.AND P6, PT, R9, R243.reuse, PT ;  /* 0x000000f30900720c */ /* 0x080fe40003fc6270 */
[----:B------:R-:W-:Y:S02]  /*49b0*/  ISETP.GE.AND P5, PT, R33, R243, PT ;  /* 0x000000f32100720c */ /* 0x000fe40003fa6270 */
[----:B------:R-:W-:Y:S01]  /*49c0*/  ISETP.LT.OR P6, PT, R9, R244, P6 ;  /* 0x000000f40900720c */ /* 0x000fe200037c1670 */
[----:B------:R-:W2:Y:S01]  /*49d0*/  MUFU.TANH R192, R75 ;  /* 0x0000004b00c07308 */ /* 0x000ea20000002400 */
[----:B---3--:R-:W-:-:S02]  /*49e0*/  FSEL R195, R195, -INF , !P2 ;  /* 0xff800000c3c37808 */ /* 0x008fc40005000000 */
[C---:B------:R-:W-:Y:S02]  /*49f0*/  ISETP.GE.AND P2, PT, R33.reuse, R238, PT ;  /* 0x000000ee2100720c */ /* 0x040fe40003f46270 */
[C---:B------:R-:W-:Y:S01]  /*4a00*/  ISETP.LT.OR P5, PT, R33.reuse, R244, P5 ;  /* 0x000000f42100720c */ /* 0x040fe20002fa1670 */
[----:B------:R-:W-:Y:S01]  /*4a10*/  BAR.SYNC.DEFER_BLOCKING 0x0 ;  /* 0x0000000000007b1d */ /* 0x000fe20000010000 */
[----:B------:R-:W-:Y:S02]  /*4a20*/  ISETP.LT.OR P2, PT, R33, R242, P2 ;  /* 0x000000f22100720c */ /* 0x000fe40001741670 */
[----:B-1----:R-:W-:Y:S02]  /*4a30*/  FSEL R194, R194, -INF , !P4 ;  /* 0xff800000c2c27808 */ /* 0x002fe40006000000 */
[C---:B------:R-:W-:Y:S01]  /*4a40*/  ISETP.GE.AND P4, PT, R9.reuse, R238, PT ;  /* 0x000000ee0900720c */ /* 0x040fe20003f86270 */
[----:B------:R-:W1:Y:S03]  /*4a50*/  MUFU.TANH R193, R68 ;  /* 0x0000004400c17308 */ /* 0x000e660000002400 */
[----:B------:R-:W-:-:S02]  /*4a60*/  ISETP.LT.OR P4, PT, R9, R242, P4 ;  /* 0x000000f20900720c */ /* 0x000fc40002781670 */
[----:B--2---:R-:W-:Y:S02]  /*4a70*/  FSEL R192, R192, -INF , !P1 ;  /* 0xff800000c0c07808 */ /* 0x004fe40004800000 */
[C---:B------:R-:W-:Y:S01]  /*4a80*/  @!P0 LEA R246, P1, R165.reuse, UR14, 0x1 ;  /* 0x0000000ea5f68c11 */ /* 0x040fe2000f8208ff */
[----:B------:R-:W2:Y:S03]  /*4a90*/  MUFU.TANH R35, R35 ;  /* 0x0000002300237308 */ /* 0x000ea60000002400 */
[----:B------:R-:W-:-:S05]  /*4aa0*/  @!P0 LEA.HI.X R247, R165, UR15, R2, 0x1, P1 ;  /* 0x0000000fa5f78c11 */ /* 0x000fca00088f0c02 */
[----:B------:R-:W3:Y:S01]  /*4ab0*/  MUFU.TANH R34, R34 ;  /* 0x0000002200227308 */ /* 0x000ee20000002400 */
[----:B-1----:R-:W-:-:S07]  /*4ac0*/  FSEL R193, R193, -INF , !P6 ;  /* 0xff800000c1c17808 */ /* 0x002fce0007000000 */
[----:B------:R-:W1:Y:S01]  /*4ad0*/  MUFU.TANH R32, R32 ;  /* 0x0000002000207308 */ /* 0x000e620000002400 */
[----:B--2---:R-:W-:Y:S02]  /*4ae0*/  FSEL R35, R35, -INF , !P5 ;  /* 0xff80000023237808 */ /* 0x004fe40006800000 */
[----:B---3--:R-:W-:Y:S02]  /*4af0*/  FSEL R34, R34, -INF , !P4 ;  /* 0xff80000022227808 */ /* 0x008fe40006000000 */
[----:B-1----:R-:W-:Y:S01]  /*4b00*/  FSEL R32, R32, -INF , !P2 ;  /* 0xff80000020207808 */ /* 0x002fe20005000000 */
        /* <DEDUP_REMOVED lines=63> */
.L_x_6477:
[----:B------:R-:W-:-:S04]  /*4f00*/  ULEA UR14, -UR10, URZ, 0x6 ;  /* 0x0000003f0a0e7291 */ /* 0x000fc8000f8e313f */
[----:B------:R-:W-:Y:S02]  /*4f10*/  USHF.R.S32.HI UR15, URZ, 0x1f, UR14 ;  /* 0x0000001f3f0f7899 */ /* 0x000fe4000801140e */
[----:B------:R-:W-:-:S04]  /*4f20*/  MOV R4, UR14 ;  /* 0x0000000e00047c02 */ /* 0x000fc80008000f00 */
[----:B------:R-:W-:-:S07]  /*4f30*/  MOV R3, UR15 ;  /* 0x0000000f00037c02 */ /* 0x000fce0008000f00 */
.L_x_6478:
        /* <DEDUP_REMOVED lines=33> */
.L_x_6476:
        /* <DEDUP_REMOVED lines=431> */
.L_x_6480:
[----:B------:R-:W-:-:S04]  /*6c40*/  ULEA UR24, -UR6, URZ, 0x6 ;  /* 0x0000003f06187291 */ /* 0x000fc8000f8e313f */
[----:B------:R-:W-:-:S12]  /*6c50*/  USHF.R.S32.HI UR4, URZ, 0x1f, UR24 ;  /* 0x0000001f3f047899 */ /* 0x000fd80008011418 */
.L_x_6481:
        /* <DEDUP_REMOVED lines=9> */
[----:B------:R-:W-:-:S02]  /*6cf0*/  IADD3.X R9, R166, UR18, RZ, P0, !PT ;  /* 0x00000012a6097c10 */ /* 0x000fc400087fe4ff */
[----:B------:R-:W-:Y:S02]  /*6d00*/  LEA R8, P0, R168, UR8, 0x1 ;  /* 0x00000008a8087c11 */ /* 0x000fe4000f8008ff */
[----:B------:R-:W-:Y:S02]  /*6d10*/  LEA.HI.X R235, R0, R235, R5, 0x1, P2 ;  /* 0x000000eb00eb7211 */ /* 0x000fe400010f0c05 */
[----:B------:R-:W-:Y:S01]  /*6d20*/  IADD3.X R7, R166, UR4, RZ, P1, !PT ;  /* 0x00000004a6077c10 */ /* 0x000fe20008ffe4ff */
[----:B------:R-:W-:Y:S01]  /*6d30*/  USHF.L.U64.HI UR4, UR6, 0x5, UR7 ;  /* 0x0000000506047899 */ /* 0x000fe20008010207 */
[----:B------:R-:W-:Y:S01]  /*6d40*/  LEA R6, P1, R4, UR8, 0x1 ;  /* 0x0000000804067c11 */ /* 0x000fe2000f8208ff */
[----:B------:R-:W-:Y:S01]  /*6d50*/  IMAD.MOV.U32 R237, RZ, RZ, R235 ;  /* 0x000000ffffed7224 */ /* 0x000fe200078e00eb */
[----:B------:R-:W-:Y:S02]  /*6d60*/  LEA.HI.X R9, R168, UR9, R9, 0x1, P0 ;  /* 0x00000009a8097c11 */ /* 0x000fe400080f0c09 */
[----:B------:R-:W-:-:S02]  /*6d70*/  IADD3 R10, P0, R236, UR13, RZ ;  /* 0x0000000dec0a7c10 */ /* 0x000fc4000ff1e0ff */
[----:B------:R-:W-:Y:S01]  /*6d80*/  LEA.HI.X R7, R4, UR9, R7, 0x1, P1 ;  /* 0x0000000904077c11 */ /* 0x000fe200088f0c07 */
[----:B------:R-:W-:Y:S01]  /*6d90*/  @!PT LDS RZ, [RZ] ;  /* 0x00000000fffff984 */ /* 0x000fe20000000800 */
[----:B------:R-:W-:Y:S01]  /*6da0*/  @!PT LDS RZ, [RZ] ;  /* 0x00000000fffff984 */ /* 0x000fe20000000800 */
[----:B------:R-:W-:Y:S01]  /*6db0*/  @!PT LDS RZ, [RZ] ;  /* 0x00000000fffff984 */ /* 0x000fe20000000800 */
[----:B------:R-:W-:Y:S01]  /*6dc0*/  LDGSTS.E.BYPASS.LTC128B.128 [R239+0x10000], desc[UR16][R236.64] ;  /* 0x10000000ecef7fae */ /* 0x000fe2000b901d50 */
[----:B------:R-:W-:Y:S02]  /*6dd0*/  IADD3.X R11, R235, UR4, RZ, P0, !PT ;  /* 0x00000004eb0b7c10 */ /* 0x000fe400087fe4ff */
[----:B------:R-:W-:Y:S01]  /*6de0*/  IADD3 R4, P1, R10, UR13, RZ ;  /* 0x0000000d0a047c10 */ /* 0x000fe2000ff3e0ff */
[----:B------:R-:W-:Y:S01]  /*6df0*/  LDGSTS.E.BYPASS.LTC128B.128 [R239+0x12000], desc[UR16][R6.64+0x80] ;  /* 0x1200008006ef7fae */ /* 0x000fe2000b901d50 */
[----:B------:R-:W-:Y:S02]  /*6e00*/  IADD3 R12, P0, R8, UR13, RZ ;  /* 0x0000000d080c7c10 */ /* 0x000fe4000ff1e0ff */
[----:B------:R-:W-:Y:S01]  /*6e10*/  IADD3.X R5, R11, UR4, RZ, P1, !PT ;  /* 0x000000040b057c10 */ /* 0x000fe20008ffe4ff */
[----:B------:R-:W-:Y:S01]  /*6e20*/  LDGSTS.E.BYPASS.LTC128B.128 [R239+0x14000], desc[UR16][R6.64+0x100] ;  /* 0x1400010006ef7fae */ /* 0x000fe2000b901d50 */
[----:B------:R-:W-:-:S02]  /*6e30*/  IADD3.X R13, R9, UR4, RZ, P0, !PT ;  /* 0x00000004090d7c10 */ /* 0x000fc400087fe4ff */
[----:B------:R-:W-:Y:S01]  /*6e40*/  IADD3 R14, P1, R4, UR13, RZ ;  /* 0x0000000d040e7c10 */ /* 0x000fe2000ff3e0ff */
[----:B------:R-:W-:Y:S01]  /*6e50*/  LDGSTS.E.BYPASS.LTC128B.128 [R239+0x16000], desc[UR16][R6.64+0x180] ;  /* 0x1600018006ef7fae */ /* 0x000fe2000b901d50 */
[----:B------:R-:W-:Y:S02]  /*6e60*/  IADD3 R24, P0, R12, UR13, RZ ;  /* 0x0000000d0c187c10 */ /* 0x000fe4000ff1e0ff */
[----:B------:R-:W-:Y:S01]  /*6e70*/  IADD3.X R15, R5, UR4, RZ, P1, !PT ;  /* 0x00000004050f7c10 */ /* 0x000fe20008ffe4ff */
[----:B------:R-:W-:Y:S01]  /*6e80*/  LDGSTS.E.BYPASS.LTC128B.128 [R239+0x10800], desc[UR16][R10.64] ;  /* 0x108000000aef7fae */ /* 0x000fe2000b901d50 */
[----:B------:R-:W-:-:S03]  /*6e90*/  IADD3.X R25, R13, UR4, RZ, P0, !PT ;  /* 0x000000040d197c10 */ /* 0x000fc600087fe4ff */
[----:B------:R-:W-:Y:S04]  /*6ea0*/  LDGSTS.E.BYPASS.LTC128B.128 [R239+0x12800], desc[UR16][R8.64+0x80] ;  /* 0x1280008008ef7fae */ /* 0x000fe8000b901d50 */
[----:B------:R-:W-:Y:S04]  /*6eb0*/  LDGSTS.E.BYPASS.LTC128B.128 [R239+0x14800], desc[UR16][R8.64+0x100] ;  /* 0x1480010008ef7fae */ /* 0x000fe8000b901d50 */
[----:B------:R1:W-:Y:S04]  /*6ec0*/  LDGSTS.E.BYPASS.LTC128B.128 [R239+0x16800], desc[UR16][R8.64+0x180] ;  /* 0x1680018008ef7fae */ /* 0x0003e8000b901d50 */
[----:B------:R-:W-:Y:S04]  /*6ed0*/  LDGSTS.E.BYPASS.LTC128B.128 [R239+0x11000], desc[UR16][R4.64] ;  /* 0x1100000004ef7fae */ /* 0x000fe8000b901d50 */
[----:B------:R-:W-:Y:S04]  /*6ee0*/  LDGSTS.E.BYPASS.LTC128B.128 [R239+0x13000], desc[UR16][R12.64+0x80] ;  /* 0x130000800cef7fae */ /* 0x000fe8000b901d50 */
[----:B------:R-:W-:Y:S04]  /*6ef0*/  LDGSTS.E.BYPASS.LTC128B.128 [R239+0x15000], desc[UR16][R12.64+0x100] ;  /* 0x150001000cef7fae */ /* 0x000fe8000b901d50 */
[----:B------:R-:W-:Y:S04]  /*6f00*/  LDGSTS.E.BYPASS.LTC128B.128 [R239+0x17000], desc[UR16][R12.64+0x180] ;  /* 0x170001800cef7fae */ /* 0x000fe8000b901d50 */
[----:B------:R2:W-:Y:S04]  /*6f10*/  LDGSTS.E.BYPASS.LTC128B.128 [R239+0x11800], desc[UR16][R14.64] ;  /* 0x118000000eef7fae */ /* 0x0005e8000b901d50 */
[----:B------:R-:W-:Y:S04]  /*6f20*/  LDGSTS.E.BYPASS.LTC128B.128 [R239+0x13800], desc[UR16][R24.64+0x80] ;  /* 0x1380008018ef7fae */ /* 0x000fe8000b901d50 */
[----:B------:R-:W-:Y:S04]  /*6f30*/  LDGSTS.E.BYPASS.LTC128B.128 [R239+0x15800], desc[UR16][R24.64+0x100] ;  /* 0x1580010018ef7fae */ /* 0x000fe8000b901d50 */
[----:B------:R3:W-:Y:S04]  /*6f40*/  LDGSTS.E.BYPASS.LTC128B.128 [R239+0x17800], desc[UR16][R24.64+0x180] ;  /* 0x1780018018ef7fae */ /* 0x0007e8000b901d50 */
[----:B------:R-:W-:Y:S04]  /*6f50*/  LDSM.16.M88.4 R32, [R234] ;  /* 0x00000000ea20783b */ /* 0x000fe80000000200 */
[----:B------:R-:W4:Y:S04]  /*6f60*/  LDSM.16.M88.4 R16, [R233+0x8000] ;  /* 0x00800000e910783b */ /* 0x000f280000000200 */
[----:B------:R-:W5:Y:S04]  /*6f70*/  LDSM.16.M88.4 R180, [R233+0x8800] ;  /* 0x00880000e9b4783b */ /* 0x000f680000000200 */
[----:B------:R-:W5:Y:S04]  /*6f80*/  LDSM.16.M88.4 R172, [R233+0x9000] ;  /* 0x00900000e9ac783b */ /* 0x000f680000000200 */
[----:B------:R-:W5:Y:S04]  /*6f90*/  LDSM.16.M88.4 R20, [R233+0x9800] ;  /* 0x00980000e914783b */ /* 0x000f680000000200 */
[----:B-1----:R-:W-:Y:S04]  /*6fa0*/  LDSM.16.M88.4 R8, [R232] ;  /* 0x00000000e808783b */ /* 0x002fe80000000200 */
[----:B------:R-:W1:Y:S04]  /*6fb0*/  LDSM.16.M88.4 R196, [R231] ;  /* 0x00000000e7c4783b */ /* 0x000e680000000200 */
[----:B------:R-:W1:Y:S04]  /*6fc0*/  LDSM.16.M88.4 R192, [R223] ;  /* 0x00000000dfc0783b */ /* 0x000e680000000200 */
[----:B------:R-:W1:Y:S04]  /*6fd0*/  LDSM.16.M88.4 R188, [R222] ;  /* 0x00000000debc783b */ /* 0x000e680000000200 */
[----:B------:R-:W1:Y:S04]  /*6fe0*/  LDSM.16.M88.4 R28, [R221] ;  /* 0x00000000dd1c783b */ /* 0x000e680000000200 */
[----:B--2---:R-:W-:Y:S01]  /*6ff0*/  LDSM.16.M88.4 R12, [R230] ;  /* 0x00000000e60c783b */ /* 0x004fe20000000200 */
[C---:B----4-:R-:W-:Y:S03]  /*7000*/  HMMA.16816.F32.BF16 R4, R32.reuse, R16, RZ ;  /* 0x000000102004723c */ /* 0x050fe600000418ff */
[----:B---3--:R-:W2:Y:S04]  /*7010*/  LDSM.16.M88.4 R24, [R227+0x8000] ;  /* 0x00800000e318783b */ /* 0x008ea80000000200 */
[----:B------:R-:W-:Y:S01]  /*7020*/  LDSM.16.M88.4 R200, [R227+0xe000] ;  /* 0x00e00000e3c8783b */ /* 0x000fe20000000200 */
[C---:B-----5:R-:W-:Y:S03]  /*7030*/  HMMA.16816.F32.BF16 R184, R32.reuse, R180, RZ ;  /* 0x000000b420b8723c */ /* 0x060fe600000418ff */
[----:B------:R-:W0:Y:S03]  /*7040*/  LDGDEPBAR ;  /* 0x00000000000079af */ /* 0x000e260000000000 */
[C---:B------:R-:W-:Y:S06]  /*7050*/  HMMA.16816.F32.BF16 R16, R32.reuse, R18, RZ ;  /* 0x000000122010723c */ /* 0x040fec00000418ff */
[C---:B------:R-:W-:Y:S06]  /*7060*/  HMMA.16816.F32.BF16 R180, R32.reuse, R182, RZ ;  /* 0x000000b620b4723c */ /* 0x040fec00000418ff */
        /* <DEDUP_REMOVED lines=31> */
[C---:B-----5:R-:W-:Y:S06]  /*7260*/  HMMA.16816.F32.BF16 R4, R8.reuse, R188, R4 ;  /* 0x000000bc0804723c */ /* 0x060fec0000041804 */
[C---:B------:R-:W-:Y:S01]  /*7270*/  HMMA.16816.F32.BF16 R16, R8.reuse, R190, R16 ;  /* 0x000000be0810723c */ /* 0x040fe20000041810 */
[----:B------:R-:W5:Y:S05]  /*7280*/  LDSM.16.M88.4 R188, [R233+0xb000] ;  /* 0x00b00000e9bc783b */ /* 0x000f6a0000000200 */
[C---:B------:R-:W-:Y:S06]  /*7290*/  HMMA.16816.F32.BF16 R184, R8.reuse, R28, R184 ;  /* 0x0000001c08b8723c */ /* 0x040fec00000418b8 */
[C---:B------:R-:W-:Y:S01]  /*72a0*/  HMMA.16816.F32.BF16 R180, R8.reuse, R30, R180 ;  /* 0x0000001e08b4723c */ /* 0x040fe200000418b4 */
[----:B------:R-:W5:Y:S05]  /*72b0*/  LDSM.16.M88.4 R28, [R233+0xb800] ;  /* 0x00b80000e91c783b */ /* 0x000f6a0000000200 */
[C---:B--2---:R-:W-:Y:S06]  /*72c0*/  HMMA.16816.F32.BF16 R176, R8.reuse, R24, R176 ;  /* 0x0000001808b0723c */ /* 0x044fec00000418b0 */
[C---:B------:R-:W-:Y:S01]  /*72d0*/  HMMA.16816.F32.BF16 R172, R8.reuse, R26, R172 ;  /* 0x0000001a08ac723c */ /* 0x040fe200000418ac */
[----:B------:R-:W-:Y:S05]  /*72e0*/  LDSM.16.M88.4 R24, [R219] ;  /* 0x00000000db18783b */ /* 0x000fea0000000200 */
[C---:B---3--:R-:W-:Y:S06]  /*72f0*/  HMMA.16816.F32.BF16 R168, R8.reuse, R20, R168 ;  /* 0x0000001408a8723c */ /* 0x048fec00000418a8 */
[----:B------:R-:W-:Y:S01]  /*7300*/  HMMA.16816.F32.BF16 R32, R8, R22, R32 ;  /* 0x000000160820723c */ /* 0x000fe20000041820 */
[----:B------:R-:W2:Y:S04]  /*7310*/  LDSM.16.M88.4 R8, [R232+0x2000] ;  /* 0x00200000e808783b */ /* 0x000ea80000000200 */
[----:B------:R-:W3:Y:S01]  /*7320*/  LDSM.16.M88.4 R20, [R218] ;  /* 0x00000000da14783b */ /* 0x000ee20000000200 */
[C---:B-1----:R-:W-:Y:S06]  /*7330*/  HMMA.16816.F32.BF16 R4, R12.reuse, R196, R4 ;  /* 0x000000c40c04723c */ /* 0x042fec0000041804 */
[C---:B------:R-:W-:Y:S01]  /*7340*/  HMMA.16816.F32.BF16 R16, R12.reuse, R198, R16 ;  /* 0x000000c60c10723c */ /* 0x040fe20000041810 */
[----:B------:R-:W1:Y:S05]  /*7350*/  LDSM.16.M88.4 R196, [R217] ;  /* 0x00000000d9c4783b */ /* 0x000e6a0000000200 */
[C---:B----4-:R-:W-:Y:S06]  /*7360*/  HMMA.16816.F32.BF16 R184, R12.reuse, R192, R184 ;  /* 0x000000c00cb8723c */ /* 0x050fec00000418b8 */
[C---:B------:R-:W-:Y:S01]  /*7370*/  HMMA.16816.F32.BF16 R180, R12.reuse, R194, R180 ;  /* 0x000000c20cb4723c */ /* 0x040fe200000418b4 */
[----:B------:R-:W4:Y:S05]  /*7380*/  LDSM.16.M88.4 R192, [R216] ;  /* 0x00000000d8c0783b */ /* 0x000f2a0000000200 */
[C---:B-----5:R-:W-:Y:S06]  /*7390*/  HMMA.16816.F32.BF16 R176, R12.reuse, R188, R176 ;  /* 0x000000bc0cb0723c */ /* 0x060fec00000418b0 */
[C---:B------:R-:W-:Y:S01]  /*73a0*/  HMMA.16816.F32.BF16 R172, R12.reuse, R190, R172 ;  /* 0x000000be0cac723c */ /* 0x040fe200000418ac */
[----:B------:R-:W-:Y:S05]  /*73b0*/  LDSM.16.M88.4 R188, [R227+0xa000] ;  /* 0x00a00000e3bc783b */ /* 0x000fea0000000200 */
[C---:B------:R-:W-:Y:S06]  /*73c0*/  HMMA.16816.F32.BF16 R168, R12.reuse, R28, R168 ;  /* 0x0000001c0ca8723c */ /* 0x040fec00000418a8 */
[----:B------:R-:W-:Y:S01]  /*73d0*/  HMMA.16816.F32.BF16 R32, R12, R30, R32 ;  /* 0x0000001e0c20723c */ /* 0x000fe20000041820 */
[----:B------:R-:W-:Y:S04]  /*73e0*/  LDSM.16.M88.4 R12, [R230+0x2000] ;  /* 0x00200000e60c783b */ /* 0x000fe80000000200 */
        /* <DEDUP_REMOVED lines=26> */
[----:B------:R-:W5:Y:S01]  /*7590*/  LDSM.16.M88.4 R12, [R233+0xc800] ;  /* 0x00c80000e90c783b */ /* 0x000f620000000200 */
        /* <DEDUP_REMOVED lines=8> */
[----:B------:R-:W-:Y:S05]  /*7620*/  LDSM.16.M88.4 R24, [R215] ;  /* 0x00000000d718783b */ /* 0x000fea0000000200 */
[C---:B---3--:R-:W-:Y:S06]  /*7630*/  HMMA.16816.F32.BF16 R168, R8.reuse, R20, R168 ;  /* 0x0000001408a8723c */ /* 0x048fec00000418a8 */
[----:B------:R-:W-:Y:S01]  /*7640*/  HMMA.16816.F32.BF16 R32, R8, R22, R32 ;  /* 0x000000160820723c */ /* 0x000fe20000041820 */
[----:B------:R-:W2:Y:S04]  /*7650*/  LDSM.16.M88.4 R8, [R232+0x4000] ;  /* 0x00400000e808783b */ /* 0x000ea80000000200 */
[----:B------:R-:W3:Y:S01]  /*7660*/  LDSM.16.M88.4 R20, [R214] ;  /* 0x00000000d614783b */ /* 0x000ee20000000200 */
        /* <DEDUP_REMOVED lines=9> */
[C---:B----4-:R-:W-:Y:S06]  /*7700*/  HMMA.16816.F32.BF16 R168, R188.reuse, R192, R168 ;  /* 0x000000c0bca8723c */ /* 0x050fec00000418a8 */
[----:B------:R-:W-:Y:S01]  /*7710*/  HMMA.16816.F32.BF16 R32, R188, R194, R32 ;  /* 0x000000c2bc20723c */ /* 0x000fe20000041820 */
[----:B------:R-:W-:Y:S04]  /*7720*/  LDSM.16.M88.4 R192, [R227+0xc000] ;  /* 0x00c00000e3c0783b */ /* 0x000fe80000000200 */
[----:B------:R-:W-:Y:S01]  /*7730*/  LDSM.16.M88.4 R188, [R227+0xc800] ;  /* 0x00c80000e3bc783b */ /* 0x000fe20000000200 */
[C---:B--2---:R-:W-:Y:S06]  /*7740*/  HMMA.16816.F32.BF16 R4, R8.reuse, R24, R4 ;  /* 0x000000180804723c */ /* 0x044fec0000041804 */
[C---:B------:R-:W-:Y:S01]  /*7750*/  HMMA.16816.F32.BF16 R16, R8.reuse, R26, R16 ;  /* 0x0000001a0810723c */ /* 0x040fe20000041810 */
[----:B------:R-:W1:Y:S05]  /*7760*/  LDSM.16.M88.4 R24, [R230+0x4000] ;  /* 0x00400000e618783b */ /* 0x000e6a0000000200 */
[C---:B---3--:R-:W-:Y:S06]  /*7770*/  HMMA.16816.F32.BF16 R184, R8.reuse, R20, R184 ;  /* 0x0000001408b8723c */ /* 0x048fec00000418b8 */
[C---:B------:R-:W-:Y:S01]  /*7780*/  HMMA.16816.F32.BF16 R180, R8.reuse, R22, R180 ;  /* 0x0000001608b4723c */ /* 0x040fe200000418b4 */
[----:B------:R-:W2:Y:S05]  /*7790*/  LDSM.16.M88.4 R20, [R227+0xd000] ;  /* 0x00d00000e314783b */ /* 0x000eaa0000000200 */
[C---:B-----5:R-:W-:Y:S06]  /*77a0*/  HMMA.16816.F32.BF16 R176, R8.reuse, R28, R176 ;  /* 0x0000001c08b0723c */ /* 0x060fec00000418b0 */
        /* <DEDUP_REMOVED lines=15> */
[----:B---3--:R-:W-:Y:S06]  /*78a0*/  HMMA.16816.F32.BF16 R168, R24, R28, R168 ;  /* 0x0000001c18a8723c */ /* 0x008fec00000418a8 */
[C---:B----4-:R-:W-:Y:S06]  /*78b0*/  HMMA.16816.F32.BF16 R4, R8.reuse, R12, R4 ;  /* 0x0000000c0804723c */ /* 0x050fec0000041804 */
[----:B------:R-:W-:Y:S01]  /*78c0*/  HMMA.16816.F32.BF16 R16, R8, R14, R16 ;  /* 0x0000000e0810723c */ /* 0x000fe20000041810 */
[----:B------:R-:W-:Y:S05]  /*78d0*/  LDSM.16.M88.4 R12, [R211] ;  /* 0x00000000d30c783b */ /* 0x000fea0000000200 */
[----:B------:R-:W-:Y:S01]  /*78e0*/  HMMA.16816.F32.BF16 R32, R24, R30, R32 ;  /* 0x0000001e1820723c */ /* 0x000fe20000041820 */
[----:B------:R-:W3:Y:S04]  /*78f0*/  LDSM.16.M88.4 R28, [R232+0x6000] ;  /* 0x00600000e81c783b */ /* 0x000ee80000000200 */
[----:B------:R-:W4:Y:S01]  /*7900*/  LDSM.16.M88.4 R24, [R220+0x5800] ;  /* 0x00580000dc18783b */ /* 0x000f220000000200 */
[----:B-1----:R-:W-:Y:S06]  /*7910*/  HMMA.16816.F32.BF16 R176, R8, R192, R176 ;  /* 0x000000c008b0723c */ /* 0x002fec00000418b0 */
[C---:B-----5:R-:W-:Y:S06]  /*7920*/  HMMA.16816.F32.BF16 R4, R196.reuse, R188, R4 ;  /* 0x000000bcc404723c */ /* 0x060fec0000041804 */
[----:B------:R-:W-:Y:S01]  /*7930*/  HMMA.16816.F32.BF16 R16, R196, R190, R16 ;  /* 0x000000bec410723c */ /* 0x000fe20000041810 */
[----:B------:R-:W1:Y:S05]  /*7940*/  LDSM.16.M88.4 R188, [R233+0xf000] ;  /* 0x00f00000e9bc783b */ /* 0x000e6a0000000200 */
[C---:B--2---:R-:W-:Y:S06]  /*7950*/  HMMA.16816.F32.BF16 R184, R8.reuse, R20, R184 ;  /* 0x0000001408b8723c */ /* 0x044fec00000418b8 */
[C---:B------:R-:W-:Y:S01]  /*7960*/  HMMA.16816.F32.BF16 R180, R8.reuse, R22, R180 ;  /* 0x0000001608b4723c */ /* 0x040fe200000418b4 */
[----:B------:R-:W2:Y:S05]  /*7970*/  LDSM.16.M88.4 R20, [R230+0x6000] ;  /* 0x00600000e614783b */ /* 0x000eaa0000000200 */
[----:B------:R-:W-:Y:S01]  /*7980*/  HMMA.16816.F32.BF16 R172, R8, R194, R172 ;  /* 0x000000c208ac723c */ /* 0x000fe200000418ac */
[----:B------:R-:W5:Y:S05]  /*7990*/  LDSM.16.M88.4 R192, [R233+0xe800] ;  /* 0x00e80000e9c0783b */ /* 0x000f6a0000000200 */
[C---:B---3--:R-:W-:Y:S06]  /*79a0*/  HMMA.16816.F32.BF16 R4, R28.reuse, R12, R4 ;  /* 0x0000000c1c04723c */ /* 0x048fec0000041804 */
[----:B------:R-:W-:Y:S01]  /*79b0*/  HMMA.16816.F32.BF16 R16, R28, R14, R16 ;  /* 0x0000000e1c10723c */ /* 0x000fe20000041810 */
[----:B------:R-:W-:Y:S05]  /*79c0*/  LDSM.16.M88.4 R12, [R229+0x6000] ;  /* 0x00600000e50c783b */ /* 0x000fea0000000200 */
[C---:B----4-:R-:W-:Y:S06]  /*79d0*/  HMMA.16816.F32.BF16 R168, R8.reuse, R24, R168 ;  /* 0x0000001808a8723c */ /* 0x050fec00000418a8 */
[----:B------:R-:W-:Y:S01]  /*79e0*/  HMMA.16816.F32.BF16 R32, R8, R26, R32 ;  /* 0x0000001a0820723c */ /* 0x000fe20000041820 */
[----:B------:R-:W3:Y:S04]  /*79f0*/  LDSM.16.M88.4 R8, [R220+0x6000] ;  /* 0x00600000dc08783b */ /* 0x000ee80000000200 */
[----:B------:R-:W4:Y:S01]  /*7a00*/  LDSM.16.M88.4 R24, [R210] ;  /* 0x00000000d218783b */ /* 0x000f220000000200 */
[----:B-1----:R-:W-:Y:S06]  /*7a10*/  HMMA.16816.F32.BF16 R176, R196, R188, R176 ;  /* 0x000000bcc4b0723c */ /* 0x002fec00000418b0 */
[C---:B--2---:R-:W-:Y:S06]  /*7a20*/  HMMA.16816.F32.BF16 R4, R20.reuse, R200, R4 ;  /* 0x000000c81404723c */ /* 0x044fec0000041804 */
[----:B------:R-:W-:Y:S06]  /*7a30*/  HMMA.16816.F32.BF16 R16, R20, R202, R16 ;  /* 0x000000ca1410723c */ /* 0x000fec0000041810 */
[C---:B-----5:R-:W-:Y:S06]  /*7a40*/  HMMA.16816.F32.BF16 R184, R196.reuse, R192, R184 ;  /* 0x000000c0c4b8723c */ /* 0x060fec00000418b8 */
[C---:B------:R-:W-:Y:S01]  /*7a50*/  HMMA.16816.F32.BF16 R180, R196.reuse, R194, R180 ;  /* 0x000000c2c4b4723c */ /* 0x040fe200000418b4 */
[----:B------:R-:W1:Y:S05]  /*7a60*/  LDSM.16.M88.4 R192, [R233+0xf800] ;  /* 0x00f80000e9c0783b */ /* 0x000e6a0000000200 */
[----:B------:R-:W-:Y:S01]  /*7a70*/  HMMA.16816.F32.BF16 R188, R196, R190, R172 ;  /* 0x000000bec4bc723c */ /* 0x000fe200000418ac */
[----:B------:R-:W2:Y:S05]  /*7a80*/  LDSM.16.M88.4 R172, [R227+0xe800] ;  /* 0x00e80000e3ac783b */ /* 0x000eaa0000000200 */
[C---:B---3--:R-:W-:Y:S06]  /*7a90*/  HMMA.16816.F32.BF16 R4, R12.reuse, R8, R4 ;  /* 0x000000080c04723c */ /* 0x048fec0000041804 */
[----:B------:R-:W-:Y:S01]  /*7aa0*/  HMMA.16816.F32.BF16 R16, R12, R10, R16 ;  /* 0x0000000a0c10723c */ /* 0x000fe20000041810 */
[----:B------:R-:W3:Y:S05]  /*7ab0*/  LDSM.16.M88.4 R8, [R209] ;  /* 0x00000000d108783b */ /* 0x000eea0000000200 */
[C---:B----4-:R-:W-:Y:S06]  /*7ac0*/  HMMA.16816.F32.BF16 R184, R28.reuse, R24, R184 ;  /* 0x000000181cb8723c */ /* 0x050fec00000418b8 */
[----:B------:R-:W-:Y:S01]  /*7ad0*/  HMMA.16816.F32.BF16 R180, R28, R26, R180 ;  /* 0x0000001a1cb4723c */ /* 0x000fe200000418b4 */
[----:B------:R-:W4:Y:S05]  /*7ae0*/  LDSM.16.M88.4 R24, [R220+0x6800] ;  /* 0x00680000dc18783b */ /* 0x000f2a0000000200 */
[----:B------:R-:W-:Y:S01]  /*7af0*/  FMUL.FTZ R4, R4, UR23 ;  /* 0x0000001704047c20 */ /* 0x000fe20008410000 */
[----:B------:R-:W-:Y:S01]  /*7b00*/  FMUL.FTZ R0, R5, UR23 ;  /* 0x0000001705007c20 */ /* 0x000fe20008410000 */
[----:B------:R-:W-:-:S02]  /*7b10*/  FMUL.FTZ R167, R6, UR23 ;  /* 0x0000001706a77c20 */ /* 0x000fc40008410000 */
[----:B------:R5:W4:Y:S01]  /*7b20*/  MUFU.TANH R166, R4 ;  /* 0x0000000400a67308 */ /* 0x000b220000002400 */
[----:B-1----:R-:W-:Y:S01]  /*7b30*/  HMMA.16816.F32.BF16 R168, R196, R192, R168 ;  /* 0x000000c0c4a8723c */ /* 0x002fe200000418a8 */
[----:B------:R-:W-:Y:S01]  /*7b40*/  FMUL.FTZ R16, R16, UR23 ;  /* 0x0000001710107c20 */ /* 0x000fe20008410000 */
[----:B------:R-:W-:-:S04]  /*7b50*/  FMUL.FTZ R17, R17, UR23 ;  /* 0x0000001711117c20 */ /* 0x000fc80008410000 */
[----:B------:R-:W-:Y:S01]  /*7b60*/  HMMA.16816.F32.BF16 R32, R196, R194, R32 ;  /* 0x000000c2c420723c */ /* 0x000fe20000041820 */
[----:B------:R-:W-:Y:S01]  /*7b70*/  FMUL.FTZ R192, R7, UR23 ;  /* 0x0000001707c07c20 */ /* 0x000fe20008410000 */
[----:B------:R-:W-:Y:S01]  /*7b80*/  FMUL.FTZ R193, R18, UR23 ;  /* 0x0000001712c17c20 */ /* 0x000fe20008410000 */
[----:B------:R-:W1:Y:S03]  /*7b90*/  MUFU.TANH R167, R167 ;  /* 0x000000a700a77308 */ /* 0x000e660000002400 */
[----:B--2---:R-:W-:Y:S01]  /*7ba0*/  HMMA.16816.F32.BF16 R184, R20, R172, R184 ;  /* 0x000000ac14b8723c */ /* 0x004fe200000418b8 */
[----:B------:R-:W-:Y:S01]  /*7bb0*/  FMUL.FTZ R194, R19, UR23 ;  /* 0x0000001713c27c20 */ /* 0x000fe20008410000 */
[----:B-----5:R-:W2:Y:S03]  /*7bc0*/  LDSM.16.M88.4 R4, [R227+0xf000] ;  /* 0x00f00000e304783b */ /* 0x020ea60000000200 */
[----:B------:R-:W5:Y:S01]  /*7bd0*/  MUFU.TANH R0, R0 ;  /* 0x0000000000007308 */ /* 0x000f620000002400 */
[C---:B---3--:R-:W-:Y:S06]  /*7be0*/  HMMA.16816.F32.BF16 R176, R28.reuse, R8, R176 ;  /* 0x000000081cb0723c */ /* 0x048fec00000418b0 */
[----:B------:R-:W-:Y:S01]  /*7bf0*/  HMMA.16816.F32.BF16 R188, R28, R10, R188 ;  /* 0x0000000a1cbc723c */ /* 0x000fe200000418bc */
[----:B------:R-:W-:Y:S01]  /*7c00*/  LDSM.16.M88.4 R8, [R220+0x7000] ;  /* 0x00700000dc08783b */ /* 0x000fe20000000200 */
[----:B------:R-:W3:Y:S04]  /*7c10*/  MUFU.TANH R192, R192 ;  /* 0x000000c000c07308 */ /* 0x000ee80000002400 */
[----:B------:R-:W-:Y:S01]  /*7c20*/  HMMA.16816.F32.BF16 R180, R20, R174, R180 ;  /* 0x000000ae14b4723c */ /* 0x000fe200000418b4 */
[----:B------:R-:W1:Y:S03]  /*7c30*/  LDSM.16.M88.4 R172, [R208] ;  /* 0x00000000d0ac783b */ /* 0x000e660000000200 */
[----:B------:R-:W-:Y:S02]  /*7c40*/  MUFU.TANH R193, R193 ;  /* 0x000000c100c17308 */ /* 0x000fe40000002400 */
[C---:B----4-:R-:W-:Y:S06]  /*7c50*/  HMMA.16816.F32.BF16 R184, R12.reuse, R24, R184 ;  /* 0x000000180cb8723c */ /* 0x050fec00000418b8 */
[----:B------:R-:W-:Y:S08]  /*7c60*/  MUFU.TANH R24, R16 ;  /* 0x0000001000187308 */ /* 0x000ff00000002400 */
[----:B------:R4:W-:Y:S04]  /*7c70*/  MUFU.TANH R25, R17 ;  /* 0x0000001100197308 */ /* 0x0009e80000002400 */
[----:B------:R-:W-:Y:S04]  /*7c80*/  HMMA.16816.F32.BF16 R180, R12, R26, R180 ;  /* 0x0000001a0cb4723c */ /* 0x000fe800000418b4 */
[----:B------:R-:W-:Y:S02]  /*7c90*/  MUFU.TANH R194, R194 ;  /* 0x000000c200c27308 */ /* 0x000fe40000002400 */
[----:B--2---:R-:W-:Y:S01]  /*7ca0*/  HMMA.16816.F32.BF16 R176, R20, R4, R176 ;  /* 0x0000000414b0723c */ /* 0x004fe200000418b0 */
[----:B------:R-:W-:Y:S01]  /*7cb0*/  FMUL.FTZ R26, R186, UR23 ;  /* 0x00000017ba1a7c20 */ /* 0x000fe20008410000 */
[----:B------:R-:W-:Y:S01]  /*7cc0*/  FMUL.FTZ R195, R184, UR23 ;  /* 0x00000017b8c37c20 */ /* 0x000fe20008410000 */
[----:B------:R-:W-:-:S03]  /*7cd0*/  FMUL.FTZ R184, R185, UR23 ;  /* 0x00000017b9b87c20 */ /* 0x000fc60008410000 */
[----:B------:R-:W-:Y:S01]  /*7ce0*/  HMMA.16816.F32.BF16 R188, R20, R6, R188 ;  /* 0x0000000614bc723c */ /* 0x000fe200000418bc */
[----:B----4-:R-:W2:Y:S01]  /*7cf0*/  LDSM.16.M88.4 R16, [R227+0xf800] ;  /* 0x00f80000e310783b */ /* 0x010ea20000000200 */
[----:B------:R-:W-:Y:S01]  /*7d00*/  IMAD.U32 R4, RZ, RZ, UR21 ;  /* 0x00000015ff047e24 */ /* 0x000fe2000f8e00ff */
[----:B------:R-:W4:Y:S03]  /*7d10*/  MUFU.TANH R27, R195 ;  /* 0x000000c3001b7308 */ /* 0x000f260000002400 */
[C---:B-1----:R-:W-:Y:S05]  /*7d20*/  HMMA.16816.F32.BF16 R168, R28.reuse, R172, R168 ;  /* 0x000000ac1ca8723c */ /* 0x042fea00000418a8 */
[----:B------:R-:W1:Y:S01]  /*7d30*/  MUFU.TANH R26, R26 ;  /* 0x0000001a001a7308 */ /* 0x000e620000002400 */
[----:B------:R-:W-:Y:S01]  /*7d40*/  HMMA.16816.F32.BF16 R32, R28, R174, R32 ;  /* 0x000000ae1c20723c */ /* 0x000fe20000041820 */
[----:B------:R-:W-:Y:S01]  /*7d50*/  FMUL.FTZ R172, R187, UR23 ;  /* 0x00000017bbac7c20 */ /* 0x000fe20008410000 */
[----:B------:R-:W-:-:S04]  /*7d60*/  FMUL.FTZ R180, R180, UR23 ;  /* 0x00000017b4b47c20 */ /* 0x000fc80008410000 */
[----:B------:R-:W-:Y:S01]  /*7d70*/  HMMA.16816.F32.BF16 R176, R12, R8, R176 ;  /* 0x000000080cb0723c */ /* 0x000fe200000418b0 */
[----:B------:R-:W1:Y:S01]  /*7d80*/  MUFU.TANH R184, R184 ;  /* 0x000000b800b87308 */ /* 0x000e620000002400 */
[----:B------:R-:W-:Y:S01]  /*7d90*/  FMUL.FTZ R29, R181, UR23 ;  /* 0x00000017b51d7c20 */ /* 0x000fe20008410000 */
[----:B------:R-:W-:-:S03]  /*7da0*/  FMUL.FTZ R30, R183, UR23 ;  /* 0x00000017b71e7c20 */ /* 0x000fc60008410000 */
[----:B------:R-:W-:Y:S01]  /*7db0*/  HMMA.16816.F32.BF16 R188, R12, R10, R188 ;  /* 0x0000000a0cbc723c */ /* 0x000fe200000418bc */
[----:B------:R-:W-:Y:S02]  /*7dc0*/  IMAD R9, R4, 0x40, R245 ;  /* 0x0000004004097824 */ /* 0x000fe400078e02f5 */
[----:B------:R-:W1:Y:S02]  /*7dd0*/  MUFU.TANH R172, R172 ;  /* 0x000000ac00ac7308 */ /* 0x000e640000002400 */
[C---:B------:R-:W-:Y:S01]  /*7de0*/  VIADD R5, R9.reuse, 0x1 ;  /* 0x0000000109057836 */ /* 0x040fe20000000000 */
[CC--:B------:R-:W-:Y:S01]  /*7df0*/  ISETP.GE.AND P5, PT, R9.reuse, R243.reuse, PT ;  /* 0x000000f30900720c */ /* 0x0c0fe20003fa6270 */
[C---:B------:R-:W-:Y:S01]  /*7e00*/  VIADD R31, R9.reuse, 0x8 ;  /* 0x00000008091f7836 */ /* 0x040fe20000000000 */
[-C--:B------:R-:W-:Y:S02]  /*7e10*/  ISETP.GE.AND P0, PT, R9, R238.reuse, PT ;  /* 0x000000ee0900720c */ /* 0x080fe40003f06270 */
[C---:B------:R-:W-:Y:S01]  /*7e20*/  ISETP.GE.AND P4, PT, R5.reuse, R243, PT ;  /* 0x000000f30500720c */ /* 0x040fe20003f86270 */
[----:B------:R-:W-:Y:S01]  /*7e30*/  MUFU.TANH R29, R29 ;  /* 0x0000001d001d7308 */ /* 0x000fe20000002400 */
[----:B------:R-:W-:-:S02]  /*7e40*/  ISETP.GE.AND P2, PT, R5, R238, PT ;  /* 0x000000ee0500720c */ /* 0x000fc40003f46270 */
[C---:B------:R-:W-:Y:S02]  /*7e50*/  ISETP.LT.OR P4, PT, R5.reuse, R244, P4 ;  /* 0x000000f40500720c */ /* 0x040fe40002781670 */
[----:B------:R-:W-:Y:S01]  /*7e60*/  ISETP.LT.OR P2, PT, R5, R242, P2 ;  /* 0x000000f20500720c */ /* 0x000fe20001741670 */
[C---:B--2---:R-:W-:Y:S01]  /*7e70*/  HMMA.16816.F32.BF16 R168, R20.reuse, R16, R168 ;  /* 0x0000001014a8723c */ /* 0x044fe200000418a8 */
[----:B------:R-:W2:Y:S01]  /*7e80*/  LDSM.16.M88.4 R4, [R220+0x7800] ;  /* 0x00780000dc04783b */ /* 0x000ea20000000200 */
[C---:B------:R-:W-:Y:S01]  /*7e90*/  ISETP.LT.OR P5, PT, R9.reuse, R244, P5 ;  /* 0x000000f40900720c */ /* 0x040fe20002fa1670 */
[----:B------:R-:W-:Y:S01]  /*7ea0*/  FMUL.FTZ R176, R176, UR23 ;  /* 0x00000017b0b07c20 */ /* 0x000fe20008410000 */
[C---:B------:R-:W-:Y:S01]  /*7eb0*/  ISETP.LT.OR P0, PT, R9.reuse, R242, P0 ;  /* 0x000000f20900720c */ /* 0x040fe20000701670 */
[----:B------:R-:W-:Y:S01]  /*7ec0*/  FMUL.FTZ R178, R178, UR23 ;  /* 0x00000017b2b27c20 */ /* 0x000fe20008410000 */
[----:B------:R-:W-:Y:S01]  /*7ed0*/  FSEL R11, R166, -INF , !P5 ;  /* 0xff800000a60b7808 */ /* 0x000fe20006800000 */
[----:B------:R-:W-:Y:S01]  /*7ee0*/  VIADD R17, R9, 0x9 ;  /* 0x0000000909117836 */ /* 0x000fe20000000000 */
[----:B------:R-:W-:Y:S01]  /*7ef0*/  FSEL R8, R167, -INF , !P0 ;  /* 0xff800000a7087808 */ /* 0x000fe20004000000 */
[----:B------:R-:W-:Y:S01]  /*7f00*/  HMMA.16816.F32.BF16 R32, R20, R18, R32 ;  /* 0x000000121420723c */ /* 0x000fe20000041820 */
[-C--:B------:R-:W-:Y:S01]  /*7f10*/  ISETP.GE.AND P6, PT, R31, R243.reuse, PT ;  /* 0x000000f31f00720c */ /* 0x080fe20003fc6270 */
[----:B------:R-:W1:Y:S01]  /*7f20*/  MUFU.TANH R197, R176 ;  /* 0x000000b000c57308 */ /* 0x000e620000002400 */
[CC--:B------:R-:W-:Y:S01]  /*7f30*/  ISETP.GE.AND P5, PT, R17.reuse, R243.reuse, PT ;  /* 0x000000f31100720c */ /* 0x0c0fe20003fa6270 */
[----:B------:R-:W-:Y:S01]  /*7f40*/  FMUL.FTZ R16, R182, UR23 ;  /* 0x00000017b6107c20 */ /* 0x000fe20008410000 */
[----:B------:R-:W-:Y:S01]  /*7f50*/  ISETP.GE.AND P0, PT, R17, R238, PT ;  /* 0x000000ee1100720c */ /* 0x000fe20003f06270 */
[----:B------:R-:W-:Y:S01]  /*7f60*/  FMUL.FTZ R188, R188, UR23 ;  /* 0x00000017bcbc7c20 */ /* 0x000fe20008410000 */
[----:B------:R-:W-:Y:S01]  /*7f70*/  VIADD R21, R9, 0x10 ;  /* 0x0000001009157836 */ /* 0x000fe20000000000 */
[----:B------:R-:W-:Y:S01]  /*7f80*/  ISETP.LT.OR P5, PT, R17, R244, P5 ;  /* 0x000000f41100720c */ /* 0x000fe20002fa1670 */
[----:B------:R-:W-:Y:S01]  /*7f90*/  VIADD R23, R9, 0x11 ;  /* 0x0000001109177836 */ /* 0x000fe20000000000 */
[----:B------:R-:W-:Y:S01]  /*7fa0*/  ISETP.LT.OR P0, PT, R17, R242, P0 ;  /* 0x000000f21100720c */ /* 0x000fe20000701670 */
[----:B------:R-:W1:Y:S01]  /*7fb0*/  MUFU.TANH R18, R178 ;  /* 0x000000b200127308 */ /* 0x000e620000002400 */
[----:B-----5:R-:W-:Y:S01]  /*7fc0*/  FSEL R17, R0, -INF , !P4 ;  /* 0xff80000000117808 */ /* 0x020fe20006000000 */
[----:B------:R-:W-:Y:S01]  /*7fd0*/  FMUL.FTZ R177, R177, UR23 ;  /* 0x00000017b1b17c20 */ /* 0x000fe20008410000 */
[----:B---3--:R-:W-:Y:S01]  /*7fe0*/  FSEL R0, R192, -INF , !P2 ;  /* 0xff800000c0007808 */ /* 0x008fe20005000000 */
[----:B------:R-:W-:Y:S01]  /*7ff0*/  FMUL.FTZ R192, R190, UR23 ;  /* 0x00000017bec07c20 */ /* 0x000fe20008410000 */
[----:B------:R-:W-:Y:S01]  /*8000*/  ISETP.GE.AND P4, PT, R21, R243, PT ;  /* 0x000000f31500720c */ /* 0x000fe20003f86270 */
[----:B------:R-:W-:Y:S01]  /*8010*/  FMUL.FTZ R166, R189, UR23 ;  /* 0x00000017bda67c20 */ /* 0x000fe20008410000 */
[-C--:B------:R-:W-:Y:S01]  /*8020*/  ISETP.GE.AND P2, PT, R21, R238.reuse, PT ;  /* 0x000000ee1500720c */ /* 0x080fe20003f46270 */
[----:B------:R-:W3:Y:S01]  /*8030*/  MUFU.TANH R30, R30 ;  /* 0x0000001e001e7308 */ /* 0x000ee20000002400 */
[----:B------:R-:W-:Y:S01]  /*8040*/  ISETP.GE.AND P1, PT, R31, R238, PT ;  /* 0x000000ee1f00720c */ /* 0x000fe20003f26270 */
[----:B------:R-:W-:Y:S01]  /*8050*/  FMUL.FTZ R190, R191, UR23 ;  /* 0x00000017bfbe7c20 */ /* 0x000fe20008410000 */
[----:B------:R-:W-:Y:S01]  /*8060*/  ISETP.LT.OR P4, PT, R21, R244, P4 ;  /* 0x000000f41500720c */ /* 0x000fe20002781670 */
[----:B------:R-:W-:Y:S01]  /*8070*/  VIADD R167, R9, 0x21 ;  /* 0x0000002109a77836 */ /* 0x000fe20000000000 */
[----:B------:R-:W-:Y:S01]  /*8080*/  ISETP.LT.OR P2, PT, R21, R242, P2 ;  /* 0x000000f21500720c */ /* 0x000fe20001741670 */
[----:B------:R-:W-:Y:S01]  /*8090*/  VIADD R21, R9, 0x19 ;  /* 0x0000001909157836 */ /* 0x000fe20000000000 */
[C---:B------:R-:W-:Y:S01]  /*80a0*/  ISETP.LT.OR P6, PT, R31.reuse, R244, P6 ;  /* 0x000000f41f00720c */ /* 0x040fe200037c1670 */
[----:B------:R-:W5:Y:S01]  /*80b0*/  MUFU.TANH R28, R180 ;  /* 0x000000b4001c7308 */ /* 0x000f620000002400 */
[----:B------:R-:W-:Y:S01]  /*80c0*/  ISETP.LT.OR P1, PT, R31, R242, P1 ;  /* 0x000000f21f00720c */ /* 0x000fe20000f21670 */
[----:B------:R-:W-:Y:S01]  /*80d0*/  FMUL.FTZ R31, R179, UR23 ;  /* 0x00000017b31f7c20 */ /* 0x000fe20008410000 */
[----:B----4-:R-:W-:Y:S01]  /*80e0*/  FSEL R27, R27, -INF , !P4 ;  /* 0xff8000001b1b7808 */ /* 0x010fe20006000000 */
[----:B------:R-:W-:-:S04]  /*80f0*/  DEPBAR.LE SB0, 0x0 ;  /* 0x000080000000791a */ /* 0x000fc80000000000 */
[C---:B--2---:R-:W-:Y:S01]  /*8100*/  HMMA.16816.F32.BF16 R168, R12.reuse, R4, R168 ;  /* 0x000000040ca8723c */ /* 0x044fe200000418a8 */
[----:B-1----:R-:W-:Y:S01]  /*8110*/  FSEL R26, R26, -INF , !P2 ;  /* 0xff8000001a1a7808 */ /* 0x002fe20005000000 */
[----:B------:R-:W1:Y:S01]  /*8120*/  MUFU.TANH R16, R16 ;  /* 0x0000001000107308 */ /* 0x000e620000002400 */
[----:B------:R-:W-:Y:S02]  /*8130*/  FSEL R19, R24, -INF , !P6 ;  /* 0xff80000018137808 */ /* 0x000fe40007000000 */
[----:B------:R-:W-:Y:S01]  /*8140*/  FSEL R10, R193, -INF , !P1 ;  /* 0xff800000c10a7808 */ /* 0x000fe20004800000 */
[----:B------:R-:W-:Y:S01]  /*8150*/  HMMA.16816.F32.BF16 R32, R12, R6, R32 ;  /* 0x000000060c20723c */ /* 0x000fe20000041820 */
[CC--:B------:R-:W-:Y:S02]  /*8160*/  ISETP.GE.AND P4, PT, R21.reuse, R243.reuse, PT ;  /* 0x000000f31500720c */ /* 0x0c0fe40003f86270 */
[----:B------:R-:W-:Y:S01]  /*8170*/  ISETP.GE.AND P2, PT, R21, R238, PT ;  /* 0x000000ee1500720c */ /* 0x000fe20003f46270 */
[----:B------:R-:W2:Y:S01]  /*8180*/  MUFU.TANH R193, R188 ;  /* 0x000000bc00c17308 */ /* 0x000ea20000002400 */
[----:B------:R-:W-:-:S02]  /*8190*/  ISETP.GE.AND P6, PT, R23, R243, PT ;  /* 0x000000f31700720c */ /* 0x000fc40003fc6270 */
[----:B------:R-:W-:Y:S01]  /*81a0*/  ISETP.GE.AND P1, PT, R23, R238, PT ;  /* 0x000000ee1700720c */ /* 0x000fe20003f26270 */
[----:B------:R-:W-:Y:S01]  /*81b0*/  VIADD R7, R9, 0x29 ;  /* 0x0000002909077836 */ /* 0x000fe20000000000 */
[----:B------:R-:W-:Y:S01]  /*81c0*/  ISETP.LT.OR P4, PT, R21, R244, P4 ;  /* 0x000000f41500720c */ /* 0x000fe20002781670 */
[----:B------:R-:W-:Y:S01]  /*81d0*/  VIADD R13, R9, 0x28 ;  /* 0x00000028090d7836 */ /* 0x000fe20000000000 */
[----:B------:R-:W-:Y:S01]  /*81e0*/  ISETP.LT.OR P2, PT, R21, R242, P2 ;  /* 0x000000f21500720c */ /* 0x000fe20001741670 */
[----:B------:R-:W-:Y:S01]  /*81f0*/  VIADD R21, R9, 0x20 ;  /* 0x0000002009157836 */ /* 0x000fe20000000000 */
[C---:B------:R-:W-:Y:S01]  /*8200*/  ISETP.LT.OR P6, PT, R23.reuse, R244, P6 ;  /* 0x000000f41700720c */ /* 0x040fe200037c1670 */
[----:B------:R-:W4:Y:S01]  /*8210*/  MUFU.TANH R192, R192 ;  /* 0x000000c000c07308 */ /* 0x000f220000002400 */
[----:B------:R-:W-:Y:S01]  /*8220*/  ISETP.LT.OR P1, PT, R23, R242, P1 ;  /* 0x000000f21700720c */ /* 0x000fe20000f21670 */
[----:B------:R-:W-:Y:S01]  /*8230*/  VIADD R23, R9, 0x18 ;  /* 0x0000001809177836 */ /* 0x000fe20000000000 */
[----:B------:R-:W-:Y:S01]  /*8240*/  FSEL R5, R25, -INF , !P5 ;  /* 0xff80000019057808 */ /* 0x000fe20006800000 */
[----:B------:R-:W-:Y:S01]  /*8250*/  FMUL.FTZ R169, R169, UR23 ;  /* 0x00000017a9a97c20 */ /* 0x000fe20008410000 */
[----:B------:R-:W-:Y:S01]  /*8260*/  FSEL R25, R184, -INF , !P6 ;  /* 0xff800000b8197808 */ /* 0x000fe20007000000 */
[----:B------:R-:W-:Y:S01]  /*8270*/  FMUL.FTZ R168, R168, UR23 ;  /* 0x00000017a8a87c20 */ /* 0x000fe20008410000 */
[----:B------:R-:W-:Y:S01]  /*8280*/  FSEL R24, R172, -INF , !P1 ;  /* 0xff800000ac187808 */ /* 0x000fe20004800000 */
[----:B------:R3:W4:Y:S01]  /*8290*/  MUFU.TANH R195, R177 ;  /* 0x000000b100c37308 */ /* 0x0007220000002400 */
[CC--:B------:R-:W-:Y:S01]  /*82a0*/  ISETP.GE.AND P6, PT, R21.reuse, R243.reuse, PT ;  /* 0x000000f31500720c */ /* 0x0c0fe20003fc6270 */
[----:B------:R-:W-:Y:S01]  /*82b0*/  FMUL.FTZ R170, R170, UR23 ;  /* 0x00000017aaaa7c20 */ /* 0x000fe20008410000 */
[C---:B------:R-:W-:Y:S01]  /*82c0*/  ISETP.GE.AND P1, PT, R21.reuse, R238, PT ;  /* 0x000000ee1500720c */ /* 0x040fe20003f26270 */
[----:B------:R-:W-:Y:S01]  /*82d0*/  FMUL.FTZ R179, R32, UR23 ;  /* 0x0000001720b37c20 */ /* 0x000fe20008410000 */
[----:B------:R-:W-:Y:S01]  /*82e0*/  ISETP.LT.OR P6, PT, R21, R244, P6 ;  /* 0x000000f41500720c */ /* 0x000fe200037c1670 */
[----:B------:R-:W-:Y:S01]  /*82f0*/  FMUL.FTZ R171, R171, UR23 ;  /* 0x00000017abab7c20 */ /* 0x000fe20008410000 */
[----:B------:R-:W-:Y:S01]  /*8300*/  ISETP.LT.OR P1, PT, R21, R242, P1 ;  /* 0x000000f21500720c */ /* 0x000fe20000f21670 */
[----:B------:R-:W4:Y:S01]  /*8310*/  MUFU.TANH R31, R31 ;  /* 0x0000001f001f7308 */ /* 0x000f220000002400 */
[----:B------:R-:W-:Y:S01]  /*8320*/  FSEL R4, R194, -INF , !P0 ;  /* 0xff800000c2047808 */ /* 0x000fe20004000000 */
[----:B------:R-:W-:Y:S01]  /*8330*/  FMUL.FTZ R34, R34, UR23 ;  /* 0x0000001722227c20 */ /* 0x000fe20008410000 */
[----:B------:R-:W-:Y:S01]  /*8340*/  ISETP.GE.AND P5, PT, R23, R243, PT ;  /* 0x000000f31700720c */ /* 0x000fe20003fa6270 */
[----:B------:R-:W-:Y:S01]  /*8350*/  FMUL.FTZ R35, R35, UR23 ;  /* 0x0000001723237c20 */ /* 0x000fe20008410000 */
[----:B------:R-:W-:-:S02]  /*8360*/  ISETP.GE.AND P0, PT, R23, R238, PT ;  /* 0x000000ee1700720c */ /* 0x000fc40003f06270 */
[----:B------:R-:W-:Y:S01]  /*8370*/  FSEL R197, R197, -INF , !P6 ;  /* 0xff800000c5c57808 */ /* 0x000fe20007000000 */
[----:B------:R-:W4:Y:S01]  /*8380*/  MUFU.TANH R181, R169 ;  /* 0x000000a900b57308 */ /* 0x000f220000002400 */
[----:B------:R-:W-:Y:S01]  /*8390*/  FSEL R194, R18, -INF , !P1 ;  /* 0xff80000012c27808 */ /* 0x000fe20004800000 */
[----:B---3--:R-:W-:Y:S01]  /*83a0*/  FMUL.FTZ R177, R33, UR23 ;  /* 0x0000001721b17c20 */ /* 0x008fe20008410000 */
[----:B------:R-:W-:Y:S02]  /*83b0*/  FSEL R21, R29, -INF , !P4 ;  /* 0xff8000001d157808 */ /* 0x000fe40006000000 */
[CC--:B------:R-:W-:Y:S02]  /*83c0*/  ISETP.GE.AND P6, PT, R7.reuse, R243.reuse, PT ;  /* 0x000000f30700720c */ /* 0x0c0fe40003fc6270 */
[----:B------:R-:W-:Y:S01]  /*83d0*/  ISETP.GE.AND P1, PT, R7, R238, PT ;  /* 0x000000ee0700720c */ /* 0x000fe20003f26270 */
[----:B------:R-:W3:Y:S01]  /*83e0*/  MUFU.TANH R166, R166 ;  /* 0x000000a600a67308 */ /* 0x000ee20000002400 */
[----:B------:R-:W-:-:S02]  /*83f0*/  ISETP.GE.AND P4, PT, R13, R243, PT ;  /* 0x000000f30d00720c */ /* 0x000fc40003f86270 */
[C---:B------:R-:W-:Y:S02]  /*8400*/  ISETP.LT.OR P5, PT, R23.reuse, R244, P5 ;  /* 0x000000f41700720c */ /* 0x040fe40002fa1670 */
[----:B------:R-:W-:Y:S02]  /*8410*/  ISETP.LT.OR P0, PT, R23, R242, P0 ;  /* 0x000000f21700720c */ /* 0x000fe40000701670 */
[C---:B------:R-:W-:Y:S01]  /*8420*/  ISETP.LT.OR P6, PT, R7.reuse, R244, P6 ;  /* 0x000000f40700720c */ /* 0x040fe200037c1670 */
[----:B------:R-:W3:Y:S01]  /*8430*/  MUFU.TANH R190, R190 ;  /* 0x000000be00be7308 */ /* 0x000ee20000002400 */
[----:B------:R-:W-:Y:S01]  /*8440*/  ISETP.LT.OR P1, PT, R7, R242, P1 ;  /* 0x000000f20700720c */ /* 0x000fe20000f21670 */
[----:B------:R-:W-:Y:S01]  /*8450*/  VIADD R7, R9, 0x31 ;  /* 0x0000003109077836 */ /* 0x000fe20000000000 */
[----:B------:R-:W-:Y:S02]  /*8460*/  FSEL R20, R30, -INF , !P2 ;  /* 0xff8000001e147808 */ /* 0x000fe40005000000 */
[----:B------:R-:W-:-:S02]  /*8470*/  ISETP.LT.OR P4, PT, R13, R244, P4 ;  /* 0x000000f40d00720c */ /* 0x000fc40002781670 */
[-C--:B------:R-:W-:Y:S01]  /*8480*/  ISETP.GE.AND P2, PT, R13, R238.reuse, PT ;  /* 0x000000ee0d00720c */ /* 0x080fe20003f46270 */
[----:B------:R-:W3:Y:S01]  /*8490*/  MUFU.TANH R183, R168 ;  /* 0x000000a800b77308 */ /* 0x000ee20000002400 */
[----:B-----5:R-:W-:Y:S02]  /*84a0*/  FSEL R23, R28, -INF , !P5 ;  /* 0xff8000001c177808 */ /* 0x020fe40006800000 */
[----:B-1----:R-:W-:Y:S02]  /*84b0*/  FSEL R22, R16, -INF , !P0 ;  /* 0xff80000010167808 */ /* 0x002fe40004000000 */
[C---:B------:R-:W-:Y:S02]  /*84c0*/  ISETP.GE.AND P5, PT, R167.reuse, R243, PT ;  /* 0x000000f3a700720c */ /* 0x040fe40003fa6270 */
[----:B------:R-:W-:Y:S01]  /*84d0*/  ISETP.GE.AND P0, PT, R167, R238, PT ;  /* 0x000000eea700720c */ /* 0x000fe20003f06270 */
[----:B------:R-:W1:Y:S01]  /*84e0*/  MUFU.TANH R178, R170 ;  /* 0x000000aa00b27308 */ /* 0x000e620000002400 */
[----:B--2---:R-:W-:-:S02]  /*84f0*/  FSEL R193, R193, -INF , !P4 ;  /* 0xff800000c1c17808 */ /* 0x004fc40006000000 */
[----:B------:R-:W-:Y:S01]  /*8500*/  ISETP.LT.OR P2, PT, R13, R242, P2 ;  /* 0x000000f20d00720c */ /* 0x000fe20001741670 */
[----:B------:R-:W-:Y:S01]  /*8510*/  VIADD R13, R9, 0x30 ;  /* 0x00000030090d7836 */ /* 0x000fe20000000000 */
[----:B------:R-:W-:Y:S02]  /*8520*/  ISETP.GE.AND P4, PT, R7, R243, PT ;  /* 0x000000f30700720c */ /* 0x000fe40003f86270 */
[C---:B------:R-:W-:Y:S01]  /*8530*/  ISETP.LT.OR P5, PT, R167.reuse, R244, P5 ;  /* 0x000000f4a700720c */ /* 0x040fe20002fa1670 */
[----:B------:R-:W2:Y:S01]  /*8540*/  MUFU.TANH R176, R171 ;  /* 0x000000ab00b07308 */ /* 0x000ea20000002400 */
[----:B------:R-:W-:Y:S02]  /*8550*/  ISETP.LT.OR P0, PT, R167, R242, P0 ;  /* 0x000000f2a700720c */ /* 0x000fe40000701670 */
[----:B----4-:R-:W-:Y:S02]  /*8560*/  FSEL R192, R192, -INF , !P2 ;  /* 0xff800000c0c07808 */ /* 0x010fe40005000000 */
[----:B------:R-:W-:-:S02]  /*8570*/  ISETP.LT.OR P4, PT, R7, R244, P4 ;  /* 0x000000f40700720c */ /* 0x000fc40002781670 */
[-C--:B------:R-:W-:Y:S01]  /*8580*/  ISETP.GE.AND P2, PT, R7, R238.reuse, PT ;  /* 0x000000ee0700720c */ /* 0x080fe20003f46270 */
[----:B------:R-:W4:Y:S01]  /*8590*/  MUFU.TANH R179, R179 ;  /* 0x000000b300b37308 */ /* 0x000f220000002400 */
[----:B------:R-:W-:Y:S02]  /*85a0*/  FSEL R195, R195, -INF , !P5 ;  /* 0xff800000c3c37808 */ /* 0x000fe40006800000 */
[----:B------:R-:W-:Y:S02]  /*85b0*/  FSEL R32, R31, -INF , !P0 ;  /* 0xff8000001f207808 */ /* 0x000fe40004000000 */
[C---:B------:R-:W-:Y:S02]  /*85c0*/  ISETP.GE.AND P5, PT, R13.reuse, R243, PT ;  /* 0x000000f30d00720c */ /* 0x040fe40003fa6270 */
[----:B------:R-:W-:Y:S01]  /*85d0*/  ISETP.GE.AND P0, PT, R13, R238, PT ;  /* 0x000000ee0d00720c */ /* 0x000fe20003f06270 */
[----:B------:R-:W-:Y:S01]  /*85e0*/  MUFU.TANH R177, R177 ;  /* 0x000000b100b17308 */ /* 0x000fe20000002400 */
[----:B------:R-:W-:-:S02]  /*85f0*/  FSEL R181, R181, -INF , !P4 ;  /* 0xff800000b5b57808 */ /* 0x000fc40006000000 */
[----:B------:R-:W-:Y:S01]  /*8600*/  ISETP.LT.OR P2, PT, R7, R242, P2 ;  /* 0x000000f20700720c */ /* 0x000fe20001741670 */
[C---:B------:R-:W-:Y:S01]  /*8610*/  VIADD R7, R9.reuse, 0x38 ;  /* 0x0000003809077836 */ /* 0x040fe20000000000 */
[----:B------:R-:W-:Y:S01]  /*8620*/  PLOP3.LUT P4, PT, PT, PT, UP0, 0x80, 0x0 ;  /* 0x000000000000781c */ /* 0x000fe20003f8f008 */
[----:B------:R-:W-:Y:S01]  /*8630*/  VIADD R9, R9, 0x39 ;  /* 0x0000003909097836 */ /* 0x000fe20000000000 */
[----:B------:R-:W-:Y:S01]  /*8640*/  BAR.SYNC.DEFER_BLOCKING 0x0 ;  /* 0x0000000000007b1d */ /* 0x000fe20000010000 */
[C---:B------:R-:W-:Y:S02]  /*8650*/  ISETP.LT.OR P5, PT, R13.reuse, R244, P5 ;  /* 0x000000f40d00720c */ /* 0x040fe40002fa1670 */
[----:B------:R-:W-:Y:S02]  /*8660*/  ISETP.LT.OR P0, PT, R13, R242, P0 ;  /* 0x000000f20d00720c */ /* 0x000fe40000701670 */
[----:B---3--:R-:W-:Y:S01]  /*8670*/  FSEL R33, R166, -INF , !P6 ;  /* 0xff800000a6217808 */ /* 0x008fe20007000000 */
[----:B------:R-:W3:Y:S01]  /*8680*/  MUFU.TANH R174, R34 ;  /* 0x0000002200ae7308 */ /* 0x000ee20000002400 */
[----:B------:R-:W-:-:S02]  /*8690*/  FSEL R190, R190, -INF , !P1 ;  /* 0xff800000bebe7808 */ /* 0x000fc40004800000 */
[----:B------:R-:W-:Y:S02]  /*86a0*/  FSEL R183, R183, -INF , !P5 ;  /* 0xff800000b7b77808 */ /* 0x000fe40006800000 */
[----:B-1----:R-:W-:Y:S02]  /*86b0*/  FSEL R178, R178, -INF , !P0 ;  /* 0xff800000b2b27808 */ /* 0x002fe40004000000 */
[CC--:B------:R-:W-:Y:S01]  /*86c0*/  ISETP.GE.AND P6, PT, R7.reuse, R243.reuse, PT ;  /* 0x000000f30700720c */ /* 0x0c0fe20003fc6270 */
[----:B------:R-:W1:Y:S01]  /*86d0*/  MUFU.TANH R172, R35 ;  /* 0x0000002300ac7308 */ /* 0x000e620000002400 */
[-C--:B------:R-:W-:Y:S02]  /*86e0*/  ISETP.GE.AND P1, PT, R7, R238.reuse, PT ;  /* 0x000000ee0700720c */ /* 0x080fe40003f26270 */
[C---:B------:R-:W-:Y:S02]  /*86f0*/  ISETP.GE.AND P5, PT, R9.reuse, R243, PT ;  /* 0x000000f30900720c */ /* 0x040fe40003fa6270 */
[----:B------:R-:W-:-:S02]  /*8700*/  ISETP.GE.AND P0, PT, R9, R238, PT ;  /* 0x000000ee0900720c */ /* 0x000fc40003f06270 */
[C---:B------:R-:W-:Y:S02]  /*8710*/  ISETP.LT.OR P6, PT, R7.reuse, R244, P6 ;  /* 0x000000f40700720c */ /* 0x040fe400037c1670 */
[----:B------:R-:W-:Y:S02]  /*8720*/  ISETP.LT.OR P1, PT, R7, R242, P1 ;  /* 0x000000f20700720c */ /* 0x000fe40000f21670 */
[C---:B------:R-:W-:Y:S02]  /*8730*/  ISETP.LT.OR P5, PT, R9.reuse, R244, P5 ;  /* 0x000000f40900720c */ /* 0x040fe40002fa1670 */
[----:B------:R-:W-:Y:S02]  /*8740*/  ISETP.LT.OR P0, PT, R9, R242, P0 ;  /* 0x000000f20900720c */ /* 0x000fe40000701670 */
[----:B--2---:R-:W-:Y:S02]  /*8750*/  FSEL R176, R176, -INF , !P2 ;  /* 0xff800000b0b07808 */ /* 0x004fe40005000000 */
[----:B----4-:R-:W-:-:S02]  /*8760*/  FSEL R179, R179, -INF , !P6 ;  /* 0xff800000b3b37808 */ /* 0x010fc40007000000 */
[----:B---3--:R-:W-:Y:S02]  /*8770*/  FSEL R174, R174, -INF , !P1 ;  /* 0xff800000aeae7808 */ /* 0x008fe40004800000 */
[----:B------:R-:W-:Y:S02]  /*8780*/  FSEL R177, R177, -INF , !P5 ;  /* 0xff800000b1b17808 */ /* 0x000fe40006800000 */
[----:B-1----:R-:W-:Y:S01]  /*8790*/  FSEL R172, R172, -INF , !P0 ;  /* 0xff800000acac7808 */ /* 0x002fe20004000000 */
        /* <DEDUP_REMOVED lines=33> */
[----:B------:R-:W-:Y:S01]  /*89b0*/  LOP3.LUT R6, R7, UR8, RZ, 0x3c, !PT ;  /* 0x0000000807067c12 */ /* 0x000fe2000f8e3cff */
[----:B------:R-:W-:Y:S01]  /*89c0*/  ULDC.64 UR8, c[0x0][0x230] ;  /* 0x00008c0000087ab9 */ /* 0x000fe20000000a00 */
[----:B------:R-:W-:-:S02]  /*89d0*/  ISETP.GE.AND P2, PT, R9, RZ, PT ;  /* 0x000000ff0900720c */ /* 0x000fc40003f46270 */
[----:B------:R-:W-:Y:S02]  /*89e0*/  ISETP.GE.AND P0, PT, R6, RZ, PT ;  /* 0x000000ff0600720c */ /* 0x000fe40003f06270 */
[----:B------:R-:W-:Y:S02]  /*89f0*/  ISETP.NE.AND P1, PT, R7, RZ, PT ;  /* 0x000000ff0700720c */ /* 0x000fe40003f25270 */
[----:B------:R-:W-:Y:S01]  /*8a00*/  @P6 IADD3 R16, R16, 0x1, RZ ;  /* 0x0000000110106810 */ /* 0x000fe20007ffe0ff */
[----:B------:R-:W-:Y:S01]  /*8a10*/  @P5 VIADD R15, R15, 0x1 ;  /* 0x000000010f0f5836 */ /* 0x000fe20000000000 */
[----:B------:R-:W-:-:S05]  /*8a20*/  LOP3.LUT R6, RZ, R7, RZ, 0x33, !PT ;  /* 0x00000007ff067212 */ /* 0x000fca00078e33ff */
[----:B------:R-:W-:Y:S02]  /*8a30*/  @!P2 IADD3 R16, -R16, RZ, RZ ;  /* 0x000000ff1010a210 */ /* 0x000fe40007ffe1ff */
[----:B------:R-:W-:Y:S02]  /*8a40*/  @!P0 IMAD.MOV R15, RZ, RZ, -R15 ;  /* 0x000000ffff0f8224 */ /* 0x000fe400078e0a0f */
[----:B------:R-:W-:-:S03]  /*8a50*/  SEL R9, R6, R16, !P1 ;  /* 0x0000001006097207 */ /* 0x000fc60004800000 */
[----:B------:R-:W-:Y:S02]  /*8a60*/  SEL R6, R6, R15, !P1 ;  /* 0x0000000f06067207 */ /* 0x000fe40004800000 */
[----:B------:R-:W-:-:S04]  /*8a70*/  IMAD.WIDE R30, R9, 0x4, R240 ;  /* 0x00000004091e7825 */ /* 0x000fc800078e02f0 */
[----:B------:R-:W-:Y:S01]  /*8a80*/  IMAD.WIDE R28, R6, 0x4, R240 ;  /* 0x00000004061c7825 */ /* 0x000fe200078e02f0 */
[----:B------:R-:W2:Y:S04]  /*8a90*/  LDG.E R13, desc[UR16][R30.64] ;  /* 0x000000101e0d7981 */ /* 0x000ea8000c1e1900 */
[----:B------:R-:W2:Y:S01]  /*8aa0*/  LDG.E R12, desc[UR16][R28.64] ;  /* 0x000000101c0c7981 */ /* 0x000ea2000c1e1900 */
[----:B------:R-:W-:-:S05]  /*8ab0*/  IADD3 R6, R9, -R6, RZ ;  /* 0x8000000609067210 */ /* 0x000fca0007ffe0ff */
[----:B------:R-:W-:-:S04]  /*8ac0*/  IMAD R9, R6, R7, -0x40 ;  /* 0xffffffc006097424 */ /* 0x000fc800078e0207 */
[----:B------:R-:W-:Y:S01]  /*8ad0*/  IMAD.WIDE.U32 R14, R9, UR10, RZ ;  /* 0x0000000a090e7c25 */ /* 0x000fe2000f8e00ff */
[----:B------:R-:W-:-:S05]  /*8ae0*/  SHF.R.S32.HI R6, RZ, 0x1f, R9 ;  /* 0x0000001fff067819 */ /* 0x000fca0000011409 */
[----:B------:R-:W-:-:S04]  /*8af0*/  IMAD R6, R6, UR10, RZ ;  /* 0x0000000a06067c24 */ /* 0x000fc8000f8e02ff */
[----:B------:R-:W-:-:S05]  /*8b00*/  IMAD R6, R9, UR11, R6 ;  /* 0x0000000b09067c24 */ /* 0x000fca000f8e0206 */
[----:B------:R-:W-:Y:S01]  /*8b10*/  IADD3 R15, R15, R6, RZ ;  /* 0x000000060f0f7210 */ /* 0x000fe20007ffe0ff */
[----:B--2---:R-:W-:-:S05]  /*8b20*/  IMAD.IADD R12, R12, 0x1, -R13 ;  /* 0x000000010c0c7824 */ /* 0x004fca00078e0a0d */
[----:B------:R-:W-:-:S05]  /*8b30*/  SHF.R.S32.HI R7, RZ, 0x1f, R12 ;  /* 0x0000001fff077819 */ /* 0x000fca000001140c */
[----:B------:R-:W-:-:S04]  /*8b40*/  IMAD R7, R7, UR8, RZ ;  /* 0x0000000807077c24 */ /* 0x000fc8000f8e02ff */
[C---:B------:R-:W-:Y:S02]  /*8b50*/  IMAD R7, R12.reuse, UR9, R7 ;  /* 0x000000090c077c24 */ /* 0x040fe4000f8e0207 */
[----:B------:R-:W-:-:S04]  /*8b60*/  IMAD.WIDE.U32 R12, R12, UR8, R14 ;  /* 0x000000080c0c7c25 */ /* 0x000fc8000f8e000e */
[----:B------:R-:W-:Y:S01]  /*8b70*/  IMAD.IADD R7, R13, 0x1, R7 ;  /* 0x000000010d077824 */ /* 0x000fe200078e0207 */
[----:B------:R-:W-:Y:S06]  /*8b80*/  BRA `(.L_x_6484) ;  /* 0x0000000000107947 */ /* 0x000fec0003800000 */
.L_x_6483:
[----:B------:R-:W-:-:S04]  /*8b90*/  ULEA UR8, -UR10, URZ, 0x6 ;  /* 0x0000003f0a087291 */ /* 0x000fc8000f8e313f */
[----:B------:R-:W-:Y:S02]  /*8ba0*/  USHF.R.S32.HI UR4, URZ, 0x1f, UR8 ;  /* 0x0000001f3f047899 */ /* 0x000fe40008011408 */
[----:B------:R-:W-:-:S04]  /*8bb0*/  MOV R12, UR8 ;  /* 0x00000008000c7c02 */ /* 0x000fc80008000f00 */
[----:B------:R-:W-:-:S07]  /*8bc0*/  MOV R7, UR4 ;  /* 0x0000000400077c02 */ /* 0x000fce0008000f00 */
.L_x_6484:
        /* <DEDUP_REMOVED lines=32> */
.L_x_6482:
[----:B------:R-:W-:Y:S01]  /*8dd0*/  FMNMX.FTZ R2, R164, R11, !PT ;  /* 0x0000000ba4027209 */ /* 0x000fe20007810000 */
[----:B-1----:R-:W-:Y:S01]  /*8de0*/  LDSM.16.MT88.4 R12, [R228+0x10000] ;  /* 0x01000000e40c783b */ /* 0x002fe20000004200 */
        /* <DEDUP_REMOVED lines=44> */
[----:B------:R-:W-:-:S04]  /*90b0*/  FSEL R180, R180, RZ, P1 ;  /* 0x000000ffb4b47208 */ /* 0x000fc80000800000 */
[----:B------:R-:W-:Y:S01]  /*90c0*/  FSEL R175, R175, RZ, P0 ;  /* 0x000000ffafaf7208 */ /* 0x000fe20000000000 */
[--C-:B------:R-:W-:Y:S01]  /*90d0*/  FFMA.FTZ R165, R5, UR20, -R180.reuse ;  /* 0x0000001405a57c23 */ /* 0x100fe200080108b4 */
[----:B------:R-:W-:Y:S01]  /*90e0*/  FSEL R5, R171, RZ, P1 ;  /* 0x000000ffab057208 */ /* 0x000fe20000800000 */
[--C-:B------:R-:W-:Y:S01]  /*90f0*/  FFMA.FTZ R167, R17, UR20, -R180.reuse ;  /* 0x0000001411a77c23 */ /* 0x100fe200080108b4 */
[--C-:B------:R-:W-:Y:S01]  /*9100*/  FFMA.FTZ R168, R19, UR20, -R180.reuse ;  /* 0x0000001413a87c23 */ /* 0x100fe200080108b4 */
[----:B------:R-:W-:Y:S01]  /*9110*/  FFMA.FTZ R173, R4, UR20, -R175 ;  /* 0x0000001404ad7c23 */ /* 0x000fe200080108af */
[----:B------:R-:W-:Y:S01]  /*9120*/  FSEL R4, R170, RZ, P0 ;  /* 0x000000ffaa047208 */ /* 0x000fe20000000000 */
[----:B------:R-:W-:Y:S01]  /*9130*/  FADD.FTZ R5, R164, -R5 ;  /* 0x80000005a4057221 */ /* 0x000fe20000010000 */
[----:B------:R-:W1:Y:S01]  /*9140*/  LDSM.16.MT88.4 R16, [R225+0x10000] ;  /* 0x01000000e110783b */ /* 0x000e620000004200 */
[--C-:B------:R-:W-:Y:S01]  /*9150*/  FFMA.FTZ R2, R0, UR20, -R175.reuse ;  /* 0x0000001400027c23 */ /* 0x100fe200080108af */
[----:B------:R-:W-:Y:S01]  /*9160*/  FFMA.FTZ R169, R11, UR20, -R180 ;  /* 0x000000140ba97c23 */ /* 0x000fe200080108b4 */
[----:B------:R-:W-:Y:S01]  /*9170*/  FADD.FTZ R4, R3, -R4 ;  /* 0x8000000403047221 */ /* 0x000fe20000010000 */
[--C-:B------:R-:W-:Y:S01]  /*9180*/  FFMA.FTZ R166, R8, UR20, -R175.reuse ;  /* 0x0000001408a67c23 */ /* 0x100fe200080108af */
[--C-:B------:R-:W-:Y:S01]  /*9190*/  FFMA.FTZ R0, R10, UR20, -R175.reuse ;  /* 0x000000140a007c23 */ /* 0x100fe200080108af */
[----:B------:R-:W-:Y:S01]  /*91a0*/  FMUL.FTZ R164, R5, UR20 ;  /* 0x0000001405a47c20 */ /* 0x000fe20008410000 */
[----:B------:R-:W-:Y:S01]  /*91b0*/  FMUL.FTZ R3, R4, UR20 ;  /* 0x0000001404037c20 */ /* 0x000fe20008410000 */
[----:B------:R-:W-:Y:S01]  /*91c0*/  MUFU.EX2 R169, R169 ;  /* 0x000000a900a97308 */ /* 0x000fe20000000800 */
[----:B------:R-:W2:Y:S01]  /*91d0*/  LDSM.16.MT88.4 R8, [R226+0x10000] ;  /* 0x01000000e208783b */ /* 0x000ea20000004200 */
[--C-:B------:R-:W-:Y:S01]  /*91e0*/  FFMA.FTZ R184, R23, UR20, -R180.reuse ;  /* 0x0000001417b87c23 */ /* 0x100fe200080108b4 */
[--C-:B------:R-:W-:Y:S01]  /*91f0*/  FFMA.FTZ R187, R21, UR20, -R180.reuse ;  /* 0x0000001415bb7c23 */ /* 0x100fe200080108b4 */
[--C-:B------:R-:W-:Y:S01]  /*9200*/  FFMA.FTZ R188, R22, UR20, -R175.reuse ;  /* 0x0000001416bc7c23 */ /* 0x100fe200080108af */
[--C-:B------:R-:W-:Y:S01]  /*9210*/  FFMA.FTZ R191, R20, UR20, -R175.reuse ;  /* 0x0000001414bf7c23 */ /* 0x100fe200080108af */
[--C-:B------:R-:W-:Y:S01]  /*9220*/  FFMA.FTZ R182, R27, UR20, -R180.reuse ;  /* 0x000000141bb67c23 */ /* 0x100fe200080108b4 */
[----:B------:R-:W-:Y:S01]  /*9230*/  LDSM.16.MT88.4 R20, [R224+0x10800] ;  /* 0x01080000e014783b */ /* 0x000fe20000004200 */
[----:B------:R-:W3:Y:S01]  /*9240*/  MUFU.EX2 R167, R167 ;  /* 0x000000a700a77308 */ /* 0x000ee20000000800 */
[--C-:B------:R-:W-:Y:S01]  /*9250*/  FFMA.FTZ R185, R25, UR20, -R180.reuse ;  /* 0x0000001419b97c23 */ /* 0x100fe200080108b4 */
[--C-:B------:R-:W-:Y:S01]  /*9260*/  FFMA.FTZ R186, R26, UR20, -R175.reuse ;  /* 0x000000141aba7c23 */ /* 0x100fe200080108af */
[--C-:B------:R-:W-:Y:S01]  /*9270*/  FFMA.FTZ R189, R24, UR20, -R175.reuse ;  /* 0x0000001418bd7c23 */ /* 0x100fe200080108af */
[--C-:B------:R-:W-:Y:S01]  /*9280*/  FFMA.FTZ R196, R197, UR20, -R180.reuse ;  /* 0x00000014c5c47c23 */ /* 0x100fe200080108b4 */
[----:B------:R-:W-:Y:S01]  /*9290*/  LDSM.16.MT88.4 R24, [R225+0x10800] ;  /* 0x01080000e118783b */ /* 0x000fe20000004200 */
        /* <DEDUP_REMOVED lines=8> */
[----:B------:R-:W-:Y:S01]  /*9320*/  LDSM.16.MT88.4 R32, [R228+0x11000] ;  /* 0x01100000e420783b */ /* 0x000fe20000004200 */
[--C-:B------:R-:W-:Y:S01]  /*9330*/  FFMA.FTZ R183, R183, UR20, -R180.reuse ;  /* 0x00000014b7b77c23 */ /* 0x100fe200080108b4 */
[----:B------:R-:W4:Y:S01]  /*9340*/  MUFU.EX2 R165, R165 ;  /* 0x000000a500a57308 */ /* 0x000f220000000800 */
[----:B---3--:R-:W-:Y:S01]  /*9350*/  F2FP.BF16.F32.PACK_AB R4, R167, R169 ;  /* 0x000000a9a704723e */ /* 0x008fe200000010ff */
        /* <DEDUP_REMOVED lines=8> */
[----:B------:R-:W3:Y:S01]  /*93e0*/  MUFU.EX2 R2, R2 ;  /* 0x0000000200027308 */ /* 0x000ee20000000800 */
[----:B----4-:R-:W-:-:S07]  /*93f0*/  F2FP.BF16.F32.PACK_AB R6, R165, R168 ;  /* 0x000000a8a506723e */ /* 0x010fce00000010ff */
[----:B------:R-:W-:Y:S08]  /*9400*/  MUFU.EX2 R0, R0 ;  /* 0x0000000000007308 */ /* 0x000ff00000000800 */
[----:B------:R-:W4:Y:S01]  /*9410*/  MUFU.EX2 R173, R173 ;  /* 0x000000ad00ad7308 */ /* 0x000f220000000800 */
[----:B---3--:R-:W-:-:S07]  /*9420*/  F2FP.BF16.F32.PACK_AB R5, R2, R166 ;  /* 0x000000a60205723e */ /* 0x008fce00000010ff */
[----:B------:R-:W3:Y:S08]  /*9430*/  MUFU.EX2 R164, R164 ;  /* 0x000000a400a47308 */ /* 0x000ef00000000800 */
[----:B------:R-:W5:Y:S01]  /*9440*/  MUFU.EX2 R3, R3 ;  /* 0x0000000300037308 */ /* 0x000f620000000800 */
[----:B----4-:R-:W-:-:S07]  /*9450*/  F2FP.BF16.F32.PACK_AB R7, R173, R0 ;  /* 0x00000000ad07723e */ /* 0x010fce00000010ff */
[----:B------:R-:W-:Y:S01]  /*9460*/  MUFU.EX2 R182, R182 ;  /* 0x000000b600b67308 */ /* 0x000fe20000000800 */
[-C--:B---3--:R-:W-:Y:S01]  /*9470*/  FMUL.FTZ R160, R160, R164.reuse ;  /* 0x000000a4a0a07220 */ /* 0x088fe20000410000 */
[-C--:B------:R-:W-:Y:S01]  /*9480*/  FMUL.FTZ R161, R161, R164.reuse ;  /* 0x000000a4a1a17220 */ /* 0x080fe20000410000 */
[-C--:B------:R-:W-:Y:S01]  /*9490*/  FMUL.FTZ R156, R156, R164.reuse ;  /* 0x000000a49c9c7220 */ /* 0x080fe20000410000 */
[-C--:B------:R-:W-:Y:S01]  /*94a0*/  FMUL.FTZ R157, R157, R164.reuse ;  /* 0x000000a49d9d7220 */ /* 0x080fe20000410000 */
[-C--:B------:R-:W-:Y:S01]  /*94b0*/  FMUL.FTZ R144, R144, R164.reuse ;  /* 0x000000a490907220 */ /* 0x080fe20000410000 */
[-C--:B------:R-:W-:Y:S01]  /*94c0*/  FMUL.FTZ R145, R145, R164.reuse ;  /* 0x000000a491917220 */ /* 0x080fe20000410000 */
[-C--:B------:R-:W-:Y:S01]  /*94d0*/  FMUL.FTZ R140, R140, R164.reuse ;  /* 0x000000a48c8c7220 */ /* 0x080fe20000410000 */
[-C--:B------:R-:W-:Y:S01]  /*94e0*/  FMUL.FTZ R141, R141, R164.reuse ;  /* 0x000000a48d8d7220 */ /* 0x080fe20000410000 */
[-C--:B-----5:R-:W-:Y:S01]  /*94f0*/  FMUL.FTZ R162, R162, R3.reuse ;  /* 0x00000003a2a27220 */ /* 0x0a0fe20000410000 */
        /* <DEDUP_REMOVED lines=148> */
[----:B---3--:R-:W-:Y:S01]  /*9e40*/  HMMA.16816.F32.BF16 R76, R4, R12, R76 ;  /* 0x0000000c044c723c */ /* 0x008fe2000004184c */
[----:B------:R-:W-:Y:S01]  /*9e50*/  FFMA.FTZ R164, R250, R164, R169 ;  /* 0x000000a4faa47223 */ /* 0x000fe200000100a9 */
[----:B------:R-:W-:-:S03]  /*9e60*/  FFMA.FTZ R3, R251, R3, R166 ;  /* 0x00000003fb037223 */ /* 0x000fc600000100a6 */
[----:B------:R-:W-:Y:S01]  /*9e70*/  FADD.FTZ R167, R167, R164 ;  /* 0x000000a4a7a77221 */ /* 0x000fe20000010000 */
[C---:B------:R-:W-:Y:S01]  /*9e80*/  HMMA.16816.F32.BF16 R80, R4.reuse, R14, R80 ;  /* 0x0000000e0450723c */ /* 0x040fe20000041850 */
[----:B------:R-:W3:Y:S01]  /*9e90*/  LDSM.16.MT88.4 R12, [R228+0x16000] ;  /* 0x01600000e40c783b */ /* 0x000ee20000004200 */
[----:B------:R-:W-:Y:S01]  /*9ea0*/  MUFU.EX2 R187, R187 ;  /* 0x000000bb00bb7308 */ /* 0x000fe20000000800 */
[----:B------:R-:W-:Y:S01]  /*9eb0*/  FADD.FTZ R3, R2, R3 ;  /* 0x0000000302037221 */ /* 0x000fe20000010000 */
[----:B------:R-:W-:Y:S01]  /*9ec0*/  FADD.FTZ R168, R168, R167 ;  /* 0x000000a7a8a87221 */ /* 0x000fe20000010000 */
[----:B------:R-:W-:Y:S01]  /*9ed0*/  MOV R164, R171 ;  /* 0x000000ab00a47202 */ /* 0x000fe20000000f00 */
[C---:B-1----:R-:W-:Y:S01]  /*9ee0*/  HMMA.16816.F32.BF16 R92, R4.reuse, R16, R92 ;  /* 0x00000010045c723c */ /* 0x042fe2000004185c */
[----:B------:R-:W-:Y:S01]  /*9ef0*/  FADD.FTZ R0, R0, R3 ;  /* 0x0000000300007221 */ /* 0x000fe20000010000 */
[----:B------:R-:W-:Y:S01]  /*9f00*/  FADD.FTZ R165, R165, R168 ;  /* 0x000000a8a5a57221 */ /* 0x000fe20000010000 */
[----:B------:R-:W-:Y:S01]  /*9f10*/  MOV R3, R170 ;  /* 0x000000aa00037202 */ /* 0x000fe20000000f00 */
[----:B------:R-:W-:Y:S01]  /*9f20*/  MUFU.EX2 R186, R186 ;  /* 0x000000ba00ba7308 */ /* 0x000fe20000000800 */
[----:B------:R-:W-:Y:S01]  /*9f30*/  FADD.FTZ R173, R173, R0 ;  /* 0x00000000adad7221 */ /* 0x000fe20000010000 */
[C---:B------:R-:W-:Y:S01]  /*9f40*/  HMMA.16816.F32.BF16 R96, R4.reuse, R18, R96 ;  /* 0x000000120460723c */ /* 0x040fe20000041860 */
[----:B------:R-:W1:Y:S05]  /*9f50*/  LDSM.16.MT88.4 R16, [R225+0x16000] ;  /* 0x01600000e110783b */ /* 0x000e6a0000004200 */
[C---:B--2---:R-:W-:Y:S01]  /*9f60*/  HMMA.16816.F32.BF16 R84, R4.reuse, R8, R84 ;  /* 0x000000080454723c */ /* 0x044fe20000041854 */
[----:B------:R-:W2:Y:S05]  /*9f70*/  MUFU.EX2 R189, R189 ;  /* 0x000000bd00bd7308 */ /* 0x000eaa0000000800 */
[C---:B------:R-:W-:Y:S01]  /*9f80*/  HMMA.16816.F32.BF16 R88, R4.reuse, R10, R88 ;  /* 0x0000000a0458723c */ /* 0x040fe20000041858 */
[----:B------:R-:W5:Y:S02]  /*9f90*/  LDSM.16.MT88.4 R8, [R226+0x16000] ;  /* 0x01600000e208783b */ /* 0x000f640000004200 */
[----:B------:R-:W-:Y:S08]  /*9fa0*/  MUFU.EX2 R188, R188 ;  /* 0x000000bc00bc7308 */ /* 0x000ff00000000800 */
[----:B------:R-:W2:Y:S01]  /*9fb0*/  MUFU.EX2 R191, R191 ;  /* 0x000000bf00bf7308 */ /* 0x000ea20000000800 */
[C---:B---3--:R-:W-:Y:S07]  /*9fc0*/  HMMA.16816.F32.BF16 R100, R4.reuse, R12, R100 ;  /* 0x0000000c0464723c */ /* 0x048fee0000041864 */
[----:B------:R-:W3:Y:S01]  /*9fd0*/  MUFU.EX2 R196, R196 ;  /* 0x000000c400c47308 */ /* 0x000ee20000000800 */
[C---:B------:R-:W-:Y:S01]  /*9fe0*/  HMMA.16816.F32.BF16 R104, R4.reuse, R14, R104 ;  /* 0x0000000e0468723c */ /* 0x040fe20000041868 */
[----:B------:R-:W4:Y:S06]  /*9ff0*/  LDSM.16.MT88.4 R12, [R224+0x16000] ;  /* 0x01600000e00c783b */ /* 0x000f2c0000004200 */
[----:B------:R-:W3:Y:S01]  /*a000*/  MUFU.EX2 R195, R195 ;  /* 0x000000c300c37308 */ /* 0x000ee20000000800 */
[C---:B-1----:R-:W-:Y:S06]  /*a010*/  HMMA.16816.F32.BF16 R116, R4.reuse, R16, R116 ;  /* 0x000000100474723c */ /* 0x042fec0000041874 */
[C---:B------:R-:W-:Y:S01]  /*a020*/  HMMA.16816.F32.BF16 R120, R4.reuse, R18, R120 ;  /* 0x000000120478723c */ /* 0x040fe20000041878 */
[----:B------:R-:W1:Y:S01]  /*a030*/  LDSM.16.MT88.4 R16, [R228+0x12800] ;  /* 0x01280000e410783b */ /* 0x000e620000004200 */
[----:B------:R-:W-:Y:S04]  /*a040*/  MUFU.EX2 R193, R193 ;  /* 0x000000c100c17308 */ /* 0x000fe80000000800 */
[C---:B-----5:R-:W-:Y:S04]  /*a050*/  HMMA.16816.F32.BF16 R108, R4.reuse, R8, R108 ;  /* 0x00000008046c723c */ /* 0x060fe8000004186c */
[----:B------:R-:W-:Y:S02]  /*a060*/  MUFU.EX2 R198, R198 ;  /* 0x000000c600c67308 */ /* 0x000fe40000000800 */
        /* <DEDUP_REMOVED lines=10> */
[----:B--2---:R-:W-:Y:S01]  /*a110*/  F2FP.BF16.F32.PACK_AB R5, R189, R186 ;  /* 0x000000babd05723e */ /* 0x004fe200000010ff */
        /* <DEDUP_REMOVED lines=14> */
[----:B------:R-:W2:Y:S01]  /*a200*/  LDSM.16.MT88.4 R16, [R225+0x14800] ;  /* 0x01480000e110783b */ /* 0x000ea20000004200 */
[----:B---3--:R-:W-:-:S04]  /*a210*/  FADD.FTZ R0, R196, R187 ;  /* 0x000000bbc4007221 */ /* 0x008fc80000010000 */
[----:B-----5:R-:W-:Y:S01]  /*a220*/  HMMA.16816.F32.BF16 R160, R4, R8, R160 ;  /* 0x0000000804a0723c */ /* 0x020fe200000418a0 */
[----:B------:R-:W-:Y:S01]  /*a230*/  MUFU.EX2 R179, R179 ;  /* 0x000000b300b37308 */ /* 0x000fe20000000800 */
[----:B------:R-:W-:-:S04]  /*a240*/  FADD.FTZ R0, R195, R0 ;  /* 0x00000000c3007221 */ /* 0x000fc80000010000 */
[C---:B------:R-:W-:Y:S01]  /*a250*/  HMMA.16816.F32.BF16 R156, R4.reuse, R10, R156 ;  /* 0x0000000a049c723c */ /* 0x040fe2000004189c */
[----:B------:R-:W3:Y:S02]  /*a260*/  LDSM.16.MT88.4 R8, [R225+0x12800] ;  /* 0x01280000e108783b */ /* 0x000ee40000004200 */
[----:B------:R-:W-:Y:S03]  /*a270*/  MUFU.EX2 R180, R180 ;  /* 0x000000b400b47308 */ /* 0x000fe60000000800 */
[C---:B------:R-:W-:Y:S05]  /*a280*/  HMMA.16816.F32.BF16 R136, R4.reuse, R20, R136 ;  /* 0x000000140488723c */ /* 0x040fea0000041888 */
        /* <DEDUP_REMOVED lines=41> */
[----:B------:R-:W4:Y:S05]  /*a520*/  LDSM.16.MT88.4 R20, [R224+0x13000] ;  /* 0x01300000e014783b */ /* 0x000f2a0000004200 */
[C---:B-1----:R-:W-:Y:S06]  /*a530*/  HMMA.16816.F32.BF16 R108, R4.reuse, R28, R108 ;  /* 0x0000001c046c723c */ /* 0x042fec000004186c */
[----:B------:R-:W-:Y:S01]  /*a540*/  HMMA.16816.F32.BF16 R112, R4, R30, R112 ;  /* 0x0000001e0470723c */ /* 0x000fe20000041870 */
[----:B------:R-:W1:Y:S06]  /*a550*/  LDSM.16.MT88.4 R28, [R225+0x11000] ;  /* 0x01100000e11c783b */ /* 0x000e6c0000004200 */
[----:B------:R-:W-:-:S02]  /*a560*/  F2FP.BF16.F32.PACK_AB R4, R195, R196 ;  /* 0x000000c4c304723e */ /* 0x000fc400000010ff */
[----:B------:R-:W-:Y:S01]  /*a570*/  F2FP.BF16.F32.PACK_AB R5, R197, R194 ;  /* 0x000000c2c505723e */ /* 0x000fe200000010ff */
[----:B------:R-:W-:Y:S01]  /*a580*/  FADD.FTZ R194, R194, R191 ;  /* 0x000000bfc2c27221 */ /* 0x000fe20000010000 */
[C---:B------:R-:W-:Y:S01]  /*a590*/  F2FP.BF16.F32.PACK_AB R6, R198.reuse, R193 ;  /* 0x000000c1c606723e */ /* 0x040fe200000010ff */
[----:B------:R-:W-:Y:S01]  /*a5a0*/  FADD.FTZ R193, R193, R0 ;  /* 0x00000000c1c17221 */ /* 0x000fe20000010000 */
[----:B------:R-:W-:Y:S01]  /*a5b0*/  F2FP.BF16.F32.PACK_AB R7, R199, R192 ;  /* 0x000000c0c707723e */ /* 0x000fe200000010ff */
[----:B------:R-:W-:Y:S02]  /*a5c0*/  FADD.FTZ R197, R197, R194 ;  /* 0x000000c2c5c57221 */ /* 0x000fe40000010000 */
[----:B------:R-:W-:Y:S02]  /*a5d0*/  FADD.FTZ R198, R198, R193 ;  /* 0x000000c1c6c67221 */ /* 0x000fe40000010000 */
[----:B------:R-:W-:Y:S02]  /*a5e0*/  FADD.FTZ R0, R192, R197 ;  /* 0x000000c5c0007221 */ /* 0x000fe40000010000 */
[----:B------:R-:W-:Y:S02]  /*a5f0*/  HMMA.16816.F32.BF16 R152, R4, R24, R152 ;  /* 0x000000180498723c */ /* 0x000fe40000041898 */
[----:B------:R-:W-:-:S04]  /*a600*/  FADD.FTZ R0, R199, R0 ;  /* 0x00000000c7007221 */ /* 0x000fc80000010000 */
        /* <DEDUP_REMOVED lines=87> */
[C---:B------:R-:W-:Y:S06]  /*ab80*/  HMMA.16816.F32.BF16 R72, R4.reuse, R26, R72 ;  /* 0x0000001a0448723c */ /* 0x040fec0000041848 */
[C---:B------:R-:W-:Y:S06]  /*ab90*/  HMMA.16816.F32.BF16 R76, R4.reuse, R32, R76 ;  /* 0x00000020044c723c */ /* 0x040fec000004184c */
[C---:B------:R-:W-:Y:S06]  /*aba0*/  HMMA.16816.F32.BF16 R80, R4.reuse, R34, R80 ;  /* 0x000000220450723c */ /* 0x040fec0000041850 */
[C---:B------:R-:W-:Y:S06]  /*abb0*/  HMMA.16816.F32.BF16 R84, R4.reuse, R28, R84 ;  /* 0x0000001c0454723c */ /* 0x040fec0000041854 */
[C---:B------:R-:W-:Y:S06]  /*abc0*/  HMMA.16816.F32.BF16 R88, R4.reuse, R30, R88 ;  /* 0x0000001e0458723c */ /* 0x040fec0000041858 */
[C---:B--2---:R-:W-:Y:S06]  /*abd0*/  HMMA.16816.F32.BF16 R100, R4.reuse, R16, R100 ;  /* 0x000000100464723c */ /* 0x044fec0000041864 */
[C---:B------:R-:W-:Y:S06]  /*abe0*/  HMMA.16816.F32.BF16 R104, R4.reuse, R18, R104 ;  /* 0x000000120468723c */ /* 0x040fec0000041868 */
[C---:B-----5:R-:W-:Y:S06]  /*abf0*/  HMMA.16816.F32.BF16 R108, R4.reuse, R12, R108 ;  /* 0x0000000c046c723c */ /* 0x060fec000004186c */
[C---:B------:R-:W-:Y:S06]  /*ac00*/  HMMA.16816.F32.BF16 R112, R4.reuse, R14, R112 ;  /* 0x0000000e0470723c */ /* 0x040fec0000041870 */
[C---:B---3--:R-:W-:Y:S06]  /*ac10*/  HMMA.16816.F32.BF16 R116, R4.reuse, R8, R116 ;  /* 0x000000080474723c */ /* 0x048fec0000041874 */
[C---:B------:R-:W-:Y:S06]  /*ac20*/  HMMA.16816.F32.BF16 R120, R4.reuse, R10, R120 ;  /* 0x0000000a0478723c */ /* 0x040fec0000041878 */
[C---:B----4-:R-:W-:Y:S06]  /*ac30*/  HMMA.16816.F32.BF16 R124, R4.reuse, R20, R124 ;  /* 0x00000014047c723c */ /* 0x050fec000004187c */
[----:B------:R-:W-:-:S15]  /*ac40*/  HMMA.16816.F32.BF16 R128, R4, R22, R128 ;  /* 0x000000160480723c */ /* 0x000fde0000041880 */
[----:B------:R-:W-:-:S09]  /*ac50*/  NOP ;  /* 0x0000000000007918 */ /* 0x000fd20000000000 */
.L_x_6479:
        /* <DEDUP_REMOVED lines=13> */
[----:B------:R-:W-:Y:S01]  /*ad30*/  ULDC UR14, c[0x0][0x39c] ;  /* 0x0000e700000e7ab9 */ /* 0x000fe20000000800 */
[----:B------:R-:W-:-:S10]  /*ad40*/  ULDC UR4, c[0x0][0x2ec] ;  /* 0x0000bb0000047ab9 */ /* 0x000fd40000000800 */
.L_x_6489:
        /* <DEDUP_REMOVED lines=69> */
.L_x_6486:
[C---:B------:R-:W-:Y:S01]  /*b1a0*/  LEA R236, P0, R10.reuse, R236, 0x1 ;  /* 0x000000ec0aec7211 */ /* 0x040fe200078008ff */
[----:B------:R-:W-:Y:S03]  /*b1b0*/  UISETP.GT.AND UP0, UPT, UR21, UR5, UPT ;  /* 0x000000051500728c */ /* 0x000fe6000bf04270 */
[----:B------:R-:W-:Y:S02]  /*b1c0*/  LEA.HI.X R235, R10, R235, R3, 0x1, P0 ;  /* 0x000000eb0aeb7211 */ /* 0x000fe400000f0c03 */
[----:B------:R-:W-:Y:S02]  /*b1d0*/  IADD3 R18, P0, R236, UR6, RZ ;  /* 0x00000006ec127c10 */ /* 0x000fe4000ff1e0ff */
[----:B------:R-:W-:Y:S02]  /*b1e0*/  MOV R237, R235 ;  /* 0x000000eb00ed7202 */ /* 0x000fe40000000f00 */
[----:B------:R-:W-:Y:S02]  /*b1f0*/  IADD3.X R19, R235, UR7, RZ, P0, !PT ;  /* 0x00000007eb137c10 */ /* 0x000fe400087fe4ff */
[----:B------:R-:W-:Y:S01]  /*b200*/  IADD3 R14, P0, R18, UR6, RZ ;  /* 0x00000006120e7c10 */ /* 0x000fe2000ff1e0ff */
[----:B------:R-:W-:Y:S01]  /*b210*/  @!PT LDS RZ, [RZ] ;  /* 0x00000000fffff984 */ /* 0x000fe20000000800 */
[----:B------:R-:W-:Y:S01]  /*b220*/  @!PT LDS RZ, [RZ] ;  /* 0x00000000fffff984 */ /* 0x000fe20000000800 */
[----:B------:R-:W-:Y:S01]  /*b230*/  @!PT LDS RZ, [RZ] ;  /* 0x00000000fffff984 */ /* 0x000fe20000000800 */
[----:B------:R-:W-:Y:S03]  /*b240*/  LDGSTS.E.BYPASS.LTC128B.128 [R239+0x10000], desc[UR16][R236.64] ;  /* 0x10000000ecef7fae */ /* 0x000fe6000b901d50 */
[----:B------:R-:W-:Y:S01]  /*b250*/  IADD3.X R15, R19, UR7, RZ, P0, !PT ;  /* 0x00000007130f7c10 */ /* 0x000fe200087fe4ff */
        /* <DEDUP_REMOVED lines=25> */
[----:B------:R-:W5:Y:S04]  /*b3f0*/  LDSM.16.M88.4 R188, [R231] ;  /* 0x00000000e7bc783b */ /* 0x000f680000000200 */
[----:B------:R-:W5:Y:S04]  /*b400*/  LDSM.16.M88.4 R192, [R223] ;  /* 0x00000000dfc0783b */ /* 0x000f680000000200 */
[----:B------:R-:W5:Y:S04]  /*b410*/  LDSM.16.M88.4 R196, [R222] ;  /* 0x00000000dec4783b */ /* 0x000f680000000200 */
[----:B------:R-:W5:Y:S01]  /*b420*/  LDSM.16.M88.4 R200, [R221] ;  /* 0x00000000ddc8783b */ /* 0x000f620000000200 */
[C---:B--2---:R-:W-:Y:S03]  /*b430*/  HMMA.16816.F32.BF16 R4, R164.reuse, R168, RZ ;  /* 0x000000a8a404723c */ /* 0x044fe600000418ff */
[----:B------:R-:W-:Y:S03]  /*b440*/  LDSM.16.M88.4 R204, [R227+0x8000] ;  /* 0x00800000e3cc783b */ /* 0x000fe60000000200 */
[C---:B-1----:R-:W-:Y:S01]  /*b450*/  HMMA.16816.F32.BF16 R8, R164.reuse, R170, RZ ;  /* 0x000000aaa408723c */ /* 0x042fe200000418ff */
[----:B------:R-:W1:Y:S05]  /*b460*/  LDSM.16.M88.4 R168, [R230] ;  /* 0x00000000e6a8783b */ /* 0x000e6a0000000200 */
        /* <DEDUP_REMOVED lines=8> */
[----:B------:R-:W2:Y:S04]  /*b4f0*/  LDSM.16.M88.4 R164, [R227+0x8800] ;  /* 0x00880000e3a4783b */ /* 0x000ea80000000200 */
[----:B------:R-:W-:Y:S01]  /*b500*/  LDSM.16.M88.4 R180, [R229] ;  /* 0x00000000e5b4783b */ /* 0x000fe20000000200 */
[C---:B------:R-:W-:Y:S06]  /*b510*/  HMMA.16816.F32.BF16 R4, R184.reuse, R188, R4 ;  /* 0x000000bcb804723c */ /* 0x040fec0000041804 */
        /* <DEDUP_REMOVED lines=164> */
[C---:B-1----:R-:W-:Y:S06]  /*bf60*/  HMMA.16816.F32.BF16 R4, R192.reuse, R204, R4 ;  /* 0x000000ccc004723c */ /* 0x042fec0000041804 */
[C---:B------:R-:W-:Y:S06]  /*bf70*/  HMMA.16816.F32.BF16 R8, R192.reuse, R206, R8 ;  /* 0x000000cec008723c */ /* 0x040fec0000041808 */
[C---:B--2---:R-:W-:Y:S06]  /*bf80*/  HMMA.16816.F32.BF16 R12, R192.reuse, R164, R12 ;  /* 0x000000a4c00c723c */ /* 0x044fec000004180c */
[C---:B------:R-:W-:Y:S01]  /*bf90*/  HMMA.16816.F32.BF16 R16, R192.reuse, R166, R16 ;  /* 0x000000a6c010723c */ /* 0x040fe20000041810 */
[----:B------:R-:W1:Y:S05]  /*bfa0*/  LDSM.16.M88.4 R164, [R220+0x6800] ;  /* 0x00680000dca4783b */ /* 0x000e6a0000000200 */
[C---:B-----5:R-:W-:Y:S06]  /*bfb0*/  HMMA.16816.F32.BF16 R20, R192.reuse, R168, R20 ;  /* 0x000000a8c014723c */ /* 0x060fec0000041814 */
        /* <DEDUP_REMOVED lines=13> */
[C---:B------:R-:W-:Y:S05]  /*c090*/  HMMA.16816.F32.BF16 R24, R196.reuse, R170, R24 ;  /* 0x000000aac418723c */ /* 0x040fea0000041818 */
[----:B------:R-:W2:Y:S01]  /*c0a0*/  MUFU.TANH R193, R193 ;  /* 0x000000c100c17308 */ /* 0x000ea20000002400 */
[----:B------:R-:W-:Y:S01]  /*c0b0*/  FMUL.FTZ R194, R13, UR14 ;  /* 0x0000000e0dc27c20 */ /* 0x000fe20008410000 */
[----:B------:R-:W-:Y:S01]  /*c0c0*/  FMUL.FTZ R13, R14, UR14 ;  /* 0x0000000e0e0d7c20 */ /* 0x000fe20008410000 */
[----:B------:R-:W-:Y:S03]  /*c0d0*/  FMUL.FTZ R9, R10, UR14 ;  /* 0x0000000e0a097c20 */ /* 0x000fe60008410000 */
[----:B------:R-:W-:Y:S01]  /*c0e0*/  FMUL.FTZ R17, R17, UR14 ;  /* 0x0000000e11117c20 */ /* 0x000fe20008410000 */
[----:B------:R-:W-:Y:S03]  /*c0f0*/  FMUL.FTZ R14, R19, UR14 ;  /* 0x0000000e130e7c20 */ /* 0x000fe60008410000 */
[----:B------:R-:W3:Y:S01]  /*c100*/  MUFU.TANH R194, R194 ;  /* 0x000000c200c27308 */ /* 0x000ee20000002400 */
[----:B------:R-:W-:Y:S01]  /*c110*/  FMUL.FTZ R10, R11, UR14 ;  /* 0x0000000e0b0a7c20 */ /* 0x000fe20008410000 */
[----:B------:R-:W-:Y:S01]  /*c120*/  FMUL.FTZ R11, R15, UR14 ;  /* 0x0000000e0f0b7c20 */ /* 0x000fe20008410000 */
[----:B------:R-:W-:Y:S01]  /*c130*/  FMUL.FTZ R15, R18, UR14 ;  /* 0x0000000e120f7c20 */ /* 0x000fe20008410000 */
[----:B------:R-:W-:Y:S01]  /*c140*/  FMUL.FTZ R3, R4, UR14 ;  /* 0x0000000e04037c20 */ /* 0x000fe20008410000 */
[----:B------:R-:W-:Y:S01]  /*c150*/  FMUL.FTZ R18, R22, UR14 ;  /* 0x0000000e16127c20 */ /* 0x000fe20008410000 */
[----:B------:R-:W-:Y:S01]  /*c160*/  FMUL.FTZ R237, R5, UR14 ;  /* 0x0000000e05ed7c20 */ /* 0x000fe20008410000 */
[----:B------:R-:W-:Y:S03]  /*c170*/  FMUL.FTZ R252, R6, UR14 ;  /* 0x0000000e06fc7c20 */ /* 0x000fe60008410000 */
[----:B------:R4:W2:Y:S01]  /*c180*/  MUFU.TANH R201, R17 ;  /* 0x0000001100c97308 */ /* 0x0008a20000002400 */
[----:B------:R-:W-:Y:S01]  /*c190*/  FMUL.FTZ R190, R7, UR14 ;  /* 0x0000000e07be7c20 */ /* 0x000fe20008410000 */
[----:B------:R-:W-:Y:S01]  /*c1a0*/  FMUL.FTZ R191, R8, UR14 ;  /* 0x0000000e08bf7c20 */ /* 0x000fe20008410000 */
[----:B------:R-:W-:Y:S01]  /*c1b0*/  FMUL.FTZ R19, R27, UR14 ;  /* 0x0000000e1b137c20 */ /* 0x000fe20008410000 */
[----:B------:R-:W-:Y:S01]  /*c1c0*/  FMUL.FTZ R22, R25, UR14 ;  /* 0x0000000e19167c20 */ /* 0x000fe20008410000 */
[----:B------:R-:W-:Y:S01]  /*c1d0*/  FMUL.FTZ R195, R12, UR14 ;  /* 0x0000000e0cc37c20 */ /* 0x000fe20008410000 */
[----:B------:R-:W-:Y:S01]  /*c1e0*/  FMUL.FTZ R202, R16, UR14 ;  /* 0x0000000e10ca7c20 */ /* 0x000fe20008410000 */
[C---:B-1----:R-:W-:Y:S03]  /*c1f0*/  HMMA.16816.F32.BF16 R28, R196.reuse, R164, R28 ;  /* 0x000000a4c41c723c */ /* 0x042fe6000004181c */
[----:B------:R-:W1:Y:S01]  /*c200*/  MUFU.TANH R3, R3 ;  /* 0x0000000300037308 */ /* 0x000e620000002400 */
[----:B------:R-:W-:Y:S01]  /*c210*/  FMUL.FTZ R203, R20, UR14 ;  /* 0x0000000e14cb7c20 */ /* 0x000fe20008410000 */
[----:B------:R-:W-:Y:S01]  /*c220*/  FMUL.FTZ R21, R21, UR14 ;  /* 0x0000000e15157c20 */ /* 0x000fe20008410000 */
[----:B------:R-:W-:Y:S01]  /*c230*/  FMUL.FTZ R205, R24, UR14 ;  /* 0x0000000e18cd7c20 */ /* 0x000fe20008410000 */
[----:B------:R-:W-:Y:S06]  /*c240*/  HMMA.16816.F32.BF16 R32, R196, R166, R32 ;  /* 0x000000a6c420723c */ /* 0x000fec0000041820 */
[----:B------:R-:W1:Y:S01]  /*c250*/  MUFU.TANH R207, R21 ;  /* 0x0000001500cf7308 */ /* 0x000e620000002400 */
[----:B----4-:R-:W-:Y:S01]  /*c260*/  FMUL.FTZ R17, R23, UR14 ;  /* 0x0000000e17117c20 */ /* 0x010fe20008410000 */
[----:B------:R-:W-:Y:S08]  /*c270*/  FMUL.FTZ R23, R26, UR14 ;  /* 0x0000000e1a177c20 */ /* 0x000ff00008410000 */
[----:B------:R-:W4:Y:S01]  /*c280*/  MUFU.TANH R237, R237 ;  /* 0x000000ed00ed7308 */ /* 0x000f220000002400 */
[----:B------:R-:W-:Y:S09]  /*c290*/  FMUL.FTZ R27, R28, UR14 ;  /* 0x0000000e1c1b7c20 */ /* 0x000ff20008410000 */
[----:B------:R-:W1:Y:S01]  /*c2a0*/  MUFU.TANH R252, R252 ;  /* 0x000000fc00fc7308 */ /* 0x000e620000002400 */
[----:B------:R-:W-:Y:S01]  /*c2b0*/  FMUL.FTZ R206, R29, UR14 ;  /* 0x0000000e1dce7c20 */ /* 0x000fe20008410000 */
[----:B------:R-:W-:Y:S01]  /*c2c0*/  FMUL.FTZ R26, R30, UR14 ;  /* 0x0000000e1e1a7c20 */ /* 0x000fe20008410000 */
[----:B------:R-:W-:Y:S01]  /*c2d0*/  FMUL.FTZ R25, R31, UR14 ;  /* 0x0000000e1f197c20 */ /* 0x000fe20008410000 */
[----:B------:R-:W-:Y:S01]  /*c2e0*/  FMUL.FTZ R31, R32, UR14 ;  /* 0x0000000e201f7c20 */ /* 0x000fe20008410000 */
[----:B------:R-:W-:Y:S01]  /*c2f0*/  FMUL.FTZ R30, R33, UR14 ;  /* 0x0000000e211e7c20 */ /* 0x000fe20008410000 */
[----:B------:R-:W-:Y:S04]  /*c300*/  FMUL.FTZ R29, R34, UR14 ;  /* 0x0000000e221d7c20 */ /* 0x000fe80008410000 */
[----:B------:R5:W1:Y:S10]  /*c310*/  MUFU.TANH R185, R27 ;  /* 0x0000001b00b97308 */ /* 0x000a740000002400 */
[----:B------:R-:W1:Y:S10]  /*c320*/  MUFU.TANH R190, R190 ;  /* 0x000000be00be7308 */ /* 0x000e740000002400 */
[----:B------:R-:W1:Y:S01]  /*c330*/  MUFU.TANH R191, R191 ;  /* 0x000000bf00bf7308 */ /* 0x000e620000002400 */
[----:B-----5:R-:W-:Y:S09]  /*c340*/  FMUL.FTZ R27, R35, UR14 ;  /* 0x0000000e231b7c20 */ /* 0x020ff20008410000 */
[----:B------:R-:W1:Y:S10]  /*c350*/  MUFU.TANH R9, R9 ;  /* 0x0000000900097308 */ /* 0x000e740000002400 */
        /* <DEDUP_REMOVED lines=12> */
[----:B------:R1:W1:Y:S10]  /*c420*/  MUFU.TANH R21, R23 ;  /* 0x0000001700157308 */ /* 0x0002740000002400 */
[----:B------:R-:W1:Y:S10]  /*c430*/  MUFU.TANH R19, R19 ;  /* 0x0000001300137308 */ /* 0x000e740000002400 */
[----:B------:R-:W1:Y:S10]  /*c440*/  MUFU.TANH R206, R206 ;  /* 0x000000ce00ce7308 */ /* 0x000e740000002400 */
[----:B------:R-:W1:Y:S10]  /*c450*/  MUFU.TANH R26, R26 ;  /* 0x0000001a001a7308 */ /* 0x000e740000002400 */
[----:B------:R-:W1:Y:S10]  /*c460*/  MUFU.TANH R25, R25 ;  /* 0x0000001900197308 */ /* 0x000e740000002400 */
[----:B------:R-:W1:Y:S10]  /*c470*/  MUFU.TANH R31, R31 ;  /* 0x0000001f001f7308 */ /* 0x000e740000002400 */
[----:B------:R-:W1:Y:S10]  /*c480*/  MUFU.TANH R30, R30 ;  /* 0x0000001e001e7308 */ /* 0x000e740000002400 */
[----:B------:R-:W1:Y:S10]  /*c490*/  MUFU.TANH R29, R29 ;  /* 0x0000001d001d7308 */ /* 0x000e740000002400 */
[----:B------:R-:W1:Y:S01]  /*c4a0*/  MUFU.TANH R27, R27 ;  /* 0x0000001b001b7308 */ /* 0x000e620000002400 */
[----:B--234-:R-:W-:Y:S05]  /*c4b0*/  @!P0 BRA `(.L_x_6487) ;  /* 0x0000000400788947 */ /* 0x01cfea0003800000 */
[----:B------:R-:W-:Y:S02]  /*c4c0*/  MOV R32, UR8 ;  /* 0x0000000800207c02 */ /* 0x000fe40008000f00 */
[----:B------:R-:W-:Y:S01]  /*c4d0*/  MOV R7, UR9 ;  /* 0x0000000900077c02 */ /* 0x000fe20008000f00 */
[----:B------:R-:W-:Y:S06]  /*c4e0*/  @!P3 BRA `(.L_x_6488) ;  /* 0x0000000000fcb947 */ /* 0x000fec0003800000 */
[----:B-1----:R-:W1:Y:S01]  /*c4f0*/  LDC R23, c[0x0][0x380] ;  /* 0x0000e000ff177b82 */ /* 0x002e620000000800 */
        /* <DEDUP_REMOVED lines=52> */
[----:B-1----:R-:W-:Y:S04]  /*c840*/  IMAD R8, R35, R6, RZ ;  /* 0x0000000623087224 */ /* 0x002fe800078e02ff */
[----:B------:R-:W-:Y:S01]  /*c850*/  IMAD R8, R23, R7, R8 ;  /* 0x0000000717087224 */ /* 0x000fe200078e0208 */
        /* <DEDUP_REMOVED lines=8> */
.L_x_6488:
        /* <DEDUP_REMOVED lines=28> */
.L_x_6487:
[----:B--2---:R-:W-:Y:S01]  /*caa0*/  MOV R4, UR21 ;  /* 0x0000001500047c02 */ /* 0x004fe20008000f00 */
[----:B------:R-:W-:Y:S03]  /*cab0*/  UISETP.GT.AND UP0, UPT, UR21, UR5, UPT ;  /* 0x000000051500728c */ /* 0x000fe6000bf04270 */
[----:B------:R-:W-:Y:S04]  /*cac0*/  LEA R33, R4, R245, 0x6 ;  /* 0x000000f504217211 */ /* 0x000fe800078e30ff */
[C---:B------:R-:W-:Y:S02]  /*cad0*/  IADD3 R5, R33.reuse, 0x1, RZ ;  /* 0x0000000121057810 */ /* 0x040fe40007ffe0ff */
[-C--:B------:R-:W-:Y:S02]  /*cae0*/  ISETP.GE.AND P6, PT, R33, R244.reuse, PT ;  /* 0x000000f42100720c */ /* 0x080fe40003fc6270 */
[C---:B------:R-:W-:Y:S02]  /*caf0*/  ISETP.GE.AND P5, PT, R5.reuse, R244, PT ;  /* 0x000000f40500720c */ /* 0x040fe40003fa6270 */
[-C--:B------:R-:W-:Y:S02]  /*cb00*/  ISETP.GE.AND P2, PT, R5, R242.reuse, PT ;  /* 0x000000f20500720c */ /* 0x080fe40003f46270 */
[----:B------:R-:W-:Y:S02]  /*cb10*/  ISETP.GE.AND P1, PT, R33, R242, PT ;  /* 0x000000f22100720c */ /* 0x000fe40003f26270 */
[-C--:B------:R-:W-:Y:S02]  /*cb20*/  ISETP.GE.OR P2, PT, R5, R238.reuse, !P2 ;  /* 0x000000ee0500720c */ /* 0x080fe40005746670 */
[-C--:B------:R-:W-:Y:S02]  /*cb30*/  ISETP.GE.OR P6, PT, R33, R243.reuse, !P6 ;  /* 0x000000f32100720c */ /* 0x080fe400077c6670 */
[-C--:B------:R-:W-:Y:S02]  /*cb40*/  ISETP.GE.OR P5, PT, R5, R243.reuse, !P5 ;  /* 0x000000f30500720c */ /* 0x080fe40006fa6670 */
[C---:B------:R-:W-:Y:S02]  /*cb50*/  IADD3 R7, R33.reuse, 0x8, RZ ;  /* 0x0000000821077810 */ /* 0x040fe40007ffe0ff */
[C---:B------:R-:W-:Y:S02]  /*cb60*/  IADD3 R5, R33.reuse, 0x9, RZ ;  /* 0x0000000921057810 */ /* 0x040fe40007ffe0ff */
[----:B------:R-:W-:Y:S02]  /*cb70*/  ISETP.GE.OR P1, PT, R33, R238, !P1 ;  /* 0x000000ee2100720c */ /* 0x000fe40004f26670 */
[----:B-1----:R-:W-:Y:S02]  /*cb80*/  FSEL R23, R3, -INF , !P6 ;  /* 0xff80000003177808 */ /* 0x002fe40007000000 */
[-C--:B------:R-:W-:Y:S02]  /*cb90*/  ISETP.GE.AND P0, PT, R7, R244.reuse, PT ;  /* 0x000000f40700720c */ /* 0x080fe40003f06270 */
[----:B------:R-:W-:Y:S02]  /*cba0*/  ISETP.GE.AND P6, PT, R5, R244, PT ;  /* 0x000000f40500720c */ /* 0x000fe40003fc6270 */
[----:B------:R-:W-:Y:S02]  /*cbb0*/  FSEL R252, R252, -INF , !P1 ;  /* 0xff800000fcfc7808 */ /* 0x000fe40004800000 */
[-C--:B------:R-:W-:Y:S02]  /*cbc0*/  ISETP.GE.AND P4, PT, R7, R242.reuse, PT ;  /* 0x000000f20700720c */ /* 0x080fe40003f86270 */
[----:B------:R-:W-:Y:S02]  /*cbd0*/  ISETP.GE.AND P1, PT, R5, R242, PT ;  /* 0x000000f20500720c */ /* 0x000fe40003f26270 */
[-C--:B------:R-:W-:Y:S02]  /*cbe0*/  ISETP.GE.OR P0, PT, R7, R243.reuse, !P0 ;  /* 0x000000f30700720c */ /* 0x080fe40004706670 */
[-C--:B------:R-:W-:Y:S02]  /*cbf0*/  ISETP.GE.OR P6, PT, R5, R243.reuse, !P6 ;  /* 0x000000f30500720c */ /* 0x080fe400077c6670 */
[C---:B------:R-:W-:Y:S02]  /*cc00*/  IADD3 R35, R33.reuse, 0x10, RZ ;  /* 0x0000001021237810 */ /* 0x040fe40007ffe0ff */
[----:B------:R-:W-:Y:S02]  /*cc10*/  IADD3 R3, R33, 0x11, RZ ;  /* 0x0000001121037810 */ /* 0x000fe40007ffe0ff */
[-C--:B------:R-:W-:Y:S02]  /*cc20*/  ISETP.GE.OR P4, PT, R7, R238.reuse, !P4 ;  /* 0x000000ee0700720c */ /* 0x080fe40006786670 */
[----:B------:R-:W-:Y:S02]  /*cc30*/  ISETP.GE.OR P1, PT, R5, R238, !P1 ;  /* 0x000000ee0500720c */ /* 0x000fe40004f26670 */
[----:B------:R-:W-:Y:S02]  /*cc40*/  FSEL R7, R237, -INF , !P5 ;  /* 0xff800000ed077808 */ /* 0x000fe40006800000 */
[----:B------:R-:W-:Y:S02]  /*cc50*/  FSEL R191, R191, -INF , !P0 ;  /* 0xff800000bfbf7808 */ /* 0x000fe40004000000 */
[----:B------:R-:W-:Y:S02]  /*cc60*/  FSEL R5, R193, -INF , !P6 ;  /* 0xff800000c1057808 */ /* 0x000fe40007000000 */
[C---:B------:R-:W-:Y:S02]  /*cc70*/  ISETP.GE.AND P5, PT, R35.reuse, R244, PT ;  /* 0x000000f42300720c */ /* 0x040fe40003fa6270 */
[----:B------:R-:W-:Y:S02]  /*cc80*/  ISETP.GE.AND P0, PT, R35, R242, PT ;  /* 0x000000f22300720c */ /* 0x000fe40003f06270 */
[----:B------:R-:W-:Y:S02]  /*cc90*/  ISETP.GE.AND P6, PT, R3, R244, PT ;  /* 0x000000f40300720c */ /* 0x000fe40003fc6270 */
[CC--:B------:R-:W-:Y:S02]  /*cca0*/  ISETP.GE.OR P5, PT, R35.reuse, R243.reuse, !P5 ;  /* 0x000000f32300720c */ /* 0x0c0fe40006fa6670 */
[----:B------:R-:W-:Y:S02]  /*ccb0*/  ISETP.GE.OR P0, PT, R35, R238, !P0 ;  /* 0x000000ee2300720c */ /* 0x000fe40004706670 */
[-C--:B------:R-:W-:Y:S02]  /*ccc0*/  ISETP.GE.OR P6, PT, R3, R243.reuse, !P6 ;  /* 0x000000f30300720c */ /* 0x080fe400077c6670 */
[----:B------:R-:W-:Y:S02]  /*ccd0*/  IADD3 R35, R33, 0x19, RZ ;  /* 0x0000001921237810 */ /* 0x000fe40007ffe0ff */
[----:B------:R-:W-:Y:S02]  /*cce0*/  FSEL R16, R190, -INF , !P2 ;  /* 0xff800000be107808 */ /* 0x000fe40005000000 */
[----:B------:R-:W-:Y:S02]  /*ccf0*/  FSEL R197, R194, -INF , !P6 ;  /* 0xff800000c2c57808 */ /* 0x000fe40007000000 */
[----:B------:R-:W-:Y:S02]  /*cd00*/  ISETP.GE.AND P2, PT, R35, R244, PT ;  /* 0x000000f42300720c */ /* 0x000fe40003f46270 */
[----:B------:R-:W-:Y:S02]  /*cd10*/  ISETP.GE.AND P6, PT, R3, R242, PT ;  /* 0x000000f20300720c */ /* 0x000fe40003fc6270 */
[-C--:B------:R-:W-:Y:S02]  /*cd20*/  ISETP.GE.OR P2, PT, R35, R243.reuse, !P2 ;  /* 0x000000f32300720c */ /* 0x080fe40005746670 */
[----:B------:R-:W-:Y:S02]  /*cd30*/  ISETP.GE.OR P6, PT, R3, R238, !P6 ;  /* 0x000000ee0300720c */ /* 0x000fe400077c6670 */
[----:B------:R-:W-:Y:S02]  /*cd40*/  FSEL R12, R9, -INF , !P4 ;  /* 0xff800000090c7808 */ /* 0x000fe40006000000 */
[C---:B------:R-:W-:Y:S02]  /*cd50*/  IADD3 R3, R33.reuse, 0x20, RZ ;  /* 0x0000002021037810 */ /* 0x040fe40007ffe0ff */
[----:B------:R-:W-:Y:S02]  /*cd60*/  IADD3 R9, R33, 0x21, RZ ;  /* 0x0000002121097810 */ /* 0x000fe40007ffe0ff */
[----:B------:R-:W-:Y:S02]  /*cd70*/  FSEL R173, R201, -INF , !P2 ;  /* 0xff800000c9ad7808 */ /* 0x000fe40005000000 */
[----:B------:R-:W-:Y:S02]  /*cd80*/  FSEL R10, R10, -INF , !P1 ;  /* 0xff8000000a0a7808 */ /* 0x000fe40004800000 */
[----:B------:R-:W-:Y:S02]  /*cd90*/  ISETP.GE.AND P4, PT, R35, R242, PT ;  /* 0x000000f22300720c */ /* 0x000fe40003f86270 */
[-C--:B------:R-:W-:Y:S02]  /*cda0*/  ISETP.GE.AND P2, PT, R3, R244.reuse, PT ;  /* 0x000000f40300720c */ /* 0x080fe40003f46270 */
[----:B------:R-:W-:Y:S02]  /*cdb0*/  ISETP.GE.AND P1, PT, R9, R244, PT ;  /* 0x000000f40900720c */ /* 0x000fe40003f26270 */
[----:B------:R-:W-:Y:S02]  /*cdc0*/  ISETP.GE.OR P4, PT, R35, R238, !P4 ;  /* 0x000000ee2300720c */ /* 0x000fe40006786670 */
[-C--:B------:R-:W-:Y:S02]  /*cdd0*/  ISETP.GE.OR P1, PT, R9, R243.reuse, !P1 ;  /* 0x000000f30900720c */ /* 0x080fe40004f26670 */
[-C--:B------:R-:W-:Y:S02]  /*cde0*/  ISETP.GE.OR P2, PT, R3, R243.reuse, !P2 ;  /* 0x000000f30300720c */ /* 0x080fe40005746670 */
[----:B------:R-:W-:Y:S02]  /*cdf0*/  IADD3 R35, R33, 0x28, RZ ;  /* 0x0000002821237810 */ /* 0x000fe40007ffe0ff */
[----:B------:R-:W-:Y:S02]  /*ce00*/  FSEL R237, R203, -INF , !P2 ;  /* 0xff800000cbed7808 */ /* 0x000fe40005000000 */
[----:B------:R-:W-:Y:S02]  /*ce10*/  FSEL R207, R207, -INF , !P1 ;  /* 0xff800000cfcf7808 */ /* 0x000fe40004800000 */
[----:B------:R-:W-:Y:S02]  /*ce20*/  ISETP.GE.AND P1, PT, R35, R244, PT ;  /* 0x000000f42300720c */ /* 0x000fe40003f26270 */
[----:B------:R-:W-:Y:S02]  /*ce30*/  ISETP.GE.AND P2, PT, R3, R242, PT ;  /* 0x000000f20300720c */ /* 0x000fe40003f46270 */
[----:B------:R-:W-:Y:S02]  /*ce40*/  ISETP.GE.OR P1, PT, R35, R243, !P1 ;  /* 0x000000f32300720c */ /* 0x000fe40004f26670 */
[----:B------:R-:W-:Y:S02]  /*ce50*/  IADD3 R165, R33, 0x18, RZ ;  /* 0x0000001821a57810 */ /* 0x000fe40007ffe0ff */
[----:B------:R-:W-:Y:S02]  /*ce60*/  ISETP.GE.OR P2, PT, R3, R238, !P2 ;  /* 0x000000ee0300720c */ /* 0x000fe40005746670 */
[----:B------:R-:W-:Y:S02]  /*ce70*/  FMNMX.FTZ R4, R23, R0, !PT ;  /* 0x0000000017047209 */ /* 0x000fe40007810000 */
[----:B------:R-:W-:Y:S02]  /*ce80*/  FSEL R198, R11, -INF , !P6 ;  /* 0xff8000000bc67808 */ /* 0x000fe40007000000 */
[----:B------:R-:W-:Y:S02]  /*ce90*/  IADD3 R3, R33, 0x29, RZ ;  /* 0x0000002921037810 */ /* 0x000fe40007ffe0ff */
[----:B------:R-:W-:Y:S02]  /*cea0*/  FMNMX.FTZ R11, R252, R2, !PT ;  /* 0x00000002fc0b7209 */ /* 0x000fe40007810000 */
[----:B------:R-:W-:Y:S02]  /*ceb0*/  FSEL R199, R195, -INF , !P5 ;  /* 0xff800000c3c77808 */ /* 0x000fe40006800000 */
[----:B------:R-:W-:Y:S02]  /*cec0*/  ISETP.GE.AND P5, PT, R165, R244, PT ;  /* 0x000000f4a500720c */ /* 0x000fe40003fa6270 */
[----:B------:R-:W-:Y:S02]  /*ced0*/  FSEL R196, R13, -INF , !P0 ;  /* 0xff8000000dc47808 */ /* 0x000fe40004000000 */
[----:B------:R-:W-:Y:S02]  /*cee0*/  FMNMX.FTZ R4, R7, R4, !PT ;  /* 0x0000000407047209 */ /* 0x000fe40007810000 */
[----:B------:R-:W-:Y:S02]  /*cef0*/  FSEL R205, R205, -INF , !P1 ;  /* 0xff800000cdcd7808 */ /* 0x000fe40004800000 */
[----:B------:R-:W-:Y:S02]  /*cf00*/  ISETP.GE.AND P0, PT, R9, R242, PT ;  /* 0x000000f20900720c */ /* 0x000fe40003f06270 */
[----:B------:R-:W-:Y:S02]  /*cf10*/  ISETP.GE.AND P1, PT, R3, R244, PT ;  /* 0x000000f40300720c */ /* 0x000fe40003f26270 */
[----:B------:R-:W-:Y:S02]  /*cf20*/  FMNMX.FTZ R11, R16, R11, !PT ;  /* 0x0000000b100b7209 */ /* 0x000fe40007810000 */
[-C--:B------:R-:W-:Y:S02]  /*cf30*/  ISETP.GE.OR P5, PT, R165, R243.reuse, !P5 ;  /* 0x000000f3a500720c */ /* 0x080fe40006fa6670 */
[----:B------:R-:W-:Y:S02]  /*cf40*/  FMNMX.FTZ R4, R191, R4, !PT ;  /* 0x00000004bf047209 */ /* 0x000fe40007810000 */
[----:B------:R-:W-:Y:S02]  /*cf50*/  ISETP.GE.OR P0, PT, R9, R238, !P0 ;  /* 0x000000ee0900720c */ /* 0x000fe40004706670 */
[----:B------:R-:W-:Y:S02]  /*cf60*/  ISETP.GE.OR P1, PT, R3, R243, !P1 ;  /* 0x000000f30300720c */ /* 0x000fe40004f26670 */
[----:B------:R-:W-:Y:S02]  /*cf70*/  IADD3 R9, R33, 0x30, RZ ;  /* 0x0000003021097810 */ /* 0x000fe40007ffe0ff */
[----:B------:R-:W-:Y:S02]  /*cf80*/  FMNMX.FTZ R11, R12, R11, !PT ;  /* 0x0000000b0c0b7209 */ /* 0x000fe40007810000 */
[----:B------:R-:W-:Y:S02]  /*cf90*/  FSEL R175, R202, -INF , !P5 ;  /* 0xff800000caaf7808 */ /* 0x000fe40006800000 */
[----:B------:R-:W-:Y:S02]  /*cfa0*/  FMNMX.FTZ R4, R5, R4, !PT ;  /* 0x0000000405047209 */ /* 0x000fe40007810000 */
[----:B------:R-:W-:Y:S02]  /*cfb0*/  FSEL R172, R14, -INF , !P4 ;  /* 0xff8000000eac7808 */ /* 0x000fe40006000000 */
[----:B------:R-:W-:Y:S02]  /*cfc0*/  ISETP.GE.AND P5, PT, R165, R242, PT ;  /* 0x000000f2a500720c */ /* 0x000fe40003fa6270 */
[----:B------:R-:W-:Y:S02]  /*cfd0*/  FSEL R187, R22, -INF , !P1 ;  /* 0xff80000016bb7808 */ /* 0x000fe40004800000 */
[----:B------:R-:W-:Y:S02]  /*cfe0*/  FMNMX.FTZ R11, R10, R11, !PT ;  /* 0x0000000b0a0b7209 */ /* 0x000fe40007810000 */
[C---:B------:R-:W-:Y:S02]  /*cff0*/  ISETP.GE.AND P1, PT, R9.reuse, R244, PT ;  /* 0x000000f40900720c */ /* 0x040fe40003f26270 */
[----:B------:R-:W-:Y:S02]  /*d000*/  ISETP.GE.AND P4, PT, R9, R242, PT ;  /* 0x000000f20900720c */ /* 0x000fe40003f86270 */
[----:B------:R-:W-:Y:S02]  /*d010*/  FMNMX.FTZ R4, R199, R4, !PT ;  /* 0x00000004c7047209 */ /* 0x000fe40007810000 */
[-C--:B------:R-:W-:Y:S02]  /*d020*/  ISETP.GE.OR P5, PT, R165, R238.reuse, !P5 ;  /* 0x000000eea500720c */ /* 0x080fe40006fa6670 */
[C---:B------:R-:W-:Y:S02]  /*d030*/  ISETP.GE.OR P4, PT, R9.reuse, R238, !P4 ;  /* 0x000000ee0900720c */ /* 0x040fe40006786670 */
[----:B------:R-:W-:Y:S02]  /*d040*/  ISETP.GE.OR P1, PT, R9, R243, !P1 ;  /* 0x000000f30900720c */ /* 0x000fe40004f26670 */
[----:B------:R-:W-:Y:S02]  /*d050*/  FMNMX.FTZ R11, R196, R11, !PT ;  /* 0x0000000bc40b7209 */ /* 0x000fe40007810000 */
[----:B------:R-:W-:Y:S02]  /*d060*/  IADD3 R9, R33, 0x31, RZ ;  /* 0x0000003121097810 */ /* 0x000fe40007ffe0ff */
[----:B------:R-:W-:Y:S02]  /*d070*/  FMNMX.FTZ R4, R197, R4, !PT ;  /* 0x00000004c5047209 */ /* 0x000fe40007810000 */
[----:B------:R-:W-:Y:S02]  /*d080*/  FSEL R174, R15, -INF , !P5 ;  /* 0xff8000000fae7808 */ /* 0x000fe40006800000 */
[----:B------:R-:W-:Y:S02]  /*d090*/  FSEL R185, R185, -INF , !P1 ;  /* 0xff800000b9b97808 */ /* 0x000fe40004800000 */
[----:B------:R-:W-:Y:S02]  /*d0a0*/  FMNMX.FTZ R11, R198, R11, !PT ;  /* 0x0000000bc60b7209 */ /* 0x000fe40007810000 */
[----:B------:R-:W-:Y:S02]  /*d0b0*/  ISETP.GE.AND P5, PT, R3, R242, PT ;  /* 0x000000f20300720c */ /* 0x000fe40003fa6270 */
[----:B------:R-:W-:Y:S02]  /*d0c0*/  ISETP.GE.AND P1, PT, R9, R244, PT ;  /* 0x000000f40900720c */ /* 0x000fe40003f26270 */
[----:B------:R-:W-:Y:S02]  /*d0d0*/  FMNMX.FTZ R4, R175, R4, !PT ;  /* 0x00000004af047209 */ /* 0x000fe40007810000 */
[----:B------:R-:W-:Y:S02]  /*d0e0*/  FMNMX.FTZ R11, R174, R11, !PT ;  /* 0x0000000bae0b7209 */ /* 0x000fe40007810000 */
[----:B------:R-:W-:Y:S02]  /*d0f0*/  ISETP.GE.OR P5, PT, R3, R238, !P5 ;  /* 0x000000ee0300720c */ /* 0x000fe40006fa6670 */
[----:B------:R-:W-:Y:S02]  /*d100*/  IADD3 R3, R33, 0x38, RZ ;  /* 0x0000003821037810 */ /* 0x000fe40007ffe0ff */
[----:B------:R-:W-:Y:S02]  /*d110*/  ISETP.GE.OR P1, PT, R9, R243, !P1 ;  /* 0x000000f30900720c */ /* 0x000fe40004f26670 */
[----:B------:R-:W-:Y:S02]  /*d120*/  FMNMX.FTZ R4, R173, R4, !PT ;  /* 0x00000004ad047209 */ /* 0x000fe40007810000 */
[----:B------:R-:W-:Y:S02]  /*d130*/  IADD3 R33, R33, 0x39, RZ ;  /* 0x0000003921217810 */ /* 0x000fe40007ffe0ff */
[----:B------:R-:W-:Y:S02]  /*d140*/  ISETP.GE.AND P6, PT, R35, R242, PT ;  /* 0x000000f22300720c */ /* 0x000fe40003fc6270 */
[----:B------:R-:W-:Y:S02]  /*d150*/  FSEL R202, R18, -INF , !P2 ;  /* 0xff80000012ca7808 */ /* 0x000fe40005000000 */
[----:B------:R-:W-:Y:S02]  /*d160*/  FMNMX.FTZ R11, R172, R11, !PT ;  /* 0x0000000bac0b7209 */ /* 0x000fe40007810000 */
[----:B------:R-:W-:Y:S02]  /*d170*/  FSEL R183, R206, -INF , !P1 ;  /* 0xff800000ceb77808 */ /* 0x000fe40004800000 */
[----:B------:R-:W-:Y:S02]  /*d180*/  ISETP.GE.AND P1, PT, R33, R244, PT ;  /* 0x000000f42100720c */ /* 0x000fe40003f26270 */
[----:B------:R-:W-:Y:S02]  /*d190*/  FMNMX.FTZ R4, R237, R4, !PT ;  /* 0x00000004ed047209 */ /* 0x000fe40007810000 */
[----:B------:R-:W-:Y:S02]  /*d1a0*/  ISETP.GE.OR P6, PT, R35, R238, !P6 ;  /* 0x000000ee2300720c */ /* 0x000fe400077c6670 */
[----:B------:R-:W-:Y:S02]  /*d1b0*/  FSEL R200, R17, -INF , !P0 ;  /* 0xff80000011c87808 */ /* 0x000fe40004000000 */
[----:B------:R-:W-:Y:S02]  /*d1c0*/  FMNMX.FTZ R11, R202, R11, !PT ;  /* 0x0000000bca0b7209 */ /* 0x000fe40007810000 */
[----:B------:R-:W-:Y:S02]  /*d1d0*/  ISETP.GE.OR P1, PT, R33, R243, !P1 ;  /* 0x000000f32100720c */ /* 0x000fe40004f26670 */
[----:B------:R-:W-:Y:S02]  /*d1e0*/  FMNMX.FTZ R4, R207, R4, !PT ;  /* 0x00000004cf047209 */ /* 0x000fe40007810000 */
[----:B------:R-:W-:Y:S02]  /*d1f0*/  FSEL R186, R21, -INF , !P6 ;  /* 0xff80000015ba7808 */ /* 0x000fe40007000000 */
[----:B------:R-:W-:Y:S02]  /*d200*/  FMNMX.FTZ R11, R200, R11, !PT ;  /* 0x0000000bc80b7209 */ /* 0x000fe40007810000 */
[----:B------:R-:W-:Y:S02]  /*d210*/  FSEL R179, R30, -INF , !P1 ;  /* 0xff8000001eb37808 */ /* 0x000fe40004800000 */
[----:B------:R-:W-:Y:S02]  /*d220*/  FMNMX.FTZ R4, R205, R4, !PT ;  /* 0x00000004cd047209 */ /* 0x000fe40007810000 */
[C---:B------:R-:W-:Y:S02]  /*d230*/  ISETP.GE.AND P2, PT, R3.reuse, R244, PT ;  /* 0x000000f40300720c */ /* 0x040fe40003f46270 */
[-C--:B------:R-:W-:Y:S02]  /*d240*/  ISETP.GE.AND P1, PT, R3, R242.reuse, PT ;  /* 0x000000f20300720c */ /* 0x080fe40003f26270 */
[----:B------:R-:W-:Y:S02]  /*d250*/  FSEL R184, R19, -INF , !P5 ;  /* 0xff80000013b87808 */ /* 0x000fe40006800000 */
[----:B------:R-:W-:Y:S02]  /*d260*/  FMNMX.FTZ R11, R186, R11, !PT ;  /* 0x0000000bba0b7209 */ /* 0x000fe40007810000 */
[----:B------:R-:W-:Y:S02]  /*d270*/  ISETP.GE.AND P0, PT, R9, R242, PT ;  /* 0x000000f20900720c */ /* 0x000fe40003f06270 */
[----:B------:R-:W-:Y:S02]  /*d280*/  FMNMX.FTZ R4, R187, R4, !PT ;  /* 0x00000004bb047209 */ /* 0x000fe40007810000 */
[C---:B------:R-:W-:Y:S02]  /*d290*/  ISETP.GE.OR P2, PT, R3.reuse, R243, !P2 ;  /* 0x000000f30300720c */ /* 0x040fe40005746670 */
[-C--:B------:R-:W-:Y:S02]  /*d2a0*/  ISETP.GE.OR P1, PT, R3, R238.reuse, !P1 ;  /* 0x000000ee0300720c */ /* 0x080fe40004f26670 */
[----:B------:R-:W-:Y:S02]  /*d2b0*/  FSEL R180, R26, -INF , !P4 ;  /* 0xff8000001ab47808 */ /* 0x000fe40006000000 */
[----:B------:R-:W-:Y:S02]  /*d2c0*/  ISETP.GE.OR P0, PT, R9, R238, !P0 ;  /* 0x000000ee0900720c */ /* 0x000fe40004706670 */
[----:B------:R-:W-:Y:S02]  /*d2d0*/  FMNMX.FTZ R3, R184, R11, !PT ;  /* 0x0000000bb8037209 */ /* 0x000fe40007810000 */
[----:B------:R-:W-:Y:S02]  /*d2e0*/  FMNMX.FTZ R4, R185, R4, !PT ;  /* 0x00000004b9047209 */ /* 0x000fe40007810000 */
[----:B------:R-:W-:Y:S02]  /*d2f0*/  FSEL R181, R31, -INF , !P2 ;  /* 0xff8000001fb57808 */ /* 0x000fe40005000000 */
[----:B------:R-:W-:Y:S02]  /*d300*/  ISETP.GE.AND P2, PT, R33, R242, PT ;  /* 0x000000f22100720c */ /* 0x000fe40003f46270 */
[----:B------:R-:W-:Y:S02]  /*d310*/  FSEL R178, R25, -INF , !P0 ;  /* 0xff80000019b27808 */ /* 0x000fe40004000000 */
[----:B------:R-:W-:Y:S02]  /*d320*/  FMNMX.FTZ R3, R180, R3, !PT ;  /* 0x00000003b4037209 */ /* 0x000fe40007810000 */
[----:B------:R-:W-:Y:S02]  /*d330*/  FMNMX.FTZ R4, R183, R4, !PT ;  /* 0x00000004b7047209 */ /* 0x000fe40007810000 */
[----:B------:R-:W-:Y:S02]  /*d340*/  ISETP.GE.OR P2, PT, R33, R238, !P2 ;  /* 0x000000ee2100720c */ /* 0x000fe40005746670 */
[----:B------:R-:W-:Y:S01]  /*d350*/  FSEL R176, R29, -INF , !P1 ;  /* 0xff8000001db07808 */ /* 0x000fe20004800000 */
[----:B------:R-:W-:Y:S01]  /*d360*/  LDSM.16.MT88.4 R32, [R225+0x10000] ;  /* 0x01000000e120783b */ /* 0x000fe20000004200 */
[----:B------:R-:W-:Y:S02]  /*d370*/  FMNMX.FTZ R3, R178, R3, !PT ;  /* 0x00000003b2037209 */ /* 0x000fe40007810000 */
[----:B------:R-:W-:Y:S02]  /*d380*/  FMNMX.FTZ R6, R181, R4, !PT ;  /* 0x00000004b5067209 */ /* 0x000fe40007810000 */
[----:B------:R-:W-:Y:S02]  /*d390*/  FSEL R165, R27, -INF , !P2 ;  /* 0xff8000001ba57808 */ /* 0x000fe40005000000 */
[----:B------:R-:W-:Y:S01]  /*d3a0*/  FMNMX.FTZ R8, R176, R3, !PT ;  /* 0x00000003b0087209 */ /* 0x000fe20007810000 */
[----:B------:R-:W-:Y:S01]  /*d3b0*/  LDSM.16.MT88.4 R24, [R226+0x10000] ;  /* 0x01000000e218783b */ /* 0x000fe20000004200 */
[----:B------:R-:W-:Y:S02]  /*d3c0*/  FMNMX.FTZ R4, R179, R6, !PT ;  /* 0x00000006b3047209 */ /* 0x000fe40007810000 */
[----:B------:R-:W-:Y:S05]  /*d3d0*/  FMNMX.FTZ R6, R165, R8, !PT ;  /* 0x00000008a5067209 */ /* 0x000fea0007810000 */
        /* <DEDUP_REMOVED lines=8> */
[C---:B------:R-:W-:Y:S01]  /*d460*/  FMUL.FTZ R182, R164.reuse, UR4 ;  /* 0x00000004a4b67c20 */ /* 0x040fe20008410000 */
[----:B------:R-:W-:Y:S02]  /*d470*/  FSETP.NEU.FTZ.AND P1, PT, R164, -INF , PT ;  /* 0xff800000a400780b */ /* 0x000fe40003f3d000 */
[C---:B------:R-:W-:Y:S01]  /*d480*/  FSETP.NEU.FTZ.AND P0, PT, R3.reuse, -INF , PT ;  /* 0xff8000000300780b */ /* 0x040fe20003f1d000 */
[----:B------:R-:W-:Y:S01]  /*d490*/  FMUL.FTZ R177, R3, UR4 ;  /* 0x0000000403b17c20 */ /* 0x000fe20008410000 */
[----:B------:R-:W-:Y:S04]  /*d4a0*/  FSEL R182, R182, RZ, P1 ;  /* 0x000000ffb6b67208 */ /* 0x000fe80000800000 */
[----:B------:R-:W-:Y:S01]  /*d4b0*/  FSEL R177, R177, RZ, P0 ;  /* 0x000000ffb1b17208 */ /* 0x000fe20000000000 */
[--C-:B------:R-:W-:Y:S01]  /*d4c0*/  FFMA.FTZ R188, R5, UR4, -R182.reuse ;  /* 0x0000000405bc7c23 */ /* 0x100fe200080108b6 */
[----:B------:R-:W-:Y:S01]  /*d4d0*/  FSEL R5, R164, RZ, P1 ;  /* 0x000000ffa4057208 */ /* 0x000fe20000800000 */
[--C-:B------:R-:W-:Y:S01]  /*d4e0*/  FFMA.FTZ R189, R191, UR4, -R182.reuse ;  /* 0x00000004bfbd7c23 */ /* 0x100fe200080108b6 */
[--C-:B------:R-:W-:Y:S01]  /*d4f0*/  FFMA.FTZ R193, R23, UR4, -R182.reuse ;  /* 0x0000000417c17c23 */ /* 0x100fe200080108b6 */
[--C-:B------:R-:W-:Y:S01]  /*d500*/  FFMA.FTZ R167, R16, UR4, -R177.reuse ;  /* 0x0000000410a77c23 */ /* 0x100fe200080108b1 */
[----:B------:R-:W-:Y:S01]  /*d510*/  FFMA.FTZ R190, R7, UR4, -R182 ;  /* 0x0000000407be7c23 */ /* 0x000fe200080108b6 */
[----:B------:R-:W1:Y:S01]  /*d520*/  LDSM.16.MT88.4 R16, [R228+0x10000] ;  /* 0x01000000e410783b */ /* 0x000e620000004200 */
[----:B------:R-:W-:Y:S01]  /*d530*/  FADD.FTZ R0, -R5, R0 ;  /* 0x0000000005007221 */ /* 0x000fe20000010100 */
[----:B------:R-:W-:Y:S01]  /*d540*/  FSEL R5, R3, RZ, P0 ;  /* 0x000000ff03057208 */ /* 0x000fe20000000000 */
[--C-:B------:R-:W-:Y:S01]  /*d550*/  FFMA.FTZ R195, R252, UR4, -R177.reuse ;  /* 0x00000004fcc37c23 */ /* 0x100fe200080108b1 */
[--C-:B------:R-:W-:Y:S01]  /*d560*/  FFMA.FTZ R166, R12, UR4, -R177.reuse ;  /* 0x000000040ca67c23 */ /* 0x100fe200080108b1 */
[----:B------:R-:W-:Y:S01]  /*d570*/  FMUL.FTZ R6, R0, UR4 ;  /* 0x0000000400067c20 */ /* 0x000fe20008410000 */
[--C-:B------:R-:W-:Y:S01]  /*d580*/  FFMA.FTZ R191, R10, UR4, -R177.reuse ;  /* 0x000000040abf7c23 */ /* 0x100fe200080108b1 */
[----:B------:R-:W-:Y:S01]  /*d590*/  FADD.FTZ R0, -R5, R2 ;  /* 0x0000000205007221 */ /* 0x000fe20000010100 */
[----:B------:R-:W-:Y:S01]  /*d5a0*/  MUFU.EX2 R193, R193 ;  /* 0x000000c100c17308 */ /* 0x000fe20000000800 */
        /* <DEDUP_REMOVED lines=8> */
[--C-:B------:R-:W-:Y:S01]  /*d630*/  FFMA.FTZ R178, R178, UR4, -R177.reuse ;  /* 0x00000004b2b27c23 */ /* 0x100fe200080108b1 */
[--C-:B------:R-:W-:Y:S01]  /*d640*/  FFMA.FTZ R192, R199, UR4, -R182.reuse ;  /* 0x00000004c7c07c23 */ /* 0x100fe200080108b6 */
[--C-:B------:R-:W-:Y:S01]  /*d650*/  FFMA.FTZ R199, R173, UR4, -R182.reuse ;  /* 0x00000004adc77c23 */ /* 0x100fe200080108b6 */
[--C-:B------:R-:W-:Y:S01]  /*d660*/  FFMA.FTZ R201, R198, UR4, -R177.reuse ;  /* 0x00000004c6c97c23 */ /* 0x100fe200080108b1 */
[--C-:B------:R-:W-:Y:S01]  /*d670*/  FFMA.FTZ R198, R174, UR4, -R177.reuse ;  /* 0x00000004aec67c23 */ /* 0x100fe200080108b1 */
[--C-:B------:R-:W-:Y:S01]  /*d680*/  FFMA.FTZ R197, R197, UR4, -R182.reuse ;  /* 0x00000004c5c57c23 */ /* 0x100fe200080108b6 */
[----:B------:R-:W-:Y:S03]  /*d690*/  LDSM.16.MT88.4 R172, [R225+0x14800] ;  /* 0x01480000e1ac783b */ /* 0x000fe60000004200 */
[----:B------:R-:W-:Y:S01]  /*d6a0*/  MUFU.EX2 R189, R189 ;  /* 0x000000bd00bd7308 */ /* 0x000fe20000000800 */
[--C-:B------:R-:W-:Y:S01]  /*d6b0*/  FFMA.FTZ R196, R196, UR4, -R177.reuse ;  /* 0x00000004c4c47c23 */ /* 0x100fe200080108b1 */
[--C-:B------:R-:W-:Y:S01]  /*d6c0*/  FFMA.FTZ R204, R237, UR4, -R182.reuse ;  /* 0x00000004edcc7c23 */ /* 0x100fe200080108b6 */
[--C-:B------:R-:W-:Y:S01]  /*d6d0*/  FFMA.FTZ R237, R200, UR4, -R177.reuse ;  /* 0x00000004c8ed7c23 */ /* 0x100fe200080108b1 */
[--C-:B------:R-:W-:Y:S01]  /*d6e0*/  FFMA.FTZ R207, R207, UR4, -R182.reuse ;  /* 0x00000004cfcf7c23 */ /* 0x100fe200080108b6 */
[--C-:B------:R-:W-:Y:S01]  /*d6f0*/  FFMA.FTZ R205, R205, UR4, -R182.reuse ;  /* 0x00000004cdcd7c23 */ /* 0x100fe200080108b6 */
[--C-:B------:R-:W-:Y:S01]  /*d700*/  FFMA.FTZ R206, R187, UR4, -R182.reuse ;  /* 0x00000004bbce7c23 */ /* 0x100fe200080108b6 */
[----:B------:R-:W-:Y:S03]  /*d710*/  FFMA.FTZ R182, R179, UR4, -R182 ;  /* 0x00000004b3b67c23 */ /* 0x000fe600080108b6 */
[----:B------:R-:W3:Y:S01]  /*d720*/  MUFU.EX2 R188, R188 ;  /* 0x000000bc00bc7308 */ /* 0x000ee20000000800 */
[----:B--2---:R-:W-:Y:S01]  /*d730*/  F2FP.BF16.F32.PACK_AB R168, R190, R193 ;  /* 0x000000c1bea8723e */ /* 0x004fe200000010ff */
[--C-:B------:R-:W-:Y:S01]  /*d740*/  FFMA.FTZ R202, R202, UR4, -R177.reuse ;  /* 0x00000004caca7c23 */ /* 0x100fe200080108b1 */
[--C-:B------:R-:W-:Y:S01]  /*d750*/  FFMA.FTZ R200, R186, UR4, -R177.reuse ;  /* 0x00000004bac87c23 */ /* 0x100fe200080108b1 */
[----:B------:R-:W-:Y:S01]  /*d760*/  FFMA.FTZ R252, R184, UR4, -R177 ;  /* 0x00000004b8fc7c23 */ /* 0x000fe200080108b1 */
[----:B------:R-:W-:Y:S05]  /*d770*/  PLOP3.LUT P0, PT, PT, PT, UP0, 0x80, 0x0 ;  /* 0x000000000000781c */ /* 0x000fea0003f0f008 */
[----:B------:R-:W-:Y:S10]  /*d780*/  MUFU.EX2 R195, R195 ;  /* 0x000000c300c37308 */ /* 0x000ff40000000800 */
[----:B------:R-:W2:Y:S01]  /*d790*/  MUFU.EX2 R167, R167 ;  /* 0x000000a700a77308 */ /* 0x000ea20000000800 */
[----:B---3--:R-:W-:Y:S09]  /*d7a0*/  F2FP.BF16.F32.PACK_AB R170, R188, R189 ;  /* 0x000000bdbcaa723e */ /* 0x008ff200000010ff */
[----:B------:R-:W-:Y:S10]  /*d7b0*/  MUFU.EX2 R166, R166 ;  /* 0x000000a600a67308 */ /* 0x000ff40000000800 */
[----:B------:R-:W3:Y:S01]  /*d7c0*/  MUFU.EX2 R191, R191 ;  /* 0x000000bf00bf7308 */ /* 0x000ee20000000800 */
[----:B--2---:R-:W-:Y:S09]  /*d7d0*/  F2FP.BF16.F32.PACK_AB R169, R167, R195 ;  /* 0x000000c3a7a9723e */ /* 0x004ff200000010ff */
[----:B------:R-:W2:Y:S10]  /*d7e0*/  MUFU.EX2 R2, R6 ;  /* 0x0000000600027308 */ /* 0x000eb40000000800 */
[----:B------:R-:W4:Y:S01]  /*d7f0*/  MUFU.EX2 R0, R8 ;  /* 0x0000000800007308 */ /* 0x000f220000000800 */
[----:B---3--:R-:W-:Y:S09]  /*d800*/  F2FP.BF16.F32.PACK_AB R171, R191, R166 ;  /* 0x000000a6bfab723e */ /* 0x008ff200000010ff */
        /* <DEDUP_REMOVED lines=9> */
[C---:B----4-:R-:W-:Y:S01]  /*d8a0*/  FMUL.FTZ R6, R0.reuse, R162 ;  /* 0x000000a200067220 */ /* 0x050fe20000410000 */
[----:B------:R-:W-:Y:S01]  /*d8b0*/  FMUL.FTZ R7, R0, R163 ;  /* 0x000000a300077220 */ /* 0x000fe20000410000 */
[----:B------:R-:W-:Y:S01]  /*d8c0*/  FMUL.FTZ R8, R2, R156 ;  /* 0x0000009c02087220 */ /* 0x000fe20000410000 */
[C---:B------:R-:W-:Y:S01]  /*d8d0*/  FMUL.FTZ R10, R0.reuse, R158 ;  /* 0x0000009e000a7220 */ /* 0x040fe20000410000 */
[C---:B------:R-:W-:Y:S01]  /*d8e0*/  FMUL.FTZ R11, R0.reuse, R159 ;  /* 0x0000009f000b7220 */ /* 0x040fe20000410000 */
[----:B------:R-:W2:Y:S01]  /*d8f0*/  LDSM.16.MT88.4 R160, [R224+0x10000] ;  /* 0x01000000e0a0783b */ /* 0x000ea20000004200 */
[C---:B------:R-:W-:Y:S01]  /*d900*/  FMUL.FTZ R14, R0.reuse, R154 ;  /* 0x0000009a000e7220 */ /* 0x040fe20000410000 */
[----:B------:R-:W-:Y:S01]  /*d910*/  FMUL.FTZ R15, R0, R155 ;  /* 0x0000009b000f7220 */ /* 0x000fe20000410000 */
[C---:B-1----:R-:W-:Y:S01]  /*d920*/  HMMA.16816.F32.BF16 R4, R168.reuse, R16, R4 ;  /* 0x00000010a804723c */ /* 0x042fe20000041804 */
[----:B------:R-:W-:Y:S04]  /*d930*/  MUFU.EX2 R184, R183 ;  /* 0x000000b700b87308 */ /* 0x000fe80000000800 */
[----:B------:R-:W1:Y:S01]  /*d940*/  LDSM.16.MT88.4 R152, [R228+0x12000] ;  /* 0x01200000e498783b */ /* 0x000e620000004200 */
        /* <DEDUP_REMOVED lines=31> */
[C---:B--2---:R-:W-:Y:S01]  /*db40*/  HMMA.16816.F32.BF16 R28, R168.reuse, R160, R28 ;  /* 0x000000a0a81c723c */ /* 0x044fe2000004181c */
[----:B------:R-:W2:Y:S04]  /*db50*/  MUFU.EX2 R199, R199 ;  /* 0x000000c700c77308 */ /* 0x000ea80000000800 */
        /* <DEDUP_REMOVED lines=12> */
[C---:B-1----:R-:W-:Y:S01]  /*dc20*/  HMMA.16816.F32.BF16 R36, R168.reuse, R152, R36 ;  /* 0x00000098a824723c */ /* 0x042fe20000041824 */
[----:B------:R-:W1:Y:S04]  /*dc30*/  MUFU.EX2 R201, R201 ;  /* 0x000000c900c97308 */ /* 0x000e680000000800 */
        /* <DEDUP_REMOVED lines=24> */
[C---:B-----5:R-:W-:Y:S02]  /*ddc0*/  HMMA.16816.F32.BF16 R52, R168.reuse, R136, R52 ;  /* 0x00000088a834723c */ /* 0x060fe40000041834 */
[----:B------:R-:W5:Y:S01]  /*ddd0*/  MUFU.EX2 R207, R207 ;  /* 0x000000cf00cf7308 */ /* 0x000f620000000800 */
        /* <DEDUP_REMOVED lines=17> */
[----:B------:R-:W3:Y:S05]  /*def0*/  LDSM.16.MT88.4 R132, [R224+0x14000] ;  /* 0x01400000e084783b */ /* 0x000eea0000004200 */
        /* <DEDUP_REMOVED lines=19> */
[C---:B--2---:R-:W-:Y:S02]  /*e030*/  HMMA.16816.F32.BF16 R76, R168.reuse, R144, R76 ;  /* 0x00000090a84c723c */ /* 0x044fe4000004184c */
[----:B------:R-:W2:Y:S01]  /*e040*/  MUFU.EX2 R252, R252 ;  /* 0x000000fc00fc7308 */ /* 0x000ea20000000800 */
        /* <DEDUP_REMOVED lines=64> */
[C---:B-----5:R-:W-:Y:S03]  /*e450*/  HMMA.16816.F32.BF16 R124, R168.reuse, R140, R124 ;  /* 0x0000008ca87c723c */ /* 0x060fe6000004187c */
[----:B------:R-:W-:Y:S01]  /*e460*/  F2FP.BF16.F32.PACK_AB R132, R197, R192 ;  /* 0x000000c0c584723e */ /* 0x000fe200000010ff */
[----:B------:R-:W-:Y:S01]  /*e470*/  FFMA.FTZ R193, R2, R250, R193 ;  /* 0x000000fa02c17223 */ /* 0x000fe200000100c1 */
[----:B------:R-:W-:Y:S01]  /*e480*/  F2FP.BF16.F32.PACK_AB R134, R199, R194 ;  /* 0x000000c2c786723e */ /* 0x000fe200000010ff */
[----:B------:R-:W-:Y:S01]  /*e490*/  HMMA.16816.F32.BF16 R128, R168, R142, R128 ;  /* 0x0000008ea880723c */ /* 0x000fe20000041880 */
[----:B------:R-:W3:Y:S04]  /*e4a0*/  LDSM.16.MT88.4 R140, [R225+0x12800] ;  /* 0x01280000e18c783b */ /* 0x000ee80000004200 */
[----:B------:R-:W-:Y:S01]  /*e4b0*/  F2FP.BF16.F32.PACK_AB R133, R201, R196 ;  /* 0x000000c4c985723e */ /* 0x000fe200000010ff */
[----:B------:R-:W-:Y:S01]  /*e4c0*/  FFMA.FTZ R195, R0, R251, R195 ;  /* 0x000000fb00c37223 */ /* 0x000fe200000100c3 */
[----:B------:R-:W-:Y:S01]  /*e4d0*/  F2FP.BF16.F32.PACK_AB R135, R203, R198 ;  /* 0x000000c6cb87723e */ /* 0x000fe200000010ff */
[----:B------:R-:W-:Y:S01]  /*e4e0*/  FADD.FTZ R190, R190, R193 ;  /* 0x000000c1bebe7221 */ /* 0x000fe20000010000 */
[----:B------:R-:W5:Y:S02]  /*e4f0*/  LDSM.16.MT88.4 R168, [R224+0x12800] ;  /* 0x01280000e0a8783b */ /* 0x000f640000004200 */
[----:B------:R-:W-:Y:S03]  /*e500*/  FADD.FTZ R195, R167, R195 ;  /* 0x000000c3a7c37221 */ /* 0x000fe60000010000 */
        /* <DEDUP_REMOVED lines=13> */
[----:B------:R-:W2:Y:S04]  /*e5e0*/  LDSM.16.MT88.4 R148, [R224+0x14800] ;  /* 0x01480000e094783b */ /* 0x000ea80000004200 */
[----:B------:R-:W-:Y:S01]  /*e5f0*/  FADD.FTZ R203, R203, R198 ;  /* 0x000000c6cbcb7221 */ /* 0x000fe20000010000 */
        /* <DEDUP_REMOVED lines=43> */
[C---:B--2---:R-:W-:Y:S03]  /*e8b0*/  HMMA.16816.F32.BF16 R4, R136.reuse, R148, R4 ;  /* 0x000000948804723c */ /* 0x044fe60000041804 */
[----:B------:R-:W2:Y:S03]  /*e8c0*/  LDSM.16.MT88.4 R144, [R228+0x15000] ;  /* 0x01500000e490783b */ /* 0x000ea60000004200 */
[C---:B------:R-:W-:Y:S05]  /*e8d0*/  HMMA.16816.F32.BF16 R8, R136.reuse, R150, R8 ;  /* 0x000000968808723c */ /* 0x040fea0000041808 */
[----:B------:R-:W5:Y:S01]  /*e8e0*/  LDSM.16.MT88.4 R148, [R226+0x15000] ;  /* 0x01500000e294783b */ /* 0x000f620000004200 */
        /* <DEDUP_REMOVED lines=29> */
[C---:B----4-:R-:W-:Y:S06]  /*eac0*/  HMMA.16816.F32.BF16 R84, R136.reuse, R152, R84 ;  /* 0x000000988854723c */ /* 0x050fec0000041854 */
[C---:B------:R-:W-:Y:S05]  /*ead0*/  HMMA.16816.F32.BF16 R88, R136.reuse, R154, R88 ;  /* 0x0000009a8858723c */ /* 0x040fea0000041858 */
[--C-:B------:R-:W-:Y:S01]  /*eae0*/  FFMA.FTZ R152, R176, UR4, -R177.reuse ;  /* 0x00000004b0987c23 */ /* 0x100fe200080108b1 */
[C---:B-1----:R-:W-:Y:S03]  /*eaf0*/  HMMA.16816.F32.BF16 R92, R136.reuse, R140, R92 ;  /* 0x0000008c885c723c */ /* 0x042fe6000004185c */
[----:B------:R-:W1:Y:S02]  /*eb00*/  MUFU.EX2 R163, R152 ;  /* 0x0000009800a37308 */ /* 0x000e640000000800 */
[----:B------:R-:W-:Y:S01]  /*eb10*/  FFMA.FTZ R177, R165, UR4, -R177 ;  /* 0x00000004a5b17c23 */ /* 0x000fe200080108b1 */
[C---:B------:R-:W-:Y:S01]  /*eb20*/  HMMA.16816.F32.BF16 R96, R136.reuse, R142, R96 ;  /* 0x0000008e8860723c */ /* 0x040fe20000041860 */
[----:B------:R-:W4:Y:S06]  /*eb30*/  LDSM.16.MT88.4 R140, [R224+0x17000] ;  /* 0x01700000e08c783b */ /* 0x000f2c0000004200 */
[----:B------:R5:W1:Y:S01]  /*eb40*/  MUFU.EX2 R165, R177 ;  /* 0x000000b100a57308 */ /* 0x000a620000000800 */
[C---:B------:R-:W-:Y:S06]  /*eb50*/  HMMA.16816.F32.BF16 R100, R136.reuse, R156, R100 ;  /* 0x0000009c8864723c */ /* 0x040fec0000041864 */
[C---:B------:R-:W-:Y:S01]  /*eb60*/  HMMA.16816.F32.BF16 R104, R136.reuse, R158, R104 ;  /* 0x0000009e8868723c */ /* 0x040fe20000041868 */
[----:B------:R-:W1:Y:S05]  /*eb70*/  LDSM.16.MT88.4 R156, [R228+0x11800] ;  /* 0x01180000e49c783b */ /* 0x000e6a0000004200 */
[C---:B---3--:R-:W-:Y:S03]  /*eb80*/  HMMA.16816.F32.BF16 R108, R136.reuse, R132, R108 ;  /* 0x00000084886c723c */ /* 0x048fe6000004186c */
[----:B-----5:R-:W-:Y:S03]  /*eb90*/  LDSM.16.MT88.4 R176, [R228+0x13800] ;  /* 0x01380000e4b0783b */ /* 0x020fe60000004200 */
[C---:B------:R-:W-:Y:S06]  /*eba0*/  HMMA.16816.F32.BF16 R112, R136.reuse, R134, R112 ;  /* 0x000000868870723c */ /* 0x040fec0000041870 */
[C---:B--2---:R-:W-:Y:S01]  /*ebb0*/  HMMA.16816.F32.BF16 R116, R136.reuse, R144, R116 ;  /* 0x000000908874723c */ /* 0x044fe20000041874 */
[----:B------:R-:W2:Y:S05]  /*ebc0*/  LDSM.16.MT88.4 R132, [R225+0x11800] ;  /* 0x01180000e184783b */ /* 0x000eaa0000004200 */
[C---:B------:R-:W-:Y:S06]  /*ebd0*/  HMMA.16816.F32.BF16 R120, R136.reuse, R146, R120 ;  /* 0x000000928878723c */ /* 0x040fec0000041878 */
[C---:B----4-:R-:W-:Y:S06]  /*ebe0*/  HMMA.16816.F32.BF16 R124, R136.reuse, R140, R124 ;  /* 0x0000008c887c723c */ /* 0x050fec000004187c */
[----:B------:R-:W-:Y:S05]  /*ebf0*/  HMMA.16816.F32.BF16 R128, R136, R142, R128 ;  /* 0x0000008e8880723c */ /* 0x000fea0000041880 */
[----:B------:R-:W-:Y:S02]  /*ec00*/  MOV R140, R162 ;  /* 0x000000a2008c7202 */ /* 0x000fe40000000f00 */
[----:B------:R-:W-:Y:S04]  /*ec10*/  MOV R137, R184 ;  /* 0x000000b800897202 */ /* 0x000fe80000000f00 */
[----:B------:R-:W-:Y:S02]  /*ec20*/  MOV R138, R186 ;  /* 0x000000ba008a7202 */ /* 0x000fe40000000f00 */
[----:B------:R-:W-:Y:S02]  /*ec30*/  MOV R139, R187 ;  /* 0x000000bb008b7202 */ /* 0x000fe40000000f00 */
[----:B-1----:R-:W-:Y:S01]  /*ec40*/  MOV R141, R163 ;  /* 0x000000a3008d7202 */ /* 0x002fe20000000f00 */
[----:B------:R-:W1:Y:S01]  /*ec50*/  LDSM.16.MT88.4 R184, [R225+0x13800] ;  /* 0x01380000e1b8783b */ /* 0x000e620000004200 */
        /* <DEDUP_REMOVED lines=25> */
[----:B------:R-:W2:Y:S02]  /*edf0*/  LDSM.16.MT88.4 R20, [R224+0x15800] ;  /* 0x01580000e014783b */ /* 0x000ea40000004200 */
        /* <DEDUP_REMOVED lines=14> */
[----:B------:R-:W-:Y:S01]  /*eee0*/  MOV R35, R31 ;  /* 0x0000001f00237202 */ /* 0x000fe20000000f00 */
[C---:B------:R-:W-:Y:S03]  /*eef0*/  HMMA.16816.F32.BF16 R56, R168.reuse, R186, R56 ;  /* 0x000000baa838723c */ /* 0x040fe60000041838 */
[----:B------:R-:W1:Y:S03]  /*ef00*/  LDSM.16.MT88.4 R28, [R226+0x17800] ;  /* 0x01780000e21c783b */ /* 0x000e660000004200 */
        /* <DEDUP_REMOVED lines=44> */
.L_x_6485:
        /* <DEDUP_REMOVED lines=329> */
.L_x_6490:
        /* <DEDUP_REMOVED lines=10> */
.L_x_6491:
[----:B------:R-:W-:Y:S01]  /*10700*/  S2UR UR6, SR_CTAID.Z ;  /* 0x00000000000679c3 */ /* 0x000fe20000002700 */
[----:B------:R-:W-:Y:S01]  /*10710*/  ULDC UR4, c[0x0][0x270] ;  /* 0x00009c0000047ab9 */ /* 0x000fe20000000800 */
[----:B------:R-:W-:-:S06]  /*10720*/  ULDC UR12, c[0x0][0x2c4] ;  /* 0x0000b100000c7ab9 */ /* 0x000fcc0000000800 */
[----:B------:R-:W1:Y:S02]  /*10730*/  S2UR UR5, SR_CTAID.Y ;  /* 0x00000000000579c3 */ /* 0x000e640000002600 */
[----:B-1----:R-:W-:-:S04]  /*10740*/  UIMAD UR4, UR5, UR4, UR6 ;  /* 0x00000004050472a4 */ /* 0x002fc8000f8e0206 */
[----:B------:R-:W-:Y:S02]  /*10750*/  UIMAD UR12, UR4, UR12, URZ ;  /* 0x0000000c040c72a4 */ /* 0x000fe4000f8e023f */
.L_x_6492:
        /* <DEDUP_REMOVED lines=32> */
.L_x_6494:
[----:B------:R-:W-:Y:S05]  /*10960*/  BSYNC B0 ;  /* 0x0000000000007941 */ /* 0x000fea0003800000 */
.L_x_6493:
        /* <DEDUP_REMOVED lines=48> */
.L_x_6496:
[----:B------:R-:W-:Y:S05]  /*10c70*/  BSYNC B0 ;  /* 0x0000000000007941 */ /* 0x000fea0003800000 */
.L_x_6495:
        /* <DEDUP_REMOVED lines=21> */
.L_x_6498:
[----:B------:R-:W-:Y:S05]  /*10dd0*/  BSYNC B0 ;  /* 0x0000000000007941 */ /* 0x000fea0003800000 */
.L_x_6497:
        /* <DEDUP_REMOVED lines=21> */
.L_x_6500:
[----:B------:R-:W-:Y:S05]  /*10f30*/  BSYNC B0 ;  /* 0x0000000000007941 */ /* 0x000fea0003800000 */
.L_x_6499:
        /* <DEDUP_REMOVED lines=20> */
.L_x_6501:
        /* <DEDUP_REMOVED lines=16> */
.L_x_9071:


//--------------------- .text._ZN5flash24flash_fwd_splitkv_kernelI23Flash_fwd_kernel_traitsILi256ELi64ELi64ELi4ELb0ELb0EN7cutlass10bfloat16_tE19Flash_kernel_traitsILi256ELi64ELi64ELi4ES3_EELb0ELb1ELb1ELb0ELb0ELb0ELb0ELb0EEEvNS_16Flash_fwd_paramsE --------------------------
	.section	.text._ZN5flash24flash_fwd_splitkv_kernelI23Flash_fwd_kernel_traitsILi256ELi64ELi64ELi4ELb0ELb0EN7cutlass10bfloat16_tE19Flash_kernel_traitsILi256ELi64ELi64ELi4ES3_EELb0ELb1ELb1ELb0ELb0ELb0ELb0ELb0EEEvNS_16Flash_fwd_paramsE,"ax",@progbits
	.align	128
        .global         _ZN5flash24flash_fwd_splitkv_kernelI23Flash_fwd_kernel_traitsILi256ELi64ELi64ELi4ELb0ELb0EN7cutlass10bfloat16_tE19Flash_kernel_traitsILi256ELi64ELi64ELi4ES3_EELb0ELb1ELb1ELb0ELb0ELb0ELb0ELb0EEEvNS_16Flash_fwd_paramsE
        .type           _ZN5flash24flash_fwd_splitkv_kernelI23Flash_fwd_kernel_traitsILi256ELi64ELi64ELi4ELb0ELb0EN7cutlass10bfloat16_tE19Flash_kernel_traitsILi256ELi64ELi64ELi4ES3_EELb0ELb1ELb1ELb0ELb0ELb0ELb0ELb0EEEvNS_16Flash_fwd_paramsE,@function
        .size           _ZN5flash24flash_fwd_splitkv_kernelI23Flash_fwd_kernel_traitsILi256ELi64ELi64ELi4ELb0ELb0EN7cutlass10bfloat16_tE19Flash_kernel_traitsILi256ELi64ELi64ELi4ES3_EELb0ELb1ELb1ELb0ELb0ELb0ELb0ELb0EEEvNS_16Flash_fwd_paramsE,(.L_x_9072 - _ZN5flash24flash_fwd_splitkv_kernelI23Flash_fwd_kernel_traitsILi256ELi64ELi64ELi4ELb0ELb0EN7cutlass10bfloat16_tE19Flash_kernel_traitsILi256ELi64ELi64ELi4ES3_EELb0ELb1ELb1ELb0ELb0ELb0ELb0ELb0EEEvNS_16Flash_fwd_paramsE)
        .other          _ZN5flash24flash_fwd_splitkv_kernelI23Flash_fwd_kernel_traitsILi256ELi64ELi64ELi4ELb0ELb0EN7cutlass10bfloat16_tE19Flash_kernel_traitsILi256ELi64ELi64ELi4ES3_EELb0ELb1ELb1ELb0ELb0ELb0ELb0ELb0EEEvNS_16Flash_fwd_paramsE,@"STO_CUDA_ENTRY STV_DEFAULT"
_ZN5flash24flash_fwd_splitkv_kernelI23Flash_fwd_kernel_traitsILi256ELi64ELi64ELi4ELb0ELb0EN7cutlass10bfloat16_tE19Flash_kernel_traitsILi256ELi64ELi64ELi4ES3_EELb0ELb1ELb1ELb0ELb0ELb0ELb0ELb0EEEvNS_16Flash_fwd_paramsE:
.text._ZN5flash24flash_fwd_splitkv_kernelI23Flash_fwd_kernel_traitsILi256ELi64ELi64ELi4ELb0ELb0EN7cutlass10bfloat16_tE19Flash_kernel_traitsILi256ELi64ELi64ELi4ES3_EELb0ELb1ELb1ELb0ELb0ELb0ELb0ELb0EEEvNS_16Flash_fwd_paramsE:
        /* <DEDUP_REMOVED lines=55> */
.L_x_6502:
[----:B------:R-:W-:Y:S01]  /*0370*/  ULDC UR6, c[0x0][0x2c8] ;  /* 0x0000b20000067ab9 */ /* 0x000fe20000000800 */
.L_x_6503:
        /* <DEDUP_REMOVED lines=118> */
.L_x_6506:
[----:B------:R-:W-:Y:S05]  /*0ae0*/  BSYNC B0 ;  /* 0x0000000000007941 */ /* 0x000fea0003800000 */
.L_x_6505:
        /* <DEDUP_REMOVED lines=24> */
.L_x_6508:
[----:B------:R-:W-:Y:S05]  /*0c70*/  BSYNC B0 ;  /* 0x0000000000007941 */ /* 0x000fea0003800000 */
.L_x_6507:
        /* <DEDUP_REMOVED lines=23> */
.L_x_6510:
[----:B------:R-:W-:Y:S05]  /*0df0*/  BSYNC B0 ;  /* 0x0000000000007941 */ /* 0x000fea0003800000 */
.L_x_6509:
        /* <DEDUP_REMOVED lines=22> */
.L_x_6512:
[----:B------:R-:W-:Y:S05]  /*0f60*/  BSYNC B0 ;  /* 0x0000000000007941 */ /* 0x000fea0003800000 */
.L_x_6511:
        /* <DEDUP_REMOVED lines=19> */
.L_x_6504:
        /* <DEDUP_REMOVED lines=29> */
.L_x_6513:
[----:B------:R-:W-:Y:S01]  /*1270*/  PLOP3.LUT P0, PT, PT, PT, UP5, 0x40, 0x0 ;  /* 0x000000000000781c */ /* 0x000fe20003f0e858 */
[----:B------:R-:W-:-:S12]  /*1280*/  UMOV UR20, UR4 ;  /* 0x0000000400147c82 */ /* 0x000fd80008000000 */
        /* <DEDUP_REMOVED lines=43> */
[----:B------:R-:W-:-:S03]  /*1540*/  UIMAD UR14, UR9, UR8, UR14 ;  /* 0x00000008090e72a4 */ /* 0x000fc6000f8e020e */
[----:B------:R-:W-:Y:S01]  /*1550*/  ULDC.64 UR8, c[0x0][0x248] ;  /* 0x0000920000087ab9 */ /* 0x000fe20000000a00 */
        /* <DEDUP_REMOVED lines=29> */
[----:B------:R-:W-:Y:S02]  /*1730*/  UIMAD UR5, UR15, UR5, UR16 ;  /* 0x000000050f0572a4 */ /* 0x000fe4000f8e0210 */
[----:B------:R-:W-:Y:S02]  /*1740*/  UIMAD UR16, UR28, UR8, URZ ;  /* 0x000000081c1072a4 */ /* 0x000fe4000f8e023f */
[----:B------:R-:W-:Y:S02]  /*1750*/  UIADD3 UR7, UR7, UR5, URZ ;  /* 0x0000000507077290 */ /* 0x000fe4000fffe03f */
[----:B------:R-:W-:Y:S02]  /*1760*/  UIMAD UR16, UR14, UR9, UR16 ;  /* 0x000000090e1072a4 */ /* 0x000fe4000f8e0210 */
[----:B------:R-:W-:Y:S01]  /*1770*/  UIMAD.WIDE.U32 UR30, UR14, UR8, UR6 ;  /* 0x000000080e1e72a5 */ /* 0x000fe2000f8e0006 */
[----:B------:R-:W-:Y:S02]  /*1780*/  ULDC.64 UR4, c[0x0][0x238] ;  /* 0x00008e0000047ab9 */ /* 0x000fe40000000a00 */
[----:B------:R-:W-:Y:S01]  /*1790*/  ULDC.64 UR6, c[0x0][0x260] ;  /* 0x0000980000067ab9 */ /* 0x000fe20000000a00 */
[----:B------:R-:W-:Y:S01]  /*17a0*/  UIADD3 UR16, UR31, UR16, URZ ;  /* 0x000000101f107290 */ /* 0x000fe2000fffe03f */
[----:B------:R-:W-:Y:S01]  /*17b0*/  IMAD R23, R14, UR6, RZ ;  /* 0x000000060e177c24 */ /* 0x000fe2000f8e02ff */
[----:B------:R-:W-:Y:S01]  /*17c0*/  MOV R2, UR30 ;  /* 0x0000001e00027c02 */ /* 0x000fe20008000f00 */
[----:B------:R-:W-:Y:S01]  /*17d0*/  IMAD.U32 R3, RZ, RZ, UR31 ;  /* 0x0000001fff037e24 */ /* 0x000fe2000f8e00ff */
[----:B------:R-:W-:Y:S01]  /*17e0*/  UIMAD UR11, UR11, UR4, URZ ;  /* 0x000000040b0b72a4 */ /* 0x000fe2000f8e023f */
[C---:B------:R-:W-:Y:S01]  /*17f0*/  IMAD R23, R7.reuse, UR7, R23 ;  /* 0x0000000707177c24 */ /* 0x040fe2000f8e0217 */
[----:B------:R-:W-:Y:S01]  /*1800*/  UIMAD.WIDE.U32 UR30, UR15, UR4, URZ ;  /* 0x000000040f1e72a5 */ /* 0x000fe2000f8e003f */
[----:B------:R-:W-:Y:S01]  /*1810*/  IMAD.U32 R3, RZ, RZ, UR16 ;  /* 0x00000010ff037e24 */ /* 0x000fe2000f8e00ff */
[----:B------:R-:W-:Y:S01]  /*1820*/  UIMAD UR5, UR15, UR5, UR11 ;  /* 0x000000050f0572a4 */ /* 0x000fe2000f8e020b */
[----:B------:R-:W-:-:S03]  /*1830*/  IMAD.WIDE.U32 R2, R7, UR6, R2 ;  /* 0x0000000607027c25 */ /* 0x000fc6000f8e0002 */
[----:B------:R-:W-:Y:S01]  /*1840*/  UIADD3 UR16, UR31, UR5, URZ ;  /* 0x000000051f107290 */ /* 0x000fe2000fffe03f */
[----:B------:R-:W-:Y:S01]  /*1850*/  IMAD.MOV.U32 R30, RZ, RZ, R2 ;  /* 0x000000ffff1e7224 */ /* 0x000fe200078e0002 */
[----:B------:R-:W-:Y:S01]  /*1860*/  IADD3 R23, R3, R23, RZ ;  /* 0x0000001703177210 */ /* 0x000fe20007ffe0ff */
[----:B------:R-:W-:Y:S09]  /*1870*/  BRA `(.L_x_6515) ;  /* 0x0000000400407947 */ /* 0x000ff20003800000 */
.L_x_6514:
        /* <DEDUP_REMOVED lines=46> */
.L_x_6516:
        /* <DEDUP_REMOVED lines=34> */
.L_x_6515:
        /* <DEDUP_REMOVED lines=30> */
[----:B------:R-:W-:Y:S01]  /*1f60*/  IADD3 R8, P1, R236, UR30, RZ ;  /* 0x0000001eec087c10 */ /* 0x000fe2000ff3e0ff */
[----:B------:R-:W-:Y:S01]  /*1f70*/  UIMAD UR30, UR15, UR4, URZ ;  /* 0x000000040f1e72a4 */ /* 0x000fe2000f8e023f */
[----:B------:R-:W-:Y:S01]  /*1f80*/  LOP3.LUT R0, R234, 0x38, R236, 0xf8, !PT ;  /* 0x00000038ea007812 */ /* 0x000fe200078ef8ec */
[----:B------:R-:W-:Y:S01]  /*1f90*/  @!UP0 UIADD3 UR11, UR35, UR31, URZ ;  /* 0x0000001f230b8290 */ /* 0x000fe2000fffe03f */
[----:B------:R-:W-:Y:S01]  /*1fa0*/  SHF.R.U32.HI R234, RZ, 0x3, R234 ;  /* 0x00000003ffea7819 */ /* 0x000fe200000116ea */
[----:B------:R-:W-:Y:S01]  /*1fb0*/  UIMAD UR30, UR24, UR5, UR30 ;  /* 0x00000005181e72a4 */ /* 0x000fe2000f8e021e */
[----:B------:R-:W-:Y:S01]  /*1fc0*/  LEA.HI R13, R13, R2, RZ, 0x3 ;  /* 0x000000020d0d7211 */ /* 0x000fe200078f18ff */
[----:B------:R-:W-:Y:S01]  /*1fd0*/  UIADD3 UR5, -UR23, UR12, URZ ;  /* 0x0000000c17057290 */ /* 0x000fe2000fffe13f */
[----:B------:R-:W-:Y:S01]  /*1fe0*/  LOP3.LUT R234, R0, R234, RZ, 0x3c, !PT ;  /* 0x000000ea00ea7212 */ /* 0x000fe200078e3cff */
[----:B------:R-:W-:Y:S01]  /*1ff0*/  @!UP0 UMOV UR32, UR34 ;  /* 0x0000002200208c82 */ /* 0x000fe20008000000 */
[----:B------:R-:W-:Y:S01]  /*2000*/  LEA.HI R0, R33, R5, RZ, 0x6 ;  /* 0x0000000521007211 */ /* 0x000fe200078f30ff */
[----:B------:R-:W-:Y:S01]  /*2010*/  IMAD.U32 R24, RZ, RZ, UR4 ;  /* 0x00000004ff187e24 */ /* 0x000fe2000f8e00ff */
[----:B------:R-:W-:Y:S01]  /*2020*/  SHF.R.S32.HI R17, RZ, 0x1f, R236 ;  /* 0x0000001fff117819 */ /* 0x000fe200000114ec */
[----:B------:R-:W-:Y:S01]  /*2030*/  UMOV UR4, 0x400 ;  /* 0x0000040000047882 */ /* 0x000fe20000000000 */
[----:B------:R-:W-:Y:S01]  /*2040*/  IADD3 R6, P0, R236, UR32, RZ ;  /* 0x00000020ec067c10 */ /* 0x000fe2000ff1e0ff */
[----:B------:R-:W-:Y:S01]  /*2050*/  IMAD.SHL.U32 R0, R0, 0x8, RZ ;  /* 0x0000000800007824 */ /* 0x000fe200078e00ff */
[----:B------:R-:W-:Y:S01]  /*2060*/  LOP3.LUT R15, R13, 0xfffffff8, RZ, 0xc0, !PT ;  /* 0xfffffff80d0f7812 */ /* 0x000fe200078ec0ff */
[----:B--2---:R-:W-:Y:S01]  /*2070*/  ULEA UR4, UR29, UR4, 0x18 ;  /* 0x000000041d047291 */ /* 0x004fe2000f8ec03f */
[----:B------:R-:W-:Y:S01]  /*2080*/  ISETP.GE.AND P4, PT, R20, UR5, PT ;  /* 0x0000000514007c0c */ /* 0x000fe2000bf86270 */
[----:B------:R-:W-:Y:S01]  /*2090*/  IMAD R14, R18, UR7, R14 ;  /* 0x00000007120e7c24 */ /* 0x000fe2000f8e020e */
[C---:B------:R-:W-:Y:S01]  /*20a0*/  IADD3.X R7, R17.reuse, UR11, RZ, P0, !PT ;  /* 0x0000000b11077c10 */ /* 0x040fe200087fe4ff */
[----:B------:R-:W-:Y:S01]  /*20b0*/  UIADD3 UR11, UR17, -0x1, URZ ;  /* 0xffffffff110b7890 */ /* 0x000fe2000fffe03f */
[----:B------:R-:W-:Y:S01]  /*20c0*/  IADD3.X R9, R17, UR16, RZ, P1, !PT ;  /* 0x0000001011097c10 */ /* 0x000fe20008ffe4ff */
[----:B------:R-:W-:Y:S01]  /*20d0*/  IMAD.IADD R15, R2, 0x1, -R15 ;  /* 0x00000001020f7824 */ /* 0x000fe200078e0a0f */
[----:B------:R-:W-:Y:S01]  /*20e0*/  IADD3 R34, P1, R20, UR14, RZ ;  /* 0x0000000e14227c10 */ /* 0x000fe2000ff3e0ff */
[----:B------:R-:W-:Y:S01]  /*20f0*/  IMAD.WIDE.U32 R24, R24, UR24, R6 ;  /* 0x0000001818187c25 */ /* 0x000fe2000f8e0006 */
[----:B------:R-:W-:Y:S01]  /*2100*/  ISETP.GE.AND P0, PT, R12, UR5, PT ;  /* 0x000000050c007c0c */ /* 0x000fe2000bf06270 */
[----:B------:R-:W-:Y:S01]  /*2110*/  USHF.L.U32 UR16, UR11, 0x6, URZ ;  /* 0x000000060b107899 */ /* 0x000fe2000800063f */
[----:B------:R-:W-:Y:S01]  /*2120*/  IADD3 R30, P3, R236, R30, RZ ;  /* 0x0000001eec1e7210 */ /* 0x000fe20007f7e0ff */
[----:B------:R-:W-:Y:S01]  /*2130*/  IMAD.MOV.U32 R2, RZ, RZ, 0x10 ;  /* 0x00000010ff027424 */ /* 0x000fe200078e00ff */
[----:B------:R-:W-:Y:S01]  /*2140*/  LOP3.LUT R234, R234, 0xfffffe00, R0, 0xf8, !PT ;  /* 0xfffffe00eaea7812 */ /* 0x000fe200078ef800 */
[----:B------:R-:W-:Y:S01]  /*2150*/  IMAD.MOV.U32 R0, RZ, RZ, 0x20 ;  /* 0x00000020ff007424 */ /* 0x000fe200078e00ff */
[----:B------:R-:W-:Y:S01]  /*2160*/  IADD3.X R4, R21, UR28, RZ, P1, !PT ;  /* 0x0000001c15047c10 */ /* 0x000fe20008ffe4ff */
[----:B------:R-:W-:Y:S01]  /*2170*/  IMAD.WIDE.U32 R18, R18, UR6, R8 ;  /* 0x0000000612127c25 */ /* 0x000fe2000f8e0008 */
[----:B------:R-:W-:Y:S01]  /*2180*/  R2P PR, R15, 0x6 ;  /* 0x000000060f007804 */ /* 0x000fe20000000000 */
[----:B------:R-:W-:Y:S01]  /*2190*/  UIADD3 UR14, -UR16, UR25, URZ ;  /* 0x00000019100e7290 */ /* 0x000fe2000fffe13f */
[----:B------:R-:W-:Y:S01]  /*21a0*/  LEA R234, R234, UR4, 0x1 ;  /* 0x00000004eaea7c11 */ /* 0x000fe2000f8e08ff */
[----:B------:R-:W-:-:S02]  /*21b0*/  VIADD R27, R25, UR30 ;  /* 0x0000001e191b7c36 */ /* 0x000fc40008000000 */
[----:B-1----:R-:W-:Y:S01]  /*21c0*/  IMAD.WIDE R28, R28, 0x40, R20 ;  /* 0x000000401c1c7825 */ /* 0x002fe200078e0214 */
[----:B------:R-:W-:Y:S02]  /*21d0*/  SEL R2, R2, 0xfffffff0, !P1 ;  /* 0xfffffff002027807 */ /* 0x000fe40004800000 */
        /* <DEDUP_REMOVED lines=49> */
.L_x_6518:
[----:B------:R-:W-:Y:S05]  /*24f0*/  BSYNC B0 ;  /* 0x0000000000007941 */ /* 0x000fea0003800000 */
.L_x_6517:
[----:B------:R-:W-:Y:S01]  /*2500*/  IMAD.X R31, R17, 0x1, R23, P3 ;  /* 0x00000001111f7824 */ /* 0x000fe200018e0617 */
[----:B------:R-:W-:Y:S01]  /*2510*/  ISETP.GE.AND P2, PT, R12, UR14, PT ;  /* 0x0000000e0c007c0c */ /* 0x000fe2000bf46270 */
[----:B------:R-:W-:Y:S01]  /*2520*/  IMAD R165, R21, UR8, RZ ;  /* 0x0000000815a57c24 */ /* 0x000fe2000f8e02ff */
[C---:B------:R-:W-:Y:S01]  /*2530*/  IADD3 R17, R20.reuse, 0x30, RZ ;  /* 0x0000003014117810 */ /* 0x040fe20007ffe0ff */
[C---:B------:R-:W-:Y:S01]  /*2540*/  VIADD R22, R20.reuse, 0x20 ;  /* 0x0000002014167836 */ /* 0x040fe20000000000 */
[----:B------:R-:W-:Y:S01]  /*2550*/  BSSY B0, `(.L_x_6519) ;  /* 0x000003a000007945 */ /* 0x000fe20003800000 */
[----:B------:R-:W-:Y:S01]  /*2560*/  IMAD.WIDE.U32 R30, R20, UR8, R30 ;  /* 0x00000008141e7c25 */ /* 0x000fe2000f8e001e */
[----:B------:R-:W-:Y:S02]  /*2570*/  ISETP.GE.AND P1, PT, R12, UR14, PT ;  /* 0x0000000e0c007c0c */ /* 0x000fe4000bf26270 */
[----:B------:R-:W-:Y:S01]  /*2580*/  P2R R12, PR, RZ, 0x4 ;  /* 0x00000004ff0c7803 */ /* 0x000fe20000000000 */
[C---:B------:R-:W-:Y:S01]  /*2590*/  IMAD R165, R20.reuse, UR9, R165 ;  /* 0x0000000914a57c24 */ /* 0x040fe2000f8e02a5 */
[----:B------:R-:W-:-:S02]  /*25a0*/  ISETP.GE.AND P5, PT, R20, UR14, PT ;  /* 0x0000000e14007c0c */ /* 0x000fc4000bfa6270 */
[----:B------:R-:W-:Y:S01]  /*25b0*/  ISETP.GE.AND P2, PT, R22, UR5, PT ;  /* 0x0000000516007c0c */ /* 0x000fe2000bf46270 */
[----:B------:R-:W-:Y:S01]  /*25c0*/  IMAD.IADD R165, R31, 0x1, R165 ;  /* 0x000000011fa57824 */ /* 0x000fe200078e02a5 */
[----:B------:R-:W-:Y:S02]  /*25d0*/  ISETP.GE.AND P4, PT, R17, UR5, PT ;  /* 0x0000000511007c0c */ /* 0x000fe4000bf86270 */
[----:B------:R-:W-:Y:S01]  /*25e0*/  MOV R244, R30 ;  /* 0x0000001e00f47202 */ /* 0x000fe20000000f00 */
[----:B------:R-:W-:Y:S10]  /*25f0*/  @P0 BRA `(.L_x_6520) ;  /* 0x0000000000bc0947 */ /* 0x000ff40003800000 */
        /* <DEDUP_REMOVED lines=47> */
.L_x_6520:
[----:B------:R-:W-:Y:S05]  /*28f0*/  BSYNC B0 ;  /* 0x0000000000007941 */ /* 0x000fea0003800000 */
.L_x_6519:
        /* <DEDUP_REMOVED lines=49> */
.L_x_6522:
[----:B------:R-:W-:Y:S05]  /*2c10*/  BSYNC B0 ;  /* 0x0000000000007941 */ /* 0x000fea0003800000 */
.L_x_6521:
        /* <DEDUP_REMOVED lines=48> */
.L_x_6524:
[----:B------:R-:W-:Y:S05]  /*2f20*/  BSYNC B0 ;  /* 0x0000000000007941 */ /* 0x000fea0003800000 */
.L_x_6523:
        /* <DEDUP_REMOVED lines=40> */
.L_x_6526:
[----:B------:R-:W-:Y:S05]  /*31b0*/  BSYNC B0 ;  /* 0x0000000000007941 */ /* 0x000fea0003800000 */
.L_x_6525:
[----:B------:R-:W-:Y:S01]  /*31c0*/  SHF.R.S32.HI R229, RZ, 0x4, R16 ;  /* 0x00000004ffe57819 */ /* 0x000fe20000011410 */
[----:B------:R-:W-:Y:S01]  /*31d0*/  USHF.L.U64.HI UR30, UR8, 0x4, UR9 ;  /* 0x00000004081e7899 */ /* 0x000fe20008010209 */
[----:B------:R-:W-:Y:S01]  /*31e0*/  BSSY B0, `(.L_x_6527) ;  /* 0x0000031000007945 */ /* 0x000fe20003800000 */
[----:B------:R-:W-:Y:S01]  /*31f0*/  USHF.L.U32 UR31, UR8, 0x4, URZ ;  /* 0x00000004081f7899 */ /* 0x000fe2000800063f */
[C---:B------:R-:W-:Y:S01]  /*3200*/  ISETP.GE.AND P0, PT, R22.reuse, UR14, PT ;  /* 0x0000000e16007c0c */ /* 0x040fe2000bf06270 */
[----:B-12---:R-:W-:Y:S01]  /*3210*/  IMAD.SHL.U32 R11, R3, 0x40, RZ ;  /* 0x00000040030b7824 */ /* 0x006fe200078e00ff */
[----:B------:R-:W-:Y:S02]  /*3220*/  ISETP.GE.AND P6, PT, R22, UR14, PT ;  /* 0x0000000e16007c0c */ /* 0x000fe4000bfc6270 */
[C---:B------:R-:W-:Y:S02]  /*3230*/  ISETP.GE.AND P2, PT, R17.reuse, UR14, PT ;  /* 0x0000000e11007c0c */ /* 0x040fe4000bf46270 */
[----:B------:R-:W-:-:S02]  /*3240*/  ISETP.GE.AND P5, PT, R17, UR14, PT ;  /* 0x0000000e11007c0c */ /* 0x000fc4000bfa6270 */
[----:B------:R-:W-:Y:S01]  /*3250*/  LEA.HI R16, R16, R229, RZ, 0x1 ;  /* 0x000000e510107211 */ /* 0x000fe200078f08ff */
[----:B------:R-:W-:Y:S10]  /*3260*/  @P1 BRA `(.L_x_6528) ;  /* 0x0000000000a01947 */ /* 0x000ff40003800000 */
[----:B------:R-:W-:Y:S01]  /*3270*/  ULDC UR6, c[0x0][0x2d0] ;  /* 0x0000b40000067ab9 */ /* 0x000fe20000000800 */
[----:B------:R-:W-:Y:S02]  /*3280*/  IADD3 R9, P1, R244, UR31, RZ ;  /* 0x0000001ff4097c10 */ /* 0x000fe4000ff3e0ff */
[----:B------:R-:W-:Y:S02]  /*3290*/  ISETP.GE.AND P3, PT, R236, UR6, PT ;  /* 0x00000006ec007c0c */ /* 0x000fe4000bf66270 */
[----:B------:R-:W-:-:S11]  /*32a0*/  IADD3.X R8, R165, UR30, RZ, P1, !PT ;  /* 0x0000001ea5087c10 */ /* 0x000fd60008ffe4ff */
[----:B---34-:R-:W1:Y:S01]  /*32b0*/  @!P3 LDC.64 R6, c[0x0][0x218] ;  /* 0x00008600ff06bb82 */ /* 0x018e620000000a00 */
        /* <DEDUP_REMOVED lines=35> */
.L_x_6528:
[----:B------:R-:W-:Y:S05]  /*34f0*/  BSYNC B0 ;  /* 0x0000000000007941 */ /* 0x000fea0003800000 */
.L_x_6527:
[----:B------:R-:W-:Y:S01]  /*3500*/  IMAD.SHL.U32 R10, R20, 0x8, RZ ;  /* 0x00000008140a7824 */ /* 0x000fe200078e00ff */
[----:B-1234-:R-:W-:Y:S01]  /*3510*/  LOP3.LUT R6, R16, 0xfffffffe, RZ, 0xc0, !PT ;  /* 0xfffffffe10067812 */ /* 0x01efe200078ec0ff */
[----:B------:R-:W-:Y:S01]  /*3520*/  BSSY B0, `(.L_x_6529) ;  /* 0x0000032000007945 */ /* 0x000fe20003800000 */
[----:B------:R-:W-:Y:S02]  /*3530*/  ISETP.GE.AND P1, PT, R20, UR14, PT ;  /* 0x0000000e14007c0c */ /* 0x000fe4000bf26270 */
[----:B------:R-:W-:Y:S01]  /*3540*/  LOP3.LUT R11, R11, 0x1c0, RZ, 0xc0, !PT ;  /* 0x000001c00b0b7812 */ /* 0x000fe200078ec0ff */
[----:B------:R-:W-:Y:S01]  /*3550*/  IMAD.IADD R229, R229, 0x1, -R6 ;  /* 0x00000001e5e57824 */ /* 0x000fe200078e0a06 */
[----:B------:R-:W-:Y:S02]  /*3560*/  P2R R16, PR, RZ, 0x2 ;  /* 0x00000002ff107803 */ /* 0x000fe40000000000 */
[----:B------:R-:W-:Y:S01]  /*3570*/  LOP3.LUT R10, R11, 0x8, R10, 0xf8, !PT ;  /* 0x000000080b0a7812 */ /* 0x000fe200078ef80a */
[----:B------:R-:W-:Y:S06]  /*3580*/  @P0 BRA `(.L_x_6530) ;  /* 0x0000000000ac0947 */ /* 0x000fec0003800000 */
[----:B------:R-:W-:Y:S01]  /*3590*/  ULDC UR6, c[0x0][0x2d0] ;  /* 0x0000b40000067ab9 */ /* 0x000fe20000000800 */
[----:B------:R-:W-:Y:S01]  /*35a0*/  IMAD.U32 R9, RZ, RZ, UR8 ;  /* 0x00000008ff097e24 */ /* 0x000fe2000f8e00ff */
[----:B------:R-:W-:Y:S01]  /*35b0*/  ISETP.GE.AND P1, PT, R236, UR6, PT ;  /* 0x00000006ec007c0c */ /* 0x000fe2000bf26270 */
[----:B------:R-:W-:Y:S02]  /*35c0*/  IMAD.U32 R17, RZ, RZ, UR8 ;  /* 0x00000008ff117e24 */ /* 0x000fe4000f8e00ff */
[----:B------:R-:W-:Y:S01]  /*35d0*/  IMAD.U32 R8, RZ, RZ, UR9 ;  /* 0x00000009ff087e24 */ /* 0x000fe2000f8e00ff */
[----:B------:R-:W-:-:S04]  /*35e0*/  LEA R9, P0, R9, R244, 0x5 ;  /* 0x000000f409097211 */ /* 0x000fc800078028ff */
[----:B------:R-:W-:-:S05]  /*35f0*/  LEA.HI.X R8, R17, R165, R8, 0x5, P0 ;  /* 0x000000a511087211 */ /* 0x000fca00000f2c08 */
        /* <DEDUP_REMOVED lines=36> */
.L_x_6530:
[----:B------:R-:W-:Y:S05]  /*3840*/  BSYNC B0 ;  /* 0x0000000000007941 */ /* 0x000fea0003800000 */
.L_x_6529:
        /* <DEDUP_REMOVED lines=8> */
[----:B------:R-:W-:Y:S01]  /*38d0*/  UIMAD UR7, UR9, 0x30, URZ ;  /* 0x00000030090778a4 */ /* 0x000fe2000f8e023f */
[----:B------:R-:W-:Y:S01]  /*38e0*/  ISETP.GE.AND P2, PT, R232, UR6, PT ;  /* 0x00000006e8007c0c */ /* 0x000fe2000bf46270 */
[----:B------:R-:W-:Y:S01]  /*38f0*/  IMAD.WIDE.U32 R20, R20, 0x30, R22 ;  /* 0x0000003014147825 */ /* 0x000fe200078e0016 */
[----:B------:R-:W-:-:S03]  /*3900*/  ISETP.GE.AND P1, PT, R231, UR6, PT ;  /* 0x00000006e7007c0c */ /* 0x000fc6000bf26270 */
[----:B------:R-:W-:-:S03]  /*3910*/  VIADD R17, R21, UR7 ;  /* 0x0000000715117c36 */ /* 0x000fc60008000000 */
[----:B------:R-:W2:Y:S01]  /*3920*/  @!P4 LDC.64 R8, c[0x0][0x218] ;  /* 0x00008600ff08cb82 */ /* 0x000ea20000000a00 */
[----:B------:R3:W-:Y:S07]  /*3930*/  @P4 STS.128 [R234+0x9800], RZ ;  /* 0x009800ffea004388 */ /* 0x0007ee0000000c00 */
[----:B-1----:R-:W1:Y:S01]  /*3940*/  @!P3 LDC.64 R6, c[0x0][0x218] ;  /* 0x00008600ff06bb82 */ /* 0x002e620000000a00 */
[----:B--2---:R-:W-:-:S04]  /*3950*/  @!P4 LEA R8, P0, R20, R8, 0x1 ;  /* 0x000000081408c211 */ /* 0x004fc800078008ff */
[C---:B------:R-:W-:Y:S02]  /*3960*/  @!P4 LEA.HI.X R9, R20.reuse, R9, R17, 0x1, P0 ;  /* 0x000000091409c211 */ /* 0x040fe400000f0c11 */
[----:B-1----:R-:W-:-:S03]  /*3970*/  @!P3 LEA R22, P0, R20, R6, 0x1 ;  /* 0x000000061416b211 */ /* 0x002fc600078008ff */
[----:B------:R-:W-:Y:S01]  /*3980*/  @!PT LDS RZ, [RZ] ;  /* 0x00000000fffff984 */ /* 0x000fe20000000800 */
[----:B------:R-:W-:Y:S01]  /*3990*/  @!PT LDS RZ, [RZ] ;  /* 0x00000000fffff984 */ /* 0x000fe20000000800 */
[----:B------:R-:W-:Y:S01]  /*39a0*/  @!PT LDS RZ, [RZ] ;  /* 0x00000000fffff984 */ /* 0x000fe20000000800 */
[----:B------:R3:W-:Y:S01]  /*39b0*/  @!P4 LDGSTS.E.BYPASS.LTC128B.128 [R234+0x9800], desc[UR26][R8.64] ;  /* 0x0980000008eacfae */ /* 0x0007e2000b901d5a */
[----:B------:R-:W-:-:S03]  /*39c0*/  @!P3 LEA.HI.X R23, R20, R7, R17, 0x1, P0 ;  /* 0x000000071417b211 */ /* 0x000fc600000f0c11 */
[----:B------:R3:W-:Y:S01]  /*39d0*/  @P3 STS.128 [R234+0xb800], RZ ;  /* 0x00b800ffea003388 */ /* 0x0007e20000000c00 */
[----:B------:R-:W1:Y:S03]  /*39e0*/  @!P2 LDC.64 R6, c[0x0][0x218] ;  /* 0x00008600ff06ab82 */ /* 0x000e660000000a00 */
[----:B------:R-:W-:Y:S01]  /*39f0*/  @!PT LDS RZ, [RZ] ;  /* 0x00000000fffff984 */ /* 0x000fe20000000800 */
[----:B------:R-:W-:Y:S01]  /*3a00*/  @!PT LDS RZ, [RZ] ;  /* 0x00000000fffff984 */ /* 0x000fe20000000800 */
[----:B------:R-:W-:Y:S01]  /*3a10*/  @!PT LDS RZ, [RZ] ;  /* 0x00000000fffff984 */ /* 0x000fe20000000800 */
[----:B------:R3:W-:Y:S04]  /*3a20*/  @!P3 LDGSTS.E.BYPASS.LTC128B.128 [R234+0xb800], desc[UR26][R22.64+0x80] ;  /* 0x0b80008016eabfae */ /* 0x0007e8000b901d5a */
[----:B------:R3:W-:Y:S01]  /*3a30*/  @P2 STS.128 [R234+0xd800], RZ ;  /* 0x00d800ffea002388 */ /* 0x0007e20000000c00 */
[----:B-1----:R-:W-:-:S04]  /*3a40*/  @!P2 LEA R24, P0, R20, R6, 0x1 ;  /* 0x000000061418a211 */ /* 0x002fc800078008ff */
[C---:B------:R-:W-:Y:S02]  /*3a50*/  @!P2 LEA.HI.X R25, R20.reuse, R7, R17, 0x1, P0 ;  /* 0x000000071419a211 */ /* 0x040fe400000f0c11 */
[----:B------:R-:W1:Y:S03]  /*3a60*/  @!P1 LDC.64 R6, c[0x0][0x218] ;  /* 0x00008600ff069b82 */ /* 0x000e660000000a00 */
        /* <DEDUP_REMOVED lines=11> */
.L_x_6532:
[----:B------:R-:W-:Y:S05]  /*3b20*/  BSYNC B0 ;  /* 0x0000000000007941 */ /* 0x000fea0003800000 */
.L_x_6531:
[----:B------:R-:W-:Y:S01]  /*3b30*/  USHF.R.S32.HI UR28, URZ, 0x1f, UR22 ;  /* 0x0000001f3f1c7899 */ /* 0x000fe20008011416 */
[----:B------:R-:W0:Y:S01]  /*3b40*/  LDGDEPBAR ;  /* 0x00000000000079af */ /* 0x000e220000000000 */
[----:B------:R-:W-:Y:S01]  /*3b50*/  ULDC.64 UR6, c[0x0][0x3d0] ;  /* 0x0000f40000067ab9 */ /* 0x000fe20000000a00 */
[----:B------:R-:W-:Y:S01]  /*3b60*/  UMOV UR32, UR24 ;  /* 0x0000001800207c82 */ /* 0x000fe20008000000 */
[----:B------:R-:W-:Y:S01]  /*3b70*/  UIMAD UR28, UR28, UR6, URZ ;  /* 0x000000061c1c72a4 */ /* 0x000fe2000f8e023f */
[----:B------:R-:W-:Y:S01]  /*3b80*/  IMAD.SHL.U32 R15, R15, 0x40, RZ ;  /* 0x000000400f0f7824 */ /* 0x000fe200078e00ff */
[----:B------:R-:W-:Y:S01]  /*3b90*/  UMOV UR33, UR15 ;  /* 0x0000000f00217c82 */ /* 0x000fe20008000000 */
[----:B-123--:R-:W-:Y:S01]  /*3ba0*/  IMAD.SHL.U32 R6, R229, 0x8, RZ ;  /* 0x00000008e5067824 */ /* 0x00efe200078e00ff */
[----:B------:R-:W-:Y:S01]  /*3bb0*/  UIMAD.WIDE.U32 UR32, UR22, UR6, UR32 ;  /* 0x00000006162072a5 */ /* 0x000fe2000f8e0020 */
[----:B------:R-:W-:Y:S01]  /*3bc0*/  ISETP.NE.AND P1, PT, R16, RZ, PT ;  /* 0x000000ff1000720c */ /* 0x000fe20003f25270 */
[----:B------:R-:W-:Y:S01]  /*3bd0*/  UIMAD UR28, UR22, UR7, UR28 ;  /* 0x00000007161c72a4 */ /* 0x000fe2000f8e021c */
[----:B------:R-:W-:Y:S01]  /*3be0*/  LOP3.LUT R15, R15, 0x1c0, RZ, 0xc0, !PT ;  /* 0x000001c00f0f7812 */ /* 0x000fe200078ec0ff */
[----:B------:R-:W-:Y:S01]  /*3bf0*/  IMAD.IADD R19, R19, 0x1, R14 ;  /* 0x0000000113137824 */ /* 0x000fe200078e020e */
[----:B------:R-:W-:Y:S01]  /*3c00*/  ULDC.64 UR6, c[0x0][0x3c8] ;  /* 0x0000f20000067ab9 */ /* 0x000fe20000000a00 */
[----:B------:R-:W-:Y:S01]  /*3c10*/  UIADD3 UR28, UR33, UR28, URZ ;  /* 0x0000001c211c7290 */ /* 0x000fe2000fffe03f */
[----:B------:R-:W-:Y:S01]  /*3c20*/  LOP3.LUT R6, R15, 0x8, R6, 0xf8, !PT ;  /* 0x000000080f067812 */ /* 0x000fe200078ef806 */
[----:B------:R-:W-:Y:S01]  /*3c30*/  ULEA UR15, UP0, UR32, UR6, 0x2 ;  /* 0x00000006200f7291 */ /* 0x000fe2000f80103f */
[----:B------:R-:W-:-:S02]  /*3c40*/  SHF.R.U32.HI R15, RZ, 0x3, R15 ;  /* 0x00000003ff0f7819 */ /* 0x000fc4000001160f */
[----:B------:R-:W-:Y:S01]  /*3c50*/  SHF.R.U32.HI R11, RZ, 0x3, R11 ;  /* 0x00000003ff0b7819 */ /* 0x000fe2000001160b */
[----:B------:R-:W-:Y:S01]  /*3c60*/  ULEA.HI.X UR28, UR32, UR7, UR28, 0x2, UP0 ;  /* 0x00000007201c7291 */ /* 0x000fe200080f141c */
[----:B------:R-:W-:Y:S01]  /*3c70*/  LOP3.LUT R6, R6, R15, RZ, 0x3c, !PT ;  /* 0x0000000f06067212 */ /* 0x000fe200078e3cff */
[----:B------:R-:W-:Y:S01]  /*3c80*/  IMAD.U32 R8, RZ, RZ, UR15 ;  /* 0x0000000fff087e24 */ /* 0x000fe2000f8e00ff */
[----:B------:R-:W-:Y:S01]  /*3c90*/  ULDC.64 UR6, c[0x0][0x250] ;  /* 0x0000940000067ab9 */ /* 0x000fe20000000a00 */
[----:B------:R-:W-:Y:S01]  /*3ca0*/  LEA.HI R33, R33, R5, RZ, 0x5 ;  /* 0x0000000521217211 */ /* 0x000fe200078f28ff */
[----:B------:R-:W-:Y:S01]  /*3cb0*/  IMAD R32, R4, UR6, RZ ;  /* 0x0000000604207c24 */ /* 0x000fe2000f8e02ff */
[----:B------:R-:W-:-:S04]  /*3cc0*/  DEPBAR.LE SB0, 0x0 ;  /* 0x000080000000791a */ /* 0x000fc80000000000 */
[----:B------:R-:W-:Y:S01]  /*3cd0*/  IMAD.SHL.U32 R4, R13, 0x40, RZ ;  /* 0x000000400d047824 */ /* 0x000fe200078e00ff */
[----:B------:R-:W-:Y:S01]  /*3ce0*/  LOP3.LUT R10, R10, R11, RZ, 0x3c, !PT ;  /* 0x0000000b0a0a7212 */ /* 0x000fe200078e3cff */
[----:B------:R-:W-:Y:S01]  /*3cf0*/  IMAD.U32 R9, RZ, RZ, UR28 ;  /* 0x0000001cff097e24 */ /* 0x000fe2000f8e00ff */
[----:B------:R-:W-:Y:S01]  /*3d00*/  SHF.R.S32.HI R7, RZ, 0x5, R33 ;  /* 0x00000005ff077819 */ /* 0x000fe20000011421 */
[----:B------:R-:W-:Y:S01]  /*3d10*/  IMAD R32, R34, UR7, R32 ;  /* 0x0000000722207c24 */ /* 0x000fe2000f8e0220 */
[----:B------:R-:W-:Y:S01]  /*3d20*/  LOP3.LUT R4, R6, 0xfffffe00, R4, 0xf8, !PT ;  /* 0xfffffe0006047812 */ /* 0x000fe200078ef804 */
[----:B------:R-:W-:Y:S01]  /*3d30*/  IMAD.WIDE.U32 R34, R34, UR6, R18 ;  /* 0x0000000622227c25 */ /* 0x000fe2000f8e0012 */
[----:B------:R1:W5:Y:S01]  /*3d40*/  LDG.E R6, desc[UR26][R8.64] ;  /* 0x0000001a08067981 */ /* 0x000362000c1e1900 */
[----:B------:R-:W-:Y:S01]  /*3d50*/  ULDC.64 UR28, c[0x0][0x220] ;  /* 0x00008800001c7ab9 */ /* 0x000fe20000000a00 */
[----:B------:R-:W-:Y:S01]  /*3d60*/  ULDC UR15, c[0x0][0x2e8] ;  /* 0x0000ba00000f7ab9 */ /* 0x000fe20000000800 */
[----:B------:R-:W-:Y:S01]  /*3d70*/  IMAD R229, R229, 0x200, R10 ;  /* 0x00000200e5e57824 */ /* 0x000fe200078e020a */
[----:B------:R-:W-:Y:S01]  /*3d80*/  BAR.SYNC.DEFER_BLOCKING 0x0 ;  /* 0x0000000000007b1d */ /* 0x000fe20000010000 */
[----:B------:R-:W-:Y:S01]  /*3d90*/  IMAD.IADD R32, R35, 0x1, R32 ;  /* 0x0000000123207824 */ /* 0x000fe200078e0220 */
[----:B------:R-:W-:Y:S01]  /*3da0*/  LEA R166, P0, R34, UR28, 0x1 ;  /* 0x0000001c22a67c11 */ /* 0x000fe2000f8008ff */
[----:B------:R-:W-:Y:S01]  /*3db0*/  IMAD R230, R7, 0x400, R4 ;  /* 0x0000040007e67824 */ /* 0x000fe200078e0204 */
[----:B------:R-:W-:-:S02]  /*3dc0*/  USHF.L.U64.HI UR22, UR6, 0x4, UR7 ;  /* 0x0000000406167899 */ /* 0x000fc40008010207 */
[----:B------:R-:W-:Y:S01]  /*3dd0*/  USHF.L.U32 UR24, UR6, 0x4, URZ ;  /* 0x0000000406187899 */ /* 0x000fe2000800063f */
[----:B------:R-:W2:Y:S01]  /*3de0*/  MUFU.RCP R88, UR15 ;  /* 0x0000000f00587d08 */ /* 0x000ea20008001000 */
[----:B------:R1:W-:Y:S04]  /*3df0*/  @P1 STS.128 [R234+0x10000], RZ ;  /* 0x010000ffea001388 */ /* 0x0003e80000000c00 */
[----:B------:R1:W-:Y:S04]  /*3e00*/  @P1 STS.128 [R234+0x12000], RZ ;  /* 0x012000ffea001388 */ /* 0x0003e80000000c00 */
[----:B------:R1:W-:Y:S04]  /*3e10*/  @P1 STS.128 [R234+0x14000], RZ ;  /* 0x014000ffea001388 */ /* 0x0003e80000000c00 */
[----:B------:R1:W-:Y:S01]  /*3e20*/  @P1 STS.128 [R234+0x16000], RZ ;  /* 0x016000ffea001388 */ /* 0x0003e20000000c00 */
[----:B------:R-:W-:Y:S01]  /*3e30*/  BSSY B0, `(.L_x_6533) ;  /* 0x0000027000007945 */ /* 0x000fe20003800000 */
        /* <DEDUP_REMOVED lines=9> */
[--C-:B-1----:R-:W-:Y:S01]  /*3ed0*/  @!P3 IMAD.MOV.U32 R8, RZ, RZ, R166.reuse ;  /* 0x000000ffff08b224 */ /* 0x102fe200078e00a6 */
        /* <DEDUP_REMOVED lines=14> */
[----:B-1----:R-:W-:Y:S01]  /*3fc0*/  @!P1 IMAD.MOV.U32 R8, RZ, RZ, R166 ;  /* 0x000000ffff089224 */ /* 0x002fe200078e00a6 */
        /* <DEDUP_REMOVED lines=13> */
.L_x_6534:
[----:B------:R-:W-:Y:S05]  /*40a0*/  BSYNC B0 ;  /* 0x0000000000007941 */ /* 0x000fea0003800000 */
.L_x_6533:
[----:B------:R-:W-:Y:S01]  /*40b0*/  ISETP.NE.AND P0, PT, R12, RZ, PT ;  /* 0x000000ff0c00720c */ /* 0x000fe20003f05270 */
[----:B------:R-:W-:-:S12]  /*40c0*/  BSSY B0, `(.L_x_6535) ;  /* 0x0000031000007945 */ /* 0x000fd80003800000 */
[----:B------:R4:W-:Y:S04]  /*40d0*/  @P0 STS.128 [R234+0x10800], RZ ;  /* 0x010800ffea000388 */ /* 0x0009e80000000c00 */
        /* <DEDUP_REMOVED lines=9> */
[----:B-1-3--:R-:W-:Y:S01]  /*4170*/  IMAD.U32 R9, RZ, RZ, UR24 ;  /* 0x00000018ff097e24 */ /* 0x00afe2000f8e00ff */
        /* <DEDUP_REMOVED lines=37> */
.L_x_6536:
[----:B------:R-:W-:Y:S05]  /*43d0*/  BSYNC B0 ;  /* 0x0000000000007941 */ /* 0x000fea0003800000 */
.L_x_6535:
[----:B------:R1:W-:Y:S01]  /*43e0*/  @P6 STS.128 [R234+0x11000], RZ ;  /* 0x011000ffea006388 */ /* 0x0003e20000000c00 */
[----:B------:R-:W-:Y:S03]  /*43f0*/  BSSY B0, `(.L_x_6537) ;  /* 0x000002c000007945 */ /* 0x000fe60003800000 */
[----:B------:R1:W-:Y:S04]  /*4400*/  @P6 STS.128 [R234+0x13000], RZ ;  /* 0x013000ffea006388 */ /* 0x0003e80000000c00 */
[----:B------:R1:W-:Y:S04]  /*4410*/  @P6 STS.128 [R234+0x15000], RZ ;  /* 0x015000ffea006388 */ /* 0x0003e80000000c00 */
[----:B------:R1:W-:Y:S01]  /*4420*/  @P6 STS.128 [R234+0x17000], RZ ;  /* 0x017000ffea006388 */ /* 0x0003e20000000c00 */
[----:B------:R-:W-:Y:S05]  /*4430*/  @P6 BRA `(.L_x_6538) ;  /* 0x00000000009c6947 */ /* 0x000fea0003800000 */
[----:B------:R-:W-:Y:S01]  /*4440*/  ULDC UR15, c[0x0][0x2d0] ;  /* 0x0000b400000f7ab9 */ /* 0x000fe20000000800 */
[----:B-123--:R-:W-:Y:S01]  /*4450*/  IMAD.U32 R8, RZ, RZ, UR6 ;  /* 0x00000006ff087e24 */ /* 0x00efe2000f8e00ff */
        /* <DEDUP_REMOVED lines=37> */
.L_x_6538:
[----:B------:R-:W-:Y:S05]  /*46b0*/  BSYNC B0 ;  /* 0x0000000000007941 */ /* 0x000fea0003800000 */
.L_x_6537:
        /* <DEDUP_REMOVED lines=59> */
.L_x_6540:
[----:B------:R-:W-:Y:S05]  /*4a70*/  BSYNC B0 ;  /* 0x0000000000007941 */ /* 0x000fea0003800000 */
.L_x_6539:
[----:B------:R-:W-:Y:S01]  /*4a80*/  LDSM.16.M88.4 R60, [R230] ;  /* 0x00000000e63c783b */ /* 0x000fe20000000200 */
[----:B------:R-:W-:Y:S01]  /*4a90*/  R2P PR, R3, 0x6 ;  /* 0x0000000603007804 */ /* 0x000fe20000000000 */
[----:B------:R-:W-:Y:S01]  /*4aa0*/  VIADD R3, R229, 0x8000 ;  /* 0x00008000e5037836 */ /* 0x000fe20000000000 */
[----:B------:R-:W-:Y:S01]  /*4ab0*/  LOP3.LUT R33, R33, 0xffffffe0, RZ, 0xc0, !PT ;  /* 0xffffffe021217812 */ /* 0x000fe200078ec0ff */
[----:B------:R-:W4:Y:S01]  /*4ac0*/  LDSM.16.M88.4 R48, [R229+0x8000] ;  /* 0x00800000e530783b */ /* 0x000f220000000200 */
[----:B------:R-:W-:Y:S01]  /*4ad0*/  VIADD R227, R229, 0x8020 ;  /* 0x00008020e5e37836 */ /* 0x000fe20000000000 */
[----:B------:R-:W-:Y:S01]  /*4ae0*/  UISETP.GT.AND UP0, UPT, UR11, UR10, UPT ;  /* 0x0000000a0b00728c */ /* 0x000fe2000bf04270 */
[--C-:B------:R-:W-:Y:S01]  /*4af0*/  IMAD R228, R2, 0x2, R230.reuse ;  /* 0x0000000202e47824 */ /* 0x100fe200078e02e6 */
[----:B------:R-:W4:Y:S01]  /*4b00*/  LDSM.16.M88.4 R40, [R229+0x8800] ;  /* 0x00880000e528783b */ /* 0x000f220000000200 */
[C---:B------:R-:W-:Y:S01]  /*4b10*/  IMAD R226, R0.reuse, 0x2, R230 ;  /* 0x0000000200e27824 */ /* 0x040fe200078e02e6 */
[----:B------:R-:W-:Y:S01]  /*4b20*/  IADD3 R33, -R33, R5, RZ ;  /* 0x0000000521217210 */ /* 0x000fe20007ffe1ff */
[----:B------:R-:W-:Y:S01]  /*4b30*/  IMAD R225, R0, 0x2, R228 ;  /* 0x0000000200e17824 */ /* 0x000fe200078e02e4 */
[----:B------:R-:W4:Y:S01]  /*4b40*/  LDSM.16.M88.4 R28, [R229+0x9000] ;  /* 0x00900000e51c783b */ /* 0x000f220000000200 */
[----:B------:R-:W-:Y:S01]  /*4b50*/  LEA R242, R7, UR23, 0x4 ;  /* 0x0000001707f27c11 */ /* 0x000fe2000f8e20ff */
[----:B------:R-:W-:Y:S01]  /*4b60*/  UIADD3 UR15, UR25, 0x1, -UR12 ;  /* 0x00000001190f7890 */ /* 0x000fe2000fffe80c */
[----:B------:R-:W-:Y:S01]  /*4b70*/  @P1 IADD3 R227, R3, -0x20, RZ ;  /* 0xffffffe003e31810 */ /* 0x000fe20007ffe0ff */
[----:B------:R-:W-:Y:S01]  /*4b80*/  LDSM.16.M88.4 R72, [R228] ;  /* 0x00000000e448783b */ /* 0x000fe20000000200 */
[----:B------:R-:W-:Y:S01]  /*4b90*/  IMAD.MOV.U32 R3, RZ, RZ, 0x40 ;  /* 0x00000040ff037424 */ /* 0x000fe200078e00ff */
[----:B------:R-:W-:Y:S01]  /*4ba0*/  PLOP3.LUT P6, PT, PT, PT, UP0, 0x80, 0x0 ;  /* 0x000000000000781c */ /* 0x000fe20003fcf008 */
[----:B------:R-:W-:Y:S01]  /*4bb0*/  UIADD3 UR32, UR25, -UR12, URZ ;  /* 0x8000000c19207290 */ /* 0x000fe2000fffe03f */
[----:B-123--:R-:W1:Y:S01]  /*4bc0*/  LDSM.16.M88.4 R8, [R227] ;  /* 0x00000000e308783b */ /* 0x00ee620000000200 */
[----:B------:R-:W-:Y:S01]  /*4bd0*/  UIADD3 UR14, UR15, UR18, URZ ;  /* 0x000000120f0e7290 */ /* 0x000fe2000fffe03f */
[----:B------:R-:W-:Y:S01]  /*4be0*/  SEL R3, R3, 0xffffffc0, !P2 ;  /* 0xffffffc003037807 */ /* 0x000fe20005000000 */
[----:B------:R-:W-:Y:S01]  /*4bf0*/  IMAD.U32 R235, RZ, RZ, UR15 ;  /* 0x0000000fffeb7e24 */ /* 0x000fe2000f8e00ff */
[----:B------:R-:W2:Y:S01]  /*4c00*/  LDSM.16.M88.4 R20, [R229+0x9800] ;  /* 0x00980000e514783b */ /* 0x000ea20000000200 */
[----:B------:R-:W-:Y:S01]  /*4c10*/  MOV R240, UR25 ;  /* 0x0000001900f07c02 */ /* 0x000fe20008000f00 */
[----:B-----5:R-:W-:Y:S01]  /*4c20*/  FMUL.FTZ R6, R6, R88 ;  /* 0x0000005806067220 */ /* 0x020fe20000410000 */
[----:B------:R-:W-:Y:S01]  /*4c30*/  IADD3 R223, R229, R3, RZ ;  /* 0x00000003e5df7210 */ /* 0x000fe20007ffe0ff */
[----:B------:R-:W3:Y:S01]  /*4c40*/  LDSM.16.M88.4 R16, [R227+0x800] ;  /* 0x00080000e310783b */ /* 0x000ee20000000200 */
[----:B------:R-:W-:Y:S01]  /*4c50*/  IMAD.IADD R216, R3, 0x1, R227 ;  /* 0x0000000103d87824 */ /* 0x000fe200078e02e3 */
[----:B------:R-:W-:Y:S01]  /*4c60*/  SHF.R.S32.HI R3, RZ, 0x1f, R33 ;  /* 0x0000001fff037819 */ /* 0x000fe20000011421 */
[----:B------:R-:W-:Y:S01]  /*4c70*/  IMAD.SHL.U32 R243, R5, 0x2, RZ ;  /* 0x0000000205f37824 */ /* 0x000fe200078e00ff */
[----:B------:R-:W3:Y:S01]  /*4c80*/  LDSM.16.M88.4 R12, [R227+0x1000] ;  /* 0x00100000e30c783b */ /* 0x000ee20000000200 */
[----:B------:R-:W-:Y:S01]  /*4c90*/  R2UR UR23, R6 ;  /* 0x00000000061772ca */ /* 0x000fe200000e0000 */
[----:B------:R-:W-:Y:S01]  /*4ca0*/  VIADD R219, R227, 0x800 ;  /* 0x00000800e3db7836 */ /* 0x000fe20000000000 */
[----:B------:R-:W-:Y:S01]  /*4cb0*/  LEA.HI R33, R3, R33, RZ, 0x2 ;  /* 0x0000002103217211 */ /* 0x000fe200078f10ff */
[----:B------:R-:W3:Y:S01]  /*4cc0*/  LDSM.16.M88.4 R80, [R227+0x1800] ;  /* 0x00180000e350783b */ /* 0x000ee20000000200 */
[----:B------:R-:W-:Y:S01]  /*4cd0*/  LOP3.LUT R243, R243, 0x6, RZ, 0xc0, !PT ;  /* 0x00000006f3f37812 */ /* 0x000fe200078ec0ff */
[C---:B------:R-:W-:Y:S01]  /*4ce0*/  VIADD R217, R227.reuse, 0x1800 ;  /* 0x00001800e3d97836 */ /* 0x040fe20000000000 */
[----:B------:R-:W-:Y:S01]  /*4cf0*/  SHF.R.S32.HI R33, RZ, 0x2, R33 ;  /* 0x00000002ff217819 */ /* 0x000fe20000011421 */
[----:B------:R-:W-:Y:S01]  /*4d00*/  LDSM.16.M88.4 R76, [R226] ;  /* 0x00000000e24c783b */ /* 0x000fe20000000200 */
[C---:B------:R-:W-:Y:S01]  /*4d10*/  IADD3 R218, R227.reuse, 0x1000, RZ ;  /* 0x00001000e3da7810 */ /* 0x040fe20007ffe0ff */
[C---:B------:R-:W-:Y:S01]  /*4d20*/  VIADD R215, R227.reuse, 0x2000 ;  /* 0x00002000e3d77836 */ /* 0x040fe20000000000 */
[----:B------:R-:W-:Y:S01]  /*4d30*/  IADD3 R214, R227, 0x2800, RZ ;  /* 0x00002800e3d67810 */ /* 0x000fe20007ffe0ff */
[C---:B----4-:R-:W-:Y:S01]  /*4d40*/  HMMA.16816.F32.BF16 R52, R60.reuse, R48, RZ ;  /* 0x000000303c34723c */ /* 0x050fe200000418ff */
[----:B------:R-:W-:Y:S01]  /*4d50*/  LDSM.16.M88.4 R64, [R223+0x8800] ;  /* 0x00880000df40783b */ /* 0x000fe20000000200 */
[----:B------:R-:W-:Y:S01]  /*4d60*/  IMAD.IADD R242, R33, 0x1, R242 ;  /* 0x0000000121f27824 */ /* 0x000fe200078e02f2 */
[C---:B------:R-:W-:Y:S01]  /*4d70*/  IADD3 R211, R227.reuse, 0x4000, RZ ;  /* 0x00004000e3d37810 */ /* 0x040fe20007ffe0ff */
[C---:B------:R-:W-:Y:S01]  /*4d80*/  VIADD R213, R227.reuse, 0x3000 ;  /* 0x00003000e3d57836 */ /* 0x040fe20000000000 */
[----:B------:R-:W-:Y:S01]  /*4d90*/  LDSM.16.M88.4 R56, [R223+0x9000] ;  /* 0x00900000df38783b */ /* 0x000fe20000000200 */
[C---:B------:R-:W-:Y:S01]  /*4da0*/  HMMA.16816.F32.BF16 R48, R60.reuse, R50, RZ ;  /* 0x000000323c30723c */ /* 0x040fe200000418ff */
[C---:B------:R-:W-:Y:S01]  /*4db0*/  VIADD R239, R242.reuse, 0x8 ;  /* 0x00000008f2ef7836 */ /* 0x040fe20000000000 */
[C---:B------:R-:W-:Y:S01]  /*4dc0*/  VIADDMNMX R240, R242.reuse, UR14, R240, PT ;  /* 0x0000000ef2f07c46 */ /* 0x040fe2000b8001f0 */
[----:B------:R-:W-:Y:S01]  /*4dd0*/  LDSM.16.M88.4 R68, [R223+0x9800] ;  /* 0x00980000df44783b */ /* 0x000fe20000000200 */
[----:B------:R-:W-:Y:S01]  /*4de0*/  IADD3 R242, R242, UR32, RZ ;  /* 0x00000020f2f27c10 */ /* 0x000fe2000fffe0ff */
[----:B------:R-:W-:Y:S01]  /*4df0*/  VIADD R212, R227, 0x3800 ;  /* 0x00003800e3d47836 */ /* 0x000fe20000000000 */
[C---:B------:R-:W-:Y:S01]  /*4e00*/  HMMA.16816.F32.BF16 R44, R60.reuse, R40, RZ ;  /* 0x000000283c2c723c */ /* 0x040fe200000418ff */
[----:B------:R-:W-:Y:S01]  /*4e10*/  LDSM.16.M88.4 R84, [R216+0x5800] ;  /* 0x00580000d854783b */ /* 0x000fe20000000200 */
[C---:B------:R-:W-:Y:S01]  /*4e20*/  IADD3 R235, R239.reuse, UR18, R235 ;  /* 0x00000012efeb7c10 */ /* 0x040fe2000fffe0eb */
[----:B------:R-:W-:Y:S01]  /*4e30*/  VIADD R239, R239, UR32 ;  /* 0x00000020efef7c36 */ /* 0x000fe20008000000 */
[----:B------:R-:W-:Y:S01]  /*4e40*/  VIADDMNMX R241, R242, -UR19, RZ, !PT ;  /* 0x80000013f2f17c46 */ /* 0x000fe2000f8001ff */
[----:B------:R-:W0:Y:S01]  /*4e50*/  LDGDEPBAR ;  /* 0x00000000000079af */ /* 0x000e220000000000 */
[C---:B------:R-:W-:Y:S01]  /*4e60*/  HMMA.16816.F32.BF16 R36, R60.reuse, R28, RZ ;  /* 0x0000001c3c24723c */ /* 0x040fe200000418ff */
[C---:B------:R-:W-:Y:S01]  /*4e70*/  VIADD R210, R227.reuse, 0x4800 ;  /* 0x00004800e3d27836 */ /* 0x040fe20000000000 */
[C---:B------:R-:W-:Y:S01]  /*4e80*/  IADD3 R208, R227.reuse, 0x5800, RZ ;  /* 0x00005800e3d07810 */ /* 0x040fe20007ffe0ff */
[C---:B------:R-:W-:Y:S01]  /*4e90*/  VIADD R209, R227.reuse, 0x5000 ;  /* 0x00005000e3d17836 */ /* 0x040fe20000000000 */
[C---:B------:R-:W-:Y:S01]  /*4ea0*/  IADD3 R205, R227.reuse, 0x7000, RZ ;  /* 0x00007000e3cd7810 */ /* 0x040fe20007ffe0ff */
[C---:B------:R-:W-:Y:S01]  /*4eb0*/  VIADD R207, R227.reuse, 0x6000 ;  /* 0x00006000e3cf7836 */ /* 0x040fe20000000000 */
[----:B------:R-:W-:Y:S01]  /*4ec0*/  HMMA.16816.F32.BF16 R40, R60, R42, RZ ;  /* 0x0000002a3c28723c */ /* 0x000fe200000418ff */
[----:B------:R-:W-:Y:S01]  /*4ed0*/  VIADD R206, R227, 0x6800 ;  /* 0x00006800e3ce7836 */ /* 0x000fe20000000000 */
[----:B------:R-:W-:Y:S01]  /*4ee0*/  VIADDMNMX R238, R239, -UR19, RZ, !PT ;  /* 0x80000013efee7c46 */ /* 0x000fe2000f8001ff */
[----:B------:R-:W-:Y:S01]  /*4ef0*/  VIADD R204, R227, 0x7800 ;  /* 0x00007800e3cc7836 */ /* 0x000fe20000000000 */
[----:B------:R-:W-:-:S02]  /*4f00*/  VIMNMX R235, R235, UR25, PT ;  /* 0x00000019ebeb7c48 */ /* 0x000fc4000bfe0100 */
[----:B------:R-:W-:Y:S06]  /*4f10*/  HMMA.16816.F32.BF16 R28, R60, R30, RZ ;  /* 0x0000001e3c1c723c */ /* 0x000fec00000418ff */
[C---:B-1----:R-:W-:Y:S06]  /*4f20*/  HMMA.16816.F32.BF16 R52, R72.reuse, R8, R52 ;  /* 0x000000084834723c */ /* 0x042fec0000041834 */
[----:B------:R-:W-:Y:S01]  /*4f30*/  HMMA.16816.F32.BF16 R48, R72, R10, R48 ;  /* 0x0000000a4830723c */ /* 0x000fe20000041830 */
[----:B------:R-:W1:Y:S05]  /*4f40*/  LDSM.16.M88.4 R8, [R223+0x8000] ;  /* 0x00800000df08783b */ /* 0x000e6a0000000200 */
[C---:B--2---:R-:W-:Y:S06]  /*4f50*/  HMMA.16816.F32.BF16 R24, R60.reuse, R20, RZ ;  /* 0x000000143c18723c */ /* 0x044fec00000418ff */
[----:B------:R-:W-:Y:S01]  /*4f60*/  HMMA.16816.F32.BF16 R60, R60, R22, RZ ;  /* 0x000000163c3c723c */ /* 0x000fe200000418ff */
[----:B------:R-:W-:Y:S05]  /*4f70*/  LDSM.16.M88.4 R20, [R216+0x800] ;  /* 0x00080000d814783b */ /* 0x000fea0000000200 */
[C---:B---3--:R-:W-:Y:S06]  /*4f80*/  HMMA.16816.F32.BF16 R44, R72.reuse, R16, R44 ;  /* 0x00000010482c723c */ /* 0x048fec000004182c */
[C---:B------:R-:W-:Y:S01]  /*4f90*/  HMMA.16816.F32.BF16 R40, R72.reuse, R18, R40 ;  /* 0x000000124828723c */ /* 0x040fe20000041828 */
[----:B------:R-:W-:Y:S05]  /*4fa0*/  LDSM.16.M88.4 R16, [R225] ;  /* 0x00000000e110783b */ /* 0x000fea0000000200 */
[C---:B------:R-:W-:Y:S06]  /*4fb0*/  HMMA.16816.F32.BF16 R36, R72.reuse, R12, R36 ;  /* 0x0000000c4824723c */ /* 0x040fec0000041824 */
[C---:B------:R-:W-:Y:S01]  /*4fc0*/  HMMA.16816.F32.BF16 R28, R72.reuse, R14, R28 ;  /* 0x0000000e481c723c */ /* 0x040fe2000004181c */
[----:B------:R-:W2:Y:S05]  /*4fd0*/  LDSM.16.M88.4 R12, [R216] ;  /* 0x00000000d80c783b */ /* 0x000eaa0000000200 */
        /* <DEDUP_REMOVED lines=30> */
[C---:B---3--:R-:W-:Y:S06]  /*51c0*/  HMMA.16816.F32.BF16 R52, R56.reuse, R64, R52 ;  /* 0x000000403834723c */ /* 0x048fec0000041834 */
[C---:B------:R-:W-:Y:S01]  /*51d0*/  HMMA.16816.F32.BF16 R48, R56.reuse, R66, R48 ;  /* 0x000000423830723c */ /* 0x040fe20000041830 */
[----:B------:R-:W-:Y:S05]  /*51e0*/  LDSM.16.M88.4 R64, [R226+0x2000] ;  /* 0x00200000e240783b */ /* 0x000fea0000000200 */
[C---:B----4-:R-:W-:Y:S06]  /*51f0*/  HMMA.16816.F32.BF16 R44, R56.reuse, R60, R44 ;  /* 0x0000003c382c723c */ /* 0x050fec000004182c */
[C---:B------:R-:W-:Y:S01]  /*5200*/  HMMA.16816.F32.BF16 R40, R56.reuse, R62, R40 ;  /* 0x0000003e3828723c */ /* 0x040fe20000041828 */
[----:B------:R-:W3:Y:S05]  /*5210*/  LDSM.16.M88.4 R60, [R223+0xa000] ;  /* 0x00a00000df3c783b */ /* 0x000eea0000000200 */
[C---:B--2---:R-:W-:Y:S06]  /*5220*/  HMMA.16816.F32.BF16 R36, R56.reuse, R12, R36 ;  /* 0x0000000c3824723c */ /* 0x044fec0000041824 */
[C---:B------:R-:W-:Y:S01]  /*5230*/  HMMA.16816.F32.BF16 R28, R56.reuse, R14, R28 ;  /* 0x0000000e381c723c */ /* 0x040fe2000004181c */
[----:B------:R-:W2:Y:S05]  /*5240*/  LDSM.16.M88.4 R12, [R223+0xa800] ;  /* 0x00a80000df0c783b */ /* 0x000eaa0000000200 */
[C---:B------:R-:W-:Y:S06]  /*5250*/  HMMA.16816.F32.BF16 R24, R56.reuse, R72, R24 ;  /* 0x000000483818723c */ /* 0x040fec0000041818 */
        /* <DEDUP_REMOVED lines=38> */
[C---:B--2---:R-:W-:Y:S06]  /*54c0*/  HMMA.16816.F32.BF16 R52, R60.reuse, R12, R52 ;  /* 0x0000000c3c34723c */ /* 0x044fec0000041834 */
[----:B------:R-:W-:Y:S01]  /*54d0*/  HMMA.16816.F32.BF16 R48, R60, R14, R48 ;  /* 0x0000000e3c30723c */ /* 0x000fe20000041830 */
[----:B------:R-:W2:Y:S05]  /*54e0*/  LDSM.16.M88.4 R12, [R227+0x5000] ;  /* 0x00500000e30c783b */ /* 0x000eaa0000000200 */
        /* <DEDUP_REMOVED lines=8> */
[----:B------:R-:W-:Y:S01]  /*5570*/  HMMA.16816.F32.BF16 R28, R60, R66, R28 ;  /* 0x000000423c1c723c */ /* 0x000fe2000004181c */
[----:B------:R-:W3:Y:S05]  /*5580*/  LDSM.16.M88.4 R64, [R223+0xc800] ;  /* 0x00c80000df40783b */ /* 0x000eea0000000200 */
[C---:B-1----:R-:W-:Y:S06]  /*5590*/  HMMA.16816.F32.BF16 R52, R8.reuse, R20, R52 ;  /* 0x000000140834723c */ /* 0x042fec0000041834 */
[----:B------:R-:W-:Y:S01]  /*55a0*/  HMMA.16816.F32.BF16 R48, R8, R22, R48 ;  /* 0x000000160830723c */ /* 0x000fe20000041830 */
[----:B------:R-:W1:Y:S05]  /*55b0*/  LDSM.16.M88.4 R20, [R223+0xd000] ;  /* 0x00d00000df14783b */ /* 0x000e6a0000000200 */
[C---:B------:R-:W-:Y:S06]  /*55c0*/  HMMA.16816.F32.BF16 R24, R60.reuse, R72, R24 ;  /* 0x000000483c18723c */ /* 0x040fec0000041818 */
[----:B------:R-:W-:Y:S01]  /*55d0*/  HMMA.16816.F32.BF16 R76, R60, R74, R76 ;  /* 0x0000004a3c4c723c */ /* 0x000fe2000004184c */
[----:B------:R-:W4:Y:S04]  /*55e0*/  LDSM.16.M88.4 R60, [R223+0xd800] ;  /* 0x00d80000df3c783b */ /* 0x000f280000000200 */
[----:B------:R-:W-:Y:S01]  /*55f0*/  LDSM.16.M88.4 R72, [R225+0x4000] ;  /* 0x00400000e148783b */ /* 0x000fe20000000200 */
        /* <DEDUP_REMOVED lines=59> */
[----:B------:R-:W-:Y:S06]  /*59b0*/  HMMA.16816.F32.BF16 R76, R80, R86, R76 ;  /* 0x00000056504c723c */ /* 0x000fec000004184c */
[C---:B-1----:R-:W-:Y:S06]  /*59c0*/  HMMA.16816.F32.BF16 R44, R72.reuse, R64, R44 ;  /* 0x00000040482c723c */ /* 0x042fec000004182c */
[----:B------:R-:W-:Y:S01]  /*59d0*/  HMMA.16816.F32.BF16 R40, R72, R66, R40 ;  /* 0x000000424828723c */ /* 0x000fe20000041828 */
[----:B------:R-:W1:Y:S01]  /*59e0*/  LDSM.16.M88.4 R64, [R216+0x7800] ;  /* 0x00780000d840783b */ /* 0x000e620000000200 */
[----:B------:R-:W-:-:S04]  /*59f0*/  DEPBAR.LE SB0, 0x0 ;  /* 0x000080000000791a */ /* 0x000fc80000000000 */
[C---:B---3--:R-:W-:Y:S06]  /*5a00*/  HMMA.16816.F32.BF16 R52, R72.reuse, R68, R52 ;  /* 0x000000444834723c */ /* 0x048fec0000041834 */
[C---:B------:R-:W-:Y:S06]  /*5a10*/  HMMA.16816.F32.BF16 R48, R72.reuse, R70, R48 ;  /* 0x000000464830723c */ /* 0x040fec0000041830 */
[C---:B----4-:R-:W-:Y:S06]  /*5a20*/  HMMA.16816.F32.BF16 R36, R72.reuse, R60, R36 ;  /* 0x0000003c4824723c */ /* 0x050fec0000041824 */
        /* <DEDUP_REMOVED lines=80> */
[----:B-1----:R-:W-:Y:S01]  /*5f30*/  IMAD.U32 R7, RZ, RZ, UR33 ;  /* 0x00000021ff077e24 */ /* 0x002fe2000f8e00ff */
[----:B------:R-:W-:Y:S02]  /*5f40*/  MOV R6, UR32 ;  /* 0x0000002000067c02 */ /* 0x000fe40008000f00 */
        /* <DEDUP_REMOVED lines=9> */
.L_x_6542:
[----:B------:R-:W-:-:S04]  /*5fe0*/  ULEA UR14, -UR8, URZ, 0x6 ;  /* 0x0000003f080e7291 */ /* 0x000fc8000f8e313f */
[----:B------:R-:W-:Y:S02]  /*5ff0*/  USHF.R.S32.HI UR15, URZ, 0x1f, UR14 ;  /* 0x0000001f3f0f7899 */ /* 0x000fe4000801140e */
[----:B------:R-:W-:-:S04]  /*6000*/  MOV R5, UR14 ;  /* 0x0000000e00057c02 */ /* 0x000fc80008000f00 */
[----:B------:R-:W-:-:S07]  /*6010*/  MOV R3, UR15 ;  /* 0x0000000f00037c02 */ /* 0x000fce0008000f00 */
.L_x_6543:
        /* <DEDUP_REMOVED lines=173> */
.L_x_6545:
[----:B------:R-:W-:Y:S05]  /*6af0*/  BSYNC B0 ;  /* 0x0000000000007941 */ /* 0x000fea0003800000 */
.L_x_6544:
[----:B------:R-:W0:Y:S01]  /*6b00*/  LDGDEPBAR ;  /* 0x00000000000079af */ /* 0x000e220000000000 */
[----:B------:R-:W-:-:S04]  /*6b10*/  IADD3 R244, P0, R5, R244, RZ ;  /* 0x000000f405f47210 */ /* 0x000fc80007f1e0ff */
[----:B------:R-:W-:-:S09]  /*6b20*/  IADD3.X R165, R3, R165, RZ, P0, !PT ;  /* 0x000000a503a57210 */ /* 0x000fd200007fe4ff */
.L_x_6541:
        /* <DEDUP_REMOVED lines=8> */
[C---:B------:R-:W-:Y:S01]  /*6bb0*/  IMAD.IADD R11, R242.reuse, 0x1, -R6 ;  /* 0x00000001f20b7824 */ /* 0x040fe200078e0a06 */
[C---:B------:R-:W-:Y:S01]  /*6bc0*/  ISETP.LT.OR P2, PT, R3.reuse, R241, P2 ;  /* 0x000000f10300720c */ /* 0x040fe20001741670 */
[C---:B------:R-:W-:Y:S01]  /*6bd0*/  VIADD R12, R3.reuse, 0x1 ;  /* 0x00000001030c7836 */ /* 0x040fe20000000000 */
[C---:B------:R-:W-:Y:S01]  /*6be0*/  ISETP.LT.OR P3, PT, R3.reuse, R238, P3 ;  /* 0x000000ee0300720c */ /* 0x040fe20001f61670 */
[C---:B------:R-:W-:Y:S01]  /*6bf0*/  VIADD R13, R3.reuse, 0x8 ;  /* 0x00000008030d7836 */ /* 0x040fe20000000000 */
[----:B------:R-:W-:Y:S01]  /*6c00*/  IABS R11, R11 ;  /* 0x0000000b000b7213 */ /* 0x000fe20000000000 */
[----:B------:R-:W-:Y:S01]  /*6c10*/  IMAD.IADD R181, R242, 0x1, -R22 ;  /* 0x00000001f2b57824 */ /* 0x000fe200078e0a16 */
[----:B------:R-:W-:Y:S01]  /*6c20*/  ISETP.GE.AND P4, PT, R12, R240, PT ;  /* 0x000000f00c00720c */ /* 0x000fe20003f86270 */
[C---:B------:R-:W-:Y:S01]  /*6c30*/  IMAD.IADD R18, R242.reuse, 0x1, -R12 ;  /* 0x00000001f2127824 */ /* 0x040fe200078e0a0c */
[----:B------:R-:W-:Y:S01]  /*6c40*/  I2FP.F32.S32 R11, R11 ;  /* 0x0000000b000b7245 */ /* 0x000fe20000201400 */
[C---:B------:R-:W-:Y:S01]  /*6c50*/  IMAD.IADD R17, R242.reuse, 0x1, -R13 ;  /* 0x00000001f2117824 */ /* 0x040fe200078e0a0d */
[----:B------:R-:W-:Y:S01]  /*6c60*/  IABS R181, R181 ;  /* 0x000000b500b57213 */ /* 0x000fe20000000000 */
[----:B------:R-:W-:Y:S01]  /*6c70*/  VIADD R20, R3, 0x28 ;  /* 0x0000002803147836 */ /* 0x000fe20000000000 */
[----:B------:R-:W-:Y:S01]  /*6c80*/  IABS R18, R18 ;  /* 0x0000001200127213 */ /* 0x000fe20000000000 */
[----:B------:R-:W-:Y:S01]  /*6c90*/  FFMA.FTZ R11, R11, -UR23, R44 ;  /* 0x800000170b0b7c23 */ /* 0x000fe2000801002c */
[----:B------:R-:W-:Y:S01]  /*6ca0*/  IMAD.IADD R5, R239, 0x1, -R3 ;  /* 0x00000001ef057824 */ /* 0x000fe200078e0a03 */
[----:B------:R-:W-:Y:S01]  /*6cb0*/  IABS R17, R17 ;  /* 0x0000001100117213 */ /* 0x000fe20000000000 */
[C---:B------:R-:W-:Y:S01]  /*6cc0*/  VIADD R44, R3.reuse, 0x18 ;  /* 0x00000018032c7836 */ /* 0x040fe20000000000 */
[----:B------:R-:W-:Y:S01]  /*6cd0*/  I2FP.F32.S32 R181, R181 ;  /* 0x000000b500b57245 */ /* 0x000fe20000201400 */
[C---:B------:R-:W-:Y:S01]  /*6ce0*/  IMAD.IADD R183, R242.reuse, 0x1, -R20 ;  /* 0x00000001f2b77824 */ /* 0x040fe200078e0a14 */
[----:B------:R-:W-:Y:S01]  /*6cf0*/  I2FP.F32.S32 R18, R18 ;  /* 0x0000001200127245 */ /* 0x000fe20000201400 */
[----:B------:R-:W-:Y:S01]  /*6d00*/  VIADD R21, R3, 0x21 ;  /* 0x0000002103157836 */ /* 0x000fe20000000000 */
[----:B------:R-:W-:Y:S01]  /*6d10*/  IABS R5, R5 ;  /* 0x0000000500057213 */ /* 0x000fe20000000000 */
[C---:B------:R-:W-:Y:S01]  /*6d20*/  IMAD.IADD R9, R242.reuse, 0x1, -R44 ;  /* 0x00000001f2097824 */ /* 0x040fe200078e0a2c */
[----:B------:R-:W-:Y:S01]  /*6d30*/  I2FP.F32.S32 R17, R17 ;  /* 0x0000001100117245 */ /* 0x000fe20000201400 */
[----:B------:R-:W-:Y:S01]  /*6d40*/  IMAD.IADD R15, R242, 0x1, -R21 ;  /* 0x00000001f20f7824 */ /* 0x000fe200078e0a15 */
[----:B------:R-:W-:Y:S01]  /*6d50*/  IABS R183, R183 ;  /* 0x000000b700b77213 */ /* 0x000fe20000000000 */
[----:B------:R-:W-:Y:S01]  /*6d60*/  FFMA.FTZ R181, R181, -UR23, R36 ;  /* 0x80000017b5b57c23 */ /* 0x000fe20008010024 */
[----:B------:R-:W-:Y:S01]  /*6d70*/  I2FP.F32.S32 R5, R5 ;  /* 0x0000000500057245 */ /* 0x000fe20000201400 */
[----:B------:R-:W-:Y:S01]  /*6d80*/  FFMA.FTZ R18, R18, -UR23, R53 ;  /* 0x8000001712127c23 */ /* 0x000fe20008010035 */
[----:B------:R-:W-:Y:S01]  /*6d90*/  IABS R9, R9 ;  /* 0x0000000900097213 */ /* 0x000fe20000000000 */
[----:B------:R-:W-:Y:S01]  /*6da0*/  VIADD R36, R3, 0x29 ;  /* 0x0000002903247836 */ /* 0x000fe20000000000 */
[----:B------:R-:W-:Y:S01]  /*6db0*/  ISETP.LT.OR P4, PT, R12, R241, P4 ;  /* 0x000000f10c00720c */ /* 0x000fe20002781670 */
[C---:B------:R-:W-:Y:S01]  /*6dc0*/  IMAD.IADD R19, R242.reuse, 0x1, -R3 ;  /* 0x00000001f2137824 */ /* 0x040fe200078e0a03 */
[----:B------:R-:W-:Y:S01]  /*6dd0*/  I2FP.F32.S32 R183, R183 ;  /* 0x000000b700b77245 */ /* 0x000fe20000201400 */
[----:B------:R-:W-:Y:S01]  /*6de0*/  FFMA.FTZ R17, R17, -UR23, R48 ;  /* 0x8000001711117c23 */ /* 0x000fe20008010030 */
[----:B------:R-:W-:Y:S01]  /*6df0*/  IABS R15, R15 ;  /* 0x0000000f000f7213 */ /* 0x000fe20000000000 */
[----:B------:R-:W-:Y:S01]  /*6e00*/  IMAD.IADD R48, R242, 0x1, -R36 ;  /* 0x00000001f2307824 */ /* 0x000fe200078e0a24 */
[----:B------:R-:W-:Y:S01]  /*6e10*/  I2FP.F32.S32 R9, R9 ;  /* 0x0000000900097245 */ /* 0x000fe20000201400 */
[----:B------:R-:W-:Y:S01]  /*6e20*/  FFMA.FTZ R54, R5, -UR23, R54 ;  /* 0x8000001705367c23 */ /* 0x000fe20008010036 */
[----:B------:R-:W-:Y:S01]  /*6e30*/  FSEL R18, R18, -INF , !P4 ;  /* 0xff80000012127808 */ /* 0x000fe20006000000 */
[----:B------:R-:W-:Y:S01]  /*6e40*/  VIADD R5, R3, 0x11 ;  /* 0x0000001103057836 */ /* 0x000fe20000000000 */
[----:B------:R-:W-:Y:S01]  /*6e50*/  IABS R19, R19 ;  /* 0x0000001300137213 */ /* 0x000fe20000000000 */
[----:B------:R-:W-:Y:S01]  /*6e60*/  FFMA.FTZ R183, R183, -UR23, R28 ;  /* 0x80000017b7b77c23 */ /* 0x000fe2000801001c */
[----:B------:R-:W-:Y:S01]  /*6e70*/  ISETP.GE.AND P4, PT, R44, R240, PT ;  /* 0x000000f02c00720c */ /* 0x000fe20003f86270 */
[C---:B------:R-:W-:Y:S01]  /*6e80*/  VIADD R7, R3.reuse, 0x9 ;  /* 0x0000000903077836 */ /* 0x040fe20000000000 */
[----:B------:R-:W-:Y:S01]  /*6e90*/  I2FP.F32.S32 R15, R15 ;  /* 0x0000000f000f7245 */ /* 0x000fe20000201400 */
[----:B------:R-:W-:-:S02]  /*6ea0*/  VIADD R14, R3, 0x19 ;  /* 0x00000019030e7836 */ /* 0x000fc40000000000 */
[----:B------:R-:W-:Y:S01]  /*6eb0*/  FFMA.FTZ R9, R9, -UR23, R40 ;  /* 0x8000001709097c23 */ /* 0x000fe20008010028 */
[C---:B------:R-:W-:Y:S01]  /*6ec0*/  VIADD R33, R3.reuse, 0x30 ;  /* 0x0000003003217836 */ /* 0x040fe20000000000 */
[----:B------:R-:W-:Y:S01]  /*6ed0*/  IABS R48, R48 ;  /* 0x0000003000307213 */ /* 0x000fe20000000000 */
[C---:B------:R-:W-:Y:S01]  /*6ee0*/  VIADD R28, R3.reuse, 0x31 ;  /* 0x00000031031c7836 */ /* 0x040fe20000000000 */
[----:B------:R-:W-:Y:S01]  /*6ef0*/  I2FP.F32.S32 R19, R19 ;  /* 0x0000001300137245 */ /* 0x000fe20000201400 */
[C---:B------:R-:W-:Y:S01]  /*6f00*/  VIADD R23, R3.reuse, 0x38 ;  /* 0x0000003803177836 */ /* 0x040fe20000000000 */
[----:B------:R-:W-:Y:S01]  /*6f10*/  ISETP.LT.OR P4, PT, R44, R241, P4 ;  /* 0x000000f12c00720c */ /* 0x000fe20002781670 */
[----:B------:R-:W-:Y:S02]  /*6f20*/  VIADD R3, R3, 0x39 ;  /* 0x0000003903037836 */ /* 0x000fe40000000000 */
[----:B------:R-:W-:Y:S01]  /*6f30*/  FFMA.FTZ R37, R15, -UR23, R37 ;  /* 0x800000170f257c23 */ /* 0x000fe20008010025 */
[C---:B------:R-:W-:Y:S01]  /*6f40*/  IMAD.IADD R10, R242.reuse, 0x1, -R5 ;  /* 0x00000001f20a7824 */ /* 0x040fe200078e0a05 */
[----:B------:R-:W-:Y:S01]  /*6f50*/  I2FP.F32.S32 R48, R48 ;  /* 0x0000003000307245 */ /* 0x000fe20000201400 */
[C---:B------:R-:W-:Y:S01]  /*6f60*/  IMAD.IADD R16, R242.reuse, 0x1, -R7 ;  /* 0x00000001f2107824 */ /* 0x040fe200078e0a07 */
[----:B------:R-:W-:Y:S01]  /*6f70*/  FSEL R9, R9, -INF , !P4 ;  /* 0xff80000009097808 */ /* 0x000fe20006000000 */
[----:B------:R-:W-:-:S02]  /*6f80*/  IMAD.IADD R15, R242, 0x1, -R3 ;  /* 0x00000001f20f7824 */ /* 0x000fc400078e0a03 */
[----:B------:R-:W-:Y:S01]  /*6f90*/  FFMA.FTZ R19, R19, -UR23, R52 ;  /* 0x8000001713137c23 */ /* 0x000fe20008010034 */
[----:B------:R-:W-:Y:S01]  /*6fa0*/  IABS R10, R10 ;  /* 0x0000000a000a7213 */ /* 0x000fe20000000000 */
[----:B------:R-:W-:Y:S01]  /*6fb0*/  IMAD.IADD R8, R242, 0x1, -R14 ;  /* 0x00000001f2087824 */ /* 0x000fe200078e0a0e */
[----:B------:R-:W-:Y:S01]  /*6fc0*/  ISETP.GE.AND P4, PT, R36, R240, PT ;  /* 0x000000f02400720c */ /* 0x000fe20003f86270 */
[----:B------:R-:W-:Y:S01]  /*6fd0*/  FFMA.FTZ R29, R48, -UR23, R29 ;  /* 0x80000017301d7c23 */ /* 0x000fe2000801001d */
[----:B------:R-:W-:Y:S01]  /*6fe0*/  IABS R16, R16 ;  /* 0x0000001000107213 */ /* 0x000fe20000000000 */
[----:B------:R-:W-:Y:S01]  /*6ff0*/  IMAD.IADD R40, R242, 0x1, -R23 ;  /* 0x00000001f2287824 */ /* 0x000fe200078e0a17 */
[----:B------:R-:W-:Y:S01]  /*7000*/  IABS R15, R15 ;  /* 0x0000000f000f7213 */ /* 0x000fe20000000000 */
[--C-:B------:R-:W-:Y:S01]  /*7010*/  IMAD R222, R2, 0x2, R224.reuse ;  /* 0x0000000202de7824 */ /* 0x100fe200078e02e0 */
[----:B------:R-:W-:Y:S01]  /*7020*/  I2FP.F32.S32 R10, R10 ;  /* 0x0000000a000a7245 */ /* 0x000fe20000201400 */
[----:B------:R-:W-:Y:S01]  /*7030*/  IMAD R221, R0, 0x2, R224 ;  /* 0x0000000200dd7824 */ /* 0x000fe200078e02e0 */
[----:B------:R-:W-:Y:S01]  /*7040*/  ISETP.LT.OR P4, PT, R36, R241, P4 ;  /* 0x000000f12400720c */ /* 0x000fe20002781670 */
[----:B------:R-:W-:Y:S01]  /*7050*/  IMAD R220, R0, 0x2, R222 ;  /* 0x0000000200dc7824 */ /* 0x000fe200078e02de */
[----:B------:R-:W-:Y:S01]  /*7060*/  IABS R8, R8 ;  /* 0x0000000800087213 */ /* 0x000fe20000000000 */
[----:B------:R-:W-:Y:S01]  /*7070*/  FFMA.FTZ R10, R10, -UR23, R45 ;  /* 0x800000170a0a7c23 */ /* 0x000fe2000801002d */
[----:B------:R-:W-:Y:S01]  /*7080*/  FSEL R19, R19, -INF , !P2 ;  /* 0xff80000013137808 */ /* 0x000fe20005000000 */
[----:B------:R-:W-:Y:S01]  /*7090*/  IMAD.IADD R45, R242, 0x1, -R33 ;  /* 0x00000001f22d7824 */ /* 0x000fe200078e0a21 */
[----:B------:R-:W-:Y:S01]  /*70a0*/  I2FP.F32.S32 R16, R16 ;  /* 0x0000001000107245 */ /* 0x000fe20000201400 */
[----:B------:R-:W-:Y:S01]  /*70b0*/  LDSM.16.MT88.4 R156, [R224+0x10000] ;  /* 0x01000000e09c783b */ /* 0x000fe20000004200 */
[----:B------:R-:W-:-:S02]  /*70c0*/  ISETP.GE.AND P2, PT, R5, R240, PT ;  /* 0x000000f00500720c */ /* 0x000fc40003f46270 */
[----:B------:R-:W-:Y:S01]  /*70d0*/  I2FP.F32.S32 R15, R15 ;  /* 0x0000000f000f7245 */ /* 0x000fe20000201400 */
[----:B------:R-:W-:Y:S01]  /*70e0*/  FFMA.FTZ R16, R16, -UR23, R49 ;  /* 0x8000001710107c23 */ /* 0x000fe20008010031 */
[-C--:B------:R-:W-:Y:S01]  /*70f0*/  ISETP.GE.AND P1, PT, R13, R240.reuse, PT ;  /* 0x000000f00d00720c */ /* 0x080fe20003f26270 */
[----:B------:R-:W-:Y:S01]  /*7100*/  LDSM.16.MT88.4 R148, [R222+0x10000] ;  /* 0x01000000de94783b */ /* 0x000fe20000004200 */
[----:B------:R-:W-:Y:S01]  /*7110*/  ISETP.GE.AND P0, PT, R7, R240, PT ;  /* 0x000000f00700720c */ /* 0x000fe20003f06270 */
[----:B------:R-:W-:Y:S01]  /*7120*/  FFMA.FTZ R77, R15, -UR23, R77 ;  /* 0x800000170f4d7c23 */ /* 0x000fe2000801004d */
[----:B------:R-:W-:Y:S01]  /*7130*/  FSEL R184, R29, -INF , !P4 ;  /* 0xff8000001db87808 */ /* 0x000fe20006000000 */
[----:B------:R-:W-:Y:S01]  /*7140*/  IMAD.IADD R29, R239, 0x1, -R33 ;  /* 0x00000001ef1d7824 */ /* 0x000fe200078e0a21 */
[----:B------:R-:W-:Y:S01]  /*7150*/  I2FP.F32.S32 R8, R8 ;  /* 0x0000000800087245 */ /* 0x000fe20000201400 */
[----:B------:R-:W-:Y:S01]  /*7160*/  LDSM.16.MT88.4 R140, [R221+0x10000] ;  /* 0x01000000dd8c783b */ /* 0x000fe20000004200 */
[----:B------:R-:W-:-:S02]  /*7170*/  ISETP.GE.AND P4, PT, R3, R240, PT ;  /* 0x000000f00300720c */ /* 0x000fc40003f86270 */
[----:B------:R-:W-:Y:S01]  /*7180*/  ISETP.GE.AND P5, PT, R6, R240, PT ;  /* 0x000000f00600720c */ /* 0x000fe20003fa6270 */
[----:B------:R-:W-:Y:S01]  /*7190*/  FFMA.FTZ R8, R8, -UR23, R41 ;  /* 0x8000001708087c23 */ /* 0x000fe20008010029 */
[-C--:B------:R-:W-:Y:S01]  /*71a0*/  ISETP.LT.OR P2, PT, R5, R241.reuse, P2 ;  /* 0x000000f10500720c */ /* 0x080fe20001741670 */
[----:B------:R-:W-:Y:S01]  /*71b0*/  IMAD.IADD R41, R242, 0x1, -R28 ;  /* 0x00000001f2297824 */ /* 0x000fe200078e0a1c */
[-C--:B------:R-:W-:Y:S01]  /*71c0*/  ISETP.LT.OR P1, PT, R13, R241.reuse, P1 ;  /* 0x000000f10d00720c */ /* 0x080fe20000f21670 */
[----:B------:R-:W-:Y:S01]  /*71d0*/  LDSM.16.MT88.4 R132, [R220+0x10000] ;  /* 0x01000000dc84783b */ /* 0x000fe20000004200 */
[-C--:B------:R-:W-:Y:S02]  /*71e0*/  ISETP.LT.OR P0, PT, R7, R241.reuse, P0 ;  /* 0x000000f10700720c */ /* 0x080fe40000701670 */
[-C--:B------:R-:W-:Y:S01]  /*71f0*/  ISETP.LT.OR P4, PT, R3, R241.reuse, P4 ;  /* 0x000000f10300720c */ /* 0x080fe20002781670 */
[----:B------:R-:W-:Y:S01]  /*7200*/  LDSM.16.MT88.4 R56, [R221+0x12000] ;  /* 0x01200000dd38783b */ /* 0x000fe20000004200 */
[----:B------:R-:W-:-:S02]  /*7210*/  ISETP.LT.OR P5, PT, R6, R241, P5 ;  /* 0x000000f10600720c */ /* 0x000fc40002fa1670 */
[----:B------:R-:W-:Y:S01]  /*7220*/  FSEL R10, R10, -INF , !P2 ;  /* 0xff8000000a0a7808 */ /* 0x000fe20005000000 */
[----:B------:R-:W-:Y:S01]  /*7230*/  LDSM.16.MT88.4 R64, [R220+0x12000] ;  /* 0x01200000dc40783b */ /* 0x000fe20000004200 */
[----:B------:R-:W-:Y:S02]  /*7240*/  FSEL R17, R17, -INF , !P1 ;  /* 0xff80000011117808 */ /* 0x000fe40004800000 */
[-C--:B------:R-:W-:Y:S01]  /*7250*/  ISETP.GE.AND P2, PT, R20, R240.reuse, PT ;  /* 0x000000f01400720c */ /* 0x080fe20003f46270 */
[----:B------:R-:W-:Y:S01]  /*7260*/  LDSM.16.MT88.4 R72, [R224+0x14000] ;  /* 0x01400000e048783b */ /* 0x000fe20000004200 */
[-C--:B------:R-:W-:Y:S02]  /*7270*/  ISETP.GE.AND P1, PT, R14, R240.reuse, PT ;  /* 0x000000f00e00720c */ /* 0x080fe40003f26270 */
[----:B------:R-:W-:Y:S01]  /*7280*/  FSEL R16, R16, -INF , !P0 ;  /* 0xff80000010107808 */ /* 0x000fe20004000000 */
[----:B------:R-:W-:Y:S01]  /*7290*/  LDSM.16.MT88.4 R80, [R222+0x14000] ;  /* 0x01400000de50783b */ /* 0x000fe20000004200 */
[----:B------:R-:W-:-:S02]  /*72a0*/  ISETP.GE.AND P0, PT, R22, R240, PT ;  /* 0x000000f01600720c */ /* 0x000fc40003f06270 */
[----:B------:R-:W-:Y:S01]  /*72b0*/  FSEL R195, R77, -INF , !P4 ;  /* 0xff8000004dc37808 */ /* 0x000fe20006000000 */
[----:B------:R-:W-:Y:S01]  /*72c0*/  LDSM.16.MT88.4 R88, [R221+0x14000] ;  /* 0x01400000dd58783b */ /* 0x000fe20000004200 */
[----:B------:R-:W-:Y:S02]  /*72d0*/  FSEL R11, R11, -INF , !P5 ;  /* 0xff8000000b0b7808 */ /* 0x000fe40006800000 */
[----:B------:R-:W-:Y:S01]  /*72e0*/  ISETP.GE.AND P4, PT, R5, R235, PT ;  /* 0x000000eb0500720c */ /* 0x000fe20003f86270 */
[----:B------:R-:W-:Y:S01]  /*72f0*/  LDSM.16.MT88.4 R96, [R220+0x14000] ;  /* 0x01400000dc60783b */ /* 0x000fe20000004200 */
[----:B------:R-:W-:Y:S02]  /*7300*/  IABS R45, R45 ;  /* 0x0000002d002d7213 */ /* 0x000fe40000000000 */
[----:B------:R-:W-:Y:S01]  /*7310*/  ISETP.GE.AND P5, PT, R21, R240, PT ;  /* 0x000000f01500720c */ /* 0x000fe20003fa6270 */
[----:B------:R-:W-:Y:S01]  /*7320*/  LDSM.16.MT88.4 R104, [R224+0x16000] ;  /* 0x01600000e068783b */ /* 0x000fe20000004200 */
[----:B------:R-:W-:-:S02]  /*7330*/  ISETP.LT.OR P2, PT, R20, R241, P2 ;  /* 0x000000f11400720c */ /* 0x000fc40001741670 */
[----:B------:R-:W-:Y:S01]  /*7340*/  IABS R41, R41 ;  /* 0x0000002900297213 */ /* 0x000fe20000000000 */
[----:B------:R-:W-:Y:S01]  /*7350*/  LDSM.16.MT88.4 R112, [R222+0x16000] ;  /* 0x01600000de70783b */ /* 0x000fe20000004200 */
[-C--:B------:R-:W-:Y:S02]  /*7360*/  ISETP.LT.OR P1, PT, R14, R241.reuse, P1 ;  /* 0x000000f10e00720c */ /* 0x080fe40000f21670 */
[----:B------:R-:W-:Y:S01]  /*7370*/  ISETP.LT.OR P0, PT, R22, R241, P0 ;  /* 0x000000f11600720c */ /* 0x000fe20000701670 */
[----:B------:R-:W-:Y:S01]  /*7380*/  LDSM.16.MT88.4 R120, [R221+0x16000] ;  /* 0x01600000dd78783b */ /* 0x000fe20000004200 */
[----:B------:R-:W-:Y:S02]  /*7390*/  IABS R40, R40 ;  /* 0x0000002800287213 */ /* 0x000fe40000000000 */
[----:B------:R-:W-:Y:S01]  /*73a0*/  ISETP.LT.OR P4, PT, R5, R238, P4 ;  /* 0x000000ee0500720c */ /* 0x000fe20002781670 */
[----:B------:R-:W-:Y:S01]  /*73b0*/  IMAD.IADD R5, R239, 0x1, -R5 ;  /* 0x00000001ef057824 */ /* 0x000fe200078e0a05 */
[----:B------:R-:W-:-:S02]  /*73c0*/  I2FP.F32.S32 R45, R45 ;  /* 0x0000002d002d7245 */ /* 0x000fc40000201400 */
[----:B------:R-:W-:Y:S02]  /*73d0*/  ISETP.LT.OR P5, PT, R21, R241, P5 ;  /* 0x000000f11500720c */ /* 0x000fe40002fa1670 */
[----:B------:R-:W-:Y:S01]  /*73e0*/  FSEL R183, R183, -INF , !P2 ;  /* 0xff800000b7b77808 */ /* 0x000fe20005000000 */
[----:B------:R-:W-:Y:S01]  /*73f0*/  FFMA.FTZ R24, R45, -UR23, R24 ;  /* 0x800000172d187c23 */ /* 0x000fe20008010018 */
[----:B------:R-:W-:Y:S02]  /*7400*/  I2FP.F32.S32 R41, R41 ;  /* 0x0000002900297245 */ /* 0x000fe40000201400 */
[----:B------:R-:W-:Y:S02]  /*7410*/  FSEL R8, R8, -INF , !P1 ;  /* 0xff80000008087808 */ /* 0x000fe40004800000 */
[----:B------:R-:W-:Y:S01]  /*7420*/  ISETP.GE.AND P2, PT, R12, R235, PT ;  /* 0x000000eb0c00720c */ /* 0x000fe20003f46270 */
[----:B------:R-:W-:Y:S01]  /*7430*/  FFMA.FTZ R25, R41, -UR23, R25 ;  /* 0x8000001729197c23 */ /* 0x000fe20008010019 */
[----:B------:R-:W-:-:S02]  /*7440*/  ISETP.GE.AND P1, PT, R33, R240, PT ;  /* 0x000000f02100720c */ /* 0x000fc40003f26270 */
[----:B------:R-:W-:Y:S02]  /*7450*/  FSEL R181, R181, -INF , !P0 ;  /* 0xff800000b5b57808 */ /* 0x000fe40004000000 */
[----:B------:R-:W-:Y:S02]  /*7460*/  I2FP.F32.S32 R40, R40 ;  /* 0x0000002800287245 */ /* 0x000fe40000201400 */
[-C--:B------:R-:W-:Y:S02]  /*7470*/  ISETP.GE.AND P0, PT, R28, R240.reuse, PT ;  /* 0x000000f01c00720c */ /* 0x080fe40003f06270 */
[----:B------:R-:W-:Y:S01]  /*7480*/  FSEL R182, R37, -INF , !P5 ;  /* 0xff80000025b67808 */ /* 0x000fe20006800000 */
[----:B------:R-:W-:Y:S01]  /*7490*/  FFMA.FTZ R76, R40, -UR23, R76 ;  /* 0x80000017284c7c23 */ /* 0x000fe2000801004c */
[----:B------:R-:W-:Y:S02]  /*74a0*/  ISETP.GE.AND P5, PT, R23, R240, PT ;  /* 0x000000f01700720c */ /* 0x000fe40003fa6270 */
[----:B------:R-:W-:Y:S01]  /*74b0*/  ISETP.LT.OR P2, PT, R12, R238, P2 ;  /* 0x000000ee0c00720c */ /* 0x000fe20001741670 */
[----:B------:R-:W-:Y:S01]  /*74c0*/  IMAD.IADD R12, R239, 0x1, -R12 ;  /* 0x00000001ef0c7824 */ /* 0x000fe200078e0a0c */
[----:B------:R-:W-:-:S02]  /*74d0*/  IABS R5, R5 ;  /* 0x0000000500057213 */ /* 0x000fc40000000000 */
[-C--:B------:R-:W-:Y:S02]  /*74e0*/  ISETP.LT.OR P1, PT, R33, R241.reuse, P1 ;  /* 0x000000f12100720c */ /* 0x080fe40000f21670 */
[-C--:B------:R-:W-:Y:S02]  /*74f0*/  ISETP.LT.OR P0, PT, R28, R241.reuse, P0 ;  /* 0x000000f11c00720c */ /* 0x080fe40000701670 */
[----:B------:R-:W-:Y:S02]  /*7500*/  ISETP.LT.OR P5, PT, R23, R241, P5 ;  /* 0x000000f11700720c */ /* 0x000fe40002fa1670 */
[----:B------:R-:W-:Y:S02]  /*7510*/  I2FP.F32.S32 R5, R5 ;  /* 0x0000000500057245 */ /* 0x000fe40000201400 */
[----:B------:R-:W-:Y:S02]  /*7520*/  FSEL R198, R24, -INF , !P1 ;  /* 0xff80000018c67808 */ /* 0x000fe40004800000 */
[-C--:B------:R-:W-:Y:S01]  /*7530*/  ISETP.GE.AND P1, PT, R13, R235.reuse, PT ;  /* 0x000000eb0d00720c */ /* 0x080fe20003f26270 */
[----:B------:R-:W-:Y:S01]  /*7540*/  FFMA.FTZ R47, R5, -UR23, R47 ;  /* 0x80000017052f7c23 */ /* 0x000fe2000801002f */
[----:B------:R-:W-:Y:S01]  /*7550*/  FSEL R197, R25, -INF , !P0 ;  /* 0xff80000019c57808 */ /* 0x000fe20004000000 */
[C---:B------:R-:W-:Y:S01]  /*7560*/  IMAD.IADD R5, R239.reuse, 0x1, -R14 ;  /* 0x00000001ef057824 */ /* 0x040fe200078e0a0e */
[----:B------:R-:W-:Y:S01]  /*7570*/  IABS R12, R12 ;  /* 0x0000000c000c7213 */ /* 0x000fe20000000000 */
[----:B------:R-:W-:Y:S01]  /*7580*/  IMAD.IADD R25, R239, 0x1, -R28 ;  /* 0x00000001ef197824 */ /* 0x000fe200078e0a1c */
[----:B------:R-:W-:-:S02]  /*7590*/  ISETP.GE.AND P0, PT, R7, R235, PT ;  /* 0x000000eb0700720c */ /* 0x000fc40003f06270 */
[----:B------:R-:W-:Y:S02]  /*75a0*/  FSEL R196, R76, -INF , !P5 ;  /* 0xff8000004cc47808 */ /* 0x000fe40006800000 */
[C---:B------:R-:W-:Y:S02]  /*75b0*/  ISETP.GE.AND P5, PT, R6.reuse, R235, PT ;  /* 0x000000eb0600720c */ /* 0x040fe40003fa6270 */
[----:B------:R-:W-:Y:S01]  /*75c0*/  ISETP.LT.OR P1, PT, R13, R238, P1 ;  /* 0x000000ee0d00720c */ /* 0x000fe20000f21670 */
[----:B------:R-:W-:Y:S01]  /*75d0*/  IMAD.IADD R13, R239, 0x1, -R13 ;  /* 0x00000001ef0d7824 */ /* 0x000fe200078e0a0d */
[----:B------:R-:W-:Y:S02]  /*75e0*/  I2FP.F32.S32 R12, R12 ;  /* 0x0000000c000c7245 */ /* 0x000fe40000201400 */
[-C--:B------:R-:W-:Y:S01]  /*75f0*/  ISETP.LT.OR P0, PT, R7, R238.reuse, P0 ;  /* 0x000000ee0700720c */ /* 0x080fe20000701670 */
[C---:B------:R-:W-:Y:S01]  /*7600*/  IMAD.IADD R7, R239.reuse, 0x1, -R7 ;  /* 0x00000001ef077824 */ /* 0x040fe200078e0a07 */
[----:B------:R-:W-:Y:S01]  /*7610*/  ISETP.LT.OR P5, PT, R6, R238, P5 ;  /* 0x000000ee0600720c */ /* 0x000fe20002fa1670 */
[----:B------:R-:W-:-:S02]  /*7620*/  IMAD.IADD R6, R239, 0x1, -R6 ;  /* 0x00000001ef067824 */ /* 0x000fc400078e0a06 */
[----:B------:R-:W-:Y:S01]  /*7630*/  FFMA.FTZ R12, R12, -UR23, R55 ;  /* 0x800000170c0c7c23 */ /* 0x000fe20008010037 */
[----:B------:R-:W-:Y:S02]  /*7640*/  IABS R5, R5 ;  /* 0x0000000500057213 */ /* 0x000fe40000000000 */
[----:B------:R-:W-:Y:S02]  /*7650*/  IABS R13, R13 ;  /* 0x0000000d000d7213 */ /* 0x000fe40000000000 */
[----:B------:R-:W-:Y:S02]  /*7660*/  IABS R7, R7 ;  /* 0x0000000700077213 */ /* 0x000fe40000000000 */
[----:B------:R-:W-:Y:S02]  /*7670*/  IABS R6, R6 ;  /* 0x0000000600067213 */ /* 0x000fe40000000000 */
[----:B------:R-:W-:Y:S02]  /*7680*/  I2FP.F32.S32 R5, R5 ;  /* 0x0000000500057245 */ /* 0x000fe40000201400 */
[----:B------:R-:W-:-:S02]  /*7690*/  FMNMX.FTZ R24, R19, R18, !PT ;  /* 0x0000001213187209 */ /* 0x000fc40007810000 */
[----:B------:R-:W-:Y:S01]  /*76a0*/  I2FP.F32.S32 R13, R13 ;  /* 0x0000000d000d7245 */ /* 0x000fe20000201400 */
[----:B------:R-:W-:Y:S01]  /*76b0*/  FFMA.FTZ R5, R5, -UR23, R43 ;  /* 0x8000001705057c23 */ /* 0x000fe2000801002b */
[----:B------:R-:W-:Y:S02]  /*76c0*/  FSEL R15, R12, -INF , !P2 ;  /* 0xff8000000c0f7808 */ /* 0x000fe40005000000 */
[----:B------:R-:W-:Y:S01]  /*76d0*/  I2FP.F32.S32 R7, R7 ;  /* 0x0000000700077245 */ /* 0x000fe20000201400 */
[----:B------:R-:W-:Y:S01]  /*76e0*/  FFMA.FTZ R13, R13, -UR23, R50 ;  /* 0x800000170d0d7c23 */ /* 0x000fe20008010032 */
[C---:B------:R-:W-:Y:S02]  /*76f0*/  ISETP.GE.AND P2, PT, R14.reuse, R235, PT ;  /* 0x000000eb0e00720c */ /* 0x040fe40003f46270 */
[----:B------:R-:W-:Y:S01]  /*7700*/  I2FP.F32.S32 R6, R6 ;  /* 0x0000000600067245 */ /* 0x000fe20000201400 */
[----:B------:R-:W-:Y:S01]  /*7710*/  FFMA.FTZ R7, R7, -UR23, R51 ;  /* 0x8000001707077c23 */ /* 0x000fe20008010033 */
[----:B------:R-:W-:Y:S01]  /*7720*/  FMNMX.FTZ R24, R17, R24, !PT ;  /* 0x0000001811187209 */ /* 0x000fe20007810000 */
[----:B------:R-:W-:Y:S01]  /*7730*/  LDSM.16.MT88.4 R48, [R222+0x12000] ;  /* 0x01200000de30783b */ /* 0x000fe20000004200 */
[----:B------:R-:W-:Y:S01]  /*7740*/  ISETP.LT.OR P2, PT, R14, R238, P2 ;  /* 0x000000ee0e00720c */ /* 0x000fe20001741670 */
[----:B------:R-:W-:Y:S01]  /*7750*/  FFMA.FTZ R6, R6, -UR23, R46 ;  /* 0x8000001706067c23 */ /* 0x000fe2000801002e */
[----:B------:R-:W-:-:S02]  /*7760*/  FMNMX.FTZ R24, R16, R24, !PT ;  /* 0x0000001810187209 */ /* 0x000fc40007810000 */
[----:B------:R-:W-:Y:S02]  /*7770*/  FSEL R54, R54, -INF , !P3 ;  /* 0xff80000036367808 */ /* 0x000fe40005800000 */
[-C--:B------:R-:W-:Y:S02]  /*7780*/  ISETP.GE.AND P3, PT, R44, R235.reuse, PT ;  /* 0x000000eb2c00720c */ /* 0x080fe40003f66270 */
[----:B------:R-:W-:Y:S02]  /*7790*/  FSEL R5, R5, -INF , !P2 ;  /* 0xff80000005057808 */ /* 0x000fe40005000000 */
[----:B------:R-:W-:Y:S02]  /*77a0*/  FSEL R14, R13, -INF , !P1 ;  /* 0xff8000000d0e7808 */ /* 0x000fe40004800000 */
[----:B------:R-:W-:Y:S02]  /*77b0*/  ISETP.GE.AND P2, PT, R28, R235, PT ;  /* 0x000000eb1c00720c */ /* 0x000fe40003f46270 */
[----:B------:R-:W-:-:S02]  /*77c0*/  FSEL R13, R7, -INF , !P0 ;  /* 0xff800000070d7808 */ /* 0x000fc40004000000 */
[----:B------:R-:W-:Y:S02]  /*77d0*/  FMNMX.FTZ R24, R11, R24, !PT ;  /* 0x000000180b187209 */ /* 0x000fe40007810000 */
[-C--:B------:R-:W-:Y:S02]  /*77e0*/  ISETP.GE.AND P0, PT, R21, R235.reuse, PT ;  /* 0x000000eb1500720c */ /* 0x080fe40003f06270 */
[-C--:B------:R-:W-:Y:S01]  /*77f0*/  ISETP.LT.OR P3, PT, R44, R238.reuse, P3 ;  /* 0x000000ee2c00720c */ /* 0x080fe20001f61670 */
[----:B------:R-:W-:Y:S01]  /*7800*/  IMAD.IADD R44, R239, 0x1, -R44 ;  /* 0x00000001ef2c7824 */ /* 0x000fe200078e0a2c */
[----:B------:R-:W-:Y:S02]  /*7810*/  FSEL R12, R6, -INF , !P5 ;  /* 0xff800000060c7808 */ /* 0x000fe40006800000 */
[----:B------:R-:W-:Y:S02]  /*7820*/  ISETP.GE.AND P5, PT, R20, R235, PT ;  /* 0x000000eb1400720c */ /* 0x000fe40003fa6270 */
[----:B------:R-:W-:-:S02]  /*7830*/  ISETP.LT.OR P2, PT, R28, R238, P2 ;  /* 0x000000ee1c00720c */ /* 0x000fc40001741670 */
[----:B------:R-:W-:Y:S02]  /*7840*/  FMNMX.FTZ R28, R10, R24, !PT ;  /* 0x000000180a1c7209 */ /* 0x000fe40007810000 */
[----:B------:R-:W-:Y:S02]  /*7850*/  ISETP.GE.AND P1, PT, R22, R235, PT ;  /* 0x000000eb1600720c */ /* 0x000fe40003f26270 */
[-C--:B------:R-:W-:Y:S01]  /*7860*/  ISETP.LT.OR P0, PT, R21, R238.reuse, P0 ;  /* 0x000000ee1500720c */ /* 0x080fe20000701670 */
[C---:B------:R-:W-:Y:S01]  /*7870*/  IMAD.IADD R21, R239.reuse, 0x1, -R21 ;  /* 0x00000001ef157824 */ /* 0x040fe200078e0a15 */
[----:B------:R-:W-:Y:S02]  /*7880*/  IABS R24, R25 ;  /* 0x0000001900187213 */ /* 0x000fe40000000000 */
[----:B------:R-:W-:Y:S02]  /*7890*/  FMNMX.FTZ R25, R54, R15, !PT ;  /* 0x0000000f36197209 */ /* 0x000fe40007810000 */
[----:B------:R-:W-:Y:S01]  /*78a0*/  ISETP.LT.OR P5, PT, R20, R238, P5 ;  /* 0x000000ee1400720c */ /* 0x000fe20002fa1670 */
[----:B------:R-:W-:Y:S01]  /*78b0*/  IMAD.IADD R20, R239, 0x1, -R20 ;  /* 0x00000001ef147824 */ /* 0x000fe200078e0a14 */
[----:B------:R-:W-:-:S02]  /*78c0*/  IABS R44, R44 ;  /* 0x0000002c002c7213 */ /* 0x000fc40000000000 */
[----:B------:R-:W-:Y:S01]  /*78d0*/  ISETP.LT.OR P1, PT, R22, R238, P1 ;  /* 0x000000ee1600720c */ /* 0x000fe20000f21670 */
[----:B------:R-:W-:Y:S01]  /*78e0*/  IMAD.IADD R22, R239, 0x1, -R22 ;  /* 0x00000001ef167824 */ /* 0x000fe200078e0a16 */
[----:B------:R-:W-:Y:S02]  /*78f0*/  FMNMX.FTZ R25, R14, R25, !PT ;  /* 0x000000190e197209 */ /* 0x000fe40007810000 */
[----:B------:R-:W-:Y:S02]  /*7900*/  IABS R21, R21 ;  /* 0x0000001500157213 */ /* 0x000fe40000000000 */
[----:B------:R-:W-:Y:S02]  /*7910*/  I2FP.F32.S32 R44, R44 ;  /* 0x0000002c002c7245 */ /* 0x000fe40000201400 */
[----:B------:R-:W-:Y:S02]  /*7920*/  IABS R20, R20 ;  /* 0x0000001400147213 */ /* 0x000fe40000000000 */
[----:B------:R-:W-:Y:S01]  /*7930*/  FMNMX.FTZ R28, R9, R28, !PT ;  /* 0x0000001c091c7209 */ /* 0x000fe20007810000 */
[----:B------:R-:W-:Y:S01]  /*7940*/  FFMA.FTZ R6, R44, -UR23, R42 ;  /* 0x800000172c067c23 */ /* 0x000fe2000801002a */
[----:B------:R-:W-:Y:S01]  /*7950*/  FMNMX.FTZ R25, R13, R25, !PT ;  /* 0x000000190d197209 */ /* 0x000fe20007810000 */
[----:B------:R-:W-:Y:S01]  /*7960*/  LDSM.16.MT88.4 R40, [R224+0x12000] ;  /* 0x01200000e028783b */ /* 0x000fe20000004200 */
[----:B------:R-:W-:-:S02]  /*7970*/  IABS R22, R22 ;  /* 0x0000001600167213 */ /* 0x000fc40000000000 */
[----:B------:R-:W-:Y:S02]  /*7980*/  I2FP.F32.S32 R21, R21 ;  /* 0x0000001500157245 */ /* 0x000fe40000201400 */
[----:B------:R-:W-:Y:S02]  /*7990*/  I2FP.F32.S32 R20, R20 ;  /* 0x0000001400147245 */ /* 0x000fe40000201400 */
[----:B------:R-:W-:Y:S01]  /*79a0*/  FMNMX.FTZ R28, R8, R28, !PT ;  /* 0x0000001c081c7209 */ /* 0x000fe20007810000 */
[----:B------:R-:W-:Y:S01]  /*79b0*/  FFMA.FTZ R21, R21, -UR23, R39 ;  /* 0x8000001715157c23 */ /* 0x000fe20008010027 */
[----:B------:R-:W-:Y:S01]  /*79c0*/  FSEL R7, R47, -INF , !P4 ;  /* 0xff8000002f077808 */ /* 0x000fe20006000000 */
[----:B------:R-:W-:Y:S01]  /*79d0*/  FFMA.FTZ R20, R20, -UR23, R30 ;  /* 0x8000001714147c23 */ /* 0x000fe2000801001e */
[----:B------:R-:W-:Y:S01]  /*79e0*/  FMNMX.FTZ R25, R12, R25, !PT ;  /* 0x000000190c197209 */ /* 0x000fe20007810000 */
[----:B------:R-:W-:Y:S01]  /*79f0*/  IMAD.IADD R30, R239, 0x1, -R36 ;  /* 0x00000001ef1e7824 */ /* 0x000fe200078e0a24 */
[----:B------:R-:W-:-:S02]  /*7a00*/  I2FP.F32.S32 R22, R22 ;  /* 0x0000001600167245 */ /* 0x000fc40000201400 */
[----:B------:R-:W-:Y:S02]  /*7a10*/  FMNMX.FTZ R28, R181, R28, !PT ;  /* 0x0000001cb51c7209 */ /* 0x000fe40007810000 */
[----:B------:R-:W-:Y:S01]  /*7a20*/  FSEL R6, R6, -INF , !P3 ;  /* 0xff80000006067808 */ /* 0x000fe20005800000 */
[----:B------:R-:W-:Y:S01]  /*7a30*/  FFMA.FTZ R22, R22, -UR23, R38 ;  /* 0x8000001716167c23 */ /* 0x000fe20008010026 */
[----:B------:R-:W-:Y:S02]  /*7a40*/  FMNMX.FTZ R25, R7, R25, !PT ;  /* 0x0000001907197209 */ /* 0x000fe40007810000 */
[----:B------:R-:W-:Y:S02]  /*7a50*/  FMNMX.FTZ R28, R182, R28, !PT ;  /* 0x0000001cb61c7209 */ /* 0x000fe40007810000 */
[----:B------:R-:W-:Y:S02]  /*7a60*/  FSEL R186, R21, -INF , !P0 ;  /* 0xff80000015ba7808 */ /* 0x000fe40004000000 */
[----:B------:R-:W-:-:S02]  /*7a70*/  FMNMX.FTZ R21, R6, R25, !PT ;  /* 0x0000001906157209 */ /* 0x000fc40007810000 */
[----:B------:R-:W-:Y:S02]  /*7a80*/  I2FP.F32.S32 R24, R24 ;  /* 0x0000001800187245 */ /* 0x000fe40000201400 */
[----:B------:R-:W-:Y:S02]  /*7a90*/  IABS R30, R30 ;  /* 0x0000001e001e7213 */ /* 0x000fe40000000000 */
[----:B------:R-:W-:Y:S01]  /*7aa0*/  FSEL R185, R22, -INF , !P1 ;  /* 0xff80000016b97808 */ /* 0x000fe20004800000 */
[----:B------:R-:W-:Y:S01]  /*7ab0*/  FFMA.FTZ R27, R24, -UR23, R27 ;  /* 0x80000017181b7c23 */ /* 0x000fe2000801001b */
[----:B------:R-:W-:Y:S01]  /*7ac0*/  FMNMX.FTZ R28, R183, R28, !PT ;  /* 0x0000001cb71c7209 */ /* 0x000fe20007810000 */
[----:B------:R-:W-:Y:S01]  /*7ad0*/  IMAD.IADD R22, R239, 0x1, -R3 ;  /* 0x00000001ef167824 */ /* 0x000fe200078e0a03 */
[----:B------:R-:W-:Y:S02]  /*7ae0*/  ISETP.GE.AND P1, PT, R23, R235, PT ;  /* 0x000000eb1700720c */ /* 0x000fe40003f26270 */
[----:B------:R-:W-:-:S02]  /*7af0*/  FMNMX.FTZ R21, R5, R21, !PT ;  /* 0x0000001505157209 */ /* 0x000fc40007810000 */
[----:B------:R-:W-:Y:S02]  /*7b00*/  IABS R29, R29 ;  /* 0x0000001d001d7213 */ /* 0x000fe40000000000 */
[----:B------:R-:W-:Y:S02]  /*7b10*/  I2FP.F32.S32 R30, R30 ;  /* 0x0000001e001e7245 */ /* 0x000fe40000201400 */
[----:B------:R-:W-:Y:S02]  /*7b20*/  FMNMX.FTZ R24, R184, R28, !PT ;  /* 0x0000001cb8187209 */ /* 0x000fe40007810000 */
[----:B------:R-:W-:Y:S01]  /*7b30*/  ISETP.GE.AND P4, PT, R36, R235, PT ;  /* 0x000000eb2400720c */ /* 0x000fe20003f86270 */
[----:B------:R-:W-:Y:S01]  /*7b40*/  FFMA.FTZ R31, R30, -UR23, R31 ;  /* 0x800000171e1f7c23 */ /* 0x000fe2000801001f */
[----:B------:R-:W-:Y:S01]  /*7b50*/  ISETP.LT.OR P1, PT, R23, R238, P1 ;  /* 0x000000ee1700720c */ /* 0x000fe20000f21670 */
[----:B------:R-:W-:Y:S01]  /*7b60*/  IMAD.IADD R23, R239, 0x1, -R23 ;  /* 0x00000001ef177824 */ /* 0x000fe200078e0a17 */
[----:B------:R-:W-:-:S02]  /*7b70*/  FMNMX.FTZ R21, R185, R21, !PT ;  /* 0x00000015b9157209 */ /* 0x000fc40007810000 */
[----:B------:R-:W-:Y:S02]  /*7b80*/  I2FP.F32.S32 R29, R29 ;  /* 0x0000001d001d7245 */ /* 0x000fe40000201400 */
[----:B------:R-:W-:Y:S02]  /*7b90*/  FMNMX.FTZ R24, R198, R24, !PT ;  /* 0x00000018c6187209 */ /* 0x000fe40007810000 */
[----:B------:R-:W-:Y:S01]  /*7ba0*/  ISETP.GE.AND P3, PT, R33, R235, PT ;  /* 0x000000eb2100720c */ /* 0x000fe20003f66270 */
[----:B------:R-:W-:Y:S01]  /*7bb0*/  FFMA.FTZ R26, R29, -UR23, R26 ;  /* 0x800000171d1a7c23 */ /* 0x000fe2000801001a */
[----:B------:R-:W-:Y:S02]  /*7bc0*/  ISETP.LT.OR P4, PT, R36, R238, P4 ;  /* 0x000000ee2400720c */ /* 0x000fe40002781670 */
[----:B------:R-:W-:Y:S02]  /*7bd0*/  FSEL R187, R20, -INF , !P5 ;  /* 0xff80000014bb7808 */ /* 0x000fe40006800000 */
[----:B------:R-:W-:-:S02]  /*7be0*/  FMNMX.FTZ R21, R186, R21, !PT ;  /* 0x00000015ba157209 */ /* 0x000fc40007810000 */
[----:B------:R-:W-:Y:S02]  /*7bf0*/  IABS R23, R23 ;  /* 0x0000001700177213 */ /* 0x000fe40000000000 */
[----:B------:R-:W-:Y:S02]  /*7c00*/  FMNMX.FTZ R24, R197, R24, !PT ;  /* 0x00000018c5187209 */ /* 0x000fe40007810000 */
[----:B------:R-:W-:Y:S02]  /*7c10*/  ISETP.LT.OR P3, PT, R33, R238, P3 ;  /* 0x000000ee2100720c */ /* 0x000fe40001f61670 */
[----:B------:R-:W-:Y:S02]  /*7c20*/  FSEL R190, R31, -INF , !P4 ;  /* 0xff8000001fbe7808 */ /* 0x000fe40006000000 */
[----:B------:R-:W-:Y:S01]  /*7c30*/  FMNMX.FTZ R21, R187, R21, !PT ;  /* 0x00000015bb157209 */ /* 0x000fe20007810000 */
[----:B------:R-:W-:Y:S01]  /*7c40*/  LDSM.16.MT88.4 R28, [R224+0x10800] ;  /* 0x01080000e01c783b */ /* 0x000fe20000004200 */
[----:B------:R-:W-:-:S02]  /*7c50*/  IABS R22, R22 ;  /* 0x0000001600167213 */ /* 0x000fc40000000000 */
[----:B------:R-:W-:Y:S02]  /*7c60*/  I2FP.F32.S32 R23, R23 ;  /* 0x0000001700177245 */ /* 0x000fe40000201400 */
[----:B------:R-:W-:Y:S02]  /*7c70*/  FMNMX.FTZ R20, R196, R24, !PT ;  /* 0x00000018c4147209 */ /* 0x000fe40007810000 */
[----:B------:R-:W-:Y:S01]  /*7c80*/  FSEL R193, R26, -INF , !P3 ;  /* 0xff8000001ac17808 */ /* 0x000fe20005800000 */
[----:B------:R-:W-:Y:S01]  /*7c90*/  FFMA.FTZ R23, R23, -UR23, R78 ;  /* 0x8000001717177c23 */ /* 0x000fe2000801004e */
[----:B------:R-:W-:Y:S02]  /*7ca0*/  FMNMX.FTZ R24, R190, R21, !PT ;  /* 0x00000015be187209 */ /* 0x000fe40007810000 */
[----:B------:R-:W-:Y:S02]  /*7cb0*/  I2FP.F32.S32 R22, R22 ;  /* 0x0000001600167245 */ /* 0x000fe40000201400 */
[----:B------:R-:W-:-:S02]  /*7cc0*/  ISETP.GE.AND P0, PT, R3, R235, PT ;  /* 0x000000eb0300720c */ /* 0x000fc40003f06270 */
[----:B------:R-:W-:Y:S01]  /*7cd0*/  FSEL R192, R27, -INF , !P2 ;  /* 0xff8000001bc07808 */ /* 0x000fe20005000000 */
[----:B------:R-:W-:Y:S01]  /*7ce0*/  FFMA.FTZ R22, R22, -UR23, R79 ;  /* 0x8000001716167c23 */ /* 0x000fe2000801004f */
[----:B------:R-:W-:Y:S02]  /*7cf0*/  FMNMX.FTZ R24, R193, R24, !PT ;  /* 0x00000018c1187209 */ /* 0x000fe40007810000 */
[----:B------:R-:W-:Y:S02]  /*7d00*/  FMNMX.FTZ R20, R195, R20, !PT ;  /* 0x00000014c3147209 */ /* 0x000fe40007810000 */
[----:B------:R-:W-:Y:S02]  /*7d10*/  ISETP.LT.OR P0, PT, R3, R238, P0 ;  /* 0x000000ee0300720c */ /* 0x000fe40000701670 */
[----:B------:R-:W-:Y:S01]  /*7d20*/  FSEL R191, R23, -INF , !P1 ;  /* 0xff80000017bf7808 */ /* 0x000fe20004800000 */
[----:B------:R-:W1:Y:S01]  /*7d30*/  SHFL.BFLY PT, R21, R20, 0x2, 0x1f ;  /* 0x0c401f0014157f89 */ /* 0x000e6200000e0000 */
[----:B------:R-:W-:-:S02]  /*7d40*/  FMNMX.FTZ R24, R192, R24, !PT ;  /* 0x00000018c0187209 */ /* 0x000fc40007810000 */
[----:B------:R-:W-:Y:S02]  /*7d50*/  FSEL R189, R22, -INF , !P0 ;  /* 0xff80000016bd7808 */ /* 0x000fe40004000000 */
[----:B------:R-:W-:Y:S02]  /*7d60*/  FMNMX.FTZ R22, R191, R24, !PT ;  /* 0x00000018bf167209 */ /* 0x000fe40007810000 */
[----:B------:R-:W-:Y:S02]  /*7d70*/  LDSM.16.MT88.4 R24, [R220+0x10800] ;  /* 0x01080000dc18783b */ /* 0x000fe40000004200 */
[----:B------:R-:W-:-:S05]  /*7d80*/  FMNMX.FTZ R22, R189, R22, !PT ;  /* 0x00000016bd167209 */ /* 0x000fca0007810000 */
[----:B------:R-:W2:Y:S01]  /*7d90*/  SHFL.BFLY PT, R3, R22, 0x2, 0x1f ;  /* 0x0c401f0016037f89 */ /* 0x000ea200000e0000 */
[----:B-1----:R-:W-:-:S05]  /*7da0*/  FMNMX.FTZ R21, R20, R21, !PT ;  /* 0x0000001514157209 */ /* 0x002fca0007810000 */
[----:B------:R-:W1:Y:S01]  /*7db0*/  SHFL.BFLY PT, R164, R21, 0x1, 0x1f ;  /* 0x0c201f0015a47f89 */ /* 0x000e6200000e0000 */
[----:B--2---:R-:W-:-:S05]  /*7dc0*/  FMNMX.FTZ R20, R22, R3, !PT ;  /* 0x0000000316147209 */ /* 0x004fca0007810000 */
[----:B------:R-:W2:Y:S01]  /*7dd0*/  SHFL.BFLY PT, R3, R20, 0x1, 0x1f ;  /* 0x0c201f0014037f89 */ /* 0x000ea200000e0000 */
[----:B-1----:R-:W-:-:S04]  /*7de0*/  FMNMX.FTZ R164, R21, R164, !PT ;  /* 0x000000a415a47209 */ /* 0x002fc80007810000 */
[C---:B------:R-:W-:Y:S01]  /*7df0*/  FSETP.NEU.FTZ.AND P0, PT, R164.reuse, -INF , PT ;  /* 0xff800000a400780b */ /* 0x040fe20003f1d000 */
[----:B------:R-:W-:-:S05]  /*7e00*/  FMUL.FTZ R194, R164, UR18 ;  /* 0x00000012a4c27c20 */ /* 0x000fca0008410000 */
[----:B------:R-:W-:Y:S02]  /*7e10*/  FSEL R194, R194, RZ, P0 ;  /* 0x000000ffc2c27208 */ /* 0x000fe40000000000 */
[----:B--2---:R-:W-:-:S03]  /*7e20*/  FMNMX.FTZ R3, R20, R3, !PT ;  /* 0x0000000314037209 */ /* 0x004fc60007810000 */
[--C-:B------:R-:W-:Y:S01]  /*7e30*/  FFMA.FTZ R172, R11, UR18, -R194.reuse ;  /* 0x000000120bac7c23 */ /* 0x100fe200080108c2 */
[--C-:B------:R-:W-:Y:S01]  /*7e40*/  FFMA.FTZ R171, R10, UR18, -R194.reuse ;  /* 0x000000120aab7c23 */ /* 0x100fe200080108c2 */
[--C-:B------:R-:W-:Y:S01]  /*7e50*/  FFMA.FTZ R169, R9, UR18, -R194.reuse ;  /* 0x0000001209a97c23 */ /* 0x100fe200080108c2 */
[--C-:B------:R-:W-:Y:S01]  /*7e60*/  FFMA.FTZ R2, R8, UR18, -R194.reuse ;  /* 0x0000001208027c23 */ /* 0x100fe200080108c2 */
[C---:B------:R-:W-:Y:S01]  /*7e70*/  FMUL.FTZ R188, R3.reuse, UR18 ;  /* 0x0000001203bc7c20 */ /* 0x040fe20008410000 */
[----:B------:R-:W-:Y:S01]  /*7e80*/  FSETP.NEU.FTZ.AND P0, PT, R3, -INF , PT ;  /* 0xff8000000300780b */ /* 0x000fe20003f1d000 */
[----:B------:R-:W1:Y:S01]  /*7e90*/  LDSM.16.MT88.4 R8, [R220+0x16000] ;  /* 0x01600000dc08783b */ /* 0x000e620000004200 */
[--C-:B------:R-:W-:Y:S01]  /*7ea0*/  FFMA.FTZ R178, R19, UR18, -R194.reuse ;  /* 0x0000001213b27c23 */ /* 0x100fe200080108c2 */
[--C-:B------:R-:W-:Y:S01]  /*7eb0*/  FFMA.FTZ R177, R18, UR18, -R194.reuse ;  /* 0x0000001212b17c23 */ /* 0x100fe200080108c2 */
[----:B------:R-:W-:Y:S01]  /*7ec0*/  FSEL R188, R188, RZ, P0 ;  /* 0x000000ffbcbc7208 */ /* 0x000fe20000000000 */
[--C-:B------:R-:W-:Y:S01]  /*7ed0*/  FFMA.FTZ R176, R17, UR18, -R194.reuse ;  /* 0x0000001211b07c23 */ /* 0x100fe200080108c2 */
[----:B------:R-:W-:Y:S01]  /*7ee0*/  FFMA.FTZ R173, R16, UR18, -R194 ;  /* 0x0000001210ad7c23 */ /* 0x000fe200080108c2 */
[----:B------:R-:W2:Y:S01]  /*7ef0*/  LDSM.16.MT88.4 R20, [R222+0x10800] ;  /* 0x01080000de14783b */ /* 0x000ea20000004200 */
        /* <DEDUP_REMOVED lines=9> */
[----:B------:R-:W-:Y:S01]  /*7f90*/  FFMA.FTZ R0, R5, UR18, -R188 ;  /* 0x0000001205007c23 */ /* 0x000fe200080108bc */
[----:B------:R-:W4:Y:S01]  /*7fa0*/  LDSM.16.MT88.4 R16, [R221+0x10800] ;  /* 0x01080000dd10783b */ /* 0x000f220000004200 */
[--C-:B------:R-:W-:Y:S01]  /*7fb0*/  FFMA.FTZ R181, R181, UR18, -R194.reuse ;  /* 0x00000012b5b57c23 */ /* 0x100fe200080108c2 */
[--C-:B------:R-:W-:Y:S01]  /*7fc0*/  FFMA.FTZ R182, R182, UR18, -R194.reuse ;  /* 0x00000012b6b67c23 */ /* 0x100fe200080108c2 */
[--C-:B------:R-:W-:Y:S01]  /*7fd0*/  FFMA.FTZ R183, R183, UR18, -R194.reuse ;  /* 0x00000012b7b77c23 */ /* 0x100fe200080108c2 */
[----:B------:R-:W-:Y:S01]  /*7fe0*/  LDSM.16.MT88.4 R12, [R222+0x12800] ;  /* 0x01280000de0c783b */ /* 0x000fe20000004200 */
[----:B------:R-:W-:Y:S01]  /*7ff0*/  FFMA.FTZ R184, R184, UR18, -R194 ;  /* 0x00000012b8b87c23 */ /* 0x000fe200080108c2 */
        /* <DEDUP_REMOVED lines=8> */
[----:B------:R-:W5:Y:S01]  /*8080*/  MUFU.EX2 R173, R173 ;  /* 0x000000ad00ad7308 */ /* 0x000f620000000800 */
[----:B---3--:R-:W-:Y:S01]  /*8090*/  F2FP.BF16.F32.PACK_AB R128, R177, R178 ;  /* 0x000000b2b180723e */ /* 0x008fe200000010ff */
[----:B------:R-:W-:Y:S01]  /*80a0*/  FFMA.FTZ R249, R195, UR18, -R194 ;  /* 0x00000012c3f97c23 */ /* 0x000fe200080108c2 */
[--C-:B------:R-:W-:Y:S01]  /*80b0*/  FFMA.FTZ R193, R193, UR18, -R188.reuse ;  /* 0x00000012c1c17c23 */ /* 0x100fe200080108bc */
[--C-:B------:R-:W-:Y:S01]  /*80c0*/  FFMA.FTZ R192, R192, UR18, -R188.reuse ;  /* 0x00000012c0c07c23 */ /* 0x100fe200080108bc */
[--C-:B------:R-:W-:Y:S01]  /*80d0*/  FFMA.FTZ R191, R191, UR18, -R188.reuse ;  /* 0x00000012bfbf7c23 */ /* 0x100fe200080108bc */
[----:B------:R-:W-:Y:S01]  /*80e0*/  FFMA.FTZ R248, R189, UR18, -R188 ;  /* 0x00000012bdf87c23 */ /* 0x000fe200080108bc */
[----:B------:R-:W-:Y:S01]  /*80f0*/  FADD.FTZ R177, R178, R177 ;  /* 0x000000b1b2b17221 */ /* 0x000fe20000010000 */
[----:B------:R-:W-:Y:S01]  /*8100*/  MUFU.EX2 R179, R179 ;  /* 0x000000b300b37308 */ /* 0x000fe20000000800 */
[----:B------:R-:W-:-:S04]  /*8110*/  LEA R247, P0, R244, UR14, 0x1 ;  /* 0x0000000ef4f77c11 */ /* 0x000fc8000f8008ff */
[----:B------:R-:W-:-:S03]  /*8120*/  LEA.HI.X R246, R244, UR15, R165, 0x1, P0 ;  /* 0x0000000ff4f67c11 */ /* 0x000fc600080f0ca5 */
[----:B------:R-:W3:Y:S01]  /*8130*/  MUFU.EX2 R180, R180 ;  /* 0x000000b400b47308 */ /* 0x000ee20000000800 */
[----:B-----5:R-:W-:Y:S01]  /*8140*/  F2FP.BF16.F32.PACK_AB R130, R173, R176 ;  /* 0x000000b0ad82723e */ /* 0x020fe200000010ff */
[----:B------:R-:W-:-:S04]  /*8150*/  FADD.FTZ R176, R176, R177 ;  /* 0x000000b1b0b07221 */ /* 0x000fc80000010000 */
[----:B------:R-:W-:Y:S02]  /*8160*/  FADD.FTZ R176, R173, R176 ;  /* 0x000000b0adb07221 */ /* 0x000fe40000010000 */
[----:B------:R-:W5:Y:S08]  /*8170*/  MUFU.EX2 R175, R175 ;  /* 0x000000af00af7308 */ /* 0x000f700000000800 */
[----:B------:R-:W1:Y:S01]  /*8180*/  MUFU.EX2 R174, R174 ;  /* 0x000000ae00ae7308 */ /* 0x000e620000000800 */
[----:B---3--:R-:W-:Y:S01]  /*8190*/  F2FP.BF16.F32.PACK_AB R129, R180, R179 ;  /* 0x000000b3b481723e */ /* 0x008fe200000010ff */
[----:B------:R-:W-:-:S06]  /*81a0*/  FADD.FTZ R179, R179, R180 ;  /* 0x000000b4b3b37221 */ /* 0x000fcc0000010000 */
[----:B------:R-:W3:Y:S01]  /*81b0*/  MUFU.EX2 R172, R172 ;  /* 0x000000ac00ac7308 */ /* 0x000ee20000000800 */
[----:B-----5:R-:W-:-:S07]  /*81c0*/  FADD.FTZ R179, R175, R179 ;  /* 0x000000b3afb37221 */ /* 0x020fce0000010000 */
[----:B------:R-:W5:Y:S01]  /*81d0*/  MUFU.EX2 R171, R171 ;  /* 0x000000ab00ab7308 */ /* 0x000f620000000800 */
[C---:B-1----:R-:W-:Y:S01]  /*81e0*/  F2FP.BF16.F32.PACK_AB R131, R174.reuse, R175 ;  /* 0x000000afae83723e */ /* 0x042fe200000010ff */
[----:B------:R-:W-:-:S06]  /*81f0*/  FADD.FTZ R174, R174, R179 ;  /* 0x000000b3aeae7221 */ /* 0x000fcc0000010000 */
[----:B------:R-:W-:Y:S01]  /*8200*/  HMMA.16816.F32.BF16 R160, R128, R156, RZ ;  /* 0x0000009c80a0723c */ /* 0x000fe200000418ff */
[----:B------:R-:W1:Y:S01]  /*8210*/  MUFU.EX2 R169, R169 ;  /* 0x000000a900a97308 */ /* 0x000e620000000800 */
[----:B---3--:R-:W-:-:S04]  /*8220*/  FADD.FTZ R176, R172, R176 ;  /* 0x000000b0acb07221 */ /* 0x008fc80000010000 */
[C---:B------:R-:W-:Y:S03]  /*8230*/  HMMA.16816.F32.BF16 R152, R128.reuse, R148, RZ ;  /* 0x000000948098723c */ /* 0x040fe600000418ff */
[----:B------:R-:W3:Y:S01]  /*8240*/  MUFU.EX2 R2, R2 ;  /* 0x0000000200027308 */ /* 0x000ee20000000800 */
[C---:B-----5:R-:W-:Y:S01]  /*8250*/  F2FP.BF16.F32.PACK_AB R4, R171.reuse, R172 ;  /* 0x000000acab04723e */ /* 0x060fe200000010ff */
[----:B------:R-:W-:Y:S01]  /*8260*/  FADD.FTZ R171, R171, R176 ;  /* 0x000000b0abab7221 */ /* 0x000fe20000010000 */
[C---:B------:R-:W-:Y:S05]  /*8270*/  HMMA.16816.F32.BF16 R144, R128.reuse, R140, RZ ;  /* 0x0000008c8090723c */ /* 0x040fea00000418ff */
[----:B------:R-:W5:Y:S01]  /*8280*/  MUFU.EX2 R170, R170 ;  /* 0x000000aa00aa7308 */ /* 0x000f620000000800 */
[----:B------:R-:W-:Y:S01]  /*8290*/  HMMA.16816.F32.BF16 R136, R128, R132, RZ ;  /* 0x000000848088723c */ /* 0x000fe200000418ff */
[----:B-1----:R-:W-:-:S05]  /*82a0*/  FADD.FTZ R171, R169, R171 ;  /* 0x000000aba9ab7221 */ /* 0x002fca0000010000 */
[----:B------:R-:W-:Y:S01]  /*82b0*/  HMMA.16816.F32.BF16 R36, R128, R40, RZ ;  /* 0x000000288024723c */ /* 0x000fe200000418ff */
[----:B------:R-:W1:Y:S01]  /*82c0*/  MUFU.EX2 R168, R168 ;  /* 0x000000a800a87308 */ /* 0x000e620000000800 */
[C---:B---3--:R-:W-:Y:S01]  /*82d0*/  F2FP.BF16.F32.PACK_AB R6, R2.reuse, R169 ;  /* 0x000000a90206723e */ /* 0x048fe200000010ff */
[----:B------:R-:W-:-:S03]  /*82e0*/  FADD.FTZ R171, R2, R171 ;  /* 0x000000ab02ab7221 */ /* 0x000fc60000010000 */
[C---:B------:R-:W-:Y:S03]  /*82f0*/  HMMA.16816.F32.BF16 R44, R128.reuse, R48, RZ ;  /* 0x00000030802c723c */ /* 0x040fe600000418ff */
[----:B------:R-:W-:Y:S01]  /*8300*/  MUFU.EX2 R33, R33 ;  /* 0x0000002100217308 */ /* 0x000fe20000000800 */
[----:B-----5:R-:W-:Y:S02]  /*8310*/  FADD.FTZ R174, R170, R174 ;  /* 0x000000aeaaae7221 */ /* 0x020fe40000010000 */
[C---:B------:R-:W-:Y:S05]  /*8320*/  HMMA.16816.F32.BF16 R52, R128.reuse, R56, RZ ;  /* 0x000000388034723c */ /* 0x040fea00000418ff */
[----:B------:R-:W3:Y:S01]  /*8330*/  MUFU.EX2 R0, R0 ;  /* 0x0000000000007308 */ /* 0x000ee20000000800 */
[----:B------:R-:W-:Y:S01]  /*8340*/  HMMA.16816.F32.BF16 R60, R128, R64, RZ ;  /* 0x00000040803c723c */ /* 0x000fe200000418ff */
[C---:B-1----:R-:W-:Y:S01]  /*8350*/  F2FP.BF16.F32.PACK_AB R5, R168.reuse, R170 ;  /* 0x000000aaa805723e */ /* 0x042fe200000010ff */
[----:B------:R-:W-:-:S04]  /*8360*/  FADD.FTZ R174, R168, R174 ;  /* 0x000000aea8ae7221 */ /* 0x000fc80000010000 */
[C---:B------:R-:W-:Y:S01]  /*8370*/  HMMA.16816.F32.BF16 R68, R128.reuse, R72, RZ ;  /* 0x000000488044723c */ /* 0x040fe200000418ff */
[----:B------:R-:W-:Y:S05]  /*8380*/  MUFU.EX2 R181, R181 ;  /* 0x000000b500b57308 */ /* 0x000fea0000000800 */
[C---:B------:R-:W-:Y:S03]  /*8390*/  HMMA.16816.F32.BF16 R76, R128.reuse, R80, RZ ;  /* 0x00000050804c723c */ /* 0x040fe600000418ff */
[----:B------:R-:W-:Y:S01]  /*83a0*/  MUFU.EX2 R182, R182 ;  /* 0x000000b600b67308 */ /* 0x000fe20000000800 */
[C---:B---3--:R-:W-:Y:S01]  /*83b0*/  F2FP.BF16.F32.PACK_AB R7, R0.reuse, R33 ;  /* 0x000000210007723e */ /* 0x048fe200000010ff */
        /* <DEDUP_REMOVED lines=8> */
[----:B------:R-:W1:Y:S03]  /*8440*/  MUFU.EX2 R185, R185 ;  /* 0x000000b900b97308 */ /* 0x000e660000000800 */
[C---:B------:R-:W-:Y:S05]  /*8450*/  HMMA.16816.F32.BF16 R116, R128.reuse, R120, RZ ;  /* 0x000000788074723c */ /* 0x040fea00000418ff */
[----:B------:R-:W3:Y:S01]  /*8460*/  MUFU.EX2 R186, R186 ;  /* 0x000000ba00ba7308 */ /* 0x000ee20000000800 */
[C---:B------:R-:W-:Y:S06]  /*8470*/  HMMA.16816.F32.BF16 R156, R128.reuse, R158, RZ ;  /* 0x0000009e809c723c */ /* 0x040fec00000418ff */
[----:B------:R-:W-:Y:S01]  /*8480*/  HMMA.16816.F32.BF16 R148, R128, R150, RZ ;  /* 0x000000968094723c */ /* 0x000fe200000418ff */
[----:B------:R-:W-:Y:S01]  /*8490*/  MUFU.EX2 R187, R187 ;  /* 0x000000bb00bb7308 */ /* 0x000fe20000000800 */
[----:B-1----:R-:W-:-:S04]  /*84a0*/  FADD.FTZ R33, R185, R33 ;  /* 0x00000021b9217221 */ /* 0x002fc80000010000 */
[C---:B------:R-:W-:Y:S03]  /*84b0*/  HMMA.16816.F32.BF16 R140, R128.reuse, R142, RZ ;  /* 0x0000008e808c723c */ /* 0x040fe600000418ff */
[----:B------:R-:W1:Y:S03]  /*84c0*/  MUFU.EX2 R190, R190 ;  /* 0x000000be00be7308 */ /* 0x000e660000000800 */
        /* <DEDUP_REMOVED lines=68> */
[C---:B------:R-:W-:Y:S06]  /*8910*/  HMMA.16816.F32.BF16 R124, R4.reuse, R24, R124 ;  /* 0x00000018047c723c */ /* 0x040fec000004187c */
[----:B------:R-:W-:Y:S01]  /*8920*/  HMMA.16816.F32.BF16 R128, R4, R26, R128 ;  /* 0x0000001a0480723c */ /* 0x000fe20000041880 */
[----:B------:R-:W1:Y:S06]  /*8930*/  LDSM.16.MT88.4 R24, [R224+0x13000] ;  /* 0x01300000e018783b */ /* 0x000e6c0000004200 */
        /* <DEDUP_REMOVED lines=12> */
[----:B-----5:R-:W-:Y:S01]  /*8a00*/  FADD.FTZ R184, R198, R184 ;  /* 0x000000b8c6b87221 */ /* 0x020fe20000010000 */
[----:B------:R-:W-:Y:S01]  /*8a10*/  HMMA.16816.F32.BF16 R156, R4, R22, R156 ;  /* 0x00000016049c723c */ /* 0x000fe2000004189c */
[----:B------:R-:W2:Y:S01]  /*8a20*/  LDSM.16.MT88.4 R20, [R222+0x13000] ;  /* 0x01300000de14783b */ /* 0x000ea20000004200 */
[----:B------:R-:W-:Y:S01]  /*8a30*/  FADD.FTZ R186, R193, R186 ;  /* 0x000000bac1ba7221 */ /* 0x000fe20000010000 */
[----:B------:R-:W-:-:S03]  /*8a40*/  FADD.FTZ R184, R197, R184 ;  /* 0x000000b8c5b87221 */ /* 0x000fc60000010000 */
[----:B---3--:R-:W-:Y:S01]  /*8a50*/  HMMA.16816.F32.BF16 R144, R4, R8, R144 ;  /* 0x000000080490723c */ /* 0x008fe20000041890 */
[----:B------:R-:W-:Y:S01]  /*8a60*/  FADD.FTZ R186, R192, R186 ;  /* 0x000000bac0ba7221 */ /* 0x000fe20000010000 */
[----:B------:R-:W-:-:S03]  /*8a70*/  FADD.FTZ R184, R196, R184 ;  /* 0x000000b8c4b87221 */ /* 0x000fc60000010000 */
[----:B------:R-:W-:Y:S01]  /*8a80*/  FADD.FTZ R186, R191, R186 ;  /* 0x000000babfba7221 */ /* 0x000fe20000010000 */
        /* <DEDUP_REMOVED lines=41> */
[C---:B--2---:R-:W-:Y:S06]  /*8d20*/  HMMA.16816.F32.BF16 R124, R4.reuse, R20, R124 ;  /* 0x00000014047c723c */ /* 0x044fec000004187c */
        /* <DEDUP_REMOVED lines=47> */
[C---:B------:R-:W-:Y:S06]  /*9020*/  HMMA.16816.F32.BF16 R120, R4.reuse, R14, R120 ;  /* 0x0000000e0478723c */ /* 0x040fec0000041878 */
[C---:B--2---:R-:W-:Y:S06]  /*9030*/  HMMA.16816.F32.BF16 R124, R4.reuse, R8, R124 ;  /* 0x00000008047c723c */ /* 0x044fec000004187c */
        /* <DEDUP_REMOVED lines=82> */
.L_x_6547:
[----:B------:R-:W-:-:S04]  /*9560*/  ULEA UR4, -UR6, URZ, 0x6 ;  /* 0x0000003f06047291 */ /* 0x000fc8000f8e313f */
[----:B------:R-:W-:Y:S02]  /*9570*/  USHF.R.S32.HI UR7, URZ, 0x1f, UR4 ;  /* 0x0000001f3f077899 */ /* 0x000fe40008011404 */
[----:B------:R-:W-:-:S04]  /*9580*/  MOV R4, UR4 ;  /* 0x0000000400047c02 */ /* 0x000fc80008000f00 */
[----:B------:R-:W-:-:S07]  /*9590*/  MOV R0, UR7 ;  /* 0x0000000700007c02 */ /* 0x000fce0008000f00 */
.L_x_6548:
        /* <DEDUP_REMOVED lines=123> */
[----:B------:R-:W-:Y:S02]  /*9d50*/  @!P3 LDGSTS.E.BYPASS.LTC128B.128 [R234+0x15000], desc[UR26][R8.64+0x100] ;  /* 0x1500010008eabfae */ /* 0x000fe4000b901d5a */
[----:B------:R-:W-:-:S02]  /*9d60*/  IMAD R0, R0, 0x40, R243 ;  /* 0x0000004000007824 */ /* 0x000fc400078e02f3 */
[----:B------:R-:W-:Y:S02]  /*9d70*/  @P2 STS.128 [R234+0x17000], RZ ;  /* 0x017000ffea002388 */ /* 0x000fe40000000c00 */
[C---:B------:R-:W-:Y:S01]  /*9d80*/  VIADD R2, R0.reuse, 0x1 ;  /* 0x0000000100027836 */ /* 0x040fe20000000000 */
[CC--:B------:R-:W-:Y:S01]  /*9d90*/  ISETP.GE.AND P1, PT, R0.reuse, R240.reuse, PT ;  /* 0x000000f00000720c */ /* 0x0c0fe20003f26270 */
[----:B------:R-:W-:Y:S01]  /*9da0*/  @!PT LDS RZ, [RZ] ;  /* 0x00000000fffff984 */ /* 0x000fe20000000800 */
[----:B------:R-:W-:Y:S01]  /*9db0*/  @!PT LDS RZ, [RZ] ;  /* 0x00000000fffff984 */ /* 0x000fe20000000800 */
[----:B------:R-:W-:Y:S01]  /*9dc0*/  @!PT LDS RZ, [RZ] ;  /* 0x00000000fffff984 */ /* 0x000fe20000000800 */
[----:B------:R-:W-:Y:S01]  /*9dd0*/  @!P2 LDGSTS.E.BYPASS.LTC128B.128 [R234+0x17000], desc[UR26][R28.64+0x180] ;  /* 0x170001801ceaafae */ /* 0x000fe2000b901d5a */
[C---:B------:R-:W-:Y:S02]  /*9de0*/  ISETP.GE.AND P0, PT, R0.reuse, R235, PT ;  /* 0x000000eb0000720c */ /* 0x040fe40003f06270 */
[-C--:B------:R-:W-:Y:S01]  /*9df0*/  ISETP.LT.OR P1, PT, R0, R241.reuse, P1 ;  /* 0x000000f10000720c */ /* 0x080fe20000f21670 */
[----:B------:R-:W-:Y:S01]  /*9e00*/  @P5 STS.128 [R234+0x11800], RZ ;  /* 0x011800ffea005388 */ /* 0x000fe20000000c00 */
[----:B------:R-:W-:Y:S02]  /*9e10*/  ISETP.GE.AND P6, PT, R2, R240, PT ;  /* 0x000000f00200720c */ /* 0x000fe40003fc6270 */
[----:B------:R-:W-:Y:S01]  /*9e20*/  ISETP.LT.OR P0, PT, R0, R238, P0 ;  /* 0x000000ee0000720c */ /* 0x000fe20000701670 */
[----:B------:R-:W-:Y:S01]  /*9e30*/  @!PT LDS RZ, [RZ] ;  /* 0x00000000fffff984 */ /* 0x000fe20000000800 */
[----:B------:R-:W-:Y:S01]  /*9e40*/  @!PT LDS RZ, [RZ] ;  /* 0x00000000fffff984 */ /* 0x000fe20000000800 */
[----:B------:R-:W-:Y:S01]  /*9e50*/  @!PT LDS RZ, [RZ] ;  /* 0x00000000fffff984 */ /* 0x000fe20000000800 */
[----:B------:R-:W-:Y:S01]  /*9e60*/  @!P5 LDGSTS.E.BYPASS.LTC128B.128 [R234+0x11800], desc[UR26][R30.64] ;  /* 0x118000001eeadfae */ /* 0x000fe2000b901d5a */
[----:B------:R-:W-:-:S03]  /*9e70*/  ISETP.LT.OR P6, PT, R2, R241, P6 ;  /* 0x000000f10200720c */ /* 0x000fc600037c1670 */
        /* <DEDUP_REMOVED lines=18> */
[----:B------:R-:W-:Y:S01]  /*9fa0*/  LDSM.16.M88.4 R12, [R229+0x9800] ;  /* 0x00980000e50c783b */ /* 0x000fe20000000200 */
[----:B---3--:R-:W-:-:S03]  /*9fb0*/  IMAD.IADD R167, R242, 0x1, -R2 ;  /* 0x00000001f2a77824 */ /* 0x008fc600078e0a02 */
[----:B------:R-:W-:Y:S04]  /*9fc0*/  LDSM.16.M88.4 R180, [R228] ;  /* 0x00000000e4b4783b */ /* 0x000fe80000000200 */
[----:B------:R-:W-:Y:S04]  /*9fd0*/  LDSM.16.M88.4 R8, [R227] ;  /* 0x00000000e308783b */ /* 0x000fe80000000200 */
[----:B----4-:R-:W3:Y:S04]  /*9fe0*/  LDSM.16.M88.4 R32, [R229+0x8000] ;  /* 0x00800000e520783b */ /* 0x010ee80000000200 */
[----:B------:R-:W4:Y:S04]  /*9ff0*/  LDSM.16.M88.4 R172, [R219] ;  /* 0x00000000dbac783b */ /* 0x000f280000000200 */
[----:B------:R-:W5:Y:S04]  /*a000*/  LDSM.16.M88.4 R168, [R218] ;  /* 0x00000000daa8783b */ /* 0x000f680000000200 */
[----:B------:R-:W5:Y:S04]  /*a010*/  LDSM.16.M88.4 R192, [R217] ;  /* 0x00000000d9c0783b */ /* 0x000f680000000200 */
[----:B------:R-:W-:Y:S01]  /*a020*/  LDSM.16.M88.4 R176, [R223+0x8800] ;  /* 0x00880000dfb0783b */ /* 0x000fe20000000200 */
[C---:B-1----:R-:W-:Y:S03]  /*a030*/  HMMA.16816.F32.BF16 R28, R184.reuse, R24, RZ ;  /* 0x00000018b81c723c */ /* 0x042fe600000418ff */
[----:B------:R-:W-:Y:S04]  /*a040*/  LDSM.16.M88.4 R196, [R228+0x6000] ;  /* 0x00600000e4c4783b */ /* 0x000fe80000000200 */
[----:B------:R-:W-:Y:S01]  /*a050*/  LDSM.16.M88.4 R200, [R223+0xe000] ;  /* 0x00e00000dfc8783b */ /* 0x000fe20000000200 */
[C---:B------:R-:W-:Y:S03]  /*a060*/  HMMA.16816.F32.BF16 R24, R184.reuse, R26, RZ ;  /* 0x0000001ab818723c */ /* 0x040fe600000418ff */
[----:B------:R-:W0:Y:S03]  /*a070*/  LDGDEPBAR ;  /* 0x00000000000079af */ /* 0x000e260000000000 */
[C---:B--2---:R-:W-:Y:S06]  /*a080*/  HMMA.16816.F32.BF16 R20, R184.reuse, R16, RZ ;  /* 0x00000010b814723c */ /* 0x044fec00000418ff */
[C---:B------:R-:W-:Y:S06]  /*a090*/  HMMA.16816.F32.BF16 R16, R184.reuse, R18, RZ ;  /* 0x00000012b810723c */ /* 0x040fec00000418ff */
[C---:B---3--:R-:W-:Y:S06]  /*a0a0*/  HMMA.16816.F32.BF16 R4, R184.reuse, R32, RZ ;  /* 0x00000020b804723c */ /* 0x048fec00000418ff */
[C---:B------:R-:W-:Y:S06]  /*a0b0*/  HMMA.16816.F32.BF16 R32, R184.reuse, R34, RZ ;  /* 0x00000022b820723c */ /* 0x040fec00000418ff */
[C---:B------:R-:W-:Y:S06]  /*a0c0*/  HMMA.16816.F32.BF16 R188, R184.reuse, R12, RZ ;  /* 0x0000000cb8bc723c */ /* 0x040fec00000418ff */
[----:B------:R-:W-:Y:S01]  /*a0d0*/  HMMA.16816.F32.BF16 R184, R184, R14, RZ ;  /* 0x0000000eb8b8723c */ /* 0x000fe200000418ff */
[----:B------:R-:W-:Y:S05]  /*a0e0*/  LDSM.16.M88.4 R12, [R226] ;  /* 0x00000000e20c783b */ /* 0x000fea0000000200 */
[C---:B------:R-:W-:Y:S06]  /*a0f0*/  HMMA.16816.F32.BF16 R4, R180.reuse, R8, R4 ;  /* 0x00000008b404723c */ /* 0x040fec0000041804 */
[C---:B------:R-:W-:Y:S01]  /*a100*/  HMMA.16816.F32.BF16 R32, R180.reuse, R10, R32 ;  /* 0x0000000ab420723c */ /* 0x040fe20000041820 */
[----:B------:R-:W1:Y:S05]  /*a110*/  LDSM.16.M88.4 R8, [R223+0x8000] ;  /* 0x00800000df08783b */ /* 0x000e6a0000000200 */
[C---:B----4-:R-:W-:Y:S06]  /*a120*/  HMMA.16816.F32.BF16 R28, R180.reuse, R172, R28 ;  /* 0x000000acb41c723c */ /* 0x050fec000004181c */
[C---:B------:R-:W-:Y:S01]  /*a130*/  HMMA.16816.F32.BF16 R24, R180.reuse, R174, R24 ;  /* 0x000000aeb418723c */ /* 0x040fe20000041818 */
[----:B------:R-:W2:Y:S05]  /*a140*/  LDSM.16.M88.4 R172, [R223+0x9000] ;  /* 0x00900000dfac783b */ /* 0x000eaa0000000200 */
[C---:B-----5:R-:W-:Y:S06]  /*a150*/  HMMA.16816.F32.BF16 R20, R180.reuse, R168, R20 ;  /* 0x000000a8b414723c */ /* 0x060fec0000041814 */
[C---:B------:R-:W-:Y:S01]  /*a160*/  HMMA.16816.F32.BF16 R16, R180.reuse, R170, R16 ;  /* 0x000000aab410723c */ /* 0x040fe20000041810 */
[----:B------:R-:W3:Y:S05]  /*a170*/  LDSM.16.M88.4 R168, [R223+0x9800] ;  /* 0x00980000dfa8783b */ /* 0x000eea0000000200 */
[C---:B------:R-:W-:Y:S06]  /*a180*/  HMMA.16816.F32.BF16 R188, R180.reuse, R192, R188 ;  /* 0x000000c0b4bc723c */ /* 0x040fec00000418bc */
[----:B------:R-:W-:Y:S01]  /*a190*/  HMMA.16816.F32.BF16 R184, R180, R194, R184 ;  /* 0x000000c2b4b8723c */ /* 0x000fe200000418b8 */
[----:B------:R-:W-:Y:S04]  /*a1a0*/  LDSM.16.M88.4 R192, [R216] ;  /* 0x00000000d8c0783b */ /* 0x000fe80000000200 */
[----:B------:R-:W-:Y:S01]  /*a1b0*/  LDSM.16.M88.4 R180, [R216+0x800] ;  /* 0x00080000d8b4783b */ /* 0x000fe20000000200 */
[C---:B-1----:R-:W-:Y:S06]  /*a1c0*/  HMMA.16816.F32.BF16 R4, R12.reuse, R8, R4 ;  /* 0x000000080c04723c */ /* 0x042fec0000041804 */
[C---:B------:R-:W-:Y:S01]  /*a1d0*/  HMMA.16816.F32.BF16 R32, R12.reuse, R10, R32 ;  /* 0x0000000a0c20723c */ /* 0x040fe20000041820 */
[----:B------:R-:W1:Y:S05]  /*a1e0*/  LDSM.16.M88.4 R8, [R225] ;  /* 0x00000000e108783b */ /* 0x000e6a0000000200 */
[C---:B------:R-:W-:Y:S06]  /*a1f0*/  HMMA.16816.F32.BF16 R28, R12.reuse, R176, R28 ;  /* 0x000000b00c1c723c */ /* 0x040fec000004181c */
[C---:B------:R-:W-:Y:S01]  /*a200*/  HMMA.16816.F32.BF16 R24, R12.reuse, R178, R24 ;  /* 0x000000b20c18723c */ /* 0x040fe20000041818 */
[----:B------:R-:W4:Y:S05]  /*a210*/  LDSM.16.M88.4 R176, [R216+0x1000] ;  /* 0x00100000d8b0783b */ /* 0x000f2a0000000200 */
        /* <DEDUP_REMOVED lines=13> */
[C---:B----4-:R-:W-:Y:S06]  /*a2f0*/  HMMA.16816.F32.BF16 R20, R8.reuse, R176, R20 ;  /* 0x000000b00814723c */ /* 0x050fec0000041814 */
[C---:B------:R-:W-:Y:S01]  /*a300*/  HMMA.16816.F32.BF16 R16, R8.reuse, R178, R16 ;  /* 0x000000b20810723c */ /* 0x040fe20000041810 */
[----:B------:R-:W4:Y:S05]  /*a310*/  LDSM.16.M88.4 R176, [R229+0xb800] ;  /* 0x00b80000e5b0783b */ /* 0x000f2a0000000200 */
[C---:B--2---:R-:W-:Y:S06]  /*a320*/  HMMA.16816.F32.BF16 R188, R8.reuse, R172, R188 ;  /* 0x000000ac08bc723c */ /* 0x044fec00000418bc */
        /* <DEDUP_REMOVED lines=9> */
[C---:B-----5:R-:W-:Y:S06]  /*a3c0*/  HMMA.16816.F32.BF16 R20, R12.reuse, R180, R20 ;  /* 0x000000b40c14723c */ /* 0x060fec0000041814 */
[C---:B------:R-:W-:Y:S01]  /*a3d0*/  HMMA.16816.F32.BF16 R16, R12.reuse, R182, R16 ;  /* 0x000000b60c10723c */ /* 0x040fe20000041810 */
[----:B------:R-:W-:Y:S05]  /*a3e0*/  LDSM.16.M88.4 R180, [R226+0x2000] ;  /* 0x00200000e2b4783b */ /* 0x000fea0000000200 */
[C---:B----4-:R-:W-:Y:S06]  /*a3f0*/  HMMA.16816.F32.BF16 R188, R12.reuse, R176, R188 ;  /* 0x000000b00cbc723c */ /* 0x050fec00000418bc */
[----:B------:R-:W-:Y:S01]  /*a400*/  HMMA.16816.F32.BF16 R184, R12, R178, R184 ;  /* 0x000000b20cb8723c */ /* 0x000fe200000418b8 */
[----:B------:R-:W4:Y:S04]  /*a410*/  LDSM.16.M88.4 R12, [R223+0xa800] ;  /* 0x00a80000df0c783b */ /* 0x000f280000000200 */
[----:B------:R-:W-:Y:S01]  /*a420*/  LDSM.16.M88.4 R176, [R212] ;  /* 0x00000000d4b0783b */ /* 0x000fe20000000200 */
[C---:B--2---:R-:W-:Y:S06]  /*a430*/  HMMA.16816.F32.BF16 R4, R172.reuse, R8, R4 ;  /* 0x00000008ac04723c */ /* 0x044fec0000041804 */
[C---:B------:R-:W-:Y:S01]  /*a440*/  HMMA.16816.F32.BF16 R32, R172.reuse, R10, R32 ;  /* 0x0000000aac20723c */ /* 0x040fe20000041820 */
[----:B------:R-:W2:Y:S05]  /*a450*/  LDSM.16.M88.4 R8, [R223+0xa000] ;  /* 0x00a00000df08783b */ /* 0x000eaa0000000200 */
[C---:B---3--:R-:W-:Y:S06]  /*a460*/  HMMA.16816.F32.BF16 R28, R172.reuse, R168, R28 ;  /* 0x000000a8ac1c723c */ /* 0x048fec000004181c */
[C---:B------:R-:W-:Y:S01]  /*a470*/  HMMA.16816.F32.BF16 R24, R172.reuse, R170, R24 ;  /* 0x000000aaac18723c */ /* 0x040fe20000041818 */
[----:B------:R-:W3:Y:S05]  /*a480*/  LDSM.16.M88.4 R168, [R223+0xb000] ;  /* 0x00b00000dfa8783b */ /* 0x000eea0000000200 */
[C---:B-1----:R-:W-:Y:S06]  /*a490*/  HMMA.16816.F32.BF16 R20, R172.reuse, R192, R20 ;  /* 0x000000c0ac14723c */ /* 0x042fec0000041814 */
[----:B------:R-:W-:Y:S01]  /*a4a0*/  HMMA.16816.F32.BF16 R16, R172, R194, R16 ;  /* 0x000000c2ac10723c */ /* 0x000fe20000041810 */
[----:B------:R-:W1:Y:S05]  /*a4b0*/  LDSM.16.M88.4 R192, [R223+0xb800] ;  /* 0x00b80000dfc0783b */ /* 0x000e6a0000000200 */
[C---:B----4-:R-:W-:Y:S06]  /*a4c0*/  HMMA.16816.F32.BF16 R28, R180.reuse, R12, R28 ;  /* 0x0000000cb41c723c */ /* 0x050fec000004181c */
[C---:B------:R-:W-:Y:S01]  /*a4d0*/  HMMA.16816.F32.BF16 R24, R180.reuse, R14, R24 ;  /* 0x0000000eb418723c */ /* 0x040fe20000041818 */
[----:B------:R-:W-:Y:S05]  /*a4e0*/  LDSM.16.M88.4 R12, [R216+0x2800] ;  /* 0x00280000d80c783b */ /* 0x000fea0000000200 */
[C---:B--2---:R-:W-:Y:S06]  /*a4f0*/  HMMA.16816.F32.BF16 R4, R180.reuse, R8, R4 ;  /* 0x00000008b404723c */ /* 0x044fec0000041804 */
[----:B------:R-:W-:Y:S01]  /*a500*/  HMMA.16816.F32.BF16 R32, R180, R10, R32 ;  /* 0x0000000ab420723c */ /* 0x000fe20000041820 */
[----:B------:R-:W2:Y:S05]  /*a510*/  LDSM.16.M88.4 R8, [R225+0x2000] ;  /* 0x00200000e108783b */ /* 0x000eaa0000000200 */
[C---:B------:R-:W-:Y:S06]  /*a520*/  HMMA.16816.F32.BF16 R188, R172.reuse, R176, R188 ;  /* 0x000000b0acbc723c */ /* 0x040fec00000418bc */
[----:B------:R-:W-:Y:S01]  /*a530*/  HMMA.16816.F32.BF16 R184, R172, R178, R184 ;  /* 0x000000b2acb8723c */ /* 0x000fe200000418b8 */
[----:B------:R-:W4:Y:S04]  /*a540*/  LDSM.16.M88.4 R176, [R216+0x2000] ;  /* 0x00200000d8b0783b */ /* 0x000f280000000200 */
[----:B------:R-:W5:Y:S01]  /*a550*/  LDSM.16.M88.4 R172, [R216+0x3000] ;  /* 0x00300000d8ac783b */ /* 0x000f620000000200 */
[C---:B---3--:R-:W-:Y:S06]  /*a560*/  HMMA.16816.F32.BF16 R20, R180.reuse, R168, R20 ;  /* 0x000000a8b414723c */ /* 0x048fec0000041814 */
        /* <DEDUP_REMOVED lines=18> */
[----:B------:R-:W3:Y:S01]  /*a690*/  LDSM.16.M88.4 R8, [R211] ;  /* 0x00000000d308783b */ /* 0x000ee20000000200 */
[C---:B-1----:R-:W-:Y:S06]  /*a6a0*/  HMMA.16816.F32.BF16 R4, R12.reuse, R192, R4 ;  /* 0x000000c00c04723c */ /* 0x042fec0000041804 */
[C---:B------:R-:W-:Y:S01]  /*a6b0*/  HMMA.16816.F32.BF16 R32, R12.reuse, R194, R32 ;  /* 0x000000c20c20723c */ /* 0x040fe20000041820 */
[----:B------:R-:W1:Y:S05]  /*a6c0*/  LDSM.16.M88.4 R192, [R210] ;  /* 0x00000000d2c0783b */ /* 0x000e6a0000000200 */
[C---:B------:R-:W-:Y:S06]  /*a6d0*/  HMMA.16816.F32.BF16 R28, R12.reuse, R180, R28 ;  /* 0x000000b40c1c723c */ /* 0x040fec000004181c */
[C---:B------:R-:W-:Y:S01]  /*a6e0*/  HMMA.16816.F32.BF16 R24, R12.reuse, R182, R24 ;  /* 0x000000b60c18723c */ /* 0x040fe20000041818 */
[----:B------:R-:W5:Y:S05]  /*a6f0*/  LDSM.16.M88.4 R180, [R209] ;  /* 0x00000000d1b4783b */ /* 0x000f6a0000000200 */
[C---:B--2---:R-:W-:Y:S06]  /*a700*/  HMMA.16816.F32.BF16 R20, R12.reuse, R176, R20 ;  /* 0x000000b00c14723c */ /* 0x044fec0000041814 */
[C---:B------:R-:W-:Y:S01]  /*a710*/  HMMA.16816.F32.BF16 R16, R12.reuse, R178, R16 ;  /* 0x000000b20c10723c */ /* 0x040fe20000041810 */
[----:B------:R-:W2:Y:S05]  /*a720*/  LDSM.16.M88.4 R176, [R208] ;  /* 0x00000000d0b0783b */ /* 0x000eaa0000000200 */
[C---:B----4-:R-:W-:Y:S06]  /*a730*/  HMMA.16816.F32.BF16 R188, R12.reuse, R172, R188 ;  /* 0x000000ac0cbc723c */ /* 0x050fec00000418bc */
[----:B------:R-:W-:Y:S01]  /*a740*/  HMMA.16816.F32.BF16 R184, R12, R174, R184 ;  /* 0x000000ae0cb8723c */ /* 0x000fe200000418b8 */
[----:B------:R-:W-:Y:S04]  /*a750*/  LDSM.16.M88.4 R172, [R226+0x4000] ;  /* 0x00400000e2ac783b */ /* 0x000fe80000000200 */
[----:B------:R-:W4:Y:S01]  /*a760*/  LDSM.16.M88.4 R12, [R223+0xc000] ;  /* 0x00c00000df0c783b */ /* 0x000f220000000200 */
[C---:B---3--:R-:W-:Y:S06]  /*a770*/  HMMA.16816.F32.BF16 R4, R168.reuse, R8, R4 ;  /* 0x00000008a804723c */ /* 0x048fec0000041804 */
[C---:B------:R-:W-:Y:S01]  /*a780*/  HMMA.16816.F32.BF16 R32, R168.reuse, R10, R32 ;  /* 0x0000000aa820723c */ /* 0x040fe20000041820 */
[----:B------:R-:W3:Y:S05]  /*a790*/  LDSM.16.M88.4 R8, [R223+0xc800] ;  /* 0x00c80000df08783b */ /* 0x000eea0000000200 */
[C---:B-1----:R-:W-:Y:S06]  /*a7a0*/  HMMA.16816.F32.BF16 R28, R168.reuse, R192, R28 ;  /* 0x000000c0a81c723c */ /* 0x042fec000004181c */
[C---:B------:R-:W-:Y:S01]  /*a7b0*/  HMMA.16816.F32.BF16 R24, R168.reuse, R194, R24 ;  /* 0x000000c2a818723c */ /* 0x040fe20000041818 */
[----:B------:R-:W1:Y:S05]  /*a7c0*/  LDSM.16.M88.4 R192, [R223+0xd000] ;  /* 0x00d00000dfc0783b */ /* 0x000e6a0000000200 */
[C---:B-----5:R-:W-:Y:S06]  /*a7d0*/  HMMA.16816.F32.BF16 R20, R168.reuse, R180, R20 ;  /* 0x000000b4a814723c */ /* 0x060fec0000041814 */
[C---:B------:R-:W-:Y:S01]  /*a7e0*/  HMMA.16816.F32.BF16 R16, R168.reuse, R182, R16 ;  /* 0x000000b6a810723c */ /* 0x040fe20000041810 */
[----:B------:R-:W5:Y:S05]  /*a7f0*/  LDSM.16.M88.4 R180, [R223+0xd800] ;  /* 0x00d80000dfb4783b */ /* 0x000f6a0000000200 */
[C---:B--2---:R-:W-:Y:S06]  /*a800*/  HMMA.16816.F32.BF16 R188, R168.reuse, R176, R188 ;  /* 0x000000b0a8bc723c */ /* 0x044fec00000418bc */
[----:B------:R-:W-:Y:S01]  /*a810*/  HMMA.16816.F32.BF16 R184, R168, R178, R184 ;  /* 0x000000b2a8b8723c */ /* 0x000fe200000418b8 */
[----:B------:R-:W-:Y:S04]  /*a820*/  LDSM.16.M88.4 R168, [R225+0x4000] ;  /* 0x00400000e1a8783b */ /* 0x000fe80000000200 */
[----:B------:R-:W-:Y:S01]  /*a830*/  LDSM.16.M88.4 R176, [R216+0x4000] ;  /* 0x00400000d8b0783b */ /* 0x000fe20000000200 */
[C---:B----4-:R-:W-:Y:S06]  /*a840*/  HMMA.16816.F32.BF16 R4, R172.reuse, R12, R4 ;  /* 0x0000000cac04723c */ /* 0x050fec0000041804 */
[C---:B------:R-:W-:Y:S01]  /*a850*/  HMMA.16816.F32.BF16 R32, R172.reuse, R14, R32 ;  /* 0x0000000eac20723c */ /* 0x040fe20000041820 */
[----:B------:R-:W2:Y:S05]  /*a860*/  LDSM.16.M88.4 R12, [R216+0x4800] ;  /* 0x00480000d80c783b */ /* 0x000eaa0000000200 */
        /* <DEDUP_REMOVED lines=31> */
[----:B------:R-:W5:Y:S05]  /*aa60*/  LDSM.16.M88.4 R180, [R226+0x6000] ;  /* 0x00600000e2b4783b */ /* 0x000f6a0000000200 */
[C---:B----4-:R-:W-:Y:S06]  /*aa70*/  HMMA.16816.F32.BF16 R188, R172.reuse, R176, R188 ;  /* 0x000000b0acbc723c */ /* 0x050fec00000418bc */
[----:B------:R-:W-:Y:S01]  /*aa80*/  HMMA.16816.F32.BF16 R184, R172, R178, R184 ;  /* 0x000000b2acb8723c */ /* 0x000fe200000418b8 */
[----:B------:R-:W4:Y:S04]  /*aa90*/  LDSM.16.M88.4 R176, [R223+0xe800] ;  /* 0x00e80000dfb0783b */ /* 0x000f280000000200 */
[----:B------:R-:W-:Y:S01]  /*aaa0*/  LDSM.16.M88.4 R172, [R223+0xf000] ;  /* 0x00f00000dfac783b */ /* 0x000fe20000000200 */
[C---:B-1----:R-:W-:Y:S06]  /*aab0*/  HMMA.16816.F32.BF16 R4, R196.reuse, R168, R4 ;  /* 0x000000a8c404723c */ /* 0x042fec0000041804 */
[C---:B--2---:R-:W-:Y:S06]  /*aac0*/  HMMA.16816.F32.BF16 R28, R196.reuse, R12, R28 ;  /* 0x0000000cc41c723c */ /* 0x044fec000004181c */
[C---:B------:R-:W-:Y:S01]  /*aad0*/  HMMA.16816.F32.BF16 R24, R196.reuse, R14, R24 ;  /* 0x0000000ec418723c */ /* 0x040fe20000041818 */
[----:B------:R-:W-:Y:S05]  /*aae0*/  LDSM.16.M88.4 R12, [R225+0x6000] ;  /* 0x00600000e10c783b */ /* 0x000fea0000000200 */
[C---:B---3--:R-:W-:Y:S06]  /*aaf0*/  HMMA.16816.F32.BF16 R20, R196.reuse, R8, R20 ;  /* 0x00000008c414723c */ /* 0x048fec0000041814 */
[C---:B------:R-:W-:Y:S01]  /*ab00*/  HMMA.16816.F32.BF16 R16, R196.reuse, R10, R16 ;  /* 0x0000000ac410723c */ /* 0x040fe20000041810 */
[----:B------:R-:W1:Y:S05]  /*ab10*/  LDSM.16.M88.4 R8, [R216+0x6000] ;  /* 0x00600000d808783b */ /* 0x000e6a0000000200 */
[----:B------:R-:W-:Y:S01]  /*ab20*/  HMMA.16816.F32.BF16 R32, R196, R170, R32 ;  /* 0x000000aac420723c */ /* 0x000fe20000041820 */
[----:B------:R-:W2:Y:S05]  /*ab30*/  LDSM.16.M88.4 R168, [R223+0xf800] ;  /* 0x00f80000dfa8783b */ /* 0x000eaa0000000200 */
[----:B-----5:R-:W-:Y:S06]  /*ab40*/  HMMA.16816.F32.BF16 R4, R180, R200, R4 ;  /* 0x000000c8b404723c */ /* 0x020fec0000041804 */
[C---:B------:R-:W-:Y:S06]  /*ab50*/  HMMA.16816.F32.BF16 R188, R196.reuse, R192, R188 ;  /* 0x000000c0c4bc723c */ /* 0x040fec00000418bc */
[----:B------:R-:W-:Y:S06]  /*ab60*/  HMMA.16816.F32.BF16 R184, R196, R194, R184 ;  /* 0x000000c2c4b8723c */ /* 0x000fec00000418b8 */
[C---:B------:R-:W-:Y:S06]  /*ab70*/  HMMA.16816.F32.BF16 R32, R180.reuse, R202, R32 ;  /* 0x000000cab420723c */ /* 0x040fec0000041820 */
[----:B----4-:R-:W-:Y:S06]  /*ab80*/  HMMA.16816.F32.BF16 R28, R180, R176, R28 ;  /* 0x000000b0b41c723c */ /* 0x010fec000004181c */
[----:B-1----:R-:W-:Y:S06]  /*ab90*/  HMMA.16816.F32.BF16 R4, R12, R8, R4 ;  /* 0x000000080c04723c */ /* 0x002fec0000041804 */
[----:B--2---:R-:W-:Y:S01]  /*aba0*/  HMMA.16816.F32.BF16 R188, R180, R168, R188 ;  /* 0x000000a8b4bc723c */ /* 0x004fe200000418bc */
[----:B------:R-:W-:-:S02]  /*abb0*/  IMAD.IADD R9, R242, 0x1, -R0 ;  /* 0x00000001f2097824 */ /* 0x000fc400078e0a00 */
[----:B------:R-:W-:-:S03]  /*abc0*/  IMAD.IADD R8, R239, 0x1, -R0 ;  /* 0x00000001ef087824 */ /* 0x000fc600078e0a00 */
[----:B------:R-:W-:Y:S01]  /*abd0*/  HMMA.16816.F32.BF16 R184, R180, R170, R184 ;  /* 0x000000aab4b8723c */ /* 0x000fe200000418b8 */
[----:B------:R-:W1:Y:S01]  /*abe0*/  LDSM.16.M88.4 R168, [R216+0x6800] ;  /* 0x00680000d8a8783b */ /* 0x000e620000000200 */
[----:B------:R-:W-:Y:S02]  /*abf0*/  IABS R166, R9 ;  /* 0x0000000900a67213 */ /* 0x000fe40000000000 */
[----:B------:R-:W-:Y:S02]  /*ac00*/  IABS R9, R8 ;  /* 0x0000000800097213 */ /* 0x000fe40000000000 */
[----:B------:R-:W-:Y:S01]  /*ac10*/  IABS R8, R167 ;  /* 0x000000a700087213 */ /* 0x000fe20000000000 */
[----:B------:R-:W-:Y:S01]  /*ac20*/  HMMA.16816.F32.BF16 R32, R12, R10, R32 ;  /* 0x0000000a0c20723c */ /* 0x000fe20000041820 */
[----:B------:R-:W-:Y:S01]  /*ac30*/  I2FP.F32.S32 R166, R166 ;  /* 0x000000a600a67245 */ /* 0x000fe20000201400 */
[----:B------:R-:W-:Y:S01]  /*ac40*/  IMAD.MOV.U32 R167, RZ, RZ, R251 ;  /* 0x000000ffffa77224 */ /* 0x000fe200078e00fb */
[----:B------:R-:W-:-:S02]  /*ac50*/  I2FP.F32.S32 R9, R9 ;  /* 0x0000000900097245 */ /* 0x000fc40000201400 */
[----:B------:R-:W-:Y:S01]  /*ac60*/  I2FP.F32.S32 R8, R8 ;  /* 0x0000000800087245 */ /* 0x000fe20000201400 */
[----:B------:R-:W-:Y:S01]  /*ac70*/  FFMA.FTZ R4, R166, -UR23, R4 ;  /* 0x80000017a6047c23 */ /* 0x000fe20008010004 */
[C---:B------:R-:W-:Y:S01]  /*ac80*/  HMMA.16816.F32.BF16 R24, R180.reuse, R178, R24 ;  /* 0x000000b2b418723c */ /* 0x040fe20000041818 */
[----:B------:R-:W-:Y:S01]  /*ac90*/  FFMA.FTZ R6, R9, -UR23, R6 ;  /* 0x8000001709067c23 */ /* 0x000fe20008010006 */
[----:B------:R-:W-:Y:S02]  /*aca0*/  IMAD.IADD R9, R239, 0x1, -R2 ;  /* 0x00000001ef097824 */ /* 0x000fe400078e0a02 */
[----:B------:R-:W-:Y:S01]  /*acb0*/  FFMA.FTZ R5, R8, -UR23, R5 ;  /* 0x8000001708057c23 */ /* 0x000fe20008010005 */
[----:B------:R-:W-:Y:S01]  /*acc0*/  VIADD R8, R0, 0x8 ;  /* 0x0000000800087836 */ /* 0x000fe20000000000 */
[----:B------:R-:W-:Y:S01]  /*acd0*/  HMMA.16816.F32.BF16 R20, R180, R172, R20 ;  /* 0x000000acb414723c */ /* 0x000fe20000041814 */
[----:B------:R-:W-:Y:S02]  /*ace0*/  IABS R9, R9 ;  /* 0x0000000900097213 */ /* 0x000fe40000000000 */
[----:B------:R-:W-:-:S02]  /*acf0*/  IMAD.IADD R10, R242, 0x1, -R8 ;  /* 0x00000001f20a7824 */ /* 0x000fc400078e0a08 */
[----:B------:R-:W-:Y:S01]  /*ad00*/  VIADD R11, R0, 0x10 ;  /* 0x00000010000b7836 */ /* 0x000fe20000000000 */
[----:B------:R-:W-:Y:S01]  /*ad10*/  I2FP.F32.S32 R9, R9 ;  /* 0x0000000900097245 */ /* 0x000fe20000201400 */
[----:B------:R-:W-:Y:S01]  /*ad20*/  HMMA.16816.F32.BF16 R16, R180, R174, R16 ;  /* 0x000000aeb410723c */ /* 0x000fe20000041810 */
[----:B------:R-:W-:Y:S01]  /*ad30*/  FSEL R172, R5, -INF , !P6 ;  /* 0xff80000005ac7808 */ /* 0x000fe20007000000 */
[----:B------:R-:W-:Y:S01]  /*ad40*/  IMAD.IADD R5, R239, 0x1, -R8 ;  /* 0x00000001ef057824 */ /* 0x000fe200078e0a08 */
[-C--:B------:R-:W-:Y:S01]  /*ad50*/  ISETP.GE.AND P6, PT, R8, R235.reuse, PT ;  /* 0x000000eb0800720c */ /* 0x080fe20003fc6270 */
[----:B------:R-:W-:Y:S01]  /*ad60*/  FFMA.FTZ R7, R9, -UR23, R7 ;  /* 0x8000001709077c23 */ /* 0x000fe20008010007 */
[----:B------:R-:W-:Y:S01]  /*ad70*/  IABS R10, R10 ;  /* 0x0000000a000a7213 */ /* 0x000fe20000000000 */
[----:B------:R-:W-:Y:S01]  /*ad80*/  IMAD.IADD R166, R242, 0x1, -R11 ;  /* 0x00000001f2a67824 */ /* 0x000fe200078e0a0b */
[----:B------:R-:W-:Y:S01]  /*ad90*/  FSEL R181, R4, -INF , !P1 ;  /* 0xff80000004b57808 */ /* 0x000fe20004800000 */
[----:B------:R-:W-:Y:S01]  /*ada0*/  VIADD R4, R0, 0x9 ;  /* 0x0000000900047836 */ /* 0x000fe20000000000 */
[----:B------:R-:W-:Y:S01]  /*adb0*/  ISETP.GE.AND P1, PT, R2, R235, PT ;  /* 0x000000eb0200720c */ /* 0x000fe20003f26270 */
[----:B------:R-:W-:Y:S01]  /*adc0*/  VIADD R9, R0, 0x11 ;  /* 0x0000001100097836 */ /* 0x000fe20000000000 */
[----:B------:R-:W-:-:S02]  /*add0*/  ISETP.LT.OR P6, PT, R8, R238, P6 ;  /* 0x000000ee0800720c */ /* 0x000fc400037c1670 */
[----:B------:R-:W-:Y:S02]  /*ade0*/  ISETP.LT.OR P1, PT, R2, R238, P1 ;  /* 0x000000ee0200720c */ /* 0x000fe40000f21670 */
[----:B------:R-:W-:Y:S01]  /*adf0*/  FSEL R2, R6, -INF , !P0 ;  /* 0xff80000006027808 */ /* 0x000fe20004000000 */
[----:B------:R-:W-:Y:S01]  /*ae00*/  IMAD.IADD R6, R242, 0x1, -R4 ;  /* 0x00000001f2067824 */ /* 0x000fe200078e0a04 */
[C---:B------:R-:W-:Y:S01]  /*ae10*/  ISETP.GE.AND P0, PT, R8.reuse, R240, PT ;  /* 0x000000f00800720c */ /* 0x040fe20003f06270 */
[C---:B-1----:R-:W-:Y:S01]  /*ae20*/  HMMA.16816.F32.BF16 R28, R12.reuse, R168, R28 ;  /* 0x000000a80c1c723c */ /* 0x042fe2000004181c */
[----:B------:R-:W-:Y:S02]  /*ae30*/  IABS R5, R5 ;  /* 0x0000000500057213 */ /* 0x000fe40000000000 */
[----:B------:R-:W-:Y:S02]  /*ae40*/  ISETP.LT.OR P0, PT, R8, R241, P0 ;  /* 0x000000f10800720c */ /* 0x000fe40000701670 */
[----:B------:R-:W-:Y:S01]  /*ae50*/  IABS R6, R6 ;  /* 0x0000000600067213 */ /* 0x000fe20000000000 */
[----:B------:R-:W-:Y:S01]  /*ae60*/  HMMA.16816.F32.BF16 R24, R12, R170, R24 ;  /* 0x000000aa0c18723c */ /* 0x000fe20000041818 */
[----:B------:R-:W-:Y:S01]  /*ae70*/  I2FP.F32.S32 R8, R10 ;  /* 0x0000000a00087245 */ /* 0x000fe20000201400 */
[----:B------:R-:W-:Y:S01]  /*ae80*/  IMAD.IADD R10, R242, 0x1, -R9 ;  /* 0x00000001f20a7824 */ /* 0x000fe200078e0a09 */
[----:B------:R-:W-:-:S02]  /*ae90*/  I2FP.F32.S32 R6, R6 ;  /* 0x0000000600067245 */ /* 0x000fc40000201400 */
[----:B------:R-:W-:Y:S01]  /*aea0*/  I2FP.F32.S32 R5, R5 ;  /* 0x0000000500057245 */ /* 0x000fe20000201400 */
[----:B------:R-:W-:Y:S01]  /*aeb0*/  FFMA.FTZ R8, R8, -UR23, R32 ;  /* 0x8000001708087c23 */ /* 0x000fe20008010020 */
[----:B------:R-:W-:Y:S01]  /*aec0*/  FSEL R183, R7, -INF , !P1 ;  /* 0xff80000007b77808 */ /* 0x000fe20004800000 */
[----:B------:R-:W-:Y:S01]  /*aed0*/  FFMA.FTZ R6, R6, -UR23, R33 ;  /* 0x8000001706067c23 */ /* 0x000fe20008010021 */
[----:B------:R-:W-:Y:S01]  /*aee0*/  ISETP.GE.AND P1, PT, R4, R240, PT ;  /* 0x000000f00400720c */ /* 0x000fe20003f26270 */
[----:B------:R-:W-:Y:S01]  /*aef0*/  FFMA.FTZ R5, R5, -UR23, R34 ;  /* 0x8000001705057c23 */ /* 0x000fe20008010022 */
[----:B------:R-:W-:Y:S01]  /*af00*/  FSEL R33, R8, -INF , !P0 ;  /* 0xff80000008217808 */ /* 0x000fe20004000000 */
[C---:B------:R-:W-:Y:S01]  /*af10*/  IMAD.IADD R34, R239.reuse, 0x1, -R4 ;  /* 0x00000001ef227824 */ /* 0x040fe200078e0a04 */
[C---:B------:R-:W-:Y:S01]  /*af20*/  ISETP.GE.AND P0, PT, R4.reuse, R235, PT ;  /* 0x000000eb0400720c */ /* 0x040fe20003f06270 */
[----:B------:R-:W-:Y:S01]  /*af30*/  IMAD.IADD R8, R239, 0x1, -R11 ;  /* 0x00000001ef087824 */ /* 0x000fe200078e0a0b */
[----:B------:R-:W-:-:S02]  /*af40*/  ISETP.LT.OR P1, PT, R4, R241, P1 ;  /* 0x000000f10400720c */ /* 0x000fc40000f21670 */
[----:B------:R-:W-:Y:S02]  /*af50*/  ISETP.LT.OR P0, PT, R4, R238, P0 ;  /* 0x000000ee0400720c */ /* 0x000fe40000701670 */
[----:B------:R-:W-:Y:S02]  /*af60*/  FSEL R182, R5, -INF , !P6 ;  /* 0xff80000005b67808 */ /* 0x000fe40007000000 */
[----:B------:R-:W-:Y:S02]  /*af70*/  FSEL R32, R6, -INF , !P1 ;  /* 0xff80000006207808 */ /* 0x000fe40004800000 */
[----:B------:R-:W1:Y:S01]  /*af80*/  LDSM.16.M88.4 R4, [R216+0x7000] ;  /* 0x00700000d804783b */ /* 0x000e620000000200 */
[----:B------:R-:W-:Y:S02]  /*af90*/  IABS R34, R34 ;  /* 0x0000002200227213 */ /* 0x000fe40000000000 */
[C---:B------:R-:W-:Y:S02]  /*afa0*/  ISETP.GE.AND P6, PT, R11.reuse, R240, PT ;  /* 0x000000f00b00720c */ /* 0x040fe40003fc6270 */
[----:B------:R-:W-:-:S02]  /*afb0*/  ISETP.GE.AND P1, PT, R11, R235, PT ;  /* 0x000000eb0b00720c */ /* 0x000fc40003f26270 */
[----:B------:R-:W-:Y:S02]  /*afc0*/  IABS R166, R166 ;  /* 0x000000a600a67213 */ /* 0x000fe40000000000 */
[----:B------:R-:W-:Y:S02]  /*afd0*/  I2FP.F32.S32 R34, R34 ;  /* 0x0000002200227245 */ /* 0x000fe40000201400 */
[C---:B------:R-:W-:Y:S02]  /*afe0*/  ISETP.LT.OR P6, PT, R11.reuse, R241, P6 ;  /* 0x000000f10b00720c */ /* 0x040fe400037c1670 */
[----:B------:R-:W-:Y:S01]  /*aff0*/  ISETP.LT.OR P1, PT, R11, R238, P1 ;  /* 0x000000ee0b00720c */ /* 0x000fe20000f21670 */
[----:B------:R-:W-:Y:S01]  /*b000*/  FFMA.FTZ R35, R34, -UR23, R35 ;  /* 0x8000001722237c23 */ /* 0x000fe20008010023 */
[----:B------:R-:W-:Y:S01]  /*b010*/  IABS R8, R8 ;  /* 0x0000000800087213 */ /* 0x000fe20000000000 */
[----:B------:R-:W-:Y:S01]  /*b020*/  IMAD.IADD R34, R239, 0x1, -R9 ;  /* 0x00000001ef227824 */ /* 0x000fe200078e0a09 */
[----:B------:R-:W-:-:S02]  /*b030*/  I2FP.F32.S32 R11, R166 ;  /* 0x000000a6000b7245 */ /* 0x000fc40000201400 */
[----:B------:R-:W-:Y:S02]  /*b040*/  IABS R10, R10 ;  /* 0x0000000a000a7213 */ /* 0x000fe40000000000 */
[----:B------:R-:W-:Y:S01]  /*b050*/  I2FP.F32.S32 R8, R8 ;  /* 0x0000000800087245 */ /* 0x000fe20000201400 */
[----:B------:R-:W-:Y:S01]  /*b060*/  FFMA.FTZ R11, R11, -UR23, R28 ;  /* 0x800000170b0b7c23 */ /* 0x000fe2000801001c */
[----:B------:R-:W-:Y:S02]  /*b070*/  I2FP.F32.S32 R10, R10 ;  /* 0x0000000a000a7245 */ /* 0x000fe40000201400 */
[----:B------:R-:W-:Y:S01]  /*b080*/  FSEL R170, R35, -INF , !P0 ;  /* 0xff80000023aa7808 */ /* 0x000fe20004000000 */
[----:B------:R-:W-:Y:S02]  /*b090*/  VIADD R35, R0, 0x18 ;  /* 0x0000001800237836 */ /* 0x000fe40000000000 */
[----:B------:R-:W-:Y:S01]  /*b0a0*/  FFMA.FTZ R28, R8, -UR23, R30 ;  /* 0x80000017081c7c23 */ /* 0x000fe2000801001e */
[----:B------:R-:W-:Y:S01]  /*b0b0*/  FSEL R30, R11, -INF , !P6 ;  /* 0xff8000000b1e7808 */ /* 0x000fe20007000000 */
[----:B------:R-:W-:Y:S01]  /*b0c0*/  FFMA.FTZ R29, R10, -UR23, R29 ;  /* 0x800000170a1d7c23 */ /* 0x000fe2000801001d */
[--C-:B------:R-:W-:Y:S01]  /*b0d0*/  IMAD.IADD R11, R242, 0x1, -R35.reuse ;  /* 0x00000001f20b7824 */ /* 0x100fe200078e0a23 */
[----:B------:R-:W-:Y:S01]  /*b0e0*/  ISETP.GE.AND P0, PT, R9, R240, PT ;  /* 0x000000f00900720c */ /* 0x000fe20003f06270 */
[----:B------:R-:W-:Y:S01]  /*b0f0*/  IMAD.IADD R10, R239, 0x1, -R35 ;  /* 0x00000001ef0a7824 */ /* 0x000fe200078e0a23 */
[----:B------:R-:W-:Y:S01]  /*b100*/  ISETP.GE.AND P6, PT, R9, R235, PT ;  /* 0x000000eb0900720c */ /* 0x000fe20003fc6270 */
[----:B------:R-:W-:Y:S01]  /*b110*/  VIADD R8, R0, 0x19 ;  /* 0x0000001900087836 */ /* 0x000fe20000000000 */
[----:B------:R-:W-:-:S02]  /*b120*/  IABS R34, R34 ;  /* 0x0000002200227213 */ /* 0x000fc40000000000 */
[----:B------:R-:W-:Y:S01]  /*b130*/  ISETP.LT.OR P0, PT, R9, R241, P0 ;  /* 0x000000f10900720c */ /* 0x000fe20000701670 */
[--C-:B------:R-:W-:Y:S01]  /*b140*/  IMAD.IADD R166, R239, 0x1, -R8.reuse ;  /* 0x00000001efa67824 */ /* 0x100fe200078e0a08 */
[----:B------:R-:W-:Y:S01]  /*b150*/  ISETP.LT.OR P6, PT, R9, R238, P6 ;  /* 0x000000ee0900720c */ /* 0x000fe200037c1670 */
[----:B------:R-:W-:Y:S01]  /*b160*/  IMAD.IADD R9, R242, 0x1, -R8 ;  /* 0x00000001f2097824 */ /* 0x000fe200078e0a08 */
[----:B------:R-:W-:Y:S01]  /*b170*/  IABS R11, R11 ;  /* 0x0000000b000b7213 */ /* 0x000fe20000000000 */
[C---:B-1----:R-:W-:Y:S01]  /*b180*/  HMMA.16816.F32.BF16 R20, R12.reuse, R4, R20 ;  /* 0x000000040c14723c */ /* 0x042fe20000041814 */
[----:B------:R-:W-:Y:S02]  /*b190*/  IABS R10, R10 ;  /* 0x0000000a000a7213 */ /* 0x000fe40000000000 */
[----:B------:R-:W-:Y:S02]  /*b1a0*/  I2FP.F32.S32 R34, R34 ;  /* 0x0000002200227245 */ /* 0x000fe40000201400 */
[----:B------:R-:W-:Y:S01]  /*b1b0*/  I2FP.F32.S32 R11, R11 ;  /* 0x0000000b000b7245 */ /* 0x000fe20000201400 */
[----:B------:R-:W-:Y:S01]  /*b1c0*/  HMMA.16816.F32.BF16 R16, R12, R6, R16 ;  /* 0x000000060c10723c */ /* 0x000fe20000041810 */
[----:B------:R-:W-:Y:S01]  /*b1d0*/  FSEL R28, R28, -INF , !P1 ;  /* 0xff8000001c1c7808 */ /* 0x000fe20004800000 */
[----:B------:R-:W-:Y:S01]  /*b1e0*/  FFMA.FTZ R31, R34, -UR23, R31 ;  /* 0x80000017221f7c23 */ /* 0x000fe2000801001f */
[----:B------:R-:W-:Y:S01]  /*b1f0*/  I2FP.F32.S32 R10, R10 ;  /* 0x0000000a000a7245 */ /* 0x000fe20000201400 */
[----:B------:R-:W-:Y:S01]  /*b200*/  FFMA.FTZ R11, R11, -UR23, R24 ;  /* 0x800000170b0b7c23 */ /* 0x000fe20008010018 */
[----:B------:R-:W-:Y:S01]  /*b210*/  ISETP.GE.AND P1, PT, R35, R240, PT ;  /* 0x000000f02300720c */ /* 0x000fe20003f26270 */
[----:B------:R-:W-:Y:S01]  /*b220*/  VIADD R5, R0, 0x20 ;  /* 0x0000002000057836 */ /* 0x000fe20000000000 */
[----:B------:R-:W-:Y:S01]  /*b230*/  IABS R9, R9 ;  /* 0x0000000900097213 */ /* 0x000fe20000000000 */
[----:B------:R-:W-:Y:S01]  /*b240*/  FFMA.FTZ R10, R10, -UR23, R26 ;  /* 0x800000170a0a7c23 */ /* 0x000fe2000801001a */
[----:B------:R-:W-:Y:S01]  /*b250*/  FSEL R29, R29, -INF , !P0 ;  /* 0xff8000001d1d7808 */ /* 0x000fe20004000000 */
[C---:B------:R-:W-:Y:S01]  /*b260*/  VIADD R4, R0.reuse, 0x21 ;  /* 0x0000002100047836 */ /* 0x040fe20000000000 */
[C---:B------:R-:W-:Y:S01]  /*b270*/  ISETP.LT.OR P1, PT, R35.reuse, R241, P1 ;  /* 0x000000f12300720c */ /* 0x040fe20000f21670 */
[----:B------:R-:W-:Y:S01]  /*b280*/  VIADD R7, R0, 0x28 ;  /* 0x0000002800077836 */ /* 0x000fe20000000000 */
[----:B------:R-:W-:Y:S01]  /*b290*/  I2FP.F32.S32 R9, R9 ;  /* 0x0000000900097245 */ /* 0x000fe20000201400 */
[----:B------:R-:W-:Y:S01]  /*b2a0*/  IMAD.IADD R34, R242, 0x1, -R4 ;  /* 0x00000001f2227824 */ /* 0x000fe200078e0a04 */
[----:B------:R-:W-:-:S02]  /*b2b0*/  ISETP.GE.AND P0, PT, R35, R235, PT ;  /* 0x000000eb2300720c */ /* 0x000fc40003f06270 */
[----:B------:R-:W-:Y:S01]  /*b2c0*/  FSEL R26, R31, -INF , !P6 ;  /* 0xff8000001f1a7808 */ /* 0x000fe20007000000 */
[----:B------:R-:W-:Y:S01]  /*b2d0*/  FFMA.FTZ R25, R9, -UR23, R25 ;  /* 0x8000001709197c23 */ /* 0x000fe20008010019 */
[----:B------:R-:W-:Y:S02]  /*b2e0*/  ISETP.GE.AND P6, PT, R8, R240, PT ;  /* 0x000000f00800720c */ /* 0x000fe40003fc6270 */
[----:B------:R-:W-:Y:S02]  /*b2f0*/  FSEL R31, R11, -INF , !P1 ;  /* 0xff8000000b1f7808 */ /* 0x000fe40004800000 */
[----:B------:R-:W-:Y:S01]  /*b300*/  ISETP.LT.OR P0, PT, R35, R238, P0 ;  /* 0x000000ee2300720c */ /* 0x000fe20000701670 */
[----:B------:R-:W-:Y:S01]  /*b310*/  IMAD.IADD R35, R242, 0x1, -R5 ;  /* 0x00000001f2237824 */ /* 0x000fe200078e0a05 */
[C---:B------:R-:W-:Y:S02]  /*b320*/  ISETP.GE.AND P1, PT, R8.reuse, R235, PT ;  /* 0x000000eb0800720c */ /* 0x040fe40003f26270 */
[----:B------:R-:W-:-:S02]  /*b330*/  ISETP.LT.OR P6, PT, R8, R241, P6 ;  /* 0x000000f10800720c */ /* 0x000fc400037c1670 */
[----:B------:R-:W-:Y:S02]  /*b340*/  FSEL R24, R10, -INF , !P0 ;  /* 0xff8000000a187808 */ /* 0x000fe40004000000 */
[----:B------:R-:W-:Y:S02]  /*b350*/  ISETP.LT.OR P1, PT, R8, R238, P1 ;  /* 0x000000ee0800720c */ /* 0x000fe40000f21670 */
[----:B------:R-:W-:Y:S01]  /*b360*/  FSEL R25, R25, -INF , !P6 ;  /* 0xff80000019197808 */ /* 0x000fe20007000000 */
[----:B------:R-:W1:Y:S01]  /*b370*/  LDSM.16.M88.4 R8, [R216+0x7800] ;  /* 0x00780000d808783b */ /* 0x000e620000000200 */
[----:B------:R-:W-:Y:S01]  /*b380*/  ISETP.GE.AND P0, PT, R5, R240, PT ;  /* 0x000000f00500720c */ /* 0x000fe20003f06270 */
[----:B------:R-:W-:-:S04]  /*b390*/  DEPBAR.LE SB0, 0x0 ;  /* 0x000080000000791a */ /* 0x000fc80000000000 */
[----:B------:R-:W-:Y:S01]  /*b3a0*/  BAR.SYNC.DEFER_BLOCKING 0x0 ;  /* 0x0000000000007b1d */ /* 0x000fe20000010000 */
[C---:B------:R-:W-:Y:S02]  /*b3b0*/  ISETP.GE.AND P6, PT, R5.reuse, R235, PT ;  /* 0x000000eb0500720c */ /* 0x040fe40003fc6270 */
[C---:B------:R-:W-:Y:S02]  /*b3c0*/  ISETP.LT.OR P0, PT, R5.reuse, R241, P0 ;  /* 0x000000f10500720c */ /* 0x040fe40000701670 */
[----:B------:R-:W-:Y:S01]  /*b3d0*/  ISETP.LT.OR P6, PT, R5, R238, P6 ;  /* 0x000000ee0500720c */ /* 0x000fe200037c1670 */
[----:B------:R-:W-:Y:S01]  /*b3e0*/  IMAD.IADD R5, R239, 0x1, -R5 ;  /* 0x00000001ef057824 */ /* 0x000fe200078e0a05 */
[----:B------:R-:W-:Y:S02]  /*b3f0*/  IABS R166, R166 ;  /* 0x000000a600a67213 */ /* 0x000fe40000000000 */
[----:B------:R-:W-:Y:S02]  /*b400*/  IABS R35, R35 ;  /* 0x0000002300237213 */ /* 0x000fe40000000000 */
[----:B------:R-:W-:-:S02]  /*b410*/  I2FP.F32.S32 R166, R166 ;  /* 0x000000a600a67245 */ /* 0x000fc40000201400 */
[----:B------:R-:W-:Y:S02]  /*b420*/  IABS R5, R5 ;  /* 0x0000000500057213 */ /* 0x000fe40000000000 */
[----:B------:R-:W-:Y:S01]  /*b430*/  I2FP.F32.S32 R35, R35 ;  /* 0x0000002300237245 */ /* 0x000fe20000201400 */
[----:B------:R-:W-:Y:S01]  /*b440*/  FFMA.FTZ R27, R166, -UR23, R27 ;  /* 0x80000017a61b7c23 */ /* 0x000fe2000801001b */
[----:B------:R-:W-:Y:S01]  /*b450*/  IABS R34, R34 ;  /* 0x0000002200227213 */ /* 0x000fe20000000000 */
[----:B------:R-:W-:Y:S01]  /*b460*/  IMAD.MOV.U32 R166, RZ, RZ, R250 ;  /* 0x000000ffffa67224 */ /* 0x000fe200078e00fa */
[----:B------:R-:W-:Y:S01]  /*b470*/  I2FP.F32.S32 R5, R5 ;  /* 0x0000000500057245 */ /* 0x000fe20000201400 */
[----:B------:R-:W-:Y:S01]  /*b480*/  FFMA.FTZ R35, R35, -UR23, R20 ;  /* 0x8000001723237c23 */ /* 0x000fe20008010014 */
[----:B------:R-:W-:Y:S02]  /*b490*/  I2FP.F32.S32 R34, R34 ;  /* 0x0000002200227245 */ /* 0x000fe40000201400 */
[----:B------:R-:W-:Y:S01]  /*b4a0*/  FSEL R20, R27, -INF , !P1 ;  /* 0xff8000001b147808 */ /* 0x000fe20004800000 */
[----:B------:R-:W-:Y:S01]  /*b4b0*/  FFMA.FTZ R22, R5, -UR23, R22 ;  /* 0x8000001705167c23 */ /* 0x000fe20008010016 */
[----:B------:R-:W-:Y:S01]  /*b4c0*/  ISETP.GE.AND P1, PT, R4, R240, PT ;  /* 0x000000f00400720c */ /* 0x000fe20003f26270 */
[----:B------:R-:W-:Y:S01]  /*b4d0*/  FFMA.FTZ R34, R34, -UR23, R21 ;  /* 0x8000001722227c23 */ /* 0x000fe20008010015 */
[----:B------:R-:W-:Y:S01]  /*b4e0*/  IMAD.IADD R21, R239, 0x1, -R4 ;  /* 0x00000001ef157824 */ /* 0x000fe200078e0a04 */
[----:B------:R-:W-:Y:S01]  /*b4f0*/  FSEL R198, R35, -INF , !P0 ;  /* 0xff80000023c67808 */ /* 0x000fe20004000000 */
[----:B------:R-:W-:Y:S01]  /*b500*/  VIADD R5, R0, 0x29 ;  /* 0x0000002900057836 */ /* 0x000fe20000000000 */
[----:B------:R-:W-:-:S02]  /*b510*/  ISETP.LT.OR P1, PT, R4, R241, P1 ;  /* 0x000000f10400720c */ /* 0x000fc40000f21670 */
[----:B------:R-:W-:Y:S01]  /*b520*/  FSEL R193, R22, -INF , !P6 ;  /* 0xff80000016c17808 */ /* 0x000fe20007000000 */
[----:B------:R-:W-:Y:S01]  /*b530*/  IMAD.IADD R22, R242, 0x1, -R7 ;  /* 0x00000001f2167824 */ /* 0x000fe200078e0a07 */
[-C--:B------:R-:W-:Y:S01]  /*b540*/  ISETP.GE.AND P0, PT, R4, R235.reuse, PT ;  /* 0x000000eb0400720c */ /* 0x080fe20003f06270 */
[--C-:B------:R-:W-:Y:S01]  /*b550*/  IMAD.IADD R6, R242, 0x1, -R5.reuse ;  /* 0x00000001f2067824 */ /* 0x100fe200078e0a05 */
[----:B------:R-:W-:Y:S01]  /*b560*/  FSEL R196, R34, -INF , !P1 ;  /* 0xff80000022c47808 */ /* 0x000fe20004800000 */
[C---:B-1----:R-:W-:Y:S01]  /*b570*/  HMMA.16816.F32.BF16 R188, R12.reuse, R8, R188 ;  /* 0x000000080cbc723c */ /* 0x042fe200000418bc */
[C---:B------:R-:W-:Y:S02]  /*b580*/  ISETP.GE.AND P6, PT, R7.reuse, R240, PT ;  /* 0x000000f00700720c */ /* 0x040fe40003fc6270 */
[----:B------:R-:W-:Y:S02]  /*b590*/  ISETP.GE.AND P1, PT, R7, R235, PT ;  /* 0x000000eb0700720c */ /* 0x000fe40003f26270 */
[----:B------:R-:W-:Y:S01]  /*b5a0*/  IABS R21, R21 ;  /* 0x0000001500157213 */ /* 0x000fe20000000000 */
[----:B------:R-:W-:Y:S01]  /*b5b0*/  HMMA.16816.F32.BF16 R184, R12, R10, R184 ;  /* 0x0000000a0cb8723c */ /* 0x000fe200000418b8 */
[----:B------:R-:W-:Y:S01]  /*b5c0*/  IABS R22, R22 ;  /* 0x0000001600167213 */ /* 0x000fe20000000000 */
[C---:B------:R-:W-:Y:S01]  /*b5d0*/  IMAD.IADD R8, R239.reuse, 0x1, -R5 ;  /* 0x00000001ef087824 */ /* 0x040fe200078e0a05 */
[----:B------:R-:W-:Y:S01]  /*b5e0*/  ISETP.LT.OR P0, PT, R4, R238, P0 ;  /* 0x000000ee0400720c */ /* 0x000fe20000701670 */
[----:B------:R-:W-:Y:S01]  /*b5f0*/  IMAD.IADD R4, R239, 0x1, -R7 ;  /* 0x00000001ef047824 */ /* 0x000fe200078e0a07 */
[----:B------:R-:W-:-:S02]  /*b600*/  ISETP.LT.OR P6, PT, R7, R241, P6 ;  /* 0x000000f10700720c */ /* 0x000fc400037c1670 */
[----:B------:R-:W-:Y:S02]  /*b610*/  I2FP.F32.S32 R21, R21 ;  /* 0x0000001500157245 */ /* 0x000fe40000201400 */
[----:B------:R-:W-:Y:S02]  /*b620*/  ISETP.LT.OR P1, PT, R7, R238, P1 ;  /* 0x000000ee0700720c */ /* 0x000fe40000f21670 */
[----:B------:R-:W-:Y:S01]  /*b630*/  I2FP.F32.S32 R7, R22 ;  /* 0x0000001600077245 */ /* 0x000fe20000201400 */
[----:B------:R-:W-:Y:S01]  /*b640*/  FFMA.FTZ R23, R21, -UR23, R23 ;  /* 0x8000001715177c23 */ /* 0x000fe20008010017 */
[----:B------:R-:W-:Y:S02]  /*b650*/  IABS R4, R4 ;  /* 0x0000000400047213 */ /* 0x000fe40000000000 */
[----:B------:R-:W-:Y:S01]  /*b660*/  IABS R6, R6 ;  /* 0x0000000600067213 */ /* 0x000fe20000000000 */
[----:B------:R-:W-:Y:S01]  /*b670*/  FFMA.FTZ R7, R7, -UR23, R16 ;  /* 0x8000001707077c23 */ /* 0x000fe20008010010 */
[----:B------:R-:W-:-:S02]  /*b680*/  I2FP.F32.S32 R4, R4 ;  /* 0x0000000400047245 */ /* 0x000fc40000201400 */
[----:B------:R-:W-:Y:S02]  /*b690*/  I2FP.F32.S32 R6, R6 ;  /* 0x0000000600067245 */ /* 0x000fe40000201400 */
[----:B------:R-:W-:Y:S01]  /*b6a0*/  FSEL R194, R23, -INF , !P0 ;  /* 0xff80000017c27808 */ /* 0x000fe20004000000 */
[----:B------:R-:W-:Y:S01]  /*b6b0*/  FFMA.FTZ R18, R4, -UR23, R18 ;  /* 0x8000001704127c23 */ /* 0x000fe20008010012 */
[----:B------:R-:W-:Y:S01]  /*b6c0*/  ISETP.GE.AND P0, PT, R5, R240, PT ;  /* 0x000000f00500720c */ /* 0x000fe20003f06270 */
[----:B------:R-:W-:Y:S01]  /*b6d0*/  FFMA.FTZ R6, R6, -UR23, R17 ;  /* 0x8000001706067c23 */ /* 0x000fe20008010011 */
[----:B------:R-:W-:Y:S01]  /*b6e0*/  FSEL R197, R7, -INF , !P6 ;  /* 0xff80000007c57808 */ /* 0x000fe20007000000 */
[C---:B------:R-:W-:Y:S01]  /*b6f0*/  VIADD R7, R0.reuse, 0x30 ;  /* 0x0000003000077836 */ /* 0x040fe20000000000 */
[C---:B------:R-:W-:Y:S01]  /*b700*/  ISETP.LT.OR P0, PT, R5.reuse, R241, P0 ;  /* 0x000000f10500720c */ /* 0x040fe20000701670 */
[----:B------:R-:W-:Y:S01]  /*b710*/  VIADD R4, R0, 0x31 ;  /* 0x0000003100047836 */ /* 0x000fe20000000000 */
[----:B------:R-:W-:Y:S01]  /*b720*/  ISETP.GE.AND P6, PT, R5, R235, PT ;  /* 0x000000eb0500720c */ /* 0x000fe20003fc6270 */
[----:B------:R-:W-:Y:S01]  /*b730*/  IMAD.IADD R9, R242, 0x1, -R7 ;  /* 0x00000001f2097824 */ /* 0x000fe200078e0a07 */
[----:B------:R-:W-:-:S02]  /*b740*/  FSEL R192, R18, -INF , !P1 ;  /* 0xff80000012c07808 */ /* 0x000fc40004800000 */
[----:B------:R-:W-:Y:S01]  /*b750*/  FSEL R195, R6, -INF , !P0 ;  /* 0xff80000006c37808 */ /* 0x000fe20004000000 */
[----:B------:R-:W-:Y:S01]  /*b760*/  IMAD.IADD R6, R242, 0x1, -R4 ;  /* 0x00000001f2067824 */ /* 0x000fe200078e0a04 */
[C---:B------:R-:W-:Y:S02]  /*b770*/  ISETP.GE.AND P1, PT, R7.reuse, R240, PT ;  /* 0x000000f00700720c */ /* 0x040fe40003f26270 */
[----:B------:R-:W-:Y:S02]  /*b780*/  ISETP.GE.AND P0, PT, R7, R235, PT ;  /* 0x000000eb0700720c */ /* 0x000fe40003f06270 */
[----:B------:R-:W-:Y:S02]  /*b790*/  IABS R8, R8 ;  /* 0x0000000800087213 */ /* 0x000fe40000000000 */
[----:B------:R-:W-:Y:S02]  /*b7a0*/  IABS R9, R9 ;  /* 0x0000000900097213 */ /* 0x000fe40000000000 */
[----:B------:R-:W-:Y:S01]  /*b7b0*/  ISETP.LT.OR P6, PT, R5, R238, P6 ;  /* 0x000000ee0500720c */ /* 0x000fe200037c1670 */
[----:B------:R-:W-:Y:S01]  /*b7c0*/  IMAD.IADD R5, R239, 0x1, -R7 ;  /* 0x00000001ef057824 */ /* 0x000fe200078e0a07 */
[----:B------:R-:W-:-:S02]  /*b7d0*/  ISETP.LT.OR P1, PT, R7, R241, P1 ;  /* 0x000000f10700720c */ /* 0x000fc40000f21670 */
[----:B------:R-:W-:Y:S02]  /*b7e0*/  ISETP.LT.OR P0, PT, R7, R238, P0 ;  /* 0x000000ee0700720c */ /* 0x000fe40000701670 */
[----:B------:R-:W-:Y:S02]  /*b7f0*/  IABS R6, R6 ;  /* 0x0000000600067213 */ /* 0x000fe40000000000 */
[----:B------:R-:W-:Y:S02]  /*b800*/  I2FP.F32.S32 R8, R8 ;  /* 0x0000000800087245 */ /* 0x000fe40000201400 */
[----:B------:R-:W-:Y:S02]  /*b810*/  I2FP.F32.S32 R7, R9 ;  /* 0x0000000900077245 */ /* 0x000fe40000201400 */
[----:B------:R-:W-:Y:S01]  /*b820*/  I2FP.F32.S32 R6, R6 ;  /* 0x0000000600067245 */ /* 0x000fe20000201400 */
[----:B------:R-:W-:Y:S01]  /*b830*/  FFMA.FTZ R19, R8, -UR23, R19 ;  /* 0x8000001708137c23 */ /* 0x000fe20008010013 */
[----:B------:R-:W-:Y:S01]  /*b840*/  IABS R5, R5 ;  /* 0x0000000500057213 */ /* 0x000fe20000000000 */
[----:B------:R-:W-:Y:S01]  /*b850*/  FFMA.FTZ R7, R7, -UR23, R188 ;  /* 0x8000001707077c23 */ /* 0x000fe200080100bc */
[----:B------:R-:W-:-:S02]  /*b860*/  IMAD.IADD R8, R239, 0x1, -R4 ;  /* 0x00000001ef087824 */ /* 0x000fc400078e0a04 */
[----:B------:R-:W-:Y:S01]  /*b870*/  FFMA.FTZ R6, R6, -UR23, R189 ;  /* 0x8000001706067c23 */ /* 0x000fe200080100bd */
[----:B------:R-:W-:Y:S02]  /*b880*/  I2FP.F32.S32 R5, R5 ;  /* 0x0000000500057245 */ /* 0x000fe40000201400 */
[----:B------:R-:W-:Y:S02]  /*b890*/  FSEL R189, R19, -INF , !P6 ;  /* 0xff80000013bd7808 */ /* 0x000fe40007000000 */
[----:B------:R-:W-:Y:S01]  /*b8a0*/  FSEL R180, R7, -INF , !P1 ;  /* 0xff80000007b47808 */ /* 0x000fe20004800000 */
[----:B------:R-:W-:Y:S01]  /*b8b0*/  VIADD R7, R0, 0x38 ;  /* 0x0000003800077836 */ /* 0x000fe20000000000 */
[C---:B------:R-:W-:Y:S01]  /*b8c0*/  ISETP.GE.AND P6, PT, R4.reuse, R240, PT ;  /* 0x000000f00400720c */ /* 0x040fe20003fc6270 */
[----:B------:R-:W-:Y:S01]  /*b8d0*/  FFMA.FTZ R5, R5, -UR23, R190 ;  /* 0x8000001705057c23 */ /* 0x000fe200080100be */
[----:B------:R-:W-:Y:S01]  /*b8e0*/  ISETP.GE.AND P1, PT, R4, R235, PT ;  /* 0x000000eb0400720c */ /* 0x000fe20003f26270 */
[--C-:B------:R-:W-:Y:S01]  /*b8f0*/  IMAD.IADD R9, R242, 0x1, -R7.reuse ;  /* 0x00000001f2097824 */ /* 0x100fe200078e0a07 */
[----:B------:R-:W-:Y:S01]  /*b900*/  ISETP.LT.OR P6, PT, R4, R241, P6 ;  /* 0x000000f10400720c */ /* 0x000fe200037c1670 */
[----:B------:R-:W-:Y:S01]  /*b910*/  VIADD R0, R0, 0x39 ;  /* 0x0000003900007836 */ /* 0x000fe20000000000 */
[----:B------:R-:W-:Y:S01]  /*b920*/  ISETP.LT.OR P1, PT, R4, R238, P1 ;  /* 0x000000ee0400720c */ /* 0x000fe20000f21670 */
[----:B------:R-:W-:Y:S01]  /*b930*/  IMAD.IADD R4, R239, 0x1, -R7 ;  /* 0x00000001ef047824 */ /* 0x000fe200078e0a07 */
[----:B------:R-:W-:-:S02]  /*b940*/  FSEL R175, R5, -INF , !P0 ;  /* 0xff80000005af7808 */ /* 0x000fc40004000000 */
[----:B------:R-:W-:Y:S01]  /*b950*/  FSEL R179, R6, -INF , !P6 ;  /* 0xff80000006b37808 */ /* 0x000fe20007000000 */
[----:B------:R-:W-:Y:S01]  /*b960*/  IMAD.IADD R6, R242, 0x1, -R0 ;  /* 0x00000001f2067824 */ /* 0x000fe200078e0a00 */
[C---:B------:R-:W-:Y:S02]  /*b970*/  ISETP.GE.AND P0, PT, R7.reuse, R240, PT ;  /* 0x000000f00700720c */ /* 0x040fe40003f06270 */
[----:B------:R-:W-:Y:S02]  /*b980*/  IABS R5, R9 ;  /* 0x0000000900057213 */ /* 0x000fe40000000000 */
[----:B------:R-:W-:Y:S02]  /*b990*/  IABS R4, R4 ;  /* 0x0000000400047213 */ /* 0x000fe40000000000 */
[C---:B------:R-:W-:Y:S02]  /*b9a0*/  ISETP.GE.AND P6, PT, R7.reuse, R235, PT ;  /* 0x000000eb0700720c */ /* 0x040fe40003fc6270 */
[----:B------:R-:W-:-:S02]  /*b9b0*/  ISETP.LT.OR P0, PT, R7, R241, P0 ;  /* 0x000000f10700720c */ /* 0x000fc40000701670 */
[----:B------:R-:W-:Y:S02]  /*b9c0*/  I2FP.F32.S32 R5, R5 ;  /* 0x0000000500057245 */ /* 0x000fe40000201400 */
[----:B------:R-:W-:Y:S02]  /*b9d0*/  I2FP.F32.S32 R4, R4 ;  /* 0x0000000400047245 */ /* 0x000fe40000201400 */
[----:B------:R-:W-:Y:S01]  /*b9e0*/  ISETP.LT.OR P6, PT, R7, R238, P6 ;  /* 0x000000ee0700720c */ /* 0x000fe200037c1670 */
[----:B------:R-:W-:Y:S01]  /*b9f0*/  IMAD.IADD R7, R239, 0x1, -R0 ;  /* 0x00000001ef077824 */ /* 0x000fe200078e0a00 */
[----:B------:R-:W-:Y:S01]  /*ba00*/  IABS R8, R8 ;  /* 0x0000000800087213 */ /* 0x000fe20000000000 */
[----:B------:R-:W-:Y:S01]  /*ba10*/  FFMA.FTZ R5, R5, -UR23, R184 ;  /* 0x8000001705057c23 */ /* 0x000fe200080100b8 */
[----:B------:R-:W-:Y:S01]  /*ba20*/  FFMA.FTZ R4, R4, -UR23, R186 ;  /* 0x8000001704047c23 */ /* 0x000fe200080100ba */
[----:B------:R-:W-:Y:S02]  /*ba30*/  IABS R6, R6 ;  /* 0x0000000600067213 */ /* 0x000fe40000000000 */
[----:B------:R-:W-:-:S02]  /*ba40*/  IABS R7, R7 ;  /* 0x0000000700077213 */ /* 0x000fc40000000000 */
[----:B------:R-:W-:Y:S02]  /*ba50*/  I2FP.F32.S32 R8, R8 ;  /* 0x0000000800087245 */ /* 0x000fe40000201400 */
[----:B------:R-:W-:Y:S01]  /*ba60*/  FSEL R178, R5, -INF , !P0 ;  /* 0xff80000005b27808 */ /* 0x000fe20004000000 */
[----:B------:R-:W-:Y:S01]  /*ba70*/  IMAD.MOV.U32 R5, RZ, RZ, R7 ;  /* 0x000000ffff057224 */ /* 0x000fe200078e0007 */
[----:B------:R-:W-:Y:S01]  /*ba80*/  FSEL R173, R4, -INF , !P6 ;  /* 0xff80000004ad7808 */ /* 0x000fe20007000000 */
[----:B------:R-:W-:Y:S01]  /*ba90*/  FFMA.FTZ R8, R8, -UR23, R191 ;  /* 0x8000001708087c23 */ /* 0x000fe200080100bf */
[----:B------:R-:W-:Y:S02]  /*baa0*/  PLOP3.LUT P6, PT, PT, PT, UP0, 0x80, 0x0 ;  /* 0x000000000000781c */ /* 0x000fe40003fcf008 */
[----:B------:R-:W-:Y:S02]  /*bab0*/  I2FP.F32.S32 R6, R6 ;  /* 0x0000000600067245 */ /* 0x000fe40000201400 */
[----:B------:R-:W-:-:S02]  /*bac0*/  I2FP.F32.S32 R5, R5 ;  /* 0x0000000500057245 */ /* 0x000fc40000201400 */
[----:B------:R-:W-:Y:S01]  /*bad0*/  FSEL R174, R8, -INF , !P1 ;  /* 0xff80000008ae7808 */ /* 0x000fe20004800000 */
[----:B------:R-:W-:Y:S01]  /*bae0*/  FFMA.FTZ R176, R6, -UR23, R185 ;  /* 0x8000001706b07c23 */ /* 0x000fe200080100b9 */
[C---:B------:R-:W-:Y:S01]  /*baf0*/  ISETP.GE.AND P1, PT, R0.reuse, R240, PT ;  /* 0x000000f00000720c */ /* 0x040fe20003f26270 */
[----:B------:R-:W-:Y:S01]  /*bb00*/  FFMA.FTZ R5, R5, -UR23, R187 ;  /* 0x8000001705057c23 */ /* 0x000fe200080100bb */
[C---:B------:R-:W-:Y:S02]  /*bb10*/  ISETP.GE.AND P0, PT, R0.reuse, R235, PT ;  /* 0x000000eb0000720c */ /* 0x040fe40003f06270 */
[C---:B------:R-:W-:Y:S02]  /*bb20*/  ISETP.LT.OR P1, PT, R0.reuse, R241, P1 ;  /* 0x000000f10000720c */ /* 0x040fe40000f21670 */
[----:B------:R-:W-:Y:S02]  /*bb30*/  ISETP.LT.OR P0, PT, R0, R238, P0 ;  /* 0x000000ee0000720c */ /* 0x000fe40000701670 */
[----:B------:R-:W-:-:S02]  /*bb40*/  FSEL R176, R176, -INF , !P1 ;  /* 0xff800000b0b07808 */ /* 0x000fc40004800000 */
        /* <DEDUP_REMOVED lines=79> */
.L_x_6550:
[----:B------:R-:W-:-:S04]  /*c040*/  ULEA UR16, -UR8, URZ, 0x6 ;  /* 0x0000003f08107291 */ /* 0x000fc8000f8e313f */
[----:B------:R-:W-:-:S12]  /*c050*/  USHF.R.S32.HI UR9, URZ, 0x1f, UR16 ;  /* 0x0000001f3f097899 */ /* 0x000fd80008011410 */
.L_x_6551:
        /* <DEDUP_REMOVED lines=12> */
[----:B------:R-:W-:Y:S01]  /*c120*/  @!P3 LEA R14, P0, R4, UR14, 0x1 ;  /* 0x0000000e040ebc11 */ /* 0x000fe2000f8008ff */
[----:B------:R-:W-:Y:S01]  /*c130*/  IMAD.U32 R5, RZ, RZ, UR9 ;  /* 0x00000009ff057e24 */ /* 0x000fe2000f8e00ff */
[----:B------:R-:W-:-:S02]  /*c140*/  @!UP0 UIADD3 UR19, UP1, UR31, UR16, URZ ;  /* 0x000000101f138290 */ /* 0x000fc4000ff3e03f */
[----:B------:R-:W-:Y:S01]  /*c150*/  @!P3 LEA.HI.X R15, R4, UR15, R0, 0x1, P0 ;  /* 0x0000000f040fbc11 */ /* 0x000fe200080f0c00 */
[----:B------:R-:W-:Y:S01]  /*c160*/  IMAD.U32 R0, RZ, RZ, UR9 ;  /* 0x00000009ff007e24 */ /* 0x000fe2000f8e00ff */
[----:B------:R-:W-:Y:S01]  /*c170*/  @!P2 IADD3 R10, P0, R244, UR16, RZ ;  /* 0x00000010f40aac10 */ /* 0x000fe2000ff1e0ff */
[----:B------:R-:W-:Y:S01]  /*c180*/  @!UP0 UIADD3.X UR17, UR30, UR9, URZ, UP1, !UPT ;  /* 0x000000091e118290 */ /* 0x000fe20008ffe43f */
[C---:B------:R-:W-:Y:S02]  /*c190*/  @!P5 LEA R34, P1, R6.reuse, R247, 0x1 ;  /* 0x000000f70622d211 */ /* 0x040fe400078208ff */
[----:B------:R-:W-:Y:S02]  /*c1a0*/  @!P2 IADD3.X R4, R165, UR9, RZ, P0, !PT ;  /* 0x00000009a504ac10 */ /* 0x000fe400087fe4ff */
[----:B------:R-:W-:Y:S02]  /*c1b0*/  @!P5 LEA.HI.X R35, R6, R246, R0, 0x1, P1 ;  /* 0x000000f60623d211 */ /* 0x000fe400008f0c00 */
        /* <DEDUP_REMOVED lines=12> */
[----:B------:R-:W-:Y:S01]  /*c280*/  @!P4 LDGSTS.E.BYPASS.LTC128B.128 [R234+0xa000], desc[UR26][R22.64+0x80] ;  /* 0x0a00008016eacfae */ /* 0x000fe2000b901d5a */
        /* <DEDUP_REMOVED lines=27> */
[----:B------:R-:W-:Y:S02]  /*c440*/  @!P2 LEA.HI.X R9, R6, UR15, R5, 0x1, P0 ;  /* 0x0000000f0609ac11 */ /* 0x000fe400080f0c05 */
[----:B------:R-:W-:Y:S01]  /*c450*/  @!P4 LEA.HI.X R169, R0, UR15, R4, 0x1, P1 ;  /* 0x0000000f00a9cc11 */ /* 0x000fe200088f0c04 */
[----:B------:R-:W-:Y:S01]  /*c460*/  IMAD.U32 R4, RZ, RZ, UR19 ;  /* 0x00000013ff047e24 */ /* 0x000fe2000f8e00ff */
[----:B------:R-:W-:Y:S01]  /*c470*/  @!P3 IADD3 R6, P0, R244, UR7, RZ ;  /* 0x00000007f406bc10 */ /* 0x000fe2000ff1e0ff */
[----:B------:R-:W-:Y:S01]  /*c480*/  IMAD.U32 R0, RZ, RZ, UR17 ;  /* 0x00000011ff007e24 */ /* 0x000fe2000f8e00ff */
[----:B------:R-:W-:Y:S02]  /*c490*/  UIADD3 UR17, UP0, UR31, UR7, URZ ;  /* 0x000000071f117290 */ /* 0x000fe4000ff1e03f */
[----:B------:R-:W-:Y:S02]  /*c4a0*/  @!P3 IADD3.X R5, R165, UR4, RZ, P0, !PT ;  /* 0x00000004a505bc10 */ /* 0x000fe400087fe4ff */
[----:B------:R-:W-:-:S02]  /*c4b0*/  @!P3 LEA R184, P0, R6, UR14, 0x1 ;  /* 0x0000000e06b8bc11 */ /* 0x000fc4000f8008ff */
[-C--:B------:R-:W-:Y:S02]  /*c4c0*/  @!P5 LEA R186, P1, R4, R247.reuse, 0x1 ;  /* 0x000000f704bad211 */ /* 0x080fe400078208ff */
[----:B------:R-:W-:Y:S01]  /*c4d0*/  @!P3 LEA.HI.X R185, R6, UR15, R5, 0x1, P0 ;  /* 0x0000000f06b9bc11 */ /* 0x000fe200080f0c05 */
[----:B------:R-:W-:Y:S01]  /*c4e0*/  IMAD.U32 R5, RZ, RZ, UR17 ;  /* 0x00000011ff057e24 */ /* 0x000fe2000f8e00ff */
[----:B------:R-:W-:Y:S02]  /*c4f0*/  @!P5 LEA.HI.X R187, R4, R246, R0, 0x1, P1 ;  /* 0x000000f604bbd211 */ /* 0x000fe400008f0c00 */
[----:B------:R-:W-:Y:S01]  /*c500*/  @!P2 IADD3 R0, P0, R244, UR7, RZ ;  /* 0x00000007f400ac10 */ /* 0x000fe2000ff1e0ff */
[----:B------:R-:W-:Y:S01]  /*c510*/  UIADD3.X UR7, UR30, UR4, URZ, UP0, !UPT ;  /* 0x000000041e077290 */ /* 0x000fe200087fe43f */
[----:B------:R-:W-:Y:S01]  /*c520*/  @!P5 LEA R190, P1, R5, R247, 0x1 ;  /* 0x000000f705bed211 */ /* 0x000fe200078208ff */
[----:B------:R-:W-:Y:S01]  /*c530*/  @!PT LDS RZ, [RZ] ;  /* 0x00000000fffff984 */ /* 0x000fe20000000800 */
[----:B------:R-:W-:Y:S01]  /*c540*/  @!PT LDS RZ, [RZ] ;  /* 0x00000000fffff984 */ /* 0x000fe20000000800 */
[----:B------:R-:W-:Y:S01]  /*c550*/  @!PT LDS RZ, [RZ] ;  /* 0x00000000fffff984 */ /* 0x000fe20000000800 */
[----:B------:R1:W-:Y:S01]  /*c560*/  @!P5 LDGSTS.E.BYPASS.LTC128B.128 [R234+0x8800], desc[UR26][R186.64] ;  /* 0x08800000baeadfae */ /* 0x0003e2000b901d5a */
[----:B------:R-:W-:-:S02]  /*c570*/  @!P2 IADD3.X R6, R165, UR4, RZ, P0, !PT ;  /* 0x00000004a506ac10 */ /* 0x000fc400087fe4ff */
[C---:B--2---:R-:W-:Y:S01]  /*c580*/  @!P2 LEA R34, P0, R0.reuse, UR14, 0x1 ;  /* 0x0000000e0022ac11 */ /* 0x044fe2000f8008ff */
[----:B------:R-:W-:Y:S01]  /*c590*/  IMAD.U32 R4, RZ, RZ, UR7 ;  /* 0x00000007ff047e24 */ /* 0x000fe2000f8e00ff */
[----:B------:R1:W-:Y:S02]  /*c5a0*/  @P4 STS.128 [R234+0xa800], RZ ;  /* 0x00a800ffea004388 */ /* 0x0003e40000000c00 */
[----:B------:R-:W-:Y:S02]  /*c5b0*/  @!P2 LEA.HI.X R35, R0, UR15, R6, 0x1, P0 ;  /* 0x0000000f0023ac11 */ /* 0x000fe400080f0c06 */
        /* <DEDUP_REMOVED lines=17> */
[----:B---3--:R-:W-:-:S03]  /*c6d0*/  @!P3 LEA R14, P0, R4, UR14, 0x1 ;  /* 0x0000000e040ebc11 */ /* 0x008fc6000f8008ff */
        /* <DEDUP_REMOVED lines=50> */
.L_x_6553:
[----:B------:R-:W-:Y:S05]  /*ca00*/  BSYNC B0 ;  /* 0x0000000000007941 */ /* 0x000fea0003800000 */
.L_x_6552:
[----:B------:R-:W0:Y:S01]  /*ca10*/  LDGDEPBAR ;  /* 0x00000000000079af */ /* 0x000e220000000000 */
[----:B--2---:R-:W-:Y:S02]  /*ca20*/  IMAD.U32 R4, RZ, RZ, UR16 ;  /* 0x00000010ff047e24 */ /* 0x004fe4000f8e00ff */
[----:B------:R-:W-:-:S03]  /*ca30*/  IMAD.U32 R0, RZ, RZ, UR9 ;  /* 0x00000009ff007e24 */ /* 0x000fc6000f8e00ff */
[----:B------:R-:W-:-:S04]  /*ca40*/  LEA R247, P0, R4, R247, 0x1 ;  /* 0x000000f704f77211 */ /* 0x000fc800078008ff */
[----:B------:R-:W-:-:S09]  /*ca50*/  LEA.HI.X R246, R4, R246, R0, 0x1, P0 ;  /* 0x000000f604f67211 */ /* 0x000fd200000f0c00 */
.L_x_6549:
        /* <DEDUP_REMOVED lines=67> */
[----:B------:R-:W-:Y:S01]  /*ce90*/  LDSM.16.MT88.4 R20, [R220+0x10800] ;  /* 0x01080000dc14783b */ /* 0x000fe20000004200 */
[--C-:B------:R-:W-:Y:S01]  /*cea0*/  FFMA.FTZ R182, R29, UR18, -R177.reuse ;  /* 0x000000121db67c23 */ /* 0x100fe200080108b1 */
[--C-:B------:R-:W-:Y:S01]  /*ceb0*/  FFMA.FTZ R183, R31, UR18, -R177.reuse ;  /* 0x000000121fb77c23 */ /* 0x100fe200080108b1 */
[--C-:B------:R-:W-:Y:S01]  /*cec0*/  FFMA.FTZ R185, R25, UR18, -R177.reuse ;  /* 0x0000001219b97c23 */ /* 0x100fe200080108b1 */
[--C-:B------:R-:W-:Y:S01]  /*ced0*/  FFMA.FTZ R184, R28, UR18, -R172.reuse ;  /* 0x000000121cb87c23 */ /* 0x100fe200080108ac */
[--C-:B------:R-:W-:Y:S01]  /*cee0*/  FFMA.FTZ R186, R26, UR18, -R172.reuse ;  /* 0x000000121aba7c23 */ /* 0x100fe200080108ac */
[--C-:B------:R-:W-:Y:S01]  /*cef0*/  FFMA.FTZ R187, R24, UR18, -R172.reuse ;  /* 0x0000001218bb7c23 */ /* 0x100fe200080108ac */
[----:B------:R-:W-:Y:S01]  /*cf00*/  MUFU.EX2 R34, R34 ;  /* 0x0000002200227308 */ /* 0x000fe20000000800 */
[----:B------:R-:W-:Y:S01]  /*cf10*/  LDSM.16.MT88.4 R24, [R221+0x10800] ;  /* 0x01080000dd18783b */ /* 0x000fe20000004200 */
        /* <DEDUP_REMOVED lines=13> */
[----:B------:R-:W-:Y:S01]  /*cff0*/  FFMA.FTZ R176, R176, UR18, -R177 ;  /* 0x00000012b0b07c23 */ /* 0x000fe200080108b1 */
[----:B------:R-:W-:Y:S01]  /*d000*/  MUFU.EX2 R32, R32 ;  /* 0x0000002000207308 */ /* 0x000fe20000000800 */
[--C-:B------:R-:W-:Y:S01]  /*d010*/  FFMA.FTZ R175, R175, UR18, -R172.reuse ;  /* 0x00000012afaf7c23 */ /* 0x100fe200080108ac */
[--C-:B------:R-:W-:Y:S01]  /*d020*/  FFMA.FTZ R174, R174, UR18, -R172.reuse ;  /* 0x00000012aeae7c23 */ /* 0x100fe200080108ac */
[--C-:B------:R-:W-:Y:S01]  /*d030*/  FFMA.FTZ R173, R173, UR18, -R172.reuse ;  /* 0x00000012adad7c23 */ /* 0x100fe200080108ac */
[----:B------:R-:W-:-:S04]  /*d040*/  FFMA.FTZ R171, R171, UR18, -R172 ;  /* 0x00000012abab7c23 */ /* 0x000fc800080108ac */
        /* <DEDUP_REMOVED lines=147> */
[----:B------:R-:W-:Y:S01]  /*d980*/  MUFU.EX2 R182, R182 ;  /* 0x000000b600b67308 */ /* 0x000fe20000000800 */
[-C--:B------:R-:W-:Y:S01]  /*d990*/  FMUL.FTZ R108, R108, R170.reuse ;  /* 0x000000aa6c6c7220 */ /* 0x080fe20000410000 */
[C---:B------:R-:W-:Y:S01]  /*d9a0*/  HMMA.16816.F32.BF16 R64, R4.reuse, R18, R64 ;  /* 0x000000120440723c */ /* 0x040fe20000041840 */
[----:B------:R-:W4:Y:S01]  /*d9b0*/  LDSM.16.MT88.4 R16, [R221+0x14000] ;  /* 0x01400000dd10783b */ /* 0x000f220000004200 */
        /* <DEDUP_REMOVED lines=15> */
[C---:B--2---:R-:W-:Y:S01]  /*dab0*/  HMMA.16816.F32.BF16 R76, R4.reuse, R12, R76 ;  /* 0x0000000c044c723c */ /* 0x044fe2000004184c */
[-C--:B------:R-:W-:Y:S01]  /*dac0*/  FMUL.FTZ R130, R130, R3.reuse ;  /* 0x0000000382827220 */ /* 0x080fe20000410000 */
[-C--:B------:R-:W-:Y:S01]  /*dad0*/  FMUL.FTZ R131, R131, R3.reuse ;  /* 0x0000000383837220 */ /* 0x080fe20000410000 */
[----:B------:R-:W-:Y:S01]  /*dae0*/  FFMA.FTZ R165, R249, R170, R165 ;  /* 0x000000aaf9a57223 */ /* 0x000fe200000100a5 */
[----:B------:R-:W-:Y:S01]  /*daf0*/  FFMA.FTZ R3, R248, R3, R32 ;  /* 0x00000003f8037223 */ /* 0x000fe20000010020 */
[----:B------:R-:W2:Y:S01]  /*db00*/  MUFU.EX2 R184, R184 ;  /* 0x000000b800b87308 */ /* 0x000ea20000000800 */
[----:B------:R-:W-:Y:S01]  /*db10*/  HMMA.16816.F32.BF16 R80, R4, R14, R80 ;  /* 0x0000000e0450723c */ /* 0x000fe20000041850 */
[----:B------:R-:W5:Y:S01]  /*db20*/  LDSM.16.MT88.4 R12, [R224+0x16000] ;  /* 0x01600000e00c783b */ /* 0x000f620000004200 */
[----:B------:R-:W-:Y:S01]  /*db30*/  FADD.FTZ R165, R35, R165 ;  /* 0x000000a523a57221 */ /* 0x000fe20000010000 */
[----:B------:R-:W-:-:S03]  /*db40*/  FADD.FTZ R3, R2, R3 ;  /* 0x0000000302037221 */ /* 0x000fc60000010000 */
[----:B---3--:R-:W-:Y:S01]  /*db50*/  HMMA.16816.F32.BF16 R92, R4, R8, R92 ;  /* 0x00000008045c723c */ /* 0x008fe2000004185c */
[----:B------:R-:W3:Y:S01]  /*db60*/  MUFU.EX2 R186, R186 ;  /* 0x000000ba00ba7308 */ /* 0x000ee20000000800 */
[----:B------:R-:W-:Y:S01]  /*db70*/  FADD.FTZ R165, R34, R165 ;  /* 0x000000a522a57221 */ /* 0x000fe20000010000 */
[----:B------:R-:W-:-:S03]  /*db80*/  FADD.FTZ R3, R0, R3 ;  /* 0x0000000300037221 */ /* 0x000fc60000010000 */
[C---:B------:R-:W-:Y:S01]  /*db90*/  HMMA.16816.F32.BF16 R96, R4.reuse, R10, R96 ;  /* 0x0000000a0460723c */ /* 0x040fe20000041860 */
[----:B------:R-:W3:Y:S01]  /*dba0*/  LDSM.16.MT88.4 R8, [R221+0x16000] ;  /* 0x01600000dd08783b */ /* 0x000ee20000004200 */
[----:B------:R-:W-:Y:S01]  /*dbb0*/  FADD.FTZ R165, R33, R165 ;  /* 0x000000a521a57221 */ /* 0x000fe20000010000 */
[----:B------:R-:W-:Y:S01]  /*dbc0*/  MUFU.EX2 R187, R187 ;  /* 0x000000bb00bb7308 */ /* 0x000fe20000000800 */
[----:B------:R-:W-:Y:S01]  /*dbd0*/  FADD.FTZ R3, R164, R3 ;  /* 0x00000003a4037221 */ /* 0x000fe20000010000 */
[----:B------:R-:W-:Y:S01]  /*dbe0*/  MOV R164, R169 ;  /* 0x000000a900a47202 */ /* 0x000fe20000000f00 */
[----:B----4-:R-:W-:Y:S01]  /*dbf0*/  HMMA.16816.F32.BF16 R84, R4, R16, R84 ;  /* 0x000000100454723c */ /* 0x010fe20000041854 */
[----:B-1----:R-:W-:Y:S01]  /*dc00*/  FADD.FTZ R165, R181, R165 ;  /* 0x000000a5b5a57221 */ /* 0x002fe20000010000 */
[----:B--2---:R-:W-:-:S03]  /*dc10*/  FADD.FTZ R3, R184, R3 ;  /* 0x00000003b8037221 */ /* 0x004fc60000010000 */
[----:B------:R-:W1:Y:S01]  /*dc20*/  MUFU.EX2 R188, R188 ;  /* 0x000000bc00bc7308 */ /* 0x000e620000000800 */
[C---:B------:R-:W-:Y:S01]  /*dc30*/  HMMA.16816.F32.BF16 R88, R4.reuse, R18, R88 ;  /* 0x000000120458723c */ /* 0x040fe20000041858 */
[----:B------:R-:W2:Y:S06]  /*dc40*/  LDSM.16.MT88.4 R16, [R222+0x16000] ;  /* 0x01600000de10783b */ /* 0x000eac0000004200 */
[----:B------:R-:W4:Y:S08]  /*dc50*/  MUFU.EX2 R190, R190 ;  /* 0x000000be00be7308 */ /* 0x000f300000000800 */
[----:B------:R-:W-:Y:S01]  /*dc60*/  MUFU.EX2 R191, R191 ;  /* 0x000000bf00bf7308 */ /* 0x000fe20000000800 */
[C---:B-----5:R-:W-:Y:S06]  /*dc70*/  HMMA.16816.F32.BF16 R100, R4.reuse, R12, R100 ;  /* 0x0000000c0464723c */ /* 0x060fec0000041864 */
[C---:B------:R-:W-:Y:S01]  /*dc80*/  HMMA.16816.F32.BF16 R104, R4.reuse, R14, R104 ;  /* 0x0000000e0468723c */ /* 0x040fe20000041868 */
[----:B------:R-:W5:Y:S01]  /*dc90*/  LDSM.16.MT88.4 R12, [R220+0x16000] ;  /* 0x01600000dc0c783b */ /* 0x000f620000004200 */
[----:B------:R-:W-:Y:S04]  /*dca0*/  MUFU.EX2 R196, R196 ;  /* 0x000000c400c47308 */ /* 0x000fe80000000800 */
[C---:B---3--:R-:W-:Y:S04]  /*dcb0*/  HMMA.16816.F32.BF16 R116, R4.reuse, R8, R116 ;  /* 0x000000080474723c */ /* 0x048fe80000041874 */
[----:B------:R-:W-:Y:S02]  /*dcc0*/  MUFU.EX2 R195, R195 ;  /* 0x000000c300c37308 */ /* 0x000fe40000000800 */
[C---:B------:R-:W-:Y:S01]  /*dcd0*/  HMMA.16816.F32.BF16 R120, R4.reuse, R10, R120 ;  /* 0x0000000a0478723c */ /* 0x040fe20000041878 */
[----:B------:R-:W3:Y:S05]  /*dce0*/  LDSM.16.MT88.4 R8, [R222+0x10800] ;  /* 0x01080000de08783b */ /* 0x000eea0000004200 */
[C---:B--2---:R-:W-:Y:S01]  /*dcf0*/  HMMA.16816.F32.BF16 R108, R4.reuse, R16, R108 ;  /* 0x00000010046c723c */ /* 0x044fe2000004186c */
[----:B------:R-:W2:Y:S05]  /*dd00*/  MUFU.EX2 R193, R193 ;  /* 0x000000c100c17308 */ /* 0x000eaa0000000800 */
[C---:B------:R-:W-:Y:S01]  /*dd10*/  HMMA.16816.F32.BF16 R112, R4.reuse, R18, R112 ;  /* 0x000000120470723c */ /* 0x040fe20000041870 */
[----:B------:R-:W2:Y:S02]  /*dd20*/  LDSM.16.MT88.4 R16, [R224+0x12800] ;  /* 0x01280000e010783b */ /* 0x000ea40000004200 */
[----:B------:R-:W2:Y:S08]  /*dd30*/  MUFU.EX2 R194, R194 ;  /* 0x000000c200c27308 */ /* 0x000eb00000000800 */
[----:B------:R-:W-:Y:S01]  /*dd40*/  MUFU.EX2 R192, R192 ;  /* 0x000000c000c07308 */ /* 0x000fe20000000800 */
[C---:B-----5:R-:W-:Y:S07]  /*dd50*/  HMMA.16816.F32.BF16 R124, R4.reuse, R12, R124 ;  /* 0x0000000c047c723c */ /* 0x060fee000004187c */
[----:B------:R-:W5:Y:S01]  /*dd60*/  MUFU.EX2 R189, R189 ;  /* 0x000000bd00bd7308 */ /* 0x000f620000000800 */
[----:B------:R-:W-:Y:S01]  /*dd70*/  HMMA.16816.F32.BF16 R128, R4, R14, R128 ;  /* 0x0000000e0480723c */ /* 0x000fe20000041880 */
[----:B------:R-:W5:Y:S06]  /*dd80*/  LDSM.16.MT88.4 R12, [R222+0x12800] ;  /* 0x01280000de0c783b */ /* 0x000f6c0000004200 */
[----:B------:R-:W5:Y:S01]  /*dd90*/  MUFU.EX2 R180, R180 ;  /* 0x000000b400b47308 */ /* 0x000f620000000800 */
[C---:B------:R-:W-:Y:S01]  /*dda0*/  F2FP.BF16.F32.PACK_AB R4, R182.reuse, R181 ;  /* 0x000000b5b604723e */ /* 0x040fe200000010ff */
[----:B------:R-:W-:Y:S01]  /*ddb0*/  FADD.FTZ R182, R182, R165 ;  /* 0x000000a5b6b67221 */ /* 0x000fe20000010000 */
[C---:B------:R-:W-:Y:S01]  /*ddc0*/  F2FP.BF16.F32.PACK_AB R5, R186.reuse, R184 ;  /* 0x000000b8ba05723e */ /* 0x040fe200000010ff */
[----:B------:R-:W-:Y:S01]  /*ddd0*/  FADD.FTZ R186, R186, R3 ;  /* 0x00000003baba7221 */ /* 0x000fe20000010000 */
[----:B------:R-:W-:-:S03]  /*dde0*/  F2FP.BF16.F32.PACK_AB R6, R185, R183 ;  /* 0x000000b7b906723e */ /* 0x000fc600000010ff */
[----:B------:R-:W-:Y:S01]  /*ddf0*/  MUFU.EX2 R179, R179 ;  /* 0x000000b300b37308 */ /* 0x000fe20000000800 */
[C---:B-1----:R-:W-:Y:S01]  /*de00*/  F2FP.BF16.F32.PACK_AB R7, R188.reuse, R187 ;  /* 0x000000bbbc07723e */ /* 0x042fe200000010ff */
[----:B------:R-:W-:Y:S01]  /*de10*/  FADD.FTZ R182, R183, R182 ;  /* 0x000000b6b7b67221 */ /* 0x000fe20000010000 */
[----:B------:R-:W-:Y:S01]  /*de20*/  FADD.FTZ R186, R187, R186 ;  /* 0x000000babbba7221 */ /* 0x000fe20000010000 */
[----:B------:R-:W-:Y:S02]  /*de30*/  MOV R3, R168 ;  /* 0x000000a800037202 */ /* 0x000fe40000000f00 */
[----:B------:R-:W-:Y:S01]  /*de40*/  FADD.FTZ R185, R185, R182 ;  /* 0x000000b6b9b97221 */ /* 0x000fe20000010000 */
[----:B------:R-:W-:Y:S01]  /*de50*/  FADD.FTZ R188, R188, R186 ;  /* 0x000000babcbc7221 */ /* 0x000fe20000010000 */
[----:B---3--:R-:W-:Y:S01]  /*de60*/  HMMA.16816.F32.BF16 R152, R4, R8, R152 ;  /* 0x000000080498723c */ /* 0x008fe20000041898 */
[----:B------:R-:W-:Y:S01]  /*de70*/  MUFU.EX2 R178, R178 ;  /* 0x000000b200b27308 */ /* 0x000fe20000000800 */
[----:B----4-:R-:W-:Y:S01]  /*de80*/  FADD.FTZ R185, R190, R185 ;  /* 0x000000b9beb97221 */ /* 0x010fe20000010000 */
[----:B--2---:R-:W-:-:S03]  /*de90*/  FADD.FTZ R188, R193, R188 ;  /* 0x000000bcc1bc7221 */ /* 0x004fc60000010000 */
[C---:B------:R-:W-:Y:S01]  /*dea0*/  HMMA.16816.F32.BF16 R148, R4.reuse, R10, R148 ;  /* 0x0000000a0494723c */ /* 0x040fe20000041894 */
[----:B------:R-:W1:Y:S02]  /*deb0*/  LDSM.16.MT88.4 R8, [R221+0x12800] ;  /* 0x01280000dd08783b */ /* 0x000e640000004200 */
[----:B------:R-:W-:Y:S03]  /*dec0*/  MUFU.EX2 R176, R176 ;  /* 0x000000b000b07308 */ /* 0x000fe60000000800 */
[C---:B------:R-:W-:Y:S05]  /*ded0*/  HMMA.16816.F32.BF16 R136, R4.reuse, R20, R136 ;  /* 0x000000140488723c */ /* 0x040fea0000041888 */
[----:B------:R-:W2:Y:S01]  /*dee0*/  MUFU.EX2 R175, R175 ;  /* 0x000000af00af7308 */ /* 0x000ea20000000800 */
[C---:B------:R-:W-:Y:S01]  /*def0*/  HMMA.16816.F32.BF16 R132, R4.reuse, R22, R132 ;  /* 0x000000160484723c */ /* 0x040fe20000041884 */
[----:B------:R-:W3:Y:S05]  /*df00*/  LDSM.16.MT88.4 R20, [R224+0x14800] ;  /* 0x01480000e014783b */ /* 0x000eea0000004200 */
[C---:B------:R-:W-:Y:S01]  /*df10*/  HMMA.16816.F32.BF16 R144, R4.reuse, R24, R144 ;  /* 0x000000180490723c */ /* 0x040fe20000041890 */
[----:B------:R-:W4:Y:S05]  /*df20*/  MUFU.EX2 R174, R174 ;  /* 0x000000ae00ae7308 */ /* 0x000f2a0000000800 */
[C---:B------:R-:W-:Y:S01]  /*df30*/  HMMA.16816.F32.BF16 R140, R4.reuse, R26, R140 ;  /* 0x0000001a048c723c */ /* 0x040fe2000004188c */
[----:B------:R-:W2:Y:S02]  /*df40*/  LDSM.16.MT88.4 R24, [R220+0x12800] ;  /* 0x01280000dc18783b */ /* 0x000ea40000004200 */
[----:B------:R-:W4:Y:S03]  /*df50*/  MUFU.EX2 R173, R173 ;  /* 0x000000ad00ad7308 */ /* 0x000f260000000800 */
[C---:B------:R-:W-:Y:S05]  /*df60*/  HMMA.16816.F32.BF16 R36, R4.reuse, R16, R36 ;  /* 0x000000100424723c */ /* 0x040fea0000041824 */
[----:B------:R-:W4:Y:S01]  /*df70*/  MUFU.EX2 R171, R171 ;  /* 0x000000ab00ab7308 */ /* 0x000f220000000800 */
        /* <DEDUP_REMOVED lines=36> */
[----:B------:R-:W-:Y:S01]  /*e1c0*/  HMMA.16816.F32.BF16 R128, R4, R14, R128 ;  /* 0x0000000e0480723c */ /* 0x000fe20000041880 */
[----:B------:R-:W5:Y:S06]  /*e1d0*/  LDSM.16.MT88.4 R12, [R222+0x13000] ;  /* 0x01300000de0c783b */ /* 0x000f6c0000004200 */
        /* <DEDUP_REMOVED lines=60> */
[C---:B-----5:R-:W-:Y:S06]  /*e5a0*/  HMMA.16816.F32.BF16 R108, R4.reuse, R28, R108 ;  /* 0x0000001c046c723c */ /* 0x060fec000004186c */
[C---:B------:R-:W-:Y:S01]  /*e5b0*/  HMMA.16816.F32.BF16 R112, R4.reuse, R30, R112 ;  /* 0x0000001e0470723c */ /* 0x040fe20000041870 */
[----:B------:R-:W-:Y:S05]  /*e5c0*/  LDSM.16.MT88.4 R28, [R222+0x13800] ;  /* 0x01380000de1c783b */ /* 0x000fea0000004200 */
[C---:B--2---:R-:W-:Y:S06]  /*e5d0*/  HMMA.16816.F32.BF16 R116, R4.reuse, R24, R116 ;  /* 0x000000180474723c */ /* 0x044fec0000041874 */
[----:B------:R-:W-:Y:S01]  /*e5e0*/  HMMA.16816.F32.BF16 R120, R4, R26, R120 ;  /* 0x0000001a0478723c */ /* 0x000fe20000041878 */
[----:B------:R-:W2:Y:S06]  /*e5f0*/  LDSM.16.MT88.4 R24, [R220+0x11800] ;  /* 0x01180000dc18783b */ /* 0x000eac0000004200 */
[----:B------:R-:W-:-:S02]  /*e600*/  F2FP.BF16.F32.PACK_AB R4, R179, R180 ;  /* 0x000000b4b304723e */ /* 0x000fc400000010ff */
[----:B------:R-:W-:Y:S02]  /*e610*/  F2FP.BF16.F32.PACK_AB R5, R174, R175 ;  /* 0x000000afae05723e */ /* 0x000fe400000010ff */
[----:B------:R-:W-:Y:S02]  /*e620*/  F2FP.BF16.F32.PACK_AB R6, R176, R178 ;  /* 0x000000b2b006723e */ /* 0x000fe400000010ff */
[----:B------:R-:W-:-:S07]  /*e630*/  F2FP.BF16.F32.PACK_AB R7, R171, R173 ;  /* 0x000000adab07723e */ /* 0x000fce00000010ff */
        /* <DEDUP_REMOVED lines=14> */
[----:B------:R-:W-:Y:S05]  /*e720*/  LDSM.16.MT88.4 R24, [R220+0x15800] ;  /* 0x01580000dc18783b */ /* 0x000fea0000004200 */
[C---:B------:R-:W-:Y:S06]  /*e730*/  HMMA.16816.F32.BF16 R44, R4.reuse, R28, R44 ;  /* 0x0000001c042c723c */ /* 0x040fec000004182c */
        /* <DEDUP_REMOVED lines=14> */
[C---:B--2---:R-:W-:Y:S06]  /*e820*/  HMMA.16816.F32.BF16 R84, R4.reuse, R28, R84 ;  /* 0x0000001c0454723c */ /* 0x044fec0000041854 */
[C---:B------:R-:W-:Y:S06]  /*e830*/  HMMA.16816.F32.BF16 R88, R4.reuse, R30, R88 ;  /* 0x0000001e0458723c */ /* 0x040fec0000041858 */
[C---:B------:R-:W-:Y:S06]  /*e840*/  HMMA.16816.F32.BF16 R92, R4.reuse, R24, R92 ;  /* 0x00000018045c723c */ /* 0x040fec000004185c */
[C---:B------:R-:W-:Y:S06]  /*e850*/  HMMA.16816.F32.BF16 R96, R4.reuse, R26, R96 ;  /* 0x0000001a0460723c */ /* 0x040fec0000041860 */
[C---:B----4-:R-:W-:Y:S06]  /*e860*/  HMMA.16816.F32.BF16 R100, R4.reuse, R16, R100 ;  /* 0x000000100464723c */ /* 0x050fec0000041864 */
[C---:B------:R-:W-:Y:S06]  /*e870*/  HMMA.16816.F32.BF16 R104, R4.reuse, R18, R104 ;  /* 0x000000120468723c */ /* 0x040fec0000041868 */
[C---:B-1----:R-:W-:Y:S06]  /*e880*/  HMMA.16816.F32.BF16 R108, R4.reuse, R12, R108 ;  /* 0x0000000c046c723c */ /* 0x042fec000004186c */
[C---:B------:R-:W-:Y:S06]  /*e890*/  HMMA.16816.F32.BF16 R112, R4.reuse, R14, R112 ;  /* 0x0000000e0470723c */ /* 0x040fec0000041870 */
[C---:B-----5:R-:W-:Y:S06]  /*e8a0*/  HMMA.16816.F32.BF16 R116, R4.reuse, R8, R116 ;  /* 0x000000080474723c */ /* 0x060fec0000041874 */
[C---:B------:R-:W-:Y:S06]  /*e8b0*/  HMMA.16816.F32.BF16 R120, R4.reuse, R10, R120 ;  /* 0x0000000a0478723c */ /* 0x040fec0000041878 */
[C---:B---3--:R-:W-:Y:S06]  /*e8c0*/  HMMA.16816.F32.BF16 R124, R4.reuse, R20, R124 ;  /* 0x00000014047c723c */ /* 0x048fec000004187c */
[----:B------:R-:W-:-:S15]  /*e8d0*/  HMMA.16816.F32.BF16 R128, R4, R22, R128 ;  /* 0x000000160480723c */ /* 0x000fde0000041880 */
[----:B------:R-:W-:-:S09]  /*e8e0*/  NOP ;  /* 0x0000000000007918 */ /* 0x000fd20000000000 */
.L_x_6546:
[----:B------:R-:W-:Y:S05]  /*e8f0*/  @!P6 BRA `(.L_x_6554) ;  /* 0x00000058004ce947 */ /* 0x000fea0003800000 */
[----:B------:R-:W-:Y:S01]  /*e900*/  ULEA UR14, -UR6, URZ, 0x6 ;  /* 0x0000003f060e7291 */ /* 0x000fe2000f8e313f */
[----:B------:R-:W-:Y:S01]  /*e910*/  IMAD.MOV.U32 R2, RZ, RZ, R3 ;  /* 0x000000ffff027224 */ /* 0x000fe200078e0003 */
[----:B------:R-:W-:Y:S01]  /*e920*/  ULEA UR19, -UR8, URZ, 0x6 ;  /* 0x0000003f08137291 */ /* 0x000fe2000f8e313f */
[----:B------:R-:W-:Y:S01]  /*e930*/  IMAD.MOV.U32 R0, RZ, RZ, R164 ;  /* 0x000000ffff007224 */ /* 0x000fe200078e00a4 */
[----:B------:R-:W-:Y:S01]  /*e940*/  USHF.R.S32.HI UR15, URZ, 0x1f, UR14 ;  /* 0x0000001f3f0f7899 */ /* 0x000fe2000801140e */
[----:B------:R-:W-:Y:S01]  /*e950*/  ULDC.64 UR6, c[0x0][0x250] ;  /* 0x0000940000067ab9 */ /* 0x000fe20000000a00 */
[----:B------:R-:W-:Y:S01]  /*e960*/  MOV R245, UR14 ;  /* 0x0000000e00f57c02 */ /* 0x000fe20008000f00 */
[----:B------:R-:W-:Y:S01]  /*e970*/  ULDC UR16, c[0x0][0x2d0] ;  /* 0x0000b40000107ab9 */ /* 0x000fe20000000800 */
[----:B------:R-:W-:Y:S02]  /*e980*/  ULDC UR17, c[0x0][0x380] ;  /* 0x0000e00000117ab9 */ /* 0x000fe40000000800 */
[----:B------:R-:W-:Y:S01]  /*e990*/  MOV R244, UR15 ;  /* 0x0000000f00f47c02 */ /* 0x000fe20008000f00 */
[----:B------:R-:W-:Y:S01]  /*e9a0*/  USHF.R.S32.HI UR18, URZ, 0x1f, UR19 ;  /* 0x0000001f3f127899 */ /* 0x000fe20008011413 */
[----:B------:R-:W-:Y:S01]  /*e9b0*/  ULDC UR4, c[0x0][0x2ec] ;  /* 0x0000bb0000047ab9 */ /* 0x000fe20000000800 */
[----:B------:R-:W-:Y:S01]  /*e9c0*/  ULDC.64 UR8, c[0x0][0x248] ;  /* 0x0000920000087ab9 */ /* 0x000fe20000000a00 */
[----:B------:R-:W-:Y:S01]  /*e9d0*/  UMOV UR15, UR6 ;  /* 0x00000006000f7c82 */ /* 0x000fe20008000000 */
[----:B------:R-:W-:-:S08]  /*e9e0*/  UMOV UR14, UR7 ;  /* 0x00000007000e7c82 */ /* 0x000fd00008000000 */
.L_x_6558:
        /* <DEDUP_REMOVED lines=13> */
[----:B------:R-:W-:Y:S01]  /*eac0*/  USHF.L.U32 UR28, UR11, 0x6, URZ ;  /* 0x000000060b1c7899 */ /* 0x000fe2000800063f */
[----:B------:R-:W-:Y:S01]  /*ead0*/  IMAD.U32 R3, RZ, RZ, UR17 ;  /* 0x00000011ff037e24 */ /* 0x000fe2000f8e00ff */
[----:B------:R-:W-:Y:S02]  /*eae0*/  UMOV UR38, URZ ;  /* 0x0000003f00267c82 */ /* 0x000fe40008000000 */
[----:B------:R-:W-:Y:S02]  /*eaf0*/  UIADD3 UR36, UR28, 0x40, URZ ;  /* 0x000000401c247890 */ /* 0x000fe4000fffe03f */
[----:B------:R-:W-:Y:S04]  /*eb00*/  IABS R3, R3 ;  /* 0x0000000300037213 */ /* 0x000fe80000000000 */
[----:B------:R-:W-:Y:S01]  /*eb10*/  R2UR UR25, R3 ;  /* 0x00000000031972ca */ /* 0x000fe200000e0000 */
[----:B------:R-:W-:Y:S01]  /*eb20*/  IMAD.U32 R4, RZ, RZ, UR36 ;  /* 0x00000024ff047e24 */ /* 0x000fe2000f8e00ff */
[----:B------:R-:W-:Y:S04]  /*eb30*/  ULOP3.LUT UR36, UR36, UR17, URZ, 0x3c, !UPT ;  /* 0x0000001124247292 */ /* 0x000fe8000f8e3c3f */
[----:B------:R-:W-:Y:S04]  /*eb40*/  IABS R4, R4 ;  /* 0x0000000400047213 */ /* 0x000fe80000000000 */
[----:B------:R-:W-:Y:S03]  /*eb50*/  R2UR UR34, R4 ;  /* 0x00000000042272ca */ /* 0x000fe600000e0000 */
[----:B------:R-:W1:Y:S10]  /*eb60*/  I2F.RP R3, UR25 ;  /* 0x0000001900037d06 */ /* 0x000e740008209400 */
[----:B-1----:R-:W1:Y:S02]  /*eb70*/  MUFU.RCP R3, R3 ;  /* 0x0000000300037308 */ /* 0x002e640000001000 */
[----:B-1----:R-:W-:Y:S08]  /*eb80*/  VIADD R3, R3, 0xffffffe ;  /* 0x0ffffffe03037836 */ /* 0x002ff00000000000 */
[----:B------:R-:W1:Y:S02]  /*eb90*/  F2I.FTZ.U32.TRUNC.NTZ R3, R3 ;  /* 0x0000000300037305 */ /* 0x000e64000021f000 */
[----:B-1----:R-:W-:Y:S01]  /*eba0*/  R2UR UR39, R3 ;  /* 0x00000000032772ca */ /* 0x002fe200000e0000 */
[----:B------:R-:W-:Y:S01]  /*ebb0*/  IMAD.U32 R3, RZ, RZ, UR28 ;  /* 0x0000001cff037e24 */ /* 0x000fe2000f8e00ff */
[----:B------:R-:W-:Y:S04]  /*ebc0*/  ULOP3.LUT UR28, UR28, UR17, URZ, 0x3c, !UPT ;  /* 0x000000111c1c7292 */ /* 0x000fe8000f8e3c3f */
[----:B------:R-:W-:Y:S01]  /*ebd0*/  UISETP.GE.AND UP0, UPT, UR28, URZ, UPT ;  /* 0x0000003f1c00728c */ /* 0x000fe2000bf06270 */
[----:B------:R-:W-:Y:S04]  /*ebe0*/  IABS R3, R3 ;  /* 0x0000000300037213 */ /* 0x000fe80000000000 */
[----:B------:R-:W-:Y:S02]  /*ebf0*/  R2UR UR32, R3 ;  /* 0x00000000032072ca */ /* 0x000fe400000e0000 */
[----:B------:R-:W-:Y:S04]  /*ec00*/  UIADD3 UR29, URZ, -UR39, URZ ;  /* 0x800000273f1d7290 */ /* 0x000fe8000fffe03f */
[----:B------:R-:W-:Y:S04]  /*ec10*/  UIMAD UR29, UR29, UR25, URZ ;  /* 0x000000191d1d72a4 */ /* 0x000fe8000f8e023f */
[----:B------:R-:W-:Y:S04]  /*ec20*/  UIMAD.WIDE.U32 UR38, UR39, UR29, UR38 ;  /* 0x0000001d272672a5 */ /* 0x000fe8000f8e0026 */
        /* <DEDUP_REMOVED lines=17> */
[----:B------:R-:W-:Y:S02]  /*ed40*/  UISETP.NE.AND UP2, UPT, UR17, URZ, UPT ;  /* 0x0000003f1100728c */ /* 0x000fe4000bf45270 */
[----:B------:R-:W-:Y:S02]  /*ed50*/  @UP4 UIADD3 UR37, UR37, 0x1, URZ ;  /* 0x0000000125254890 */ /* 0x000fe4000fffe03f */
[----:B------:R-:W-:Y:S02]  /*ed60*/  @UP3 UIADD3 UR35, UR35, 0x1, URZ ;  /* 0x0000000123233890 */ /* 0x000fe4000fffe03f */
[----:B------:R-:W-:Y:S02]  /*ed70*/  ULOP3.LUT UR25, URZ, UR17, URZ, 0x33, !UPT ;  /* 0x000000113f197292 */ /* 0x000fe4000f8e333f */
        /* <DEDUP_REMOVED lines=18> */
[----:B------:R-:W-:Y:S02]  /*eea0*/  MOV R4, UR28 ;  /* 0x0000001c00047c02 */ /* 0x000fe40008000f00 */
        /* <DEDUP_REMOVED lines=12> */
[----:B------:R-:W-:Y:S05]  /*ef70*/  IMAD.U32 R8, RZ, RZ, UR32 ;  /* 0x00000020ff087e24 */ /* 0x000fea000f8e00ff */
[----:B------:R-:W-:Y:S01]  /*ef80*/  IMAD.U32 R9, RZ, RZ, UR25 ;  /* 0x00000019ff097e24 */ /* 0x000fe2000f8e00ff */
[----:B------:R-:W-:Y:S01]  /*ef90*/  UMOV UR25, UR14 ;  /* 0x0000000e00197c82 */ /* 0x000fe20008000000 */
[----:B-1----:R-:W1:Y:S01]  /*efa0*/  LDC.64 R4, c[0x0][0x238] ;  /* 0x00008e00ff047b82 */ /* 0x002e620000000a00 */
[----:B--2---:R-:W-:Y:S04]  /*efb0*/  IADD3 R6, -R3, R6, RZ ;  /* 0x0000000603067210 */ /* 0x004fe80007ffe1ff */
[----:B------:R-:W-:Y:S01]  /*efc0*/  SHF.R.S32.HI R3, RZ, 0x1f, R6 ;  /* 0x0000001fff037819 */ /* 0x000fe20000011406 */
[CC--:B-1----:R-:W-:Y:S04]  /*efd0*/  IMAD.WIDE.U32 R8, R6.reuse, R4.reuse, R8 ;  /* 0x0000000406087225 */ /* 0x0c2fe800078e0008 */
[----:B------:R-:W-:Y:S01]  /*efe0*/  IMAD R3, R3, R4, RZ ;  /* 0x0000000403037224 */ /* 0x000fe200078e02ff */
[----:B------:R-:W-:Y:S03]  /*eff0*/  MOV R7, R8 ;  /* 0x0000000800077202 */ /* 0x000fe60000000f00 */
[----:B------:R-:W-:Y:S04]  /*f000*/  IMAD R3, R6, R5, R3 ;  /* 0x0000000506037224 */ /* 0x000fe800078e0203 */
[----:B------:R-:W-:Y:S07]  /*f010*/  IMAD.IADD R3, R9, 0x1, R3 ;  /* 0x0000000109037824 */ /* 0x000fee00078e0203 */
.L_x_6555:
        /* <DEDUP_REMOVED lines=335> */
[----:B------:R-:W-:Y:S01]  /*10510*/  USHF.L.U32 UR15, UR11, 0x6, URZ ;  /* 0x000000060b0f7899 */ /* 0x000fe2000800063f */
[----:B------:R-:W-:Y:S01]  /*10520*/  IMAD.U32 R3, RZ, RZ, UR17 ;  /* 0x00000011ff037e24 */ /* 0x000fe2000f8e00ff */
[----:B------:R-:W-:Y:S02]  /*10530*/  UMOV UR38, URZ ;  /* 0x0000003f00267c82 */ /* 0x000fe40008000000 */
[----:B------:R-:W-:Y:S02]  /*10540*/  UIADD3 UR36, UR15, -0x40, URZ ;  /* 0xffffffc00f247890 */ /* 0x000fe4000fffe03f */
[----:B------:R-:W-:Y:S01]  /*10550*/  IABS R3, R3 ;  /* 0x0000000300037213 */ /* 0x000fe20000000000 */
[----:B------:R-:W-:Y:S01]  /*10560*/  IMAD.U32 R164, RZ, RZ, UR15 ;  /* 0x0000000fffa47e24 */ /* 0x000fe2000f8e00ff */
[----:B------:R-:W-:Y:S02]  /*10570*/  ULOP3.LUT UR15, UR15, UR17, URZ, 0x3c, !UPT ;  /* 0x000000110f0f7292 */ /* 0x000fe4000f8e3c3f */
[----:B------:R-:W-:Y:S02]  /*10580*/  R2UR UR14, R3 ;  /* 0x00000000030e72ca */ /* 0x000fe400000e0000 */
[----:B------:R-:W-:Y:S01]  /*10590*/  UISETP.GE.AND UP1, UPT, UR15, URZ, UPT ;  /* 0x0000003f0f00728c */ /* 0x000fe2000bf26270 */
[----:B------:R-:W-:Y:S04]  /*105a0*/  IABS R164, R164 ;  /* 0x000000a400a47213 */ /* 0x000fe80000000000 */
[----:B------:R-:W-:Y:S06]  /*105b0*/  R2UR UR34, R164 ;  /* 0x00000000a42272ca */ /* 0x000fec00000e0000 */
[----:B------:R-:W1:Y:S10]  /*105c0*/  I2F.RP R3, UR14 ;  /* 0x0000000e00037d06 */ /* 0x000e740008209400 */
[----:B-1----:R-:W1:Y:S02]  /*105d0*/  MUFU.RCP R3, R3 ;  /* 0x0000000300037308 */ /* 0x002e640000001000 */
[----:B-1----:R-:W-:Y:S08]  /*105e0*/  VIADD R3, R3, 0xffffffe ;  /* 0x0ffffffe03037836 */ /* 0x002ff00000000000 */
[----:B------:R-:W1:Y:S02]  /*105f0*/  F2I.FTZ.U32.TRUNC.NTZ R3, R3 ;  /* 0x0000000300037305 */ /* 0x000e64000021f000 */
[----:B-1----:R-:W-:Y:S01]  /*10600*/  R2UR UR39, R3 ;  /* 0x00000000032772ca */ /* 0x002fe200000e0000 */
[----:B------:R-:W-:Y:S01]  /*10610*/  IMAD.U32 R3, RZ, RZ, UR36 ;  /* 0x00000024ff037e24 */ /* 0x000fe2000f8e00ff */
[----:B------:R-:W-:Y:S04]  /*10620*/  ULOP3.LUT UR36, UR36, UR17, URZ, 0x3c, !UPT ;  /* 0x0000001124247292 */ /* 0x000fe8000f8e3c3f */
[----:B------:R-:W-:Y:S04]  /*10630*/  IABS R3, R3 ;  /* 0x0000000300037213 */ /* 0x000fe80000000000 */
[----:B------:R-:W-:Y:S03]  /*10640*/  R2UR UR32, R3 ;  /* 0x00000000032072ca */ /* 0x000fe600000e0000 */
        /* <DEDUP_REMOVED lines=41> */
[----:B------:R-:W-:Y:S01]  /*108e0*/  MOV R164, UR32 ;  /* 0x0000002000a47c02 */ /* 0x000fe20008000f00 */
[----:B------:R-:W-:Y:S01]  /*108f0*/  UIADD3 UR32, UR37, -UR14, URZ ;  /* 0x8000000e25207290 */ /* 0x000fe2000fffe03f */
[----:B------:R-:W-:Y:S02]  /*10900*/  IMAD.U32 R165, RZ, RZ, UR33 ;  /* 0x00000021ffa57e24 */ /* 0x000fe4000f8e00ff */
[----:B------:R-:W-:Y:S01]  /*10910*/  IMAD.U32 R169, RZ, RZ, UR35 ;  /* 0x00000023ffa97e24 */ /* 0x000fe2000f8e00ff */
[----:B------:R-:W-:Y:S02]  /*10920*/  UIMAD UR32, UR32, UR17, -0x40 ;  /* 0xffffffc0202074a4 */ /* 0x000fe4000f8e0211 */
[----:B------:R1:W2:Y:S02]  /*10930*/  LDG.E R3, desc[UR26][R164.64] ;  /* 0x0000001aa4037981 */ /* 0x0002a4000c1e1900 */
[----:B------:R-:W-:Y:S02]  /*10940*/  USHF.R.S32.HI UR15, URZ, 0x1f, UR32 ;  /* 0x0000001f3f0f7899 */ /* 0x000fe40008011420 */
[----:B------:R-:W2:Y:S01]  /*10950*/  LDG.E R168, desc[UR26][R168.64] ;  /* 0x0000001aa8a87981 */ /* 0x000ea2000c1e1900 */
[----:B------:R-:W-:Y:S02]  /*10960*/  UIMAD UR14, UR9, UR32, URZ ;  /* 0x00000020090e72a4 */ /* 0x000fe4000f8e023f */
        /* <DEDUP_REMOVED lines=16> */
.L_x_6557:
        /* <DEDUP_REMOVED lines=117> */
.L_x_6556:
[----:B------:R-:W-:Y:S01]  /*111c0*/  MOV R3, UR11 ;  /* 0x0000000b00037c02 */ /* 0x000fe20008000f00 */
[----:B------:R-:W-:Y:S01]  /*111d0*/  STL [R1], R166 ;  /* 0x000000a601007387 */ /* 0x000fe20000100800 */
[----:B------:R-:W-:Y:S01]  /*111e0*/  UISETP.GT.AND UP0, UPT, UR11, UR10, UPT ;  /* 0x0000000a0b00728c */ /* 0x000fe2000bf04270 */
[----:B------:R-:W-:Y:S02]  /*111f0*/  UMOV UR15, UR28 ;  /* 0x0000001c000f7c82 */ /* 0x000fe40008000000 */
[----:B------:R-:W-:Y:S01]  /*11200*/  IMAD R3, R3, 0x40, R243 ;  /* 0x0000004003037824 */ /* 0x000fe200078e02f3 */
[----:B------:R-:W-:Y:S03]  /*11210*/  UMOV UR14, UR25 ;  /* 0x00000019000e7c82 */ /* 0x000fe60008000000 */
[----:B-1----:R-:W-:Y:S01]  /*11220*/  VIADD R169, R3, 0x10 ;  /* 0x0000001003a97836 */ /* 0x002fe20000000000 */
[C---:B------:R-:W-:Y:S01]  /*11230*/  IADD3 R164, R242.reuse, -R3, RZ ;  /* 0x80000003f2a47210 */ /* 0x040fe20007ffe0ff */
[----:B------:R-:W-:Y:S01]  /*11240*/  IMAD.IADD R174, R239, 0x1, -R3 ;  /* 0x00000001efae7824 */ /* 0x000fe200078e0a03 */
[CC--:B------:R-:W-:Y:S01]  /*11250*/  ISETP.GE.AND P0, PT, R3.reuse, R241.reuse, PT ;  /* 0x000000f10300720c */ /* 0x0c0fe20003f06270 */
[C---:B------:R-:W-:Y:S01]  /*11260*/  IMAD.IADD R168, R242.reuse, 0x1, -R169 ;  /* 0x00000001f2a87824 */ /* 0x040fe200078e0aa9 */
[----:B------:R-:W-:Y:S02]  /*11270*/  IABS R164, R164 ;  /* 0x000000a400a47213 */ /* 0x000fe40000000000 */
[----:B------:R-:W-:Y:S02]  /*11280*/  IABS R174, R174 ;  /* 0x000000ae00ae7213 */ /* 0x000fe40000000000 */
[----:B------:R-:W-:Y:S02]  /*11290*/  I2FP.F32.S32 R165, R164 ;  /* 0x000000a400a57245 */ /* 0x000fe40000201400 */
[----:B------:R-:W-:Y:S02]  /*112a0*/  IABS R168, R168 ;  /* 0x000000a800a87213 */ /* 0x000fe40000000000 */
[----:B------:R-:W-:Y:S01]  /*112b0*/  IADD3 R164, R3, 0x1, RZ ;  /* 0x0000000103a47810 */ /* 0x000fe20007ffe0ff */
[----:B------:R-:W-:Y:S01]  /*112c0*/  FFMA.FTZ R4, R165, -UR23, R4 ;  /* 0x80000017a5047c23 */ /* 0x000fe20008010004 */
[----:B------:R-:W-:Y:S01]  /*112d0*/  VIADD R165, R3, 0x8 ;  /* 0x0000000803a57836 */ /* 0x000fe20000000000 */
[----:B------:R-:W-:Y:S02]  /*112e0*/  I2FP.F32.S32 R174, R174 ;  /* 0x000000ae00ae7245 */ /* 0x000fe40000201400 */
[----:B------:R-:W-:Y:S01]  /*112f0*/  I2FP.F32.S32 R168, R168 ;  /* 0x000000a800a87245 */ /* 0x000fe20000201400 */
[--C-:B------:R-:W-:Y:S01]  /*11300*/  IMAD.IADD R171, R242, 0x1, -R165.reuse ;  /* 0x00000001f2ab7824 */ /* 0x100fe200078e0aa5 */
[----:B------:R-:W-:Y:S01]  /*11310*/  ISETP.GE.AND P3, PT, R164, R241, PT ;  /* 0x000000f1a400720c */ /* 0x000fe20003f66270 */
[----:B------:R-:W-:Y:S01]  /*11320*/  FFMA.FTZ R6, R174, -UR23, R6 ;  /* 0x80000017ae067c23 */ /* 0x000fe20008010006 */
[----:B------:R-:W-:Y:S01]  /*11330*/  ISETP.GE.AND P6, PT, R164, R238, PT ;  /* 0x000000eea400720c */ /* 0x000fe20003fc6270 */
[----:B------:R-:W-:Y:S01]  /*11340*/  FFMA.FTZ R12, R168, -UR23, R12 ;  /* 0x80000017a80c7c23 */ /* 0x000fe2000801000c */
[----:B------:R-:W-:Y:S01]  /*11350*/  IABS R171, R171 ;  /* 0x000000ab00ab7213 */ /* 0x000fe20000000000 */
[----:B------:R-:W-:Y:S01]  /*11360*/  IMAD.IADD R174, R239, 0x1, -R164 ;  /* 0x00000001efae7824 */ /* 0x000fe200078e0aa4 */
[----:B------:R-:W-:Y:S02]  /*11370*/  IADD3 R173, R242, -R164, RZ ;  /* 0x800000a4f2ad7210 */ /* 0x000fe40007ffe0ff */
[----:B------:R-:W-:Y:S02]  /*11380*/  I2FP.F32.S32 R171, R171 ;  /* 0x000000ab00ab7245 */ /* 0x000fe40000201400 */
[C---:B------:R-:W-:Y:S02]  /*11390*/  ISETP.GE.OR P3, PT, R164.reuse, R240, !P3 ;  /* 0x000000f0a400720c */ /* 0x040fe40005f66670 */
[----:B------:R-:W-:Y:S01]  /*113a0*/  ISETP.GE.OR P6, PT, R164, R235, !P6 ;  /* 0x000000eba400720c */ /* 0x000fe200077c6670 */
[----:B------:R-:W-:Y:S01]  /*113b0*/  FFMA.FTZ R8, R171, -UR23, R8 ;  /* 0x80000017ab087c23 */ /* 0x000fe20008010008 */
[----:B------:R-:W-:Y:S01]  /*113c0*/  VIADD R171, R3, 0x18 ;  /* 0x0000001803ab7836 */ /* 0x000fe20000000000 */
[----:B------:R-:W-:Y:S01]  /*113d0*/  IABS R173, R173 ;  /* 0x000000ad00ad7213 */ /* 0x000fe20000000000 */
[----:B------:R-:W-:Y:S01]  /*113e0*/  IMAD.IADD R164, R239, 0x1, -R165 ;  /* 0x00000001efa47824 */ /* 0x000fe200078e0aa5 */
[----:B------:R-:W-:Y:S02]  /*113f0*/  ISETP.GE.AND P2, PT, R3, R238, PT ;  /* 0x000000ee0300720c */ /* 0x000fe40003f46270 */
[----:B------:R-:W-:Y:S02]  /*11400*/  IADD3 R168, R242, -R171, RZ ;  /* 0x800000abf2a87210 */ /* 0x000fe40007ffe0ff */
[----:B------:R-:W-:Y:S02]  /*11410*/  I2FP.F32.S32 R173, R173 ;  /* 0x000000ad00ad7245 */ /* 0x000fe40000201400 */
[----:B------:R-:W-:Y:S02]  /*11420*/  IABS R168, R168 ;  /* 0x000000a800a87213 */ /* 0x000fe40000000000 */
[----:B------:R-:W-:Y:S01]  /*11430*/  IABS R164, R164 ;  /* 0x000000a400a47213 */ /* 0x000fe20000000000 */
[----:B------:R-:W-:Y:S01]  /*11440*/  FFMA.FTZ R5, R173, -UR23, R5 ;  /* 0x80000017ad057c23 */ /* 0x000fe20008010005 */
[----:B------:R-:W-:Y:S02]  /*11450*/  I2FP.F32.S32 R168, R168 ;  /* 0x000000a800a87245 */ /* 0x000fe40000201400 */
[----:B------:R-:W-:Y:S02]  /*11460*/  IABS R174, R174 ;  /* 0x000000ae00ae7213 */ /* 0x000fe40000000000 */
[C---:B------:R-:W-:Y:S01]  /*11470*/  ISETP.GE.OR P0, PT, R3.reuse, R240, !P0 ;  /* 0x000000f00300720c */ /* 0x040fe20004706670 */
[----:B------:R-:W-:Y:S01]  /*11480*/  FFMA.FTZ R16, R168, -UR23, R16 ;  /* 0x80000017a8107c23 */ /* 0x000fe20008010010 */
[----:B------:R-:W-:Y:S02]  /*11490*/  I2FP.F32.S32 R164, R164 ;  /* 0x000000a400a47245 */ /* 0x000fe40000201400 */
[C---:B------:R-:W-:Y:S02]  /*114a0*/  ISETP.GE.OR P2, PT, R3.reuse, R235, !P2 ;  /* 0x000000eb0300720c */ /* 0x040fe40005746670 */
[C---:B------:R-:W-:Y:S01]  /*114b0*/  IADD3 R172, R3.reuse, 0x9, RZ ;  /* 0x0000000903ac7810 */ /* 0x040fe20007ffe0ff */
[----:B------:R-:W-:Y:S01]  /*114c0*/  FFMA.FTZ R10, R164, -UR23, R10 ;  /* 0x80000017a40a7c23 */ /* 0x000fe2000801000a */
[----:B------:R-:W-:Y:S01]  /*114d0*/  I2FP.F32.S32 R174, R174 ;  /* 0x000000ae00ae7245 */ /* 0x000fe20000201400 */
[----:B------:R-:W-:Y:S01]  /*114e0*/  VIADD R164, R3, 0x21 ;  /* 0x0000002103a47836 */ /* 0x000fe20000000000 */
[----:B------:R-:W-:Y:S02]  /*114f0*/  FSEL R168, R4, -INF , !P0 ;  /* 0xff80000004a87808 */ /* 0x000fe40004000000 */
[----:B------:R-:W-:Y:S01]  /*11500*/  FSEL R6, R6, -INF , !P2 ;  /* 0xff80000006067808 */ /* 0x000fe20005000000 */
[----:B------:R-:W-:Y:S01]  /*11510*/  FFMA.FTZ R7, R174, -UR23, R7 ;  /* 0x80000017ae077c23 */ /* 0x000fe20008010007 */
[----:B------:R-:W-:Y:S02]  /*11520*/  FSEL R5, R5, -INF , !P3 ;  /* 0xff80000005057808 */ /* 0x000fe40005800000 */
[CC--:B------:R-:W-:Y:S02]  /*11530*/  ISETP.GE.AND P4, PT, R172.reuse, R241.reuse, PT ;  /* 0x000000f1ac00720c */ /* 0x0c0fe40003f86270 */
[CC--:B------:R-:W-:Y:S02]  /*11540*/  ISETP.GE.AND P0, PT, R172.reuse, R238.reuse, PT ;  /* 0x000000eeac00720c */ /* 0x0c0fe40003f06270 */
[C---:B------:R-:W-:Y:S02]  /*11550*/  ISETP.GE.AND P2, PT, R169.reuse, R241, PT ;  /* 0x000000f1a900720c */ /* 0x040fe40003f46270 */
[----:B------:R-:W-:Y:S02]  /*11560*/  ISETP.GE.AND P3, PT, R169, R238, PT ;  /* 0x000000eea900720c */ /* 0x000fe40003f66270 */
[----:B------:R-:W-:Y:S02]  /*11570*/  IADD3 R173, R3, 0x11, RZ ;  /* 0x0000001103ad7810 */ /* 0x000fe40007ffe0ff */
[C---:B------:R-:W-:Y:S02]  /*11580*/  ISETP.GE.OR P4, PT, R172.reuse, R240, !P4 ;  /* 0x000000f0ac00720c */ /* 0x040fe40006786670 */
[-C--:B------:R-:W-:Y:S01]  /*11590*/  ISETP.GE.OR P0, PT, R172, R235.reuse, !P0 ;  /* 0x000000ebac00720c */ /* 0x080fe20004706670 */
[C---:B------:R-:W-:Y:S01]  /*115a0*/  IMAD.IADD R4, R239.reuse, 0x1, -R173 ;  /* 0x00000001ef047824 */ /* 0x040fe200078e0aad */
[CC--:B------:R-:W-:Y:S02]  /*115b0*/  IADD3 R170, R242.reuse, -R172.reuse, RZ ;  /* 0x800000acf2aa7210 */ /* 0x0c0fe40007ffe0ff */
[C---:B------:R-:W-:Y:S01]  /*115c0*/  IADD3 R174, R239.reuse, -R172, RZ ;  /* 0x800000acefae7210 */ /* 0x040fe20007ffe0ff */
[----:B------:R-:W-:Y:S01]  /*115d0*/  IMAD.IADD R172, R239, 0x1, -R169 ;  /* 0x00000001efac7824 */ /* 0x000fe200078e0aa9 */
[C---:B------:R-:W-:Y:S02]  /*115e0*/  ISETP.GE.OR P2, PT, R169.reuse, R240, !P2 ;  /* 0x000000f0a900720c */ /* 0x040fe40005746670 */
[----:B------:R-:W-:Y:S02]  /*115f0*/  ISETP.GE.OR P3, PT, R169, R235, !P3 ;  /* 0x000000eba900720c */ /* 0x000fe40005f66670 */
[C---:B------:R-:W-:Y:S02]  /*11600*/  IADD3 R169, R242.reuse, -R164, RZ ;  /* 0x800000a4f2a97210 */ /* 0x040fe40007ffe0ff */
[----:B------:R-:W-:Y:S02]  /*11610*/  IADD3 R175, R242, -R173, RZ ;  /* 0x800000adf2af7210 */ /* 0x000fe40007ffe0ff */
[C---:B------:R-:W-:Y:S02]  /*11620*/  ISETP.GE.AND P5, PT, R165.reuse, R241, PT ;  /* 0x000000f1a500720c */ /* 0x040fe40003fa6270 */
[----:B------:R-:W-:Y:S02]  /*11630*/  IABS R169, R169 ;  /* 0x000000a900a97213 */ /* 0x000fe40000000000 */
[----:B------:R-:W-:Y:S02]  /*11640*/  IABS R175, R175 ;  /* 0x000000af00af7213 */ /* 0x000fe40000000000 */
[----:B------:R-:W-:Y:S02]  /*11650*/  ISETP.GE.OR P5, PT, R165, R240, !P5 ;  /* 0x000000f0a500720c */ /* 0x000fe40006fa6670 */
[----:B------:R-:W-:Y:S02]  /*11660*/  IABS R170, R170 ;  /* 0x000000aa00aa7213 */ /* 0x000fe40000000000 */
[----:B------:R-:W-:Y:S02]  /*11670*/  I2FP.F32.S32 R169, R169 ;  /* 0x000000a900a97245 */ /* 0x000fe40000201400 */
[----:B------:R-:W-:Y:S02]  /*11680*/  I2FP.F32.S32 R175, R175 ;  /* 0x000000af00af7245 */ /* 0x000fe40000201400 */
[----:B------:R-:W-:Y:S01]  /*11690*/  IABS R172, R172 ;  /* 0x000000ac00ac7213 */ /* 0x000fe20000000000 */
[----:B------:R-:W-:Y:S01]  /*116a0*/  FFMA.FTZ R21, R169, -UR23, R21 ;  /* 0x80000017a9157c23 */ /* 0x000fe20008010015 */
[----:B------:R-:W-:Y:S01]  /*116b0*/  FSEL R8, R8, -INF , !P5 ;  /* 0xff80000008087808 */ /* 0x000fe20006800000 */
[----:B------:R-:W-:Y:S01]  /*116c0*/  FFMA.FTZ R13, R175, -UR23, R13 ;  /* 0x80000017af0d7c23 */ /* 0x000fe2000801000d */
[----:B------:R-:W-:Y:S01]  /*116d0*/  FSEL R197, R12, -INF , !P2 ;  /* 0xff8000000cc57808 */ /* 0x000fe20005000000 */
[----:B------:R-:W-:Y:S01]  /*116e0*/  VIADD R169, R3, 0x28 ;  /* 0x0000002803a97836 */ /* 0x000fe20000000000 */
[----:B------:R-:W-:Y:S02]  /*116f0*/  I2FP.F32.S32 R170, R170 ;  /* 0x000000aa00aa7245 */ /* 0x000fe40000201400 */
[-C--:B------:R-:W-:Y:S02]  /*11700*/  ISETP.GE.AND P5, PT, R173, R241.reuse, PT ;  /* 0x000000f1ad00720c */ /* 0x080fe40003fa6270 */
[----:B------:R-:W-:Y:S01]  /*11710*/  ISETP.GE.AND P2, PT, R171, R241, PT ;  /* 0x000000f1ab00720c */ /* 0x000fe20003f46270 */
[----:B------:R-:W-:Y:S01]  /*11720*/  FFMA.FTZ R9, R170, -UR23, R9 ;  /* 0x80000017aa097c23 */ /* 0x000fe20008010009 */
[----:B------:R-:W-:Y:S02]  /*11730*/  I2FP.F32.S32 R172, R172 ;  /* 0x000000ac00ac7245 */ /* 0x000fe40000201400 */
[----:B------:R-:W-:Y:S02]  /*11740*/  IABS R4, R4 ;  /* 0x0000000400047213 */ /* 0x000fe40000000000 */
[-C--:B------:R-:W-:Y:S01]  /*11750*/  ISETP.GE.OR P5, PT, R173, R240.reuse, !P5 ;  /* 0x000000f0ad00720c */ /* 0x080fe20006fa6670 */
[----:B------:R-:W-:Y:S01]  /*11760*/  FFMA.FTZ R14, R172, -UR23, R14 ;  /* 0x80000017ac0e7c23 */ /* 0x000fe2000801000e */
[----:B------:R-:W-:Y:S01]  /*11770*/  ISETP.GE.OR P2, PT, R171, R240, !P2 ;  /* 0x000000f0ab00720c */ /* 0x000fe20005746670 */
[----:B------:R-:W-:Y:S01]  /*11780*/  IMAD.IADD R172, R242, 0x1, -R169 ;  /* 0x00000001f2ac7824 */ /* 0x000fe200078e0aa9 */
[----:B------:R-:W-:Y:S02]  /*11790*/  IADD3 R170, R3, 0x19, RZ ;  /* 0x0000001903aa7810 */ /* 0x000fe40007ffe0ff */
[----:B------:R-:W-:Y:S02]  /*117a0*/  ISETP.GE.AND P1, PT, R165, R238, PT ;  /* 0x000000eea500720c */ /* 0x000fe40003f26270 */
[----:B------:R-:W-:Y:S02]  /*117b0*/  I2FP.F32.S32 R4, R4 ;  /* 0x0000000400047245 */ /* 0x000fe40000201400 */
[----:B------:R-:W-:Y:S02]  /*117c0*/  FSEL R196, R13, -INF , !P5 ;  /* 0xff8000000dc47808 */ /* 0x000fe40006800000 */
[----:B------:R-:W-:Y:S01]  /*117d0*/  FSEL R7, R7, -INF , !P6 ;  /* 0xff80000007077808 */ /* 0x000fe20007000000 */
[----:B------:R-:W-:Y:S01]  /*117e0*/  FFMA.FTZ R15, R4, -UR23, R15 ;  /* 0x80000017040f7c23 */ /* 0x000fe2000801000f */
[----:B------:R-:W-:Y:S01]  /*117f0*/  FSEL R198, R16, -INF , !P2 ;  /* 0xff80000010c67808 */ /* 0x000fe20005000000 */
[----:B------:R-:W-:Y:S01]  /*11800*/  VIADD R4, R3, 0x30 ;  /* 0x0000003003047836 */ /* 0x000fe20000000000 */
[----:B------:R-:W-:Y:S01]  /*11810*/  ISETP.GE.OR P1, PT, R165, R235, !P1 ;  /* 0x000000eba500720c */ /* 0x000fe20004f26670 */
[----:B------:R-:W-:Y:S01]  /*11820*/  IMAD.IADD R165, R242, 0x1, -R170 ;  /* 0x00000001f2a57824 */ /* 0x000fe200078e0aaa */
[----:B------:R-:W-:Y:S02]  /*11830*/  IADD3 R12, R3, 0x29, RZ ;  /* 0x00000029030c7810 */ /* 0x000fe40007ffe0ff */
[CC--:B------:R-:W-:Y:S02]  /*11840*/  ISETP.GE.AND P5, PT, R171.reuse, R238.reuse, PT ;  /* 0x000000eeab00720c */ /* 0x0c0fe40003fa6270 */
[C---:B------:R-:W-:Y:S02]  /*11850*/  ISETP.GE.AND P2, PT, R170.reuse, R238, PT ;  /* 0x000000eeaa00720c */ /* 0x040fe40003f46270 */
[C---:B------:R-:W-:Y:S02]  /*11860*/  ISETP.GE.AND P6, PT, R170.reuse, R241, PT ;  /* 0x000000f1aa00720c */ /* 0x040fe40003fc6270 */
[-C--:B------:R-:W-:Y:S02]  /*11870*/  ISETP.GE.OR P5, PT, R171, R235.reuse, !P5 ;  /* 0x000000ebab00720c */ /* 0x080fe40006fa6670 */
[C---:B------:R-:W-:Y:S02]  /*11880*/  ISETP.GE.OR P2, PT, R170.reuse, R235, !P2 ;  /* 0x000000ebaa00720c */ /* 0x040fe40005746670 */
[----:B------:R-:W-:Y:S02]  /*11890*/  IABS R172, R172 ;  /* 0x000000ac00ac7213 */ /* 0x000fe40000000000 */
[----:B------:R-:W-:Y:S02]  /*118a0*/  ISETP.GE.OR P6, PT, R170, R240, !P6 ;  /* 0x000000f0aa00720c */ /* 0x000fe400077c6670 */
[C---:B------:R-:W-:Y:S01]  /*118b0*/  IADD3 R16, R239.reuse, -R170, RZ ;  /* 0x800000aaef107210 */ /* 0x040fe20007ffe0ff */
[C---:B------:R-:W-:Y:S01]  /*118c0*/  IMAD.IADD R170, R242.reuse, 0x1, -R12 ;  /* 0x00000001f2aa7824 */ /* 0x040fe200078e0a0c */
[----:B------:R-:W-:Y:S02]  /*118d0*/  IADD3 R171, R239, -R171, RZ ;  /* 0x800000abefab7210 */ /* 0x000fe40007ffe0ff */
[----:B------:R-:W-:Y:S02]  /*118e0*/  FSEL R9, R9, -INF , !P4 ;  /* 0xff80000009097808 */ /* 0x000fe40006000000 */
[----:B------:R-:W-:Y:S02]  /*118f0*/  IABS R165, R165 ;  /* 0x000000a500a57213 */ /* 0x000fe40000000000 */
[----:B------:R-:W-:Y:S02]  /*11900*/  ISETP.GE.AND P4, PT, R173, R238, PT ;  /* 0x000000eead00720c */ /* 0x000fe40003f86270 */
[----:B------:R-:W-:Y:S02]  /*11910*/  I2FP.F32.S32 R172, R172 ;  /* 0x000000ac00ac7245 */ /* 0x000fe40000201400 */
[----:B------:R-:W-:Y:S02]  /*11920*/  IADD3 R13, R242, -R4, RZ ;  /* 0x80000004f20d7210 */ /* 0x000fe40007ffe0ff */
[----:B------:R-:W-:Y:S01]  /*11930*/  IABS R171, R171 ;  /* 0x000000ab00ab7213 */ /* 0x000fe20000000000 */
[----:B------:R-:W-:Y:S01]  /*11940*/  FFMA.FTZ R24, R172, -UR23, R24 ;  /* 0x80000017ac187c23 */ /* 0x000fe20008010018 */
[----:B------:R-:W-:Y:S02]  /*11950*/  FSEL R200, R14, -INF , !P3 ;  /* 0xff8000000ec87808 */ /* 0x000fe40005800000 */
[----:B------:R-:W-:Y:S02]  /*11960*/  ISETP.GE.AND P3, PT, R169, R241, PT ;  /* 0x000000f1a900720c */ /* 0x000fe40003f66270 */
[----:B------:R-:W-:Y:S02]  /*11970*/  IABS R170, R170 ;  /* 0x000000aa00aa7213 */ /* 0x000fe40000000000 */
[----:B------:R-:W-:Y:S02]  /*11980*/  I2FP.F32.S32 R165, R165 ;  /* 0x000000a500a57245 */ /* 0x000fe40000201400 */
[----:B------:R-:W-:Y:S02]  /*11990*/  ISETP.GE.OR P4, PT, R173, R235, !P4 ;  /* 0x000000ebad00720c */ /* 0x000fe40006786670 */
[----:B------:R-:W-:Y:S01]  /*119a0*/  IABS R16, R16 ;  /* 0x0000001000107213 */ /* 0x000fe20000000000 */
[----:B------:R-:W-:Y:S01]  /*119b0*/  FFMA.FTZ R17, R165, -UR23, R17 ;  /* 0x80000017a5117c23 */ /* 0x000fe20008010011 */
[----:B------:R-:W-:Y:S02]  /*119c0*/  IABS R13, R13 ;  /* 0x0000000d000d7213 */ /* 0x000fe40000000000 */
[----:B------:R-:W-:Y:S02]  /*119d0*/  I2FP.F32.S32 R171, R171 ;  /* 0x000000ab00ab7245 */ /* 0x000fe40000201400 */
[----:B------:R-:W-:Y:S02]  /*119e0*/  I2FP.F32.S32 R170, R170 ;  /* 0x000000aa00aa7245 */ /* 0x000fe40000201400 */
[----:B------:R-:W-:Y:S01]  /*119f0*/  ISETP.GE.OR P3, PT, R169, R240, !P3 ;  /* 0x000000f0a900720c */ /* 0x000fe20005f66670 */
[----:B------:R-:W-:Y:S01]  /*11a00*/  FFMA.FTZ R18, R171, -UR23, R18 ;  /* 0x80000017ab127c23 */ /* 0x000fe20008010012 */
[----:B------:R-:W-:Y:S01]  /*11a10*/  IADD3 R14, R239, -R169, RZ ;  /* 0x800000a9ef0e7210 */ /* 0x000fe20007ffe0ff */
[----:B------:R-:W-:Y:S01]  /*11a20*/  FFMA.FTZ R25, R170, -UR23, R25 ;  /* 0x80000017aa197c23 */ /* 0x000fe20008010019 */
[----:B------:R-:W-:Y:S01]  /*11a30*/  FSEL R201, R15, -INF , !P4 ;  /* 0xff8000000fc97808 */ /* 0x000fe20006000000 */
[----:B------:R-:W-:Y:S01]  /*11a40*/  IMAD.IADD R15, R239, 0x1, -R12 ;  /* 0x00000001ef0f7824 */ /* 0x000fe200078e0a0c */
[----:B------:R-:W-:Y:S02]  /*11a50*/  I2FP.F32.S32 R16, R16 ;  /* 0x0000001000107245 */ /* 0x000fe40000201400 */
[C---:B------:R-:W-:Y:S02]  /*11a60*/  IADD3 R165, R3.reuse, 0x20, RZ ;  /* 0x0000002003a57810 */ /* 0x040fe40007ffe0ff */
[----:B------:R-:W-:Y:S01]  /*11a70*/  I2FP.F32.S32 R13, R13 ;  /* 0x0000000d000d7245 */ /* 0x000fe20000201400 */
[----:B------:R-:W-:Y:S01]  /*11a80*/  FFMA.FTZ R19, R16, -UR23, R19 ;  /* 0x8000001710137c23 */ /* 0x000fe20008010013 */
[-C--:B------:R-:W-:Y:S01]  /*11a90*/  ISETP.GE.AND P4, PT, R12, R241.reuse, PT ;  /* 0x000000f10c00720c */ /* 0x080fe20003f86270 */
[----:B------:R-:W-:Y:S01]  /*11aa0*/  VIADD R16, R3, 0x31 ;  /* 0x0000003103107836 */ /* 0x000fe20000000000 */
[----:B------:R-:W-:Y:S01]  /*11ab0*/  FSEL R186, R24, -INF , !P3 ;  /* 0xff80000018ba7808 */ /* 0x000fe20005800000 */
[----:B------:R-:W-:Y:S01]  /*11ac0*/  FFMA.FTZ R28, R13, -UR23, R28 ;  /* 0x800000170d1c7c23 */ /* 0x000fe2000801001c */
[----:B------:R-:W-:Y:S02]  /*11ad0*/  IABS R14, R14 ;  /* 0x0000000e000e7213 */ /* 0x000fe40000000000 */
[----:B------:R-:W-:Y:S02]  /*11ae0*/  IABS R174, R174 ;  /* 0x000000ae00ae7213 */ /* 0x000fe40000000000 */
[----:B------:R-:W-:Y:S02]  /*11af0*/  ISETP.GE.AND P3, PT, R4, R241, PT ;  /* 0x000000f10400720c */ /* 0x000fe40003f66270 */
[----:B------:R-:W-:Y:S02]  /*11b00*/  ISETP.GE.OR P4, PT, R12, R240, !P4 ;  /* 0x000000f00c00720c */ /* 0x000fe40006786670 */
[----:B------:R-:W-:Y:S02]  /*11b10*/  IADD3 R175, R242, -R165, RZ ;  /* 0x800000a5f2af7210 */ /* 0x000fe40007ffe0ff */
[----:B------:R-:W-:Y:S02]  /*11b20*/  I2FP.F32.S32 R14, R14 ;  /* 0x0000000e000e7245 */ /* 0x000fe40000201400 */
[----:B------:R-:W-:Y:S02]  /*11b30*/  IADD3 R13, R3, 0x38, RZ ;  /* 0x00000038030d7810 */ /* 0x000fe40007ffe0ff */
[----:B------:R-:W-:Y:S01]  /*11b40*/  FSEL R199, R17, -INF , !P6 ;  /* 0xff80000011c77808 */ /* 0x000fe20007000000 */
[----:B------:R-:W-:Y:S01]  /*11b50*/  FFMA.FTZ R26, R14, -UR23, R26 ;  /* 0x800000170e1a7c23 */ /* 0x000fe2000801001a */
[----:B------:R-:W-:Y:S01]  /*11b60*/  FSEL R202, R18, -INF , !P5 ;  /* 0xff80000012ca7808 */ /* 0x000fe20006800000 */
[----:B------:R-:W-:Y:S01]  /*11b70*/  IMAD.IADD R17, R242, 0x1, -R13 ;  /* 0x00000001f2117824 */ /* 0x000fe200078e0a0d */
[----:B------:R-:W-:Y:S02]  /*11b80*/  I2FP.F32.S32 R174, R174 ;  /* 0x000000ae00ae7245 */ /* 0x000fe40000201400 */
[----:B------:R-:W-:Y:S02]  /*11b90*/  ISETP.GE.AND P6, PT, R164, R241, PT ;  /* 0x000000f1a400720c */ /* 0x000fe40003fc6270 */
[----:B------:R-:W-:Y:S01]  /*11ba0*/  IADD3 R3, R3, 0x39, RZ ;  /* 0x0000003903037810 */ /* 0x000fe20007ffe0ff */
[----:B------:R-:W-:Y:S01]  /*11bb0*/  FFMA.FTZ R11, R174, -UR23, R11 ;  /* 0x80000017ae0b7c23 */ /* 0x000fe2000801000b */
[----:B------:R-:W-:Y:S02]  /*11bc0*/  ISETP.GE.OR P3, PT, R4, R240, !P3 ;  /* 0x000000f00400720c */ /* 0x000fe40005f66670 */
[----:B------:R-:W-:Y:S01]  /*11bd0*/  FSEL R185, R25, -INF , !P4 ;  /* 0xff80000019b97808 */ /* 0x000fe20006000000 */
[----:B------:R-:W-:Y:S01]  /*11be0*/  IMAD.IADD R14, R242, 0x1, -R3 ;  /* 0x00000001f20e7824 */ /* 0x000fe200078e0a03 */
[----:B------:R-:W-:Y:S02]  /*11bf0*/  IABS R173, R175 ;  /* 0x000000af00ad7213 */ /* 0x000fe40000000000 */
[-C--:B------:R-:W-:Y:S02]  /*11c00*/  ISETP.GE.AND P5, PT, R12, R238.reuse, PT ;  /* 0x000000ee0c00720c */ /* 0x080fe40003fa6270 */
[----:B------:R-:W-:Y:S02]  /*11c10*/  ISETP.GE.AND P4, PT, R4, R238, PT ;  /* 0x000000ee0400720c */ /* 0x000fe40003f86270 */
[----:B------:R-:W-:Y:S02]  /*11c20*/  FSEL R203, R19, -INF , !P2 ;  /* 0xff80000013cb7808 */ /* 0x000fe40005000000 */
[----:B------:R-:W-:Y:S02]  /*11c30*/  FSEL R184, R28, -INF , !P3 ;  /* 0xff8000001cb87808 */ /* 0x000fe40005800000 */
[----:B------:R-:W-:Y:S02]  /*11c40*/  ISETP.GE.OR P6, PT, R164, R240, !P6 ;  /* 0x000000f0a400720c */ /* 0x000fe400077c6670 */
[----:B------:R-:W-:Y:S02]  /*11c50*/  I2FP.F32.S32 R173, R173 ;  /* 0x000000ad00ad7245 */ /* 0x000fe40000201400 */
[----:B------:R-:W-:Y:S02]  /*11c60*/  ISETP.GE.OR P5, PT, R12, R235, !P5 ;  /* 0x000000eb0c00720c */ /* 0x000fe40006fa6670 */
[C---:B------:R-:W-:Y:S01]  /*11c70*/  ISETP.GE.AND P2, PT, R16.reuse, R241, PT ;  /* 0x000000f11000720c */ /* 0x040fe20003f46270 */
[----:B------:R-:W-:Y:S01]  /*11c80*/  FFMA.FTZ R20, R173, -UR23, R20 ;  /* 0x80000017ad147c23 */ /* 0x000fe20008010014 */
[----:B------:R-:W-:Y:S02]  /*11c90*/  ISETP.GE.AND P3, PT, R16, R238, PT ;  /* 0x000000ee1000720c */ /* 0x000fe40003f66270 */
[----:B------:R-:W-:Y:S02]  /*11ca0*/  FSEL R10, R10, -INF , !P1 ;  /* 0xff8000000a0a7808 */ /* 0x000fe40004800000 */
[----:B------:R-:W-:Y:S02]  /*11cb0*/  ISETP.GE.OR P4, PT, R4, R235, !P4 ;  /* 0x000000eb0400720c */ /* 0x000fe40006786670 */
[----:B------:R-:W-:Y:S02]  /*11cc0*/  IADD3 R12, R239, -R4, RZ ;  /* 0x80000004ef0c7210 */ /* 0x000fe40007ffe0ff */
[----:B------:R-:W-:Y:S02]  /*11cd0*/  ISETP.GE.AND P1, PT, R165, R241, PT ;  /* 0x000000f1a500720c */ /* 0x000fe40003f26270 */
[----:B------:R-:W-:Y:S02]  /*11ce0*/  IADD3 R4, R239, -R16, RZ ;  /* 0x80000010ef047210 */ /* 0x000fe40007ffe0ff */
[----:B------:R-:W-:Y:S01]  /*11cf0*/  FSEL R187, R21, -INF , !P6 ;  /* 0xff80000015bb7808 */ /* 0x000fe20007000000 */
[----:B------:R-:W-:Y:S01]  /*11d00*/  IMAD.IADD R21, R242, 0x1, -R16 ;  /* 0x00000001f2157824 */ /* 0x000fe200078e0a10 */
[C---:B------:R-:W-:Y:S02]  /*11d10*/  ISETP.GE.OR P2, PT, R16.reuse, R240, !P2 ;  /* 0x000000f01000720c */ /* 0x040fe40005746670 */
[-C--:B------:R-:W-:Y:S02]  /*11d20*/  ISETP.GE.OR P3, PT, R16, R235.reuse, !P3 ;  /* 0x000000eb1000720c */ /* 0x080fe40005f66670 */
[----:B------:R-:W-:Y:S02]  /*11d30*/  FSEL R11, R11, -INF , !P0 ;  /* 0xff8000000b0b7808 */ /* 0x000fe40004000000 */
[----:B------:R-:W-:Y:S02]  /*11d40*/  IABS R16, R14 ;  /* 0x0000000e00107213 */ /* 0x000fe40000000000 */
[----:B------:R-:W-:Y:S02]  /*11d50*/  FMNMX.FTZ R14, R168, R0, !PT ;  /* 0x00000000a80e7209 */ /* 0x000fe40007810000 */
[C---:B------:R-:W-:Y:S02]  /*11d60*/  ISETP.GE.OR P1, PT, R165.reuse, R240, !P1 ;  /* 0x000000f0a500720c */ /* 0x040fe40004f26670 */
[----:B------:R-:W-:Y:S02]  /*11d70*/  ISETP.GE.AND P0, PT, R165, R238, PT ;  /* 0x000000eea500720c */ /* 0x000fe40003f06270 */
[----:B------:R-:W-:Y:S02]  /*11d80*/  IABS R4, R4 ;  /* 0x0000000400047213 */ /* 0x000fe40000000000 */
[----:B------:R-:W-:Y:S02]  /*11d90*/  FMNMX.FTZ R14, R5, R14, !PT ;  /* 0x0000000e050e7209 */ /* 0x000fe40007810000 */
[----:B------:R-:W-:Y:S02]  /*11da0*/  FSEL R250, R20, -INF , !P1 ;  /* 0xff80000014fa7808 */ /* 0x000fe40004800000 */
[-C--:B------:R-:W-:Y:S01]  /*11db0*/  ISETP.GE.OR P0, PT, R165, R235.reuse, !P0 ;  /* 0x000000eba500720c */ /* 0x080fe20004706670 */
[C---:B------:R-:W-:Y:S01]  /*11dc0*/  IMAD.IADD R165, R239.reuse, 0x1, -R165 ;  /* 0x00000001efa57824 */ /* 0x040fe200078e0aa5 */
[----:B------:R-:W-:Y:S02]  /*11dd0*/  I2FP.F32.S32 R4, R4 ;  /* 0x0000000400047245 */ /* 0x000fe40000201400 */
[----:B------:R-:W-:Y:S02]  /*11de0*/  ISETP.GE.AND P1, PT, R164, R238, PT ;  /* 0x000000eea400720c */ /* 0x000fe40003f26270 */
[----:B------:R-:W-:Y:S01]  /*11df0*/  FMNMX.FTZ R14, R8, R14, !PT ;  /* 0x0000000e080e7209 */ /* 0x000fe20007810000 */
[----:B------:R-:W-:Y:S01]  /*11e00*/  FFMA.FTZ R31, R4, -UR23, R31 ;  /* 0x80000017041f7c23 */ /* 0x000fe2000801001f */
[----:B------:R-:W-:Y:S02]  /*11e10*/  ISETP.GE.OR P1, PT, R164, R235, !P1 ;  /* 0x000000eba400720c */ /* 0x000fe40004f26670 */
[----:B------:R-:W-:Y:S02]  /*11e20*/  IADD3 R20, R239, -R164, RZ ;  /* 0x800000a4ef147210 */ /* 0x000fe40007ffe0ff */
[----:B------:R-:W-:Y:S02]  /*11e30*/  IABS R164, R165 ;  /* 0x000000a500a47213 */ /* 0x000fe40000000000 */
[----:B------:R-:W-:Y:S02]  /*11e40*/  FMNMX.FTZ R4, R6, R2, !PT ;  /* 0x0000000206047209 */ /* 0x000fe40007810000 */
[----:B------:R-:W-:Y:S02]  /*11e50*/  IABS R21, R21 ;  /* 0x0000001500157213 */ /* 0x000fe40000000000 */
[----:B------:R-:W-:Y:S02]  /*11e60*/  FMNMX.FTZ R14, R9, R14, !PT ;  /* 0x0000000e090e7209 */ /* 0x000fe40007810000 */
[----:B------:R-:W-:Y:S02]  /*11e70*/  I2FP.F32.S32 R21, R21 ;  /* 0x0000001500157245 */ /* 0x000fe40000201400 */
[----:B------:R-:W-:Y:S02]  /*11e80*/  FMNMX.FTZ R4, R7, R4, !PT ;  /* 0x0000000407047209 */ /* 0x000fe40007810000 */
[----:B------:R-:W-:Y:S01]  /*11e90*/  I2FP.F32.S32 R164, R164 ;  /* 0x000000a400a47245 */ /* 0x000fe20000201400 */
[----:B------:R-:W-:Y:S01]  /*11ea0*/  FFMA.FTZ R29, R21, -UR23, R29 ;  /* 0x80000017151d7c23 */ /* 0x000fe2000801001d */
[----:B------:R-:W-:Y:S02]  /*11eb0*/  FMNMX.FTZ R14, R197, R14, !PT ;  /* 0x0000000ec50e7209 */ /* 0x000fe40007810000 */
[----:B------:R-:W-:Y:S01]  /*11ec0*/  FMNMX.FTZ R4, R10, R4, !PT ;  /* 0x000000040a047209 */ /* 0x000fe20007810000 */
[----:B------:R-:W-:Y:S01]  /*11ed0*/  FFMA.FTZ R22, R164, -UR23, R22 ;  /* 0x80000017a4167c23 */ /* 0x000fe20008010016 */
[----:B------:R-:W-:Y:S02]  /*11ee0*/  IABS R12, R12 ;  /* 0x0000000c000c7213 */ /* 0x000fe40000000000 */
[----:B------:R-:W-:Y:S02]  /*11ef0*/  FMNMX.FTZ R14, R196, R14, !PT ;  /* 0x0000000ec40e7209 */ /* 0x000fe40007810000 */
[----:B------:R-:W-:Y:S02]  /*11f00*/  FMNMX.FTZ R4, R11, R4, !PT ;  /* 0x000000040b047209 */ /* 0x000fe40007810000 */
[----:B------:R-:W-:Y:S02]  /*11f10*/  I2FP.F32.S32 R12, R12 ;  /* 0x0000000c000c7245 */ /* 0x000fe40000201400 */
[----:B------:R-:W-:Y:S02]  /*11f20*/  FSEL R175, R22, -INF , !P0 ;  /* 0xff80000016af7808 */ /* 0x000fe40004000000 */
[----:B------:R-:W-:Y:S01]  /*11f30*/  FSEL R183, R29, -INF , !P2 ;  /* 0xff8000001db77808 */ /* 0x000fe20005000000 */
[----:B------:R-:W-:Y:S01]  /*11f40*/  FFMA.FTZ R30, R12, -UR23, R30 ;  /* 0x800000170c1e7c23 */ /* 0x000fe2000801001e */
[----:B------:R-:W-:Y:S02]  /*11f50*/  FMNMX.FTZ R14, R198, R14, !PT ;  /* 0x0000000ec60e7209 */ /* 0x000fe40007810000 */
[C---:B------:R-:W-:Y:S02]  /*11f60*/  ISETP.GE.AND P0, PT, R13.reuse, R241, PT ;  /* 0x000000f10d00720c */ /* 0x040fe40003f06270 */
[----:B------:R-:W-:Y:S02]  /*11f70*/  ISETP.GE.AND P2, PT, R13, R238, PT ;  /* 0x000000ee0d00720c */ /* 0x000fe40003f46270 */
[----:B------:R-:W-:Y:S02]  /*11f80*/  FMNMX.FTZ R4, R200, R4, !PT ;  /* 0x00000004c8047209 */ /* 0x000fe40007810000 */
[----:B------:R-:W-:Y:S02]  /*11f90*/  IABS R20, R20 ;  /* 0x0000001400147213 */ /* 0x000fe40000000000 */
[----:B------:R-:W-:Y:S01]  /*11fa0*/  FMNMX.FTZ R12, R199, R14, !PT ;  /* 0x0000000ec70c7209 */ /* 0x000fe20007810000 */
[----:B------:R-:W-:Y:S01]  /*11fb0*/  IMAD.IADD R14, R239, 0x1, -R13 ;  /* 0x00000001ef0e7824 */ /* 0x000fe200078e0a0d */
[C---:B------:R-:W-:Y:S02]  /*11fc0*/  ISETP.GE.OR P0, PT, R13.reuse, R240, !P0 ;  /* 0x000000f00d00720c */ /* 0x040fe40004706670 */
[----:B------:R-:W-:Y:S02]  /*11fd0*/  ISETP.GE.OR P2, PT, R13, R235, !P2 ;  /* 0x000000eb0d00720c */ /* 0x000fe40005746670 */
[----:B------:R-:W-:Y:S02]  /*11fe0*/  FMNMX.FTZ R13, R201, R4, !PT ;  /* 0x00000004c90d7209 */ /* 0x000fe40007810000 */
[----:B------:R-:W-:Y:S02]  /*11ff0*/  I2FP.F32.S32 R20, R20 ;  /* 0x0000001400147245 */ /* 0x000fe40000201400 */
[----:B------:R-:W-:Y:S02]  /*12000*/  FMNMX.FTZ R13, R202, R13, !PT ;  /* 0x0000000dca0d7209 */ /* 0x000fe40007810000 */
[----:B------:R-:W-:Y:S01]  /*12010*/  IABS R15, R15 ;  /* 0x0000000f000f7213 */ /* 0x000fe20000000000 */
[----:B------:R-:W-:Y:S01]  /*12020*/  FFMA.FTZ R23, R20, -UR23, R23 ;  /* 0x8000001714177c23 */ /* 0x000fe20008010017 */
[----:B------:R-:W-:Y:S02]  /*12030*/  FMNMX.FTZ R12, R250, R12, !PT ;  /* 0x0000000cfa0c7209 */ /* 0x000fe40007810000 */
[----:B------:R-:W-:Y:S02]  /*12040*/  ISETP.GE.AND P6, PT, R169, R238, PT ;  /* 0x000000eea900720c */ /* 0x000fe40003fc6270 */
[----:B------:R-:W-:Y:S02]  /*12050*/  FMNMX.FTZ R13, R203, R13, !PT ;  /* 0x0000000dcb0d7209 */ /* 0x000fe40007810000 */
[----:B------:R-:W-:Y:S02]  /*12060*/  I2FP.F32.S32 R15, R15 ;  /* 0x0000000f000f7245 */ /* 0x000fe40000201400 */
[----:B------:R-:W-:Y:S02]  /*12070*/  FMNMX.FTZ R12, R187, R12, !PT ;  /* 0x0000000cbb0c7209 */ /* 0x000fe40007810000 */
[----:B------:R-:W-:Y:S01]  /*12080*/  ISETP.GE.OR P6, PT, R169, R235, !P6 ;  /* 0x000000eba900720c */ /* 0x000fe200077c6670 */
[----:B------:R-:W-:Y:S01]  /*12090*/  FFMA.FTZ R27, R15, -UR23, R27 ;  /* 0x800000170f1b7c23 */ /* 0x000fe2000801001b */
[----:B------:R-:W-:Y:S02]  /*120a0*/  IABS R17, R17 ;  /* 0x0000001100117213 */ /* 0x000fe40000000000 */
[----:B------:R-:W-:Y:S02]  /*120b0*/  FSEL R174, R23, -INF , !P1 ;  /* 0xff80000017ae7808 */ /* 0x000fe40004800000 */
[----:B------:R-:W-:Y:S02]  /*120c0*/  FMNMX.FTZ R13, R175, R13, !PT ;  /* 0x0000000daf0d7209 */ /* 0x000fe40007810000 */
[----:B------:R-:W-:Y:S02]  /*120d0*/  FMNMX.FTZ R12, R186, R12, !PT ;  /* 0x0000000cba0c7209 */ /* 0x000fe40007810000 */
[----:B------:R-:W-:Y:S02]  /*120e0*/  I2FP.F32.S32 R17, R17 ;  /* 0x0000001100117245 */ /* 0x000fe40000201400 */
[----:B------:R-:W-:Y:S02]  /*120f0*/  FSEL R173, R26, -INF , !P6 ;  /* 0xff8000001aad7808 */ /* 0x000fe40007000000 */
[----:B------:R-:W-:Y:S01]  /*12100*/  FMNMX.FTZ R13, R174, R13, !PT ;  /* 0x0000000dae0d7209 */ /* 0x000fe20007810000 */
[----:B------:R-:W-:Y:S01]  /*12110*/  FFMA.FTZ R32, R17, -UR23, R32 ;  /* 0x8000001711207c23 */ /* 0x000fe20008010020 */
[----:B------:R-:W-:Y:S02]  /*12120*/  IADD3 R4, R239, -R3, RZ ;  /* 0x80000003ef047210 */ /* 0x000fe40007ffe0ff */
[----:B------:R-:W-:Y:S02]  /*12130*/  FMNMX.FTZ R12, R185, R12, !PT ;  /* 0x0000000cb90c7209 */ /* 0x000fe40007810000 */
[----:B------:R-:W-:Y:S02]  /*12140*/  IABS R14, R14 ;  /* 0x0000000e000e7213 */ /* 0x000fe40000000000 */
[----:B------:R-:W-:Y:S02]  /*12150*/  I2FP.F32.S32 R16, R16 ;  /* 0x0000001000107245 */ /* 0x000fe40000201400 */
[----:B------:R-:W-:Y:S02]  /*12160*/  FSEL R172, R27, -INF , !P5 ;  /* 0xff8000001bac7808 */ /* 0x000fe40006800000 */
[----:B------:R-:W-:Y:S01]  /*12170*/  FMNMX.FTZ R13, R173, R13, !PT ;  /* 0x0000000dad0d7209 */ /* 0x000fe20007810000 */
[----:B------:R-:W-:Y:S01]  /*12180*/  FFMA.FTZ R33, R16, -UR23, R33 ;  /* 0x8000001710217c23 */ /* 0x000fe20008010021 */
[----:B------:R-:W-:Y:S01]  /*12190*/  FMNMX.FTZ R12, R184, R12, !PT ;  /* 0x0000000cb80c7209 */ /* 0x000fe20007810000 */
[----:B------:R-:W-:Y:S01]  /*121a0*/  LDSM.16.MT88.4 R16, [R224+0x10000] ;  /* 0x01000000e010783b */ /* 0x000fe20000004200 */
[----:B------:R-:W-:Y:S02]  /*121b0*/  I2FP.F32.S32 R14, R14 ;  /* 0x0000000e000e7245 */ /* 0x000fe40000201400 */
[C---:B------:R-:W-:Y:S02]  /*121c0*/  ISETP.GE.AND P1, PT, R3.reuse, R241, PT ;  /* 0x000000f10300720c */ /* 0x040fe40003f26270 */
[----:B------:R-:W-:Y:S01]  /*121d0*/  IABS R4, R4 ;  /* 0x0000000400047213 */ /* 0x000fe20000000000 */
[----:B------:R-:W-:Y:S01]  /*121e0*/  FFMA.FTZ R34, R14, -UR23, R34 ;  /* 0x800000170e227c23 */ /* 0x000fe20008010022 */
[----:B------:R-:W-:Y:S01]  /*121f0*/  FMNMX.FTZ R15, R172, R13, !PT ;  /* 0x0000000dac0f7209 */ /* 0x000fe20007810000 */
[----:B------:R-:W-:Y:S01]  /*12200*/  LDSM.16.MT88.4 R24, [R222+0x10000] ;  /* 0x01000000de18783b */ /* 0x000fe20000004200 */
[----:B------:R-:W-:Y:S02]  /*12210*/  FSEL R179, R30, -INF , !P4 ;  /* 0xff8000001eb37808 */ /* 0x000fe40006000000 */
[----:B------:R-:W-:Y:S02]  /*12220*/  FSEL R181, R32, -INF , !P0 ;  /* 0xff80000020b57808 */ /* 0x000fe40004000000 */
[----:B------:R-:W-:Y:S02]  /*12230*/  ISETP.GE.OR P1, PT, R3, R240, !P1 ;  /* 0x000000f00300720c */ /* 0x000fe40004f26670 */
[----:B------:R-:W-:Y:S02]  /*12240*/  FMNMX.FTZ R12, R183, R12, !PT ;  /* 0x0000000cb70c7209 */ /* 0x000fe40007810000 */
[----:B------:R-:W-:Y:S02]  /*12250*/  I2FP.F32.S32 R4, R4 ;  /* 0x0000000400047245 */ /* 0x000fe40000201400 */
[----:B------:R-:W-:Y:S02]  /*12260*/  ISETP.GE.AND P0, PT, R3, R238, PT ;  /* 0x000000ee0300720c */ /* 0x000fe40003f06270 */
[----:B------:R-:W-:Y:S01]  /*12270*/  FSEL R178, R31, -INF , !P3 ;  /* 0xff8000001fb27808 */ /* 0x000fe20005800000 */
[----:B------:R-:W-:Y:S01]  /*12280*/  FFMA.FTZ R35, R4, -UR23, R35 ;  /* 0x8000001704237c23 */ /* 0x000fe20008010023 */
        /* <DEDUP_REMOVED lines=38> */
[----:B------:R-:W-:Y:S01]  /*124f0*/  FFMA.FTZ R193, R11, UR4, -R176 ;  /* 0x000000040bc17c23 */ /* 0x000fe200080108b0 */
[----:B------:R-:W-:Y:S01]  /*12500*/  FMUL.FTZ R0, R0, UR4 ;  /* 0x0000000400007c20 */ /* 0x000fe20008410000 */
[--C-:B------:R-:W-:Y:S01]  /*12510*/  FFMA.FTZ R198, R198, UR4, -R182.reuse ;  /* 0x00000004c6c67c23 */ /* 0x100fe200080108b6 */
[----:B------:R-:W-:Y:S03]  /*12520*/  FFMA.FTZ R199, R199, UR4, -R182 ;  /* 0x00000004c7c77c23 */ /* 0x000fe600080108b6 */
[----:B------:R-:W1:Y:S01]  /*12530*/  MUFU.EX2 R192, R192 ;  /* 0x000000c000c07308 */ /* 0x000e620000000800 */
[--C-:B------:R-:W-:Y:S01]  /*12540*/  FFMA.FTZ R200, R200, UR4, -R176.reuse ;  /* 0x00000004c8c87c23 */ /* 0x100fe200080108b0 */
[--C-:B------:R-:W-:Y:S01]  /*12550*/  FFMA.FTZ R201, R201, UR4, -R176.reuse ;  /* 0x00000004c9c97c23 */ /* 0x100fe200080108b0 */
[--C-:B------:R-:W-:Y:S01]  /*12560*/  FFMA.FTZ R202, R202, UR4, -R176.reuse ;  /* 0x00000004caca7c23 */ /* 0x100fe200080108b0 */
[--C-:B------:R-:W-:Y:S01]  /*12570*/  FFMA.FTZ R203, R203, UR4, -R176.reuse ;  /* 0x00000004cbcb7c23 */ /* 0x100fe200080108b0 */
[--C-:B------:R-:W-:Y:S01]  /*12580*/  FFMA.FTZ R175, R175, UR4, -R176.reuse ;  /* 0x00000004afaf7c23 */ /* 0x100fe200080108b0 */
[--C-:B------:R-:W-:Y:S01]  /*12590*/  FFMA.FTZ R174, R174, UR4, -R176.reuse ;  /* 0x00000004aeae7c23 */ /* 0x100fe200080108b0 */
[----:B------:R-:W-:Y:S03]  /*125a0*/  FFMA.FTZ R173, R173, UR4, -R176 ;  /* 0x00000004adad7c23 */ /* 0x000fe600080108b0 */
[----:B------:R-:W-:Y:S01]  /*125b0*/  MUFU.EX2 R191, R191 ;  /* 0x000000bf00bf7308 */ /* 0x000fe20000000800 */
[----:B------:R-:W-:Y:S01]  /*125c0*/  FFMA.FTZ R183, R183, UR4, -R182 ;  /* 0x00000004b7b77c23 */ /* 0x000fe200080108b6 */
[----:B------:R-:W-:Y:S01]  /*125d0*/  FFMA.FTZ R179, R179, UR4, -R176 ;  /* 0x00000004b3b37c23 */ /* 0x000fe200080108b0 */
[--C-:B------:R-:W-:Y:S01]  /*125e0*/  FFMA.FTZ R184, R184, UR4, -R182.reuse ;  /* 0x00000004b8b87c23 */ /* 0x100fe200080108b6 */
[----:B------:R-:W-:Y:S01]  /*125f0*/  FFMA.FTZ R181, R181, UR4, -R182 ;  /* 0x00000004b5b57c23 */ /* 0x000fe200080108b6 */
        /* <DEDUP_REMOVED lines=8> */
[----:B------:R-:W-:Y:S05]  /*12680*/  PLOP3.LUT P0, PT, PT, PT, UP0, 0x80, 0x0 ;  /* 0x000000000000781c */ /* 0x000fea0003f0f008 */
        /* <DEDUP_REMOVED lines=32> */
[----:B------:R-:W-:Y:S01]  /*12890*/  FMUL.FTZ R17, R2, R149 ;  /* 0x0000009502117220 */ /* 0x000fe20000410000 */
[C---:B------:R-:W-:Y:S01]  /*128a0*/  HMMA.16816.F32.BF16 R12, R168.reuse, R24, R12 ;  /* 0x00000018a80c723c */ /* 0x040fe2000004180c */
[----:B------:R-:W3:Y:S03]  /*128b0*/  LDSM.16.MT88.4 R144, [R222+0x12000] ;  /* 0x01200000de90783b */ /* 0x000ee60000004200 */
[C---:B------:R-:W-:Y:S01]  /*128c0*/  FMUL.FTZ R18, R0.reuse, R150 ;  /* 0x0000009600127220 */ /* 0x040fe20000410000 */
[----:B------:R-:W-:Y:S01]  /*128d0*/  FMUL.FTZ R19, R0, R151 ;  /* 0x0000009700137220 */ /* 0x000fe20000410000 */
[C---:B------:R-:W-:Y:S01]  /*128e0*/  FMUL.FTZ R16, R2.reuse, R148 ;  /* 0x0000009402107220 */ /* 0x040fe20000410000 */
[C---:B------:R-:W-:Y:S02]  /*128f0*/  FMUL.FTZ R24, R2.reuse, R140 ;  /* 0x0000008c02187220 */ /* 0x040fe40000410000 */
[----:B------:R-:W-:Y:S01]  /*12900*/  LDSM.16.MT88.4 R156, [R222+0x12800] ;  /* 0x01280000de9c783b */ /* 0x000fe20000004200 */
[----:B------:R-:W-:Y:S01]  /*12910*/  MUFU.EX2 R199, R199 ;  /* 0x000000c700c77308 */ /* 0x000fe20000000800 */
[C---:B------:R-:W-:Y:S01]  /*12920*/  FMUL.FTZ R25, R2.reuse, R141 ;  /* 0x0000008d02197220 */ /* 0x040fe20000410000 */
[C---:B------:R-:W-:Y:S01]  /*12930*/  FMUL.FTZ R28, R2.reuse, R136 ;  /* 0x00000088021c7220 */ /* 0x040fe20000410000 */
[----:B------:R-:W-:Y:S01]  /*12940*/  FMUL.FTZ R29, R2, R137 ;  /* 0x00000089021d7220 */ /* 0x000fe20000410000 */
[C---:B------:R-:W-:Y:S03]  /*12950*/  HMMA.16816.F32.BF16 R16, R168.reuse, R26, R16 ;  /* 0x0000001aa810723c */ /* 0x040fe60000041810 */
[C---:B------:R-:W-:Y:S01]  /*12960*/  FMUL.FTZ R30, R0.reuse, R138 ;  /* 0x0000008a001e7220 */ /* 0x040fe20000410000 */
[C---:B------:R-:W-:Y:S01]  /*12970*/  FMUL.FTZ R31, R0.reuse, R139 ;  /* 0x0000008b001f7220 */ /* 0x040fe20000410000 */
[--C-:B------:R-:W-:Y:S01]  /*12980*/  FFMA.FTZ R148, R197, UR4, -R182.reuse ;  /* 0x00000004c5947c23 */ /* 0x100fe200080108b6 */
[C---:B------:R-:W-:Y:S01]  /*12990*/  HMMA.16816.F32.BF16 R20, R168.reuse, R32, R20 ;  /* 0x00000020a814723c */ /* 0x040fe20000041814 */
[----:B------:R-:W4:Y:S01]  /*129a0*/  LDSM.16.MT88.4 R136, [R221+0x12000] ;  /* 0x01200000dd88783b */ /* 0x000f220000004200 */
[----:B------:R-:W-:Y:S03]  /*129b0*/  MUFU.EX2 R200, R200 ;  /* 0x000000c800c87308 */ /* 0x000fe60000000800 */
[C---:B------:R-:W-:Y:S01]  /*129c0*/  FMUL.FTZ R26, R0.reuse, R142 ;  /* 0x0000008e001a7220 */ /* 0x040fe20000410000 */
[----:B------:R-:W-:Y:S01]  /*129d0*/  FMUL.FTZ R27, R0, R143 ;  /* 0x0000008f001b7220 */ /* 0x000fe20000410000 */
[C---:B------:R-:W-:Y:S01]  /*129e0*/  FMUL.FTZ R32, R2.reuse, R132 ;  /* 0x0000008402207220 */ /* 0x040fe20000410000 */
[C---:B------:R-:W-:Y:S01]  /*129f0*/  FMUL.FTZ R33, R2.reuse, R133 ;  /* 0x0000008502217220 */ /* 0x040fe20000410000 */
[----:B------:R-:W-:Y:S03]  /*12a00*/  LDSM.16.MT88.4 R140, [R224+0x14000] ;  /* 0x01400000e08c783b */ /* 0x000fe60000004200 */
[----:B------:R-:W4:Y:S01]  /*12a10*/  MUFU.EX2 R201, R201 ;  /* 0x000000c900c97308 */ /* 0x000f220000000800 */
[C---:B------:R-:W-:Y:S01]  /*12a20*/  FMUL.FTZ R36, R2.reuse, R36 ;  /* 0x0000002402247220 */ /* 0x040fe20000410000 */
[----:B------:R-:W-:Y:S01]  /*12a30*/  FMUL.FTZ R37, R2, R37 ;  /* 0x0000002502257220 */ /* 0x000fe20000410000 */
[C---:B------:R-:W-:Y:S03]  /*12a40*/  HMMA.16816.F32.BF16 R24, R168.reuse, R34, R24 ;  /* 0x00000022a818723c */ /* 0x040fe60000041818 */
[C---:B------:R-:W-:Y:S01]  /*12a50*/  FMUL.FTZ R38, R0.reuse, R38 ;  /* 0x0000002600267220 */ /* 0x040fe20000410000 */
[----:B------:R-:W-:Y:S01]  /*12a60*/  FMUL.FTZ R39, R0, R39 ;  /* 0x0000002700277220 */ /* 0x000fe20000410000 */
[----:B------:R-:W-:Y:S01]  /*12a70*/  FMUL.FTZ R40, R2, R40 ;  /* 0x0000002802287220 */ /* 0x000fe20000410000 */
[C---:B-1----:R-:W-:Y:S01]  /*12a80*/  HMMA.16816.F32.BF16 R28, R168.reuse, R160, R28 ;  /* 0x000000a0a81c723c */ /* 0x042fe2000004181c */
[----:B------:R-:W-:Y:S04]  /*12a90*/  MUFU.EX2 R202, R202 ;  /* 0x000000ca00ca7308 */ /* 0x000fe80000000800 */
[C---:B------:R-:W-:Y:S01]  /*12aa0*/  FMUL.FTZ R34, R0.reuse, R134 ;  /* 0x0000008600227220 */ /* 0x040fe20000410000 */
[----:B------:R-:W-:Y:S01]  /*12ab0*/  FMUL.FTZ R35, R0, R135 ;  /* 0x0000008700237220 */ /* 0x000fe20000410000 */
[----:B------:R-:W-:Y:S01]  /*12ac0*/  FMUL.FTZ R41, R2, R41 ;  /* 0x0000002902297220 */ /* 0x000fe20000410000 */
[----:B------:R-:W1:Y:S03]  /*12ad0*/  LDSM.16.MT88.4 R132, [R220+0x12000] ;  /* 0x01200000dc84783b */ /* 0x000e660000004200 */
[----:B------:R-:W-:Y:S01]  /*12ae0*/  MUFU.EX2 R203, R203 ;  /* 0x000000cb00cb7308 */ /* 0x000fe20000000800 */
[C---:B------:R-:W-:Y:S01]  /*12af0*/  FMUL.FTZ R42, R0.reuse, R42 ;  /* 0x0000002a002a7220 */ /* 0x040fe20000410000 */
[----:B------:R-:W-:Y:S01]  /*12b00*/  FMUL.FTZ R43, R0, R43 ;  /* 0x0000002b002b7220 */ /* 0x000fe20000410000 */
[C---:B------:R-:W-:Y:S02]  /*12b10*/  HMMA.16816.F32.BF16 R32, R168.reuse, R162, R32 ;  /* 0x000000a2a820723c */ /* 0x040fe40000041820 */
[----:B------:R-:W-:Y:S01]  /*12b20*/  LDSM.16.MT88.4 R160, [R221+0x12800] ;  /* 0x01280000dda0783b */ /* 0x000fe20000004200 */
[C---:B------:R-:W-:Y:S01]  /*12b30*/  FMUL.FTZ R44, R2.reuse, R44 ;  /* 0x0000002c022c7220 */ /* 0x040fe20000410000 */
[----:B------:R-:W-:Y:S02]  /*12b40*/  FMUL.FTZ R45, R2, R45 ;  /* 0x0000002d022d7220 */ /* 0x000fe40000410000 */
        /* <DEDUP_REMOVED lines=109> */
[--C-:B------:R-:W-:Y:S01]  /*13220*/  FFMA.FTZ R197, R196, UR4, -R182.reuse ;  /* 0x00000004c4c57c23 */ /* 0x100fe200080108b6 */
[C---:B------:R-:W-:Y:S01]  /*13230*/  FMUL.FTZ R120, R2.reuse, R120 ;  /* 0x0000007802787220 */ /* 0x040fe20000410000 */
[----:B------:R4:W-:Y:S03]  /*13240*/  MUFU.EX2 R196, R148 ;  /* 0x0000009400c47308 */ /* 0x0009e60000000800 */
[----:B------:R-:W-:Y:S01]  /*13250*/  FMUL.FTZ R121, R2, R121 ;  /* 0x0000007902797220 */ /* 0x000fe20000410000 */
[C---:B---3--:R-:W-:Y:S03]  /*13260*/  HMMA.16816.F32.BF16 R116, R168.reuse, R136, R116 ;  /* 0x00000088a874723c */ /* 0x048fe60000041874 */
[C---:B------:R-:W-:Y:S01]  /*13270*/  FMUL.FTZ R122, R0.reuse, R122 ;  /* 0x0000007a007a7220 */ /* 0x040fe20000410000 */
[----:B------:R-:W-:Y:S01]  /*13280*/  FMUL.FTZ R123, R0, R123 ;  /* 0x0000007b007b7220 */ /* 0x000fe20000410000 */
[C---:B------:R-:W-:Y:S01]  /*13290*/  FMUL.FTZ R124, R2.reuse, R124 ;  /* 0x0000007c027c7220 */ /* 0x040fe20000410000 */
[----:B------:R-:W-:Y:S01]  /*132a0*/  FMUL.FTZ R125, R2, R125 ;  /* 0x0000007d027d7220 */ /* 0x000fe20000410000 */
[C---:B------:R-:W-:Y:S01]  /*132b0*/  FMUL.FTZ R126, R0.reuse, R126 ;  /* 0x0000007e007e7220 */ /* 0x040fe20000410000 */
[----:B------:R-:W-:Y:S01]  /*132c0*/  FMUL.FTZ R127, R0, R127 ;  /* 0x0000007f007f7220 */ /* 0x000fe20000410000 */
[----:B------:R-:W3:Y:S02]  /*132d0*/  MUFU.EX2 R197, R197 ;  /* 0x000000c500c57308 */ /* 0x000ee40000000800 */
[C---:B------:R-:W-:Y:S01]  /*132e0*/  HMMA.16816.F32.BF16 R120, R168.reuse, R138, R120 ;  /* 0x0000008aa878723c */ /* 0x040fe20000041878 */
[----:B------:R-:W-:Y:S02]  /*132f0*/  LDSM.16.MT88.4 R136, [R224+0x12800] ;  /* 0x01280000e088783b */ /* 0x000fe40000004200 */
[C---:B------:R-:W-:Y:S01]  /*13300*/  FMUL.FTZ R128, R2.reuse, R128 ;  /* 0x0000008002807220 */ /* 0x040fe20000410000 */
[----:B------:R-:W-:Y:S01]  /*13310*/  FMUL.FTZ R129, R2, R129 ;  /* 0x0000008102817220 */ /* 0x000fe20000410000 */
[C---:B------:R-:W-:Y:S01]  /*13320*/  FMUL.FTZ R130, R0.reuse, R130 ;  /* 0x0000008200827220 */ /* 0x040fe20000410000 */
[C---:B-1----:R-:W-:Y:S03]  /*13330*/  HMMA.16816.F32.BF16 R124, R168.reuse, R132, R124 ;  /* 0x00000084a87c723c */ /* 0x042fe6000004187c */
[----:B----4-:R-:W1:Y:S02]  /*13340*/  LDSM.16.MT88.4 R148, [R221+0x10800] ;  /* 0x01080000dd94783b */ /* 0x010e640000004200 */
[----:B------:R-:W-:Y:S01]  /*13350*/  FMUL.FTZ R131, R0, R131 ;  /* 0x0000008300837220 */ /* 0x000fe20000410000 */
[----:B------:R-:W-:Y:S01]  /*13360*/  FFMA.FTZ R182, R180, UR4, -R182 ;  /* 0x00000004b4b67c23 */ /* 0x000fe200080108b6 */
[----:B------:R-:W-:Y:S01]  /*13370*/  F2FP.BF16.F32.PACK_AB R133, R201, R200 ;  /* 0x000000c8c985723e */ /* 0x000fe200000010ff */
[----:B------:R-:W-:Y:S03]  /*13380*/  FFMA.FTZ R194, R2, R249, R194 ;  /* 0x000000f902c27223 */ /* 0x000fe600000100c2 */
[----:B---3--:R-:W-:Y:S01]  /*13390*/  F2FP.BF16.F32.PACK_AB R132, R197, R196 ;  /* 0x000000c4c584723e */ /* 0x008fe200000010ff */
[----:B------:R-:W-:Y:S01]  /*133a0*/  HMMA.16816.F32.BF16 R128, R168, R134, R128 ;  /* 0x00000086a880723c */ /* 0x000fe20000041880 */
[----:B------:R-:W3:Y:S02]  /*133b0*/  LDSM.16.MT88.4 R168, [R220+0x12800] ;  /* 0x01280000dca8783b */ /* 0x000ee40000004200 */
[----:B------:R-:W-:Y:S01]  /*133c0*/  FFMA.FTZ R195, R0, R248, R195 ;  /* 0x000000f800c37223 */ /* 0x000fe200000100c3 */
[----:B------:R-:W-:Y:S03]  /*133d0*/  FADD.FTZ R194, R192, R194 ;  /* 0x000000c2c0c27221 */ /* 0x000fe60000010000 */
[----:B------:R-:W-:Y:S01]  /*133e0*/  F2FP.BF16.F32.PACK_AB R134, R199, R198 ;  /* 0x000000c6c786723e */ /* 0x000fe200000010ff */
[----:B------:R-:W-:Y:S03]  /*133f0*/  FADD.FTZ R195, R189, R195 ;  /* 0x000000c3bdc37221 */ /* 0x000fe60000010000 */
[----:B------:R-:W-:Y:S01]  /*13400*/  F2FP.BF16.F32.PACK_AB R135, R203, R202 ;  /* 0x000000cacb87723e */ /* 0x000fe200000010ff */
[----:B------:R-:W-:Y:S01]  /*13410*/  FADD.FTZ R194, R191, R194 ;  /* 0x000000c2bfc27221 */ /* 0x000fe20000010000 */
[----:B------:R-:W-:Y:S03]  /*13420*/  FADD.FTZ R195, R188, R195 ;  /* 0x000000c3bcc37221 */ /* 0x000fe60000010000 */
[----:B------:R-:W-:Y:S01]  /*13430*/  FADD.FTZ R190, R190, R194 ;  /* 0x000000c2bebe7221 */ /* 0x000fe20000010000 */
[----:B------:R-:W-:Y:S01]  /*13440*/  FADD.FTZ R195, R193, R195 ;  /* 0x000000c3c1c37221 */ /* 0x000fe20000010000 */
[C---:B------:R-:W-:Y:S05]  /*13450*/  HMMA.16816.F32.BF16 R4, R132.reuse, R140, R4 ;  /* 0x0000008c8404723c */ /* 0x040fea0000041804 */
[----:B------:R-:W-:Y:S01]  /*13460*/  FADD.FTZ R190, R196, R190 ;  /* 0x000000bec4be7221 */ /* 0x000fe20000010000 */
        /* <DEDUP_REMOVED lines=37> */
[C---:B-1----:R-:W-:Y:S06]  /*136c0*/  HMMA.16816.F32.BF16 R84, R132.reuse, R136, R84 ;  /* 0x000000888454723c */ /* 0x042fec0000041854 */
[C---:B------:R-:W-:Y:S05]  /*136d0*/  HMMA.16816.F32.BF16 R88, R132.reuse, R138, R88 ;  /* 0x0000008a8458723c */ /* 0x040fea0000041858 */
[--C-:B------:R-:W-:Y:S01]  /*136e0*/  FFMA.FTZ R136, R172, UR4, -R176.reuse ;  /* 0x00000004ac887c23 */ /* 0x100fe200080108b0 */
[C---:B------:R-:W-:Y:S01]  /*136f0*/  HMMA.16816.F32.BF16 R92, R132.reuse, R148, R92 ;  /* 0x00000094845c723c */ /* 0x040fe2000004185c */
[----:B------:R-:W1:Y:S02]  /*13700*/  LDSM.16.MT88.4 R172, [R221+0x11000] ;  /* 0x01100000ddac783b */ /* 0x000e640000004200 */
[----:B------:R-:W4:Y:S02]  /*13710*/  MUFU.EX2 R243, R136 ;  /* 0x0000008800f37308 */ /* 0x000f240000000800 */
[----:B------:R-:W-:Y:S01]  /*13720*/  FFMA.FTZ R176, R165, UR4, -R176 ;  /* 0x00000004a5b07c23 */ /* 0x000fe200080108b0 */
[C---:B------:R-:W-:Y:S03]  /*13730*/  HMMA.16816.F32.BF16 R96, R132.reuse, R150, R96 ;  /* 0x000000968460723c */ /* 0x040fe60000041860 */
[----:B------:R-:W-:Y:S04]  /*13740*/  LDSM.16.MT88.4 R148, [R222+0x13000] ;  /* 0x01300000de94783b */ /* 0x000fe80000004200 */
[----:B------:R-:W-:Y:S01]  /*13750*/  MUFU.EX2 R165, R176 ;  /* 0x000000b000a57308 */ /* 0x000fe20000000800 */
[C---:B---3--:R-:W-:Y:S03]  /*13760*/  HMMA.16816.F32.BF16 R100, R132.reuse, R140, R100 ;  /* 0x0000008c8464723c */ /* 0x048fe60000041864 */
[----:B------:R-:W-:Y:S03]  /*13770*/  F2FP.BF16.F32.PACK_AB R138, R166, R252 ;  /* 0x000000fca68a723e */ /* 0x000fe600000010ff */
[C---:B------:R-:W-:Y:S01]  /*13780*/  HMMA.16816.F32.BF16 R104, R132.reuse, R142, R104 ;  /* 0x0000008e8468723c */ /* 0x040fe20000041868 */
[----:B------:R-:W3:Y:S04]  /*13790*/  LDSM.16.MT88.4 R140, [R220+0x11000] ;  /* 0x01100000dc8c783b */ /* 0x000ee80000004200 */
[----:B----4-:R-:W-:Y:S01]  /*137a0*/  F2FP.BF16.F32.PACK_AB R139, R243, R185 ;  /* 0x000000b9f38b723e */ /* 0x010fe200000010ff */
[C---:B------:R-:W-:Y:S05]  /*137b0*/  HMMA.16816.F32.BF16 R108, R132.reuse, R152, R108 ;  /* 0x00000098846c723c */ /* 0x040fea000004186c */
[C---:B------:R-:W-:Y:S01]  /*137c0*/  F2FP.BF16.F32.PACK_AB R136, R251.reuse, R250 ;  /* 0x000000fafb88723e */ /* 0x040fe200000010ff */
[C---:B------:R-:W-:Y:S01]  /*137d0*/  HMMA.16816.F32.BF16 R112, R132.reuse, R154, R112 ;  /* 0x0000009a8470723c */ /* 0x040fe20000041870 */
[----:B------:R-:W-:Y:S04]  /*137e0*/  LDSM.16.MT88.4 R152, [R220+0x13000] ;  /* 0x01300000dc98783b */ /* 0x000fe80000004200 */
[-C--:B------:R-:W-:Y:S01]  /*137f0*/  F2FP.BF16.F32.PACK_AB R137, R186, R187.reuse ;  /* 0x000000bbba89723e */ /* 0x080fe200000010ff */
[C---:B------:R-:W-:Y:S05]  /*13800*/  HMMA.16816.F32.BF16 R116, R132.reuse, R156, R116 ;  /* 0x0000009c8474723c */ /* 0x040fea0000041874 */
[----:B------:R-:W-:Y:S01]  /*13810*/  FADD.FTZ R251, R251, R198 ;  /* 0x000000c6fbfb7221 */ /* 0x000fe20000010000 */
[C---:B------:R-:W-:Y:S01]  /*13820*/  HMMA.16816.F32.BF16 R120, R132.reuse, R158, R120 ;  /* 0x0000009e8478723c */ /* 0x040fe20000041878 */
[----:B------:R-:W-:Y:S04]  /*13830*/  LDSM.16.MT88.4 R156, [R224+0x15000] ;  /* 0x01500000e09c783b */ /* 0x000fe80000004200 */
[----:B------:R-:W-:Y:S01]  /*13840*/  FADD.FTZ R251, R252, R251 ;  /* 0x000000fbfcfb7221 */ /* 0x000fe20000010000 */
[C---:B------:R-:W-:Y:S06]  /*13850*/  HMMA.16816.F32.BF16 R124, R132.reuse, R160, R124 ;  /* 0x000000a0847c723c */ /* 0x040fec000004187c */
[----:B------:R-:W-:Y:S01]  /*13860*/  HMMA.16816.F32.BF16 R128, R132, R162, R128 ;  /* 0x000000a28480723c */ /* 0x000fe20000041880 */
[----:B------:R-:W4:Y:S05]  /*13870*/  LDSM.16.MT88.4 R132, [R224+0x13000] ;  /* 0x01300000e084783b */ /* 0x000f2a0000004200 */
[C---:B--2---:R-:W-:Y:S03]  /*13880*/  HMMA.16816.F32.BF16 R4, R136.reuse, R144, R4 ;  /* 0x000000908804723c */ /* 0x044fe60000041804 */
[----:B------:R-:W-:Y:S03]  /*13890*/  LDSM.16.MT88.4 R160, [R222+0x15000] ;  /* 0x01500000dea0783b */ /* 0x000fe60000004200 */
[C---:B------:R-:W-:Y:S05]  /*138a0*/  HMMA.16816.F32.BF16 R8, R136.reuse, R146, R8 ;  /* 0x000000928808723c */ /* 0x040fea0000041808 */
[----:B------:R-:W2:Y:S01]  /*138b0*/  LDSM.16.MT88.4 R144, [R221+0x13000] ;  /* 0x01300000dd90783b */ /* 0x000ea20000004200 */
[C---:B------:R-:W-:Y:S06]  /*138c0*/  HMMA.16816.F32.BF16 R12, R136.reuse, R168, R12 ;  /* 0x000000a8880c723c */ /* 0x040fec000004180c */
[C---:B------:R-:W-:Y:S01]  /*138d0*/  HMMA.16816.F32.BF16 R16, R136.reuse, R170, R16 ;  /* 0x000000aa8810723c */ /* 0x040fe20000041810 */
[----:B------:R-:W2:Y:S05]  /*138e0*/  LDSM.16.MT88.4 R168, [R221+0x15000] ;  /* 0x01500000dda8783b */ /* 0x000eaa0000004200 */
[C---:B-1----:R-:W-:Y:S01]  /*138f0*/  HMMA.16816.F32.BF16 R20, R136.reuse, R172, R20 ;  /* 0x000000ac8814723c */ /* 0x042fe20000041814 */
[----:B------:R-:W1:Y:S05]  /*13900*/  MUFU.EX2 R173, R183 ;  /* 0x000000b700ad7308 */ /* 0x000e6a0000000800 */
[C---:B------:R-:W-:Y:S05]  /*13910*/  HMMA.16816.F32.BF16 R24, R136.reuse, R174, R24 ;  /* 0x000000ae8818723c */ /* 0x040fea0000041818 */
[----:B------:R-:W1:Y:S01]  /*13920*/  MUFU.EX2 R172, R179 ;  /* 0x000000b300ac7308 */ /* 0x000e620000000800 */
[C---:B---3--:R-:W-:Y:S05]  /*13930*/  HMMA.16816.F32.BF16 R28, R136.reuse, R140, R28 ;  /* 0x0000008c881c723c */ /* 0x048fea000004181c */
[----:B------:R-:W-:Y:S01]  /*13940*/  IMAD.MOV.U32 R175, RZ, RZ, R186 ;  /* 0x000000ffffaf7224 */ /* 0x000fe200078e00ba */
[C---:B------:R-:W-:Y:S01]  /*13950*/  HMMA.16816.F32.BF16 R32, R136.reuse, R142, R32 ;  /* 0x0000008e8820723c */ /* 0x040fe20000041820 */
[----:B------:R-:W3:Y:S02]  /*13960*/  LDSM.16.MT88.4 R140, [R220+0x15000] ;  /* 0x01500000dc8c783b */ /* 0x000ee40000004200 */
[----:B------:R-:W-:Y:S02]  /*13970*/  MUFU.EX2 R186, R181 ;  /* 0x000000b500ba7308 */ /* 0x000fe40000000800 */
[----:B------:R-:W-:Y:S01]  /*13980*/  MOV R174, R187 ;  /* 0x000000bb00ae7202 */ /* 0x000fe20000000f00 */
[C---:B----4-:R-:W-:Y:S07]  /*13990*/  HMMA.16816.F32.BF16 R36, R136.reuse, R132, R36 ;  /* 0x000000848824723c */ /* 0x050fee0000041824 */
[----:B------:R-:W-:Y:S01]  /*139a0*/  MUFU.EX2 R187, R178 ;  /* 0x000000b200bb7308 */ /* 0x000fe20000000800 */
        /* <DEDUP_REMOVED lines=8> */
[C---:B------:R-:W-:Y:S01]  /*13a30*/  HMMA.16816.F32.BF16 R60, R136.reuse, R152, R60 ;  /* 0x00000098883c723c */ /* 0x040fe2000004183c */
[----:B------:R1:W2:Y:S05]  /*13a40*/  MUFU.EX2 R152, R177 ;  /* 0x000000b100987308 */ /* 0x0002aa0000000800 */
[C---:B------:R-:W-:Y:S05]  /*13a50*/  HMMA.16816.F32.BF16 R64, R136.reuse, R154, R64 ;  /* 0x0000009a8840723c */ /* 0x040fea0000041840 */
[----:B------:R3:W2:Y:S01]  /*13a60*/  MUFU.EX2 R155, R182 ;  /* 0x000000b6009b7308 */ /* 0x0006a20000000800 */
[----:B------:R-:W-:Y:S01]  /*13a70*/  IMAD.MOV.U32 R153, RZ, RZ, R166 ;  /* 0x000000ffff997224 */ /* 0x000fe200078e00a6 */
[C---:B------:R-:W-:Y:S08]  /*13a80*/  HMMA.16816.F32.BF16 R68, R136.reuse, R156, R68 ;  /* 0x0000009c8844723c */ /* 0x040ff00000041844 */
[----:B------:R-:W2:Y:S01]  /*13a90*/  MUFU.EX2 R166, R184 ;  /* 0x000000b800a67308 */ /* 0x000ea20000000800 */
[C---:B------:R-:W-:Y:S01]  /*13aa0*/  HMMA.16816.F32.BF16 R72, R136.reuse, R158, R72 ;  /* 0x0000009e8848723c */ /* 0x040fe20000041848 */
[----:B------:R-:W-:Y:S05]  /*13ab0*/  LDSM.16.MT88.4 R156, [R224+0x11800] ;  /* 0x01180000e09c783b */ /* 0x000fea0000004200 */
[C---:B------:R-:W-:Y:S03]  /*13ac0*/  HMMA.16816.F32.BF16 R76, R136.reuse, R160, R76 ;  /* 0x000000a0884c723c */ /* 0x040fe6000004184c */
[----:B-1----:R-:W-:Y:S03]  /*13ad0*/  LDSM.16.MT88.4 R176, [R220+0x11800] ;  /* 0x01180000dcb0783b */ /* 0x002fe60000004200 */
[C---:B------:R-:W-:Y:S05]  /*13ae0*/  HMMA.16816.F32.BF16 R80, R136.reuse, R162, R80 ;  /* 0x000000a28850723c */ /* 0x040fea0000041850 */
[----:B---3--:R-:W-:Y:S01]  /*13af0*/  LDSM.16.MT88.4 R180, [R224+0x13800] ;  /* 0x01380000e0b4783b */ /* 0x008fe20000004200 */
[C---:B------:R-:W-:Y:S06]  /*13b00*/  HMMA.16816.F32.BF16 R84, R136.reuse, R168, R84 ;  /* 0x000000a88854723c */ /* 0x040fec0000041854 */
[C---:B------:R-:W-:Y:S06]  /*13b10*/  HMMA.16816.F32.BF16 R88, R136.reuse, R170, R88 ;  /* 0x000000aa8858723c */ /* 0x040fec0000041858 */
[C---:B------:R-:W-:Y:S06]  /*13b20*/  HMMA.16816.F32.BF16 R92, R136.reuse, R140, R92 ;  /* 0x0000008c885c723c */ /* 0x040fec000004185c */
[C---:B------:R-:W-:Y:S01]  /*13b30*/  HMMA.16816.F32.BF16 R96, R136.reuse, R142, R96 ;  /* 0x0000008e8860723c */ /* 0x040fe20000041860 */
[----:B------:R-:W1:Y:S05]  /*13b40*/  LDSM.16.MT88.4 R140, [R220+0x17000] ;  /* 0x01700000dc8c783b */ /* 0x000e6a0000004200 */
[C---:B----4-:R-:W-:Y:S06]  /*13b50*/  HMMA.16816.F32.BF16 R100, R136.reuse, R132, R100 ;  /* 0x000000848864723c */ /* 0x050fec0000041864 */
[C---:B------:R-:W-:Y:S01]  /*13b60*/  HMMA.16816.F32.BF16 R104, R136.reuse, R134, R104 ;  /* 0x000000868868723c */ /* 0x040fe20000041868 */
[----:B------:R-:W3:Y:S05]  /*13b70*/  LDSM.16.MT88.4 R132, [R222+0x11800] ;  /* 0x01180000de84783b */ /* 0x000eea0000004200 */
[C---:B--2---:R-:W-:Y:S06]  /*13b80*/  HMMA.16816.F32.BF16 R108, R136.reuse, R144, R108 ;  /* 0x00000090886c723c */ /* 0x044fec000004186c */
[C---:B------:R-:W-:Y:S05]  /*13b90*/  HMMA.16816.F32.BF16 R112, R136.reuse, R146, R112 ;  /* 0x000000928870723c */ /* 0x040fea0000041870 */
[----:B------:R-:W-:Y:S01]  /*13ba0*/  MOV R145, R174 ;  /* 0x000000ae00917202 */ /* 0x000fe20000000f00 */
[C---:B------:R-:W-:Y:S05]  /*13bb0*/  HMMA.16816.F32.BF16 R116, R136.reuse, R148, R116 ;  /* 0x000000948874723c */ /* 0x040fea0000041874 */
[----:B------:R-:W-:Y:S01]  /*13bc0*/  IMAD.MOV.U32 R144, RZ, RZ, R175 ;  /* 0x000000ffff907224 */ /* 0x000fe200078e00af */
[C---:B------:R-:W-:Y:S05]  /*13bd0*/  HMMA.16816.F32.BF16 R120, R136.reuse, R150, R120 ;  /* 0x000000968878723c */ /* 0x040fea0000041878 */
[----:B------:R-:W-:Y:S01]  /*13be0*/  MOV R146, R173 ;  /* 0x000000ad00927202 */ /* 0x000fe20000000f00 */
[C---:B-1----:R-:W-:Y:S05]  /*13bf0*/  HMMA.16816.F32.BF16 R124, R136.reuse, R140, R124 ;  /* 0x0000008c887c723c */ /* 0x042fea000004187c */
[----:B------:R-:W-:Y:S01]  /*13c00*/  IMAD.MOV.U32 R147, RZ, RZ, R172 ;  /* 0x000000ffff937224 */ /* 0x000fe200078e00ac */
[----:B------:R-:W-:Y:S01]  /*13c10*/  HMMA.16816.F32.BF16 R128, R136, R142, R128 ;  /* 0x0000008e8880723c */ /* 0x000fe20000041880 */
[----:B------:R-:W1:Y:S04]  /*13c20*/  LDSM.16.MT88.4 R172, [R221+0x11800] ;  /* 0x01180000ddac783b */ /* 0x000e680000004200 */
[----:B------:R-:W-:Y:S01]  /*13c30*/  IMAD.MOV.U32 R141, RZ, RZ, R152 ;  /* 0x000000ffff8d7224 */ /* 0x000fe200078e0098 */
[----:B------:R-:W-:Y:S01]  /*13c40*/  MOV R140, R155 ;  /* 0x0000009b008c7202 */ /* 0x000fe20000000f00 */
[----:B------:R-:W-:Y:S01]  /*13c50*/  IMAD.MOV.U32 R138, RZ, RZ, R186 ;  /* 0x000000ffff8a7224 */ /* 0x000fe200078e00ba */
[----:B------:R-:W-:Y:S03]  /*13c60*/  F2FP.BF16.F32.PACK_AB R168, R146, R166 ;  /* 0x000000a692a8723e */ /* 0x000fe600000010ff */
[----:B------:R-:W-:Y:S02]  /*13c70*/  F2FP.BF16.F32.PACK_AB R170, R140, R186 ;  /* 0x000000ba8caa723e */ /* 0x000fe400000010ff */
[----:B------:R-:W-:Y:S02]  /*13c80*/  F2FP.BF16.F32.PACK_AB R169, R187, R147 ;  /* 0x00000093bba9723e */ /* 0x000fe400000010ff */
[----:B------:R-:W-:Y:S02]  /*13c90*/  F2FP.BF16.F32.PACK_AB R171, R165, R141 ;  /* 0x0000008da5ab723e */ /* 0x000fe400000010ff */
[----:B------:R-:W-:Y:S02]  /*13ca0*/  MOV R137, R185 ;  /* 0x000000b900897202 */ /* 0x000fe40000000f00 */
[----:B------:R-:W-:Y:S02]  /*13cb0*/  MOV R139, R187 ;  /* 0x000000bb008b7202 */ /* 0x000fe40000000f00 */
[----:B------:R-:W2:Y:S01]  /*13cc0*/  LDSM.16.MT88.4 R184, [R222+0x13800] ;  /* 0x01380000deb8783b */ /* 0x000ea20000004200 */
[C---:B------:R-:W-:Y:S05]  /*13cd0*/  HMMA.16816.F32.BF16 R160, R168.reuse, R156, R4 ;  /* 0x0000009ca8a0723c */ /* 0x040fea0000041804 */
[----:B------:R-:W-:Y:S01]  /*13ce0*/  MOV R136, R153 ;  /* 0x0000009900887202 */ /* 0x000fe20000000f00 */
[C---:B------:R-:W-:Y:S01]  /*13cf0*/  HMMA.16816.F32.BF16 R156, R168.reuse, R158, R8 ;  /* 0x0000009ea89c723c */ /* 0x040fe20000041808 */
[----:B------:R-:W4:Y:S05]  /*13d00*/  LDSM.16.MT88.4 R4, [R221+0x13800] ;  /* 0x01380000dd04783b */ /* 0x000f2a0000004200 */
[C---:B---3--:R-:W-:Y:S03]  /*13d10*/  HMMA.16816.F32.BF16 R152, R168.reuse, R132, R12 ;  /* 0x00000084a898723c */ /* 0x048fe6000004180c */
[----:B------:R-:W3:Y:S03]  /*13d20*/  LDSM.16.MT88.4 R8, [R220+0x13800] ;  /* 0x01380000dc08783b */ /* 0x000ee60000004200 */
[C---:B------:R-:W-:Y:S05]  /*13d30*/  HMMA.16816.F32.BF16 R148, R168.reuse, R134, R16 ;  /* 0x00000086a894723c */ /* 0x040fea0000041810 */
[----:B------:R-:W-:Y:S01]  /*13d40*/  MOV R132, R146 ;  /* 0x0000009200847202 */ /* 0x000fe20000000f00 */
[----:B------:R-:W-:Y:S01]  /*13d50*/  IMAD.MOV.U32 R133, RZ, RZ, R147 ;  /* 0x000000ffff857224 */ /* 0x000fe200078e0093 */
[----:B------:R-:W-:Y:S01]  /*13d60*/  MOV R134, R144 ;  /* 0x0000009000867202 */ /* 0x000fe20000000f00 */
[----:B------:R-:W3:Y:S03]  /*13d70*/  LDSM.16.MT88.4 R12, [R224+0x15800] ;  /* 0x01580000e00c783b */ /* 0x000ee60000004200 */
[----:B------:R-:W-:Y:S02]  /*13d80*/  MOV R135, R145 ;  /* 0x0000009100877202 */ /* 0x000fe40000000f00 */
[C---:B-1----:R-:W-:Y:S03]  /*13d90*/  HMMA.16816.F32.BF16 R144, R168.reuse, R172, R20 ;  /* 0x000000aca890723c */ /* 0x042fe60000041814 */
[----:B------:R-:W1:Y:S04]  /*13da0*/  LDSM.16.MT88.4 R16, [R222+0x15800] ;  /* 0x01580000de10783b */ /* 0x000e680000004200 */
[----:B------:R-:W-:Y:S01]  /*13db0*/  IMAD.MOV.U32 R173, RZ, RZ, R140 ;  /* 0x000000ffffad7224 */ /* 0x000fe200078e008c */
[----:B------:R-:W-:Y:S02]  /*13dc0*/  MOV R172, R141 ;  /* 0x0000008d00ac7202 */ /* 0x000fe40000000f00 */
[C---:B------:R-:W-:Y:S01]  /*13dd0*/  HMMA.16816.F32.BF16 R140, R168.reuse, R174, R24 ;  /* 0x000000aea88c723c */ /* 0x040fe20000041818 */
[----:B------:R-:W1:Y:S06]  /*13de0*/  LDSM.16.MT88.4 R20, [R221+0x15800] ;  /* 0x01580000dd14783b */ /* 0x000e6c0000004200 */
[----:B------:R-:W-:Y:S01]  /*13df0*/  MOV R26, R136 ;  /* 0x00000088001a7202 */ /* 0x000fe20000000f00 */
[----:B------:R-:W-:Y:S03]  /*13e00*/  IMAD.MOV.U32 R27, RZ, RZ, R137 ;  /* 0x000000ffff1b7224 */ /* 0x000fe600078e0089 */
[----:B------:R-:W-:Y:S02]  /*13e10*/  MOV R175, R138 ;  /* 0x0000008a00af7202 */ /* 0x000fe40000000f00 */
[----:B------:R-:W-:Y:S02]  /*13e20*/  MOV R174, R139 ;  /* 0x0000008b00ae7202 */ /* 0x000fe40000000f00 */
[C---:B------:R-:W-:Y:S07]  /*13e30*/  HMMA.16816.F32.BF16 R136, R168.reuse, R176, R28 ;  /* 0x000000b0a888723c */ /* 0x040fee000004181c */
[----:B------:R-:W-:Y:S01]  /*13e40*/  MOV R30, R134 ;  /* 0x00000086001e7202 */ /* 0x000fe20000000f00 */
[----:B------:R-:W-:Y:S03]  /*13e50*/  IMAD.MOV.U32 R31, RZ, RZ, R135 ;  /* 0x000000ffff1f7224 */ /* 0x000fe600078e0087 */
[----:B------:R-:W-:Y:S01]  /*13e60*/  MOV R177, R132 ;  /* 0x0000008400b17202 */ /* 0x000fe20000000f00 */
[----:B------:R-:W-:Y:S01]  /*13e70*/  IMAD.MOV.U32 R28, RZ, RZ, R26 ;  /* 0x000000ffff1c7224 */ /* 0x000fe200078e001a */
[----:B------:R-:W-:Y:S02]  /*13e80*/  MOV R176, R133 ;  /* 0x0000008500b07202 */ /* 0x000fe40000000f00 */
[C---:B------:R-:W-:Y:S03]  /*13e90*/  HMMA.16816.F32.BF16 R132, R168.reuse, R178, R32 ;  /* 0x000000b2a884723c */ /* 0x040fe60000041820 */
[----:B------:R-:W-:Y:S02]  /*13ea0*/  MOV R29, R27 ;  /* 0x0000001b001d7202 */ /* 0x000fe40000000f00 */
[----:B------:R-:W1:Y:S01]  /*13eb0*/  LDSM.16.MT88.4 R24, [R220+0x15800] ;  /* 0x01580000dc18783b */ /* 0x000e620000004200 */
[C---:B------:R-:W-:Y:S05]  /*13ec0*/  HMMA.16816.F32.BF16 R36, R168.reuse, R180, R36 ;  /* 0x000000b4a824723c */ /* 0x040fea0000041824 */
[----:B------:R-:W-:Y:S01]  /*13ed0*/  IMAD.MOV.U32 R35, RZ, RZ, R166 ;  /* 0x000000ffff237224 */ /* 0x000fe200078e00a6 */
[C---:B------:R-:W-:Y:S01]  /*13ee0*/  HMMA.16816.F32.BF16 R40, R168.reuse, R182, R40 ;  /* 0x000000b6a828723c */ /* 0x040fe20000041828 */
[----:B------:R1:W5:Y:S04]  /*13ef0*/  LDL.LU R166, [R1] ;  /* 0x0000000001a67983 */ /* 0x0003680000300800 */
[----:B------:R-:W-:Y:S01]  /*13f00*/  IMAD.MOV.U32 R33, RZ, RZ, R28 ;  /* 0x000000ffff217224 */ /* 0x000fe200078e001c */
[C---:B--2---:R-:W-:Y:S05]  /*13f10*/  HMMA.16816.F32.BF16 R44, R168.reuse, R184, R44 ;  /* 0x000000b8a82c723c */ /* 0x044fea000004182c */
[----:B------:R-:W-:Y:S01]  /*13f20*/  MOV R32, R29 ;  /* 0x0000001d00207202 */ /* 0x000fe20000000f00 */
[C---:B------:R-:W-:Y:S05]  /*13f30*/  HMMA.16816.F32.BF16 R48, R168.reuse, R186, R48 ;  /* 0x000000baa830723c */ /* 0x040fea0000041830 */
[----:B------:R-:W-:Y:S01]  /*13f40*/  MOV R179, R30 ;  /* 0x0000001e00b37202 */ /* 0x000fe20000000f00 */
[C---:B----4-:R-:W-:Y:S05]  /*13f50*/  HMMA.16816.F32.BF16 R52, R168.reuse, R4, R52 ;  /* 0x00000004a834723c */ /* 0x050fea0000041834 */
[----:B------:R-:W-:Y:S01]  /*13f60*/  IMAD.MOV.U32 R178, RZ, RZ, R31 ;  /* 0x000000ffffb27224 */ /* 0x000fe200078e001f */
[C---:B------:R-:W-:Y:S01]  /*13f70*/  HMMA.16816.F32.BF16 R56, R168.reuse, R6, R56 ;  /* 0x00000006a838723c */ /* 0x040fe20000041838 */
[----:B------:R-:W2:Y:S04]  /*13f80*/  LDSM.16.MT88.4 R28, [R224+0x17800] ;  /* 0x01780000e01c783b */ /* 0x000ea80000004200 */
[----:B------:R-:W-:Y:S01]  /*13f90*/  MOV R34, R243 ;  /* 0x000000f300227202 */ /* 0x000fe20000000f00 */
[C---:B---3--:R-:W-:Y:S03]  /*13fa0*/  HMMA.16816.F32.BF16 R60, R168.reuse, R8, R60 ;  /* 0x00000008a83c723c */ /* 0x048fe6000004183c */
        /* <DEDUP_REMOVED lines=9> */
[C---:B-1----:R-:W-:Y:S01]  /*14040*/  HMMA.16816.F32.BF16 R76, R168.reuse, R16, R76 ;  /* 0x00000010a84c723c */ /* 0x042fe2000004184c */
[----:B------:R-:W1:Y:S04]  /*14050*/  S2R R243, SR_TID.X ;  /* 0x0000000000f37919 */ /* 0x000e680000002100 */
        /* <DEDUP_REMOVED lines=16> */
[----:B-1----:R-:W-:Y:S01]  /*14160*/  SHF.L.U32 R243, R243, 0x1, RZ ;  /* 0x00000001f3f37819 */ /* 0x002fe200000006ff */
[C---:B------:R-:W-:Y:S05]  /*14170*/  HMMA.16816.F32.BF16 R112, R168.reuse, R6, R112 ;  /* 0x00000006a870723c */ /* 0x040fea0000041870 */
[----:B------:R-:W-:Y:S01]  /*14180*/  FADD.FTZ R249, R173, R2 ;  /* 0x00000002adf97221 */ /* 0x000fe20000010000 */
[C---:B----4-:R-:W-:Y:S05]  /*14190*/  HMMA.16816.F32.BF16 R116, R168.reuse, R8, R116 ;  /* 0x00000008a874723c */ /* 0x050fea0000041874 */
[----:B------:R-:W-:Y:S01]  /*141a0*/  FADD.FTZ R248, R165, R0 ;  /* 0x00000000a5f87221 */ /* 0x000fe20000010000 */
[C---:B------:R-:W-:Y:S05]  /*141b0*/  HMMA.16816.F32.BF16 R120, R168.reuse, R10, R120 ;  /* 0x0000000aa878723c */ /* 0x040fea0000041878 */
[----:B------:R-:W-:Y:S01]  /*141c0*/  LOP3.LUT R243, R243, 0x6, RZ, 0xc0, !PT ;  /* 0x00000006f3f37812 */ /* 0x000fe200078ec0ff */
[C---:B------:R-:W-:Y:S05]  /*141d0*/  HMMA.16816.F32.BF16 R124, R168.reuse, R12, R124 ;  /* 0x0000000ca87c723c */ /* 0x040fea000004187c */
[----:B------:R-:W-:Y:S01]  /*141e0*/  MOV R2, R3 ;  /* 0x0000000300027202 */ /* 0x000fe20000000f00 */
[----:B------:R-:W-:Y:S05]  /*141f0*/  HMMA.16816.F32.BF16 R128, R168, R14, R128 ;  /* 0x0000000ea880723c */ /* 0x000fea0000041880 */
[----:B------:R-:W-:Y:S01]  /*14200*/  MOV R0, R164 ;  /* 0x000000a400007202 */ /* 0x000fe20000000f00 */
[----:B------:R-:W-:Y:S07]  /*14210*/  @!UPT UIADD3 URZ, URZ, URZ, URZ ;  /* 0x0000003f3f3ff290 */ /* 0x000fee000fffe03f */
[----:B------:R-:W-:Y:S11]  /*14220*/  @P0 BRA `(.L_x_6558) ;  /* 0xffffffa400f00947 */ /* 0x000ff6000383ffff */
.L_x_6554:
        /* <DEDUP_REMOVED lines=328> */
.L_x_6559:
[----:B------:R-:W-:Y:S01]  /*156b0*/  S2UR UR4, SR_CTAID.Z ;  /* 0x00000000000479c3 */ /* 0x000fe20000002700 */
[----:B------:R-:W-:Y:S01]  /*156c0*/  ULDC UR6, c[0x0][0x270] ;  /* 0x00009c0000067ab9 */ /* 0x000fe20000000800 */
[----:B------:R-:W-:-:S06]  /*156d0*/  ULDC UR10, c[0x0][0x2c4] ;  /* 0x0000b100000a7ab9 */ /* 0x000fcc0000000800 */
[----:B------:R-:W1:Y:S02]  /*156e0*/  S2UR UR14, SR_CTAID.Y ;  /* 0x00000000000e79c3 */ /* 0x000e640000002600 */
[----:B-1----:R-:W-:-:S04]  /*156f0*/  UIMAD UR6, UR14, UR6, UR4 ;  /* 0x000000060e0672a4 */ /* 0x002fc8000f8e0204 */
[----:B------:R-:W-:-:S12]  /*15700*/  UIMAD UR10, UR6, UR10, URZ ;  /* 0x0000000a060a72a4 */ /* 0x000fd8000f8e023f */
.L_x_6560:
        /* <DEDUP_REMOVED lines=43> */
.L_x_6562:
[----:B------:R-:W-:Y:S05]  /*159c0*/  BSYNC B0 ;  /* 0x0000000000007941 */ /* 0x000fea0003800000 */
.L_x_6561:
        /* <DEDUP_REMOVED lines=8> */
[----:B------:R-:W3:Y:S01]  /*15a50*/  LDC.64 R24, c[0x0][0x2a0] ;  /* 0x0000a800ff187b82 */ /* 0x000ee20000000a00 */
        /* <DEDUP_REMOVED lines=15> */
[----:B---3--:R-:W-:Y:S01]  /*15b50*/  IMAD R26, R24, UR7, RZ ;  /* 0x00000007181a7c24 */ /* 0x008fe2000f8e02ff */
        /* <DEDUP_REMOVED lines=9> */
[----:B------:R2:W3:Y:S01]  /*15bf0*/  LDS.128 R4, [R234+0x6000] ;  /* 0x00600000ea047984 */ /* 0x0004e20000000c00 */
        /* <DEDUP_REMOVED lines=19> */
.L_x_6564:
[----:B------:R-:W-:Y:S05]  /*15d30*/  BSYNC B0 ;  /* 0x0000000000007941 */ /* 0x000fea0003800000 */
.L_x_6563:
        /* <DEDUP_REMOVED lines=26> */
.L_x_6566:
[----:B------:R-:W-:Y:S05]  /*15ee0*/  BSYNC B0 ;  /* 0x0000000000007941 */ /* 0x000fea0003800000 */
.L_x_6565:
        /* <DEDUP_REMOVED lines=26> */
.L_x_6568:
[----:B------:R-:W-:Y:S05]  /*16090*/  BSYNC B0 ;  /* 0x0000000000007941 */ /* 0x000fea0003800000 */
.L_x_6567:
        /* <DEDUP_REMOVED lines=26> */
.L_x_6569:
        /* <DEDUP_REMOVED lines=12> */
.L_x_9072:


//--------------------- .text._ZN5flash24flash_fwd_splitkv_kernelI23Flash_fwd_kernel_traitsILi256ELi64ELi64ELi4ELb0ELb0EN7cutlass10bfloat16_tE19Flash_kernel_traitsILi256ELi64ELi64ELi4ES3_EELb0ELb1ELb1ELb0ELb0ELb1ELb0ELb0EEEvNS_16Flash_fwd_paramsE --------------------------
	.section	.text._ZN5flash24flash_fwd_splitkv_kernelI23Flash_fwd_kernel_traitsILi256ELi64ELi64ELi4ELb0ELb0EN7cutlass10bfloat16_tE19Flash_kernel_traitsILi256ELi64ELi64ELi4ES3_EELb0ELb1ELb1ELb0ELb0ELb1ELb0ELb0EEEvNS_16Flash_fwd_paramsE,"ax",@progbits
	.align	128
        .global         _ZN5flash24flash_fwd_splitkv_kernelI23Flash_fwd_kernel_traitsILi256ELi64ELi64ELi4ELb0ELb0EN7cutlass10bfloat16_tE19Flash_kernel_traitsILi256ELi64ELi64ELi4ES3_EELb0ELb1ELb1ELb0ELb0ELb1ELb0ELb0EEEvNS_16Flash_fwd_paramsE
        .type           _ZN5flash24flash_fwd_splitkv_kernelI23Flash_fwd_kernel_traitsILi256ELi64ELi64ELi4ELb0ELb0EN7cutlass10bfloat16_tE19Flash_kernel_traitsILi256ELi64ELi64ELi4ES3_EELb0ELb1ELb1ELb0ELb0ELb1ELb0ELb0EEEvNS_16Flash_fwd_paramsE,@function
        .size           _ZN5flash24flash_fwd_splitkv_kernelI23Flash_fwd_kernel_traitsILi256ELi64ELi64ELi4ELb0ELb0EN7cutlass10bfloat16_tE19Flash_kernel_traitsILi256ELi64ELi64ELi4ES3_EELb0ELb1ELb1ELb0ELb0ELb1ELb0ELb0EEEvNS_16Flash_fwd_paramsE,(.L_x_9073 - _ZN5flash24flash_fwd_splitkv_kernelI23Flash_fwd_kernel_traitsILi256ELi64ELi64ELi4ELb0ELb0EN7cutlass10bfloat16_tE19Flash_kernel_traitsILi256ELi64ELi64ELi4ES3_EELb0ELb1ELb1ELb0ELb0ELb1ELb0ELb0EEEvNS_16Flash_fwd_paramsE)
        .other          _ZN5flash24flash_fwd_splitkv_kernelI23Flash_fwd_kernel_traitsILi256ELi64ELi64ELi4ELb0ELb0EN7cutlass10bfloat16_tE19Flash_kernel_traitsILi256ELi64ELi64ELi4ES3_EELb0ELb1ELb1ELb0ELb0ELb1ELb0ELb0EEEvNS_16Flash_fwd_paramsE,@"STO_CUDA_ENTRY STV_DEFAULT"
_ZN5flash24flash_fwd_splitkv_kernelI23Flash_fwd_kernel_traitsILi256ELi64ELi64ELi4ELb0ELb0EN7cutlass10bfloat16_tE19Flash_kernel_traitsILi256ELi64ELi64ELi4ES3_EELb0ELb1ELb1ELb0ELb0ELb1ELb0ELb0EEEvNS_16Flash_fwd_paramsE:
.text._ZN5flash24flash_fwd_splitkv_kernelI23Flash_fwd_kernel_traitsILi256ELi64ELi64ELi4ELb0ELb0EN7cutlass10bfloat16_tE19Flash_kernel_traitsILi256ELi64ELi64ELi4ES3_EELb0ELb1ELb1ELb0ELb0ELb1ELb0ELb0EEEvNS_16Flash_fwd_paramsE:
        /* <DEDUP_REMOVED lines=55> */
.L_x_6570:
[----:B------:R-:W-:Y:S01]  /*0370*/  ULDC UR6, c[0x0][0x2c8] ;  /* 0x0000b20000067ab9 */ /* 0x000fe20000000800 */
.L_x_6571:
        /* <DEDUP_REMOVED lines=118> */
.L_x_6574:
[----:B------:R-:W-:Y:S05]  /*0ae0*/  BSYNC B0 ;  /* 0x0000000000007941 */ /* 0x000fea0003800000 */
.L_x_6573:
        /* <DEDUP_REMOVED lines=24> */
.L_x_6576:
[----:B------:R-:W-:Y:S05]  /*0c70*/  BSYNC B0 ;  /* 0x0000000000007941 */ /* 0x000fea0003800000 */
.L_x_6575:
        /* <DEDUP_REMOVED lines=23> */
.L_x_6578:
[----:B------:R-:W-:Y:S05]  /*0df0*/  BSYNC B0 ;  /* 0x0000000000007941 */ /* 0x000fea0003800000 */
.L_x_6577:
        /* <DEDUP_REMOVED lines=22> */
.L_x_6580:
[----:B------:R-:W-:Y:S05]  /*0f60*/  BSYNC B0 ;  /* 0x0000000000007941 */ /* 0x000fea0003800000 */
.L_x_6579:
        /* <DEDUP_REMOVED lines=19> */
.L_x_6572:
        /* <DEDUP_REMOVED lines=29> */
.L_x_6581:
        /* <DEDUP_REMOVED lines=97> */
.L_x_6582:
        /* <DEDUP_REMOVED lines=46> */
.L_x_6584:
        /* <DEDUP_REMOVED lines=34> */
.L_x_6583:
        /* <DEDUP_REMOVED lines=119> */
.L_x_6586:
[----:B------:R-:W-:Y:S05]  /*24f0*/  BSYNC B0 ;  /* 0x0000000000007941 */ /* 0x000fea0003800000 */
.L_x_6585:
        /* <DEDUP_REMOVED lines=63> */
.L_x_6588:
[----:B------:R-:W-:Y:S05]  /*28f0*/  BSYNC B0 ;  /* 0x0000000000007941 */ /* 0x000fea0003800000 */
.L_x_6587:
        /* <DEDUP_REMOVED lines=49> */
.L_x_6590:
[----:B------:R-:W-:Y:S05]  /*2c10*/  BSYNC B0 ;  /* 0x0000000000007941 */ /* 0x000fea0003800000 */
.L_x_6589:
        /* <DEDUP_REMOVED lines=48> */
.L_x_6592:
[----:B------:R-:W-:Y:S05]  /*2f20*/  BSYNC B0 ;  /* 0x0000000000007941 */ /* 0x000fea0003800000 */
.L_x_6591:
        /* <DEDUP_REMOVED lines=40> */
.L_x_6594:
[----:B------:R-:W-:Y:S05]  /*31b0*/  BSYNC B0 ;  /* 0x0000000000007941 */ /* 0x000fea0003800000 */
.L_x_6593:
        /* <DEDUP_REMOVED lines=51> */
.L_x_6596:
[----:B------:R-:W-:Y:S05]  /*34f0*/  BSYNC B0 ;  /* 0x0000000000007941 */ /* 0x000fea0003800000 */
.L_x_6595:
        /* <DEDUP_REMOVED lines=52> */
.L_x_6598:
[----:B------:R-:W-:Y:S05]  /*3840*/  BSYNC B0 ;  /* 0x0000000000007941 */ /* 0x000fea0003800000 */
.L_x_6597:
        /* <DEDUP_REMOVED lines=45> */
.L_x_6600:
[----:B------:R-:W-:Y:S05]  /*3b20*/  BSYNC B0 ;  /* 0x0000000000007941 */ /* 0x000fea0003800000 */
.L_x_6599:
        /* <DEDUP_REMOVED lines=87> */
.L_x_6602:
[----:B------:R-:W-:Y:S05]  /*40a0*/  BSYNC B0 ;  /* 0x0000000000007941 */ /* 0x000fea0003800000 */
.L_x_6601:
        /* <DEDUP_REMOVED lines=50> */
.L_x_6604:
[----:B------:R-:W-:Y:S05]  /*43d0*/  BSYNC B0 ;  /* 0x0000000000007941 */ /* 0x000fea0003800000 */
.L_x_6603:
        /* <DEDUP_REMOVED lines=45> */
.L_x_6606:
[----:B------:R-:W-:Y:S05]  /*46b0*/  BSYNC B0 ;  /* 0x0000000000007941 */ /* 0x000fea0003800000 */
.L_x_6605:
        /* <DEDUP_REMOVED lines=59> */
.L_x_6608:
[----:B------:R-:W-:Y:S05]  /*4a70*/  BSYNC B0 ;  /* 0x0000000000007941 */ /* 0x000fea0003800000 */
.L_x_6607:
[----:B------:R-:W-:Y:S01]  /*4a80*/  LDSM.16.M88.4 R24, [R230] ;  /* 0x00000000e618783b */ /* 0x000fe20000000200 */
[----:B------:R-:W-:Y:S01]  /*4a90*/  R2P PR, R3, 0x6 ;  /* 0x0000000603007804 */ /* 0x000fe20000000000 */
[----:B------:R-:W-:Y:S01]  /*4aa0*/  ULDC UR32, c[0x0][0x39c] ;  /* 0x0000e70000207ab9 */ /* 0x000fe20000000800 */
[C---:B------:R-:W-:Y:S01]  /*4ab0*/  IADD3 R3, R229.reuse, 0x8000, RZ ;  /* 0x00008000e5037810 */ /* 0x040fe20007ffe0ff */
[----:B------:R-:W1:Y:S01]  /*4ac0*/  LDSM.16.M88.4 R28, [R229+0x8000] ;  /* 0x00800000e51c783b */ /* 0x000e620000000200 */
[----:B------:R-:W-:Y:S01]  /*4ad0*/  IADD3 R227, R229, 0x8020, RZ ;  /* 0x00008020e5e37810 */ /* 0x000fe20007ffe0ff */
[----:B------:R-:W-:Y:S01]  /*4ae0*/  UISETP.GT.AND UP0, UPT, UR11, UR10, UPT ;  /* 0x0000000a0b00728c */ /* 0x000fe2000bf04270 */
[-C--:B------:R-:W-:Y:S01]  /*4af0*/  LEA R228, R2, R230.reuse, 0x1 ;  /* 0x000000e602e47211 */ /* 0x080fe200078e08ff */
[----:B------:R-:W2:Y:S01]  /*4b00*/  LDSM.16.M88.4 R56, [R229+0x9000] ;  /* 0x00900000e538783b */ /* 0x000ea20000000200 */
[C---:B------:R-:W-:Y:S01]  /*4b10*/  LEA R226, R0.reuse, R230, 0x1 ;  /* 0x000000e600e27211 */ /* 0x040fe200078e08ff */
[----:B------:R-:W-:Y:S01]  /*4b20*/  UIADD3 UR15, UR25, 0x1, -UR12 ;  /* 0x00000001190f7890 */ /* 0x000fe2000fffe80c */
[----:B------:R-:W-:Y:S01]  /*4b30*/  LEA R242, R7, UR23, 0x4 ;  /* 0x0000001707f27c11 */ /* 0x000fe2000f8e20ff */
[----:B------:R-:W-:Y:S01]  /*4b40*/  LDSM.16.M88.4 R40, [R228] ;  /* 0x00000000e428783b */ /* 0x000fe20000000200 */
[----:B------:R-:W-:Y:S01]  /*4b50*/  IMAD R225, R0, 0x2, R228 ;  /* 0x0000000200e17824 */ /* 0x000fe200078e02e4 */
[----:B------:R-:W-:Y:S01]  /*4b60*/  PLOP3.LUT P6, PT, PT, PT, UP0, 0x80, 0x0 ;  /* 0x000000000000781c */ /* 0x000fe20003fcf008 */
[----:B------:R-:W-:Y:S01]  /*4b70*/  @P1 VIADD R227, R3, 0xffffffe0 ;  /* 0xffffffe003e31836 */ /* 0x000fe20000000000 */
[----:B------:R-:W-:Y:S01]  /*4b80*/  MOV R3, 0x40 ;  /* 0x0000004000037802 */ /* 0x000fe20000000f00 */
[----:B------:R-:W-:Y:S01]  /*4b90*/  LDSM.16.M88.4 R64, [R229+0x8800] ;  /* 0x00880000e540783b */ /* 0x000fe20000000200 */
[----:B------:R-:W-:Y:S01]  /*4ba0*/  IMAD.SHL.U32 R243, R5, 0x2, RZ ;  /* 0x0000000205f37824 */ /* 0x000fe200078e00ff */
[----:B------:R-:W-:Y:S01]  /*4bb0*/  UIADD3 UR14, UR15, UR18, URZ ;  /* 0x000000120f0e7290 */ /* 0x000fe2000fffe03f */
[----:B------:R-:W-:Y:S01]  /*4bc0*/  SEL R3, R3, 0xffffffc0, !P2 ;  /* 0xffffffc003037807 */ /* 0x000fe20005000000 */
[----:B------:R-:W4:Y:S01]  /*4bd0*/  LDSM.16.M88.4 R72, [R227] ;  /* 0x00000000e348783b */ /* 0x000f220000000200 */
[----:B------:R-:W-:Y:S01]  /*4be0*/  UIADD3 UR33, UR25, -UR12, URZ ;  /* 0x8000000c19217290 */ /* 0x000fe2000fffe03f */
[----:B------:R-:W-:Y:S01]  /*4bf0*/  MOV R240, UR25 ;  /* 0x0000001900f07c02 */ /* 0x000fe20008000f00 */
[----:B-----5:R-:W-:Y:S01]  /*4c00*/  FMUL.FTZ R6, R6, R108 ;  /* 0x0000006c06067220 */ /* 0x020fe20000410000 */
[----:B------:R-:W-:Y:S01]  /*4c10*/  IADD3 R223, R229, R3, RZ ;  /* 0x00000003e5df7210 */ /* 0x000fe20007ffe0ff */
[----:B------:R-:W-:Y:S01]  /*4c20*/  LDSM.16.M88.4 R80, [R226] ;  /* 0x00000000e250783b */ /* 0x000fe20000000200 */
[----:B------:R-:W-:Y:S01]  /*4c30*/  IADD3 R216, R3, R227, RZ ;  /* 0x000000e303d87210 */ /* 0x000fe20007ffe0ff */
[C---:B------:R-:W-:Y:S01]  /*4c40*/  VIADD R217, R227.reuse, 0x1800 ;  /* 0x00001800e3d97836 */ /* 0x040fe20000000000 */
[----:B------:R-:W-:Y:S01]  /*4c50*/  MOV R235, UR15 ;  /* 0x0000000f00eb7c02 */ /* 0x000fe20008000f00 */
[----:B------:R-:W-:Y:S01]  /*4c60*/  LDSM.16.M88.4 R88, [R223+0x8000] ;  /* 0x00800000df58783b */ /* 0x000fe20000000200 */
[----:B------:R-:W-:Y:S01]  /*4c70*/  R2UR UR23, R6 ;  /* 0x00000000061772ca */ /* 0x000fe200000e0000 */
[----:B------:R-:W-:Y:S01]  /*4c80*/  VIADD R212, R227, 0x3800 ;  /* 0x00003800e3d47836 */ /* 0x000fe20000000000 */
[----:B------:R-:W-:Y:S01]  /*4c90*/  LOP3.LUT R243, R243, 0x6, RZ, 0xc0, !PT ;  /* 0x00000006f3f37812 */ /* 0x000fe200078ec0ff */
[----:B------:R-:W4:Y:S01]  /*4ca0*/  LDSM.16.M88.4 R68, [R229+0x9800] ;  /* 0x00980000e544783b */ /* 0x000f220000000200 */
[C---:B------:R-:W-:Y:S01]  /*4cb0*/  IADD3 R219, R227.reuse, 0x800, RZ ;  /* 0x00000800e3db7810 */ /* 0x040fe20007ffe0ff */
[C---:B------:R-:W-:Y:S01]  /*4cc0*/  VIADD R208, R227.reuse, 0x5800 ;  /* 0x00005800e3d07836 */ /* 0x040fe20000000000 */
[C---:B------:R-:W-:Y:S01]  /*4cd0*/  IADD3 R218, R227.reuse, 0x1000, RZ ;  /* 0x00001000e3da7810 */ /* 0x040fe20007ffe0ff */
[----:B------:R-:W4:Y:S01]  /*4ce0*/  LDSM.16.M88.4 R48, [R227+0x1000] ;  /* 0x00100000e330783b */ /* 0x000f220000000200 */
[----:B------:R-:W-:-:S02]  /*4cf0*/  IADD3 R215, R227, 0x2000, RZ ;  /* 0x00002000e3d77810 */ /* 0x000fc40007ffe0ff */
[C---:B------:R-:W-:Y:S01]  /*4d00*/  IADD3 R214, R227.reuse, 0x2800, RZ ;  /* 0x00002800e3d67810 */ /* 0x040fe20007ffe0ff */
[----:B------:R-:W4:Y:S01]  /*4d10*/  LDSM.16.M88.4 R36, [R227+0x800] ;  /* 0x00080000e324783b */ /* 0x000f220000000200 */
[C---:B------:R-:W-:Y:S01]  /*4d20*/  IADD3 R213, R227.reuse, 0x3000, RZ ;  /* 0x00003000e3d57810 */ /* 0x040fe20007ffe0ff */
[C---:B-1----:R-:W-:Y:S01]  /*4d30*/  HMMA.16816.F32.BF16 R16, R24.reuse, R28, RZ ;  /* 0x0000001c1810723c */ /* 0x042fe200000418ff */
[C---:B------:R-:W-:Y:S01]  /*4d40*/  IADD3 R211, R227.reuse, 0x4000, RZ ;  /* 0x00004000e3d37810 */ /* 0x040fe20007ffe0ff */
[----:B------:R-:W-:Y:S01]  /*4d50*/  LDSM.16.M88.4 R12, [R225] ;  /* 0x00000000e10c783b */ /* 0x000fe20000000200 */
[C---:B------:R-:W-:Y:S02]  /*4d60*/  IADD3 R210, R227.reuse, 0x4800, RZ ;  /* 0x00004800e3d27810 */ /* 0x040fe40007ffe0ff */
[C---:B------:R-:W-:Y:S01]  /*4d70*/  IADD3 R209, R227.reuse, 0x5000, RZ ;  /* 0x00005000e3d17810 */ /* 0x040fe20007ffe0ff */
[----:B--2---:R-:W-:Y:S01]  /*4d80*/  HMMA.16816.F32.BF16 R60, R24, R56, RZ ;  /* 0x00000038183c723c */ /* 0x004fe200000418ff */
[----:B------:R-:W1:Y:S01]  /*4d90*/  LDSM.16.M88.4 R76, [R216] ;  /* 0x00000000d84c783b */ /* 0x000e620000000200 */
[----:B------:R-:W-:-:S02]  /*4da0*/  IADD3 R207, R227, 0x6000, RZ ;  /* 0x00006000e3cf7810 */ /* 0x000fc40007ffe0ff */
[C---:B------:R-:W-:Y:S01]  /*4db0*/  IADD3 R206, R227.reuse, 0x6800, RZ ;  /* 0x00006800e3ce7810 */ /* 0x040fe20007ffe0ff */
[----:B------:R-:W2:Y:S01]  /*4dc0*/  LDSM.16.M88.4 R52, [R227+0x1800] ;  /* 0x00180000e334783b */ /* 0x000ea20000000200 */
[C---:B------:R-:W-:Y:S01]  /*4dd0*/  HMMA.16816.F32.BF16 R28, R24.reuse, R30, RZ ;  /* 0x0000001e181c723c */ /* 0x040fe200000418ff */
[C---:B------:R-:W-:Y:S02]  /*4de0*/  IADD3 R205, R227.reuse, 0x7000, RZ ;  /* 0x00007000e3cd7810 */ /* 0x040fe40007ffe0ff */
[----:B------:R-:W2:Y:S01]  /*4df0*/  LDSM.16.M88.4 R20, [R223+0x9000] ;  /* 0x00900000df14783b */ /* 0x000ea20000000200 */
[----:B------:R-:W-:Y:S02]  /*4e00*/  IADD3 R204, R227, 0x7800, RZ ;  /* 0x00007800e3cc7810 */ /* 0x000fe40007ffe0ff */
[----:B------:R-:W-:Y:S01]  /*4e10*/  HMMA.16816.F32.BF16 R56, R24, R58, RZ ;  /* 0x0000003a1838723c */ /* 0x000fe200000418ff */
[----:B---3--:R-:W3:Y:S04]  /*4e20*/  LDSM.16.M88.4 R8, [R223+0x8800] ;  /* 0x00880000df08783b */ /* 0x008ee80000000200 */
[----:B------:R-:W-:Y:S01]  /*4e30*/  LDSM.16.M88.4 R92, [R229+0xa000] ;  /* 0x00a00000e55c783b */ /* 0x000fe20000000200 */
[----:B----4-:R-:W-:Y:S03]  /*4e40*/  HMMA.16816.F32.BF16 R16, R40, R72, R16 ;  /* 0x000000482810723c */ /* 0x010fe60000041810 */
[----:B------:R-:W-:Y:S03]  /*4e50*/  LDSM.16.M88.4 R100, [R227+0x6000] ;  /* 0x00600000e364783b */ /* 0x000fe60000000200 */
[C---:B------:R-:W-:Y:S01]  /*4e60*/  HMMA.16816.F32.BF16 R44, R24.reuse, R64, RZ ;  /* 0x00000040182c723c */ /* 0x040fe200000418ff */
[----:B------:R-:W-:Y:S04]  /*4e70*/  LDSM.16.M88.4 R96, [R223+0xd000] ;  /* 0x00d00000df60783b */ /* 0x000fe80000000200 */
[----:B------:R-:W-:Y:S01]  /*4e80*/  LDSM.16.M88.4 R104, [R216+0x4800] ;  /* 0x00480000d868783b */ /* 0x000fe20000000200 */
[C---:B------:R-:W-:Y:S03]  /*4e90*/  HMMA.16816.F32.BF16 R64, R24.reuse, R66, RZ ;  /* 0x000000421840723c */ /* 0x040fe600000418ff */
[----:B------:R-:W0:Y:S03]  /*4ea0*/  LDGDEPBAR ;  /* 0x00000000000079af */ /* 0x000e260000000000 */
[----:B------:R-:W-:Y:S06]  /*4eb0*/  HMMA.16816.F32.BF16 R84, R24, R68, RZ ;  /* 0x000000441854723c */ /* 0x000fec00000418ff */
[----:B------:R-:W-:Y:S06]  /*4ec0*/  HMMA.16816.F32.BF16 R16, R80, R88, R16 ;  /* 0x000000585010723c */ /* 0x000fec0000041810 */
[----:B------:R-:W-:Y:S01]  /*4ed0*/  HMMA.16816.F32.BF16 R24, R24, R70, RZ ;  /* 0x000000461818723c */ /* 0x000fe200000418ff */
[----:B------:R-:W-:Y:S05]  /*4ee0*/  LDSM.16.M88.4 R68, [R216+0x1000] ;  /* 0x00100000d844783b */ /* 0x000fea0000000200 */
[C---:B------:R-:W-:Y:S01]  /*4ef0*/  HMMA.16816.F32.BF16 R28, R40.reuse, R74, R28 ;  /* 0x0000004a281c723c */ /* 0x040fe2000004181c */
[----:B------:R-:W-:Y:S05]  /*4f00*/  LDSM.16.M88.4 R72, [R223+0x9800] ;  /* 0x00980000df48783b */ /* 0x000fea0000000200 */
[C---:B------:R-:W-:Y:S06]  /*4f10*/  HMMA.16816.F32.BF16 R60, R40.reuse, R48, R60 ;  /* 0x00000030283c723c */ /* 0x040fec000004183c */
[C---:B------:R-:W-:Y:S01]  /*4f20*/  HMMA.16816.F32.BF16 R56, R40.reuse, R50, R56 ;  /* 0x000000322838723c */ /* 0x040fe20000041838 */
[----:B------:R-:W4:Y:S05]  /*4f30*/  LDSM.16.M88.4 R48, [R230+0x2000] ;  /* 0x00200000e630783b */ /* 0x000f2a0000000200 */
[C---:B------:R-:W-:Y:S06]  /*4f40*/  HMMA.16816.F32.BF16 R44, R40.reuse, R36, R44 ;  /* 0x00000024282c723c */ /* 0x040fec000004182c */
[----:B------:R-:W-:Y:S01]  /*4f50*/  HMMA.16816.F32.BF16 R64, R40, R38, R64 ;  /* 0x000000262840723c */ /* 0x000fe20000041840 */
[----:B------:R-:W4:Y:S05]  /*4f60*/  LDSM.16.M88.4 R36, [R216+0x800] ;  /* 0x00080000d824783b */ /* 0x000f2a0000000200 */
[----:B-1----:R-:W-:Y:S06]  /*4f70*/  HMMA.16816.F32.BF16 R16, R12, R76, R16 ;  /* 0x0000004c0c10723c */ /* 0x002fec0000041810 */
[C---:B--2---:R-:W-:Y:S06]  /*4f80*/  HMMA.16816.F32.BF16 R84, R40.reuse, R52, R84 ;  /* 0x000000342854723c */ /* 0x044fec0000041854 */
        /* <DEDUP_REMOVED lines=8> */
[C---:B---3--:R-:W-:Y:S06]  /*5010*/  HMMA.16816.F32.BF16 R44, R80.reuse, R8, R44 ;  /* 0x00000008502c723c */ /* 0x048fec000004182c */
[----:B------:R-:W-:Y:S01]  /*5020*/  HMMA.16816.F32.BF16 R64, R80, R10, R64 ;  /* 0x0000000a5040723c */ /* 0x000fe20000041840 */
[----:B------:R-:W2:Y:S05]  /*5030*/  LDSM.16.M88.4 R8, [R229+0xa800] ;  /* 0x00a80000e508783b */ /* 0x000eaa0000000200 */
[----:B----4-:R-:W-:Y:S06]  /*5040*/  HMMA.16816.F32.BF16 R16, R48, R92, R16 ;  /* 0x0000005c3010723c */ /* 0x010fec0000041810 */
        /* <DEDUP_REMOVED lines=8> */
[----:B------:R-:W3:Y:S05]  /*50d0*/  LDSM.16.M88.4 R68, [R223+0xa000] ;  /* 0x00a00000df44783b */ /* 0x000eea0000000200 */
[C---:B------:R-:W-:Y:S06]  /*50e0*/  HMMA.16816.F32.BF16 R44, R12.reuse, R36, R44 ;  /* 0x000000240c2c723c */ /* 0x040fec000004182c */
[----:B------:R-:W-:Y:S01]  /*50f0*/  HMMA.16816.F32.BF16 R64, R12, R38, R64 ;  /* 0x000000260c40723c */ /* 0x000fe20000041840 */
[----:B------:R-:W4:Y:S05]  /*5100*/  LDSM.16.M88.4 R36, [R227+0x3000] ;  /* 0x00300000e324783b */ /* 0x000f2a0000000200 */
        /* <DEDUP_REMOVED lines=10> */
[C---:B--2---:R-:W-:Y:S06]  /*51b0*/  HMMA.16816.F32.BF16 R44, R48.reuse, R8, R44 ;  /* 0x00000008302c723c */ /* 0x044fec000004182c */
[----:B------:R-:W-:Y:S01]  /*51c0*/  HMMA.16816.F32.BF16 R64, R48, R10, R64 ;  /* 0x0000000a3040723c */ /* 0x000fe20000041840 */
[----:B------:R-:W2:Y:S05]  /*51d0*/  LDSM.16.M88.4 R8, [R223+0xb000] ;  /* 0x00b00000df08783b */ /* 0x000eaa0000000200 */
[----:B---3--:R-:W-:Y:S06]  /*51e0*/  HMMA.16816.F32.BF16 R16, R76, R68, R16 ;  /* 0x000000444c10723c */ /* 0x008fec0000041810 */
        /* <DEDUP_REMOVED lines=19> */
[C---:B--2---:R-:W-:Y:S06]  /*5320*/  HMMA.16816.F32.BF16 R60, R76.reuse, R8, R60 ;  /* 0x000000084c3c723c */ /* 0x044fec000004183c */
[C---:B------:R-:W-:Y:S01]  /*5330*/  HMMA.16816.F32.BF16 R56, R76.reuse, R10, R56 ;  /* 0x0000000a4c38723c */ /* 0x040fe20000041838 */
[----:B------:R-:W1:Y:S05]  /*5340*/  LDSM.16.M88.4 R8, [R228+0x4000] ;  /* 0x00400000e408783b */ /* 0x000e6a0000000200 */
[C---:B------:R-:W-:Y:S06]  /*5350*/  HMMA.16816.F32.BF16 R44, R76.reuse, R12, R44 ;  /* 0x0000000c4c2c723c */ /* 0x040fec000004182c */
        /* <DEDUP_REMOVED lines=18> */
[----:B------:R-:W1:Y:S04]  /*5480*/  LDSM.16.M88.4 R24, [R216+0x4000] ;  /* 0x00400000d818783b */ /* 0x000e680000000200 */
[----:B------:R-:W-:Y:S01]  /*5490*/  LDSM.16.M88.4 R68, [R223+0xc800] ;  /* 0x00c80000df44783b */ /* 0x000fe20000000200 */
[C---:B------:R-:W-:Y:S03]  /*54a0*/  HMMA.16816.F32.BF16 R28, R36.reuse, R74, R28 ;  /* 0x0000004a241c723c */ /* 0x040fe6000004181c */
[----:B------:R-:W-:Y:S03]  /*54b0*/  LDSM.16.M88.4 R72, [R216+0x5000] ;  /* 0x00500000d848783b */ /* 0x000fe60000000200 */
[C---:B--2---:R-:W-:Y:S06]  /*54c0*/  HMMA.16816.F32.BF16 R44, R36.reuse, R12, R44 ;  /* 0x0000000c242c723c */ /* 0x044fec000004182c */
[----:B------:R-:W-:Y:S01]  /*54d0*/  HMMA.16816.F32.BF16 R64, R36, R14, R64 ;  /* 0x0000000e2440723c */ /* 0x000fe20000041840 */
[----:B------:R-:W2:Y:S05]  /*54e0*/  LDSM.16.M88.4 R12, [R227+0x4800] ;  /* 0x00480000e30c783b */ /* 0x000eaa0000000200 */
[----:B---3--:R-:W-:Y:S06]  /*54f0*/  HMMA.16816.F32.BF16 R16, R92, R40, R16 ;  /* 0x000000285c10723c */ /* 0x008fec0000041810 */
[C---:B------:R-:W-:Y:S06]  /*5500*/  HMMA.16816.F32.BF16 R60, R36.reuse, R20, R60 ;  /* 0x00000014243c723c */ /* 0x040fec000004183c */
[C---:B------:R-:W-:Y:S01]  /*5510*/  HMMA.16816.F32.BF16 R56, R36.reuse, R22, R56 ;  /* 0x000000162438723c */ /* 0x040fe20000041838 */
[----:B------:R-:W3:Y:S05]  /*5520*/  LDSM.16.M88.4 R20, [R227+0x5000] ;  /* 0x00500000e314783b */ /* 0x000eea0000000200 */
[----:B----4-:R-:W-:Y:S06]  /*5530*/  HMMA.16816.F32.BF16 R84, R36, R48, R84 ;  /* 0x000000302454723c */ /* 0x010fec0000041854 */
[----:B------:R-:W-:Y:S01]  /*5540*/  HMMA.16816.F32.BF16 R28, R8, R54, R28 ;  /* 0x00000036081c723c */ /* 0x000fe2000004181c */
[----:B------:R-:W-:Y:S05]  /*5550*/  LDSM.16.M88.4 R52, [R230+0x6000] ;  /* 0x00600000e634783b */ /* 0x000fea0000000200 */
[----:B------:R-:W-:Y:S01]  /*5560*/  HMMA.16816.F32.BF16 R80, R36, R50, R80 ;  /* 0x000000322450723c */ /* 0x000fe20000041850 */
[----:B------:R-:W4:Y:S04]  /*5570*/  LDSM.16.M88.4 R36, [R229+0xe000] ;  /* 0x00e00000e524783b */ /* 0x000f280000000200 */
[----:B------:R-:W-:Y:S01]  /*5580*/  LDSM.16.M88.4 R48, [R229+0xe800] ;  /* 0x00e80000e530783b */ /* 0x000fe20000000200 */
[----:B-1----:R-:W-:Y:S06]  /*5590*/  HMMA.16816.F32.BF16 R16, R76, R24, R16 ;  /* 0x000000184c10723c */ /* 0x002fec0000041810 */
[----:B--2---:R-:W-:Y:S06]  /*55a0*/  HMMA.16816.F32.BF16 R44, R8, R12, R44 ;  /* 0x0000000c082c723c */ /* 0x004fec000004182c */
[----:B------:R-:W-:Y:S01]  /*55b0*/  HMMA.16816.F32.BF16 R28, R92, R42, R28 ;  /* 0x0000002a5c1c723c */ /* 0x000fe2000004181c */
[----:B------:R-:W1:Y:S05]  /*55c0*/  LDSM.16.M88.4 R40, [R228+0x6000] ;  /* 0x00600000e428783b */ /* 0x000e6a0000000200 */
[C---:B------:R-:W-:Y:S01]  /*55d0*/  HMMA.16816.F32.BF16 R64, R8.reuse, R14, R64 ;  /* 0x0000000e0840723c */ /* 0x040fe20000041840 */
[----:B------:R-:W2:Y:S05]  /*55e0*/  LDSM.16.M88.4 R12, [R227+0x5800] ;  /* 0x00580000e30c783b */ /* 0x000eaa0000000200 */
[C---:B---3--:R-:W-:Y:S06]  /*55f0*/  HMMA.16816.F32.BF16 R60, R8.reuse, R20, R60 ;  /* 0x00000014083c723c */ /* 0x048fec000004183c */
[----:B------:R-:W-:Y:S01]  /*5600*/  HMMA.16816.F32.BF16 R56, R8, R22, R56 ;  /* 0x000000160838723c */ /* 0x000fe20000041838 */
[----:B------:R-:W-:Y:S05]  /*5610*/  LDSM.16.M88.4 R20, [R223+0xe000] ;  /* 0x00e00000df14783b */ /* 0x000fea0000000200 */
[----:B----4-:R-:W-:Y:S06]  /*5620*/  HMMA.16816.F32.BF16 R16, R52, R36, R16 ;  /* 0x000000243410723c */ /* 0x010fec0000041810 */
[----:B------:R-:W-:Y:S01]  /*5630*/  HMMA.16816.F32.BF16 R28, R76, R26, R28 ;  /* 0x0000001a4c1c723c */ /* 0x000fe2000004181c */
[----:B------:R-:W3:Y:S05]  /*5640*/  LDSM.16.M88.4 R24, [R226+0x6000] ;  /* 0x00600000e218783b */ /* 0x000eea0000000200 */
[C---:B------:R-:W-:Y:S06]  /*5650*/  HMMA.16816.F32.BF16 R44, R92.reuse, R68, R44 ;  /* 0x000000445c2c723c */ /* 0x040fec000004182c */
[----:B------:R-:W-:Y:S01]  /*5660*/  HMMA.16816.F32.BF16 R64, R92, R70, R64 ;  /* 0x000000465c40723c */ /* 0x000fe20000041840 */
[----:B------:R-:W-:Y:S05]  /*5670*/  LDSM.16.M88.4 R68, [R216+0x5800] ;  /* 0x00580000d844783b */ /* 0x000fea0000000200 */
[----:B-1----:R-:W-:Y:S06]  /*5680*/  HMMA.16816.F32.BF16 R16, R40, R100, R16 ;  /* 0x000000642810723c */ /* 0x002fec0000041810 */
[C---:B--2---:R-:W-:Y:S06]  /*5690*/  HMMA.16816.F32.BF16 R84, R8.reuse, R12, R84 ;  /* 0x0000000c0854723c */ /* 0x044fec0000041854 */
[----:B------:R-:W-:Y:S01]  /*56a0*/  HMMA.16816.F32.BF16 R80, R8, R14, R80 ;  /* 0x0000000e0850723c */ /* 0x000fe20000041850 */
[----:B------:R-:W-:Y:S04]  /*56b0*/  LDSM.16.M88.4 R12, [R225+0x6000] ;  /* 0x00600000e10c783b */ /* 0x000fe80000000200 */
[----:B------:R-:W1:Y:S01]  /*56c0*/  LDSM.16.M88.4 R8, [R216+0x6000] ;  /* 0x00600000d808783b */ /* 0x000e620000000200 */
[----:B------:R-:W-:Y:S03]  /*56d0*/  HMMA.16816.F32.BF16 R28, R52, R38, R28 ;  /* 0x00000026341c723c */ /* 0x000fe6000004181c */
[----:B------:R-:W-:Y:S03]  /*56e0*/  LDSM.16.M88.4 R36, [R227+0x6800] ;  /* 0x00680000e324783b */ /* 0x000fe60000000200 */
[----:B---3--:R-:W-:Y:S06]  /*56f0*/  HMMA.16816.F32.BF16 R16, R24, R20, R16 ;  /* 0x000000141810723c */ /* 0x008fec0000041810 */
        /* <DEDUP_REMOVED lines=10> */
[C---:B------:R-:W-:Y:S06]  /*57a0*/  HMMA.16816.F32.BF16 R84, R76.reuse, R68, R84 ;  /* 0x000000444c54723c */ /* 0x040fec0000041854 */
[----:B------:R-:W-:Y:S01]  /*57b0*/  HMMA.16816.F32.BF16 R88, R76, R70, R88 ;  /* 0x000000464c58723c */ /* 0x000fe20000041858 */
[----:B------:R-:W1:Y:S01]  /*57c0*/  LDSM.16.M88.4 R68, [R229+0xf800] ;  /* 0x00f80000e544783b */ /* 0x000e620000000200 */
        /* <DEDUP_REMOVED lines=8> */
[----:B------:R4:W1:Y:S02]  /*5850*/  MUFU.TANH R74, R18 ;  /* 0x00000012004a7308 */ /* 0x0008640000002400 */
[----:B------:R-:W-:Y:S06]  /*5860*/  HMMA.16816.F32.BF16 R64, R76, R106, R64 ;  /* 0x0000006a4c40723c */ /* 0x000fec0000041840 */
[C---:B--2---:R-:W-:Y:S01]  /*5870*/  HMMA.16816.F32.BF16 R60, R52.reuse, R96, R60 ;  /* 0x00000060343c723c */ /* 0x044fe2000004183c */
[----:B------:R-:W2:Y:S05]  /*5880*/  MUFU.TANH R3, R3 ;  /* 0x0000000300037308 */ /* 0x000eaa0000002400 */
[----:B------:R-:W-:Y:S01]  /*5890*/  HMMA.16816.F32.BF16 R56, R52, R98, R56 ;  /* 0x000000623438723c */ /* 0x000fe20000041838 */
[----:B----4-:R-:W4:Y:S02]  /*58a0*/  LDSM.16.M88.4 R16, [R227+0x7800] ;  /* 0x00780000e310783b */ /* 0x010f240000000200 */
[----:B------:R-:W1:Y:S03]  /*58b0*/  MUFU.TANH R73, R73 ;  /* 0x0000004900497308 */ /* 0x000e660000002400 */
[----:B------:R-:W-:Y:S01]  /*58c0*/  HMMA.16816.F32.BF16 R28, R12, R10, R28 ;  /* 0x0000000a0c1c723c */ /* 0x000fe2000004181c */
[----:B------:R-:W2:Y:S05]  /*58d0*/  LDSM.16.M88.4 R8, [R223+0xf000] ;  /* 0x00f00000df08783b */ /* 0x000eaa0000000200 */
[C---:B------:R-:W-:Y:S06]  /*58e0*/  HMMA.16816.F32.BF16 R44, R52.reuse, R48, R44 ;  /* 0x00000030342c723c */ /* 0x040fec000004182c */
[C---:B------:R-:W-:Y:S01]  /*58f0*/  HMMA.16816.F32.BF16 R64, R52.reuse, R50, R64 ;  /* 0x000000323440723c */ /* 0x040fe20000041840 */
[----:B------:R-:W-:Y:S05]  /*5900*/  LDSM.16.M88.4 R48, [R216+0x6800] ;  /* 0x00680000d830783b */ /* 0x000fea0000000200 */
[C---:B-1----:R-:W-:Y:S06]  /*5910*/  HMMA.16816.F32.BF16 R84, R52.reuse, R68, R84 ;  /* 0x000000443454723c */ /* 0x042fec0000041854 */
[----:B------:R-:W-:Y:S01]  /*5920*/  HMMA.16816.F32.BF16 R88, R52, R70, R88 ;  /* 0x000000463458723c */ /* 0x000fe20000041858 */
[----:B------:R-:W-:Y:S01]  /*5930*/  FMUL.FTZ R29, R29, UR32 ;  /* 0x000000201d1d7c20 */ /* 0x000fe20008410000 */
[----:B------:R-:W-:-:S04]  /*5940*/  FMUL.FTZ R28, R28, UR32 ;  /* 0x000000201c1c7c20 */ /* 0x000fc80008410000 */
[C---:B---3--:R-:W-:Y:S02]  /*5950*/  HMMA.16816.F32.BF16 R60, R40.reuse, R20, R60 ;  /* 0x00000014283c723c */ /* 0x048fe4000004183c */
[----:B------:R-:W1:Y:S04]  /*5960*/  MUFU.TANH R28, R28 ;  /* 0x0000001c001c7308 */ /* 0x000e680000002400 */
[C---:B------:R-:W-:Y:S01]  /*5970*/  HMMA.16816.F32.BF16 R56, R40.reuse, R22, R56 ;  /* 0x000000162838723c */ /* 0x040fe20000041838 */
[----:B------:R-:W3:Y:S05]  /*5980*/  LDSM.16.M88.4 R20, [R223+0xf800] ;  /* 0x00f80000df14783b */ /* 0x000eea0000000200 */
[C---:B------:R-:W-:Y:S06]  /*5990*/  HMMA.16816.F32.BF16 R44, R40.reuse, R36, R44 ;  /* 0x00000024282c723c */ /* 0x040fec000004182c */
[C---:B------:R-:W-:Y:S01]  /*59a0*/  HMMA.16816.F32.BF16 R64, R40.reuse, R38, R64 ;  /* 0x000000262840723c */ /* 0x040fe20000041840 */
[----:B------:R-:W1:Y:S05]  /*59b0*/  LDSM.16.M88.4 R36, [R216+0x7000] ;  /* 0x00700000d824783b */ /* 0x000e6a0000000200 */
[C---:B----4-:R-:W-:Y:S06]  /*59c0*/  HMMA.16816.F32.BF16 R84, R40.reuse, R16, R84 ;  /* 0x000000102854723c */ /* 0x050fec0000041854 */
[----:B------:R-:W-:Y:S06]  /*59d0*/  HMMA.16816.F32.BF16 R88, R40, R18, R88 ;  /* 0x000000122858723c */ /* 0x000fec0000041858 */
[C---:B--2---:R-:W-:Y:S06]  /*59e0*/  HMMA.16816.F32.BF16 R60, R24.reuse, R8, R60 ;  /* 0x00000008183c723c */ /* 0x044fec000004183c */
[----:B------:R-:W-:Y:S01]  /*59f0*/  HMMA.16816.F32.BF16 R56, R24, R10, R56 ;  /* 0x0000000a1838723c */ /* 0x000fe20000041838 */
[----:B------:R-:W2:Y:S01]  /*5a00*/  LDSM.16.M88.4 R8, [R216+0x7800] ;  /* 0x00780000d808783b */ /* 0x000ea20000000200 */
[----:B------:R-:W-:-:S04]  /*5a10*/  DEPBAR.LE SB0, 0x0 ;  /* 0x000080000000791a */ /* 0x000fc80000000000 */
[C---:B------:R-:W-:Y:S06]  /*5a20*/  HMMA.16816.F32.BF16 R44, R24.reuse, R80, R44 ;  /* 0x00000050182c723c */ /* 0x040fec000004182c */
[C---:B------:R-:W-:Y:S06]  /*5a30*/  HMMA.16816.F32.BF16 R64, R24.reuse, R82, R64 ;  /* 0x000000521840723c */ /* 0x040fec0000041840 */
[C---:B---3--:R-:W-:Y:S06]  /*5a40*/  HMMA.16816.F32.BF16 R84, R24.reuse, R20, R84 ;  /* 0x000000141854723c */ /* 0x048fec0000041854 */
[----:B------:R-:W-:Y:S06]  /*5a50*/  HMMA.16816.F32.BF16 R88, R24, R22, R88 ;  /* 0x000000161858723c */ /* 0x000fec0000041858 */
[C---:B------:R-:W-:Y:S01]  /*5a60*/  HMMA.16816.F32.BF16 R44, R12.reuse, R48, R44 ;  /* 0x000000300c2c723c */ /* 0x040fe2000004182c */
[----:B------:R3:W4:Y:S05]  /*5a70*/  MUFU.TANH R48, R29 ;  /* 0x0000001d00307308 */ /* 0x00072a0000002400 */
[C---:B------:R-:W-:Y:S06]  /*5a80*/  HMMA.16816.F32.BF16 R64, R12.reuse, R50, R64 ;  /* 0x000000320c40723c */ /* 0x040fec0000041840 */
[C---:B-1----:R-:W-:Y:S06]  /*5a90*/  HMMA.16816.F32.BF16 R60, R12.reuse, R36, R60 ;  /* 0x000000240c3c723c */ /* 0x042fec000004183c */
[----:B------:R-:W-:Y:S01]  /*5aa0*/  HMMA.16816.F32.BF16 R56, R12, R38, R56 ;  /* 0x000000260c38723c */ /* 0x000fe20000041838 */
[----:B---3--:R-:W-:Y:S01]  /*5ab0*/  FMUL.FTZ R29, R30, UR32 ;  /* 0x000000201e1d7c20 */ /* 0x008fe20008410000 */
[----:B------:R-:W-:-:S04]  /*5ac0*/  FMUL.FTZ R30, R31, UR32 ;  /* 0x000000201f1e7c20 */ /* 0x000fc80008410000 */
[C---:B--2---:R-:W-:Y:S01]  /*5ad0*/  HMMA.16816.F32.BF16 R84, R12.reuse, R8, R84 ;  /* 0x000000080c54723c */ /* 0x044fe20000041854 */
[----:B------:R-:W-:Y:S01]  /*5ae0*/  FMUL.FTZ R31, R44, UR32 ;  /* 0x000000202c1f7c20 */ /* 0x000fe20008410000 */
[----:B------:R-:W-:Y:S01]  /*5af0*/  FMUL.FTZ R44, R45, UR32 ;  /* 0x000000202d2c7c20 */ /* 0x000fe20008410000 */
[----:B------:R-:W-:Y:S01]  /*5b00*/  FMUL.FTZ R16, R46, UR32 ;  /* 0x000000202e107c20 */ /* 0x000fe20008410000 */
[----:B------:R-:W-:Y:S01]  /*5b10*/  FMUL.FTZ R17, R47, UR32 ;  /* 0x000000202f117c20 */ /* 0x000fe20008410000 */
[----:B------:R-:W1:Y:S01]  /*5b20*/  MUFU.TANH R29, R29 ;  /* 0x0000001d001d7308 */ /* 0x000e620000002400 */
        /* <DEDUP_REMOVED lines=22> */
[----:B------:R-:W-:Y:S01]  /*5c90*/  IADD3 R242, R9, R242, RZ ;  /* 0x000000f209f27210 */ /* 0x000fe20007ffe0ff */
[----:B------:R-:W2:Y:S01]  /*5ca0*/  MUFU.TANH R30, R30 ;  /* 0x0000001e001e7308 */ /* 0x000ea20000002400 */
[----:B------:R-:W-:Y:S01]  /*5cb0*/  FMUL.FTZ R41, R88, UR32 ;  /* 0x0000002058297c20 */ /* 0x000fe20008410000 */
[----:B------:R-:W-:Y:S01]  /*5cc0*/  FMUL.FTZ R26, R90, UR32 ;  /* 0x000000205a1a7c20 */ /* 0x000fe20008410000 */
[----:B------:R-:W-:Y:S01]  /*5cd0*/  FMUL.FTZ R14, R91, UR32 ;  /* 0x000000205b0e7c20 */ /* 0x000fe20008410000 */
[----:B------:R-:W-:Y:S01]  /*5ce0*/  FMUL.FTZ R89, R89, UR32 ;  /* 0x0000002059597c20 */ /* 0x000fe20008410000 */
[----:B------:R-:W-:-:S02]  /*5cf0*/  IADD3 R239, R242, 0x8, RZ ;  /* 0x00000008f2ef7810 */ /* 0x000fc40007ffe0ff */
[C---:B------:R-:W-:Y:S01]  /*5d00*/  VIADDMNMX R240, R242.reuse, UR14, R240, PT ;  /* 0x0000000ef2f07c46 */ /* 0x040fe2000b8001f0 */
[----:B------:R-:W3:Y:S01]  /*5d10*/  MUFU.TANH R31, R31 ;  /* 0x0000001f001f7308 */ /* 0x000ee20000002400 */
[----:B------:R-:W-:Y:S01]  /*5d20*/  VIADD R242, R242, UR33 ;  /* 0x00000021f2f27c36 */ /* 0x000fe20008000000 */
[C---:B------:R-:W-:Y:S02]  /*5d30*/  IADD3 R235, R239.reuse, UR18, R235 ;  /* 0x00000012efeb7c10 */ /* 0x040fe4000fffe0eb */
[----:B------:R-:W-:Y:S02]  /*5d40*/  IADD3 R239, R239, UR33, RZ ;  /* 0x00000021efef7c10 */ /* 0x000fe4000fffe0ff */
[----:B------:R-:W-:Y:S02]  /*5d50*/  VIADDMNMX R241, R242, -UR19, RZ, !PT ;  /* 0x80000013f2f17c46 */ /* 0x000fe4000f8001ff */
[----:B------:R-:W1:Y:S01]  /*5d60*/  MUFU.TANH R44, R44 ;  /* 0x0000002c002c7308 */ /* 0x000e620000002400 */
[----:B------:R-:W-:-:S02]  /*5d70*/  VIADDMNMX R238, R239, -UR19, RZ, !PT ;  /* 0x80000013efee7c46 */ /* 0x000fc4000f8001ff */
[----:B------:R-:W-:-:S05]  /*5d80*/  VIMNMX R235, R235, UR25, PT ;  /* 0x00000019ebeb7c48 */ /* 0x000fca000bfe0100 */
        /* <DEDUP_REMOVED lines=15> */
[----:B------:R-:W1:Y:S08]  /*5e80*/  MUFU.TANH R40, R40 ;  /* 0x0000002800287308 */ /* 0x000e700000002400 */
[----:B------:R-:W1:Y:S08]  /*5e90*/  MUFU.TANH R15, R15 ;  /* 0x0000000f000f7308 */ /* 0x000e700000002400 */
[----:B------:R-:W1:Y:S08]  /*5ea0*/  MUFU.TANH R27, R27 ;  /* 0x0000001b001b7308 */ /* 0x000e700000002400 */
[----:B------:R-:W1:Y:S08]  /*5eb0*/  MUFU.TANH R41, R41 ;  /* 0x0000002900297308 */ /* 0x000e700000002400 */
[----:B------:R1:W1:Y:S08]  /*5ec0*/  MUFU.TANH R5, R89 ;  /* 0x0000005900057308 */ /* 0x0002700000002400 */
[----:B------:R-:W1:Y:S08]  /*5ed0*/  MUFU.TANH R26, R26 ;  /* 0x0000001a001a7308 */ /* 0x000e700000002400 */
[----:B------:R-:W1:Y:S01]  /*5ee0*/  MUFU.TANH R14, R14 ;  /* 0x0000000e000e7308 */ /* 0x000e620000002400 */
        /* <DEDUP_REMOVED lines=78> */
.L_x_6610:
[----:B------:R-:W-:-:S04]  /*63d0*/  ULEA UR14, -UR8, URZ, 0x6 ;  /* 0x0000003f080e7291 */ /* 0x000fc8000f8e313f */
[----:B------:R-:W-:Y:S02]  /*63e0*/  USHF.R.S32.HI UR15, URZ, 0x1f, UR14 ;  /* 0x0000001f3f0f7899 */ /* 0x000fe4000801140e */
[----:B------:R-:W-:-:S04]  /*63f0*/  MOV R43, UR14 ;  /* 0x0000000e002b7c02 */ /* 0x000fc80008000f00 */
[----:B------:R-:W-:-:S07]  /*6400*/  MOV R42, UR15 ;  /* 0x0000000f002a7c02 */ /* 0x000fce0008000f00 */
.L_x_6611:
        /* <DEDUP_REMOVED lines=8> */
[----:B------:R3:W-:Y:S04]  /*6490*/  @P5 STS.128 [R234+0x8000], RZ ;  /* 0x008000ffea005388 */ /* 0x0007e80000000c00 */
[----:B------:R-:W-:Y:S01]  /*64a0*/  @!P5 IMAD.X R45, R42, 0x1, R165, P0 ;  /* 0x000000012a2dd824 */ /* 0x000fe200000e06a5 */
[----:B------:R-:W-:Y:S01]  /*64b0*/  @!P4 IADD3 R46, P0, R43, R196, RZ ;  /* 0x000000c42b2ec210 */ /* 0x000fe20007f1e0ff */
[----:B------:R-:W4:Y:S08]  /*64c0*/  @!P4 LDC.64 R8, c[0x0][0x218] ;  /* 0x00008600ff08cb82 */ /* 0x000f300000000a00 */
[----:B------:R-:W5:Y:S08]  /*64d0*/  @!P3 LDC.64 R6, c[0x0][0x218] ;  /* 0x00008600ff06bb82 */ /* 0x000f700000000a00 */
[----:B------:R-:W1:Y:S01]  /*64e0*/  @!P2 LDC.64 R12, c[0x0][0x218] ;  /* 0x00008600ff0cab82 */ /* 0x000e620000000a00 */
[----:B--2---:R-:W-:-:S04]  /*64f0*/  @!P5 LEA R56, P1, R47, R10, 0x1 ;  /* 0x0000000a2f38d211 */ /* 0x004fc800078208ff */
[----:B------:R-:W-:Y:S01]  /*6500*/  @!P5 LEA.HI.X R57, R47, R11, R45, 0x1, P1 ;  /* 0x0000000b2f39d211 */ /* 0x000fe200008f0c2d */
[----:B------:R-:W-:Y:S01]  /*6510*/  @!P4 IMAD.X R47, R42, 0x1, R165, P0 ;  /* 0x000000012a2fc824 */ /* 0x000fe200000e06a5 */
[C---:B------:R-:W-:Y:S01]  /*6520*/  @!P3 IADD3 R45, P0, R43.reuse, R196, RZ ;  /* 0x000000c42b2db210 */ /* 0x040fe20007f1e0ff */
[----:B------:R-:W2:Y:S01]  /*6530*/  @!P5 LDC.64 R10, c[0x0][0x218] ;  /* 0x00008600ff0adb82 */ /* 0x000ea20000000a00 */
[C---:B----4-:R-:W-:Y:S01]  /*6540*/  @!P4 LEA R54, P1, R46.reuse, R8, 0x1 ;  /* 0x000000082e36c211 */ /* 0x050fe200078208ff */
[----:B------:R-:W-:Y:S01]  /*6550*/  @!PT LDS RZ, [RZ] ;  /* 0x00000000fffff984 */ /* 0x000fe20000000800 */
[----:B------:R-:W-:Y:S01]  /*6560*/  @!PT LDS RZ, [RZ] ;  /* 0x00000000fffff984 */ /* 0x000fe20000000800 */
[----:B------:R-:W-:Y:S01]  /*6570*/  @!PT LDS RZ, [RZ] ;  /* 0x00000000fffff984 */ /* 0x000fe20000000800 */
[----:B------:R4:W-:Y:S03]  /*6580*/  @!P5 LDGSTS.E.BYPASS.LTC128B.128 [R234+0x8000], desc[UR26][R56.64] ;  /* 0x0800000038eadfae */ /* 0x0009e6000b901d5a */
[----:B------:R-:W-:Y:S01]  /*6590*/  @!P4 LEA.HI.X R55, R46, R9, R47, 0x1, P1 ;  /* 0x000000092e37c211 */ /* 0x000fe200008f0c2f */
[C---:B------:R-:W-:Y:S01]  /*65a0*/  @!P3 IMAD.X R47, R42.reuse, 0x1, R165, P0 ;  /* 0x000000012a2fb824 */ /* 0x040fe200000e06a5 */
[----:B------:R-:W-:Y:S01]  /*65b0*/  @!P2 IADD3 R46, P0, R43, R196, RZ ;  /* 0x000000c42b2ea210 */ /* 0x000fe20007f1e0ff */
[----:B------:R-:W3:Y:S01]  /*65c0*/  @!P4 LDC.64 R8, c[0x0][0x218] ;  /* 0x00008600ff08cb82 */ /* 0x000ee20000000a00 */
[C---:B-----5:R-:W-:Y:S01]  /*65d0*/  @!P3 LEA R52, P1, R45.reuse, R6, 0x1 ;  /* 0x000000062d34b211 */ /* 0x060fe200078208ff */
[----:B------:R2:W-:Y:S03]  /*65e0*/  @P4 STS.128 [R234+0xa000], RZ ;  /* 0x00a000ffea004388 */ /* 0x0005e60000000c00 */
[----:B------:R-:W-:Y:S01]  /*65f0*/  @!P3 LEA.HI.X R53, R45, R7, R47, 0x1, P1 ;  /* 0x000000072d35b211 */ /* 0x000fe200008f0c2f */
[----:B------:R-:W-:Y:S01]  /*6600*/  @!P2 IMAD.X R47, R42, 0x1, R165, P0 ;  /* 0x000000012a2fa824 */ /* 0x000fe200000e06a5 */
[----:B------:R-:W-:Y:S01]  /*6610*/  IADD3 R45, P1, R43, UR31, RZ ;  /* 0x0000001f2b2d7c10 */ /* 0x000fe2000ff3e0ff */
[----:B------:R-:W5:Y:S01]  /*6620*/  @!P3 LDC.64 R6, c[0x0][0x218] ;  /* 0x00008600ff06bb82 */ /* 0x000f620000000a00 */
[----:B-1----:R-:W-:Y:S01]  /*6630*/  @!P2 LEA R50, P0, R46, R12, 0x1 ;  /* 0x0000000c2e32a211 */ /* 0x002fe200078008ff */
[----:B------:R-:W-:Y:S01]  /*6640*/  @!PT LDS RZ, [RZ] ;  /* 0x00000000fffff984 */ /* 0x000fe20000000800 */
[----:B------:R-:W-:Y:S01]  /*6650*/  @!PT LDS RZ, [RZ] ;  /* 0x00000000fffff984 */ /* 0x000fe20000000800 */
[----:B------:R-:W-:Y:S01]  /*6660*/  @!PT LDS RZ, [RZ] ;  /* 0x00000000fffff984 */ /* 0x000fe20000000800 */
[----:B------:R1:W-:Y:S01]  /*6670*/  @!P4 LDGSTS.E.BYPASS.LTC128B.128 [R234+0xa000], desc[UR26][R54.64+0x80] ;  /* 0x0a00008036eacfae */ /* 0x0003e2000b901d5a */
[----:B------:R-:W-:-:S02]  /*6680*/  IADD3.X R49, R42, UR30, RZ, P1, !PT ;  /* 0x0000001e2a317c10 */ /* 0x000fc40008ffe4ff */
[----:B------:R-:W-:Y:S01]  /*6690*/  @!P2 LEA.HI.X R51, R46, R13, R47, 0x1, P0 ;  /* 0x0000000d2e33a211 */ /* 0x000fe200000f0c2f */
[----:B------:R1:W-:Y:S01]  /*66a0*/  @P3 STS.128 [R234+0xc000], RZ ;  /* 0x00c000ffea003388 */ /* 0x0003e20000000c00 */
[----:B------:R-:W-:Y:S01]  /*66b0*/  @!P5 IADD3 R47, P0, R45, R196, RZ ;  /* 0x000000c42d2fd210 */ /* 0x000fe20007f1e0ff */
[----:B------:R-:W1:Y:S02]  /*66c0*/  @!P2 LDC.64 R12, c[0x0][0x218] ;  /* 0x00008600ff0cab82 */ /* 0x000e640000000a00 */
[----:B------:R-:W-:Y:S01]  /*66d0*/  @!PT LDS RZ, [RZ] ;  /* 0x00000000fffff984 */ /* 0x000fe20000000800 */
[----:B------:R-:W-:Y:S01]  /*66e0*/  @!PT LDS RZ, [RZ] ;  /* 0x00000000fffff984 */ /* 0x000fe20000000800 */
[----:B------:R-:W-:Y:S01]  /*66f0*/  @!PT LDS RZ, [RZ] ;  /* 0x00000000fffff984 */ /* 0x000fe20000000800 */
[----:B------:R1:W-:Y:S01]  /*6700*/  @!P3 LDGSTS.E.BYPASS.LTC128B.128 [R234+0xc000], desc[UR26][R52.64+0x100] ;  /* 0x0c00010034eabfae */ /* 0x0003e2000b901d5a */
[----:B--2---:R-:W-:Y:S01]  /*6710*/  @!P5 LEA R60, P1, R47, R10, 0x1 ;  /* 0x0000000a2f3cd211 */ /* 0x004fe200078208ff */
[--C-:B------:R-:W-:Y:S01]  /*6720*/  @!P5 IMAD.X R46, R49, 0x1, R165.reuse, P0 ;  /* 0x00000001312ed824 */ /* 0x100fe200000e06a5 */
[----:B------:R-:W-:Y:S01]  /*6730*/  @!P4 IADD3 R10, P0, R45, R196, RZ ;  /* 0x000000c42d0ac210 */ /* 0x000fe20007f1e0ff */
[----:B------:R2:W-:Y:S03]  /*6740*/  @P2 STS.128 [R234+0xe000], RZ ;  /* 0x00e000ffea002388 */ /* 0x0005e60000000c00 */
        /* <DEDUP_REMOVED lines=11> */
[----:B------:R-:W-:Y:S01]  /*6800*/  @!P3 IMAD.X R9, R49, 0x1, R165, P0 ;  /* 0x000000013109b824 */ /* 0x000fe200000e06a5 */
[C---:B-----5:R-:W-:Y:S01]  /*6810*/  @!P3 LEA R46, P1, R8.reuse, R6, 0x1 ;  /* 0x00000006082eb211 */ /* 0x060fe200078208ff */
[----:B------:R-:W-:Y:S01]  /*6820*/  @!PT LDS RZ, [RZ] ;  /* 0x00000000fffff984 */ /* 0x000fe20000000800 */
[----:B------:R-:W-:Y:S01]  /*6830*/  @!PT LDS RZ, [RZ] ;  /* 0x00000000fffff984 */ /* 0x000fe20000000800 */
[----:B------:R-:W-:Y:S01]  /*6840*/  @!PT LDS RZ, [RZ] ;  /* 0x00000000fffff984 */ /* 0x000fe20000000800 */
[----:B------:R5:W-:Y:S01]  /*6850*/  @!P5 LDGSTS.E.BYPASS.LTC128B.128 [R234+0x8800], desc[UR26][R60.64] ;  /* 0x088000003ceadfae */ /* 0x000be2000b901d5a */
[----:B----4-:R-:W-:Y:S02]  /*6860*/  @!P2 IADD3 R56, P0, R45, R196, RZ ;  /* 0x000000c42d38a210 */ /* 0x010fe40007f1e0ff */
[----:B------:R-:W-:Y:S01]  /*6870*/  @!P3 LEA.HI.X R47, R8, R7, R9, 0x1, P1 ;  /* 0x00000007082fb211 */ /* 0x000fe200008f0c09 */
[----:B------:R4:W-:Y:S01]  /*6880*/  @P4 STS.128 [R234+0xa800], RZ ;  /* 0x00a800ffea004388 */ /* 0x0009e20000000c00 */
[----:B------:R-:W3:Y:S01]  /*6890*/  @!P4 LDC.64 R8, c[0x0][0x218] ;  /* 0x00008600ff08cb82 */ /* 0x000ee20000000a00 */
[----:B------:R-:W-:Y:S01]  /*68a0*/  @!P2 IMAD.X R57, R49, 0x1, R165, P0 ;  /* 0x000000013139a824 */ /* 0x000fe200000e06a5 */
[----:B-1----:R-:W-:Y:S01]  /*68b0*/  @!P2 LEA R62, P0, R56, R12, 0x1 ;  /* 0x0000000c383ea211 */ /* 0x002fe200078008ff */
[----:B------:R-:W-:Y:S01]  /*68c0*/  @!PT LDS RZ, [RZ] ;  /* 0x00000000fffff984 */ /* 0x000fe20000000800 */
[----:B------:R-:W-:Y:S01]  /*68d0*/  @!PT LDS RZ, [RZ] ;  /* 0x00000000fffff984 */ /* 0x000fe20000000800 */
[----:B------:R-:W-:Y:S01]  /*68e0*/  @!PT LDS RZ, [RZ] ;  /* 0x00000000fffff984 */ /* 0x000fe20000000800 */
[----:B------:R1:W-:Y:S01]  /*68f0*/  @!P4 LDGSTS.E.BYPASS.LTC128B.128 [R234+0xa800], desc[UR26][R58.64+0x80] ;  /* 0x0a8000803aeacfae */ /* 0x0003e2000b901d5a */
[----:B------:R-:W-:-:S02]  /*6900*/  IADD3 R45, P1, R45, UR31, RZ ;  /* 0x0000001f2d2d7c10 */ /* 0x000fc4000ff3e0ff */
[----:B------:R-:W-:Y:S01]  /*6910*/  @!P2 LEA.HI.X R63, R56, R13, R57, 0x1, P0 ;  /* 0x0000000d383fa211 */ /* 0x000fe200000f0c39 */
[----:B------:R4:W-:Y:S01]  /*6920*/  @P3 STS.128 [R234+0xc800], RZ ;  /* 0x00c800ffea003388 */ /* 0x0009e20000000c00 */
[----:B------:R-:W5:Y:S01]  /*6930*/  @!P3 LDC.64 R6, c[0x0][0x218] ;  /* 0x00008600ff06bb82 */ /* 0x000f620000000a00 */
[----:B------:R-:W-:Y:S02]  /*6940*/  IADD3.X R49, R49, UR30, RZ, P1, !PT ;  /* 0x0000001e31317c10 */ /* 0x000fe40008ffe4ff */
[CC--:B------:R-:W-:Y:S01]  /*6950*/  @!P5 IADD3 R54, P0, R45.reuse, R196.reuse, RZ ;  /* 0x000000c42d36d210 */ /* 0x0c0fe20007f1e0ff */
[----:B------:R-:W-:Y:S01]  /*6960*/  @!PT LDS RZ, [RZ] ;  /* 0x00000000fffff984 */ /* 0x000fe20000000800 */
[----:B------:R-:W-:Y:S01]  /*6970*/  @!PT LDS RZ, [RZ] ;  /* 0x00000000fffff984 */ /* 0x000fe20000000800 */
[----:B------:R-:W-:Y:S01]  /*6980*/  @!PT LDS RZ, [RZ] ;  /* 0x00000000fffff984 */ /* 0x000fe20000000800 */
[----:B------:R4:W-:Y:S01]  /*6990*/  @!P3 LDGSTS.E.BYPASS.LTC128B.128 [R234+0xc800], desc[UR26][R46.64+0x100] ;  /* 0x0c8001002eeabfae */ /* 0x0009e2000b901d5a */
[----:B------:R-:W-:-:S03]  /*69a0*/  @!P4 IADD3 R52, P1, R45, R196, RZ ;  /* 0x000000c42d34c210 */ /* 0x000fc60007f3e0ff */
[----:B------:R-:W1:Y:S01]  /*69b0*/  @!P2 LDC.64 R12, c[0x0][0x218] ;  /* 0x00008600ff0cab82 */ /* 0x000e620000000a00 */
[C-C-:B------:R-:W-:Y:S01]  /*69c0*/  @!P5 IMAD.X R53, R49.reuse, 0x1, R165.reuse, P0 ;  /* 0x000000013135d824 */ /* 0x140fe200000e06a5 */
[C---:B--2---:R-:W-:Y:S01]  /*69d0*/  @!P5 LEA R56, P0, R54.reuse, R10, 0x1 ;  /* 0x0000000a3638d211 */ /* 0x044fe200078008ff */
[----:B------:R-:W-:Y:S01]  /*69e0*/  @!P4 IMAD.X R10, R49, 0x1, R165, P1 ;  /* 0x00000001310ac824 */ /* 0x000fe200008e06a5 */
[----:B------:R2:W-:Y:S02]  /*69f0*/  @P2 STS.128 [R234+0xe800], RZ ;  /* 0x00e800ffea002388 */ /* 0x0005e40000000c00 */
[----:B------:R-:W-:Y:S02]  /*6a00*/  @!P5 LEA.HI.X R57, R54, R11, R53, 0x1, P0 ;  /* 0x0000000b3639d211 */ /* 0x000fe400000f0c35 */
        /* <DEDUP_REMOVED lines=8> */
[----:B------:R-:W4:Y:S01]  /*6a90*/  @!P5 LDC.64 R10, c[0x0][0x218] ;  /* 0x00008600ff0adb82 */ /* 0x000f220000000a00 */
[----:B------:R-:W-:Y:S01]  /*6aa0*/  @!P3 IMAD.X R51, R49, 0x1, R165, P0 ;  /* 0x000000013133b824 */ /* 0x000fe200000e06a5 */
[C---:B-----5:R-:W-:Y:S01]  /*6ab0*/  @!P3 LEA R60, P1, R50.reuse, R6, 0x1 ;  /* 0x00000006323cb211 */ /* 0x060fe200078208ff */
[----:B------:R-:W-:Y:S01]  /*6ac0*/  @!PT LDS RZ, [RZ] ;  /* 0x00000000fffff984 */ /* 0x000fe20000000800 */
[----:B------:R-:W-:Y:S01]  /*6ad0*/  @!PT LDS RZ, [RZ] ;  /* 0x00000000fffff984 */ /* 0x000fe20000000800 */
[----:B------:R-:W-:Y:S01]  /*6ae0*/  @!PT LDS RZ, [RZ] ;  /* 0x00000000fffff984 */ /* 0x000fe20000000800 */
[----:B------:R2:W-:Y:S01]  /*6af0*/  @!P5 LDGSTS.E.BYPASS.LTC128B.128 [R234+0x9000], desc[UR26][R56.64] ;  /* 0x0900000038eadfae */ /* 0x0005e2000b901d5a */
[C---:B------:R-:W-:Y:S02]  /*6b00*/  @!P2 IADD3 R52, P0, R45.reuse, R196, RZ ;  /* 0x000000c42d34a210 */ /* 0x040fe40007f1e0ff */
[----:B------:R-:W-:Y:S01]  /*6b10*/  @!P3 LEA.HI.X R61, R50, R7, R51, 0x1, P1 ;  /* 0x00000007323db211 */ /* 0x000fe200008f0c33 */
[----:B------:R2:W-:Y:S01]  /*6b20*/  @P4 STS.128 [R234+0xb000], RZ ;  /* 0x00b000ffea004388 */ /* 0x0005e20000000c00 */
[----:B------:R-:W3:Y:S01]  /*6b30*/  @!P4 LDC.64 R8, c[0x0][0x218] ;  /* 0x00008600ff08cb82 */ /* 0x000ee20000000a00 */
[----:B------:R-:W-:Y:S01]  /*6b40*/  IADD3 R50, P1, R45, UR31, RZ ;  /* 0x0000001f2d327c10 */ /* 0x000fe2000ff3e0ff */
[C---:B------:R-:W-:Y:S01]  /*6b50*/  @!P2 IMAD.X R45, R49.reuse, 0x1, R165, P0 ;  /* 0x00000001312da824 */ /* 0x040fe200000e06a5 */
[----:B-1----:R-:W-:Y:S01]  /*6b60*/  @!P2 LEA R58, P0, R52, R12, 0x1 ;  /* 0x0000000c343aa211 */ /* 0x002fe200078008ff */
[----:B------:R-:W-:Y:S01]  /*6b70*/  @!PT LDS RZ, [RZ] ;  /* 0x00000000fffff984 */ /* 0x000fe20000000800 */
[----:B------:R-:W-:Y:S01]  /*6b80*/  @!PT LDS RZ, [RZ] ;  /* 0x00000000fffff984 */ /* 0x000fe20000000800 */
[----:B------:R-:W-:Y:S01]  /*6b90*/  @!PT LDS RZ, [RZ] ;  /* 0x00000000fffff984 */ /* 0x000fe20000000800 */
[----:B------:R2:W-:Y:S01]  /*6ba0*/  @!P4 LDGSTS.E.BYPASS.LTC128B.128 [R234+0xb000], desc[UR26][R54.64+0x80] ;  /* 0x0b00008036eacfae */ /* 0x0005e2000b901d5a */
[----:B------:R-:W-:-:S02]  /*6bb0*/  IADD3.X R49, R49, UR30, RZ, P1, !PT ;  /* 0x0000001e31317c10 */ /* 0x000fc40008ffe4ff */
[----:B------:R-:W-:Y:S01]  /*6bc0*/  @!P2 LEA.HI.X R59, R52, R13, R45, 0x1, P0 ;  /* 0x0000000d343ba211 */ /* 0x000fe200000f0c2d */
[----:B------:R-:W1:Y:S01]  /*6bd0*/  @!P3 LDC.64 R6, c[0x0][0x218] ;  /* 0x00008600ff06bb82 */ /* 0x000e620000000a00 */
[CC--:B------:R-:W-:Y:S01]  /*6be0*/  @!P5 IADD3 R12, P0, R50.reuse, R196.reuse, RZ ;  /* 0x000000c4320cd210 */ /* 0x0c0fe20007f1e0ff */
[----:B------:R2:W-:Y:S01]  /*6bf0*/  @P3 STS.128 [R234+0xd000], RZ ;  /* 0x00d000ffea003388 */ /* 0x0005e20000000c00 */
[----:B------:R-:W-:-:S03]  /*6c00*/  @!P4 IADD3 R13, P1, R50, R196, RZ ;  /* 0x000000c4320dc210 */ /* 0x000fc60007f3e0ff */
[----:B------:R-:W-:Y:S01]  /*6c10*/  @!P5 IMAD.X R45, R49, 0x1, R165, P0 ;  /* 0x00000001312dd824 */ /* 0x000fe200000e06a5 */
[----:B------:R-:W-:Y:S01]  /*6c20*/  @!PT LDS RZ, [RZ] ;  /* 0x00000000fffff984 */ /* 0x000fe20000000800 */
[----:B------:R-:W-:Y:S01]  /*6c30*/  @!PT LDS RZ, [RZ] ;  /* 0x00000000fffff984 */ /* 0x000fe20000000800 */
[----:B------:R-:W-:Y:S01]  /*6c40*/  @!PT LDS RZ, [RZ] ;  /* 0x00000000fffff984 */ /* 0x000fe20000000800 */
[----:B------:R2:W-:Y:S01]  /*6c50*/  @!P3 LDGSTS.E.BYPASS.LTC128B.128 [R234+0xd000], desc[UR26][R60.64+0x100] ;  /* 0x0d0001003ceabfae */ /* 0x0005e2000b901d5a */
[----:B----4-:R-:W-:-:S03]  /*6c60*/  @!P5 LEA R46, P0, R12, R10, 0x1 ;  /* 0x0000000a0c2ed211 */ /* 0x010fc600078008ff */
        /* <DEDUP_REMOVED lines=33> */
[----:B--2---:R-:W-:-:S04]  /*6e80*/  LEA R6, P0, R50, UR14, 0x1 ;  /* 0x0000000e32067c11 */ /* 0x004fc8000f8008ff */
[----:B------:R-:W-:-:S05]  /*6e90*/  LEA.HI.X R7, R50, UR15, R49, 0x1, P0 ;  /* 0x0000000f32077c11 */ /* 0x000fca00080f0c31 */
[----:B------:R-:W-:Y:S01]  /*6ea0*/  @!PT LDS RZ, [RZ] ;  /* 0x00000000fffff984 */ /* 0x000fe20000000800 */
[----:B------:R-:W-:Y:S01]  /*6eb0*/  @!PT LDS RZ, [RZ] ;  /* 0x00000000fffff984 */ /* 0x000fe20000000800 */
[----:B------:R-:W-:Y:S01]  /*6ec0*/  @!PT LDS RZ, [RZ] ;  /* 0x00000000fffff984 */ /* 0x000fe20000000800 */
[----:B------:R1:W-:Y:S04]  /*6ed0*/  LDGSTS.E.BYPASS.LTC128B.128 [R234+0xf800], desc[UR26][R6.64+0x180] ;  /* 0x0f80018006ea7fae */ /* 0x0003e8000b901d5a */
.L_x_6613:
[----:B------:R-:W-:Y:S05]  /*6ee0*/  BSYNC B0 ;  /* 0x0000000000007941 */ /* 0x000fea0003800000 */
.L_x_6612:
[----:B------:R-:W0:Y:S01]  /*6ef0*/  LDGDEPBAR ;  /* 0x00000000000079af */ /* 0x000e220000000000 */
[----:B------:R-:W-:-:S04]  /*6f00*/  IADD3 R196, P0, R43, R196, RZ ;  /* 0x000000c42bc47210 */ /* 0x000fc80007f1e0ff */
[----:B------:R-:W-:-:S09]  /*6f10*/  IADD3.X R165, R42, R165, RZ, P0, !PT ;  /* 0x000000a52aa57210 */ /* 0x000fd200007fe4ff */
.L_x_6609:
[----:B------:R-:W-:Y:S01]  /*6f20*/  VIADD R50, R243, UR16 ;  /* 0x00000010f3327c36 */ /* 0x000fe20008000000 */
[----:B------:R-:W-:Y:S01]  /*6f30*/  ULDC UR18, c[0x0][0x2ec] ;  /* 0x0000bb0000127ab9 */ /* 0x000fe20000000800 */
[----:B------:R-:W-:Y:S01]  /*6f40*/  LEA R224, R4, UR4, 0x1 ;  /* 0x0000000404e07c11 */ /* 0x000fe2000f8e08ff */
[----:B------:R-:W-:Y:S01]  /*6f50*/  ULDC.64 UR14, c[0x0][0x218] ;  /* 0x00008600000e7ab9 */ /* 0x000fe20000000a00 */
[--C-:B-12---:R-:W-:Y:S01]  /*6f60*/  IMAD.IADD R6, R239, 0x1, -R50.reuse ;  /* 0x00000001ef067824 */ /* 0x106fe200078e0a32 */
[----:B------:R-:W-:Y:S01]  /*6f70*/  ISETP.GE.AND P2, PT, R50, R240, PT ;  /* 0x000000f03200720c */ /* 0x000fe20003f46270 */
[----:B------:R-:W-:Y:S01]  /*6f80*/  IMAD.IADD R8, R242, 0x1, -R50 ;  /* 0x00000001f2087824 */ /* 0x000fe200078e0a32 */
[C---:B------:R-:W-:Y:S01]  /*6f90*/  ISETP.GE.AND P3, PT, R50.reuse, R235, PT ;  /* 0x000000eb3200720c */ /* 0x040fe20003f66270 */
[C---:B------:R-:W-:Y:S01]  /*6fa0*/  VIADD R45, R50.reuse, 0x8 ;  /* 0x00000008322d7836 */ /* 0x040fe20000000000 */
[----:B------:R-:W-:Y:S01]  /*6fb0*/  IABS R6, R6 ;  /* 0x0000000600067213 */ /* 0x000fe20000000000 */
[C---:B------:R-:W-:Y:S01]  /*6fc0*/  VIADD R42, R50.reuse, 0x28 ;  /* 0x00000028322a7836 */ /* 0x040fe20000000000 */
[----:B------:R-:W-:Y:S01]  /*6fd0*/  IABS R8, R8 ;  /* 0x0000000800087213 */ /* 0x000fe20000000000 */
[C---:B------:R-:W-:Y:S01]  /*6fe0*/  VIADD R7, R50.reuse, 0x10 ;  /* 0x0000001032077836 */ /* 0x040fe20000000000 */
[----:B------:R-:W-:Y:S01]  /*6ff0*/  I2FP.F32.S32 R6, R6 ;  /* 0x0000000600067245 */ /* 0x000fe20000201400 */
[----:B------:R-:W-:Y:S01]  /*7000*/  VIADD R13, R50, 0x1 ;  /* 0x00000001320d7836 */ /* 0x000fe20000000000 */
[----:B------:R-:W-:Y:S01]  /*7010*/  I2FP.F32.S32 R8, R8 ;  /* 0x0000000800087245 */ /* 0x000fe20000201400 */
[----:B------:R-:W-:Y:S01]  /*7020*/  IMAD.IADD R11, R242, 0x1, -R7 ;  /* 0x00000001f20b7824 */ /* 0x000fe200078e0a07 */
[----:B------:R-:W-:Y:S01]  /*7030*/  ISETP.LT.OR P2, PT, R50, R241, P2 ;  /* 0x000000f13200720c */ /* 0x000fe20001741670 */
[----:B------:R-:W-:Y:S01]  /*7040*/  FFMA.FTZ R74, R6, -UR23, R74 ;  /* 0x80000017064a7c23 */ /* 0x000fe2000801004a */
[----:B------:R-:W-:-:S02]  /*7050*/  VIADD R6, R50, 0x11 ;  /* 0x0000001132067836 */ /* 0x000fc40000000000 */
[----:B------:R-:W-:Y:S01]  /*7060*/  FFMA.FTZ R8, R8, -UR23, R3 ;  /* 0x8000001708087c23 */ /* 0x000fe20008010003 */
[C---:B------:R-:W-:Y:S01]  /*7070*/  IMAD.IADD R3, R242.reuse, 0x1, -R45 ;  /* 0x00000001f2037824 */ /* 0x040fe200078e0a2d */
[----:B------:R-:W-:Y:S01]  /*7080*/  IABS R11, R11 ;  /* 0x0000000b000b7213 */ /* 0x000fe20000000000 */
[C---:B------:R-:W-:Y:S01]  /*7090*/  IMAD.IADD R10, R242.reuse, 0x1, -R6 ;  /* 0x00000001f20a7824 */ /* 0x040fe200078e0a06 */
[----:B------:R-:W-:Y:S01]  /*70a0*/  ISETP.GE.AND P4, PT, R13, R240, PT ;  /* 0x000000f00d00720c */ /* 0x000fe20003f86270 */
[----:B------:R-:W-:Y:S01]  /*70b0*/  IMAD.IADD R9, R242, 0x1, -R13 ;  /* 0x00000001f2097824 */ /* 0x000fe200078e0a0d */
[----:B------:R-:W-:Y:S01]  /*70c0*/  IABS R3, R3 ;  /* 0x0000000300037213 */ /* 0x000fe20000000000 */
[C---:B------:R-:W-:Y:S01]  /*70d0*/  VIADD R43, R50.reuse, 0x21 ;  /* 0x00000021322b7836 */ /* 0x040fe20000000000 */
[----:B------:R-:W-:Y:S01]  /*70e0*/  IABS R10, R10 ;  /* 0x0000000a000a7213 */ /* 0x000fe20000000000 */
[----:B------:R-:W-:Y:S01]  /*70f0*/  VIADD R12, R50, 0x9 ;  /* 0x00000009320c7836 */ /* 0x000fe20000000000 */
[----:B------:R-:W-:Y:S01]  /*7100*/  I2FP.F32.S32 R3, R3 ;  /* 0x0000000300037245 */ /* 0x000fe20000201400 */
[C---:B------:R-:W-:Y:S01]  /*7110*/  IMAD.IADD R182, R242.reuse, 0x1, -R43 ;  /* 0x00000001f2b67824 */ /* 0x040fe200078e0a2b */
[----:B------:R-:W-:Y:S01]  /*7120*/  I2FP.F32.S32 R10, R10 ;  /* 0x0000000a000a7245 */ /* 0x000fe20000201400 */
[C---:B------:R-:W-:Y:S01]  /*7130*/  IMAD.IADD R49, R242.reuse, 0x1, -R12 ;  /* 0x00000001f2317824 */ /* 0x040fe200078e0a0c */
[----:B------:R-:W-:Y:S01]  /*7140*/  I2FP.F32.S32 R11, R11 ;  /* 0x0000000b000b7245 */ /* 0x000fe20000201400 */
[----:B------:R-:W-:Y:S01]  /*7150*/  FFMA.FTZ R28, R3, -UR23, R28 ;  /* 0x80000017031c7c23 */ /* 0x000fe2000801001c */
[----:B------:R-:W-:-:S02]  /*7160*/  IMAD.IADD R3, R242, 0x1, -R42 ;  /* 0x00000001f2037824 */ /* 0x000fc400078e0a2a */
[----:B------:R-:W-:Y:S01]  /*7170*/  FFMA.FTZ R10, R10, -UR23, R44 ;  /* 0x800000170a0a7c23 */ /* 0x000fe2000801002c */
[----:B------:R-:W-:Y:S01]  /*7180*/  VIADD R44, R50, 0x20 ;  /* 0x00000020322c7836 */ /* 0x000fe20000000000 */
[----:B------:R-:W-:Y:S01]  /*7190*/  IABS R9, R9 ;  /* 0x0000000900097213 */ /* 0x000fe20000000000 */
[----:B------:R-:W-:Y:S01]  /*71a0*/  FFMA.FTZ R11, R11, -UR23, R31 ;  /* 0x800000170b0b7c23 */ /* 0x000fe2000801001f */
[----:B------:R-:W-:Y:S01]  /*71b0*/  IABS R3, R3 ;  /* 0x0000000300037213 */ /* 0x000fe20000000000 */
[----:B------:R-:W-:Y:S01]  /*71c0*/  IMAD.IADD R181, R242, 0x1, -R44 ;  /* 0x00000001f2b57824 */ /* 0x000fe200078e0a2c */
[----:B------:R-:W-:Y:S01]  /*71d0*/  I2FP.F32.S32 R9, R9 ;  /* 0x0000000900097245 */ /* 0x000fe20000201400 */
[C---:B------:R-:W-:Y:S01]  /*71e0*/  VIADD R47, R50.reuse, 0x18 ;  /* 0x00000018322f7836 */ /* 0x040fe20000000000 */
[----:B------:R-:W-:Y:S01]  /*71f0*/  I2FP.F32.S32 R3, R3 ;  /* 0x0000000300037245 */ /* 0x000fe20000201400 */
[C---:B------:R-:W-:Y:S01]  /*7200*/  VIADD R46, R50.reuse, 0x19 ;  /* 0x00000019322e7836 */ /* 0x040fe20000000000 */
[----:B------:R-:W-:Y:S01]  /*7210*/  IABS R181, R181 ;  /* 0x000000b500b57213 */ /* 0x000fe20000000000 */
[----:B------:R-:W-:Y:S01]  /*7220*/  FFMA.FTZ R72, R9, -UR23, R72 ;  /* 0x8000001709487c23 */ /* 0x000fe20008010048 */
[----:B------:R-:W-:Y:S01]  /*7230*/  IABS R182, R182 ;  /* 0x000000b600b67213 */ /* 0x000fe20000000000 */
[----:B------:R-:W-:Y:S01]  /*7240*/  FFMA.FTZ R24, R3, -UR23, R24 ;  /* 0x8000001703187c23 */ /* 0x000fe20008010018 */
[----:B------:R-:W-:Y:S01]  /*7250*/  I2FP.F32.S32 R181, R181 ;  /* 0x000000b500b57245 */ /* 0x000fe20000201400 */
[----:B------:R-:W-:Y:S01]  /*7260*/  VIADD R3, R50, 0x39 ;  /* 0x0000003932037836 */ /* 0x000fe20000000000 */
[----:B------:R-:W-:Y:S01]  /*7270*/  I2FP.F32.S32 R182, R182 ;  /* 0x000000b600b67245 */ /* 0x000fe20000201400 */
[----:B------:R-:W-:Y:S01]  /*7280*/  IMAD.IADD R9, R242, 0x1, -R47 ;  /* 0x00000001f2097824 */ /* 0x000fe200078e0a2f */
[----:B------:R-:W-:Y:S01]  /*7290*/  IABS R49, R49 ;  /* 0x0000003100317213 */ /* 0x000fe20000000000 */
[----:B------:R-:W-:Y:S01]  /*72a0*/  FFMA.FTZ R181, R181, -UR23, R38 ;  /* 0x80000017b5b57c23 */ /* 0x000fe20008010026 */
[----:B------:R-:W-:-:S02]  /*72b0*/  VIADD R38, R50, 0x30 ;  /* 0x0000003032267836 */ /* 0x000fc40000000000 */
        /* <DEDUP_REMOVED lines=8> */
[----:B------:R-:W-:Y:S01]  /*7340*/  IABS R199, R199 ;  /* 0x000000c700c77213 */ /* 0x000fe20000000000 */
[C---:B------:R-:W-:Y:S01]  /*7350*/  IMAD.IADD R184, R242.reuse, 0x1, -R39 ;  /* 0x00000001f2b87824 */ /* 0x040fe200078e0a27 */
[----:B------:R-:W-:Y:S01]  /*7360*/  I2FP.F32.S32 R31, R31 ;  /* 0x0000001f001f7245 */ /* 0x000fe20000201400 */
[----:B------:R-:W-:Y:S01]  /*7370*/  IMAD.IADD R48, R242, 0x1, -R46 ;  /* 0x00000001f2307824 */ /* 0x000fe200078e0a2e */
[----:B------:R-:W-:Y:S01]  /*7380*/  I2FP.F32.S32 R199, R199 ;  /* 0x000000c700c77245 */ /* 0x000fe20000201400 */
[--C-:B------:R-:W-:Y:S01]  /*7390*/  IMAD R222, R2, 0x2, R224.reuse ;  /* 0x0000000202de7824 */ /* 0x100fe200078e02e0 */
[----:B------:R-:W-:Y:S01]  /*73a0*/  ISETP.LT.OR P4, PT, R13, R241, P4 ;  /* 0x000000f10d00720c */ /* 0x000fe20002781670 */
[----:B------:R-:W-:Y:S01]  /*73b0*/  FFMA.FTZ R5, R31, -UR23, R5 ;  /* 0x800000171f057c23 */ /* 0x000fe20008010005 */
[----:B------:R-:W-:Y:S01]  /*73c0*/  I2FP.F32.S32 R9, R9 ;  /* 0x0000000900097245 */ /* 0x000fe20000201400 */
[----:B------:R-:W-:Y:S01]  /*73d0*/  FFMA.FTZ R199, R199, -UR23, R33 ;  /* 0x80000017c7c77c23 */ /* 0x000fe20008010021 */
[----:B------:R-:W-:Y:S01]  /*73e0*/  FSEL R31, R72, -INF , !P4 ;  /* 0xff800000481f7808 */ /* 0x000fe20006000000 */
[----:B------:R-:W-:Y:S01]  /*73f0*/  IMAD R221, R0, 0x2, R224 ;  /* 0x0000000200dd7824 */ /* 0x000fe200078e02e0 */
[-C--:B------:R-:W-:Y:S01]  /*7400*/  ISETP.GE.AND P4, PT, R47, R240.reuse, PT ;  /* 0x000000f02f00720c */ /* 0x080fe20003f86270 */
[----:B------:R-:W-:Y:S01]  /*7410*/  FFMA.FTZ R9, R9, -UR23, R36 ;  /* 0x8000001709097c23 */ /* 0x000fe20008010024 */
[----:B------:R-:W-:Y:S01]  /*7420*/  FSEL R33, R8, -INF , !P2 ;  /* 0xff80000008217808 */ /* 0x000fe20005000000 */
[----:B------:R-:W-:Y:S01]  /*7430*/  VIADD R36, R50, 0x38 ;  /* 0x0000003832247836 */ /* 0x000fe20000000000 */
[----:B------:R-:W-:Y:S01]  /*7440*/  ISETP.GE.AND P2, PT, R6, R240, PT ;  /* 0x000000f00600720c */ /* 0x000fe20003f46270 */
[----:B------:R-:W-:Y:S01]  /*7450*/  IMAD R220, R0, 0x2, R222 ;  /* 0x0000000200dc7824 */ /* 0x000fe200078e02de */
[----:B------:R-:W-:Y:S01]  /*7460*/  IABS R184, R184 ;  /* 0x000000b800b87213 */ /* 0x000fe20000000000 */
[----:B------:R-:W-:Y:S01]  /*7470*/  LDSM.16.MT88.4 R156, [R224+0x10000] ;  /* 0x01000000e09c783b */ /* 0x000fe20000004200 */
[----:B------:R-:W-:-:S02]  /*7480*/  IABS R48, R48 ;  /* 0x0000003000307213 */ /* 0x000fc40000000000 */
[-C--:B------:R-:W-:Y:S01]  /*7490*/  ISETP.LT.OR P4, PT, R47, R241.reuse, P4 ;  /* 0x000000f12f00720c */ /* 0x080fe20002781670 */
[----:B------:R-:W-:Y:S01]  /*74a0*/  LDSM.16.MT88.4 R148, [R222+0x10000] ;  /* 0x01000000de94783b */ /* 0x000fe20000004200 */
[-C--:B------:R-:W-:Y:S02]  /*74b0*/  ISETP.LT.OR P2, PT, R6, R241.reuse, P2 ;  /* 0x000000f10600720c */ /* 0x080fe40001741670 */
[----:B------:R-:W-:Y:S01]  /*74c0*/  I2FP.F32.S32 R184, R184 ;  /* 0x000000b800b87245 */ /* 0x000fe20000201400 */
[----:B------:R-:W-:Y:S01]  /*74d0*/  LDSM.16.MT88.4 R140, [R221+0x10000] ;  /* 0x01000000dd8c783b */ /* 0x000fe20000004200 */
[----:B------:R-:W-:Y:S02]  /*74e0*/  I2FP.F32.S32 R48, R48 ;  /* 0x0000003000307245 */ /* 0x000fe40000201400 */
[----:B------:R-:W-:Y:S01]  /*74f0*/  FSEL R9, R9, -INF , !P4 ;  /* 0xff80000009097808 */ /* 0x000fe20006000000 */
[----:B------:R-:W-:Y:S01]  /*7500*/  FFMA.FTZ R184, R184, -UR23, R25 ;  /* 0x80000017b8b87c23 */ /* 0x000fe20008010019 */
[-C--:B------:R-:W-:Y:S01]  /*7510*/  ISETP.GE.AND P4, PT, R39, R240.reuse, PT ;  /* 0x000000f02700720c */ /* 0x080fe20003f86270 */
[----:B------:R-:W-:Y:S01]  /*7520*/  FFMA.FTZ R48, R48, -UR23, R37 ;  /* 0x8000001730307c23 */ /* 0x000fe20008010025 */
[----:B------:R-:W-:Y:S01]  /*7530*/  FSEL R10, R10, -INF , !P2 ;  /* 0xff8000000a0a7808 */ /* 0x000fe20005000000 */
[----:B------:R-:W-:Y:S01]  /*7540*/  VIADD R37, R50, 0x31 ;  /* 0x0000003132257836 */ /* 0x000fe20000000000 */
[-C--:B------:R-:W-:Y:S01]  /*7550*/  ISETP.GE.AND P0, PT, R12, R240.reuse, PT ;  /* 0x000000f00c00720c */ /* 0x080fe20003f06270 */
[----:B------:R-:W-:Y:S01]  /*7560*/  LDSM.16.MT88.4 R132, [R220+0x10000] ;  /* 0x01000000dc84783b */ /* 0x000fe20000004200 */
[-C--:B------:R-:W-:Y:S01]  /*7570*/  ISETP.GE.AND P2, PT, R42, R240.reuse, PT ;  /* 0x000000f02a00720c */ /* 0x080fe20003f46270 */
[----:B------:R-:W-:Y:S01]  /*7580*/  IMAD.IADD R51, R242, 0x1, -R37 ;  /* 0x00000001f2337824 */ /* 0x000fe200078e0a25 */
[----:B------:R-:W-:Y:S01]  /*7590*/  ISETP.GE.AND P1, PT, R45, R240, PT ;  /* 0x000000f02d00720c */ /* 0x000fe20003f26270 */
[----:B------:R-:W-:Y:S01]  /*75a0*/  LDSM.16.MT88.4 R56, [R221+0x12000] ;  /* 0x01200000dd38783b */ /* 0x000fe20000004200 */
[----:B------:R-:W-:-:S02]  /*75b0*/  ISETP.LT.OR P4, PT, R39, R241, P4 ;  /* 0x000000f12700720c */ /* 0x000fc40002781670 */
[-C--:B------:R-:W-:Y:S01]  /*75c0*/  ISETP.LT.OR P0, PT, R12, R241.reuse, P0 ;  /* 0x000000f10c00720c */ /* 0x080fe20000701670 */
[----:B------:R-:W-:Y:S01]  /*75d0*/  LDSM.16.MT88.4 R64, [R220+0x12000] ;  /* 0x01200000dc40783b */ /* 0x000fe20000004200 */
[-C--:B------:R-:W-:Y:S02]  /*75e0*/  ISETP.LT.OR P2, PT, R42, R241.reuse, P2 ;  /* 0x000000f12a00720c */ /* 0x080fe40001741670 */
[-C--:B------:R-:W-:Y:S01]  /*75f0*/  ISETP.GE.AND P5, PT, R7, R240.reuse, PT ;  /* 0x000000f00700720c */ /* 0x080fe20003fa6270 */
[----:B------:R-:W-:Y:S01]  /*7600*/  LDSM.16.MT88.4 R80, [R222+0x14000] ;  /* 0x01400000de50783b */ /* 0x000fe20000004200 */
[----:B------:R-:W-:Y:S02]  /*7610*/  ISETP.LT.OR P1, PT, R45, R241, P1 ;  /* 0x000000f12d00720c */ /* 0x000fe40000f21670 */
        /* <DEDUP_REMOVED lines=8> */
[----:B------:R-:W-:Y:S02]  /*76a0*/  ISETP.GE.AND P2, PT, R13, R235, PT ;  /* 0x000000eb0d00720c */ /* 0x000fe40003f46270 */
[----:B------:R-:W-:Y:S01]  /*76b0*/  FSEL R28, R28, -INF , !P1 ;  /* 0xff8000001c1c7808 */ /* 0x000fe20004800000 */
[----:B------:R-:W-:Y:S01]  /*76c0*/  LDSM.16.MT88.4 R112, [R222+0x16000] ;  /* 0x01600000de70783b */ /* 0x000fe20000004200 */
[----:B------:R-:W-:-:S02]  /*76d0*/  ISETP.LT.OR P5, PT, R7, R241, P5 ;  /* 0x000000f10700720c */ /* 0x000fc40002fa1670 */
[----:B------:R-:W-:Y:S01]  /*76e0*/  ISETP.GE.AND P1, PT, R46, R240, PT ;  /* 0x000000f02e00720c */ /* 0x000fe20003f26270 */
[----:B------:R-:W-:Y:S01]  /*76f0*/  LDSM.16.MT88.4 R120, [R221+0x16000] ;  /* 0x01600000dd78783b */ /* 0x000fe20000004200 */
[----:B------:R-:W-:Y:S02]  /*7700*/  ISETP.LT.OR P4, PT, R3, R241, P4 ;  /* 0x000000f10300720c */ /* 0x000fe40002781670 */
[-C--:B------:R-:W-:Y:S01]  /*7710*/  ISETP.LT.OR P3, PT, R50, R238.reuse, P3 ;  /* 0x000000ee3200720c */ /* 0x080fe20001f61670 */
[----:B------:R-:W-:Y:S01]  /*7720*/  IMAD.IADD R50, R242, 0x1, -R36 ;  /* 0x00000001f2327824 */ /* 0x000fe200078e0a24 */
[----:B------:R-:W-:Y:S02]  /*7730*/  IABS R51, R51 ;  /* 0x0000003300337213 */ /* 0x000fe40000000000 */
[----:B------:R-:W-:Y:S02]  /*7740*/  ISETP.LT.OR P0, PT, R44, R241, P0 ;  /* 0x000000f12c00720c */ /* 0x000fe40000701670 */
[----:B------:R-:W-:Y:S01]  /*7750*/  ISETP.LT.OR P2, PT, R13, R238, P2 ;  /* 0x000000ee0d00720c */ /* 0x000fe20001741670 */
[----:B------:R-:W-:Y:S01]  /*7760*/  IMAD.IADD R13, R239, 0x1, -R13 ;  /* 0x00000001ef0d7824 */ /* 0x000fe200078e0a0d */
[----:B------:R-:W-:-:S02]  /*7770*/  FSEL R11, R11, -INF , !P5 ;  /* 0xff8000000b0b7808 */ /* 0x000fc40006800000 */
[----:B------:R-:W-:Y:S02]  /*7780*/  ISETP.GE.AND P5, PT, R43, R240, PT ;  /* 0x000000f02b00720c */ /* 0x000fe40003fa6270 */
[----:B------:R-:W-:Y:S02]  /*7790*/  ISETP.LT.OR P1, PT, R46, R241, P1 ;  /* 0x000000f12e00720c */ /* 0x000fe40000f21670 */
[----:B------:R-:W-:Y:S02]  /*77a0*/  FSEL R195, R5, -INF , !P4 ;  /* 0xff80000005c37808 */ /* 0x000fe40006000000 */
[----:B------:R-:W-:Y:S02]  /*77b0*/  I2FP.F32.S32 R51, R51 ;  /* 0x0000003300337245 */ /* 0x000fe40000201400 */
[----:B------:R-:W-:Y:S02]  /*77c0*/  ISETP.GE.AND P4, PT, R6, R235, PT ;  /* 0x000000eb0600720c */ /* 0x000fe40003f86270 */
[----:B------:R-:W-:Y:S01]  /*77d0*/  FSEL R74, R74, -INF , !P3 ;  /* 0xff8000004a4a7808 */ /* 0x000fe20005800000 */
[----:B------:R-:W-:Y:S01]  /*77e0*/  FFMA.FTZ R40, R51, -UR23, R40 ;  /* 0x8000001733287c23 */ /* 0x000fe20008010028 */
[----:B------:R-:W-:-:S02]  /*77f0*/  FSEL R181, R181, -INF , !P0 ;  /* 0xff800000b5b57808 */ /* 0x000fc40004000000 */
[----:B------:R-:W-:Y:S02]  /*7800*/  ISETP.GE.AND P3, PT, R47, R235, PT ;  /* 0x000000eb2f00720c */ /* 0x000fe40003f66270 */
[----:B------:R-:W-:Y:S02]  /*7810*/  IABS R50, R50 ;  /* 0x0000003200327213 */ /* 0x000fe40000000000 */
[----:B------:R-:W-:Y:S02]  /*7820*/  ISETP.GE.AND P0, PT, R37, R240, PT ;  /* 0x000000f02500720c */ /* 0x000fe40003f06270 */
[----:B------:R-:W-:Y:S02]  /*7830*/  FSEL R8, R48, -INF , !P1 ;  /* 0xff80000030087808 */ /* 0x000fe40004800000 */
[----:B------:R-:W-:Y:S02]  /*7840*/  ISETP.LT.OR P5, PT, R43, R241, P5 ;  /* 0x000000f12b00720c */ /* 0x000fe40002fa1670 */
[----:B------:R-:W-:-:S02]  /*7850*/  IABS R13, R13 ;  /* 0x0000000d000d7213 */ /* 0x000fc40000000000 */
[----:B------:R-:W-:Y:S02]  /*7860*/  ISETP.GE.AND P1, PT, R38, R240, PT ;  /* 0x000000f02600720c */ /* 0x000fe40003f26270 */
[-C--:B------:R-:W-:Y:S01]  /*7870*/  ISETP.LT.OR P4, PT, R6, R238.reuse, P4 ;  /* 0x000000ee0600720c */ /* 0x080fe20002781670 */
[----:B------:R-:W-:Y:S01]  /*7880*/  IMAD.IADD R6, R239, 0x1, -R6 ;  /* 0x00000001ef067824 */ /* 0x000fe200078e0a06 */
[----:B------:R-:W-:Y:S01]  /*7890*/  ISETP.LT.OR P3, PT, R47, R238, P3 ;  /* 0x000000ee2f00720c */ /* 0x000fe20001f61670 */
[----:B------:R-:W-:Y:S01]  /*78a0*/  IMAD.IADD R47, R239, 0x1, -R47 ;  /* 0x00000001ef2f7824 */ /* 0x000fe200078e0a2f */
[----:B------:R-:W-:Y:S02]  /*78b0*/  I2FP.F32.S32 R50, R50 ;  /* 0x0000003200327245 */ /* 0x000fe40000201400 */
[----:B------:R-:W-:Y:S02]  /*78c0*/  ISETP.LT.OR P0, PT, R37, R241, P0 ;  /* 0x000000f12500720c */ /* 0x000fe40000701670 */
[----:B------:R-:W-:Y:S01]  /*78d0*/  FSEL R182, R182, -INF , !P5 ;  /* 0xff800000b6b67808 */ /* 0x000fe20006800000 */
[----:B------:R-:W-:Y:S01]  /*78e0*/  FFMA.FTZ R41, R50, -UR23, R41 ;  /* 0x8000001732297c23 */ /* 0x000fe20008010029 */
[----:B------:R-:W-:Y:S01]  /*78f0*/  I2FP.F32.S32 R13, R13 ;  /* 0x0000000d000d7245 */ /* 0x000fe20000201400 */
[----:B------:R-:W-:Y:S01]  /*7900*/  LDSM.16.MT88.4 R48, [R222+0x12000] ;  /* 0x01200000de30783b */ /* 0x000fe20000004200 */
[----:B------:R-:W-:-:S02]  /*7910*/  ISETP.GE.AND P5, PT, R36, R240, PT ;  /* 0x000000f02400720c */ /* 0x000fc40003fa6270 */
[----:B------:R-:W-:Y:S01]  /*7920*/  ISETP.LT.OR P1, PT, R38, R241, P1 ;  /* 0x000000f12600720c */ /* 0x000fe20000f21670 */
[----:B------:R-:W-:Y:S01]  /*7930*/  FFMA.FTZ R13, R13, -UR23, R73 ;  /* 0x800000170d0d7c23 */ /* 0x000fe20008010049 */
[----:B------:R-:W-:Y:S02]  /*7940*/  FSEL R198, R40, -INF , !P0 ;  /* 0xff80000028c67808 */ /* 0x000fe40004000000 */
[----:B------:R-:W-:Y:S02]  /*7950*/  IABS R6, R6 ;  /* 0x0000000600067213 */ /* 0x000fe40000000000 */
[----:B------:R-:W-:Y:S02]  /*7960*/  ISETP.GE.AND P0, PT, R12, R235, PT ;  /* 0x000000eb0c00720c */ /* 0x000fe40003f06270 */
[----:B------:R-:W-:Y:S02]  /*7970*/  IABS R47, R47 ;  /* 0x0000002f002f7213 */ /* 0x000fe40000000000 */
[----:B------:R-:W-:-:S02]  /*7980*/  FSEL R199, R199, -INF , !P1 ;  /* 0xff800000c7c77808 */ /* 0x000fc40004800000 */
[----:B------:R-:W-:Y:S02]  /*7990*/  ISETP.LT.OR P5, PT, R36, R241, P5 ;  /* 0x000000f12400720c */ /* 0x000fe40002fa1670 */
[----:B------:R-:W-:Y:S02]  /*79a0*/  ISETP.GE.AND P1, PT, R45, R235, PT ;  /* 0x000000eb2d00720c */ /* 0x000fe40003f26270 */
[----:B------:R-:W-:Y:S02]  /*79b0*/  I2FP.F32.S32 R6, R6 ;  /* 0x0000000600067245 */ /* 0x000fe40000201400 */
[----:B------:R-:W-:Y:S01]  /*79c0*/  ISETP.LT.OR P0, PT, R12, R238, P0 ;  /* 0x000000ee0c00720c */ /* 0x000fe20000701670 */
[----:B------:R-:W-:Y:S01]  /*79d0*/  IMAD.IADD R12, R239, 0x1, -R12 ;  /* 0x00000001ef0c7824 */ /* 0x000fe200078e0a0c */
[----:B------:R-:W-:Y:S01]  /*79e0*/  I2FP.F32.S32 R47, R47 ;  /* 0x0000002f002f7245 */ /* 0x000fe20000201400 */
[----:B------:R-:W-:Y:S01]  /*79f0*/  FFMA.FTZ R17, R6, -UR23, R17 ;  /* 0x8000001706117c23 */ /* 0x000fe20008010011 */
[----:B------:R-:W-:-:S02]  /*7a00*/  FSEL R197, R41, -INF , !P5 ;  /* 0xff80000029c57808 */ /* 0x000fc40006800000 */
[-C--:B------:R-:W-:Y:S01]  /*7a10*/  ISETP.LT.OR P1, PT, R45, R238.reuse, P1 ;  /* 0x000000ee2d00720c */ /* 0x080fe20000f21670 */
[----:B------:R-:W-:Y:S01]  /*7a20*/  IMAD.IADD R45, R239, 0x1, -R45 ;  /* 0x00000001ef2d7824 */ /* 0x000fe200078e0a2d */
[-C--:B------:R-:W-:Y:S01]  /*7a30*/  ISETP.GE.AND P5, PT, R7, R235.reuse, PT ;  /* 0x000000eb0700720c */ /* 0x080fe20003fa6270 */
[----:B------:R-:W-:Y:S01]  /*7a40*/  FFMA.FTZ R6, R47, -UR23, R20 ;  /* 0x800000172f067c23 */ /* 0x000fe20008010014 */
[----:B------:R-:W-:Y:S02]  /*7a50*/  FSEL R24, R13, -INF , !P2 ;  /* 0xff8000000d187808 */ /* 0x000fe40005000000 */
[----:B------:R-:W-:Y:S02]  /*7a60*/  ISETP.GE.AND P2, PT, R46, R235, PT ;  /* 0x000000eb2e00720c */ /* 0x000fe40003f46270 */
[----:B------:R-:W-:Y:S01]  /*7a70*/  ISETP.LT.OR P5, PT, R7, R238, P5 ;  /* 0x000000ee0700720c */ /* 0x000fe20002fa1670 */
[----:B------:R-:W-:Y:S01]  /*7a80*/  IMAD.IADD R7, R239, 0x1, -R7 ;  /* 0x00000001ef077824 */ /* 0x000fe200078e0a07 */
[----:B------:R-:W-:-:S02]  /*7a90*/  IABS R12, R12 ;  /* 0x0000000c000c7213 */ /* 0x000fc40000000000 */
[----:B------:R-:W-:Y:S02]  /*7aa0*/  FMNMX.FTZ R20, R33, R31, !PT ;  /* 0x0000001f21147209 */ /* 0x000fe40007810000 */
[----:B------:R-:W-:Y:S01]  /*7ab0*/  ISETP.LT.OR P2, PT, R46, R238, P2 ;  /* 0x000000ee2e00720c */ /* 0x000fe20001741670 */
[C---:B------:R-:W-:Y:S01]  /*7ac0*/  IMAD.IADD R46, R239.reuse, 0x1, -R46 ;  /* 0x00000001ef2e7824 */ /* 0x040fe200078e0a2e */
[----:B------:R-:W-:Y:S02]  /*7ad0*/  IABS R45, R45 ;  /* 0x0000002d002d7213 */ /* 0x000fe40000000000 */
[----:B------:R-:W-:Y:S02]  /*7ae0*/  I2FP.F32.S32 R12, R12 ;  /* 0x0000000c000c7245 */ /* 0x000fe40000201400 */
[----:B------:R-:W-:Y:S02]  /*7af0*/  FMNMX.FTZ R20, R28, R20, !PT ;  /* 0x000000141c147209 */ /* 0x000fe40007810000 */
[----:B------:R-:W-:Y:S01]  /*7b00*/  IABS R7, R7 ;  /* 0x0000000700077213 */ /* 0x000fe20000000000 */
[----:B------:R-:W-:Y:S01]  /*7b10*/  FFMA.FTZ R12, R12, -UR23, R30 ;  /* 0x800000170c0c7c23 */ /* 0x000fe2000801001e */
[----:B------:R-:W-:Y:S01]  /*7b20*/  I2FP.F32.S32 R45, R45 ;  /* 0x0000002d002d7245 */ /* 0x000fe20000201400 */
[----:B------:R-:W-:Y:S01]  /*7b30*/  IMAD.IADD R30, R239, 0x1, -R39 ;  /* 0x00000001ef1e7824 */ /* 0x000fe200078e0a27 */
[----:B------:R-:W-:-:S02]  /*7b40*/  IABS R46, R46 ;  /* 0x0000002e002e7213 */ /* 0x000fc40000000000 */
[----:B------:R-:W-:Y:S01]  /*7b50*/  FMNMX.FTZ R20, R25, R20, !PT ;  /* 0x0000001419147209 */ /* 0x000fe20007810000 */
[----:B------:R-:W-:Y:S01]  /*7b60*/  FFMA.FTZ R29, R45, -UR23, R29 ;  /* 0x800000172d1d7c23 */ /* 0x000fe2000801001d */
[----:B------:R-:W-:Y:S02]  /*7b70*/  I2FP.F32.S32 R7, R7 ;  /* 0x0000000700077245 */ /* 0x000fe40000201400 */
[----:B------:R-:W-:Y:S02]  /*7b80*/  I2FP.F32.S32 R46, R46 ;  /* 0x0000002e002e7245 */ /* 0x000fe40000201400 */
[----:B------:R-:W-:Y:S01]  /*7b90*/  FMNMX.FTZ R20, R11, R20, !PT ;  /* 0x000000140b147209 */ /* 0x000fe20007810000 */
[----:B------:R-:W-:Y:S01]  /*7ba0*/  FFMA.FTZ R7, R7, -UR23, R16 ;  /* 0x8000001707077c23 */ /* 0x000fe20008010010 */
[----:B------:R-:W-:Y:S01]  /*7bb0*/  FSEL R13, R12, -INF , !P0 ;  /* 0xff8000000c0d7808 */ /* 0x000fe20004000000 */
[----:B------:R-:W-:Y:S01]  /*7bc0*/  FFMA.FTZ R5, R46, -UR23, R18 ;  /* 0x800000172e057c23 */ /* 0x000fe20008010012 */
[----:B------:R-:W-:-:S02]  /*7bd0*/  ISETP.GE.AND P0, PT, R43, R235, PT ;  /* 0x000000eb2b00720c */ /* 0x000fc40003f06270 */
[----:B------:R-:W-:Y:S01]  /*7be0*/  FSEL R16, R29, -INF , !P1 ;  /* 0xff8000001d107808 */ /* 0x000fe20004800000 */
[----:B------:R-:W-:Y:S01]  /*7bf0*/  IMAD.IADD R29, R239, 0x1, -R38 ;  /* 0x00000001ef1d7824 */ /* 0x000fe200078e0a26 */
[----:B------:R-:W-:Y:S02]  /*7c00*/  FMNMX.FTZ R20, R10, R20, !PT ;  /* 0x000000140a147209 */ /* 0x000fe40007810000 */
[----:B------:R-:W-:Y:S02]  /*7c10*/  ISETP.GE.AND P1, PT, R44, R235, PT ;  /* 0x000000eb2c00720c */ /* 0x000fe40003f26270 */
[----:B------:R-:W-:Y:S02]  /*7c20*/  FMNMX.FTZ R18, R74, R24, !PT ;  /* 0x000000184a127209 */ /* 0x000fe40007810000 */
[----:B------:R-:W-:Y:S01]  /*7c30*/  ISETP.LT.OR P0, PT, R43, R238, P0 ;  /* 0x000000ee2b00720c */ /* 0x000fe20000701670 */
[----:B------:R-:W-:Y:S01]  /*7c40*/  IMAD.IADD R43, R239, 0x1, -R43 ;  /* 0x00000001ef2b7824 */ /* 0x000fe200078e0a2b */
[----:B------:R-:W-:-:S02]  /*7c50*/  FSEL R12, R7, -INF , !P5 ;  /* 0xff800000070c7808 */ /* 0x000fc40006800000 */
[----:B------:R-:W-:Y:S02]  /*7c60*/  FMNMX.FTZ R20, R9, R20, !PT ;  /* 0x0000001409147209 */ /* 0x000fe40007810000 */
[----:B------:R-:W-:Y:S01]  /*7c70*/  ISETP.LT.OR P1, PT, R44, R238, P1 ;  /* 0x000000ee2c00720c */ /* 0x000fe20000f21670 */
[----:B------:R-:W-:Y:S01]  /*7c80*/  IMAD.IADD R44, R239, 0x1, -R44 ;  /* 0x00000001ef2c7824 */ /* 0x000fe200078e0a2c */
[----:B------:R-:W-:Y:S01]  /*7c90*/  FSEL R7, R17, -INF , !P4 ;  /* 0xff80000011077808 */ /* 0x000fe20006000000 */
[----:B------:R-:W-:Y:S01]  /*7ca0*/  IMAD.IADD R17, R239, 0x1, -R37 ;  /* 0x00000001ef117824 */ /* 0x000fe200078e0a25 */
[----:B------:R-:W-:Y:S02]  /*7cb0*/  FMNMX.FTZ R18, R16, R18, !PT ;  /* 0x0000001210127209 */ /* 0x000fe40007810000 */
[----:B------:R-:W-:Y:S02]  /*7cc0*/  FMNMX.FTZ R20, R8, R20, !PT ;  /* 0x0000001408147209 */ /* 0x000fe40007810000 */
[----:B------:R-:W-:-:S02]  /*7cd0*/  ISETP.GE.AND P5, PT, R42, R235, PT ;  /* 0x000000eb2a00720c */ /* 0x000fc40003fa6270 */
[----:B------:R-:W-:Y:S02]  /*7ce0*/  IABS R43, R43 ;  /* 0x0000002b002b7213 */ /* 0x000fe40000000000 */
[----:B------:R-:W-:Y:S02]  /*7cf0*/  FMNMX.FTZ R18, R13, R18, !PT ;  /* 0x000000120d127209 */ /* 0x000fe40007810000 */
[----:B------:R-:W-:Y:S02]  /*7d00*/  IABS R44, R44 ;  /* 0x0000002c002c7213 */ /* 0x000fe40000000000 */
[----:B------:R-:W-:Y:S02]  /*7d10*/  IABS R17, R17 ;  /* 0x0000001100117213 */ /* 0x000fe40000000000 */
[----:B------:R-:W-:Y:S02]  /*7d20*/  FMNMX.FTZ R20, R181, R20, !PT ;  /* 0x00000014b5147209 */ /* 0x000fe40007810000 */
[----:B------:R-:W-:Y:S01]  /*7d30*/  ISETP.LT.OR P5, PT, R42, R238, P5 ;  /* 0x000000ee2a00720c */ /* 0x000fe20002fa1670 */
[----:B------:R-:W-:Y:S01]  /*7d40*/  IMAD.IADD R42, R239, 0x1, -R42 ;  /* 0x00000001ef2a7824 */ /* 0x000fe200078e0a2a */
[----:B------:R-:W-:-:S02]  /*7d50*/  I2FP.F32.S32 R43, R43 ;  /* 0x0000002b002b7245 */ /* 0x000fc40000201400 */
[----:B------:R-:W-:Y:S02]  /*7d60*/  FMNMX.FTZ R18, R12, R18, !PT ;  /* 0x000000120c127209 */ /* 0x000fe40007810000 */
[----:B------:R-:W-:Y:S01]  /*7d70*/  I2FP.F32.S32 R44, R44 ;  /* 0x0000002c002c7245 */ /* 0x000fe20000201400 */
[----:B------:R-:W-:Y:S01]  /*7d80*/  FFMA.FTZ R21, R43, -UR23, R21 ;  /* 0x800000172b157c23 */ /* 0x000fe20008010015 */
[----:B------:R-:W-:Y:S02]  /*7d90*/  I2FP.F32.S32 R17, R17 ;  /* 0x0000001100117245 */ /* 0x000fe40000201400 */
[----:B------:R-:W-:Y:S01]  /*7da0*/  FMNMX.FTZ R20, R182, R20, !PT ;  /* 0x00000014b6147209 */ /* 0x000fe20007810000 */
[----:B------:R-:W-:Y:S01]  /*7db0*/  FFMA.FTZ R19, R44, -UR23, R19 ;  /* 0x800000172c137c23 */ /* 0x000fe20008010013 */
[----:B------:R-:W-:Y:S01]  /*7dc0*/  FSEL R6, R6, -INF , !P3 ;  /* 0xff80000006067808 */ /* 0x000fe20005800000 */
[----:B------:R-:W-:Y:S01]  /*7dd0*/  FFMA.FTZ R27, R17, -UR23, R27 ;  /* 0x80000017111b7c23 */ /* 0x000fe2000801001b */
[----:B------:R-:W-:-:S02]  /*7de0*/  FMNMX.FTZ R18, R7, R18, !PT ;  /* 0x0000001207127209 */ /* 0x000fc40007810000 */
[----:B------:R-:W-:Y:S02]  /*7df0*/  IABS R42, R42 ;  /* 0x0000002a002a7213 */ /* 0x000fe40000000000 */
[----:B------:R-:W-:Y:S02]  /*7e00*/  FMNMX.FTZ R20, R183, R20, !PT ;  /* 0x00000014b7147209 */ /* 0x000fe40007810000 */
[----:B------:R-:W-:Y:S02]  /*7e10*/  FSEL R5, R5, -INF , !P2 ;  /* 0xff80000005057808 */ /* 0x000fe40005000000 */
[----:B------:R-:W-:Y:S01]  /*7e20*/  FMNMX.FTZ R17, R6, R18, !PT ;  /* 0x0000001206117209 */ /* 0x000fe20007810000 */
[----:B------:R-:W-:Y:S01]  /*7e30*/  IMAD.IADD R18, R239, 0x1, -R3 ;  /* 0x00000001ef127824 */ /* 0x000fe200078e0a03 */
[----:B------:R-:W-:Y:S02]  /*7e40*/  I2FP.F32.S32 R42, R42 ;  /* 0x0000002a002a7245 */ /* 0x000fe40000201400 */
[----:B------:R-:W-:-:S02]  /*7e50*/  IABS R30, R30 ;  /* 0x0000001e001e7213 */ /* 0x000fc40000000000 */
[----:B------:R-:W-:Y:S01]  /*7e60*/  FSEL R186, R21, -INF , !P0 ;  /* 0xff80000015ba7808 */ /* 0x000fe20004000000 */
[----:B------:R-:W-:Y:S01]  /*7e70*/  FFMA.FTZ R23, R42, -UR23, R23 ;  /* 0x800000172a177c23 */ /* 0x000fe20008010017 */
[----:B------:R-:W-:Y:S01]  /*7e80*/  FMNMX.FTZ R21, R184, R20, !PT ;  /* 0x00000014b8157209 */ /* 0x000fe20007810000 */
[----:B------:R-:W-:Y:S01]  /*7e90*/  LDSM.16.MT88.4 R40, [R224+0x12000] ;  /* 0x01200000e028783b */ /* 0x000fe20000004200 */
[----:B------:R-:W-:Y:S01]  /*7ea0*/  FSEL R185, R19, -INF , !P1 ;  /* 0xff80000013b97808 */ /* 0x000fe20004800000 */
[----:B------:R-:W-:Y:S01]  /*7eb0*/  IMAD.IADD R19, R239, 0x1, -R36 ;  /* 0x00000001ef137824 */ /* 0x000fe200078e0a24 */
[----:B------:R-:W-:Y:S02]  /*7ec0*/  FMNMX.FTZ R20, R5, R17, !PT ;  /* 0x0000001105147209 */ /* 0x000fe40007810000 */
[----:B------:R-:W-:Y:S02]  /*7ed0*/  IABS R29, R29 ;  /* 0x0000001d001d7213 */ /* 0x000fe40000000000 */
[----:B------:R-:W-:-:S02]  /*7ee0*/  I2FP.F32.S32 R30, R30 ;  /* 0x0000001e001e7245 */ /* 0x000fc40000201400 */
[----:B------:R-:W-:Y:S02]  /*7ef0*/  ISETP.GE.AND P4, PT, R39, R235, PT ;  /* 0x000000eb2700720c */ /* 0x000fe40003f86270 */
[----:B------:R-:W-:Y:S01]  /*7f00*/  FMNMX.FTZ R20, R185, R20, !PT ;  /* 0x00000014b9147209 */ /* 0x000fe20007810000 */
[----:B------:R-:W-:Y:S01]  /*7f10*/  FFMA.FTZ R22, R30, -UR23, R22 ;  /* 0x800000171e167c23 */ /* 0x000fe20008010016 */
[----:B------:R-:W-:Y:S02]  /*7f20*/  I2FP.F32.S32 R29, R29 ;  /* 0x0000001d001d7245 */ /* 0x000fe40000201400 */
[----:B------:R-:W-:Y:S02]  /*7f30*/  ISETP.GE.AND P3, PT, R38, R235, PT ;  /* 0x000000eb2600720c */ /* 0x000fe40003f66270 */
[----:B------:R-:W-:Y:S01]  /*7f40*/  ISETP.LT.OR P4, PT, R39, R238, P4 ;  /* 0x000000ee2700720c */ /* 0x000fe20002781670 */
[----:B------:R-:W-:Y:S01]  /*7f50*/  FFMA.FTZ R15, R29, -UR23, R15 ;  /* 0x800000171d0f7c23 */ /* 0x000fe2000801000f */
[----:B------:R-:W-:-:S02]  /*7f60*/  FSEL R187, R23, -INF , !P5 ;  /* 0xff80000017bb7808 */ /* 0x000fc40006800000 */
[----:B------:R-:W-:Y:S02]  /*7f70*/  FMNMX.FTZ R20, R186, R20, !PT ;  /* 0x00000014ba147209 */ /* 0x000fe40007810000 */
[----:B------:R-:W-:Y:S02]  /*7f80*/  IABS R19, R19 ;  /* 0x0000001300137213 */ /* 0x000fe40000000000 */
[----:B------:R-:W-:Y:S02]  /*7f90*/  ISETP.LT.OR P3, PT, R38, R238, P3 ;  /* 0x000000ee2600720c */ /* 0x000fe40001f61670 */
[----:B------:R-:W-:Y:S02]  /*7fa0*/  ISETP.GE.AND P2, PT, R37, R235, PT ;  /* 0x000000eb2500720c */ /* 0x000fe40003f46270 */
[----:B------:R-:W-:Y:S02]  /*7fb0*/  FSEL R190, R22, -INF , !P4 ;  /* 0xff80000016be7808 */ /* 0x000fe40006000000 */
[----:B------:R-:W-:-:S02]  /*7fc0*/  FMNMX.FTZ R20, R187, R20, !PT ;  /* 0x00000014bb147209 */ /* 0x000fc40007810000 */
[----:B------:R-:W-:Y:S02]  /*7fd0*/  IABS R18, R18 ;  /* 0x0000001200127213 */ /* 0x000fe40000000000 */
[----:B------:R-:W-:Y:S02]  /*7fe0*/  I2FP.F32.S32 R19, R19 ;  /* 0x0000001300137245 */ /* 0x000fe40000201400 */
[----:B------:R-:W-:Y:S02]  /*7ff0*/  FMNMX.FTZ R17, R199, R21, !PT ;  /* 0x00000015c7117209 */ /* 0x000fe40007810000 */
[----:B------:R-:W-:Y:S01]  /*8000*/  ISETP.LT.OR P2, PT, R37, R238, P2 ;  /* 0x000000ee2500720c */ /* 0x000fe20001741670 */
[----:B------:R-:W-:Y:S01]  /*8010*/  FFMA.FTZ R19, R19, -UR23, R26 ;  /* 0x8000001713137c23 */ /* 0x000fe2000801001a */
[----:B------:R-:W-:Y:S02]  /*8020*/  ISETP.GE.AND P1, PT, R36, R235, PT ;  /* 0x000000eb2400720c */ /* 0x000fe40003f26270 */
[----:B------:R-:W-:-:S02]  /*8030*/  FSEL R193, R15, -INF , !P3 ;  /* 0xff8000000fc17808 */ /* 0x000fc40005800000 */
[----:B------:R-:W-:Y:S02]  /*8040*/  FMNMX.FTZ R20, R190, R20, !PT ;  /* 0x00000014be147209 */ /* 0x000fe40007810000 */
[----:B------:R-:W-:Y:S02]  /*8050*/  I2FP.F32.S32 R18, R18 ;  /* 0x0000001200127245 */ /* 0x000fe40000201400 */
[----:B------:R-:W-:Y:S02]  /*8060*/  FMNMX.FTZ R17, R198, R17, !PT ;  /* 0x00000011c6117209 */ /* 0x000fe40007810000 */
[----:B------:R-:W-:Y:S01]  /*8070*/  ISETP.LT.OR P1, PT, R36, R238, P1 ;  /* 0x000000ee2400720c */ /* 0x000fe20000f21670 */
[----:B------:R-:W-:Y:S01]  /*8080*/  FFMA.FTZ R14, R18, -UR23, R14 ;  /* 0x80000017120e7c23 */ /* 0x000fe2000801000e */
[----:B------:R-:W-:Y:S02]  /*8090*/  ISETP.GE.AND P0, PT, R3, R235, PT ;  /* 0x000000eb0300720c */ /* 0x000fe40003f06270 */
[----:B------:R-:W-:-:S02]  /*80a0*/  FSEL R192, R27, -INF , !P2 ;  /* 0xff8000001bc07808 */ /* 0x000fc40005000000 */
[----:B------:R-:W-:Y:S02]  /*80b0*/  FMNMX.FTZ R20, R193, R20, !PT ;  /* 0x00000014c1147209 */ /* 0x000fe40007810000 */
[----:B------:R-:W-:Y:S02]  /*80c0*/  FMNMX.FTZ R17, R197, R17, !PT ;  /* 0x00000011c5117209 */ /* 0x000fe40007810000 */
[----:B------:R-:W-:Y:S02]  /*80d0*/  ISETP.LT.OR P0, PT, R3, R238, P0 ;  /* 0x000000ee0300720c */ /* 0x000fe40000701670 */
[----:B------:R-:W-:Y:S02]  /*80e0*/  FSEL R191, R19, -INF , !P1 ;  /* 0xff80000013bf7808 */ /* 0x000fe40004800000 */
[----:B------:R-:W-:Y:S02]  /*80f0*/  FMNMX.FTZ R20, R192, R20, !PT ;  /* 0x00000014c0147209 */ /* 0x000fe40007810000 */
[----:B------:R-:W-:-:S02]  /*8100*/  FMNMX.FTZ R17, R195, R17, !PT ;  /* 0x00000011c3117209 */ /* 0x000fc40007810000 */
[----:B------:R-:W-:Y:S02]  /*8110*/  FSEL R189, R14, -INF , !P0 ;  /* 0xff8000000ebd7808 */ /* 0x000fe40004000000 */
[----:B------:R-:W-:Y:S01]  /*8120*/  FMNMX.FTZ R3, R191, R20, !PT ;  /* 0x00000014bf037209 */ /* 0x000fe20007810000 */
[----:B------:R-:W1:Y:S03]  /*8130*/  SHFL.BFLY PT, R15, R17, 0x2, 0x1f ;  /* 0x0c401f00110f7f89 */ /* 0x000e6600000e0000 */
[----:B------:R-:W-:Y:S01]  /*8140*/  FMNMX.FTZ R3, R189, R3, !PT ;  /* 0x00000003bd037209 */ /* 0x000fe20007810000 */
        /* <DEDUP_REMOVED lines=19> */
[----:B------:R-:W-:Y:S01]  /*8280*/  LDSM.16.MT88.4 R8, [R220+0x16000] ;  /* 0x01600000dc08783b */ /* 0x000fe20000004200 */
[----:B------:R-:W-:Y:S01]  /*8290*/  FFMA.FTZ R177, R31, UR18, -R194 ;  /* 0x000000121fb17c23 */ /* 0x000fe200080108c2 */
[----:B------:R-:W-:Y:S01]  /*82a0*/  FFMA.FTZ R179, R74, UR18, -R188 ;  /* 0x000000124ab37c23 */ /* 0x000fe200080108bc */
[--C-:B------:R-:W-:Y:S01]  /*82b0*/  FFMA.FTZ R176, R28, UR18, -R194.reuse ;  /* 0x000000121cb07c23 */ /* 0x100fe200080108c2 */
[----:B------:R-:W1:Y:S01]  /*82c0*/  LDSM.16.MT88.4 R72, [R224+0x14000] ;  /* 0x01400000e048783b */ /* 0x000e620000004200 */
[----:B------:R-:W-:Y:S01]  /*82d0*/  FFMA.FTZ R173, R25, UR18, -R194 ;  /* 0x0000001219ad7c23 */ /* 0x000fe200080108c2 */
[--C-:B------:R-:W-:Y:S01]  /*82e0*/  FFMA.FTZ R180, R24, UR18, -R188.reuse ;  /* 0x0000001218b47c23 */ /* 0x100fe200080108bc */
[--C-:B------:R-:W-:Y:S01]  /*82f0*/  FFMA.FTZ R175, R16, UR18, -R188.reuse ;  /* 0x0000001210af7c23 */ /* 0x100fe200080108bc */
[--C-:B------:R-:W-:Y:S01]  /*8300*/  FFMA.FTZ R174, R13, UR18, -R188.reuse ;  /* 0x000000120dae7c23 */ /* 0x100fe200080108bc */
[----:B------:R-:W-:Y:S01]  /*8310*/  MUFU.EX2 R178, R178 ;  /* 0x000000b200b27308 */ /* 0x000fe20000000800 */
[--C-:B------:R-:W-:Y:S01]  /*8320*/  FFMA.FTZ R170, R12, UR18, -R188.reuse ;  /* 0x000000120caa7c23 */ /* 0x100fe200080108bc */
[--C-:B------:R-:W-:Y:S01]  /*8330*/  FFMA.FTZ R168, R7, UR18, -R188.reuse ;  /* 0x0000001207a87c23 */ /* 0x100fe200080108bc */
[--C-:B------:R-:W-:Y:S01]  /*8340*/  FFMA.FTZ R33, R6, UR18, -R188.reuse ;  /* 0x0000001206217c23 */ /* 0x100fe200080108bc */
[----:B------:R-:W-:Y:S01]  /*8350*/  FFMA.FTZ R0, R5, UR18, -R188 ;  /* 0x0000001205007c23 */ /* 0x000fe200080108bc */
[----:B------:R-:W2:Y:S01]  /*8360*/  LDSM.16.MT88.4 R16, [R221+0x10800] ;  /* 0x01080000dd10783b */ /* 0x000ea20000004200 */
[--C-:B------:R-:W-:Y:S01]  /*8370*/  FFMA.FTZ R181, R181, UR18, -R194.reuse ;  /* 0x00000012b5b57c23 */ /* 0x100fe200080108c2 */
[--C-:B------:R-:W-:Y:S01]  /*8380*/  FFMA.FTZ R182, R182, UR18, -R194.reuse ;  /* 0x00000012b6b67c23 */ /* 0x100fe200080108c2 */
[----:B------:R-:W3:Y:S01]  /*8390*/  MUFU.EX2 R177, R177 ;  /* 0x000000b100b17308 */ /* 0x000ee20000000800 */
[----:B------:R-:W4:Y:S01]  /*83a0*/  LDSM.16.MT88.4 R24, [R220+0x10800] ;  /* 0x01080000dc18783b */ /* 0x000f220000004200 */
[--C-:B------:R-:W-:Y:S01]  /*83b0*/  FFMA.FTZ R183, R183, UR18, -R194.reuse ;  /* 0x00000012b7b77c23 */ /* 0x100fe200080108c2 */
[----:B------:R-:W-:Y:S01]  /*83c0*/  FFMA.FTZ R184, R184, UR18, -R194 ;  /* 0x00000012b8b87c23 */ /* 0x000fe200080108c2 */
[--C-:B------:R-:W-:Y:S01]  /*83d0*/  FFMA.FTZ R185, R185, UR18, -R188.reuse ;  /* 0x00000012b9b97c23 */ /* 0x100fe200080108bc */
[----:B------:R-:W-:Y:S01]  /*83e0*/  LDSM.16.MT88.4 R12, [R222+0x12800] ;  /* 0x01280000de0c783b */ /* 0x000fe20000004200 */
[--C-:B------:R-:W-:Y:S01]  /*83f0*/  FFMA.FTZ R186, R186, UR18, -R188.reuse ;  /* 0x00000012baba7c23 */ /* 0x100fe200080108bc */
[--C-:B------:R-:W-:Y:S01]  /*8400*/  FFMA.FTZ R187, R187, UR18, -R188.reuse ;  /* 0x00000012bbbb7c23 */ /* 0x100fe200080108bc */
[----:B------:R-:W-:Y:S01]  /*8410*/  MUFU.EX2 R176, R176 ;  /* 0x000000b000b07308 */ /* 0x000fe20000000800 */
[----:B------:R-:W-:Y:S01]  /*8420*/  LDSM.16.MT88.4 R28, [R224+0x10800] ;  /* 0x01080000e01c783b */ /* 0x000fe20000004200 */
[----:B------:R-:W-:Y:S01]  /*8430*/  FFMA.FTZ R190, R190, UR18, -R188 ;  /* 0x00000012bebe7c23 */ /* 0x000fe200080108bc */
[--C-:B------:R-:W-:Y:S01]  /*8440*/  FFMA.FTZ R199, R199, UR18, -R194.reuse ;  /* 0x00000012c7c77c23 */ /* 0x100fe200080108c2 */
[--C-:B------:R-:W-:Y:S01]  /*8450*/  FFMA.FTZ R198, R198, UR18, -R194.reuse ;  /* 0x00000012c6c67c23 */ /* 0x100fe200080108c2 */
[--C-:B------:R-:W-:Y:S01]  /*8460*/  FFMA.FTZ R197, R197, UR18, -R194.reuse ;  /* 0x00000012c5c57c23 */ /* 0x100fe200080108c2 */
[----:B------:R-:W-:Y:S01]  /*8470*/  FFMA.FTZ R249, R195, UR18, -R194 ;  /* 0x00000012c3f97c23 */ /* 0x000fe200080108c2 */
[--C-:B------:R-:W-:Y:S01]  /*8480*/  FFMA.FTZ R193, R193, UR18, -R188.reuse ;  /* 0x00000012c1c17c23 */ /* 0x100fe200080108bc */
[----:B------:R-:W5:Y:S01]  /*8490*/  MUFU.EX2 R173, R173 ;  /* 0x000000ad00ad7308 */ /* 0x000f620000000800 */
[----:B---3--:R-:W-:Y:S01]  /*84a0*/  F2FP.BF16.F32.PACK_AB R128, R177, R178 ;  /* 0x000000b2b180723e */ /* 0x008fe200000010ff */
[--C-:B------:R-:W-:Y:S01]  /*84b0*/  FFMA.FTZ R192, R192, UR18, -R188.reuse ;  /* 0x00000012c0c07c23 */ /* 0x100fe200080108bc */
[--C-:B------:R-:W-:Y:S01]  /*84c0*/  FFMA.FTZ R191, R191, UR18, -R188.reuse ;  /* 0x00000012bfbf7c23 */ /* 0x100fe200080108bc */
[----:B------:R-:W-:Y:S01]  /*84d0*/  FFMA.FTZ R248, R189, UR18, -R188 ;  /* 0x00000012bdf87c23 */ /* 0x000fe200080108bc */
[----:B------:R-:W-:Y:S01]  /*84e0*/  FADD.FTZ R177, R178, R177 ;  /* 0x000000b1b2b17221 */ /* 0x000fe20000010000 */
[----:B------:R-:W-:-:S02]  /*84f0*/  LEA R247, P0, R196, UR14, 0x1 ;  /* 0x0000000ec4f77c11 */ /* 0x000fc4000f8008ff */
[----:B------:R-:W-:Y:S02]  /*8500*/  MUFU.EX2 R179, R179 ;  /* 0x000000b300b37308 */ /* 0x000fe40000000800 */
[----:B------:R-:W-:-:S06]  /*8510*/  LEA.HI.X R246, R196, UR15, R165, 0x1, P0 ;  /* 0x0000000fc4f67c11 */ /* 0x000fcc00080f0ca5 */
        /* <DEDUP_REMOVED lines=108> */
[C---:B----4-:R-:W-:Y:S06]  /*8be0*/  HMMA.16816.F32.BF16 R84, R4.reuse, R12, R84 ;  /* 0x0000000c0454723c */ /* 0x050fec0000041854 */
        /* <DEDUP_REMOVED lines=13> */
[----:B------:R-:W4:Y:S05]  /*8cc0*/  LDSM.16.MT88.4 R16, [R222+0x11000] ;  /* 0x01100000de10783b */ /* 0x000f2a0000004200 */
[C---:B---3--:R-:W-:Y:S06]  /*8cd0*/  HMMA.16816.F32.BF16 R116, R4.reuse, R12, R116 ;  /* 0x0000000c0474723c */ /* 0x048fec0000041874 */
[C---:B------:R-:W-:Y:S01]  /*8ce0*/  HMMA.16816.F32.BF16 R120, R4.reuse, R14, R120 ;  /* 0x0000000e0478723c */ /* 0x040fe20000041878 */
[----:B------:R-:W3:Y:S05]  /*8cf0*/  LDSM.16.MT88.4 R12, [R220+0x11000] ;  /* 0x01100000dc0c783b */ /* 0x000eea0000004200 */
[C---:B------:R-:W-:Y:S06]  /*8d00*/  HMMA.16816.F32.BF16 R124, R4.reuse, R24, R124 ;  /* 0x00000018047c723c */ /* 0x040fec000004187c */
[----:B------:R-:W-:Y:S01]  /*8d10*/  HMMA.16816.F32.BF16 R128, R4, R26, R128 ;  /* 0x0000001a0480723c */ /* 0x000fe20000041880 */
[----:B------:R-:W3:Y:S06]  /*8d20*/  LDSM.16.MT88.4 R24, [R224+0x13000] ;  /* 0x01300000e018783b */ /* 0x000eec0000004200 */
        /* <DEDUP_REMOVED lines=12> */
[----:B-----5:R-:W-:Y:S01]  /*8df0*/  FADD.FTZ R184, R199, R184 ;  /* 0x000000b8c7b87221 */ /* 0x020fe20000010000 */
        /* <DEDUP_REMOVED lines=48> */
[----:B------:R-:W-:Y:S05]  /*9100*/  LDSM.16.MT88.4 R24, [R224+0x13800] ;  /* 0x01380000e018783b */ /* 0x000fea0000004200 */
[C---:B-1----:R-:W-:Y:S06]  /*9110*/  HMMA.16816.F32.BF16 R124, R4.reuse, R20, R124 ;  /* 0x00000014047c723c */ /* 0x042fec000004187c */
        /* <DEDUP_REMOVED lines=42> */
[C---:B-----5:R-:W-:Y:S06]  /*93c0*/  HMMA.16816.F32.BF16 R100, R4.reuse, R20, R100 ;  /* 0x000000140464723c */ /* 0x060fec0000041864 */
        /* <DEDUP_REMOVED lines=89> */
.L_x_6615:
[----:B------:R-:W-:-:S04]  /*9960*/  ULEA UR4, -UR6, URZ, 0x6 ;  /* 0x0000003f06047291 */ /* 0x000fc8000f8e313f */
[----:B------:R-:W-:Y:S02]  /*9970*/  USHF.R.S32.HI UR7, URZ, 0x1f, UR4 ;  /* 0x0000001f3f077899 */ /* 0x000fe40008011404 */
[----:B------:R-:W-:-:S04]  /*9980*/  MOV R4, UR4 ;  /* 0x0000000400047c02 */ /* 0x000fc80008000f00 */
[----:B------:R-:W-:-:S07]  /*9990*/  MOV R0, UR7 ;  /* 0x0000000700007c02 */ /* 0x000fce0008000f00 */
.L_x_6616:
        /* <DEDUP_REMOVED lines=104> */
[----:B------:R1:W-:Y:S01]  /*a020*/  @!P5 LDGSTS.E.BYPASS.LTC128B.128 [R234+0x11000], desc[UR26][R20.64] ;  /* 0x1100000014eadfae */ /* 0x0003e2000b901d5a */
        /* <DEDUP_REMOVED lines=20> */
[----:B------:R-:W-:Y:S03]  /*a170*/  @P2 STS.128 [R234+0x17000], RZ ;  /* 0x017000ffea002388 */ /* 0x000fe60000000c00 */
[C---:B------:R-:W-:Y:S01]  /*a180*/  ISETP.GE.AND P1, PT, R0.reuse, R240, PT ;  /* 0x000000f00000720c */ /* 0x040fe20003f26270 */
[----:B------:R-:W-:Y:S01]  /*a190*/  @!PT LDS RZ, [RZ] ;  /* 0x00000000fffff984 */ /* 0x000fe20000000800 */
[----:B------:R-:W-:Y:S01]  /*a1a0*/  @!PT LDS RZ, [RZ] ;  /* 0x00000000fffff984 */ /* 0x000fe20000000800 */
[----:B------:R-:W-:Y:S01]  /*a1b0*/  @!PT LDS RZ, [RZ] ;  /* 0x00000000fffff984 */ /* 0x000fe20000000800 */
[----:B------:R-:W-:Y:S01]  /*a1c0*/  @!P2 LDGSTS.E.BYPASS.LTC128B.128 [R234+0x17000], desc[UR26][R28.64+0x180] ;  /* 0x170001801ceaafae */ /* 0x000fe2000b901d5a */
[C---:B------:R-:W-:Y:S02]  /*a1d0*/  ISETP.GE.AND P0, PT, R0.reuse, R235, PT ;  /* 0x000000eb0000720c */ /* 0x040fe40003f06270 */
[C---:B------:R-:W-:Y:S01]  /*a1e0*/  ISETP.LT.OR P1, PT, R0.reuse, R241, P1 ;  /* 0x000000f10000720c */ /* 0x040fe20000f21670 */
[----:B------:R-:W-:Y:S01]  /*a1f0*/  @P5 STS.128 [R234+0x11800], RZ ;  /* 0x011800ffea005388 */ /* 0x000fe20000000c00 */
[----:B------:R-:W-:-:S03]  /*a200*/  ISETP.LT.OR P0, PT, R0, R238, P0 ;  /* 0x000000ee0000720c */ /* 0x000fc60000701670 */
        /* <DEDUP_REMOVED lines=22> */
[----:B------:R-:W5:Y:S01]  /*a370*/  LDSM.16.M88.4 R4, [R229+0x9000] ;  /* 0x00900000e504783b */ /* 0x000f620000000200 */
[----:B--2---:R-:W-:-:S03]  /*a380*/  IMAD.MOV.U32 R166, RZ, RZ, R198 ;  /* 0x000000ffffa67224 */ /* 0x004fc600078e00c6 */
[----:B------:R-:W-:Y:S01]  /*a390*/  LDSM.16.M88.4 R28, [R228] ;  /* 0x00000000e41c783b */ /* 0x000fe20000000200 */
[----:B------:R-:W-:-:S03]  /*a3a0*/  IMAD.MOV.U32 R167, RZ, RZ, R199 ;  /* 0x000000ffffa77224 */ /* 0x000fc600078e00c7 */
[----:B------:R-:W-:Y:S04]  /*a3b0*/  LDSM.16.M88.4 R172, [R227] ;  /* 0x00000000e3ac783b */ /* 0x000fe80000000200 */
[----:B---3--:R-:W2:Y:S04]  /*a3c0*/  LDSM.16.M88.4 R32, [R229+0x9800] ;  /* 0x00980000e520783b */ /* 0x008ea80000000200 */
[----:B------:R-:W3:Y:S04]  /*a3d0*/  LDSM.16.M88.4 R168, [R217] ;  /* 0x00000000d9a8783b */ /* 0x000ee80000000200 */
[----:B------:R-:W3:Y:S04]  /*a3e0*/  LDSM.16.M88.4 R192, [R219] ;  /* 0x00000000dbc0783b */ /* 0x000ee80000000200 */
[----:B------:R-:W3:Y:S04]  /*a3f0*/  LDSM.16.M88.4 R188, [R218] ;  /* 0x00000000dabc783b */ /* 0x000ee80000000200 */
[----:B------:R-:W-:Y:S01]  /*a400*/  LDSM.16.M88.4 R176, [R223+0x8000] ;  /* 0x00800000dfb0783b */ /* 0x000fe20000000200 */
[C---:B-1----:R-:W-:Y:S03]  /*a410*/  HMMA.16816.F32.BF16 R24, R180.reuse, R20, RZ ;  /* 0x00000014b418723c */ /* 0x042fe600000418ff */
[----:B------:R-:W0:Y:S03]  /*a420*/  LDGDEPBAR ;  /* 0x00000000000079af */ /* 0x000e260000000000 */
[C---:B------:R-:W-:Y:S06]  /*a430*/  HMMA.16816.F32.BF16 R20, R180.reuse, R22, RZ ;  /* 0x00000016b414723c */ /* 0x040fec00000418ff */
        /* <DEDUP_REMOVED lines=32> */
[----:B------:R-:W4:Y:S01]  /*a640*/  LDSM.16.M88.4 R192, [R229+0xa000] ;  /* 0x00a00000e5c0783b */ /* 0x000f220000000200 */
        /* <DEDUP_REMOVED lines=21> */
[----:B------:R-:W1:Y:S05]  /*a7a0*/  LDSM.16.M88.4 R176, [R212] ;  /* 0x00000000d4b0783b */ /* 0x000e6a0000000200 */
        /* <DEDUP_REMOVED lines=9> */
[----:B------:R-:W4:Y:S05]  /*a840*/  LDSM.16.M88.4 R192, [R223+0xb000] ;  /* 0x00b00000dfc0783b */ /* 0x000f2a0000000200 */
[C---:B-----5:R-:W-:Y:S06]  /*a850*/  HMMA.16816.F32.BF16 R8, R28.reuse, R188, R8 ;  /* 0x000000bc1c08723c */ /* 0x060fec0000041808 */
[C---:B------:R-:W-:Y:S01]  /*a860*/  HMMA.16816.F32.BF16 R4, R28.reuse, R190, R4 ;  /* 0x000000be1c04723c */ /* 0x040fe20000041804 */
[----:B------:R-:W-:Y:S05]  /*a870*/  LDSM.16.M88.4 R188, [R225+0x2000] ;  /* 0x00200000e1bc783b */ /* 0x000fea0000000200 */
[C---:B-1----:R-:W-:Y:S06]  /*a880*/  HMMA.16816.F32.BF16 R184, R28.reuse, R176, R184 ;  /* 0x000000b01cb8723c */ /* 0x042fec00000418b8 */
[----:B------:R-:W-:Y:S01]  /*a890*/  HMMA.16816.F32.BF16 R180, R28, R178, R180 ;  /* 0x000000b21cb4723c */ /* 0x000fe200000418b4 */
[----:B------:R-:W1:Y:S04]  /*a8a0*/  LDSM.16.M88.4 R176, [R223+0xb800] ;  /* 0x00b80000dfb0783b */ /* 0x000e680000000200 */
[----:B------:R-:W5:Y:S01]  /*a8b0*/  LDSM.16.M88.4 R28, [R216+0x2000] ;  /* 0x00200000d81c783b */ /* 0x000f620000000200 */
        /* <DEDUP_REMOVED lines=9> */
[C---:B-1----:R-:W-:Y:S06]  /*a950*/  HMMA.16816.F32.BF16 R184, R32.reuse, R176, R184 ;  /* 0x000000b020b8723c */ /* 0x042fec00000418b8 */
[----:B------:R-:W-:Y:S01]  /*a960*/  HMMA.16816.F32.BF16 R180, R32, R178, R180 ;  /* 0x000000b220b4723c */ /* 0x000fe200000418b4 */
[----:B------:R-:W-:Y:S04]  /*a970*/  LDSM.16.M88.4 R32, [R229+0xc000] ;  /* 0x00c00000e520783b */ /* 0x000fe80000000200 */
[----:B------:R-:W-:Y:S01]  /*a980*/  LDSM.16.M88.4 R176, [R229+0xc800] ;  /* 0x00c80000e5b0783b */ /* 0x000fe20000000200 */
[C---:B-----5:R-:W-:Y:S06]  /*a990*/  HMMA.16816.F32.BF16 R24, R188.reuse, R28, R24 ;  /* 0x0000001cbc18723c */ /* 0x060fec0000041818 */
        /* <DEDUP_REMOVED lines=37> */
[----:B------:R-:W2:Y:S01]  /*abf0*/  LDSM.16.M88.4 R32, [R216+0x4000] ;  /* 0x00400000d820783b */ /* 0x000ea20000000200 */
[C---:B---3--:R-:W-:Y:S06]  /*ac00*/  HMMA.16816.F32.BF16 R24, R168.reuse, R28, R24 ;  /* 0x0000001ca818723c */ /* 0x048fec0000041818 */
[C---:B------:R-:W-:Y:S01]  /*ac10*/  HMMA.16816.F32.BF16 R20, R168.reuse, R30, R20 ;  /* 0x0000001ea814723c */ /* 0x040fe20000041814 */
[----:B------:R-:W3:Y:S05]  /*ac20*/  LDSM.16.M88.4 R28, [R216+0x4800] ;  /* 0x00480000d81c783b */ /* 0x000eea0000000200 */
[C---:B-1----:R-:W-:Y:S06]  /*ac30*/  HMMA.16816.F32.BF16 R16, R168.reuse, R192, R16 ;  /* 0x000000c0a810723c */ /* 0x042fec0000041810 */
[C---:B------:R-:W-:Y:S01]  /*ac40*/  HMMA.16816.F32.BF16 R12, R168.reuse, R194, R12 ;  /* 0x000000c2a80c723c */ /* 0x040fe2000004180c */
[----:B------:R-:W-:Y:S05]  /*ac50*/  LDSM.16.M88.4 R192, [R230+0x6000] ;  /* 0x00600000e6c0783b */ /* 0x000fea0000000200 */
[C---:B-----5:R-:W-:Y:S06]  /*ac60*/  HMMA.16816.F32.BF16 R8, R168.reuse, R188, R8 ;  /* 0x000000bca808723c */ /* 0x060fec0000041808 */
[C---:B------:R-:W-:Y:S01]  /*ac70*/  HMMA.16816.F32.BF16 R4, R168.reuse, R190, R4 ;  /* 0x000000bea804723c */ /* 0x040fe20000041804 */
[----:B------:R-:W1:Y:S05]  /*ac80*/  LDSM.16.M88.4 R188, [R216+0x5000] ;  /* 0x00500000d8bc783b */ /* 0x000e6a0000000200 */
[C---:B----4-:R-:W-:Y:S06]  /*ac90*/  HMMA.16816.F32.BF16 R184, R168.reuse, R176, R184 ;  /* 0x000000b0a8b8723c */ /* 0x050fec00000418b8 */
[----:B------:R-:W-:Y:S01]  /*aca0*/  HMMA.16816.F32.BF16 R180, R168, R178, R180 ;  /* 0x000000b2a8b4723c */ /* 0x000fe200000418b4 */
[----:B------:R-:W4:Y:S04]  /*acb0*/  LDSM.16.M88.4 R176, [R216+0x5800] ;  /* 0x00580000d8b0783b */ /* 0x000f280000000200 */
        /* <DEDUP_REMOVED lines=10> */
[C---:B----4-:R-:W-:Y:S06]  /*ad60*/  HMMA.16816.F32.BF16 R184, R172.reuse, R176, R184 ;  /* 0x000000b0acb8723c */ /* 0x050fec00000418b8 */
[----:B------:R-:W-:Y:S01]  /*ad70*/  HMMA.16816.F32.BF16 R180, R172, R178, R180 ;  /* 0x000000b2acb4723c */ /* 0x000fe200000418b4 */
[----:B------:R-:W-:Y:S04]  /*ad80*/  LDSM.16.M88.4 R176, [R228+0x6000] ;  /* 0x00600000e4b0783b */ /* 0x000fe80000000200 */
[----:B------:R-:W4:Y:S01]  /*ad90*/  LDSM.16.M88.4 R172, [R207] ;  /* 0x00000000cfac783b */ /* 0x000f220000000200 */
[C---:B-----5:R-:W-:Y:S06]  /*ada0*/  HMMA.16816.F32.BF16 R24, R192.reuse, R168, R24 ;  /* 0x000000a8c018723c */ /* 0x060fec0000041818 */
[C---:B------:R-:W-:Y:S01]  /*adb0*/  HMMA.16816.F32.BF16 R20, R192.reuse, R170, R20 ;  /* 0x000000aac014723c */ /* 0x040fe20000041814 */
[----:B------:R-:W5:Y:S05]  /*adc0*/  LDSM.16.M88.4 R168, [R206] ;  /* 0x00000000cea8783b */ /* 0x000f6a0000000200 */
[C---:B--2---:R-:W-:Y:S06]  /*add0*/  HMMA.16816.F32.BF16 R16, R192.reuse, R32, R16 ;  /* 0x00000020c010723c */ /* 0x044fec0000041810 */
[C---:B------:R-:W-:Y:S01]  /*ade0*/  HMMA.16816.F32.BF16 R12, R192.reuse, R34, R12 ;  /* 0x00000022c00c723c */ /* 0x040fe2000004180c */
[----:B------:R-:W2:Y:S05]  /*adf0*/  LDSM.16.M88.4 R32, [R205] ;  /* 0x00000000cd20783b */ /* 0x000eaa0000000200 */
[C---:B---3--:R-:W-:Y:S06]  /*ae00*/  HMMA.16816.F32.BF16 R8, R192.reuse, R28, R8 ;  /* 0x0000001cc008723c */ /* 0x048fec0000041808 */
[C---:B------:R-:W-:Y:S01]  /*ae10*/  HMMA.16816.F32.BF16 R4, R192.reuse, R30, R4 ;  /* 0x0000001ec004723c */ /* 0x040fe20000041804 */
[----:B------:R-:W3:Y:S05]  /*ae20*/  LDSM.16.M88.4 R28, [R204] ;  /* 0x00000000cc1c783b */ /* 0x000eea0000000200 */
[C---:B-1----:R-:W-:Y:S06]  /*ae30*/  HMMA.16816.F32.BF16 R184, R192.reuse, R188, R184 ;  /* 0x000000bcc0b8723c */ /* 0x042fec00000418b8 */
[----:B------:R-:W-:Y:S01]  /*ae40*/  HMMA.16816.F32.BF16 R180, R192, R190, R180 ;  /* 0x000000bec0b4723c */ /* 0x000fe200000418b4 */
[----:B------:R-:W-:Y:S04]  /*ae50*/  LDSM.16.M88.4 R188, [R226+0x6000] ;  /* 0x00600000e2bc783b */ /* 0x000fe80000000200 */
[----:B------:R-:W-:Y:S01]  /*ae60*/  LDSM.16.M88.4 R192, [R216+0x7000] ;  /* 0x00700000d8c0783b */ /* 0x000fe20000000200 */
[C---:B----4-:R-:W-:Y:S06]  /*ae70*/  HMMA.16816.F32.BF16 R24, R176.reuse, R172, R24 ;  /* 0x000000acb018723c */ /* 0x050fec0000041818 */
[C---:B------:R-:W-:Y:S01]  /*ae80*/  HMMA.16816.F32.BF16 R20, R176.reuse, R174, R20 ;  /* 0x000000aeb014723c */ /* 0x040fe20000041814 */
[----:B------:R-:W1:Y:S05]  /*ae90*/  LDSM.16.M88.4 R172, [R223+0xe000] ;  /* 0x00e00000dfac783b */ /* 0x000e6a0000000200 */
[C---:B-----5:R-:W-:Y:S06]  /*aea0*/  HMMA.16816.F32.BF16 R16, R176.reuse, R168, R16 ;  /* 0x000000a8b010723c */ /* 0x060fec0000041810 */
        /* <DEDUP_REMOVED lines=16> */
[----:B------:R-:W-:Y:S01]  /*afb0*/  HMMA.16816.F32.BF16 R4, R188, R34, R4 ;  /* 0x00000022bc04723c */ /* 0x000fe20000041804 */
[----:B------:R-:W2:Y:S01]  /*afc0*/  LDSM.16.M88.4 R32, [R216+0x7800] ;  /* 0x00780000d820783b */ /* 0x000ea20000000200 */
[----:B------:R-:W-:-:S04]  /*afd0*/  DEPBAR.LE SB0, 0x0 ;  /* 0x000080000000791a */ /* 0x000fc80000000000 */
[C---:B---3--:R-:W-:Y:S06]  /*afe0*/  HMMA.16816.F32.BF16 R24, R176.reuse, R28, R24 ;  /* 0x0000001cb018723c */ /* 0x048fec0000041818 */
[----:B------:R-:W-:Y:S01]  /*aff0*/  HMMA.16816.F32.BF16 R20, R176, R30, R20 ;  /* 0x0000001eb014723c */ /* 0x000fe20000041814 */
[--C-:B------:R-:W-:Y:S02]  /*b000*/  IMAD.IADD R29, R242, 0x1, -R0.reuse ;  /* 0x00000001f21d7824 */ /* 0x100fe400078e0a00 */
[----:B------:R-:W-:-:S03]  /*b010*/  IMAD.IADD R28, R239, 0x1, -R0 ;  /* 0x00000001ef1c7824 */ /* 0x000fc600078e0a00 */
[----:B------:R-:W-:Y:S01]  /*b020*/  IABS R29, R29 ;  /* 0x0000001d001d7213 */ /* 0x000fe20000000000 */
[----:B------:R-:W-:Y:S01]  /*b030*/  HMMA.16816.F32.BF16 R8, R176, R192, R8 ;  /* 0x000000c0b008723c */ /* 0x000fe20000041808 */
[----:B------:R-:W-:-:S03]  /*b040*/  IABS R28, R28 ;  /* 0x0000001c001c7213 */ /* 0x000fc60000000000 */
[----:B------:R-:W-:Y:S02]  /*b050*/  IMAD.MOV.U32 R31, RZ, RZ, R29 ;  /* 0x000000ffff1f7224 */ /* 0x000fe400078e001d */
[----:B------:R-:W-:Y:S01]  /*b060*/  IMAD.MOV.U32 R29, RZ, RZ, R28 ;  /* 0x000000ffff1d7224 */ /* 0x000fe200078e001c */
[C---:B-1----:R-:W-:Y:S04]  /*b070*/  HMMA.16816.F32.BF16 R16, R176.reuse, R168, R16 ;  /* 0x000000a8b010723c */ /* 0x042fe80000041810 */
[----:B------:R-:W-:Y:S01]  /*b080*/  FMUL.FTZ R2, R24, UR32 ;  /* 0x0000002018027c20 */ /* 0x000fe20008410000 */
[----:B------:R-:W-:Y:S01]  /*b090*/  FMUL.FTZ R24, R26, UR32 ;  /* 0x000000201a187c20 */ /* 0x000fe20008410000 */
[----:B------:R-:W-:Y:S02]  /*b0a0*/  VIADD R26, R0, 0x1 ;  /* 0x00000001001a7836 */ /* 0x000fe40000000000 */
[----:B------:R-:W-:Y:S01]  /*b0b0*/  FMUL.FTZ R25, R25, UR32 ;  /* 0x0000002019197c20 */ /* 0x000fe20008410000 */
[----:B------:R-:W-:Y:S01]  /*b0c0*/  I2FP.F32.S32 R29, R29 ;  /* 0x0000001d001d7245 */ /* 0x000fe20000201400 */
[----:B------:R-:W-:Y:S01]  /*b0d0*/  FMUL.FTZ R27, R27, UR32 ;  /* 0x000000201b1b7c20 */ /* 0x000fe20008410000 */
[----:B------:R-:W1:Y:S01]  /*b0e0*/  MUFU.TANH R2, R2 ;  /* 0x0000000200027308 */ /* 0x000e620000002400 */
[----:B------:R-:W-:Y:S01]  /*b0f0*/  IMAD.IADD R30, R242, 0x1, -R26 ;  /* 0x00000001f21e7824 */ /* 0x000fe200078e0a1a */
[----:B------:R-:W-:Y:S01]  /*b100*/  ISETP.GE.AND P6, PT, R26, R240, PT ;  /* 0x000000f01a00720c */ /* 0x000fe20003fc6270 */
[----:B------:R-:W-:Y:S01]  /*b110*/  FMUL.FTZ R20, R20, UR32 ;  /* 0x0000002014147c20 */ /* 0x000fe20008410000 */
[----:B------:R-:W-:Y:S01]  /*b120*/  FMUL.FTZ R22, R22, UR32 ;  /* 0x0000002016167c20 */ /* 0x000fe20008410000 */
[----:B------:R-:W-:Y:S01]  /*b130*/  FMUL.FTZ R21, R21, UR32 ;  /* 0x0000002015157c20 */ /* 0x000fe20008410000 */
[----:B------:R-:W-:Y:S01]  /*b140*/  IABS R30, R30 ;  /* 0x0000001e001e7213 */ /* 0x000fe20000000000 */
[----:B------:R-:W-:Y:S01]  /*b150*/  FMUL.FTZ R23, R23, UR32 ;  /* 0x0000002017177c20 */ /* 0x000fe20008410000 */
[----:B------:R-:W3:Y:S01]  /*b160*/  MUFU.TANH R24, R24 ;  /* 0x0000001800187308 */ /* 0x000ee20000002400 */
[----:B------:R-:W-:Y:S01]  /*b170*/  ISETP.LT.OR P6, PT, R26, R241, P6 ;  /* 0x000000f11a00720c */ /* 0x000fe200037c1670 */
[C---:B------:R-:W-:Y:S01]  /*b180*/  HMMA.16816.F32.BF16 R12, R176.reuse, R170, R12 ;  /* 0x000000aab00c723c */ /* 0x040fe2000004180c */
[----:B------:R-:W-:Y:S01]  /*b190*/  IMAD.MOV.U32 R28, RZ, RZ, R30 ;  /* 0x000000ffff1c7224 */ /* 0x000fe200078e001e */
[----:B------:R-:W-:Y:S01]  /*b1a0*/  I2FP.F32.S32 R30, R31 ;  /* 0x0000001f001e7245 */ /* 0x000fe20000201400 */
[----:B------:R-:W-:Y:S01]  /*b1b0*/  FMUL.FTZ R8, R8, UR32 ;  /* 0x0000002008087c20 */ /* 0x000fe20008410000 */
[----:B------:R-:W-:Y:S01]  /*b1c0*/  FMUL.FTZ R16, R16, UR32 ;  /* 0x0000002010107c20 */ /* 0x000fe20008410000 */
[----:B------:R-:W-:Y:S01]  /*b1d0*/  FMUL.FTZ R19, R19, UR32 ;  /* 0x0000002013137c20 */ /* 0x000fe20008410000 */
[----:B------:R-:W4:Y:S01]  /*b1e0*/  MUFU.TANH R25, R25 ;  /* 0x0000001900197308 */ /* 0x000f220000002400 */
[----:B------:R-:W-:Y:S01]  /*b1f0*/  I2FP.F32.S32 R28, R28 ;  /* 0x0000001c001c7245 */ /* 0x000fe20000201400 */
[----:B-1----:R-:W-:Y:S01]  /*b200*/  FFMA.FTZ R2, R30, -UR23, R2 ;  /* 0x800000171e027c23 */ /* 0x002fe20008010002 */
[----:B------:R-:W-:Y:S01]  /*b210*/  HMMA.16816.F32.BF16 R4, R176, R194, R4 ;  /* 0x000000c2b004723c */ /* 0x000fe20000041804 */
[----:B------:R-:W-:Y:S01]  /*b220*/  FMUL.FTZ R10, R10, UR32 ;  /* 0x000000200a0a7c20 */ /* 0x000fe20008410000 */
[----:B------:R-:W-:-:S02]  /*b230*/  FMUL.FTZ R11, R11, UR32 ;  /* 0x000000200b0b7c20 */ /* 0x000fc40008410000 */
[----:B------:R-:W-:Y:S01]  /*b240*/  FSEL R31, R2, -INF , !P1 ;  /* 0xff800000021f7808 */ /* 0x000fe20004800000 */
[----:B------:R-:W-:Y:S01]  /*b250*/  MUFU.TANH R27, R27 ;  /* 0x0000001b001b7308 */ /* 0x000fe20000002400 */
[----:B---3--:R-:W-:Y:S01]  /*b260*/  FFMA.FTZ R29, R29, -UR23, R24 ;  /* 0x800000171d1d7c23 */ /* 0x008fe20008010018 */
[-C--:B------:R-:W-:Y:S01]  /*b270*/  ISETP.GE.AND P1, PT, R26, R235.reuse, PT ;  /* 0x000000eb1a00720c */ /* 0x080fe20003f26270 */
[----:B------:R-:W-:Y:S01]  /*b280*/  VIADD R24, R0, 0x9 ;  /* 0x0000000900187836 */ /* 0x000fe20000000000 */
[C---:B------:R-:W-:Y:S02]  /*b290*/  HMMA.16816.F32.BF16 R184, R188.reuse, R172, R184 ;  /* 0x000000acbcb8723c */ /* 0x040fe400000418b8 */
[----:B------:R-:W-:Y:S01]  /*b2a0*/  FSEL R2, R29, -INF , !P0 ;  /* 0xff8000001d027808 */ /* 0x000fe20004000000 */
[----:B------:R-:W-:Y:S01]  /*b2b0*/  IMAD.IADD R30, R242, 0x1, -R24 ;  /* 0x00000001f21e7824 */ /* 0x000fe200078e0a18 */
[----:B------:R-:W-:Y:S01]  /*b2c0*/  MUFU.TANH R20, R20 ;  /* 0x0000001400147308 */ /* 0x000fe20000002400 */
[----:B----4-:R-:W-:Y:S01]  /*b2d0*/  FFMA.FTZ R28, R28, -UR23, R25 ;  /* 0x800000171c1c7c23 */ /* 0x010fe20008010019 */
[----:B------:R-:W-:Y:S01]  /*b2e0*/  VIADD R25, R0, 0x8 ;  /* 0x0000000800197836 */ /* 0x000fe20000000000 */
[----:B------:R-:W-:Y:S01]  /*b2f0*/  ISETP.LT.OR P1, PT, R26, R238, P1 ;  /* 0x000000ee1a00720c */ /* 0x000fe20000f21670 */
[----:B------:R-:W-:Y:S01]  /*b300*/  IMAD.IADD R26, R239, 0x1, -R26 ;  /* 0x00000001ef1a7824 */ /* 0x000fe200078e0a1a */
[----:B------:R-:W-:Y:S01]  /*b310*/  IABS R30, R30 ;  /* 0x0000001e001e7213 */ /* 0x000fe20000000000 */
[----:B------:R-:W-:Y:S01]  /*b320*/  FMUL.FTZ R14, R14, UR32 ;  /* 0x000000200e0e7c20 */ /* 0x000fe20008410000 */
[----:B------:R-:W-:Y:S01]  /*b330*/  FSEL R29, R28, -INF , !P6 ;  /* 0xff8000001c1d7808 */ /* 0x000fe20007000000 */
[----:B------:R-:W1:Y:S01]  /*b340*/  MUFU.TANH R21, R21 ;  /* 0x0000001500157308 */ /* 0x000e620000002400 */
[----:B------:R-:W-:Y:S01]  /*b350*/  ISETP.GE.AND P0, PT, R25, R240, PT ;  /* 0x000000f01900720c */ /* 0x000fe20003f06270 */
[----:B------:R-:W-:Y:S01]  /*b360*/  FMUL.FTZ R13, R13, UR32 ;  /* 0x000000200d0d7c20 */ /* 0x000fe20008410000 */
[----:B------:R-:W-:Y:S01]  /*b370*/  ISETP.GE.AND P6, PT, R25, R235, PT ;  /* 0x000000eb1900720c */ /* 0x000fe20003fc6270 */
[----:B------:R-:W-:Y:S01]  /*b380*/  FMUL.FTZ R15, R15, UR32 ;  /* 0x000000200f0f7c20 */ /* 0x000fe20008410000 */
[C---:B------:R-:W-:Y:S01]  /*b390*/  ISETP.LT.OR P0, PT, R25.reuse, R241, P0 ;  /* 0x000000f11900720c */ /* 0x040fe20000701670 */
[----:B------:R-:W-:Y:S01]  /*b3a0*/  HMMA.16816.F32.BF16 R180, R188, R174, R180 ;  /* 0x000000aebcb4723c */ /* 0x000fe200000418b4 */
[----:B------:R-:W-:Y:S01]  /*b3b0*/  ISETP.LT.OR P6, PT, R25, R238, P6 ;  /* 0x000000ee1900720c */ /* 0x000fe200037c1670 */
[----:B------:R3:W4:Y:S01]  /*b3c0*/  MUFU.TANH R28, R22 ;  /* 0x00000016001c7308 */ /* 0x0007220000002400 */
[----:B------:R-:W-:Y:S01]  /*b3d0*/  IABS R26, R26 ;  /* 0x0000001a001a7213 */ /* 0x000fe20000000000 */
[----:B------:R-:W-:Y:S01]  /*b3e0*/  FMUL.FTZ R6, R6, UR32 ;  /* 0x0000002006067c20 */ /* 0x000fe20008410000 */
[----:B------:R-:W-:Y:S01]  /*b3f0*/  I2FP.F32.S32 R30, R30 ;  /* 0x0000001e001e7245 */ /* 0x000fe20000201400 */
[----:B--2---:R-:W-:Y:S01]  /*b400*/  HMMA.16816.F32.BF16 R184, R176, R32, R184 ;  /* 0x00000020b0b8723c */ /* 0x004fe200000418b8 */
[----:B------:R-:W-:Y:S01]  /*b410*/  I2FP.F32.S32 R26, R26 ;  /* 0x0000001a001a7245 */ /* 0x000fe20000201400 */
[----:B------:R-:W-:Y:S01]  /*b420*/  FMUL.FTZ R5, R5, UR32 ;  /* 0x0000002005057c20 */ /* 0x000fe20008410000 */
[----:B------:R-:W-:Y:S01]  /*b430*/  FMUL.FTZ R7, R7, UR32 ;  /* 0x0000002007077c20 */ /* 0x000fe20008410000 */
[----:B------:R-:W2:Y:S01]  /*b440*/  MUFU.TANH R23, R23 ;  /* 0x0000001700177308 */ /* 0x000ea20000002400 */
[----:B-1----:R-:W-:Y:S01]  /*b450*/  FFMA.FTZ R30, R30, -UR23, R21 ;  /* 0x800000171e1e7c23 */ /* 0x002fe20008010015 */
[----:B------:R-:W-:Y:S01]  /*b460*/  FFMA.FTZ R26, R26, -UR23, R27 ;  /* 0x800000171a1a7c23 */ /* 0x000fe2000801001b */
[----:B------:R-:W-:-:S05]  /*b470*/  VIADD R21, R0, 0x10 ;  /* 0x0000001000157836 */ /* 0x000fca0000000000 */
[----:B------:R-:W1:Y:S01]  /*b480*/  MUFU.TANH R16, R16 ;  /* 0x0000001000107308 */ /* 0x000e620000002400 */
[--C-:B---3--:R-:W-:Y:S02]  /*b490*/  IMAD.IADD R22, R242, 0x1, -R25.reuse ;  /* 0x00000001f2167824 */ /* 0x108fe400078e0a19 */
[----:B------:R-:W-:-:S03]  /*b4a0*/  IMAD.IADD R25, R239, 0x1, -R25 ;  /* 0x00000001ef197824 */ /* 0x000fc600078e0a19 */
[----:B------:R-:W-:Y:S01]  /*b4b0*/  IABS R22, R22 ;  /* 0x0000001600167213 */ /* 0x000fe20000000000 */
[----:B------:R-:W-:Y:S01]  /*b4c0*/  HMMA.16816.F32.BF16 R32, R176, R34, R180 ;  /* 0x00000022b020723c */ /* 0x000fe200000418b4 */
[----:B------:R-:W-:Y:S01]  /*b4d0*/  IABS R25, R25 ;  /* 0x0000001900197213 */ /* 0x000fe20000000000 */
[----:B------:R-:W-:Y:S01]  /*b4e0*/  MUFU.TANH R19, R19 ;  /* 0x0000001300137308 */ /* 0x000fe20000002400 */
[----:B------:R-:W-:Y:S02]  /*b4f0*/  I2FP.F32.S32 R22, R22 ;  /* 0x0000001600167245 */ /* 0x000fe40000201400 */
[----:B------:R-:W-:Y:S01]  /*b500*/  I2FP.F32.S32 R25, R25 ;  /* 0x0000001900197245 */ /* 0x000fe20000201400 */
[----:B------:R-:W-:Y:S01]  /*b510*/  FMUL.FTZ R184, R184, UR32 ;  /* 0x00000020b8b87c20 */ /* 0x000fe20008410000 */
[----:B------:R-:W-:Y:S01]  /*b520*/  FMUL.FTZ R185, R185, UR32 ;  /* 0x00000020b9b97c20 */ /* 0x000fe20008410000 */
[----:B------:R-:W-:Y:S01]  /*b530*/  FFMA.FTZ R20, R22, -UR23, R20 ;  /* 0x8000001716147c23 */ /* 0x000fe20008010014 */
[----:B------:R-:W-:Y:S01]  /*b540*/  FMUL.FTZ R22, R18, UR32 ;  /* 0x0000002012167c20 */ /* 0x000fe20008410000 */
[----:B----4-:R-:W-:Y:S01]  /*b550*/  FFMA.FTZ R25, R25, -UR23, R28 ;  /* 0x8000001719197c23 */ /* 0x010fe2000801001c */
[----:B------:R-:W-:Y:S01]  /*b560*/  FSEL R28, R26, -INF , !P1 ;  /* 0xff8000001a1c7808 */ /* 0x000fe20004800000 */
[----:B------:R-:W-:Y:S01]  /*b570*/  FMUL.FTZ R26, R17, UR32 ;  /* 0x00000020111a7c20 */ /* 0x000fe20008410000 */
[----:B------:R-:W-:Y:S01]  /*b580*/  ISETP.GE.AND P1, PT, R24, R240, PT ;  /* 0x000000f01800720c */ /* 0x000fe20003f26270 */
[----:B------:R-:W-:Y:S01]  /*b590*/  MUFU.TANH R13, R13 ;  /* 0x0000000d000d7308 */ /* 0x000fe20000002400 */
[----:B------:R-:W-:Y:S01]  /*b5a0*/  FSEL R170, R20, -INF , !P0 ;  /* 0xff80000014aa7808 */ /* 0x000fe20004000000 */
[----:B------:R-:W-:Y:S01]  /*b5b0*/  VIADD R20, R0, 0x11 ;  /* 0x0000001100147836 */ /* 0x000fe20000000000 */
[----:B------:R-:W-:Y:S01]  /*b5c0*/  ISETP.GE.AND P0, PT, R24, R235, PT ;  /* 0x000000eb1800720c */ /* 0x000fe20003f06270 */
[----:B------:R-:W-:Y:S01]  /*b5d0*/  FMUL.FTZ R186, R186, UR32 ;  /* 0x00000020baba7c20 */ /* 0x000fe20008410000 */
[----:B------:R-:W-:Y:S01]  /*b5e0*/  ISETP.LT.OR P1, PT, R24, R241, P1 ;  /* 0x000000f11800720c */ /* 0x000fe20000f21670 */
[----:B------:R-:W-:Y:S01]  /*b5f0*/  IMAD.IADD R17, R242, 0x1, -R20 ;  /* 0x00000001f2117824 */ /* 0x000fe200078e0a14 */
[----:B------:R-:W-:Y:S01]  /*b600*/  ISETP.LT.OR P0, PT, R24, R238, P0 ;  /* 0x000000ee1800720c */ /* 0x000fe20000701670 */
[----:B------:R-:W-:Y:S01]  /*b610*/  IMAD.IADD R24, R239, 0x1, -R24 ;  /* 0x00000001ef187824 */ /* 0x000fe200078e0a18 */
[----:B------:R-:W-:Y:S01]  /*b620*/  FSEL R18, R25, -INF , !P6 ;  /* 0xff80000019127808 */ /* 0x000fe20007000000 */
[----:B------:R-:W3:Y:S01]  /*b630*/  MUFU.TANH R22, R22 ;  /* 0x0000001600167308 */ /* 0x000ee20000002400 */
[----:B------:R-:W-:Y:S01]  /*b640*/  FSEL R30, R30, -INF , !P1 ;  /* 0xff8000001e1e7808 */ /* 0x000fe20004800000 */
[--C-:B------:R-:W-:Y:S01]  /*b650*/  IMAD.IADD R25, R242, 0x1, -R21.reuse ;  /* 0x00000001f2197824 */ /* 0x100fe200078e0a15 */
[C---:B------:R-:W-:Y:S01]  /*b660*/  ISETP.GE.AND P6, PT, R21.reuse, R240, PT ;  /* 0x000000f01500720c */ /* 0x040fe20003fc6270 */
[----:B------:R-:W-:Y:S01]  /*b670*/  FMUL.FTZ R34, R34, UR32 ;  /* 0x0000002022227c20 */ /* 0x000fe20008410000 */
[----:B------:R-:W-:Y:S01]  /*b680*/  ISETP.GE.AND P1, PT, R21, R235, PT ;  /* 0x000000eb1500720c */ /* 0x000fe20003f26270 */
[----:B------:R-:W-:Y:S01]  /*b690*/  FMUL.FTZ R187, R187, UR32 ;  /* 0x00000020bbbb7c20 */ /* 0x000fe20008410000 */
[----:B------:R-:W-:Y:S01]  /*b6a0*/  IABS R24, R24 ;  /* 0x0000001800187213 */ /* 0x000fe20000000000 */
[----:B------:R-:W4:Y:S01]  /*b6b0*/  MUFU.TANH R26, R26 ;  /* 0x0000001a001a7308 */ /* 0x000f220000002400 */
[----:B------:R-:W-:Y:S01]  /*b6c0*/  ISETP.LT.OR P6, PT, R21, R241, P6 ;  /* 0x000000f11500720c */ /* 0x000fe200037c1670 */
[----:B------:R-:W-:Y:S01]  /*b6d0*/  FMUL.FTZ R33, R33, UR32 ;  /* 0x0000002021217c20 */ /* 0x000fe20008410000 */
[----:B------:R-:W-:Y:S01]  /*b6e0*/  ISETP.LT.OR P1, PT, R21, R238, P1 ;  /* 0x000000ee1500720c */ /* 0x000fe20000f21670 */
[----:B------:R-:W-:Y:S01]  /*b6f0*/  IMAD.IADD R21, R239, 0x1, -R21 ;  /* 0x00000001ef157824 */ /* 0x000fe200078e0a15 */
[----:B------:R-:W-:Y:S01]  /*b700*/  IABS R25, R25 ;  /* 0x0000001900197213 */ /* 0x000fe20000000000 */
[----:B------:R-:W-:Y:S01]  /*b710*/  FMUL.FTZ R35, R35, UR32 ;  /* 0x0000002023237c20 */ /* 0x000fe20008410000 */
[----:B------:R-:W-:Y:S01]  /*b720*/  I2FP.F32.S32 R24, R24 ;  /* 0x0000001800187245 */ /* 0x000fe20000201400 */
[----:B------:R-:W-:Y:S01]  /*b730*/  MUFU.TANH R15, R15 ;  /* 0x0000000f000f7308 */ /* 0x000fe20000002400 */
[----:B------:R-:W-:-:S02]  /*b740*/  IABS R21, R21 ;  /* 0x0000001500157213 */ /* 0x000fc40000000000 */
[----:B------:R-:W-:Y:S01]  /*b750*/  I2FP.F32.S32 R25, R25 ;  /* 0x0000001900197245 */ /* 0x000fe20000201400 */
[----:B--2---:R-:W-:Y:S01]  /*b760*/  FFMA.FTZ R23, R24, -UR23, R23 ;  /* 0x8000001718177c23 */ /* 0x004fe20008010017 */
[----:B------:R-:W-:Y:S02]  /*b770*/  IABS R17, R17 ;  /* 0x0000001100117213 */ /* 0x000fe40000000000 */
[----:B------:R-:W-:Y:S01]  /*b780*/  I2FP.F32.S32 R21, R21 ;  /* 0x0000001500157245 */ /* 0x000fe20000201400 */
[----:B-1----:R-:W-:Y:S01]  /*b790*/  FFMA.FTZ R25, R25, -UR23, R16 ;  /* 0x8000001719197c23 */ /* 0x002fe20008010010 */
[----:B------:R-:W-:Y:S01]  /*b7a0*/  I2FP.F32.S32 R17, R17 ;  /* 0x0000001100117245 */ /* 0x000fe20000201400 */
[----:B------:R-:W-:Y:S01]  /*b7b0*/  MUFU.TANH R10, R10 ;  /* 0x0000000a000a7308 */ /* 0x000fe20000002400 */
[----:B------:R-:W-:Y:S01]  /*b7c0*/  FSEL R16, R23, -INF , !P0 ;  /* 0xff80000017107808 */ /* 0x000fe20004000000 */
[----:B---3--:R-:W-:Y:S01]  /*b7d0*/  FFMA.FTZ R22, R21, -UR23, R22 ;  /* 0x8000001715167c23 */ /* 0x008fe20008010016 */
[----:B------:R-:W-:Y:S01]  /*b7e0*/  ISETP.GE.AND P0, PT, R20, R240, PT ;  /* 0x000000f01400720c */ /* 0x000fe20003f06270 */
[----:B------:R-:W-:Y:S01]  /*b7f0*/  FMUL.FTZ R21, R12, UR32 ;  /* 0x000000200c157c20 */ /* 0x000fe20008410000 */
[----:B----4-:R-:W-:Y:S01]  /*b800*/  FFMA.FTZ R26, R17, -UR23, R26 ;  /* 0x80000017111a7c23 */ /* 0x010fe2000801001a */
[----:B------:R-:W-:Y:S01]  /*b810*/  VIADD R17, R0, 0x18 ;  /* 0x0000001800117836 */ /* 0x000fe20000000000 */
[----:B------:R-:W-:Y:S01]  /*b820*/  FSEL R27, R25, -INF , !P6 ;  /* 0xff800000191b7808 */ /* 0x000fe20007000000 */
[----:B------:R1:W-:Y:S01]  /*b830*/  MUFU.TANH R23, R14 ;  /* 0x0000000e00177308 */ /* 0x0003e20000002400 */
[----:B------:R-:W-:Y:S01]  /*b840*/  ISETP.LT.OR P0, PT, R20, R241, P0 ;  /* 0x000000f11400720c */ /* 0x000fe20000701670 */
[----:B------:R-:W-:Y:S01]  /*b850*/  VIADD R12, R0, 0x19 ;  /* 0x00000019000c7836 */ /* 0x000fe20000000000 */
[----:B------:R-:W-:-:S02]  /*b860*/  ISETP.GE.AND P6, PT, R20, R235, PT ;  /* 0x000000eb1400720c */ /* 0x000fc40003fc6270 */
[----:B------:R-:W-:Y:S01]  /*b870*/  FSEL R22, R22, -INF , !P1 ;  /* 0xff80000016167808 */ /* 0x000fe20004800000 */
[----:B------:R-:W-:Y:S01]  /*b880*/  IMAD.IADD R24, R242, 0x1, -R12 ;  /* 0x00000001f2187824 */ /* 0x000fe200078e0a0c */
[----:B------:R-:W-:Y:S01]  /*b890*/  FSEL R26, R26, -INF , !P0 ;  /* 0xff8000001a1a7808 */ /* 0x000fe20004000000 */
[----:B------:R-:W2:Y:S01]  /*b8a0*/  MUFU.TANH R21, R21 ;  /* 0x0000001500157308 */ /* 0x000ea20000002400 */
[----:B------:R-:W-:Y:S01]  /*b8b0*/  ISETP.LT.OR P6, PT, R20, R238, P6 ;  /* 0x000000ee1400720c */ /* 0x000fe200037c1670 */
[----:B------:R-:W-:Y:S01]  /*b8c0*/  IMAD.IADD R20, R239, 0x1, -R20 ;  /* 0x00000001ef147824 */ /* 0x000fe200078e0a14 */
[C---:B------:R-:W-:Y:S02]  /*b8d0*/  ISETP.GE.AND P1, PT, R17.reuse, R240, PT ;  /* 0x000000f01100720c */ /* 0x040fe40003f26270 */
[C---:B------:R-:W-:Y:S02]  /*b8e0*/  ISETP.GE.AND P0, PT, R17.reuse, R235, PT ;  /* 0x000000eb1100720c */ /* 0x040fe40003f06270 */
[C---:B------:R-:W-:Y:S01]  /*b8f0*/  ISETP.LT.OR P1, PT, R17.reuse, R241, P1 ;  /* 0x000000f11100720c */ /* 0x040fe20000f21670 */
[----:B------:R-:W-:Y:S01]  /*b900*/  MUFU.TANH R11, R11 ;  /* 0x0000000b000b7308 */ /* 0x000fe20000002400 */
[--C-:B-1----:R-:W-:Y:S01]  /*b910*/  IMAD.IADD R14, R242, 0x1, -R17.reuse ;  /* 0x00000001f20e7824 */ /* 0x102fe200078e0a11 */
[----:B------:R-:W-:Y:S01]  /*b920*/  ISETP.LT.OR P0, PT, R17, R238, P0 ;  /* 0x000000ee1100720c */ /* 0x000fe20000701670 */
[----:B------:R-:W-:Y:S01]  /*b930*/  IMAD.IADD R17, R239, 0x1, -R17 ;  /* 0x00000001ef117824 */ /* 0x000fe200078e0a11 */
[----:B------:R-:W-:-:S02]  /*b940*/  IABS R20, R20 ;  /* 0x0000001400147213 */ /* 0x000fc40000000000 */
[----:B------:R-:W-:Y:S02]  /*b950*/  IABS R14, R14 ;  /* 0x0000000e000e7213 */ /* 0x000fe40000000000 */
[----:B------:R-:W-:Y:S01]  /*b960*/  IABS R17, R17 ;  /* 0x0000001100117213 */ /* 0x000fe20000000000 */
[----:B------:R-:W-:Y:S01]  /*b970*/  MUFU.TANH R5, R5 ;  /* 0x0000000500057308 */ /* 0x000fe20000002400 */
[----:B------:R-:W-:Y:S02]  /*b980*/  I2FP.F32.S32 R20, R20 ;  /* 0x0000001400147245 */ /* 0x000fe40000201400 */
[----:B------:R-:W-:Y:S02]  /*b990*/  I2FP.F32.S32 R14, R14 ;  /* 0x0000000e000e7245 */ /* 0x000fe40000201400 */
[----:B------:R-:W-:Y:S01]  /*b9a0*/  I2FP.F32.S32 R17, R17 ;  /* 0x0000001100117245 */ /* 0x000fe20000201400 */
[----:B------:R-:W-:Y:S01]  /*b9b0*/  FFMA.FTZ R19, R20, -UR23, R19 ;  /* 0x8000001714137c23 */ /* 0x000fe20008010013 */
[----:B------:R-:W-:Y:S01]  /*b9c0*/  IABS R24, R24 ;  /* 0x0000001800187213 */ /* 0x000fe20000000000 */
[----:B--2---:R-:W-:Y:S01]  /*b9d0*/  FFMA.FTZ R14, R14, -UR23, R21 ;  /* 0x800000170e0e7c23 */ /* 0x004fe20008010015 */
[----:B------:R-:W-:Y:S01]  /*b9e0*/  MUFU.TANH R7, R7 ;  /* 0x0000000700077308 */ /* 0x000fe20000002400 */
[----:B------:R-:W-:Y:S01]  /*b9f0*/  FFMA.FTZ R17, R17, -UR23, R23 ;  /* 0x8000001711117c23 */ /* 0x000fe20008010017 */
[----:B------:R-:W-:-:S02]  /*ba00*/  I2FP.F32.S32 R24, R24 ;  /* 0x0000001800187245 */ /* 0x000fc40000201400 */
[----:B------:R-:W-:Y:S01]  /*ba10*/  FSEL R23, R19, -INF , !P6 ;  /* 0xff80000013177808 */ /* 0x000fe20007000000 */
[----:B------:R-:W-:Y:S01]  /*ba20*/  FMUL.FTZ R19, R9, UR32 ;  /* 0x0000002009137c20 */ /* 0x000fe20008410000 */
[----:B------:R-:W-:Y:S01]  /*ba30*/  ISETP.GE.AND P6, PT, R12, R240, PT ;  /* 0x000000f00c00720c */ /* 0x000fe20003fc6270 */
[----:B------:R-:W-:Y:S01]  /*ba40*/  FFMA.FTZ R24, R24, -UR23, R13 ;  /* 0x8000001718187c23 */ /* 0x000fe2000801000d */
[----:B------:R-:W-:Y:S01]  /*ba50*/  FSEL R25, R14, -INF , !P1 ;  /* 0xff8000000e197808 */ /* 0x000fe20004800000 */
[----:B------:R-:W-:Y:S01]  /*ba60*/  VIADD R13, R0, 0x20 ;  /* 0x00000020000d7836 */ /* 0x000fe20000000000 */
[C---:B------:R-:W-:Y:S01]  /*ba70*/  ISETP.GE.AND P1, PT, R12.reuse, R235, PT ;  /* 0x000000eb0c00720c */ /* 0x040fe20003f26270 */
[----:B------:R1:W2:Y:S01]  /*ba80*/  MUFU.TANH R14, R8 ;  /* 0x00000008000e7308 */ /* 0x0002a20000002400 */
[C---:B------:R-:W-:Y:S02]  /*ba90*/  ISETP.LT.OR P6, PT, R12.reuse, R241, P6 ;  /* 0x000000f10c00720c */ /* 0x040fe400037c1670 */
[----:B------:R-:W-:Y:S01]  /*baa0*/  ISETP.LT.OR P1, PT, R12, R238, P1 ;  /* 0x000000ee0c00720c */ /* 0x000fe20000f21670 */
[----:B------:R-:W-:Y:S01]  /*bab0*/  IMAD.IADD R12, R239, 0x1, -R12 ;  /* 0x00000001ef0c7824 */ /* 0x000fe200078e0a0c */
[----:B------:R-:W-:Y:S01]  /*bac0*/  FSEL R21, R17, -INF , !P0 ;  /* 0xff80000011157808 */ /* 0x000fe20004000000 */
[----:B------:R-:W-:Y:S01]  /*bad0*/  IMAD.IADD R17, R242, 0x1, -R13 ;  /* 0x00000001f2117824 */ /* 0x000fe200078e0a0d */
[----:B------:R-:W-:Y:S01]  /*bae0*/  FSEL R24, R24, -INF , !P6 ;  /* 0xff80000018187808 */ /* 0x000fe20007000000 */
[----:B------:R-:W3:Y:S01]  /*baf0*/  MUFU.TANH R19, R19 ;  /* 0x0000001300137308 */ /* 0x000ee20000002400 */
[----:B------:R-:W-:-:S02]  /*bb00*/  ISETP.GE.AND P0, PT, R13, R240, PT ;  /* 0x000000f00d00720c */ /* 0x000fc40003f06270 */
[C---:B------:R-:W-:Y:S02]  /*bb10*/  ISETP.GE.AND P6, PT, R13.reuse, R235, PT ;  /* 0x000000eb0d00720c */ /* 0x040fe40003fc6270 */
[----:B------:R-:W-:Y:S02]  /*bb20*/  IABS R12, R12 ;  /* 0x0000000c000c7213 */ /* 0x000fe40000000000 */
[C---:B------:R-:W-:Y:S01]  /*bb30*/  ISETP.LT.OR P0, PT, R13.reuse, R241, P0 ;  /* 0x000000f10d00720c */ /* 0x040fe20000701670 */
[----:B------:R-:W-:Y:S01]  /*bb40*/  MUFU.TANH R185, R185 ;  /* 0x000000b900b97308 */ /* 0x000fe20000002400 */
[----:B-1----:R-:W-:Y:S01]  /*bb50*/  VIADD R8, R0, 0x21 ;  /* 0x0000002100087836 */ /* 0x002fe20000000000 */
[----:B------:R-:W-:Y:S01]  /*bb60*/  ISETP.LT.OR P6, PT, R13, R238, P6 ;  /* 0x000000ee0d00720c */ /* 0x000fe200037c1670 */
[----:B------:R-:W-:Y:S01]  /*bb70*/  IMAD.IADD R13, R239, 0x1, -R13 ;  /* 0x00000001ef0d7824 */ /* 0x000fe200078e0a0d */
[----:B------:R-:W-:Y:S01]  /*bb80*/  IABS R17, R17 ;  /* 0x0000001100117213 */ /* 0x000fe20000000000 */
[----:B------:R-:W-:Y:S01]  /*bb90*/  IMAD.IADD R9, R242, 0x1, -R8 ;  /* 0x00000001f2097824 */ /* 0x000fe200078e0a08 */
[----:B------:R-:W-:-:S02]  /*bba0*/  I2FP.F32.S32 R12, R12 ;  /* 0x0000000c000c7245 */ /* 0x000fc40000201400 */
[----:B------:R-:W-:Y:S01]  /*bbb0*/  IABS R13, R13 ;  /* 0x0000000d000d7213 */ /* 0x000fe20000000000 */
[----:B------:R-:W-:Y:S01]  /*bbc0*/  MUFU.TANH R34, R34 ;  /* 0x0000002200227308 */ /* 0x000fe20000002400 */
[----:B------:R-:W-:Y:S01]  /*bbd0*/  I2FP.F32.S32 R17, R17 ;  /* 0x0000001100117245 */ /* 0x000fe20000201400 */
[----:B------:R-:W-:Y:S01]  /*bbe0*/  FFMA.FTZ R12, R12, -UR23, R15 ;  /* 0x800000170c0c7c23 */ /* 0x000fe2000801000f */
[----:B------:R-:W-:Y:S02]  /*bbf0*/  IABS R9, R9 ;  /* 0x0000000900097213 */ /* 0x000fe40000000000 */
[----:B------:R-:W-:Y:S01]  /*bc00*/  I2FP.F32.S32 R13, R13 ;  /* 0x0000000d000d7245 */ /* 0x000fe20000201400 */
[----:B--2---:R-:W-:Y:S01]  /*bc10*/  FFMA.FTZ R14, R17, -UR23, R14 ;  /* 0x80000017110e7c23 */ /* 0x004fe2000801000e */
[----:B------:R-:W-:Y:S01]  /*bc20*/  I2FP.F32.S32 R9, R9 ;  /* 0x0000000900097245 */ /* 0x000fe20000201400 */
[----:B------:R-:W-:Y:S01]  /*bc30*/  MUFU.TANH R187, R187 ;  /* 0x000000bb00bb7308 */ /* 0x000fe20000002400 */
[----:B------:R-:W-:Y:S01]  /*bc40*/  FSEL R20, R12, -INF , !P1 ;  /* 0xff8000000c147808 */ /* 0x000fe20004800000 */
[----:B------:R-:W-:Y:S01]  /*bc50*/  FMUL.FTZ R12, R4, UR32 ;  /* 0x00000020040c7c20 */ /* 0x000fe20008410000 */
[----:B------:R-:W-:Y:S01]  /*bc60*/  FFMA.FTZ R10, R13, -UR23, R10 ;  /* 0x800000170d0a7c23 */ /* 0x000fe2000801000a */
[----:B------:R-:W-:Y:S01]  /*bc70*/  FSEL R197, R14, -INF , !P0 ;  /* 0xff8000000ec57808 */ /* 0x000fe20004000000 */
[----:B---3--:R-:W-:Y:S01]  /*bc80*/  FFMA.FTZ R19, R9, -UR23, R19 ;  /* 0x8000001709137c23 */ /* 0x008fe20008010013 */
[----:B------:R-:W-:Y:S01]  /*bc90*/  ISETP.GE.AND P1, PT, R8, R240, PT ;  /* 0x000000f00800720c */ /* 0x000fe20003f26270 */
[----:B------:R-:W-:Y:S01]  /*bca0*/  VIADD R9, R0, 0x28 ;  /* 0x0000002800097836 */ /* 0x000fe20000000000 */
[----:B------:R-:W-:Y:S01]  /*bcb0*/  BAR.SYNC.DEFER_BLOCKING 0x0 ;  /* 0x0000000000007b1d */ /* 0x000fe20000010000 */
[----:B------:R-:W-:Y:S01]  /*bcc0*/  ISETP.GE.AND P0, PT, R8, R235, PT ;  /* 0x000000eb0800720c */ /* 0x000fe20003f06270 */
[----:B------:R-:W-:Y:S01]  /*bcd0*/  VIADD R4, R0, 0x29 ;  /* 0x0000002900047836 */ /* 0x000fe20000000000 */
[----:B------:R-:W-:-:S02]  /*bce0*/  FSEL R192, R10, -INF , !P6 ;  /* 0xff8000000ac07808 */ /* 0x000fc40007000000 */
[C---:B------:R-:W-:Y:S01]  /*bcf0*/  ISETP.LT.OR P1, PT, R8.reuse, R241, P1 ;  /* 0x000000f10800720c */ /* 0x040fe20000f21670 */
[----:B------:R-:W1:Y:S01]  /*bd00*/  MUFU.TANH R12, R12 ;  /* 0x0000000c000c7308 */ /* 0x000e620000002400 */
[----:B------:R-:W-:Y:S01]  /*bd10*/  ISETP.LT.OR P0, PT, R8, R238, P0 ;  /* 0x000000ee0800720c */ /* 0x000fe20000701670 */
[----:B------:R-:W-:Y:S01]  /*bd20*/  IMAD.IADD R8, R239, 0x1, -R8 ;  /* 0x00000001ef087824 */ /* 0x000fe200078e0a08 */
[----:B------:R-:W-:Y:S01]  /*bd30*/  FSEL R195, R19, -INF , !P1 ;  /* 0xff80000013c37808 */ /* 0x000fe20004800000 */
[----:B------:R-:W-:Y:S01]  /*bd40*/  IMAD.IADD R13, R242, 0x1, -R4 ;  /* 0x00000001f20d7824 */ /* 0x000fe200078e0a04 */
[C---:B------:R-:W-:Y:S02]  /*bd50*/  ISETP.GE.AND P6, PT, R9.reuse, R240, PT ;  /* 0x000000f00900720c */ /* 0x040fe40003fc6270 */
[----:B------:R-:W-:Y:S01]  /*bd60*/  IABS R8, R8 ;  /* 0x0000000800087213 */ /* 0x000fe20000000000 */
[----:B------:R2:W3:Y:S01]  /*bd70*/  MUFU.TANH R10, R6 ;  /* 0x00000006000a7308 */ /* 0x0004e20000002400 */
[----:B------:R-:W-:-:S02]  /*bd80*/  ISETP.GE.AND P1, PT, R9, R235, PT ;  /* 0x000000eb0900720c */ /* 0x000fc40003f26270 */
[----:B------:R-:W-:Y:S02]  /*bd90*/  I2FP.F32.S32 R8, R8 ;  /* 0x0000000800087245 */ /* 0x000fe40000201400 */
[C---:B------:R-:W-:Y:S02]  /*bda0*/  ISETP.LT.OR P6, PT, R9.reuse, R241, P6 ;  /* 0x000000f10900720c */ /* 0x040fe400037c1670 */
[----:B------:R-:W-:Y:S01]  /*bdb0*/  ISETP.LT.OR P1, PT, R9, R238, P1 ;  /* 0x000000ee0900720c */ /* 0x000fe20000f21670 */
[----:B------:R-:W-:Y:S01]  /*bdc0*/  FFMA.FTZ R8, R8, -UR23, R11 ;  /* 0x8000001708087c23 */ /* 0x000fe2000801000b */
[----:B------:R-:W-:Y:S01]  /*bdd0*/  IABS R13, R13 ;  /* 0x0000000d000d7213 */ /* 0x000fe20000000000 */
[----:B------:R-:W-:Y:S03]  /*bde0*/  MUFU.TANH R33, R33 ;  /* 0x0000002100217308 */ /* 0x000fe60000002400 */
[----:B------:R-:W-:-:S02]  /*bdf0*/  FSEL R191, R8, -INF , !P0 ;  /* 0xff80000008bf7808 */ /* 0x000fc40004000000 */
[----:B------:R-:W-:Y:S01]  /*be00*/  I2FP.F32.S32 R13, R13 ;  /* 0x0000000d000d7245 */ /* 0x000fe20000201400 */
[--C-:B--2---:R-:W-:Y:S01]  /*be10*/  IMAD.IADD R6, R242, 0x1, -R9.reuse ;  /* 0x00000001f2067824 */ /* 0x104fe200078e0a09 */
[----:B------:R-:W-:Y:S01]  /*be20*/  ISETP.GE.AND P0, PT, R4, R240, PT ;  /* 0x000000f00400720c */ /* 0x000fe20003f06270 */
[----:B------:R-:W-:Y:S02]  /*be30*/  IMAD.IADD R9, R239, 0x1, -R9 ;  /* 0x00000001ef097824 */ /* 0x000fe400078e0a09 */
[----:B------:R-:W-:Y:S01]  /*be40*/  FFMA.FTZ R13, R13, -UR23, R5 ;  /* 0x800000170d0d7c23 */ /* 0x000fe20008010005 */
[----:B------:R-:W-:Y:S01]  /*be50*/  VIADD R5, R0, 0x30 ;  /* 0x0000003000057836 */ /* 0x000fe20000000000 */
[----:B------:R-:W-:Y:S01]  /*be60*/  IABS R6, R6 ;  /* 0x0000000600067213 */ /* 0x000fe20000000000 */
[----:B------:R-:W2:Y:S01]  /*be70*/  MUFU.TANH R8, R184 ;  /* 0x000000b800087308 */ /* 0x000ea20000002400 */
[----:B------:R-:W-:Y:S01]  /*be80*/  IABS R9, R9 ;  /* 0x0000000900097213 */ /* 0x000fe20000000000 */
[----:B------:R-:W-:Y:S01]  /*be90*/  IMAD.IADD R11, R242, 0x1, -R5 ;  /* 0x00000001f20b7824 */ /* 0x000fe200078e0a05 */
[----:B------:R-:W-:-:S02]  /*bea0*/  I2FP.F32.S32 R6, R6 ;  /* 0x0000000600067245 */ /* 0x000fc40000201400 */
[----:B------:R-:W-:Y:S02]  /*beb0*/  ISETP.LT.OR P0, PT, R4, R241, P0 ;  /* 0x000000f10400720c */ /* 0x000fe40000701670 */
[----:B------:R-:W-:Y:S01]  /*bec0*/  I2FP.F32.S32 R9, R9 ;  /* 0x0000000900097245 */ /* 0x000fe20000201400 */
[----:B-1----:R-:W-:Y:S01]  /*bed0*/  FFMA.FTZ R6, R6, -UR23, R12 ;  /* 0x8000001706067c23 */ /* 0x002fe2000801000c */
[----:B------:R-:W-:Y:S01]  /*bee0*/  FSEL R193, R13, -INF , !P0 ;  /* 0xff8000000dc17808 */ /* 0x000fe20004000000 */
[----:B------:R-:W-:Y:S01]  /*bef0*/  MUFU.TANH R35, R35 ;  /* 0x0000002300237308 */ /* 0x000fe20000002400 */
[----:B------:R-:W-:Y:S01]  /*bf00*/  IABS R11, R11 ;  /* 0x0000000b000b7213 */ /* 0x000fe20000000000 */
[----:B---3--:R-:W-:Y:S01]  /*bf10*/  FFMA.FTZ R9, R9, -UR23, R10 ;  /* 0x8000001709097c23 */ /* 0x008fe2000801000a */
[----:B------:R-:W-:Y:S01]  /*bf20*/  FSEL R194, R6, -INF , !P6 ;  /* 0xff80000006c27808 */ /* 0x000fe20007000000 */
[----:B------:R-:W-:Y:S01]  /*bf30*/  VIADD R6, R0, 0x31 ;  /* 0x0000003100067836 */ /* 0x000fe20000000000 */
[-C--:B------:R-:W-:Y:S01]  /*bf40*/  ISETP.GE.AND P6, PT, R4, R235.reuse, PT ;  /* 0x000000eb0400720c */ /* 0x080fe20003fc6270 */
[----:B------:R-:W-:Y:S01]  /*bf50*/  IMAD.IADD R10, R239, 0x1, -R5 ;  /* 0x00000001ef0a7824 */ /* 0x000fe200078e0a05 */
[----:B------:R-:W-:Y:S01]  /*bf60*/  FSEL R190, R9, -INF , !P1 ;  /* 0xff80000009be7808 */ /* 0x000fe20004800000 */
[----:B------:R-:W-:Y:S01]  /*bf70*/  IMAD.IADD R12, R242, 0x1, -R6 ;  /* 0x00000001f20c7824 */ /* 0x000fe200078e0a06 */
[----:B------:R-:W-:Y:S01]  /*bf80*/  ISETP.LT.OR P6, PT, R4, R238, P6 ;  /* 0x000000ee0400720c */ /* 0x000fe200037c1670 */
[----:B------:R-:W-:Y:S01]  /*bf90*/  IMAD.IADD R4, R239, 0x1, -R4 ;  /* 0x00000001ef047824 */ /* 0x000fe200078e0a04 */
[C---:B------:R-:W-:Y:S01]  /*bfa0*/  ISETP.GE.AND P1, PT, R5.reuse, R240, PT ;  /* 0x000000f00500720c */ /* 0x040fe20003f26270 */
[----:B------:R-:W1:Y:S01]  /*bfb0*/  MUFU.TANH R9, R186 ;  /* 0x000000ba00097308 */ /* 0x000e620000002400 */
[----:B------:R-:W-:-:S02]  /*bfc0*/  ISETP.GE.AND P0, PT, R5, R235, PT ;  /* 0x000000eb0500720c */ /* 0x000fc40003f06270 */
[----:B------:R-:W-:Y:S02]  /*bfd0*/  IABS R4, R4 ;  /* 0x0000000400047213 */ /* 0x000fe40000000000 */
[----:B------:R-:W-:Y:S02]  /*bfe0*/  I2FP.F32.S32 R11, R11 ;  /* 0x0000000b000b7245 */ /* 0x000fe40000201400 */
[----:B------:R-:W-:Y:S02]  /*bff0*/  I2FP.F32.S32 R4, R4 ;  /* 0x0000000400047245 */ /* 0x000fe40000201400 */
[----:B------:R-:W-:Y:S01]  /*c000*/  ISETP.LT.OR P1, PT, R5, R241, P1 ;  /* 0x000000f10500720c */ /* 0x000fe20000f21670 */
[----:B--2---:R-:W-:Y:S01]  /*c010*/  FFMA.FTZ R8, R11, -UR23, R8 ;  /* 0x800000170b087c23 */ /* 0x004fe20008010008 */
[----:B------:R-:W-:Y:S01]  /*c020*/  ISETP.LT.OR P0, PT, R5, R238, P0 ;  /* 0x000000ee0500720c */ /* 0x000fe20000701670 */
[----:B------:R-:W-:Y:S01]  /*c030*/  FFMA.FTZ R4, R4, -UR23, R7 ;  /* 0x8000001704047c23 */ /* 0x000fe20008010007 */
[----:B------:R-:W-:Y:S01]  /*c040*/  FMUL.FTZ R5, R32, UR32 ;  /* 0x0000002020057c20 */ /* 0x000fe20008410000 */
[----:B------:R-:W-:-:S02]  /*c050*/  IABS R10, R10 ;  /* 0x0000000a000a7213 */ /* 0x000fc40000000000 */
[----:B------:R-:W-:Y:S02]  /*c060*/  IABS R12, R12 ;  /* 0x0000000c000c7213 */ /* 0x000fe40000000000 */
[----:B------:R-:W-:Y:S01]  /*c070*/  FSEL R189, R4, -INF , !P6 ;  /* 0xff80000004bd7808 */ /* 0x000fe20007000000 */
[C---:B------:R-:W-:Y:S01]  /*c080*/  VIADD R4, R0.reuse, 0x38 ;  /* 0x0000003800047836 */ /* 0x040fe20000000000 */
[----:B------:R-:W2:Y:S01]  /*c090*/  MUFU.TANH R5, R5 ;  /* 0x0000000500057308 */ /* 0x000ea20000002400 */
[----:B------:R-:W-:Y:S01]  /*c0a0*/  I2FP.F32.S32 R10, R10 ;  /* 0x0000000a000a7245 */ /* 0x000fe20000201400 */
[----:B------:R-:W-:Y:S01]  /*c0b0*/  VIADD R0, R0, 0x39 ;  /* 0x0000003900007836 */ /* 0x000fe20000000000 */
[----:B------:R-:W-:Y:S01]  /*c0c0*/  I2FP.F32.S32 R12, R12 ;  /* 0x0000000c000c7245 */ /* 0x000fe20000201400 */
[--C-:B------:R-:W-:Y:S01]  /*c0d0*/  IMAD.IADD R7, R239, 0x1, -R4.reuse ;  /* 0x00000001ef077824 */ /* 0x100fe200078e0a04 */
[----:B------:R-:W-:Y:S01]  /*c0e0*/  FSEL R180, R8, -INF , !P1 ;  /* 0xff80000008b47808 */ /* 0x000fe20004800000 */
[----:B------:R-:W-:Y:S01]  /*c0f0*/  IMAD.IADD R8, R242, 0x1, -R4 ;  /* 0x00000001f2087824 */ /* 0x000fe200078e0a04 */
[----:B------:R-:W-:Y:S01]  /*c100*/  ISETP.GE.AND P6, PT, R6, R240, PT ;  /* 0x000000f00600720c */ /* 0x000fe20003fc6270 */
[----:B-1----:R-:W-:Y:S01]  /*c110*/  FFMA.FTZ R9, R10, -UR23, R9 ;  /* 0x800000170a097c23 */ /* 0x002fe20008010009 */
[----:B------:R-:W-:Y:S01]  /*c120*/  ISETP.GE.AND P1, PT, R6, R235, PT ;  /* 0x000000eb0600720c */ /* 0x000fe20003f26270 */
[----:B------:R-:W-:Y:S01]  /*c130*/  FFMA.FTZ R12, R12, -UR23, R185 ;  /* 0x800000170c0c7c23 */ /* 0x000fe200080100b9 */
[----:B------:R-:W-:-:S02]  /*c140*/  ISETP.LT.OR P6, PT, R6, R241, P6 ;  /* 0x000000f10600720c */ /* 0x000fc400037c1670 */
[----:B------:R-:W-:Y:S02]  /*c150*/  IABS R7, R7 ;  /* 0x0000000700077213 */ /* 0x000fe40000000000 */
[----:B------:R-:W-:Y:S01]  /*c160*/  ISETP.LT.OR P1, PT, R6, R238, P1 ;  /* 0x000000ee0600720c */ /* 0x000fe20000f21670 */
[----:B------:R-:W-:Y:S01]  /*c170*/  IMAD.IADD R6, R239, 0x1, -R6 ;  /* 0x00000001ef067824 */ /* 0x000fe200078e0a06 */
[----:B------:R-:W-:Y:S02]  /*c180*/  IABS R8, R8 ;  /* 0x0000000800087213 */ /* 0x000fe40000000000 */
[----:B------:R-:W-:Y:S02]  /*c190*/  FSEL R175, R9, -INF , !P0 ;  /* 0xff80000009af7808 */ /* 0x000fe40004000000 */
[----:B------:R-:W-:Y:S02]  /*c1a0*/  FSEL R179, R12, -INF , !P6 ;  /* 0xff8000000cb37808 */ /* 0x000fe40007000000 */
[----:B------:R-:W-:-:S02]  /*c1b0*/  I2FP.F32.S32 R7, R7 ;  /* 0x0000000700077245 */ /* 0x000fc40000201400 */
[C---:B------:R-:W-:Y:S02]  /*c1c0*/  ISETP.GE.AND P0, PT, R4.reuse, R240, PT ;  /* 0x000000f00400720c */ /* 0x040fe40003f06270 */
[C---:B------:R-:W-:Y:S01]  /*c1d0*/  ISETP.GE.AND P6, PT, R4.reuse, R235, PT ;  /* 0x000000eb0400720c */ /* 0x040fe20003fc6270 */
[----:B------:R-:W-:Y:S01]  /*c1e0*/  FFMA.FTZ R7, R7, -UR23, R34 ;  /* 0x8000001707077c23 */ /* 0x000fe20008010022 */
[----:B------:R-:W-:Y:S02]  /*c1f0*/  I2FP.F32.S32 R8, R8 ;  /* 0x0000000800087245 */ /* 0x000fe40000201400 */
[----:B------:R-:W-:Y:S02]  /*c200*/  IABS R6, R6 ;  /* 0x0000000600067213 */ /* 0x000fe40000000000 */
[----:B------:R-:W-:Y:S01]  /*c210*/  ISETP.LT.OR P0, PT, R4, R241, P0 ;  /* 0x000000f10400720c */ /* 0x000fe20000701670 */
[----:B--2---:R-:W-:Y:S01]  /*c220*/  FFMA.FTZ R5, R8, -UR23, R5 ;  /* 0x8000001708057c23 */ /* 0x004fe20008010005 */
[----:B------:R-:W-:Y:S01]  /*c230*/  ISETP.LT.OR P6, PT, R4, R238, P6 ;  /* 0x000000ee0400720c */ /* 0x000fe200037c1670 */
[--C-:B------:R-:W-:Y:S01]  /*c240*/  IMAD.IADD R4, R242, 0x1, -R0.reuse ;  /* 0x00000001f2047824 */ /* 0x100fe200078e0a00 */
[----:B------:R-:W-:Y:S01]  /*c250*/  I2FP.F32.S32 R6, R6 ;  /* 0x0000000600067245 */ /* 0x000fe20000201400 */
[----:B------:R-:W-:Y:S01]  /*c260*/  IMAD.IADD R8, R239, 0x1, -R0 ;  /* 0x00000001ef087824 */ /* 0x000fe200078e0a00 */
[----:B------:R-:W-:-:S02]  /*c270*/  FSEL R173, R7, -INF , !P6 ;  /* 0xff80000007ad7808 */ /* 0x000fc40007000000 */
[----:B------:R-:W-:Y:S01]  /*c280*/  IABS R4, R4 ;  /* 0x0000000400047213 */ /* 0x000fe20000000000 */
[----:B------:R-:W-:Y:S01]  /*c290*/  FFMA.FTZ R6, R6, -UR23, R187 ;  /* 0x8000001706067c23 */ /* 0x000fe200080100bb */
[----:B------:R-:W-:Y:S02]  /*c2a0*/  PLOP3.LUT P6, PT, PT, PT, UP0, 0x80, 0x0 ;  /* 0x000000000000781c */ /* 0x000fe40003fcf008 */
[----:B------:R-:W-:Y:S02]  /*c2b0*/  IABS R8, R8 ;  /* 0x0000000800087213 */ /* 0x000fe40000000000 */
[----:B------:R-:W-:Y:S02]  /*c2c0*/  FSEL R178, R5, -INF , !P0 ;  /* 0xff80000005b27808 */ /* 0x000fe40004000000 */
[----:B------:R-:W-:Y:S02]  /*c2d0*/  I2FP.F32.S32 R5, R4 ;  /* 0x0000000400057245 */ /* 0x000fe40000201400 */
[----:B------:R-:W-:-:S02]  /*c2e0*/  I2FP.F32.S32 R4, R8 ;  /* 0x0000000800047245 */ /* 0x000fc40000201400 */
[----:B------:R-:W-:Y:S01]  /*c2f0*/  FSEL R174, R6, -INF , !P1 ;  /* 0xff80000006ae7808 */ /* 0x000fe20004800000 */
[----:B------:R-:W-:Y:S01]  /*c300*/  FFMA.FTZ R33, R5, -UR23, R33 ;  /* 0x8000001705217c23 */ /* 0x000fe20008010021 */
[----:B------:R-:W-:Y:S01]  /*c310*/  ISETP.GE.AND P1, PT, R0, R240, PT ;  /* 0x000000f00000720c */ /* 0x000fe20003f26270 */
        /* <DEDUP_REMOVED lines=84> */
.L_x_6618:
[----:B------:R-:W-:-:S04]  /*c860*/  ULEA UR16, -UR8, URZ, 0x6 ;  /* 0x0000003f08107291 */ /* 0x000fc8000f8e313f */
[----:B------:R-:W-:-:S12]  /*c870*/  USHF.R.S32.HI UR9, URZ, 0x1f, UR16 ;  /* 0x0000001f3f097899 */ /* 0x000fd80008011410 */
.L_x_6619:
        /* <DEDUP_REMOVED lines=154> */
.L_x_6621:
[----:B------:R-:W-:Y:S05]  /*d220*/  BSYNC B0 ;  /* 0x0000000000007941 */ /* 0x000fea0003800000 */
.L_x_6620:
[----:B------:R-:W0:Y:S01]  /*d230*/  LDGDEPBAR ;  /* 0x00000000000079af */ /* 0x000e220000000000 */
[----:B--2---:R-:W-:Y:S02]  /*d240*/  IMAD.U32 R4, RZ, RZ, UR16 ;  /* 0x00000010ff047e24 */ /* 0x004fe4000f8e00ff */
[----:B------:R-:W-:-:S03]  /*d250*/  IMAD.U32 R0, RZ, RZ, UR9 ;  /* 0x00000009ff007e24 */ /* 0x000fc6000f8e00ff */
[----:B------:R-:W-:-:S04]  /*d260*/  LEA R247, P0, R4, R247, 0x1 ;  /* 0x000000f704f77211 */ /* 0x000fc800078008ff */
[----:B------:R-:W-:-:S09]  /*d270*/  LEA.HI.X R246, R4, R246, R0, 0x1, P0 ;  /* 0x000000f604f67211 */ /* 0x000fd200000f0c00 */
.L_x_6617:
        /* <DEDUP_REMOVED lines=43> */
[C---:B------:R-:W-:Y:S02]  /*d530*/  FSETP.NEU.FTZ.AND P0, PT, R168.reuse, -INF , PT ;  /* 0xff800000a800780b */ /* 0x040fe40003f1d000 */
[C---:B------:R-:W-:Y:S01]  /*d540*/  FSETP.NEU.FTZ.AND P1, PT, R169.reuse, -INF , PT ;  /* 0xff800000a900780b */ /* 0x040fe20003f3d000 */
[C---:B------:R-:W-:Y:S01]  /*d550*/  FMUL.FTZ R177, R169.reuse, UR18 ;  /* 0x00000012a9b17c20 */ /* 0x040fe20008410000 */
[----:B------:R-:W-:Y:S02]  /*d560*/  FSEL R5, R168, RZ, P0 ;  /* 0x000000ffa8057208 */ /* 0x000fe40000000000 */
[----:B------:R-:W-:Y:S02]  /*d570*/  FSEL R4, R169, RZ, P1 ;  /* 0x000000ffa9047208 */ /* 0x000fe40000800000 */
[----:B------:R-:W-:Y:S01]  /*d580*/  FSEL R172, R172, RZ, P0 ;  /* 0x000000ffacac7208 */ /* 0x000fe20000000000 */
[----:B------:R-:W-:Y:S01]  /*d590*/  FADD.FTZ R5, R3, -R5 ;  /* 0x8000000503057221 */ /* 0x000fe20000010000 */
[----:B------:R-:W-:Y:S01]  /*d5a0*/  FSEL R177, R177, RZ, P1 ;  /* 0x000000ffb1b17208 */ /* 0x000fe20000800000 */
[----:B------:R-:W-:-:S02]  /*d5b0*/  FADD.FTZ R4, R164, -R4 ;  /* 0x80000004a4047221 */ /* 0x000fc40000010000 */
        /* <DEDUP_REMOVED lines=8> */
[----:B------:R-:W-:Y:S01]  /*d640*/  FMUL.FTZ R3, R5, UR18 ;  /* 0x0000001205037c20 */ /* 0x000fe20008410000 */
[----:B------:R-:W-:Y:S01]  /*d650*/  FMUL.FTZ R4, R4, UR18 ;  /* 0x0000001204047c20 */ /* 0x000fe20008410000 */
[----:B------:R-:W-:Y:S01]  /*d660*/  MUFU.EX2 R165, R165 ;  /* 0x000000a500a57308 */ /* 0x000fe20000000800 */
[----:B------:R-:W1:Y:S01]  /*d670*/  LDSM.16.MT88.4 R16, [R222+0x10000] ;  /* 0x01000000de10783b */ /* 0x000e620000004200 */
        /* <DEDUP_REMOVED lines=9> */
[--C-:B------:R-:W-:Y:S01]  /*d710*/  FFMA.FTZ R185, R24, UR18, -R177.reuse ;  /* 0x0000001218b97c23 */ /* 0x100fe200080108b1 */
[----:B------:R-:W-:Y:S01]  /*d720*/  LDSM.16.MT88.4 R28, [R224+0x10800] ;  /* 0x01080000e01c783b */ /* 0x000fe20000004200 */
        /* <DEDUP_REMOVED lines=14> */
[----:B------:R-:W-:Y:S01]  /*d810*/  FFMA.FTZ R176, R176, UR18, -R177 ;  /* 0x00000012b0b07c23 */ /* 0x000fe200080108b1 */
[--C-:B------:R-:W-:Y:S01]  /*d820*/  FFMA.FTZ R175, R175, UR18, -R172.reuse ;  /* 0x00000012afaf7c23 */ /* 0x100fe200080108ac */
[--C-:B------:R-:W-:Y:S01]  /*d830*/  FFMA.FTZ R174, R174, UR18, -R172.reuse ;  /* 0x00000012aeae7c23 */ /* 0x100fe200080108ac */
[--C-:B------:R-:W-:Y:S01]  /*d840*/  FFMA.FTZ R173, R173, UR18, -R172.reuse ;  /* 0x00000012adad7c23 */ /* 0x100fe200080108ac */
[----:B------:R-:W-:Y:S01]  /*d850*/  FFMA.FTZ R171, R171, UR18, -R172 ;  /* 0x00000012abab7c23 */ /* 0x000fe200080108ac */
[----:B------:R-:W-:Y:S08]  /*d860*/  MUFU.EX2 R32, R32 ;  /* 0x0000002000207308 */ /* 0x000ff00000000800 */
[----:B------:R-:W3:Y:S01]  /*d870*/  MUFU.EX2 R2, R2 ;  /* 0x0000000200027308 */ /* 0x000ee20000000800 */
[----:B--2---:R-:W-:-:S07]  /*d880*/  F2FP.BF16.F32.PACK_AB R6, R33, R34 ;  /* 0x000000222106723e */ /* 0x004fce00000010ff */
[----:B------:R-:W-:Y:S08]  /*d890*/  MUFU.EX2 R0, R0 ;  /* 0x0000000000007308 */ /* 0x000ff00000000800 */
[----:B------:R-:W2:Y:S01]  /*d8a0*/  MUFU.EX2 R164, R164 ;  /* 0x000000a400a47308 */ /* 0x000ea20000000800 */
[----:B---3--:R-:W-:-:S07]  /*d8b0*/  F2FP.BF16.F32.PACK_AB R5, R2, R32 ;  /* 0x000000200205723e */ /* 0x008fce00000010ff */
[----:B------:R3:W4:Y:S08]  /*d8c0*/  MUFU.EX2 R170, R4 ;  /* 0x0000000400aa7308 */ /* 0x0007300000000800 */
[----:B------:R-:W5:Y:S01]  /*d8d0*/  MUFU.EX2 R3, R3 ;  /* 0x0000000300037308 */ /* 0x000f620000000800 */
        /* <DEDUP_REMOVED lines=140> */
[----:B------:R-:W-:Y:S01]  /*e1a0*/  MUFU.EX2 R182, R182 ;  /* 0x000000b600b67308 */ /* 0x000fe20000000800 */
[-C--:B------:R-:W-:Y:S01]  /*e1b0*/  FMUL.FTZ R108, R108, R170.reuse ;  /* 0x000000aa6c6c7220 */ /* 0x080fe20000410000 */
[C---:B------:R-:W-:Y:S01]  /*e1c0*/  HMMA.16816.F32.BF16 R64, R4.reuse, R18, R64 ;  /* 0x000000120440723c */ /* 0x040fe20000041840 */
[----:B------:R-:W1:Y:S01]  /*e1d0*/  LDSM.16.MT88.4 R16, [R221+0x14000] ;  /* 0x01400000dd10783b */ /* 0x000e620000004200 */
        /* <DEDUP_REMOVED lines=15> */
[C---:B---3--:R-:W-:Y:S01]  /*e2d0*/  HMMA.16816.F32.BF16 R76, R4.reuse, R12, R76 ;  /* 0x0000000c044c723c */ /* 0x048fe2000004184c */
[-C--:B------:R-:W-:Y:S01]  /*e2e0*/  FMUL.FTZ R130, R130, R3.reuse ;  /* 0x0000000382827220 */ /* 0x080fe20000410000 */
[-C--:B------:R-:W-:Y:S01]  /*e2f0*/  FMUL.FTZ R131, R131, R3.reuse ;  /* 0x0000000383837220 */ /* 0x080fe20000410000 */
[----:B------:R-:W-:Y:S01]  /*e300*/  FFMA.FTZ R165, R249, R170, R165 ;  /* 0x000000aaf9a57223 */ /* 0x000fe200000100a5 */
[----:B------:R-:W-:Y:S01]  /*e310*/  FFMA.FTZ R3, R248, R3, R32 ;  /* 0x00000003f8037223 */ /* 0x000fe20000010020 */
[----:B------:R-:W3:Y:S01]  /*e320*/  MUFU.EX2 R184, R184 ;  /* 0x000000b800b87308 */ /* 0x000ee20000000800 */
[----:B------:R-:W-:Y:S01]  /*e330*/  HMMA.16816.F32.BF16 R80, R4, R14, R80 ;  /* 0x0000000e0450723c */ /* 0x000fe20000041850 */
[----:B------:R-:W5:Y:S01]  /*e340*/  LDSM.16.MT88.4 R12, [R224+0x16000] ;  /* 0x01600000e00c783b */ /* 0x000f620000004200 */
[----:B------:R-:W-:Y:S01]  /*e350*/  FADD.FTZ R165, R35, R165 ;  /* 0x000000a523a57221 */ /* 0x000fe20000010000 */
[----:B------:R-:W-:-:S03]  /*e360*/  FADD.FTZ R3, R2, R3 ;  /* 0x0000000302037221 */ /* 0x000fc60000010000 */
[----:B----4-:R-:W-:Y:S01]  /*e370*/  HMMA.16816.F32.BF16 R92, R4, R8, R92 ;  /* 0x00000008045c723c */ /* 0x010fe2000004185c */
[----:B------:R-:W4:Y:S01]  /*e380*/  MUFU.EX2 R186, R186 ;  /* 0x000000ba00ba7308 */ /* 0x000f220000000800 */
[----:B------:R-:W-:Y:S01]  /*e390*/  FADD.FTZ R165, R34, R165 ;  /* 0x000000a522a57221 */ /* 0x000fe20000010000 */
[----:B------:R-:W-:-:S03]  /*e3a0*/  FADD.FTZ R3, R0, R3 ;  /* 0x0000000300037221 */ /* 0x000fc60000010000 */
[C---:B------:R-:W-:Y:S01]  /*e3b0*/  HMMA.16816.F32.BF16 R96, R4.reuse, R10, R96 ;  /* 0x0000000a0460723c */ /* 0x040fe20000041860 */
[----:B------:R-:W4:Y:S01]  /*e3c0*/  LDSM.16.MT88.4 R8, [R221+0x16000] ;  /* 0x01600000dd08783b */ /* 0x000f220000004200 */
[----:B------:R-:W-:Y:S01]  /*e3d0*/  FADD.FTZ R165, R33, R165 ;  /* 0x000000a521a57221 */ /* 0x000fe20000010000 */
[----:B------:R-:W-:Y:S01]  /*e3e0*/  MUFU.EX2 R187, R187 ;  /* 0x000000bb00bb7308 */ /* 0x000fe20000000800 */
[----:B------:R-:W-:Y:S01]  /*e3f0*/  FADD.FTZ R3, R164, R3 ;  /* 0x00000003a4037221 */ /* 0x000fe20000010000 */
[----:B------:R-:W-:Y:S01]  /*e400*/  MOV R164, R169 ;  /* 0x000000a900a47202 */ /* 0x000fe20000000f00 */
[----:B-1----:R-:W-:Y:S01]  /*e410*/  HMMA.16816.F32.BF16 R84, R4, R16, R84 ;  /* 0x000000100454723c */ /* 0x002fe20000041854 */
[----:B--2---:R-:W-:Y:S01]  /*e420*/  FADD.FTZ R165, R181, R165 ;  /* 0x000000a5b5a57221 */ /* 0x004fe20000010000 */
[----:B---3--:R-:W-:-:S03]  /*e430*/  FADD.FTZ R3, R184, R3 ;  /* 0x00000003b8037221 */ /* 0x008fc60000010000 */
[----:B------:R-:W1:Y:S01]  /*e440*/  MUFU.EX2 R188, R188 ;  /* 0x000000bc00bc7308 */ /* 0x000e620000000800 */
[C---:B------:R-:W-:Y:S01]  /*e450*/  HMMA.16816.F32.BF16 R88, R4.reuse, R18, R88 ;  /* 0x000000120458723c */ /* 0x040fe20000041858 */
[----:B------:R-:W2:Y:S06]  /*e460*/  LDSM.16.MT88.4 R16, [R222+0x16000] ;  /* 0x01600000de10783b */ /* 0x000eac0000004200 */
[----:B------:R-:W3:Y:S08]  /*e470*/  MUFU.EX2 R196, R196 ;  /* 0x000000c400c47308 */ /* 0x000ef00000000800 */
[----:B------:R-:W-:Y:S01]  /*e480*/  MUFU.EX2 R195, R195 ;  /* 0x000000c300c37308 */ /* 0x000fe20000000800 */
[C---:B-----5:R-:W-:Y:S06]  /*e490*/  HMMA.16816.F32.BF16 R100, R4.reuse, R12, R100 ;  /* 0x0000000c0464723c */ /* 0x060fec0000041864 */
[C---:B------:R-:W-:Y:S01]  /*e4a0*/  HMMA.16816.F32.BF16 R104, R4.reuse, R14, R104 ;  /* 0x0000000e0468723c */ /* 0x040fe20000041868 */
[----:B------:R-:W5:Y:S01]  /*e4b0*/  LDSM.16.MT88.4 R12, [R220+0x16000] ;  /* 0x01600000dc0c783b */ /* 0x000f620000004200 */
[----:B------:R-:W-:Y:S04]  /*e4c0*/  MUFU.EX2 R194, R194 ;  /* 0x000000c200c27308 */ /* 0x000fe80000000800 */
[C---:B----4-:R-:W-:Y:S04]  /*e4d0*/  HMMA.16816.F32.BF16 R116, R4.reuse, R8, R116 ;  /* 0x000000080474723c */ /* 0x050fe80000041874 */
[----:B------:R-:W-:Y:S02]  /*e4e0*/  MUFU.EX2 R193, R193 ;  /* 0x000000c100c17308 */ /* 0x000fe40000000800 */
[C---:B------:R-:W-:Y:S01]  /*e4f0*/  HMMA.16816.F32.BF16 R120, R4.reuse, R10, R120 ;  /* 0x0000000a0478723c */ /* 0x040fe20000041878 */
[----:B------:R-:W4:Y:S05]  /*e500*/  LDSM.16.MT88.4 R8, [R222+0x10800] ;  /* 0x01080000de08783b */ /* 0x000f2a0000004200 */
        /* <DEDUP_REMOVED lines=23> */
[----:B----4-:R-:W-:Y:S01]  /*e680*/  HMMA.16816.F32.BF16 R152, R4, R8, R152 ;  /* 0x000000080498723c */ /* 0x010fe20000041898 */
[----:B------:R-:W-:Y:S01]  /*e690*/  MUFU.EX2 R178, R178 ;  /* 0x000000b200b27308 */ /* 0x000fe20000000800 */
[----:B---3--:R-:W-:Y:S01]  /*e6a0*/  FADD.FTZ R185, R196, R185 ;  /* 0x000000b9c4b97221 */ /* 0x008fe20000010000 */
        /* <DEDUP_REMOVED lines=166> */
.L_x_6614:
        /* <DEDUP_REMOVED lines=11> */
[----:B------:R-:W-:Y:S01]  /*f1c0*/  ULDC UR16, c[0x0][0x39c] ;  /* 0x0000e70000107ab9 */ /* 0x000fe20000000800 */
[----:B------:R-:W-:Y:S01]  /*f1d0*/  USHF.R.S32.HI UR19, URZ, 0x1f, UR25 ;  /* 0x0000001f3f137899 */ /* 0x000fe20008011419 */
[----:B------:R-:W-:Y:S01]  /*f1e0*/  ULDC UR4, c[0x0][0x2ec] ;  /* 0x0000bb0000047ab9 */ /* 0x000fe20000000800 */
[----:B------:R-:W-:Y:S01]  /*f1f0*/  ULDC.64 UR8, c[0x0][0x248] ;  /* 0x0000920000087ab9 */ /* 0x000fe20000000a00 */
[----:B------:R-:W-:Y:S01]  /*f200*/  UMOV UR15, UR6 ;  /* 0x00000006000f7c82 */ /* 0x000fe20008000000 */
[----:B------:R-:W-:-:S08]  /*f210*/  UMOV UR14, UR7 ;  /* 0x00000007000e7c82 */ /* 0x000fd00008000000 */
.L_x_6626:
        /* <DEDUP_REMOVED lines=99> */
.L_x_6623:
        /* <DEDUP_REMOVED lines=260> */
[----:B------:R-:W1:Y:S05]  /*10890*/  LDSM.16.M88.4 R196, [R229+0xe000] ;  /* 0x00e00000e5c4783b */ /* 0x000e6a0000000200 */
[C---:B----4-:R-:W-:Y:S06]  /*108a0*/  HMMA.16816.F32.BF16 R20, R188.reuse, R164, R20 ;  /* 0x000000a4bc14723c */ /* 0x050fec0000041814 */
        /* <DEDUP_REMOVED lines=8> */
[----:B------:R-:W2:Y:S05]  /*10930*/  LDSM.16.M88.4 R180, [R229+0xf800] ;  /* 0x00f80000e5b4783b */ /* 0x000eaa0000000200 */
[C---:B------:R-:W-:Y:S06]  /*10940*/  HMMA.16816.F32.BF16 R12, R176.reuse, R200, R12 ;  /* 0x000000c8b00c723c */ /* 0x040fec000004180c */
[C---:B------:R-:W-:Y:S01]  /*10950*/  HMMA.16816.F32.BF16 R16, R176.reuse, R202, R16 ;  /* 0x000000cab010723c */ /* 0x040fe20000041810 */
[----:B------:R-:W2:Y:S05]  /*10960*/  LDSM.16.M88.4 R200, [R207] ;  /* 0x00000000cfc8783b */ /* 0x000eaa0000000200 */
[C---:B---3--:R-:W-:Y:S06]  /*10970*/  HMMA.16816.F32.BF16 R20, R176.reuse, R168, R20 ;  /* 0x000000a8b014723c */ /* 0x048fec0000041814 */
[C---:B------:R-:W-:Y:S01]  /*10980*/  HMMA.16816.F32.BF16 R24, R176.reuse, R170, R24 ;  /* 0x000000aab018723c */ /* 0x040fe20000041818 */
[----:B------:R-:W3:Y:S05]  /*10990*/  LDSM.16.M88.4 R168, [R206] ;  /* 0x00000000cea8783b */ /* 0x000eea0000000200 */
[C---:B-----5:R-:W-:Y:S06]  /*109a0*/  HMMA.16816.F32.BF16 R28, R176.reuse, R184, R28 ;  /* 0x000000b8b01c723c */ /* 0x060fec000004181c */
[----:B------:R-:W-:Y:S01]  /*109b0*/  HMMA.16816.F32.BF16 R32, R176, R186, R32 ;  /* 0x000000bab020723c */ /* 0x000fe20000041820 */
[----:B------:R-:W5:Y:S04]  /*109c0*/  LDSM.16.M88.4 R176, [R205] ;  /* 0x00000000cdb0783b */ /* 0x000f680000000200 */
[----:B------:R-:W5:Y:S01]  /*109d0*/  LDSM.16.M88.4 R184, [R204] ;  /* 0x00000000ccb8783b */ /* 0x000f620000000200 */
        /* <DEDUP_REMOVED lines=19> */
[C---:B-----5:R-:W-:Y:S06]  /*10b10*/  HMMA.16816.F32.BF16 R20, R188.reuse, R176, R20 ;  /* 0x000000b0bc14723c */ /* 0x060fec0000041814 */
[C---:B------:R-:W-:Y:S06]  /*10b20*/  HMMA.16816.F32.BF16 R24, R188.reuse, R178, R24 ;  /* 0x000000b2bc18723c */ /* 0x040fec0000041818 */
[C---:B------:R-:W-:Y:S06]  /*10b30*/  HMMA.16816.F32.BF16 R28, R188.reuse, R184, R28 ;  /* 0x000000b8bc1c723c */ /* 0x040fec000004181c */
[----:B------:R-:W-:Y:S06]  /*10b40*/  HMMA.16816.F32.BF16 R32, R188, R186, R32 ;  /* 0x000000babc20723c */ /* 0x000fec0000041820 */
[C---:B-1----:R-:W-:Y:S06]  /*10b50*/  HMMA.16816.F32.BF16 R4, R164.reuse, R196, R4 ;  /* 0x000000c4a404723c */ /* 0x042fec0000041804 */
[C---:B------:R-:W-:Y:S06]  /*10b60*/  HMMA.16816.F32.BF16 R8, R164.reuse, R198, R8 ;  /* 0x000000c6a408723c */ /* 0x040fec0000041808 */
[C---:B--2---:R-:W-:Y:S06]  /*10b70*/  HMMA.16816.F32.BF16 R12, R164.reuse, R172, R12 ;  /* 0x000000aca40c723c */ /* 0x044fec000004180c */
[C---:B------:R-:W-:Y:S06]  /*10b80*/  HMMA.16816.F32.BF16 R16, R164.reuse, R174, R16 ;  /* 0x000000aea410723c */ /* 0x040fec0000041810 */
[C---:B----4-:R-:W-:Y:S06]  /*10b90*/  HMMA.16816.F32.BF16 R20, R164.reuse, R180, R20 ;  /* 0x000000b4a414723c */ /* 0x050fec0000041814 */
[C---:B------:R-:W-:Y:S06]  /*10ba0*/  HMMA.16816.F32.BF16 R24, R164.reuse, R182, R24 ;  /* 0x000000b6a418723c */ /* 0x040fec0000041818 */
[C---:B------:R-:W-:Y:S06]  /*10bb0*/  HMMA.16816.F32.BF16 R28, R164.reuse, R192, R28 ;  /* 0x000000c0a41c723c */ /* 0x040fec000004181c */
[----:B------:R-:W-:Y:S01]  /*10bc0*/  HMMA.16816.F32.BF16 R32, R164, R194, R32 ;  /* 0x000000c2a420723c */ /* 0x000fe20000041820 */
[----:B------:R-:W1:Y:S05]  /*10bd0*/  LDSM.16.M88.4 R164, [R216+0x6800] ;  /* 0x00680000d8a4783b */ /* 0x000e6a0000000200 */
[C---:B---3--:R-:W-:Y:S06]  /*10be0*/  HMMA.16816.F32.BF16 R4, R168.reuse, R200, R4 ;  /* 0x000000c8a804723c */ /* 0x048fec0000041804 */
[C---:B------:R-:W-:Y:S11]  /*10bf0*/  HMMA.16816.F32.BF16 R8, R168.reuse, R202, R8 ;  /* 0x000000caa808723c */ /* 0x040ff60000041808 */
[----:B------:R-:W-:Y:S07]  /*10c00*/  @!UPT UIADD3 URZ, URZ, URZ, URZ ;  /* 0x0000003f3f3ff290 */ /* 0x000fee000fffe03f */
[----:B------:R-:W-:Y:S01]  /*10c10*/  FMUL.FTZ R5, R5, UR16 ;  /* 0x0000001005057c20 */ /* 0x000fe20008410000 */
[----:B------:R-:W-:Y:S01]  /*10c20*/  FMUL.FTZ R6, R6, UR16 ;  /* 0x0000001006067c20 */ /* 0x000fe20008410000 */
[----:B------:R-:W-:Y:S01]  /*10c30*/  FMUL.FTZ R7, R7, UR16 ;  /* 0x0000001007077c20 */ /* 0x000fe20008410000 */
[----:B------:R-:W-:Y:S01]  /*10c40*/  FMUL.FTZ R3, R4, UR16 ;  /* 0x0000001004037c20 */ /* 0x000fe20008410000 */
[----:B------:R-:W2:Y:S02]  /*10c50*/  MUFU.TANH R172, R5 ;  /* 0x0000000500ac7308 */ /* 0x000ea40000002400 */
[----:B------:R-:W-:Y:S01]  /*10c60*/  FMUL.FTZ R8, R8, UR16 ;  /* 0x0000001008087c20 */ /* 0x000fe20008410000 */
[----:B------:R-:W-:Y:S01]  /*10c70*/  FMUL.FTZ R9, R9, UR16 ;  /* 0x0000001009097c20 */ /* 0x000fe20008410000 */
[----:B------:R-:W-:Y:S01]  /*10c80*/  FMUL.FTZ R10, R10, UR16 ;  /* 0x000000100a0a7c20 */ /* 0x000fe20008410000 */
[----:B------:R-:W-:Y:S01]  /*10c90*/  FMUL.FTZ R11, R11, UR16 ;  /* 0x000000100b0b7c20 */ /* 0x000fe20008410000 */
[C---:B-1----:R-:W-:Y:S04]  /*10ca0*/  HMMA.16816.F32.BF16 R12, R168.reuse, R164, R12 ;  /* 0x000000a4a80c723c */ /* 0x042fe8000004180c */
[----:B------:R-:W1:Y:S02]  /*10cb0*/  MUFU.TANH R173, R6 ;  /* 0x0000000600ad7308 */ /* 0x000e640000002400 */
[C---:B------:R-:W-:Y:S08]  /*10cc0*/  HMMA.16816.F32.BF16 R16, R168.reuse, R166, R16 ;  /* 0x000000a6a810723c */ /* 0x040ff00000041810 */
[----:B------:R3:W4:Y:S03]  /*10cd0*/  MUFU.TANH R164, R7 ;  /* 0x0000000700a47308 */ /* 0x0007260000002400 */
[----:B------:R-:W-:Y:S01]  /*10ce0*/  IMAD.MOV.U32 R166, RZ, RZ, R250 ;  /* 0x000000ffffa67224 */ /* 0x000fe200078e00fa */
[----:B------:R-:W-:Y:S06]  /*10cf0*/  MOV R167, R251 ;  /* 0x000000fb00a77202 */ /* 0x000fec0000000f00 */
[----:B------:R-:W1:Y:S01]  /*10d00*/  MUFU.TANH R165, R8 ;  /* 0x0000000800a57308 */ /* 0x000e620000002400 */
[----:B------:R-:W-:Y:S09]  /*10d10*/  FMUL.FTZ R12, R12, UR16 ;  /* 0x000000100c0c7c20 */ /* 0x000ff20008410000 */
[----:B------:R-:W1:Y:S01]  /*10d20*/  MUFU.TANH R174, R9 ;  /* 0x0000000900ae7308 */ /* 0x000e620000002400 */
[----:B---3--:R-:W3:Y:S01]  /*10d30*/  LDSM.16.M88.4 R4, [R216+0x7000] ;  /* 0x00700000d804783b */ /* 0x008ee20000000200 */
[----:B------:R-:W-:Y:S01]  /*10d40*/  FMUL.FTZ R13, R13, UR16 ;  /* 0x000000100d0d7c20 */ /* 0x000fe20008410000 */
[----:B------:R-:W-:Y:S01]  /*10d50*/  FMUL.FTZ R14, R14, UR16 ;  /* 0x000000100e0e7c20 */ /* 0x000fe20008410000 */
[----:B------:R-:W-:Y:S01]  /*10d60*/  FMUL.FTZ R15, R15, UR16 ;  /* 0x000000100f0f7c20 */ /* 0x000fe20008410000 */
[----:B------:R-:W-:Y:S01]  /*10d70*/  FMUL.FTZ R17, R17, UR16 ;  /* 0x0000001011117c20 */ /* 0x000fe20008410000 */
[----:B------:R-:W-:Y:S04]  /*10d80*/  FMUL.FTZ R16, R16, UR16 ;  /* 0x0000001010107c20 */ /* 0x000fe80008410000 */
[----:B------:R-:W1:Y:S10]  /*10d90*/  MUFU.TANH R175, R10 ;  /* 0x0000000a00af7308 */ /* 0x000e740000002400 */
[----:B------:R5:W1:Y:S10]  /*10da0*/  MUFU.TANH R176, R11 ;  /* 0x0000000b00b07308 */ /* 0x000a740000002400 */
[----:B------:R2:W1:Y:S10]  /*10db0*/  MUFU.TANH R178, R17 ;  /* 0x0000001100b27308 */ /* 0x0004740000002400 */
[----:B------:R4:W1:Y:S01]  /*10dc0*/  MUFU.TANH R177, R16 ;  /* 0x0000001000b17308 */ /* 0x0008620000002400 */
[----:B-----5:R-:W5:Y:S01]  /*10dd0*/  LDSM.16.M88.4 R8, [R216+0x7800] ;  /* 0x00780000d808783b */ /* 0x020f620000000200 */
[----:B------:R-:W-:Y:S08]  /*10de0*/  DEPBAR.LE SB0, 0x0 ;  /* 0x000080000000791a */ /* 0x000ff00000000000 */
[----:B------:R-:W1:Y:S01]  /*10df0*/  MUFU.TANH R3, R3 ;  /* 0x0000000300037308 */ /* 0x000e620000002400 */
[----:B------:R-:W-:Y:S01]  /*10e00*/  BAR.SYNC.DEFER_BLOCKING 0x0 ;  /* 0x0000000000007b1d */ /* 0x000fe20000010000 */
[C---:B---3--:R-:W-:Y:S05]  /*10e10*/  HMMA.16816.F32.BF16 R20, R168.reuse, R4, R20 ;  /* 0x00000004a814723c */ /* 0x048fea0000041814 */
[----:B--2---:R-:W-:Y:S03]  /*10e20*/  FMUL.FTZ R17, R19, UR16 ;  /* 0x0000001013117c20 */ /* 0x004fe60008410000 */
[----:B------:R-:W2:Y:S01]  /*10e30*/  MUFU.TANH R12, R12 ;  /* 0x0000000c000c7308 */ /* 0x000ea20000002400 */
[C---:B------:R-:W-:Y:S03]  /*10e40*/  HMMA.16816.F32.BF16 R24, R168.reuse, R6, R24 ;  /* 0x00000006a818723c */ /* 0x040fe60000041818 */
[----:B----4-:R-:W-:Y:S06]  /*10e50*/  FMUL.FTZ R16, R18, UR16 ;  /* 0x0000001012107c20 */ /* 0x010fec0008410000 */
[----:B------:R-:W3:Y:S10]  /*10e60*/  MUFU.TANH R13, R13 ;  /* 0x0000000d000d7308 */ /* 0x000ef40000002400 */
[----:B------:R-:W4:Y:S01]  /*10e70*/  MUFU.TANH R14, R14 ;  /* 0x0000000e000e7308 */ /* 0x000f220000002400 */
[----:B------:R-:W-:Y:S01]  /*10e80*/  FMUL.FTZ R19, R21, UR16 ;  /* 0x0000001015137c20 */ /* 0x000fe20008410000 */
[----:B------:R-:W-:Y:S01]  /*10e90*/  FMUL.FTZ R18, R20, UR16 ;  /* 0x0000001014127c20 */ /* 0x000fe20008410000 */
[----:B------:R-:W-:Y:S01]  /*10ea0*/  FMUL.FTZ R6, R22, UR16 ;  /* 0x0000001016067c20 */ /* 0x000fe20008410000 */
[----:B------:R-:W-:Y:S06]  /*10eb0*/  FMUL.FTZ R7, R23, UR16 ;  /* 0x0000001017077c20 */ /* 0x000fec0008410000 */
[----:B------:R-:W1:Y:S01]  /*10ec0*/  MUFU.TANH R15, R15 ;  /* 0x0000000f000f7308 */ /* 0x000e620000002400 */
[C---:B-----5:R-:W-:Y:S03]  /*10ed0*/  HMMA.16816.F32.BF16 R28, R168.reuse, R8, R28 ;  /* 0x00000008a81c723c */ /* 0x060fe6000004181c */
[----:B------:R-:W-:Y:S01]  /*10ee0*/  FMUL.FTZ R21, R25, UR16 ;  /* 0x0000001019157c20 */ /* 0x000fe20008410000 */
[----:B------:R-:W-:Y:S02]  /*10ef0*/  FMUL.FTZ R20, R24, UR16 ;  /* 0x0000001018147c20 */ /* 0x000fe40008410000 */
[----:B------:R-:W-:Y:S03]  /*10f00*/  HMMA.16816.F32.BF16 R32, R168, R10, R32 ;  /* 0x0000000aa820723c */ /* 0x000fe60000041820 */
[----:B------:R-:W1:Y:S02]  /*10f10*/  MUFU.TANH R16, R16 ;  /* 0x0000001000107308 */ /* 0x000e640000002400 */
[----:B------:R-:W-:Y:S01]  /*10f20*/  FMUL.FTZ R8, R27, UR16 ;  /* 0x000000101b087c20 */ /* 0x000fe20008410000 */
[----:B------:R-:W-:Y:S07]  /*10f30*/  FMUL.FTZ R9, R26, UR16 ;  /* 0x000000101a097c20 */ /* 0x000fee0008410000 */
        /* <DEDUP_REMOVED lines=9> */
[----:B------:R-:W-:Y:S08]  /*10fd0*/  FMUL.FTZ R10, R35, UR16 ;  /* 0x00000010230a7c20 */ /* 0x000ff00008410000 */
        /* <DEDUP_REMOVED lines=32> */
[----:B------:R-:W2:Y:S10]  /*111e0*/  I2F.RP R4, UR14 ;  /* 0x0000000e00047d06 */ /* 0x000eb40008209400 */
[----:B--2---:R-:W2:Y:S02]  /*111f0*/  MUFU.RCP R4, R4 ;  /* 0x0000000400047308 */ /* 0x004ea40000001000 */
[----:B--2---:R-:W-:Y:S08]  /*11200*/  VIADD R4, R4, 0xffffffe ;  /* 0x0ffffffe04047836 */ /* 0x004ff00000000000 */
[----:B------:R-:W2:Y:S02]  /*11210*/  F2I.FTZ.U32.TRUNC.NTZ R4, R4 ;  /* 0x0000000400047305 */ /* 0x000ea4000021f000 */
[----:B--2---:R-:W-:Y:S01]  /*11220*/  R2UR UR39, R4 ;  /* 0x00000000042772ca */ /* 0x004fe200000e0000 */
        /* <DEDUP_REMOVED lines=11> */
[----:B------:R-:W-:Y:S03]  /*112e0*/  UMOV UR37, UR41 ;  /* 0x0000002900257c82 */ /* 0x000fe60008000000 */
[----:B------:R-:W-:Y:S02]  /*112f0*/  UIMAD UR35, UR14, UR34, UR35 ;  /* 0x000000220e2372a4 */ /* 0x000fe4000f8e0223 */
        /* <DEDUP_REMOVED lines=8> */
[----:B------:R-:W-:Y:S02]  /*11380*/  UISETP.NE.AND UP2, UPT, UR18, URZ, UPT ;  /* 0x0000003f1200728c */ /* 0x000fe4000bf45270 */
[----:B------:R-:W-:Y:S02]  /*11390*/  UISETP.GE.U32.AND UP3, UPT, UR33, UR14, UPT ;  /* 0x0000000e2100728c */ /* 0x000fe4000bf66070 */
[----:B------:R-:W-:Y:S02]  /*113a0*/  ULOP3.LUT UR14, URZ, UR18, URZ, 0x33, !UPT ;  /* 0x000000123f0e7292 */ /* 0x000fe4000f8e333f */
[----:B------:R-:W-:Y:S02]  /*113b0*/  @!UP0 UIADD3 UR37, UR37, 0x1, URZ ;  /* 0x0000000125258890 */ /* 0x000fe4000fffe03f */
[----:B------:R-:W-:Y:S02]  /*113c0*/  @UP4 UIADD3 UR39, UR39, 0x1, URZ ;  /* 0x0000000127274890 */ /* 0x000fe4000fffe03f */
[----:B------:R-:W-:Y:S02]  /*113d0*/  UISETP.GE.AND UP0, UPT, UR36, URZ, UPT ;  /* 0x0000003f2400728c */ /* 0x000fe4000bf06270 */
[----:B------:R-:W-:Y:S02]  /*113e0*/  @!UP1 UIADD3 UR39, -UR39, URZ, URZ ;  /* 0x0000003f27279290 */ /* 0x000fe4000fffe13f */
[----:B------:R-:W-:Y:S02]  /*113f0*/  @UP3 UIADD3 UR37, UR37, 0x1, URZ ;  /* 0x0000000125253890 */ /* 0x000fe4000fffe03f */
[----:B------:R-:W-:Y:S05]  /*11400*/  USEL UR39, UR14, UR39, !UP2 ;  /* 0x000000270e277287 */ /* 0x000fea000d000000 */
[----:B------:R-:W-:Y:S01]  /*11410*/  @!UP0 UIADD3 UR37, -UR37, URZ, URZ ;  /* 0x0000003f25258290 */ /* 0x000fe2000fffe13f */
[----:B------:R-:W-:Y:S01]  /*11420*/  IMAD.U32 R4, RZ, RZ, UR39 ;  /* 0x00000027ff047e24 */ /* 0x000fe2000f8e00ff */
[----:B------:R-:W-:Y:S02]  /*11430*/  MOV R5, UR39 ;  /* 0x0000002700057c02 */ /* 0x000fe40008000f00 */
[----:B------:R-:W-:Y:S02]  /*11440*/  USEL UR14, UR14, UR37, !UP2 ;  /* 0x000000250e0e7287 */ /* 0x000fe4000d000000 */
[----:B------:R-:W-:Y:S04]  /*11450*/  LEA R32, P0, R5, UR20, 0x2 ;  /* 0x0000001405207c11 */ /* 0x000fe8000f8010ff */
        /* <DEDUP_REMOVED lines=8> */
[----:B------:R-:W-:Y:S02]  /*114e0*/  R2UR UR35, R35 ;  /* 0x00000000232372ca */ /* 0x000fe400000e0000 */
[----:B------:R-:W-:Y:S01]  /*114f0*/  MOV R22, UR32 ;  /* 0x0000002000167c02 */ /* 0x000fe20008000f00 */
[----:B------:R-:W-:Y:S01]  /*11500*/  IMAD.U32 R23, RZ, RZ, UR33 ;  /* 0x00000021ff177e24 */ /* 0x000fe2000f8e00ff */
[----:B------:R-:W-:Y:S04]  /*11510*/  UIADD3 UR32, UR39, -UR14, URZ ;  /* 0x8000000e27207290 */ /* 0x000fe8000fffe03f */
[----:B------:R-:W2:Y:S01]  /*11520*/  LDG.E R22, desc[UR26][R22.64] ;  /* 0x0000001a16167981 */ /* 0x000ea2000c1e1900 */
[----:B------:R-:W-:Y:S02]  /*11530*/  UIMAD UR32, UR32, UR18, -0x40 ;  /* 0xffffffc0202074a4 */ /* 0x000fe4000f8e0212 */
[----:B------:R-:W-:Y:S02]  /*11540*/  IMAD.U32 R4, RZ, RZ, UR34 ;  /* 0x00000022ff047e24 */ /* 0x000fe4000f8e00ff */
[----:B------:R-:W-:Y:S01]  /*11550*/  IMAD.U32 R5, RZ, RZ, UR35 ;  /* 0x00000023ff057e24 */ /* 0x000fe2000f8e00ff */
[----:B------:R-:W-:Y:S02]  /*11560*/  USHF.R.S32.HI UR15, URZ, 0x1f, UR32 ;  /* 0x0000001f3f0f7899 */ /* 0x000fe40008011420 */
        /* <DEDUP_REMOVED lines=9> */
[----:B------:R3:W2:Y:S02]  /*11600*/  LDG.E R23, desc[UR26][R4.64] ;  /* 0x0000001a04177981 */ /* 0x0006a4000c1e1900 */
[----:B---3--:R-:W3:Y:S01]  /*11610*/  LDC.64 R4, c[0x0][0x230] ;  /* 0x00008c00ff047b82 */ /* 0x008ee20000000a00 */
[----:B--2---:R-:W-:Y:S04]  /*11620*/  IADD3 R23, -R22, R23, RZ ;  /* 0x0000001716177210 */ /* 0x004fe80007ffe1ff */
[----:B------:R-:W-:Y:S01]  /*11630*/  SHF.R.S32.HI R22, RZ, 0x1f, R23 ;  /* 0x0000001fff167819 */ /* 0x000fe20000011417 */
[CC--:B---3--:R-:W-:Y:S04]  /*11640*/  IMAD.WIDE.U32 R32, R23.reuse, R4.reuse, R32 ;  /* 0x0000000417207225 */ /* 0x0c8fe800078e0020 */
[----:B------:R-:W-:Y:S01]  /*11650*/  IMAD R22, R22, R4, RZ ;  /* 0x0000000416167224 */ /* 0x000fe200078e02ff */
[----:B------:R-:W-:Y:S03]  /*11660*/  MOV R24, R32 ;  /* 0x0000002000187202 */ /* 0x000fe60000000f00 */
[----:B------:R-:W-:Y:S04]  /*11670*/  IMAD R22, R23, R5, R22 ;  /* 0x0000000517167224 */ /* 0x000fe800078e0216 */
[----:B------:R-:W-:Y:S07]  /*11680*/  IMAD.IADD R4, R33, 0x1, R22 ;  /* 0x0000000121047824 */ /* 0x000fee00078e0216 */
.L_x_6625:
        /* <DEDUP_REMOVED lines=117> */
.L_x_6624:
[----:B------:R-:W-:Y:S01]  /*11de0*/  MOV R4, UR11 ;  /* 0x0000000b00047c02 */ /* 0x000fe20008000f00 */
[----:B------:R-:W-:Y:S01]  /*11df0*/  STL [R1], R166 ;  /* 0x000000a601007387 */ /* 0x000fe20000100800 */
[----:B------:R-:W-:Y:S01]  /*11e00*/  UISETP.GT.AND UP0, UPT, UR11, UR10, UPT ;  /* 0x0000000a0b00728c */ /* 0x000fe2000bf04270 */
[----:B------:R-:W-:Y:S02]  /*11e10*/  UMOV UR15, UR29 ;  /* 0x0000001d000f7c82 */ /* 0x000fe40008000000 */
[----:B------:R-:W-:Y:S01]  /*11e20*/  IMAD R4, R4, 0x40, R243 ;  /* 0x0000004004047824 */ /* 0x000fe200078e02f3 */
[----:B------:R-:W-:Y:S03]  /*11e30*/  UMOV UR14, UR28 ;  /* 0x0000001c000e7c82 */ /* 0x000fe60008000000 */
[----:B------:R-:W-:Y:S01]  /*11e40*/  VIADD R23, R4, 0x8 ;  /* 0x0000000804177836 */ /* 0x000fe20000000000 */
[----:B------:R-:W-:Y:S01]  /*11e50*/  IADD3 R5, R242, -R4, RZ ;  /* 0x80000004f2057210 */ /* 0x000fe20007ffe0ff */
[C---:B------:R-:W-:Y:S01]  /*11e60*/  VIADD R31, R4.reuse, 0x10 ;  /* 0x00000010041f7836 */ /* 0x040fe20000000000 */
[----:B------:R-:W-:Y:S01]  /*11e70*/  IADD3 R22, R4, 0x1, RZ ;  /* 0x0000000104167810 */ /* 0x000fe20007ffe0ff */
[----:B------:R-:W-:Y:S01]  /*11e80*/  IMAD.IADD R26, R242, 0x1, -R23 ;  /* 0x00000001f21a7824 */ /* 0x000fe200078e0a17 */
[----:B------:R-:W-:Y:S01]  /*11e90*/  IABS R5, R5 ;  /* 0x0000000500057213 */ /* 0x000fe20000000000 */
[----:B--2---:R-:W-:Y:S01]  /*11ea0*/  IMAD.IADD R32, R239, 0x1, -R4 ;  /* 0x00000001ef207824 */ /* 0x004fe200078e0a04 */
[C---:B------:R-:W-:Y:S01]  /*11eb0*/  IADD3 R35, R4.reuse, 0x9, RZ ;  /* 0x0000000904237810 */ /* 0x040fe20007ffe0ff */
[----:B------:R-:W-:Y:S01]  /*11ec0*/  VIADD R34, R4, 0x18 ;  /* 0x0000001804227836 */ /* 0x000fe20000000000 */
[----:B------:R-:W-:Y:S02]  /*11ed0*/  I2FP.F32.S32 R5, R5 ;  /* 0x0000000500057245 */ /* 0x000fe40000201400 */
[C---:B-1----:R-:W-:Y:S02]  /*11ee0*/  IADD3 R28, R242.reuse, -R22, RZ ;  /* 0x80000016f21c7210 */ /* 0x042fe40007ffe0ff */
[----:B------:R-:W-:Y:S01]  /*11ef0*/  IABS R26, R26 ;  /* 0x0000001a001a7213 */ /* 0x000fe20000000000 */
[----:B------:R-:W-:Y:S01]  /*11f00*/  FFMA.FTZ R3, R5, -UR23, R3 ;  /* 0x8000001705037c23 */ /* 0x000fe20008010003 */
[C---:B------:R-:W-:Y:S01]  /*11f10*/  IMAD.IADD R5, R242.reuse, 0x1, -R31 ;  /* 0x00000001f2057824 */ /* 0x040fe200078e0a1f */
[----:B------:R-:W-:Y:S02]  /*11f20*/  IADD3 R24, R242, -R35, RZ ;  /* 0x80000023f2187210 */ /* 0x000fe40007ffe0ff */
[----:B------:R-:W-:Y:S02]  /*11f30*/  IABS R28, R28 ;  /* 0x0000001c001c7213 */ /* 0x000fe40000000000 */
[----:B------:R-:W-:Y:S02]  /*11f40*/  IABS R5, R5 ;  /* 0x0000000500057213 */ /* 0x000fe40000000000 */
[----:B------:R-:W-:Y:S02]  /*11f50*/  I2FP.F32.S32 R26, R26 ;  /* 0x0000001a001a7245 */ /* 0x000fe40000201400 */
[----:B------:R-:W-:Y:S02]  /*11f60*/  I2FP.F32.S32 R5, R5 ;  /* 0x0000000500057245 */ /* 0x000fe40000201400 */
[----:B------:R-:W-:Y:S01]  /*11f70*/  I2FP.F32.S32 R28, R28 ;  /* 0x0000001c001c7245 */ /* 0x000fe20000201400 */
[----:B------:R-:W-:Y:S01]  /*11f80*/  FFMA.FTZ R165, R26, -UR23, R165 ;  /* 0x800000171aa57c23 */ /* 0x000fe200080100a5 */
[----:B------:R-:W-:Y:S01]  /*11f90*/  IABS R24, R24 ;  /* 0x0000001800187213 */ /* 0x000fe20000000000 */
[----:B------:R-:W-:Y:S01]  /*11fa0*/  FFMA.FTZ R12, R5, -UR23, R12 ;  /* 0x80000017050c7c23 */ /* 0x000fe2000801000c */
[-C--:B------:R-:W-:Y:S01]  /*11fb0*/  ISETP.GE.AND P3, PT, R22, R241.reuse, PT ;  /* 0x000000f11600720c */ /* 0x080fe20003f66270 */
[----:B------:R-:W-:Y:S01]  /*11fc0*/  FFMA.FTZ R172, R28, -UR23, R172 ;  /* 0x800000171cac7c23 */ /* 0x000fe200080100ac */
[----:B------:R-:W-:Y:S01]  /*11fd0*/  ISETP.GE.AND P6, PT, R22, R238, PT ;  /* 0x000000ee1600720c */ /* 0x000fe20003fc6270 */
[----:B------:R-:W-:Y:S01]  /*11fe0*/  IMAD.IADD R26, R239, 0x1, -R22 ;  /* 0x00000001ef1a7824 */ /* 0x000fe200078e0a16 */
[----:B------:R-:W-:Y:S02]  /*11ff0*/  IADD3 R170, R4, 0x11, RZ ;  /* 0x0000001104aa7810 */ /* 0x000fe40007ffe0ff */
[----:B------:R-:W-:Y:S02]  /*12000*/  I2FP.F32.S32 R24, R24 ;  /* 0x0000001800187245 */ /* 0x000fe40000201400 */
[----:B------:R-:W-:Y:S02]  /*12010*/  ISETP.GE.OR P3, PT, R22, R240, !P3 ;  /* 0x000000f01600720c */ /* 0x000fe40005f66670 */
[----:B------:R-:W-:Y:S01]  /*12020*/  IADD3 R5, R4, 0x19, RZ ;  /* 0x0000001904057810 */ /* 0x000fe20007ffe0ff */
[----:B------:R-:W-:Y:S01]  /*12030*/  FFMA.FTZ R174, R24, -UR23, R174 ;  /* 0x8000001718ae7c23 */ /* 0x000fe200080100ae */
[----:B------:R-:W-:Y:S02]  /*12040*/  ISETP.GE.AND P5, PT, R23, R241, PT ;  /* 0x000000f11700720c */ /* 0x000fe40003fa6270 */
[-C--:B------:R-:W-:Y:S01]  /*12050*/  ISETP.GE.OR P6, PT, R22, R235.reuse, !P6 ;  /* 0x000000eb1600720c */ /* 0x080fe200077c6670 */
[----:B------:R-:W-:Y:S01]  /*12060*/  IMAD.IADD R22, R239, 0x1, -R23 ;  /* 0x00000001ef167824 */ /* 0x000fe200078e0a17 */
[C---:B------:R-:W-:Y:S02]  /*12070*/  ISETP.GE.AND P1, PT, R23.reuse, R238, PT ;  /* 0x000000ee1700720c */ /* 0x040fe40003f26270 */
[C---:B------:R-:W-:Y:S02]  /*12080*/  IADD3 R28, R242.reuse, -R170, RZ ;  /* 0x800000aaf21c7210 */ /* 0x040fe40007ffe0ff */
[----:B------:R-:W-:Y:S02]  /*12090*/  IABS R32, R32 ;  /* 0x0000002000207213 */ /* 0x000fe40000000000 */
[C---:B------:R-:W-:Y:S02]  /*120a0*/  ISETP.GE.OR P5, PT, R23.reuse, R240, !P5 ;  /* 0x000000f01700720c */ /* 0x040fe40006fa6670 */
[----:B------:R-:W-:Y:S01]  /*120b0*/  ISETP.GE.OR P1, PT, R23, R235, !P1 ;  /* 0x000000eb1700720c */ /* 0x000fe20004f26670 */
[C---:B------:R-:W-:Y:S01]  /*120c0*/  IMAD.IADD R23, R242.reuse, 0x1, -R5 ;  /* 0x00000001f2177824 */ /* 0x040fe200078e0a05 */
[----:B------:R-:W-:Y:S02]  /*120d0*/  IADD3 R24, R242, -R34, RZ ;  /* 0x80000022f2187210 */ /* 0x000fe40007ffe0ff */
[----:B------:R-:W-:Y:S02]  /*120e0*/  IABS R28, R28 ;  /* 0x0000001c001c7213 */ /* 0x000fe40000000000 */
[----:B------:R-:W-:Y:S02]  /*120f0*/  I2FP.F32.S32 R32, R32 ;  /* 0x0000002000207245 */ /* 0x000fe40000201400 */
[----:B------:R-:W-:Y:S02]  /*12100*/  IABS R26, R26 ;  /* 0x0000001a001a7213 */ /* 0x000fe40000000000 */
[----:B------:R-:W-:Y:S01]  /*12110*/  IABS R22, R22 ;  /* 0x0000001600167213 */ /* 0x000fe20000000000 */
[----:B------:R-:W-:Y:S01]  /*12120*/  FFMA.FTZ R173, R32, -UR23, R173 ;  /* 0x8000001720ad7c23 */ /* 0x000fe200080100ad */
[C---:B------:R-:W-:Y:S01]  /*12130*/  ISETP.GE.AND P0, PT, R4.reuse, R241, PT ;  /* 0x000000f10400720c */ /* 0x040fe20003f06270 */
[C---:B------:R-:W-:Y:S01]  /*12140*/  VIADD R32, R4.reuse, 0x21 ;  /* 0x0000002104207836 */ /* 0x040fe20000000000 */
[----:B------:R-:W-:Y:S02]  /*12150*/  ISETP.GE.AND P2, PT, R4, R238, PT ;  /* 0x000000ee0400720c */ /* 0x000fe40003f46270 */
[----:B------:R-:W-:Y:S02]  /*12160*/  IABS R24, R24 ;  /* 0x0000001800187213 */ /* 0x000fe40000000000 */
[----:B------:R-:W-:Y:S02]  /*12170*/  I2FP.F32.S32 R28, R28 ;  /* 0x0000001c001c7245 */ /* 0x000fe40000201400 */
[----:B------:R-:W-:Y:S02]  /*12180*/  I2FP.F32.S32 R26, R26 ;  /* 0x0000001a001a7245 */ /* 0x000fe40000201400 */
[----:B------:R-:W-:Y:S01]  /*12190*/  I2FP.F32.S32 R22, R22 ;  /* 0x0000001600167245 */ /* 0x000fe20000201400 */
[----:B------:R-:W-:Y:S01]  /*121a0*/  FFMA.FTZ R13, R28, -UR23, R13 ;  /* 0x800000171c0d7c23 */ /* 0x000fe2000801000d */
[----:B------:R-:W-:Y:S01]  /*121b0*/  IABS R23, R23 ;  /* 0x0000001700177213 */ /* 0x000fe20000000000 */
[----:B------:R-:W-:Y:S01]  /*121c0*/  FFMA.FTZ R164, R26, -UR23, R164 ;  /* 0x800000171aa47c23 */ /* 0x000fe200080100a4 */
[----:B------:R-:W-:Y:S01]  /*121d0*/  ISETP.GE.OR P0, PT, R4, R240, !P0 ;  /* 0x000000f00400720c */ /* 0x000fe20004706670 */
[----:B------:R-:W-:Y:S01]  /*121e0*/  FFMA.FTZ R175, R22, -UR23, R175 ;  /* 0x8000001716af7c23 */ /* 0x000fe200080100af */
[----:B------:R-:W-:Y:S02]  /*121f0*/  ISETP.GE.OR P2, PT, R4, R235, !P2 ;  /* 0x000000eb0400720c */ /* 0x000fe40005746670 */
[----:B------:R-:W-:Y:S02]  /*12200*/  ISETP.GE.AND P4, PT, R35, R241, PT ;  /* 0x000000f12300720c */ /* 0x000fe40003f86270 */
[----:B------:R-:W-:Y:S02]  /*12210*/  I2FP.F32.S32 R24, R24 ;  /* 0x0000001800187245 */ /* 0x000fe40000201400 */
[----:B------:R-:W-:Y:S02]  /*12220*/  I2FP.F32.S32 R23, R23 ;  /* 0x0000001700177245 */ /* 0x000fe40000201400 */
[----:B------:R-:W-:Y:S01]  /*12230*/  FSEL R28, R3, -INF , !P0 ;  /* 0xff800000031c7808 */ /* 0x000fe20004000000 */
[----:B------:R-:W-:Y:S01]  /*12240*/  FFMA.FTZ R177, R24, -UR23, R177 ;  /* 0x8000001718b17c23 */ /* 0x000fe200080100b1 */
[----:B------:R-:W-:Y:S01]  /*12250*/  FSEL R26, R172, -INF , !P3 ;  /* 0xff800000ac1a7808 */ /* 0x000fe20005800000 */
[----:B------:R-:W-:Y:S01]  /*12260*/  FFMA.FTZ R178, R23, -UR23, R178 ;  /* 0x8000001717b27c23 */ /* 0x000fe200080100b2 */
[----:B------:R-:W-:Y:S01]  /*12270*/  FSEL R22, R173, -INF , !P2 ;  /* 0xff800000ad167808 */ /* 0x000fe20005000000 */
[----:B------:R-:W-:Y:S01]  /*12280*/  IMAD.IADD R3, R239, 0x1, -R170 ;  /* 0x00000001ef037824 */ /* 0x000fe200078e0aaa */
[C---:B------:R-:W-:Y:S02]  /*12290*/  ISETP.GE.OR P4, PT, R35.reuse, R240, !P4 ;  /* 0x000000f02300720c */ /* 0x040fe40006786670 */
[-C--:B------:R-:W-:Y:S02]  /*122a0*/  ISETP.GE.AND P0, PT, R35, R238.reuse, PT ;  /* 0x000000ee2300720c */ /* 0x080fe40003f06270 */
[C---:B------:R-:W-:Y:S02]  /*122b0*/  ISETP.GE.AND P2, PT, R31.reuse, R241, PT ;  /* 0x000000f11f00720c */ /* 0x040fe40003f46270 */
[----:B------:R-:W-:Y:S02]  /*122c0*/  ISETP.GE.AND P3, PT, R31, R238, PT ;  /* 0x000000ee1f00720c */ /* 0x000fe40003f66270 */
[----:B------:R-:W-:Y:S02]  /*122d0*/  FSEL R24, R165, -INF , !P5 ;  /* 0xff800000a5187808 */ /* 0x000fe40006800000 */
[----:B------:R-:W-:Y:S02]  /*122e0*/  IADD3 R33, R4, 0x20, RZ ;  /* 0x0000002004217810 */ /* 0x000fe40007ffe0ff */
[----:B------:R-:W-:Y:S02]  /*122f0*/  FSEL R23, R174, -INF , !P4 ;  /* 0xff800000ae177808 */ /* 0x000fe40006000000 */
[----:B------:R-:W-:Y:S02]  /*12300*/  ISETP.GE.OR P0, PT, R35, R235, !P0 ;  /* 0x000000eb2300720c */ /* 0x000fe40004706670 */
[C---:B------:R-:W-:Y:S01]  /*12310*/  IADD3 R165, R239.reuse, -R35, RZ ;  /* 0x80000023efa57210 */ /* 0x040fe20007ffe0ff */
[----:B------:R-:W-:Y:S01]  /*12320*/  IMAD.IADD R35, R239, 0x1, -R31 ;  /* 0x00000001ef237824 */ /* 0x000fe200078e0a1f */
[C---:B------:R-:W-:Y:S02]  /*12330*/  ISETP.GE.OR P2, PT, R31.reuse, R240, !P2 ;  /* 0x000000f01f00720c */ /* 0x040fe40005746670 */
[----:B------:R-:W-:Y:S02]  /*12340*/  ISETP.GE.OR P3, PT, R31, R235, !P3 ;  /* 0x000000eb1f00720c */ /* 0x000fe40005f66670 */
[C---:B------:R-:W-:Y:S02]  /*12350*/  ISETP.GE.AND P5, PT, R170.reuse, R241, PT ;  /* 0x000000f1aa00720c */ /* 0x040fe40003fa6270 */
[----:B------:R-:W-:Y:S02]  /*12360*/  ISETP.GE.AND P4, PT, R170, R238, PT ;  /* 0x000000eeaa00720c */ /* 0x000fe40003f86270 */
[C---:B------:R-:W-:Y:S02]  /*12370*/  IADD3 R31, R242.reuse, -R32, RZ ;  /* 0x80000020f21f7210 */ /* 0x040fe40007ffe0ff */
[----:B------:R-:W-:Y:S02]  /*12380*/  IADD3 R171, R242, -R33, RZ ;  /* 0x80000021f2ab7210 */ /* 0x000fe40007ffe0ff */
[C---:B------:R-:W-:Y:S02]  /*12390*/  ISETP.GE.OR P5, PT, R170.reuse, R240, !P5 ;  /* 0x000000f0aa00720c */ /* 0x040fe40006fa6670 */
[----:B------:R-:W-:Y:S02]  /*123a0*/  ISETP.GE.OR P4, PT, R170, R235, !P4 ;  /* 0x000000ebaa00720c */ /* 0x000fe40006786670 */
[----:B------:R-:W-:Y:S02]  /*123b0*/  IABS R170, R165 ;  /* 0x000000a500aa7213 */ /* 0x000fe40000000000 */
[----:B------:R-:W-:Y:S02]  /*123c0*/  IABS R31, R31 ;  /* 0x0000001f001f7213 */ /* 0x000fe40000000000 */
[----:B------:R-:W-:Y:S02]  /*123d0*/  IABS R165, R171 ;  /* 0x000000ab00a57213 */ /* 0x000fe40000000000 */
[----:B------:R-:W-:Y:S02]  /*123e0*/  I2FP.F32.S32 R31, R31 ;  /* 0x0000001f001f7245 */ /* 0x000fe40000201400 */
[----:B------:R-:W-:Y:S02]  /*123f0*/  IABS R35, R35 ;  /* 0x0000002300237213 */ /* 0x000fe40000000000 */
[----:B------:R-:W-:Y:S01]  /*12400*/  I2FP.F32.S32 R165, R165 ;  /* 0x000000a500a57245 */ /* 0x000fe20000201400 */
[----:B------:R-:W-:Y:S01]  /*12410*/  FFMA.FTZ R19, R31, -UR23, R19 ;  /* 0x800000171f137c23 */ /* 0x000fe20008010013 */
[----:B------:R-:W-:Y:S02]  /*12420*/  I2FP.F32.S32 R35, R35 ;  /* 0x0000002300237245 */ /* 0x000fe40000201400 */
[----:B------:R-:W-:Y:S01]  /*12430*/  FSEL R197, R12, -INF , !P2 ;  /* 0xff8000000cc57808 */ /* 0x000fe20005000000 */
[----:B------:R-:W-:Y:S01]  /*12440*/  FFMA.FTZ R18, R165, -UR23, R18 ;  /* 0x80000017a5127c23 */ /* 0x000fe20008010012 */
[----:B------:R-:W-:Y:S01]  /*12450*/  FSEL R196, R13, -INF , !P5 ;  /* 0xff8000000dc47808 */ /* 0x000fe20006800000 */
[C---:B------:R-:W-:Y:S01]  /*12460*/  VIADD R165, R4.reuse, 0x28 ;  /* 0x0000002804a57836 */ /* 0x040fe20000000000 */
[----:B------:R-:W-:Y:S01]  /*12470*/  IADD3 R31, R4, 0x29, RZ ;  /* 0x00000029041f7810 */ /* 0x000fe20007ffe0ff */
[----:B------:R-:W-:Y:S01]  /*12480*/  FFMA.FTZ R14, R35, -UR23, R14 ;  /* 0x80000017230e7c23 */ /* 0x000fe2000801000e */
[C---:B------:R-:W-:Y:S02]  /*12490*/  ISETP.GE.AND P2, PT, R34.reuse, R241, PT ;  /* 0x000000f12200720c */ /* 0x040fe40003f46270 */
[----:B------:R-:W-:Y:S02]  /*124a0*/  ISETP.GE.AND P5, PT, R34, R238, PT ;  /* 0x000000ee2200720c */ /* 0x000fe40003fa6270 */
[----:B------:R-:W-:Y:S02]  /*124b0*/  IABS R3, R3 ;  /* 0x0000000300037213 */ /* 0x000fe40000000000 */
[----:B------:R-:W-:Y:S01]  /*124c0*/  FSEL R12, R164, -INF , !P6 ;  /* 0xff800000a40c7808 */ /* 0x000fe20007000000 */
[----:B------:R-:W-:Y:S01]  /*124d0*/  IMAD.IADD R164, R242, 0x1, -R165 ;  /* 0x00000001f2a47824 */ /* 0x000fe200078e0aa5 */
[C---:B------:R-:W-:Y:S02]  /*124e0*/  ISETP.GE.OR P2, PT, R34.reuse, R240, !P2 ;  /* 0x000000f02200720c */ /* 0x040fe40005746670 */
[----:B------:R-:W-:Y:S02]  /*124f0*/  ISETP.GE.OR P5, PT, R34, R235, !P5 ;  /* 0x000000eb2200720c */ /* 0x000fe40006fa6670 */
[----:B------:R-:W-:Y:S01]  /*12500*/  IADD3 R35, R239, -R34, RZ ;  /* 0x80000022ef237210 */ /* 0x000fe20007ffe0ff */
[----:B------:R-:W-:Y:S01]  /*12510*/  IMAD.IADD R34, R242, 0x1, -R31 ;  /* 0x00000001f2227824 */ /* 0x000fe200078e0a1f */
[----:B------:R-:W-:Y:S02]  /*12520*/  I2FP.F32.S32 R3, R3 ;  /* 0x0000000300037245 */ /* 0x000fe40000201400 */
[----:B------:R-:W-:Y:S02]  /*12530*/  FSEL R198, R177, -INF , !P2 ;  /* 0xff800000b1c67808 */ /* 0x000fe40005000000 */
[----:B------:R-:W-:Y:S01]  /*12540*/  IABS R34, R34 ;  /* 0x0000002200227213 */ /* 0x000fe20000000000 */
[----:B------:R-:W-:Y:S01]  /*12550*/  FFMA.FTZ R15, R3, -UR23, R15 ;  /* 0x80000017030f7c23 */ /* 0x000fe2000801000f */
[----:B------:R-:W-:Y:S01]  /*12560*/  IABS R164, R164 ;  /* 0x000000a400a47213 */ /* 0x000fe20000000000 */
[----:B------:R-:W-:Y:S01]  /*12570*/  VIADD R3, R4, 0x30 ;  /* 0x0000003004037836 */ /* 0x000fe20000000000 */
[C---:B------:R-:W-:Y:S02]  /*12580*/  ISETP.GE.AND P6, PT, R5.reuse, R241, PT ;  /* 0x000000f10500720c */ /* 0x040fe40003fc6270 */
[C---:B------:R-:W-:Y:S02]  /*12590*/  ISETP.GE.AND P2, PT, R5.reuse, R238, PT ;  /* 0x000000ee0500720c */ /* 0x040fe40003f46270 */
[----:B------:R-:W-:Y:S02]  /*125a0*/  I2FP.F32.S32 R34, R34 ;  /* 0x0000002200227245 */ /* 0x000fe40000201400 */
[----:B------:R-:W-:Y:S02]  /*125b0*/  I2FP.F32.S32 R164, R164 ;  /* 0x000000a400a47245 */ /* 0x000fe40000201400 */
[----:B------:R-:W-:Y:S01]  /*125c0*/  FSEL R200, R14, -INF , !P3 ;  /* 0xff8000000ec87808 */ /* 0x000fe20005800000 */
[----:B------:R-:W-:Y:S01]  /*125d0*/  FFMA.FTZ R21, R34, -UR23, R21 ;  /* 0x8000001722157c23 */ /* 0x000fe20008010015 */
[C---:B------:R-:W-:Y:S01]  /*125e0*/  ISETP.GE.OR P2, PT, R5.reuse, R235, !P2 ;  /* 0x000000eb0500720c */ /* 0x040fe20005746670 */
[----:B------:R-:W-:Y:S01]  /*125f0*/  FFMA.FTZ R20, R164, -UR23, R20 ;  /* 0x80000017a4147c23 */ /* 0x000fe20008010014 */
[----:B------:R-:W-:Y:S02]  /*12600*/  ISETP.GE.OR P6, PT, R5, R240, !P6 ;  /* 0x000000f00500720c */ /* 0x000fe400077c6670 */
[C---:B------:R-:W-:Y:S02]  /*12610*/  IADD3 R13, R239.reuse, -R5, RZ ;  /* 0x80000005ef0d7210 */ /* 0x040fe40007ffe0ff */
[----:B------:R-:W-:Y:S02]  /*12620*/  IABS R35, R35 ;  /* 0x0000002300237213 */ /* 0x000fe40000000000 */
[----:B------:R-:W-:Y:S02]  /*12630*/  IADD3 R14, R239, -R165, RZ ;  /* 0x800000a5ef0e7210 */ /* 0x000fe40007ffe0ff */
[----:B------:R-:W-:Y:S02]  /*12640*/  FSEL R201, R15, -INF , !P4 ;  /* 0xff8000000fc97808 */ /* 0x000fe40006000000 */
[----:B------:R-:W-:Y:S02]  /*12650*/  IADD3 R5, R242, -R3, RZ ;  /* 0x80000003f2057210 */ /* 0x000fe40007ffe0ff */
[-C--:B------:R-:W-:Y:S02]  /*12660*/  ISETP.GE.AND P4, PT, R31, R241.reuse, PT ;  /* 0x000000f11f00720c */ /* 0x080fe40003f86270 */
[----:B------:R-:W-:Y:S02]  /*12670*/  ISETP.GE.AND P3, PT, R165, R241, PT ;  /* 0x000000f1a500720c */ /* 0x000fe40003f66270 */
[----:B------:R-:W-:Y:S02]  /*12680*/  I2FP.F32.S32 R35, R35 ;  /* 0x0000002300237245 */ /* 0x000fe40000201400 */
[----:B------:R-:W-:Y:S02]  /*12690*/  IABS R14, R14 ;  /* 0x0000000e000e7213 */ /* 0x000fe40000000000 */
[----:B------:R-:W-:Y:S01]  /*126a0*/  I2FP.F32.S32 R170, R170 ;  /* 0x000000aa00aa7245 */ /* 0x000fe20000201400 */
[----:B------:R-:W-:Y:S01]  /*126b0*/  FFMA.FTZ R16, R35, -UR23, R16 ;  /* 0x8000001723107c23 */ /* 0x000fe20008010010 */
[-C--:B------:R-:W-:Y:S01]  /*126c0*/  ISETP.GE.OR P4, PT, R31, R240.reuse, !P4 ;  /* 0x000000f01f00720c */ /* 0x080fe20006786670 */
[----:B------:R-:W-:Y:S01]  /*126d0*/  VIADD R35, R4, 0x31 ;  /* 0x0000003104237836 */ /* 0x000fe20000000000 */
[----:B------:R-:W-:Y:S01]  /*126e0*/  ISETP.GE.OR P3, PT, R165, R240, !P3 ;  /* 0x000000f0a500720c */ /* 0x000fe20005f66670 */
[----:B------:R-:W-:Y:S01]  /*126f0*/  FFMA.FTZ R176, R170, -UR23, R176 ;  /* 0x80000017aab07c23 */ /* 0x000fe200080100b0 */
[----:B------:R-:W-:Y:S02]  /*12700*/  IABS R13, R13 ;  /* 0x0000000d000d7213 */ /* 0x000fe40000000000 */
[----:B------:R-:W-:Y:S02]  /*12710*/  IABS R5, R5 ;  /* 0x0000000500057213 */ /* 0x000fe40000000000 */
[----:B------:R-:W-:Y:S02]  /*12720*/  I2FP.F32.S32 R14, R14 ;  /* 0x0000000e000e7245 */ /* 0x000fe40000201400 */
[----:B------:R-:W-:Y:S02]  /*12730*/  FSEL R186, R20, -INF , !P3 ;  /* 0xff80000014ba7808 */ /* 0x000fe40005800000 */
[----:B------:R-:W-:Y:S01]  /*12740*/  FSEL R185, R21, -INF , !P4 ;  /* 0xff80000015b97808 */ /* 0x000fe20006000000 */
[----:B------:R-:W-:Y:S01]  /*12750*/  FFMA.FTZ R9, R14, -UR23, R9 ;  /* 0x800000170e097c23 */ /* 0x000fe20008010009 */
[----:B------:R-:W-:Y:S02]  /*12760*/  I2FP.F32.S32 R13, R13 ;  /* 0x0000000d000d7245 */ /* 0x000fe40000201400 */
[----:B------:R-:W-:Y:S02]  /*12770*/  I2FP.F32.S32 R5, R5 ;  /* 0x0000000500057245 */ /* 0x000fe40000201400 */
[----:B------:R-:W-:Y:S01]  /*12780*/  ISETP.GE.AND P3, PT, R3, R241, PT ;  /* 0x000000f10300720c */ /* 0x000fe20003f66270 */
[----:B------:R-:W-:Y:S01]  /*12790*/  FFMA.FTZ R17, R13, -UR23, R17 ;  /* 0x800000170d117c23 */ /* 0x000fe20008010011 */
[----:B------:R-:W-:Y:S01]  /*127a0*/  ISETP.GE.AND P4, PT, R3, R238, PT ;  /* 0x000000ee0300720c */ /* 0x000fe20003f86270 */
[----:B------:R-:W-:Y:S01]  /*127b0*/  FFMA.FTZ R169, R5, -UR23, R169 ;  /* 0x8000001705a97c23 */ /* 0x000fe200080100a9 */
[----:B------:R-:W-:Y:S02]  /*127c0*/  FMNMX.FTZ R15, R28, R0, !PT ;  /* 0x000000001c0f7209 */ /* 0x000fe40007810000 */
[C---:B------:R-:W-:Y:S02]  /*127d0*/  ISETP.GE.OR P3, PT, R3.reuse, R240, !P3 ;  /* 0x000000f00300720c */ /* 0x040fe40005f66670 */
[----:B------:R-:W-:Y:S02]  /*127e0*/  ISETP.GE.OR P4, PT, R3, R235, !P4 ;  /* 0x000000eb0300720c */ /* 0x000fe40006786670 */
[C---:B------:R-:W-:Y:S02]  /*127f0*/  IADD3 R14, R239.reuse, -R3, RZ ;  /* 0x80000003ef0e7210 */ /* 0x040fe40007ffe0ff */
[----:B------:R-:W-:Y:S02]  /*12800*/  IADD3 R3, R239, -R35, RZ ;  /* 0x80000023ef037210 */ /* 0x000fe40007ffe0ff */
[----:B------:R-:W-:Y:S02]  /*12810*/  FSEL R13, R175, -INF , !P1 ;  /* 0xff800000af0d7808 */ /* 0x000fe40004800000 */
[----:B------:R-:W-:Y:S02]  /*12820*/  FSEL R5, R176, -INF , !P0 ;  /* 0xff800000b0057808 */ /* 0x000fe40004000000 */
[----:B------:R-:W-:Y:S02]  /*12830*/  FMNMX.FTZ R15, R26, R15, !PT ;  /* 0x0000000f1a0f7209 */ /* 0x000fe40007810000 */
[C---:B------:R-:W-:Y:S02]  /*12840*/  ISETP.GE.AND P0, PT, R33.reuse, R238, PT ;  /* 0x000000ee2100720c */ /* 0x040fe40003f06270 */
[C---:B------:R-:W-:Y:S02]  /*12850*/  ISETP.GE.AND P1, PT, R33.reuse, R241, PT ;  /* 0x000000f12100720c */ /* 0x040fe40003f26270 */
[----:B------:R-:W-:Y:S02]  /*12860*/  FSEL R199, R178, -INF , !P6 ;  /* 0xff800000b2c77808 */ /* 0x000fe40007000000 */
[----:B------:R-:W-:Y:S02]  /*12870*/  IABS R3, R3 ;  /* 0x0000000300037213 */ /* 0x000fe40000000000 */
[----:B------:R-:W-:Y:S02]  /*12880*/  FMNMX.FTZ R15, R24, R15, !PT ;  /* 0x0000000f180f7209 */ /* 0x000fe40007810000 */
[C---:B------:R-:W-:Y:S02]  /*12890*/  ISETP.GE.AND P6, PT, R32.reuse, R241, PT ;  /* 0x000000f12000720c */ /* 0x040fe40003fc6270 */
[C---:B------:R-:W-:Y:S02]  /*128a0*/  ISETP.GE.OR P0, PT, R33.reuse, R235, !P0 ;  /* 0x000000eb2100720c */ /* 0x040fe40004706670 */
[-C--:B------:R-:W-:Y:S01]  /*128b0*/  ISETP.GE.OR P1, PT, R33, R240.reuse, !P1 ;  /* 0x000000f02100720c */ /* 0x080fe20004f26670 */
[----:B------:R-:W-:Y:S01]  /*128c0*/  IMAD.IADD R33, R239, 0x1, -R33 ;  /* 0x00000001ef217824 */ /* 0x000fe200078e0a21 */
[----:B------:R-:W-:Y:S02]  /*128d0*/  I2FP.F32.S32 R3, R3 ;  /* 0x0000000300037245 */ /* 0x000fe40000201400 */
[----:B------:R-:W-:Y:S02]  /*128e0*/  ISETP.GE.OR P6, PT, R32, R240, !P6 ;  /* 0x000000f02000720c */ /* 0x000fe400077c6670 */
[----:B------:R-:W-:Y:S01]  /*128f0*/  FMNMX.FTZ R15, R23, R15, !PT ;  /* 0x0000000f170f7209 */ /* 0x000fe20007810000 */
[----:B------:R-:W-:Y:S01]  /*12900*/  FFMA.FTZ R27, R3, -UR23, R27 ;  /* 0x80000017031b7c23 */ /* 0x000fe2000801001b */
[----:B------:R-:W-:Y:S02]  /*12910*/  IABS R33, R33 ;  /* 0x0000002100217213 */ /* 0x000fe40000000000 */
[----:B------:R-:W-:Y:S02]  /*12920*/  FSEL R187, R19, -INF , !P6 ;  /* 0xff80000013bb7808 */ /* 0x000fe40007000000 */
[----:B------:R-:W-:Y:S02]  /*12930*/  FMNMX.FTZ R15, R197, R15, !PT ;  /* 0x0000000fc50f7209 */ /* 0x000fe40007810000 */
[----:B------:R-:W-:Y:S02]  /*12940*/  IADD3 R19, R239, -R32, RZ ;  /* 0x80000020ef137210 */ /* 0x000fe40007ffe0ff */
[----:B------:R-:W-:Y:S02]  /*12950*/  FMNMX.FTZ R3, R22, R2, !PT ;  /* 0x0000000216037209 */ /* 0x000fe40007810000 */
[----:B------:R-:W-:Y:S02]  /*12960*/  I2FP.F32.S32 R33, R33 ;  /* 0x0000002100217245 */ /* 0x000fe40000201400 */
[----:B------:R-:W-:Y:S02]  /*12970*/  IABS R14, R14 ;  /* 0x0000000e000e7213 */ /* 0x000fe40000000000 */
[----:B------:R-:W-:Y:S01]  /*12980*/  FMNMX.FTZ R15, R196, R15, !PT ;  /* 0x0000000fc40f7209 */ /* 0x000fe20007810000 */
[----:B------:R-:W-:Y:S01]  /*12990*/  FFMA.FTZ R6, R33, -UR23, R6 ;  /* 0x8000001721067c23 */ /* 0x000fe20008010006 */
[----:B------:R-:W-:Y:S02]  /*129a0*/  IABS R19, R19 ;  /* 0x0000001300137213 */ /* 0x000fe40000000000 */
[----:B------:R-:W-:Y:S02]  /*129b0*/  FMNMX.FTZ R3, R12, R3, !PT ;  /* 0x000000030c037209 */ /* 0x000fe40007810000 */
[----:B------:R-:W-:Y:S02]  /*129c0*/  I2FP.F32.S32 R14, R14 ;  /* 0x0000000e000e7245 */ /* 0x000fe40000201400 */
[----:B------:R-:W-:Y:S02]  /*129d0*/  FMNMX.FTZ R15, R198, R15, !PT ;  /* 0x0000000fc60f7209 */ /* 0x000fe40007810000 */
[----:B------:R-:W-:Y:S01]  /*129e0*/  I2FP.F32.S32 R19, R19 ;  /* 0x0000001300137245 */ /* 0x000fe20000201400 */
[----:B------:R-:W-:Y:S01]  /*129f0*/  FFMA.FTZ R25, R14, -UR23, R25 ;  /* 0x800000170e197c23 */ /* 0x000fe20008010019 */
[----:B------:R-:W-:Y:S02]  /*12a00*/  FMNMX.FTZ R3, R13, R3, !PT ;  /* 0x000000030d037209 */ /* 0x000fe40007810000 */
[----:B------:R-:W-:Y:S01]  /*12a10*/  FSEL R250, R18, -INF , !P1 ;  /* 0xff80000012fa7808 */ /* 0x000fe20004800000 */
[----:B------:R-:W-:Y:S01]  /*12a20*/  FFMA.FTZ R7, R19, -UR23, R7 ;  /* 0x8000001713077c23 */ /* 0x000fe20008010007 */
[----:B------:R-:W-:Y:S02]  /*12a30*/  ISETP.GE.AND P1, PT, R32, R238, PT ;  /* 0x000000ee2000720c */ /* 0x000fe40003f26270 */
[----:B------:R-:W-:Y:S02]  /*12a40*/  FSEL R175, R6, -INF , !P0 ;  /* 0xff80000006af7808 */ /* 0x000fe40004000000 */
[----:B------:R-:W-:Y:S02]  /*12a50*/  FMNMX.FTZ R14, R199, R15, !PT ;  /* 0x0000000fc70e7209 */ /* 0x000fe40007810000 */
[----:B------:R-:W-:Y:S02]  /*12a60*/  FMNMX.FTZ R6, R5, R3, !PT ;  /* 0x0000000305067209 */ /* 0x000fe40007810000 */
[----:B------:R-:W-:Y:S01]  /*12a70*/  ISETP.GE.OR P1, PT, R32, R235, !P1 ;  /* 0x000000eb2000720c */ /* 0x000fe20004f26670 */
[----:B------:R-:W-:Y:S01]  /*12a80*/  IMAD.IADD R32, R242, 0x1, -R35 ;  /* 0x00000001f2207824 */ /* 0x000fe200078e0a23 */
[----:B------:R-:W-:Y:S02]  /*12a90*/  FMNMX.FTZ R14, R250, R14, !PT ;  /* 0x0000000efa0e7209 */ /* 0x000fe40007810000 */
[----:B------:R-:W-:Y:S02]  /*12aa0*/  FMNMX.FTZ R6, R200, R6, !PT ;  /* 0x00000006c8067209 */ /* 0x000fe40007810000 */
[----:B------:R-:W-:Y:S02]  /*12ab0*/  FSEL R174, R7, -INF , !P1 ;  /* 0xff80000007ae7808 */ /* 0x000fe40004800000 */
[----:B------:R-:W-:Y:S02]  /*12ac0*/  FMNMX.FTZ R7, R187, R14, !PT ;  /* 0x0000000ebb077209 */ /* 0x000fe40007810000 */
[----:B------:R-:W-:Y:S01]  /*12ad0*/  FSEL R202, R16, -INF , !P5 ;  /* 0xff80000010ca7808 */ /* 0x000fe20006800000 */
[----:B------:R-:W-:Y:S01]  /*12ae0*/  IMAD.IADD R16, R239, 0x1, -R31 ;  /* 0x00000001ef107824 */ /* 0x000fe200078e0a1f */
[----:B------:R-:W-:Y:S02]  /*12af0*/  FMNMX.FTZ R14, R201, R6, !PT ;  /* 0x00000006c90e7209 */ /* 0x000fe40007810000 */
[----:B------:R-:W-:Y:S02]  /*12b00*/  IADD3 R34, R4, 0x38, RZ ;  /* 0x0000003804227810 */ /* 0x000fe40007ffe0ff */
[----:B------:R-:W-:Y:S02]  /*12b10*/  FSEL R203, R17, -INF , !P2 ;  /* 0xff80000011cb7808 */ /* 0x000fe40005000000 */
[----:B------:R-:W-:Y:S01]  /*12b20*/  FMNMX.FTZ R14, R202, R14, !PT ;  /* 0x0000000eca0e7209 */ /* 0x000fe20007810000 */
[--C-:B------:R-:W-:Y:S01]  /*12b30*/  IMAD.IADD R18, R242, 0x1, -R34.reuse ;  /* 0x00000001f2127824 */ /* 0x100fe200078e0a22 */
[----:B------:R-:W-:Y:S01]  /*12b40*/  IADD3 R4, R4, 0x39, RZ ;  /* 0x0000003904047810 */ /* 0x000fe20007ffe0ff */
[----:B------:R-:W-:Y:S01]  /*12b50*/  IMAD.IADD R3, R239, 0x1, -R34 ;  /* 0x00000001ef037824 */ /* 0x000fe200078e0a22 */
[----:B------:R-:W-:Y:S02]  /*12b60*/  IABS R16, R16 ;  /* 0x0000001000107213 */ /* 0x000fe40000000000 */
[----:B------:R-:W-:Y:S01]  /*12b70*/  IABS R32, R32 ;  /* 0x0000002000207213 */ /* 0x000fe20000000000 */
[----:B------:R-:W-:Y:S01]  /*12b80*/  IMAD.IADD R17, R242, 0x1, -R4 ;  /* 0x00000001f2117824 */ /* 0x000fe200078e0a04 */
[----:B------:R-:W-:Y:S02]  /*12b90*/  FMNMX.FTZ R6, R186, R7, !PT ;  /* 0x00000007ba067209 */ /* 0x000fe40007810000 */
[----:B------:R-:W-:Y:S02]  /*12ba0*/  ISETP.GE.AND P6, PT, R165, R238, PT ;  /* 0x000000eea500720c */ /* 0x000fe40003fc6270 */
[----:B------:R-:W-:Y:S02]  /*12bb0*/  FMNMX.FTZ R14, R203, R14, !PT ;  /* 0x0000000ecb0e7209 */ /* 0x000fe40007810000 */
[----:B------:R-:W-:Y:S02]  /*12bc0*/  IADD3 R7, R239, -R4, RZ ;  /* 0x80000004ef077210 */ /* 0x000fe40007ffe0ff */
[----:B------:R-:W-:Y:S02]  /*12bd0*/  I2FP.F32.S32 R16, R16 ;  /* 0x0000001000107245 */ /* 0x000fe40000201400 */
[----:B------:R-:W-:Y:S02]  /*12be0*/  I2FP.F32.S32 R32, R32 ;  /* 0x0000002000207245 */ /* 0x000fe40000201400 */
[----:B------:R-:W-:Y:S01]  /*12bf0*/  IABS R18, R18 ;  /* 0x0000001200127213 */ /* 0x000fe20000000000 */
[----:B------:R-:W-:Y:S01]  /*12c00*/  FFMA.FTZ R8, R16, -UR23, R8 ;  /* 0x8000001710087c23 */ /* 0x000fe20008010008 */
[----:B------:R-:W-:Y:S01]  /*12c10*/  ISETP.GE.AND P5, PT, R31, R238, PT ;  /* 0x000000ee1f00720c */ /* 0x000fe20003fa6270 */
[----:B------:R-:W-:Y:S01]  /*12c20*/  FFMA.FTZ R168, R32, -UR23, R168 ;  /* 0x8000001720a87c23 */ /* 0x000fe200080100a8 */
[----:B------:R-:W-:Y:S02]  /*12c30*/  FMNMX.FTZ R14, R175, R14, !PT ;  /* 0x0000000eaf0e7209 */ /* 0x000fe40007810000 */
[----:B------:R-:W-:Y:S02]  /*12c40*/  ISETP.GE.OR P6, PT, R165, R235, !P6 ;  /* 0x000000eba500720c */ /* 0x000fe400077c6670 */
[----:B------:R-:W-:Y:S02]  /*12c50*/  IABS R7, R7 ;  /* 0x0000000700077213 */ /* 0x000fe40000000000 */
[----:B------:R-:W-:Y:S02]  /*12c60*/  ISETP.GE.AND P2, PT, R35, R241, PT ;  /* 0x000000f12300720c */ /* 0x000fe40003f46270 */
[----:B------:R-:W-:Y:S02]  /*12c70*/  I2FP.F32.S32 R18, R18 ;  /* 0x0000001200127245 */ /* 0x000fe40000201400 */
[----:B------:R-:W-:Y:S02]  /*12c80*/  ISETP.GE.OR P5, PT, R31, R235, !P5 ;  /* 0x000000eb1f00720c */ /* 0x000fe40006fa6670 */
[----:B------:R-:W-:Y:S01]  /*12c90*/  IABS R17, R17 ;  /* 0x0000001100117213 */ /* 0x000fe20000000000 */
[----:B------:R-:W-:Y:S01]  /*12ca0*/  FFMA.FTZ R30, R18, -UR23, R30 ;  /* 0x80000017121e7c23 */ /* 0x000fe2000801001e */
[----:B------:R-:W-:Y:S01]  /*12cb0*/  FSEL R173, R9, -INF , !P6 ;  /* 0xff80000009ad7808 */ /* 0x000fe20007000000 */
[----:B------:R-:W-:Y:S01]  /*12cc0*/  IMAD.MOV.U32 R9, RZ, RZ, R7 ;  /* 0x000000ffff097224 */ /* 0x000fe200078e0007 */
[----:B------:R-:W-:Y:S02]  /*12cd0*/  FMNMX.FTZ R14, R174, R14, !PT ;  /* 0x0000000eae0e7209 */ /* 0x000fe40007810000 */
[----:B------:R-:W-:Y:S02]  /*12ce0*/  ISETP.GE.OR P2, PT, R35, R240, !P2 ;  /* 0x000000f02300720c */ /* 0x000fe40005746670 */
[----:B------:R-:W-:Y:S02]  /*12cf0*/  ISETP.GE.AND P0, PT, R34, R241, PT ;  /* 0x000000f12200720c */ /* 0x000fe40003f06270 */
[----:B------:R-:W-:Y:S02]  /*12d00*/  FSEL R184, R169, -INF , !P3 ;  /* 0xff800000a9b87808 */ /* 0x000fe40005800000 */
[----:B------:R-:W-:Y:S02]  /*12d10*/  FMNMX.FTZ R6, R185, R6, !PT ;  /* 0x00000006b9067209 */ /* 0x000fe40007810000 */
[----:B------:R-:W-:Y:S02]  /*12d20*/  IABS R3, R3 ;  /* 0x0000000300037213 */ /* 0x000fe40000000000 */
[----:B------:R-:W-:Y:S02]  /*12d30*/  ISETP.GE.AND P3, PT, R35, R238, PT ;  /* 0x000000ee2300720c */ /* 0x000fe40003f66270 */
[----:B------:R-:W-:Y:S02]  /*12d40*/  I2FP.F32.S32 R17, R17 ;  /* 0x0000001100117245 */ /* 0x000fe40000201400 */
[----:B------:R-:W-:Y:S02]  /*12d50*/  FSEL R172, R8, -INF , !P5 ;  /* 0xff80000008ac7808 */ /* 0x000fe40006800000 */
[----:B------:R-:W-:Y:S01]  /*12d60*/  FMNMX.FTZ R7, R173, R14, !PT ;  /* 0x0000000ead077209 */ /* 0x000fe20007810000 */
[----:B------:R-:W-:Y:S01]  /*12d70*/  FFMA.FTZ R29, R17, -UR23, R29 ;  /* 0x80000017111d7c23 */ /* 0x000fe2000801001d */
[----:B------:R-:W-:Y:S01]  /*12d80*/  ISETP.GE.OR P0, PT, R34, R240, !P0 ;  /* 0x000000f02200720c */ /* 0x000fe20004706670 */
[----:B------:R-:W-:Y:S01]  /*12d90*/  LDSM.16.MT88.4 R16, [R224+0x10000] ;  /* 0x01000000e010783b */ /* 0x000fe20000004200 */
[----:B------:R-:W-:Y:S02]  /*12da0*/  FSEL R183, R168, -INF , !P2 ;  /* 0xff800000a8b77808 */ /* 0x000fe40005000000 */
[----:B------:R-:W-:Y:S02]  /*12db0*/  FMNMX.FTZ R6, R184, R6, !PT ;  /* 0x00000006b8067209 */ /* 0x000fe40007810000 */
[----:B------:R-:W-:Y:S02]  /*12dc0*/  I2FP.F32.S32 R8, R3 ;  /* 0x0000000300087245 */ /* 0x000fe40000201400 */
[----:B------:R-:W-:Y:S02]  /*12dd0*/  ISETP.GE.AND P1, PT, R4, R241, PT ;  /* 0x000000f10400720c */ /* 0x000fe40003f26270 */
[----:B------:R-:W-:Y:S01]  /*12de0*/  I2FP.F32.S32 R3, R9 ;  /* 0x0000000900037245 */ /* 0x000fe20000201400 */
[----:B------:R-:W-:Y:S01]  /*12df0*/  FFMA.FTZ R11, R8, -UR23, R11 ;  /* 0x80000017080b7c23 */ /* 0x000fe2000801000b */
[----:B------:R-:W-:Y:S02]  /*12e00*/  ISETP.GE.OR P3, PT, R35, R235, !P3 ;  /* 0x000000eb2300720c */ /* 0x000fe40005f66670 */
[----:B------:R-:W-:Y:S01]  /*12e10*/  ISETP.GE.AND P2, PT, R34, R238, PT ;  /* 0x000000ee2200720c */ /* 0x000fe20003f46270 */
[----:B------:R-:W-:Y:S01]  /*12e20*/  FFMA.FTZ R10, R3, -UR23, R10 ;  /* 0x80000017030a7c23 */ /* 0x000fe2000801000a */
[----:B------:R-:W-:Y:S02]  /*12e30*/  FSEL R179, R25, -INF , !P4 ;  /* 0xff80000019b37808 */ /* 0x000fe40006000000 */
[----:B------:R-:W-:Y:S02]  /*12e40*/  FMNMX.FTZ R9, R172, R7, !PT ;  /* 0x00000007ac097209 */ /* 0x000fe40007810000 */
[----:B------:R-:W-:Y:S02]  /*12e50*/  FSEL R182, R30, -INF , !P0 ;  /* 0xff8000001eb67808 */ /* 0x000fe40004000000 */
[----:B------:R-:W-:Y:S02]  /*12e60*/  ISETP.GE.OR P1, PT, R4, R240, !P1 ;  /* 0x000000f00400720c */ /* 0x000fe40004f26670 */
[----:B------:R-:W-:Y:S02]  /*12e70*/  FMNMX.FTZ R6, R183, R6, !PT ;  /* 0x00000006b7067209 */ /* 0x000fe40007810000 */
[----:B------:R-:W-:Y:S02]  /*12e80*/  ISETP.GE.OR P2, PT, R34, R235, !P2 ;  /* 0x000000eb2200720c */ /* 0x000fe40005746670 */
[----:B------:R-:W-:Y:S01]  /*12e90*/  FSEL R178, R27, -INF , !P3 ;  /* 0xff8000001bb27808 */ /* 0x000fe20005800000 */
[----:B------:R-:W-:Y:S01]  /*12ea0*/  LDSM.16.MT88.4 R32, [R221+0x10000] ;  /* 0x01000000dd20783b */ /* 0x000fe20000004200 */
[----:B------:R-:W-:Y:S02]  /*12eb0*/  FMNMX.FTZ R9, R179, R9, !PT ;  /* 0x00000009b3097209 */ /* 0x000fe40007810000 */
[----:B------:R-:W-:Y:S02]  /*12ec0*/  ISETP.GE.AND P0, PT, R4, R238, PT ;  /* 0x000000ee0400720c */ /* 0x000fe40003f06270 */
[----:B------:R-:W-:Y:S02]  /*12ed0*/  FSEL R180, R29, -INF , !P1 ;  /* 0xff8000001db47808 */ /* 0x000fe40004800000 */
[----:B------:R-:W-:Y:S02]  /*12ee0*/  FMNMX.FTZ R6, R182, R6, !PT ;  /* 0x00000006b6067209 */ /* 0x000fe40007810000 */
        /* <DEDUP_REMOVED lines=29> */
[--C-:B------:R-:W-:Y:S01]  /*130c0*/  FFMA.FTZ R190, R23, UR4, -R181.reuse ;  /* 0x0000000417be7c23 */ /* 0x100fe200080108b5 */
[----:B------:R-:W-:Y:S01]  /*130d0*/  FADD.FTZ R0, -R0, R2 ;  /* 0x0000000200007221 */ /* 0x000fe20000010100 */
[--C-:B------:R-:W-:Y:S01]  /*130e0*/  FFMA.FTZ R188, R13, UR4, -R176.reuse ;  /* 0x000000040dbc7c23 */ /* 0x100fe200080108b0 */
[--C-:B------:R-:W-:Y:S01]  /*130f0*/  FFMA.FTZ R193, R5, UR4, -R176.reuse ;  /* 0x0000000405c17c23 */ /* 0x100fe200080108b0 */
[----:B------:R-:W-:Y:S01]  /*13100*/  FMUL.FTZ R4, R4, UR4 ;  /* 0x0000000404047c20 */ /* 0x000fe20008410000 */
[----:B------:R-:W-:Y:S01]  /*13110*/  FMUL.FTZ R0, R0, UR4 ;  /* 0x0000000400007c20 */ /* 0x000fe20008410000 */
[----:B------:R-:W1:Y:S01]  /*13120*/  LDSM.16.MT88.4 R24, [R222+0x10000] ;  /* 0x01000000de18783b */ /* 0x000e620000004200 */
        /* <DEDUP_REMOVED lines=15> */
[--C-:B------:R-:W-:Y:S03]  /*13220*/  FFMA.FTZ R177, R177, UR4, -R176.reuse ;  /* 0x00000004b1b17c23 */ /* 0x100fe600080108b0 */
[----:B------:R-:W-:Y:S01]  /*13230*/  MUFU.EX2 R191, R191 ;  /* 0x000000bf00bf7308 */ /* 0x000fe20000000800 */
[----:B------:R-:W-:Y:S01]  /*13240*/  FFMA.FTZ R178, R178, UR4, -R176 ;  /* 0x00000004b2b27c23 */ /* 0x000fe200080108b0 */
[--C-:B------:R-:W-:Y:S01]  /*13250*/  FFMA.FTZ R185, R185, UR4, -R181.reuse ;  /* 0x00000004b9b97c23 */ /* 0x100fe200080108b5 */
[--C-:B------:R-:W-:Y:S01]  /*13260*/  FFMA.FTZ R251, R187, UR4, -R181.reuse ;  /* 0x00000004bbfb7c23 */ /* 0x100fe200080108b5 */
[--C-:B------:R-:W-:Y:S01]  /*13270*/  FFMA.FTZ R252, R186, UR4, -R181.reuse ;  /* 0x00000004bafc7c23 */ /* 0x100fe200080108b5 */
[--C-:B------:R-:W-:Y:S01]  /*13280*/  FFMA.FTZ R250, R250, UR4, -R181.reuse ;  /* 0x00000004fafa7c23 */ /* 0x100fe200080108b5 */
[----:B------:R-:W-:Y:S04]  /*13290*/  PLOP3.LUT P0, PT, PT, PT, UP0, 0x80, 0x0 ;  /* 0x000000000000781c */ /* 0x000fe80003f0f008 */
[----:B------:R-:W3:Y:S01]  /*132a0*/  MUFU.EX2 R190, R190 ;  /* 0x000000be00be7308 */ /* 0x000ee20000000800 */
[----:B--2---:R-:W-:Y:S09]  /*132b0*/  F2FP.BF16.F32.PACK_AB R168, R192, R194 ;  /* 0x000000c2c0a8723e */ /* 0x004ff200000010ff */
        /* <DEDUP_REMOVED lines=31> */
[----:B------:R-:W-:Y:S01]  /*134b0*/  MUFU.EX2 R186, R174 ;  /* 0x000000ae00ba7308 */ /* 0x000fe20000000800 */
[----:B------:R-:W-:Y:S01]  /*134c0*/  FMUL.FTZ R17, R2, R149 ;  /* 0x0000009502117220 */ /* 0x000fe20000410000 */
[C---:B-1----:R-:W-:Y:S01]  /*134d0*/  HMMA.16816.F32.BF16 R12, R168.reuse, R24, R12 ;  /* 0x00000018a80c723c */ /* 0x042fe2000004180c */
[----:B------:R-:W1:Y:S03]  /*134e0*/  LDSM.16.MT88.4 R144, [R222+0x12000] ;  /* 0x01200000de90783b */ /* 0x000e660000004200 */
        /* <DEDUP_REMOVED lines=28> */
[C---:B--2---:R-:W-:Y:S01]  /*136b0*/  HMMA.16816.F32.BF16 R28, R168.reuse, R160, R28 ;  /* 0x000000a0a81c723c */ /* 0x044fe2000004181c */
[----:B------:R-:W-:Y:S04]  /*136c0*/  MUFU.EX2 R202, R202 ;  /* 0x000000ca00ca7308 */ /* 0x000fe80000000800 */
[C---:B------:R-:W-:Y:S01]  /*136d0*/  FMUL.FTZ R34, R0.reuse, R134 ;  /* 0x0000008600227220 */ /* 0x040fe20000410000 */
[----:B------:R-:W-:Y:S01]  /*136e0*/  FMUL.FTZ R35, R0, R135 ;  /* 0x0000008700237220 */ /* 0x000fe20000410000 */
[----:B------:R-:W-:Y:S01]  /*136f0*/  FMUL.FTZ R41, R2, R41 ;  /* 0x0000002902297220 */ /* 0x000fe20000410000 */
[----:B------:R-:W2:Y:S03]  /*13700*/  LDSM.16.MT88.4 R132, [R220+0x12000] ;  /* 0x01200000dc84783b */ /* 0x000ea60000004200 */
[----:B------:R-:W-:Y:S01]  /*13710*/  MUFU.EX2 R203, R203 ;  /* 0x000000cb00cb7308 */ /* 0x000fe20000000800 */
[C---:B------:R-:W-:Y:S01]  /*13720*/  FMUL.FTZ R42, R0.reuse, R42 ;  /* 0x0000002a002a7220 */ /* 0x040fe20000410000 */
[----:B------:R-:W-:Y:S01]  /*13730*/  FMUL.FTZ R43, R0, R43 ;  /* 0x0000002b002b7220 */ /* 0x000fe20000410000 */
[C---:B------:R-:W-:Y:S02]  /*13740*/  HMMA.16816.F32.BF16 R32, R168.reuse, R162, R32 ;  /* 0x000000a2a820723c */ /* 0x040fe40000041820 */
[----:B------:R-:W-:Y:S01]  /*13750*/  LDSM.16.MT88.4 R160, [R221+0x12800] ;  /* 0x01280000dda0783b */ /* 0x000fe20000004200 */
[C---:B------:R-:W-:Y:S01]  /*13760*/  FMUL.FTZ R44, R2.reuse, R44 ;  /* 0x0000002c022c7220 */ /* 0x040fe20000410000 */
[----:B------:R-:W-:Y:S02]  /*13770*/  FMUL.FTZ R45, R2, R45 ;  /* 0x0000002d022d7220 */ /* 0x000fe40000410000 */
[C---:B---3--:R-:W-:Y:S01]  /*13780*/  HMMA.16816.F32.BF16 R36, R168.reuse, R152, R36 ;  /* 0x00000098a824723c */ /* 0x048fe20000041824 */
        /* <DEDUP_REMOVED lines=125> */
[C---:B--2---:R-:W-:Y:S03]  /*13f60*/  HMMA.16816.F32.BF16 R124, R168.reuse, R132, R124 ;  /* 0x00000084a87c723c */ /* 0x044fe6000004187c */
[----:B----4-:R-:W2:Y:S02]  /*13f70*/  LDSM.16.MT88.4 R148, [R221+0x10800] ;  /* 0x01080000dd94783b */ /* 0x010ea40000004200 */
        /* <DEDUP_REMOVED lines=56> */
[C---:B------:R-:W-:Y:S05]  /*14300*/  HMMA.16816.F32.BF16 R88, R132.reuse, R138, R88 ;  /* 0x0000008a8458723c */ /* 0x040fea0000041858 */
[--C-:B------:R-:W-:Y:S01]  /*14310*/  FFMA.FTZ R136, R172, UR4, -R176.reuse ;  /* 0x00000004ac887c23 */ /* 0x100fe200080108b0 */
[C---:B------:R-:W-:Y:S01]  /*14320*/  HMMA.16816.F32.BF16 R92, R132.reuse, R148, R92 ;  /* 0x00000094845c723c */ /* 0x040fe2000004185c */
[----:B------:R-:W2:Y:S02]  /*14330*/  LDSM.16.MT88.4 R172, [R221+0x11000] ;  /* 0x01100000ddac783b */ /* 0x000ea40000004200 */
        /* <DEDUP_REMOVED lines=14> */
[----:B------:R-:W-:Y:S01]  /*14420*/  F2FP.BF16.F32.PACK_AB R137, R186, R187 ;  /* 0x000000bbba89723e */ /* 0x000fe200000010ff */
        /* <DEDUP_REMOVED lines=8> */
[C---:B-1----:R-:W-:Y:S03]  /*144b0*/  HMMA.16816.F32.BF16 R4, R136.reuse, R144, R4 ;  /* 0x000000908804723c */ /* 0x042fe60000041804 */
[----:B------:R-:W-:Y:S03]  /*144c0*/  LDSM.16.MT88.4 R160, [R222+0x15000] ;  /* 0x01500000dea0783b */ /* 0x000fe60000004200 */
[C---:B------:R-:W-:Y:S05]  /*144d0*/  HMMA.16816.F32.BF16 R8, R136.reuse, R146, R8 ;  /* 0x000000928808723c */ /* 0x040fea0000041808 */
[----:B------:R-:W1:Y:S01]  /*144e0*/  LDSM.16.MT88.4 R144, [R221+0x13000] ;  /* 0x01300000dd90783b */ /* 0x000e620000004200 */
[C---:B------:R-:W-:Y:S06]  /*144f0*/  HMMA.16816.F32.BF16 R12, R136.reuse, R168, R12 ;  /* 0x000000a8880c723c */ /* 0x040fec000004180c */
[C---:B------:R-:W-:Y:S01]  /*14500*/  HMMA.16816.F32.BF16 R16, R136.reuse, R170, R16 ;  /* 0x000000aa8810723c */ /* 0x040fe20000041810 */
[----:B------:R-:W1:Y:S05]  /*14510*/  LDSM.16.MT88.4 R168, [R221+0x15000] ;  /* 0x01500000dda8783b */ /* 0x000e6a0000004200 */
[C---:B--2---:R-:W-:Y:S01]  /*14520*/  HMMA.16816.F32.BF16 R20, R136.reuse, R172, R20 ;  /* 0x000000ac8814723c */ /* 0x044fe20000041814 */
[----:B------:R-:W2:Y:S05]  /*14530*/  MUFU.EX2 R173, R183 ;  /* 0x000000b700ad7308 */ /* 0x000eaa0000000800 */
[C---:B------:R-:W-:Y:S05]  /*14540*/  HMMA.16816.F32.BF16 R24, R136.reuse, R174, R24 ;  /* 0x000000ae8818723c */ /* 0x040fea0000041818 */
[----:B------:R-:W2:Y:S01]  /*14550*/  MUFU.EX2 R172, R179 ;  /* 0x000000b300ac7308 */ /* 0x000ea20000000800 */
[C---:B---3--:R-:W-:Y:S05]  /*14560*/  HMMA.16816.F32.BF16 R28, R136.reuse, R140, R28 ;  /* 0x0000008c881c723c */ /* 0x048fea000004181c */
[----:B------:R-:W-:Y:S01]  /*14570*/  MOV R175, R186 ;  /* 0x000000ba00af7202 */ /* 0x000fe20000000f00 */
[C---:B------:R-:W-:Y:S01]  /*14580*/  HMMA.16816.F32.BF16 R32, R136.reuse, R142, R32 ;  /* 0x0000008e8820723c */ /* 0x040fe20000041820 */
[----:B------:R-:W3:Y:S02]  /*14590*/  LDSM.16.MT88.4 R140, [R220+0x15000] ;  /* 0x01500000dc8c783b */ /* 0x000ee40000004200 */
[----:B------:R-:W-:Y:S02]  /*145a0*/  MUFU.EX2 R186, R182 ;  /* 0x000000b600ba7308 */ /* 0x000fe40000000800 */
[----:B------:R-:W-:Y:S01]  /*145b0*/  IMAD.MOV.U32 R174, RZ, RZ, R187 ;  /* 0x000000ffffae7224 */ /* 0x000fe200078e00bb */
[C---:B----4-:R-:W-:Y:S07]  /*145c0*/  HMMA.16816.F32.BF16 R36, R136.reuse, R132, R36 ;  /* 0x000000848824723c */ /* 0x050fee0000041824 */
[----:B------:R-:W-:Y:S01]  /*145d0*/  MUFU.EX2 R187, R178 ;  /* 0x000000b200bb7308 */ /* 0x000fe20000000800 */
        /* <DEDUP_REMOVED lines=8> */
[C---:B------:R-:W-:Y:S01]  /*14660*/  HMMA.16816.F32.BF16 R60, R136.reuse, R152, R60 ;  /* 0x00000098883c723c */ /* 0x040fe2000004183c */
[----:B------:R2:W-:Y:S05]  /*14670*/  MUFU.EX2 R152, R177 ;  /* 0x000000b100987308 */ /* 0x0005ea0000000800 */
[C---:B------:R-:W-:Y:S05]  /*14680*/  HMMA.16816.F32.BF16 R64, R136.reuse, R154, R64 ;  /* 0x0000009a8840723c */ /* 0x040fea0000041840 */
[----:B------:R3:W1:Y:S01]  /*14690*/  MUFU.EX2 R155, R181 ;  /* 0x000000b5009b7308 */ /* 0x0006620000000800 */
[----:B------:R-:W-:Y:S01]  /*146a0*/  MOV R153, R166 ;  /* 0x000000a600997202 */ /* 0x000fe20000000f00 */
[C---:B------:R-:W-:Y:S08]  /*146b0*/  HMMA.16816.F32.BF16 R68, R136.reuse, R156, R68 ;  /* 0x0000009c8844723c */ /* 0x040ff00000041844 */
[----:B------:R-:W1:Y:S01]  /*146c0*/  MUFU.EX2 R166, R184 ;  /* 0x000000b800a67308 */ /* 0x000e620000000800 */
[C---:B------:R-:W-:Y:S01]  /*146d0*/  HMMA.16816.F32.BF16 R72, R136.reuse, R158, R72 ;  /* 0x0000009e8848723c */ /* 0x040fe20000041848 */
[----:B------:R-:W-:Y:S05]  /*146e0*/  LDSM.16.MT88.4 R156, [R224+0x11800] ;  /* 0x01180000e09c783b */ /* 0x000fea0000004200 */
[C---:B------:R-:W-:Y:S03]  /*146f0*/  HMMA.16816.F32.BF16 R76, R136.reuse, R160, R76 ;  /* 0x000000a0884c723c */ /* 0x040fe6000004184c */
[----:B--2---:R-:W-:Y:S03]  /*14700*/  LDSM.16.MT88.4 R176, [R220+0x11800] ;  /* 0x01180000dcb0783b */ /* 0x004fe60000004200 */
[C---:B------:R-:W-:Y:S05]  /*14710*/  HMMA.16816.F32.BF16 R80, R136.reuse, R162, R80 ;  /* 0x000000a28850723c */ /* 0x040fea0000041850 */
[----:B---3--:R-:W-:Y:S01]  /*14720*/  LDSM.16.MT88.4 R180, [R224+0x13800] ;  /* 0x01380000e0b4783b */ /* 0x008fe20000004200 */
[C---:B------:R-:W-:Y:S06]  /*14730*/  HMMA.16816.F32.BF16 R84, R136.reuse, R168, R84 ;  /* 0x000000a88854723c */ /* 0x040fec0000041854 */
[C---:B------:R-:W-:Y:S06]  /*14740*/  HMMA.16816.F32.BF16 R88, R136.reuse, R170, R88 ;  /* 0x000000aa8858723c */ /* 0x040fec0000041858 */
[C---:B------:R-:W-:Y:S06]  /*14750*/  HMMA.16816.F32.BF16 R92, R136.reuse, R140, R92 ;  /* 0x0000008c885c723c */ /* 0x040fec000004185c */
[C---:B------:R-:W-:Y:S01]  /*14760*/  HMMA.16816.F32.BF16 R96, R136.reuse, R142, R96 ;  /* 0x0000008e8860723c */ /* 0x040fe20000041860 */
[----:B------:R-:W2:Y:S05]  /*14770*/  LDSM.16.MT88.4 R140, [R220+0x17000] ;  /* 0x01700000dc8c783b */ /* 0x000eaa0000004200 */
[C---:B----4-:R-:W-:Y:S06]  /*14780*/  HMMA.16816.F32.BF16 R100, R136.reuse, R132, R100 ;  /* 0x000000848864723c */ /* 0x050fec0000041864 */
[C---:B------:R-:W-:Y:S01]  /*14790*/  HMMA.16816.F32.BF16 R104, R136.reuse, R134, R104 ;  /* 0x000000868868723c */ /* 0x040fe20000041868 */
[----:B------:R-:W3:Y:S05]  /*147a0*/  LDSM.16.MT88.4 R132, [R222+0x11800] ;  /* 0x01180000de84783b */ /* 0x000eea0000004200 */
[C---:B-1----:R-:W-:Y:S06]  /*147b0*/  HMMA.16816.F32.BF16 R108, R136.reuse, R144, R108 ;  /* 0x00000090886c723c */ /* 0x042fec000004186c */
[C---:B------:R-:W-:Y:S05]  /*147c0*/  HMMA.16816.F32.BF16 R112, R136.reuse, R146, R112 ;  /* 0x000000928870723c */ /* 0x040fea0000041870 */
[----:B------:R-:W-:Y:S01]  /*147d0*/  IMAD.MOV.U32 R145, RZ, RZ, R174 ;  /* 0x000000ffff917224 */ /* 0x000fe200078e00ae */
[C---:B------:R-:W-:Y:S05]  /*147e0*/  HMMA.16816.F32.BF16 R116, R136.reuse, R148, R116 ;  /* 0x000000948874723c */ /* 0x040fea0000041874 */
[----:B------:R-:W-:Y:S01]  /*147f0*/  MOV R144, R175 ;  /* 0x000000af00907202 */ /* 0x000fe20000000f00 */
[C---:B------:R-:W-:Y:S05]  /*14800*/  HMMA.16816.F32.BF16 R120, R136.reuse, R150, R120 ;  /* 0x000000968878723c */ /* 0x040fea0000041878 */
[----:B------:R-:W-:Y:S01]  /*14810*/  IMAD.MOV.U32 R146, RZ, RZ, R173 ;  /* 0x000000ffff927224 */ /* 0x000fe200078e00ad */
[C---:B--2---:R-:W-:Y:S05]  /*14820*/  HMMA.16816.F32.BF16 R124, R136.reuse, R140, R124 ;  /* 0x0000008c887c723c */ /* 0x044fea000004187c */
[----:B------:R-:W-:Y:S01]  /*14830*/  MOV R147, R172 ;  /* 0x000000ac00937202 */ /* 0x000fe20000000f00 */
[----:B------:R-:W-:Y:S01]  /*14840*/  HMMA.16816.F32.BF16 R128, R136, R142, R128 ;  /* 0x0000008e8880723c */ /* 0x000fe20000041880 */
[----:B------:R-:W1:Y:S04]  /*14850*/  LDSM.16.MT88.4 R172, [R221+0x11800] ;  /* 0x01180000ddac783b */ /* 0x000e680000004200 */
[----:B------:R-:W-:Y:S01]  /*14860*/  IMAD.MOV.U32 R140, RZ, RZ, R155 ;  /* 0x000000ffff8c7224 */ /* 0x000fe200078e009b */
[----:B------:R-:W-:Y:S01]  /*14870*/  MOV R141, R152 ;  /* 0x00000098008d7202 */ /* 0x000fe20000000f00 */
[----:B------:R-:W-:Y:S01]  /*14880*/  IMAD.MOV.U32 R136, RZ, RZ, R153 ;  /* 0x000000ffff887224 */ /* 0x000fe200078e0099 */
[----:B------:R-:W-:Y:S03]  /*14890*/  F2FP.BF16.F32.PACK_AB R168, R146, R166 ;  /* 0x000000a692a8723e */ /* 0x000fe600000010ff */
[----:B------:R-:W-:Y:S01]  /*148a0*/  F2FP.BF16.F32.PACK_AB R170, R140, R186 ;  /* 0x000000ba8caa723e */ /* 0x000fe200000010ff */
[----:B------:R-:W-:Y:S01]  /*148b0*/  IMAD.MOV.U32 R138, RZ, RZ, R186 ;  /* 0x000000ffff8a7224 */ /* 0x000fe200078e00ba */
[----:B------:R-:W-:Y:S02]  /*148c0*/  F2FP.BF16.F32.PACK_AB R169, R187, R147 ;  /* 0x00000093bba9723e */ /* 0x000fe400000010ff */
[----:B------:R-:W-:Y:S02]  /*148d0*/  F2FP.BF16.F32.PACK_AB R171, R165, R141 ;  /* 0x0000008da5ab723e */ /* 0x000fe400000010ff */
[----:B------:R-:W-:Y:S02]  /*148e0*/  MOV R137, R185 ;  /* 0x000000b900897202 */ /* 0x000fe40000000f00 */
[----:B------:R-:W-:Y:S02]  /*148f0*/  MOV R139, R187 ;  /* 0x000000bb008b7202 */ /* 0x000fe40000000f00 */
[----:B------:R-:W2:Y:S01]  /*14900*/  LDSM.16.MT88.4 R184, [R222+0x13800] ;  /* 0x01380000deb8783b */ /* 0x000ea20000004200 */
[C---:B------:R-:W-:Y:S06]  /*14910*/  HMMA.16816.F32.BF16 R160, R168.reuse, R156, R4 ;  /* 0x0000009ca8a0723c */ /* 0x040fec0000041804 */
        /* <DEDUP_REMOVED lines=84> */
.L_x_6622:
        /* <DEDUP_REMOVED lines=328> */
.L_x_6627:
[----:B------:R-:W-:Y:S01]  /*162e0*/  S2UR UR4, SR_CTAID.Z ;  /* 0x00000000000479c3 */ /* 0x000fe20000002700 */
[----:B------:R-:W-:Y:S01]  /*162f0*/  ULDC UR6, c[0x0][0x270] ;  /* 0x00009c0000067ab9 */ /* 0x000fe20000000800 */
[----:B------:R-:W-:-:S06]  /*16300*/  ULDC UR10, c[0x0][0x2c4] ;  /* 0x0000b100000a7ab9 */ /* 0x000fcc0000000800 */
[----:B------:R-:W1:Y:S02]  /*16310*/  S2UR UR14, SR_CTAID.Y ;  /* 0x00000000000e79c3 */ /* 0x000e640000002600 */
[----:B-1----:R-:W-:-:S04]  /*16320*/  UIMAD UR6, UR14, UR6, UR4 ;  /* 0x000000060e0672a4 */ /* 0x002fc8000f8e0204 */
[----:B------:R-:W-:-:S12]  /*16330*/  UIMAD UR10, UR6, UR10, URZ ;  /* 0x0000000a060a72a4 */ /* 0x000fd8000f8e023f */
.L_x_6628:
        /* <DEDUP_REMOVED lines=43> */
.L_x_6630:
[----:B------:R-:W-:Y:S05]  /*165f0*/  BSYNC B0 ;  /* 0x0000000000007941 */ /* 0x000fea0003800000 */
.L_x_6629:
        /* <DEDUP_REMOVED lines=54> */
.L_x_6632:
[----:B------:R-:W-:Y:S05]  /*16960*/  BSYNC B0 ;  /* 0x0000000000007941 */ /* 0x000fea0003800000 */
.L_x_6631:
        /* <DEDUP_REMOVED lines=26> */
.L_x_6634:
[----:B------:R-:W-:Y:S05]  /*16b10*/  BSYNC B0 ;  /* 0x0000000000007941 */ /* 0x000fea0003800000 */
.L_x_6633:
        /* <DEDUP_REMOVED lines=26> */
.L_x_6636:
[----:B------:R-:W-:Y:S05]  /*16cc0*/  BSYNC B0 ;  /* 0x0000000000007941 */ /* 0x000fea0003800000 */
.L_x_6635:
        /* <DEDUP_REMOVED lines=26> */
.L_x_6637:
        /* <DEDUP_REMOVED lines=9> */
.L_x_9073:


//--------------------- .text._ZN5flash24flash_fwd_splitkv_kernelI23Flash_fwd_kernel_traitsILi256ELi64ELi64ELi4ELb0ELb0EN7cutlass10bfloat16_tE19Flash_kernel_traitsILi256ELi64ELi64ELi4ES3_EELb0ELb1ELb0ELb0ELb1ELb0ELb0ELb1EEEvNS_16Flash_fwd_paramsE --------------------------
	.section	.text._ZN5flash24flash_fwd_splitkv_kernelI23Flash_fwd_kernel_traitsILi256ELi64ELi64ELi4ELb0ELb0EN7cutlass10bfloat16_tE19Flash_kernel_traitsILi256ELi64ELi64ELi4ES3_EELb0ELb1ELb0ELb0ELb1ELb0ELb0ELb1EEEvNS_16Flash_fwd_paramsE,"ax",@progbits
	.align	128
        .global         _ZN5flash24flash_fwd_splitkv_kernelI23Flash_fwd_kernel_traitsILi256ELi64ELi64ELi4ELb0ELb0EN7cutlass10bfloat16_tE19Flash_kernel_traitsILi256ELi64ELi64ELi4ES3_EELb0ELb1ELb0ELb0ELb1ELb0ELb0ELb1EEEvNS_16Flash_fwd_paramsE
        .type           _ZN5flash24flash_fwd_splitkv_kernelI23Flash_fwd_kernel_traitsILi256ELi64ELi64ELi4ELb0ELb0EN7cutlass10bfloat16_tE19Flash_kernel_traitsILi256ELi64ELi64ELi4ES3_EELb0ELb1ELb0ELb0ELb1ELb0ELb0ELb1EEEvNS_16Flash_fwd_paramsE,@function
        .size           _ZN5flash24flash_fwd_splitkv_kernelI23Flash_fwd_kernel_traitsILi256ELi64ELi64ELi4ELb0ELb0EN7cutlass10bfloat16_tE19Flash_kernel_traitsILi256ELi64ELi64ELi4ES3_EELb0ELb1ELb0ELb0ELb1ELb0ELb0ELb1EEEvNS_16Flash_fwd_paramsE,(.L_x_9016 - _ZN5flash24flash_fwd_splitkv_kernelI23Flash_fwd_kernel_traitsILi256ELi64ELi64ELi4ELb0ELb0EN7cutlass10bfloat16_tE19Flash_kernel_traitsILi256ELi64ELi64ELi4ES3_EELb0ELb1ELb0ELb0ELb1ELb0ELb0ELb1EEEvNS_16Flash_fwd_paramsE)
        .other          _ZN5flash24flash_fwd_splitkv_kernelI23Flash_fwd_kernel_traitsILi256ELi64ELi64ELi4ELb0ELb0EN7cutlass10bfloat16_tE19Flash_kernel_traitsILi256ELi64ELi64ELi4ES3_EELb0ELb1ELb0ELb0ELb1ELb0ELb0ELb1EEEvNS_16Flash_fwd_paramsE,@"STO_CUDA_ENTRY STV_DEFAULT"
_ZN5flash24flash_fwd_splitkv_kernelI23Flash_fwd_kernel_traitsILi256ELi64ELi64ELi4ELb0ELb0EN7cutlass10bfloat16_tE19Flash_kernel_traitsILi256ELi64ELi64ELi4ES3_EELb0ELb1ELb0ELb0ELb1ELb0ELb0ELb1EEEvNS_16Flash_fwd_paramsE:
.text._ZN5flash24flash_fwd_splitkv_kernelI23Flash_fwd_kernel_traitsILi256ELi64ELi64ELi4ELb0ELb0EN7cutlass10bfloat16_tE19Flash_kernel_traitsILi256ELi64ELi64ELi4ES3_EELb0ELb1ELb0ELb0ELb1ELb0ELb0ELb1EEEvNS_16Flash_fwd_paramsE:
        /* <DEDUP_REMOVED lines=8> */
[----:B-1-34-:R-:W-:Y:S05]  /*0080*/  CALL.REL.NOINC `($_ZN5flash24flash_fwd_splitkv_kernelI23Flash_fwd_kernel_traitsILi256ELi64ELi64ELi4ELb0ELb0EN7cutlass10bfloat16_tE19Flash_kernel_traitsILi256ELi64ELi64ELi4ES3_EELb0ELb1ELb0ELb0ELb1ELb0ELb0ELb1EEEvNS_16Flash_fwd_paramsE$_ZN5flash30compute_attn_1rowblock_splitkvI23Flash_fwd_kernel_traitsILi256ELi64ELi64ELi4ELb0ELb0EN7cutlass10bfloat16_tE19Flash_kernel_traitsILi256ELi64ELi64ELi4ES3_EELb0ELb1ELb0ELb0ELb1ELb0ELb0ELb1ENS_16Flash_fwd_paramsEEEvRKT8_iiiii) ;  /* 0x0000000000087944 */ /* 0x01afea0003c00000 */
[----:B------:R-:W-:Y:S05]  /*0090*/  BSYNC B3 ;  /* 0x0000000000037941 */ /* 0x000fea0003800000 */
.L_x_6638:
[----:B------:R-:W-:Y:S05]  /*00a0*/  EXIT ;  /* 0x000000000000794d */ /* 0x000fea0003800000 */
        .type           $_ZN5flash24flash_fwd_splitkv_kernelI23Flash_fwd_kernel_traitsILi256ELi64ELi64ELi4ELb0ELb0EN7cutlass10bfloat16_tE19Flash_kernel_traitsILi256ELi64ELi64ELi4ES3_EELb0ELb1ELb0ELb0ELb1ELb0ELb0ELb1EEEvNS_16Flash_fwd_paramsE$_ZN5flash30compute_attn_1rowblock_splitkvI23Flash_fwd_kernel_traitsILi256ELi64ELi64ELi4ELb0ELb0EN7cutlass10bfloat16_tE19Flash_kernel_traitsILi256ELi64ELi64ELi4ES3_EELb0ELb1ELb0ELb0ELb1ELb0ELb0ELb1ENS_16Flash_fwd_paramsEEEvRKT8_iiiii,@function
        .size           $_ZN5flash24flash_fwd_splitkv_kernelI23Flash_fwd_kernel_traitsILi256ELi64ELi64ELi4ELb0ELb0EN7cutlass10bfloat16_tE19Flash_kernel_traitsILi256ELi64ELi64ELi4ES3_EELb0ELb1ELb0ELb0ELb1ELb0ELb0ELb1EEEvNS_16Flash_fwd_paramsE$_ZN5flash30compute_attn_1rowblock_splitkvI23Flash_fwd_kernel_traitsILi256ELi64ELi64ELi4ELb0ELb0EN7cutlass10bfloat16_tE19Flash_kernel_traitsILi256ELi64ELi64ELi4ES3_EELb0ELb1ELb0ELb0ELb1ELb0ELb0ELb1ENS_16Flash_fwd_paramsEEEvRKT8_iiiii,(.L_x_9016 - $_ZN5flash24flash_fwd_splitkv_kernelI23Flash_fwd_kernel_traitsILi256ELi64ELi64ELi4ELb0ELb0EN7cutlass10bfloat16_tE19Flash_kernel_traitsILi256ELi64ELi64ELi4ES3_EELb0ELb1ELb0ELb0ELb1ELb0ELb0ELb1EEEvNS_16Flash_fwd_paramsE$_ZN5flash30compute_attn_1rowblock_splitkvI23Flash_fwd_kernel_traitsILi256ELi64ELi64ELi4ELb0ELb0EN7cutlass10bfloat16_tE19Flash_kernel_traitsILi256ELi64ELi64ELi4ES3_EELb0ELb1ELb0ELb0ELb1ELb0ELb0ELb1ENS_16Flash_fwd_paramsEEEvRKT8_iiiii)
$_ZN5flash24flash_fwd_splitkv_kernelI23Flash_fwd_kernel_traitsILi256ELi64ELi64ELi4ELb0ELb0EN7cutlass10bfloat16_tE19Flash_kernel_traitsILi256ELi64ELi64ELi4ES3_EELb0ELb1ELb0ELb0ELb1ELb0ELb0ELb1EEEvNS_16Flash_fwd_paramsE$_ZN5flash30compute_attn_1rowblock_splitkvI23Flash_fwd_kernel_traitsILi256ELi64ELi64ELi4ELb0ELb0EN7cutlass10bfloat16_tE19Flash_kernel_traitsILi256ELi64ELi64ELi4ES3_EELb0ELb1ELb0ELb0ELb1ELb0ELb0ELb1ENS_16Flash_fwd_paramsEEEvRKT8_iiiii:
        /* <DEDUP_REMOVED lines=28> */
.L_x_6640:
[----:B------:R-:W-:Y:S05]  /*0270*/  BSYNC B0 ;  /* 0x0000000000007941 */ /* 0x000fea0003800000 */
.L_x_6639:
        /* <DEDUP_REMOVED lines=8> */
.L_x_6642:
[----:B------:R3:W5:Y:S02]  /*0300*/  LD.E R3, desc[UR6][R18.64+0xb8] ;  /* 0x0000b80612037980 */ /* 0x000764000c101900 */
.L_x_6643:
[----:B------:R-:W-:Y:S05]  /*0310*/  BSYNC B0 ;  /* 0x0000000000007941 */ /* 0x000fea0003800000 */
.L_x_6641:
        /* <DEDUP_REMOVED lines=10> */
.L_x_6645:
[----:B------:R-:W2:Y:S01]  /*03c0*/  LD.E.64 R2, desc[UR6][R18.64+0x108] ;  /* 0x0001080612027980 */ /* 0x000ea2000c101b00 */
[----:B------:R-:W-:Y:S01]  /*03d0*/  BSSY B0, `(.L_x_6647) ;  /* 0x0000006000007945 */ /* 0x000fe20003800000 */
[----:B------:R-:W-:Y:S01]  /*03e0*/  IMAD.MOV.U32 R61, RZ, RZ, RZ ;  /* 0x000000ffff3d7224 */ /* 0x000fe200078e00ff */
[----:B--2---:R-:W-:-:S04]  /*03f0*/  ISETP.NE.U32.AND P1, PT, R2, RZ, PT ;  /* 0x000000ff0200720c */ /* 0x004fc80003f25070 */
[----:B------:R-:W-:-:S13]  /*0400*/  ISETP.NE.AND.EX P1, PT, R3, RZ, PT, P1 ;  /* 0x000000ff0300720c */ /* 0x000fda0003f25310 */
[----:B------:R-:W-:Y:S05]  /*0410*/  @!P1 BRA `(.L_x_6648) ;  /* 0x0000000000049947 */ /* 0x000fea0003800000 */
[----:B------:R2:W5:Y:S02]  /*0420*/  LD.E R61, desc[UR6][R18.64+0xbc] ;  /* 0x0000bc06123d7980 */ /* 0x000564000c101900 */
.L_x_6648:
[----:B------:R-:W-:Y:S05]  /*0430*/  BSYNC B0 ;  /* 0x0000000000007941 */ /* 0x000fea0003800000 */
.L_x_6647:
[----:B-----5:R-:W-:Y:S02]  /*0440*/  IADD3 R61, R70, R61, RZ ;  /* 0x0000003d463d7210 */ /* 0x020fe40007ffe0ff */
.L_x_6646:
[----:B------:R-:W-:Y:S05]  /*0450*/  BSYNC B1 ;  /* 0x0000000000017941 */ /* 0x000fea0003800000 */
.L_x_6644:
[----:B------:R-:W-:Y:S01]  /*0460*/  IMAD.SHL.U32 R63, R233, 0x40, RZ ;  /* 0x00000040e93f7824 */ /* 0x000fe200078e00ff */
[----:B------:R-:W-:Y:S01]  /*0470*/  MOV R2, R230 ;  /* 0x000000e600027202 */ /* 0x000fe20000000f00 */
[----:B------:R-:W-:-:S03]  /*0480*/  IMAD.MOV.U32 R3, RZ, RZ, 0x0 ;  /* 0x00000000ff037424 */ /* 0x000fc600078e00ff */
[----:B------:R-:W-:-:S13]  /*0490*/  ISETP.GT.AND P1, PT, R234, R63, PT ;  /* 0x0000003fea00720c */ /* 0x000fda0003f24270 */
[----:B-123--:R-:W-:Y:S05]  /*04a0*/  @!P1 RET.REL.NODEC R2 `(_ZN5flash24flash_fwd_splitkv_kernelI23Flash_fwd_kernel_traitsILi256ELi64ELi64ELi4ELb0ELb0EN7cutlass10bfloat16_tE19Flash_kernel_traitsILi256ELi64ELi64ELi4ES3_EELb0ELb1ELb0ELb0ELb1ELb0ELb0ELb1EEEvNS_16Flash_fwd_paramsE) ;  /* 0xfffffff802d49950 */ /* 0x00efea0003c3ffff */
[----:B------:R-:W2:Y:S04]  /*04b0*/  LD.E R9, desc[UR6][R18.64+0xb8] ;  /* 0x0000b80612097980 */ /* 0x000ea8000c101900 */
[----:B------:R-:W3:Y:S04]  /*04c0*/  LD.E R7, desc[UR6][R18.64+0x184] ;  /* 0x0001840612077980 */ /* 0x000ee8000c101900 */
[----:B------:R-:W4:Y:S01]  /*04d0*/  LD.E R2, desc[UR6][R18.64+0x188] ;  /* 0x0001880612027980 */ /* 0x000f22000c101900 */
[C---:B------:R-:W-:Y:S02]  /*04e0*/  IADD3 R0, R61.reuse, R63, -R234 ;  /* 0x0000003f3d007210 */ /* 0x040fe40007ffe8ea */
[----:B------:R-:W-:Y:S01]  /*04f0*/  IADD3 R3, -R234, 0x7f, R63 ;  /* 0x0000007fea037810 */ /* 0x000fe20007ffe13f */
[----:B------:R-:W-:-:S02]  /*0500*/  VIADD R5, R61, 0x3f ;  /* 0x0000003f3d057836 */ /* 0x000fc40000000000 */
[----:B--2---:R-:W-:Y:S02]  /*0510*/  VIADD R9, R9, 0x3f ;  /* 0x0000003f09097836 */ /* 0x004fe40000000000 */
[----:B---3--:R-:W-:Y:S01]  /*0520*/  IMAD.IADD R7, R0, 0x1, -R7 ;  /* 0x0000000100077824 */ /* 0x008fe200078e0a07 */
[----:B----4-:R-:W-:Y:S02]  /*0530*/  IADD3 R3, R2, R3, R61 ;  /* 0x0000000302037210 */ /* 0x010fe40007ffe03d */
[----:B------:R-:W-:Y:S02]  /*0540*/  SHF.R.S32.HI R2, RZ, 0x1f, R5 ;  /* 0x0000001fff027819 */ /* 0x000fe40000011405 */
[----:B------:R-:W-:Y:S02]  /*0550*/  SHF.R.S32.HI R6, RZ, 0x1f, R9 ;  /* 0x0000001fff067819 */ /* 0x000fe40000011409 */
[----:B------:R-:W-:Y:S02]  /*0560*/  SHF.R.S32.HI R0, RZ, 0x1f, R3 ;  /* 0x0000001fff007819 */ /* 0x000fe40000011403 */
[----:B------:R-:W-:-:S02]  /*0570*/  SHF.R.S32.HI R4, RZ, 0x1f, R7 ;  /* 0x0000001fff047819 */ /* 0x000fc40000011407 */
[----:B------:R-:W-:Y:S02]  /*0580*/  LEA.HI R2, R2, R5, RZ, 0x6 ;  /* 0x0000000502027211 */ /* 0x000fe400078f30ff */
[----:B------:R-:W-:Y:S02]  /*0590*/  LEA.HI R6, R6, R9, RZ, 0x6 ;  /* 0x0000000906067211 */ /* 0x000fe400078f30ff */
[----:B------:R-:W-:Y:S02]  /*05a0*/  LEA.HI R0, R0, R3, RZ, 0x6 ;  /* 0x0000000300007211 */ /* 0x000fe400078f30ff */
[----:B------:R-:W-:Y:S02]  /*05b0*/  LEA.HI R4, R4, R7, RZ, 0x6 ;  /* 0x0000000704047211 */ /* 0x000fe400078f30ff */
[----:B------:R-:W-:Y:S02]  /*05c0*/  SHF.R.S32.HI R2, RZ, 0x6, R2 ;  /* 0x00000006ff027819 */ /* 0x000fe40000011402 */
[----:B------:R-:W-:-:S02]  /*05d0*/  SHF.R.S32.HI R3, RZ, 0x6, R6 ;  /* 0x00000006ff037819 */ /* 0x000fc40000011406 */
[----:B------:R-:W-:Y:S02]  /*05e0*/  SHF.R.S32.HI R0, RZ, 0x6, R0 ;  /* 0x00000006ff007819 */ /* 0x000fe40000011400 */
[----:B------:R-:W-:Y:S02]  /*05f0*/  SHF.R.S32.HI R4, RZ, 0x6, R4 ;  /* 0x00000006ff047819 */ /* 0x000fe40000011404 */
[----:B------:R-:W-:Y:S02]  /*0600*/  VIMNMX3 R170, R3, R2, R0, PT ;  /* 0x0000000203aa720f */ /* 0x000fe40003800100 */
[----:B------:R-:W-:-:S04]  /*0610*/  VIMNMX R227, RZ, R4, !PT ;  /* 0x00000004ffe37248 */ /* 0x000fc80007fe0100 */
[----:B------:R-:W-:-:S13]  /*0620*/  ISETP.GE.AND P1, PT, R227, R170, PT ;  /* 0x000000aae300720c */ /* 0x000fda0003f26270 */
[----:B------:R-:W-:Y:S05]  /*0630*/  @!P1 BRA `(.L_x_6649) ;  /* 0x0000000800149947 */ /* 0x000fea0003800000 */
[----:B------:R-:W-:Y:S01]  /*0640*/  ISETP.NE.AND P0, PT, R236, -0x1, PT ;  /* 0xffffffffec00780c */ /* 0x000fe20003f05270 */
[----:B------:R-:W2:Y:S04]  /*0650*/  LD.E.64 R14, desc[UR6][R18.64+0x88] ;  /* 0x00008806120e7980 */ /* 0x000ea8000c101b00 */
[----:B------:R-:W3:Y:S04]  /*0660*/  LD.E R2, desc[UR6][R18.64+0x60] ;  /* 0x0000600612027980 */ /* 0x000ee8000c101900 */
[----:B------:R-:W4:Y:S04]  /*0670*/  LD.E R0, desc[UR6][R18.64+0xb4] ;  /* 0x0000b40612007980 */ /* 0x000f28000c101900 */
[----:B------:R-:W3:Y:S04]  /*0680*/  @!P0 LD.E.64 R12, desc[UR6][R18.64+0x80] ;  /* 0x00008006120c8980 */ /* 0x000ee8000c101b00 */
[----:B------:R-:W4:Y:S04]  /*0690*/  LD.E.64 R10, desc[UR6][R18.64+0xa0] ;  /* 0x0000a006120a7980 */ /* 0x000f28000c101b00 */
[----:B------:R-:W4:Y:S01]  /*06a0*/  LD.E.64 R6, desc[UR6][R18.64+0x90] ;  /* 0x0000900612067980 */ /* 0x000f22000c101b00 */
[----:B------:R-:W-:-:S03]  /*06b0*/  SHF.R.S32.HI R5, RZ, 0x1f, R52 ;  /* 0x0000001fff057819 */ /* 0x000fc60000011434 */
[----:B------:R1:W5:Y:S01]  /*06c0*/  LD.E.64 R16, desc[UR6][R18.64+0x70] ;  /* 0x0000700612107980 */ /* 0x000362000c101b00 */
        /* <DEDUP_REMOVED lines=8> */
[----:B------:R-:W-:Y:S02]  /*0750*/  SHF.R.S32.HI R9, RZ, 0x1f, R63 ;  /* 0x0000001fff097819 */ /* 0x000fe4000001143f */
[----:B------:R-:W-:Y:S01]  /*0760*/  IADD3 R234, -R63, R234, RZ ;  /* 0x000000ea3fea7210 */ /* 0x000fe20007ffe1ff */
[----:B-1----:R-:W-:-:S05]  /*0770*/  VIADD R19, R5, 0x10 ;  /* 0x0000001005137836 */ /* 0x002fca0000000000 */
[-C--:B------:R-:W-:Y:S01]  /*0780*/  ISETP.GE.OR P5, PT, R19, R234.reuse, P3 ;  /* 0x000000ea1300720c */ /* 0x080fe20001fa6670 */
[C---:B------:R-:W-:Y:S01]  /*0790*/  VIADD R21, R5.reuse, 0x20 ;  /* 0x0000002005157836 */ /* 0x040fe20000000000 */
[----:B------:R-:W-:Y:S01]  /*07a0*/  BSSY B0, `(.L_x_6650) ;  /* 0x000002d000007945 */ /* 0x000fe20003800000 */
[----:B------:R-:W-:-:S03]  /*07b0*/  ISETP.GE.OR P6, PT, R5, R234, P3 ;  /* 0x000000ea0500720c */ /* 0x000fc60001fc6670 */
[CC--:B------:R-:W-:Y:S02]  /*07c0*/  ISETP.GE.AND P2, PT, R21.reuse, R234.reuse, PT ;  /* 0x000000ea1500720c */ /* 0x0c0fe40003f46270 */
[----:B------:R-:W-:Y:S01]  /*07d0*/  ISETP.GE.OR P4, PT, R21, R234, P3 ;  /* 0x000000ea1500720c */ /* 0x000fe20001f86670 */
[-C--:B--2---:R-:W-:Y:S02]  /*07e0*/  @P0 IMAD R8, R15, R236.reuse, RZ ;  /* 0x000000ec0f080224 */ /* 0x084fe400078e02ff */
[----:B------:R-:W-:-:S04]  /*07f0*/  @P0 IMAD.WIDE.U32 R236, R14, R236, RZ ;  /* 0x000000ec0eec0225 */ /* 0x000fc800078e00ff */
[----:B---3--:R-:W-:-:S04]  /*0800*/  @!P0 IMAD R3, R13, R232, RZ ;  /* 0x000000e80d038224 */ /* 0x008fc800078e02ff */
[C---:B------:R-:W-:Y:S02]  /*0810*/  @!P0 IMAD R3, R12.reuse, R4, R3 ;  /* 0x000000040c038224 */ /* 0x040fe400078e0203 */
[----:B------:R-:W-:-:S04]  /*0820*/  @!P0 IMAD.WIDE.U32 R12, R12, R232, RZ ;  /* 0x000000e80c0c8225 */ /* 0x000fc800078e00ff */
[----:B------:R-:W-:Y:S02]  /*0830*/  @P0 IMAD.MOV.U32 R18, RZ, RZ, R236 ;  /* 0x000000ffff120224 */ /* 0x000fe400078e00ec */
[----:B------:R-:W-:Y:S02]  /*0840*/  IMAD R4, R15, R63, RZ ;  /* 0x0000003f0f047224 */ /* 0x000fe400078e02ff */
[----:B------:R-:W-:-:S04]  /*0850*/  IMAD.WIDE.U32 R52, R63, R14, R52 ;  /* 0x0000000e3f347225 */ /* 0x000fc800078e0034 */
[----:B------:R-:W-:Y:S02]  /*0860*/  @!P0 IMAD.MOV.U32 R18, RZ, RZ, R12 ;  /* 0x000000ffff128224 */ /* 0x000fe400078e000c */
[----:B------:R-:W-:Y:S02]  /*0870*/  IMAD R2, R232, R2, R231 ;  /* 0x00000002e8027224 */ /* 0x000fe400078e02e7 */
[----:B------:R-:W-:Y:S01]  /*0880*/  @P0 IMAD.IADD R8, R237, 0x1, R8 ;  /* 0x00000001ed080824 */ /* 0x000fe200078e0208 */
[----:B------:R-:W-:Y:S01]  /*0890*/  IADD3 R18, P1, R18, R52, RZ ;  /* 0x0000003412127210 */ /* 0x000fe20007f3e0ff */
[----:B------:R-:W-:Y:S02]  /*08a0*/  IMAD R9, R14, R9, R4 ;  /* 0x000000090e097224 */ /* 0x000fe400078e0204 */
[----:B------:R-:W-:Y:S02]  /*08b0*/  @!P0 IMAD.IADD R8, R13, 0x1, R3 ;  /* 0x000000010d088824 */ /* 0x000fe400078e0203 */
[----:B----4-:R-:W-:Y:S01]  /*08c0*/  IMAD R0, R0, R2, R63 ;  /* 0x0000000200007224 */ /* 0x010fe200078e023f */
[----:B------:R-:W-:-:S02]  /*08d0*/  ISETP.GE.AND P0, PT, R19, R234, PT ;  /* 0x000000ea1300720c */ /* 0x000fc40003f06270 */
        /* <DEDUP_REMOVED lines=10> */
[----:B------:R-:W-:Y:S01]  /*0980*/  IMAD R2, R6, R2, R3 ;  /* 0x0000000206027224 */ /* 0x000fe200078e0203 */
[----:B------:R-:W-:-:S03]  /*0990*/  IADD3 R3, R5, 0x30, RZ ;  /* 0x0000003005037810 */ /* 0x000fc60007ffe0ff */
[----:B------:R-:W-:Y:S02]  /*09a0*/  IMAD.IADD R25, R23, 0x1, R2 ;  /* 0x0000000117197824 */ /* 0x000fe400078e0202 */
[----:B------:R-:W-:Y:S05]  /*09b0*/  @P1 BRA `(.L_x_6651) ;  /* 0x00000000002c1947 */ /* 0x000fea0003800000 */
        /* <DEDUP_REMOVED lines=11> */
.L_x_6651:
[----:B------:R-:W-:Y:S05]  /*0a70*/  BSYNC B0 ;  /* 0x0000000000007941 */ /* 0x000fea0003800000 */
.L_x_6650:
        /* <DEDUP_REMOVED lines=21> */
.L_x_6653:
[----:B------:R-:W-:Y:S05]  /*0bd0*/  BSYNC B0 ;  /* 0x0000000000007941 */ /* 0x000fea0003800000 */
.L_x_6652:
        /* <DEDUP_REMOVED lines=16> */
.L_x_6655:
[----:B------:R-:W-:Y:S05]  /*0ce0*/  BSYNC B0 ;  /* 0x0000000000007941 */ /* 0x000fea0003800000 */
.L_x_6654:
        /* <DEDUP_REMOVED lines=16> */
.L_x_6657:
[----:B------:R-:W-:Y:S05]  /*0df0*/  BSYNC B0 ;  /* 0x0000000000007941 */ /* 0x000fea0003800000 */
.L_x_6656:
[----:B------:R-:W-:Y:S01]  /*0e00*/  MOV R231, 0x0 ;  /* 0x0000000000e77802 */ /* 0x000fe20000000f00 */
[----:B------:R-:W-:Y:S04]  /*0e10*/  @!P6 ST.E desc[UR6][R8.64], R11 ;  /* 0x0000000b0800e985 */ /* 0x000fe8000c101906 */
[----:B------:R-:W-:Y:S04]  /*0e20*/  @!P5 ST.E desc[UR6][R8.64+0x40], R7 ;  /* 0x000040070800d985 */ /* 0x000fe8000c101906 */
[----:B------:R1:W-:Y:S02]  /*0e30*/  @!P4 ST.E desc[UR6][R8.64+0x80], R3 ;  /* 0x000080030800c985 */ /* 0x0003e4000c101906 */
[----:B-123-5:R-:W-:Y:S05]  /*0e40*/  @P3 RET.REL.NODEC R230 `(_ZN5flash24flash_fwd_splitkv_kernelI23Flash_fwd_kernel_traitsILi256ELi64ELi64ELi4ELb0ELb0EN7cutlass10bfloat16_tE19Flash_kernel_traitsILi256ELi64ELi64ELi4ES3_EELb0ELb1ELb0ELb0ELb1ELb0ELb0ELb1EEEvNS_16Flash_fwd_paramsE) ;  /* 0xfffffff0e66c3950 */ /* 0x02efea0003c3ffff */
[----:B------:R-:W-:Y:S02]  /*0e50*/  MOV R3, 0x7f800000 ;  /* 0x7f80000000037802 */ /* 0x000fe40000000f00 */
[----:B------:R-:W-:-:S03]  /*0e60*/  MOV R231, 0x0 ;  /* 0x0000000000e77802 */ /* 0x000fc60000000f00 */
[----:B------:R1:W-:Y:S02]  /*0e70*/  ST.E desc[UR6][R8.64+0xc0], R3 ;  /* 0x0000c00308007985 */ /* 0x0003e4000c101906 */
[----:B-1----:R-:W-:Y:S05]  /*0e80*/  RET.REL.NODEC R230 `(_ZN5flash24flash_fwd_splitkv_kernelI23Flash_fwd_kernel_traitsILi256ELi64ELi64ELi4ELb0ELb0EN7cutlass10bfloat16_tE19Flash_kernel_traitsILi256ELi64ELi64ELi4ES3_EELb0ELb1ELb0ELb0ELb1ELb0ELb0ELb1EEEvNS_16Flash_fwd_paramsE) ;  /* 0xfffffff0e65c7950 */ /* 0x002fea0003c3ffff */
.L_x_6649:
        /* <DEDUP_REMOVED lines=34> */
[----:B------:R-:W1:Y:S01]  /*10b0*/  F2I.FTZ.U32.TRUNC.NTZ R11, R10 ;  /* 0x0000000a000b7305 */ /* 0x000e62000021f000 */
[----:B------:R-:W-:Y:S02]  /*10c0*/  IABS R0, R2 ;  /* 0x0000000200007213 */ /* 0x000fe40000000000 */
[----:B-1----:R-:W-:Y:S01]  /*10d0*/  IADD3 R3, RZ, -R11, RZ ;  /* 0x8000000bff037210 */ /* 0x002fe20007ffe0ff */
[----:B------:R-:W-:-:S04]  /*10e0*/  IMAD.MOV.U32 R10, RZ, RZ, RZ ;  /* 0x000000ffff0a7224 */ /* 0x000fc800078e00ff */
[----:B-----5:R-:W-:Y:S01]  /*10f0*/  IMAD R8, R3, R4, RZ ;  /* 0x0000000403087224 */ /* 0x020fe200078e02ff */
[----:B------:R-:W-:-:S03]  /*1100*/  IABS R3, R5 ;  /* 0x0000000500037213 */ /* 0x000fc60000000000 */
[----:B------:R-:W-:Y:S01]  /*1110*/  IMAD.HI.U32 R8, R11, R8, R10 ;  /* 0x000000080b087227 */ /* 0x000fe200078e000a */
[----:B------:R-:W-:Y:S01]  /*1120*/  IADD3 R0, RZ, -R0, RZ ;  /* 0x80000000ff007210 */ /* 0x000fe20007ffe0ff */
[----:B------:R-:W2:Y:S04]  /*1130*/  LD.E.64 R10, desc[UR6][R18.64+0x28] ;  /* 0x00002806120a7980 */ /* 0x000ea8000c101b00 */
[----:B------:R-:W-:-:S04]  /*1140*/  IMAD.HI.U32 R9, R8, R3, RZ ;  /* 0x0000000308097227 */ /* 0x000fc800078e00ff */
[----:B------:R-:W-:-:S05]  /*1150*/  IMAD R3, R9, R0, R3 ;  /* 0x0000000009037224 */ /* 0x000fca00078e0203 */
[----:B------:R-:W-:Y:S02]  /*1160*/  ISETP.GT.U32.AND P2, PT, R4, R3, PT ;  /* 0x000000030400720c */ /* 0x000fe40003f44070 */
[----:B------:R-:W-:-:S11]  /*1170*/  LOP3.LUT R0, R5, R2, RZ, 0x3c, !PT ;  /* 0x0000000205007212 */ /* 0x000fd600078e3cff */
[----:B------:R-:W-:-:S05]  /*1180*/  @!P2 IMAD.IADD R3, R3, 0x1, -R4 ;  /* 0x000000010303a824 */ /* 0x000fca00078e0a04 */
[----:B------:R-:W-:Y:S02]  /*1190*/  ISETP.GE.U32.AND P3, PT, R3, R4, PT ;  /* 0x000000040300720c */ /* 0x000fe40003f66070 */
[----:B------:R-:W-:Y:S02]  /*11a0*/  ISETP.GE.AND P1, PT, R0, RZ, PT ;  /* 0x000000ff0000720c */ /* 0x000fe40003f26270 */
[----:B------:R-:W-:Y:S02]  /*11b0*/  @!P2 IADD3 R9, R9, 0x1, RZ ;  /* 0x000000010909a810 */ /* 0x000fe40007ffe0ff */
[----:B------:R-:W-:-:S07]  /*11c0*/  ISETP.NE.AND P2, PT, R2, RZ, PT ;  /* 0x000000ff0200720c */ /* 0x000fce0003f45270 */
[----:B------:R-:W-:-:S05]  /*11d0*/  @P3 VIADD R9, R9, 0x1 ;  /* 0x0000000109093836 */ /* 0x000fca0000000000 */
        /* <DEDUP_REMOVED lines=8> */
[----:B-1----:R-:W1:Y:S01]  /*1260*/  F2I.FTZ.U32.TRUNC.NTZ R23, R4 ;  /* 0x0000000400177305 */ /* 0x002e62000021f000 */
[----:B------:R-:W-:Y:S01]  /*1270*/  IMAD.MOV.U32 R22, RZ, RZ, RZ ;  /* 0x000000ffff167224 */ /* 0x000fe200078e00ff */
[----:B------:R-:W-:Y:S02]  /*1280*/  IABS R7, R6 ;  /* 0x0000000600077213 */ /* 0x000fe40000000000 */
[----:B-1----:R-:W-:-:S05]  /*1290*/  IADD3 R0, RZ, -R23, RZ ;  /* 0x80000017ff007210 */ /* 0x002fca0007ffe0ff */
        /* <DEDUP_REMOVED lines=15> */
[----:B----4-:R-:W-:Y:S01]  /*1390*/  IMAD R8, R167, R2, RZ ;  /* 0x00000002a7087224 */ /* 0x010fe200078e02ff */
[----:B------:R-:W-:Y:S02]  /*13a0*/  SHF.R.S32.HI R9, RZ, 0x1f, R2 ;  /* 0x0000001fff097819 */ /* 0x000fe40000011402 */
[----:B------:R-:W-:-:S03]  /*13b0*/  @P3 IADD3 R4, R4, 0x1, RZ ;  /* 0x0000000104043810 */ /* 0x000fc60007ffe0ff */
[----:B------:R-:W-:Y:S02]  /*13c0*/  IMAD R8, R166, R9, R8 ;  /* 0x00000009a6087224 */ /* 0x000fe400078e0208 */
[----:B------:R-:W-:Y:S02]  /*13d0*/  @!P1 IADD3 R4, -R4, RZ, RZ ;  /* 0x000000ff04049210 */ /* 0x000fe40007ffe1ff */
[----:B------:R-:W-:-:S05]  /*13e0*/  @!P2 LOP3.LUT R4, RZ, R6, RZ, 0x33, !PT ;  /* 0x00000006ff04a212 */ /* 0x000fca00078e33ff */
[----:B------:R-:W-:Y:S01]  /*13f0*/  IMAD R6, R13, R4, RZ ;  /* 0x000000040d067224 */ /* 0x000fe200078e02ff */
[----:B--2---:R-:W-:Y:S01]  /*1400*/  SHF.R.S32.HI R0, RZ, 0x1f, R3 ;  /* 0x0000001fff007819 */ /* 0x004fe20000011403 */
[-C--:B------:R-:W-:Y:S02]  /*1410*/  IMAD R7, R21, R3.reuse, RZ ;  /* 0x0000000315077224 */ /* 0x080fe400078e02ff */
[----:B------:R-:W-:-:S04]  /*1420*/  IMAD.WIDE.U32 R14, R20, R3, RZ ;  /* 0x00000003140e7225 */ /* 0x000fc800078e00ff */
[----:B------:R-:W-:-:S04]  /*1430*/  IMAD R7, R20, R0, R7 ;  /* 0x0000000014077224 */ /* 0x000fc800078e0207 */
[----:B------:R-:W-:Y:S02]  /*1440*/  IMAD.IADD R15, R15, 0x1, R7 ;  /* 0x000000010f0f7824 */ /* 0x000fe400078e0207 */
[----:B------:R-:W-:Y:S02]  /*1450*/  IMAD R7, R11, R3, RZ ;  /* 0x000000030b077224 */ /* 0x000fe400078e02ff */
[----:B------:R-:W-:Y:S01]  /*1460*/  IMAD.WIDE.U32 R14, R2, R166, R14 ;  /* 0x000000a6020e7225 */ /* 0x000fe200078e000e */
[----:B------:R-:W-:-:S03]  /*1470*/  SHF.R.S32.HI R11, RZ, 0x1f, R4 ;  /* 0x0000001fff0b7819 */ /* 0x000fc60000011404 */
[----:B------:R-:W-:Y:S02]  /*1480*/  IMAD.IADD R15, R15, 0x1, R8 ;  /* 0x000000010f0f7824 */ /* 0x000fe400078e0208 */
[C---:B------:R-:W-:Y:S02]  /*1490*/  IMAD R7, R10.reuse, R0, R7 ;  /* 0x000000000a077224 */ /* 0x040fe400078e0207 */
[----:B------:R-:W-:-:S04]  /*14a0*/  IMAD.WIDE.U32 R20, R10, R3, RZ ;  /* 0x000000030a147225 */ /* 0x000fc800078e00ff */
[----:B------:R-:W-:Y:S02]  /*14b0*/  IMAD R0, R12, R11, R6 ;  /* 0x0000000b0c007224 */ /* 0x000fe400078e0206 */
[----:B------:R-:W-:Y:S01]  /*14c0*/  IMAD.WIDE.U32 R14, R4, R12, R14 ;  /* 0x0000000c040e7225 */ /* 0x000fe200078e000e */
[----:B------:R-:W-:-:S03]  /*14d0*/  MOV R6, R20 ;  /* 0x0000001400067202 */ /* 0x000fc60000000f00 */
[----:B------:R-:W-:Y:S01]  /*14e0*/  IMAD.IADD R13, R21, 0x1, R7 ;  /* 0x00000001150d7824 */ /* 0x000fe200078e0207 */
[----:B------:R-:W-:Y:S01]  /*14f0*/  IADD3 R7, R15, R0, RZ ;  /* 0x000000000f077210 */ /* 0x000fe20007ffe0ff */
[----:B------:R-:W-:Y:S01]  /*1500*/  IMAD.MOV.U32 R0, RZ, RZ, R14 ;  /* 0x000000ffff007224 */ /* 0x000fe200078e000e */
[----:B------:R-:W-:Y:S05]  /*1510*/  BRA `(.L_x_6660) ;  /* 0x00000004003c7947 */ /* 0x000fea0003800000 */
.L_x_6659:
        /* <DEDUP_REMOVED lines=27> */
[----:B------:R-:W-:Y:S02]  /*16d0*/  @P4 IADD3 R7, R12, R13, RZ ;  /* 0x0000000d0c074210 */ /* 0x000fe40007ffe0ff */
[----:B-----5:R-:W-:Y:S01]  /*16e0*/  @!P4 SHF.R.S32.HI R6, RZ, 0x1f, R8 ;  /* 0x0000001fff06c819 */ /* 0x020fe20000011408 */
[----:B------:R-:W-:Y:S02]  /*16f0*/  @!P4 IMAD.IADD R25, R25, 0x1, R5 ;  /* 0x000000011919c824 */ /* 0x000fe400078e0205 */
[----:B----4-:R-:W-:-:S04]  /*1700*/  @!P4 IMAD R5, R23, R8, RZ ;  /* 0x000000081705c224 */ /* 0x010fc800078e02ff */
[----:B------:R-:W-:Y:S02]  /*1710*/  @!P1 IMAD.IADD R0, R0, 0x1, -R3 ;  /* 0x0000000100009824 */ /* 0x000fe400078e0a03 */
[-C--:B------:R-:W-:Y:S02]  /*1720*/  @P4 IMAD R11, R167, R7.reuse, RZ ;  /* 0x00000007a70b4224 */ /* 0x080fe400078e02ff */
[----:B------:R-:W-:Y:S01]  /*1730*/  @P4 IMAD.WIDE.U32 R26, R166, R7, RZ ;  /* 0x00000007a61a4225 */ /* 0x000fe200078e00ff */
[----:B------:R-:W-:-:S03]  /*1740*/  ISETP.GE.U32.AND P3, PT, R0, R3, PT ;  /* 0x000000030000720c */ /* 0x000fc60003f66070 */
[C---:B------:R-:W-:Y:S02]  /*1750*/  @!P4 IMAD R5, R22.reuse, R6, R5 ;  /* 0x000000061605c224 */ /* 0x040fe400078e0205 */
[----:B------:R-:W-:Y:S01]  /*1760*/  @!P4 IMAD.WIDE.U32 R22, R22, R8, R24 ;  /* 0x000000081616c225 */ /* 0x000fe200078e0018 */
[----:B------:R-:W-:Y:S02]  /*1770*/  @P4 IADD3 R11, R27, R11, RZ ;  /* 0x0000000b1b0b4210 */ /* 0x000fe40007ffe0ff */
[----:B------:R-:W-:Y:S02]  /*1780*/  @P4 MOV R10, R26 ;  /* 0x0000001a000a4202 */ /* 0x000fe40000000f00 */
[----:B------:R-:W-:Y:S02]  /*1790*/  @!P4 IADD3 R11, R23, R5, RZ ;  /* 0x00000005170bc210 */ /* 0x000fe40007ffe0ff */
[----:B------:R-:W-:Y:S02]  /*17a0*/  LEA R5, R170, 0xffffffc0, 0x6 ;  /* 0xffffffc0aa057811 */ /* 0x000fe400078e30ff */
[----:B------:R-:W-:-:S02]  /*17b0*/  LOP3.LUT R0, R231, R4, RZ, 0x3c, !PT ;  /* 0x00000004e7007212 */ /* 0x000fc400078e3cff */
[----:B------:R-:W-:Y:S01]  /*17c0*/  @!P4 MOV R10, R22 ;  /* 0x00000016000ac202 */ /* 0x000fe20000000f00 */
[----:B------:R-:W-:Y:S01]  /*17d0*/  @!P4 IMAD R6, R169, R12, RZ ;  /* 0x0000000ca906c224 */ /* 0x000fe200078e02ff */
[----:B------:R-:W-:Y:S01]  /*17e0*/  @!P4 SHF.R.S32.HI R3, RZ, 0x1f, R12 ;  /* 0x0000001fff03c819 */ /* 0x000fe2000001140c */
[----:B------:R-:W-:Y:S01]  /*17f0*/  @!P1 VIADD R2, R2, 0x1 ;  /* 0x0000000102029836 */ /* 0x000fe20000000000 */
[----:B------:R-:W-:Y:S01]  /*1800*/  SHF.R.S32.HI R9, RZ, 0x1f, R5 ;  /* 0x0000001fff097819 */ /* 0x000fe20000011405 */
[-C--:B------:R-:W-:Y:S01]  /*1810*/  IMAD R7, R167, R5.reuse, RZ ;  /* 0x00000005a7077224 */ /* 0x080fe200078e02ff */
[----:B------:R-:W-:Y:S01]  /*1820*/  ISETP.GE.AND P2, PT, R0, RZ, PT ;  /* 0x000000ff0000720c */ /* 0x000fe20003f46270 */
[----:B------:R-:W-:Y:S01]  /*1830*/  IMAD.WIDE.U32 R22, R166, R5, R10 ;  /* 0x00000005a6167225 */ /* 0x000fe200078e000a */
[----:B------:R-:W-:Y:S02]  /*1840*/  ISETP.NE.AND P1, PT, R4, RZ, PT ;  /* 0x000000ff0400720c */ /* 0x000fe40003f25270 */
[----:B------:R-:W-:Y:S01]  /*1850*/  @P3 IADD3 R2, R2, 0x1, RZ ;  /* 0x0000000102023810 */ /* 0x000fe20007ffe0ff */
[----:B------:R-:W-:-:S02]  /*1860*/  @!P4 IMAD R3, R3, R168, R6 ;  /* 0x000000a80303c224 */ /* 0x000fc400078e0206 */
[----:B------:R-:W-:-:S04]  /*1870*/  @!P4 IMAD.WIDE.U32 R10, R168, R12, RZ ;  /* 0x0000000ca80ac225 */ /* 0x000fc800078e00ff */
[----:B------:R-:W-:Y:S02]  /*1880*/  IMAD R7, R9, R166, R7 ;  /* 0x000000a609077224 */ /* 0x000fe400078e0207 */
[----:B------:R-:W-:Y:S01]  /*1890*/  @!P4 IMAD.IADD R11, R11, 0x1, R3 ;  /* 0x000000010b0bc824 */ /* 0x000fe200078e0203 */
[----:B------:R-:W-:Y:S02]  /*18a0*/  MOV R3, R2 ;  /* 0x0000000200037202 */ /* 0x000fe40000000f00 */
[----:B------:R-:W-:Y:S01]  /*18b0*/  IADD3 R23, R23, R7, RZ ;  /* 0x0000000717177210 */ /* 0x000fe20007ffe0ff */
[----:B------:R-:W-:Y:S01]  /*18c0*/  @!P4 IMAD R0, R21, R8, RZ ;  /* 0x000000081500c224 */ /* 0x000fe200078e02ff */
[----:B------:R-:W-:Y:S01]  /*18d0*/  @!P4 SHF.R.S32.HI R7, RZ, 0x1f, R8 ;  /* 0x0000001fff07c819 */ /* 0x000fe20000011408 */
[----:B------:R-:W-:Y:S01]  /*18e0*/  @!P2 IMAD.MOV R3, RZ, RZ, -R3 ;  /* 0x000000ffff03a224 */ /* 0x000fe200078e0a03 */
[----:B------:R-:W-:Y:S02]  /*18f0*/  @!P1 LOP3.LUT R3, RZ, R4, RZ, 0x33, !PT ;  /* 0x00000004ff039212 */ /* 0x000fe400078e33ff */
[----:B------:R-:W-:Y:S01]  /*1900*/  @P4 IADD3 R12, R12, R13, RZ ;  /* 0x0000000d0c0c4210 */ /* 0x000fe20007ffe0ff */
[----:B------:R-:W-:-:S02]  /*1910*/  @!P4 IMAD R0, R20, R7, R0 ;  /* 0x000000071400c224 */ /* 0x000fc400078e0200 */
        /* <DEDUP_REMOVED lines=8> */
[----:B------:R-:W-:Y:S01]  /*19a0*/  @P4 MOV R6, R24 ;  /* 0x0000001800064202 */ /* 0x000fe20000000f00 */
[----:B------:R-:W-:Y:S01]  /*19b0*/  @!P4 IMAD.IADD R13, R21, 0x1, R0 ;  /* 0x00000001150dc824 */ /* 0x000fe200078e0200 */
[----:B------:R-:W-:Y:S01]  /*19c0*/  @!P4 MOV R6, R20 ;  /* 0x000000140006c202 */ /* 0x000fe20000000f00 */
[----:B------:R-:W-:Y:S01]  /*19d0*/  IMAD.IADD R7, R23, 0x1, R2 ;  /* 0x0000000117077824 */ /* 0x000fe200078e0202 */
[----:B------:R-:W-:Y:S02]  /*19e0*/  MOV R0, R22 ;  /* 0x0000001600007202 */ /* 0x000fe40000000f00 */
[----:B------:R-:W-:Y:S02]  /*19f0*/  MOV R2, R5 ;  /* 0x0000000500027202 */ /* 0x000fe40000000f00 */
[----:B-1----:R-:W-:Y:S02]  /*1a00*/  MOV R4, R3 ;  /* 0x0000000300047202 */ /* 0x002fe40000000f00 */
.L_x_6660:
[----:B------:R-:W-:Y:S05]  /*1a10*/  BSYNC B0 ;  /* 0x0000000000007941 */ /* 0x000fea0003800000 */
.L_x_6658:
        /* <DEDUP_REMOVED lines=12> */
[----:B------:R-:W-:Y:S02]  /*1ae0*/  IMAD.IADD R60, R52, 0x1, -R25 ;  /* 0x00000001343c7824 */ /* 0x000fe400078e0a19 */
[----:B------:R-:W-:Y:S02]  /*1af0*/  IMAD R24, R9, R168, RZ ;  /* 0x000000a809187224 */ /* 0x000fe400078e02ff */
[----:B------:R-:W-:Y:S02]  /*1b00*/  IMAD.SHL.U32 R26, R60, 0x8, RZ ;  /* 0x000000083c1a7824 */ /* 0x000fe400078e00ff */
[----:B------:R-:W-:-:S03]  /*1b10*/  IMAD.SHL.U32 R9, R146, 0x40, RZ ;  /* 0x0000004092097824 */ /* 0x000fc600078e00ff */
[----:B------:R-:W-:Y:S02]  /*1b20*/  IADD3 R30, P2, R26, R6, RZ ;  /* 0x000000061a1e7210 */ /* 0x000fe40007f5e0ff */
[--C-:B------:R-:W-:Y:S02]  /*1b30*/  SHF.R.S32.HI R27, RZ, 0x1f, R26.reuse ;  /* 0x0000001fff1b7819 */ /* 0x100fe4000001141a */
[----:B------:R-:W-:Y:S02]  /*1b40*/  LOP3.LUT R9, R9, 0x1c0, RZ, 0xc0, !PT ;  /* 0x000001c009097812 */ /* 0x000fe400078ec0ff */
[-C--:B------:R-:W-:Y:S01]  /*1b50*/  LEA.HI R69, R3, R52.reuse, RZ, 0x4 ;  /* 0x0000003403457211 */ /* 0x080fe200078f20ff */
[----:B------:R-:W-:Y:S01]  /*1b60*/  IMAD.X R31, R27, 0x1, R13, P2 ;  /* 0x000000011b1f7824 */ /* 0x000fe200010e060d */
[----:B------:R-:W-:Y:S02]  /*1b70*/  LOP3.LUT R142, R9, 0x38, R26, 0xf8, !PT ;  /* 0x00000038098e7812 */ /* 0x000fe400078ef81a */
[----:B------:R-:W-:Y:S01]  /*1b80*/  SHF.R.U32.HI R13, RZ, 0x3, R9 ;  /* 0x00000003ff0d7819 */ /* 0x000fe20000011609 */
[C---:B------:R-:W-:Y:S01]  /*1b90*/  IMAD R24, R2.reuse, R169, R24 ;  /* 0x000000a902187224 */ /* 0x040fe200078e0218 */
[----:B------:R-:W-:Y:S01]  /*1ba0*/  LEA.HI R9, R3, R52, RZ, 0x6 ;  /* 0x0000003403097211 */ /* 0x000fe200078f30ff */
[----:B------:R-:W-:Y:S01]  /*1bb0*/  IMAD.WIDE.U32 R30, R2, R168, R30 ;  /* 0x000000a8021e7225 */ /* 0x000fe200078e001e */
[----:B------:R-:W-:-:S03]  /*1bc0*/  SHF.R.S32.HI R71, RZ, 0x1f, R232 ;  /* 0x0000001fff477819 */ /* 0x000fc600000114e8 */
[----:B------:R-:W-:Y:S01]  /*1bd0*/  IMAD R6, R17, R4, RZ ;  /* 0x0000000411067224 */ /* 0x000fe200078e02ff */
[----:B------:R-:W-:Y:S02]  /*1be0*/  LOP3.LUT R17, R69, 0xfffffff0, RZ, 0xc0, !PT ;  /* 0xfffffff045117812 */ /* 0x000fe400078ec0ff */
[----:B------:R-:W-:Y:S02]  /*1bf0*/  LOP3.LUT R142, R142, R13, RZ, 0x3c, !PT ;  /* 0x0000000d8e8e7212 */ /* 0x000fe400078e3cff */
[----:B------:R-:W-:Y:S01]  /*1c00*/  SHF.L.U32 R9, R9, 0x3, RZ ;  /* 0x0000000309097819 */ /* 0x000fe200000006ff */
[----:B------:R-:W-:-:S03]  /*1c10*/  IMAD.IADD R17, R52, 0x1, -R17 ;  /* 0x0000000134117824 */ /* 0x000fc600078e0a11 */
[----:B------:R-:W-:Y:S02]  /*1c20*/  LOP3.LUT R142, R142, 0xfffffe00, R9, 0xf8, !PT ;  /* 0xfffffe008e8e7812 */ /* 0x000fe400078ef809 */
[----:B------:R-:W-:Y:S01]  /*1c30*/  SHF.R.S32.HI R64, RZ, 0x1f, R17 ;  /* 0x0000001fff407819 */ /* 0x000fe20000011411 */
[----:B------:R-:W-:Y:S02]  /*1c40*/  IMAD.IADD R25, R31, 0x1, R24 ;  /* 0x000000011f197824 */ /* 0x000fe400078e0218 */
[----:B------:R-:W-:Y:S01]  /*1c50*/  IMAD.MOV.U32 R24, RZ, RZ, R30 ;  /* 0x000000ffff187224 */ /* 0x000fe200078e001e */
[----:B------:R-:W-:Y:S01]  /*1c60*/  LEA.HI R64, R64, R17, RZ, 0x3 ;  /* 0x0000001140407211 */ /* 0x000fe200078f18ff */
[-C--:B------:R-:W-:Y:S02]  /*1c70*/  IMAD R6, R11, R16.reuse, R6 ;  /* 0x000000100b067224 */ /* 0x080fe400078e0206 */
[----:B------:R-:W-:Y:S01]  /*1c80*/  IMAD.WIDE.U32 R24, R4, R16, R24 ;  /* 0x0000001004187225 */ /* 0x000fe200078e0018 */
[----:B------:R-:W-:-:S02]  /*1c90*/  LOP3.LUT R68, R64, 0xfffffff8, RZ, 0xc0, !PT ;  /* 0xfffffff840447812 */ /* 0x000fc400078ec0ff */
[----:B------:R-:W-:Y:S02]  /*1ca0*/  SHF.R.S32.HI R147, RZ, 0x1f, R146 ;  /* 0x0000001fff937819 */ /* 0x000fe40000011492 */
[----:B------:R-:W-:Y:S01]  /*1cb0*/  IADD3 R68, R17, -R68, RZ ;  /* 0x8000004411447210 */ /* 0x000fe20007ffe0ff */
[----:B------:R-:W-:Y:S02]  /*1cc0*/  IMAD.IADD R25, R25, 0x1, R6 ;  /* 0x0000000119197824 */ /* 0x000fe400078e0206 */
[----:B------:R-:W-:-:S04]  /*1cd0*/  IMAD R229, R167, R146, RZ ;  /* 0x00000092a7e57224 */ /* 0x000fc800078e02ff */
[----:B------:R-:W-:Y:S01]  /*1ce0*/  IMAD R229, R147, R166, R229 ;  /* 0x000000a693e57224 */ /* 0x000fe200078e02e5 */
[----:B------:R-:W-:Y:S01]  /*1cf0*/  LEA.HI R54, R3, R52, RZ, 0x5 ;  /* 0x0000003403367211 */ /* 0x000fe200078f28ff */
[----:B------:R-:W-:Y:S02]  /*1d00*/  IMAD.MOV.U32 R55, RZ, RZ, 0x10 ;  /* 0x00000010ff377424 */ /* 0x000fe400078e00ff */
[----:B------:R-:W-:Y:S01]  /*1d10*/  IMAD.MOV.U32 R53, RZ, RZ, 0x20 ;  /* 0x00000020ff357424 */ /* 0x000fe200078e00ff */
[----:B------:R-:W-:Y:S01]  /*1d20*/  SHF.L.U64.HI R67, R166, 0x4, R167 ;  /* 0x00000004a6437819 */ /* 0x000fe200000102a7 */
[----:B------:R-:W-:Y:S01]  /*1d30*/  IMAD.SHL.U32 R65, R168, 0x10, RZ ;  /* 0x00000010a8417824 */ /* 0x000fe200078e00ff */
[----:B------:R-:W-:Y:S02]  /*1d40*/  SHF.L.U32 R66, R166, 0x4, RZ ;  /* 0x00000004a6427819 */ /* 0x000fe400000006ff */
[----:B------:R-:W-:Y:S02]  /*1d50*/  SHF.L.U64.HI R62, R168, 0x4, R169 ;  /* 0x00000004a83e7819 */ /* 0x000fe400000102a9 */
[----:B------:R-:W-:-:S02]  /*1d60*/  SHF.R.S32.HI R54, RZ, 0x5, R54 ;  /* 0x00000005ff367819 */ /* 0x000fc40000011436 */
[----:B------:R-:W-:Y:S01]  /*1d70*/  SHF.L.U32 R72, R60, 0x2, RZ ;  /* 0x000000023c487819 */ /* 0x000fe200000006ff */
[----:B--2---:R-:W-:-:S04]  /*1d80*/  @P1 IMAD.WIDE.U32 R8, R152, R236, RZ ;  /* 0x000000ec98081225 */ /* 0x004fc800078e00ff */
[----:B---3--:R-:W-:-:S04]  /*1d90*/  @!P1 IMAD R2, R29, R232, RZ ;  /* 0x000000e81d029224 */ /* 0x008fc800078e02ff */
[C---:B------:R-:W-:Y:S02]  /*1da0*/  @!P1 IMAD R2, R28.reuse, R71, R2 ;  /* 0x000000471c029224 */ /* 0x040fe400078e0202 */
[----:B------:R-:W-:-:S04]  /*1db0*/  @!P1 IMAD.WIDE.U32 R28, R28, R232, RZ ;  /* 0x000000e81c1c9225 */ /* 0x000fc800078e00ff */
[----:B------:R-:W-:Y:S02]  /*1dc0*/  @P1 IMAD R13, R153, R236, RZ ;  /* 0x000000ec990d1224 */ /* 0x000fe400078e02ff */
[----:B------:R-:W-:-:S03]  /*1dd0*/  @!P1 IMAD.MOV.U32 R8, RZ, RZ, R28 ;  /* 0x000000ffff089224 */ /* 0x000fc600078e001c */
[----:B------:R-:W-:Y:S01]  /*1de0*/  @P1 IADD3 R13, R9, R13, RZ ;  /* 0x0000000d090d1210 */ /* 0x000fe20007ffe0ff */
[----:B------:R-:W-:Y:S01]  /*1df0*/  @!P1 IMAD.IADD R13, R29, 0x1, R2 ;  /* 0x000000011d0d9824 */ /* 0x000fe200078e0202 */
[C---:B------:R-:W-:Y:S01]  /*1e00*/  IADD3 R28, P2, R26.reuse, R8, RZ ;  /* 0x000000081a1c7210 */ /* 0x040fe20007f5e0ff */
[----:B------:R-:W-:Y:S01]  /*1e10*/  IMAD R9, R23, R231, RZ ;  /* 0x000000e717097224 */ /* 0x000fe200078e02ff */
[----:B------:R-:W-:Y:S02]  /*1e20*/  SHF.R.S32.HI R2, RZ, 0x1f, R231 ;  /* 0x0000001fff027819 */ /* 0x000fe400000114e7 */
[----:B------:R-:W-:Y:S01]  /*1e30*/  IADD3 R16, P1, R26, R0, RZ ;  /* 0x000000001a107210 */ /* 0x000fe20007f3e0ff */
[----:B------:R-:W-:Y:S02]  /*1e40*/  IMAD.X R29, R27, 0x1, R13, P2 ;  /* 0x000000011b1d7824 */ /* 0x000fe400010e060d */
[----:B------:R-:W-:Y:S02]  /*1e50*/  IMAD R2, R22, R2, R9 ;  /* 0x0000000216027224 */ /* 0x000fe400078e0209 */
[----:B------:R-:W-:-:S04]  /*1e60*/  IMAD.WIDE.U32 R148, R231, R22, R28 ;  /* 0x00000016e7947225 */ /* 0x000fc800078e001c */
[----:B------:R-:W-:Y:S02]  /*1e70*/  IMAD.X R17, R27, 0x1, R7, P1 ;  /* 0x000000011b117824 */ /* 0x000fe400008e0607 */
[----:B------:R-:W-:Y:S02]  /*1e80*/  IMAD R7, R169, R146, RZ ;  /* 0x00000092a9077224 */ /* 0x000fe400078e02ff */
[----:B------:R-:W-:Y:S02]  /*1e90*/  IMAD.IADD R149, R149, 0x1, R2 ;  /* 0x0000000195957824 */ /* 0x000fe400078e0202 */
[----:B------:R-:W-:Y:S01]  /*1ea0*/  IMAD R2, R147, R168, R7 ;  /* 0x000000a893027224 */ /* 0x000fe200078e0207 */
[----:B------:R-:W-:Y:S01]  /*1eb0*/  SHF.R.S32.HI R7, RZ, 0x1f, R70 ;  /* 0x0000001fff077819 */ /* 0x000fe20000011446 */
[----:B------:R-:W-:-:S03]  /*1ec0*/  IMAD.WIDE.U32 R16, R146, R166, R16 ;  /* 0x000000a692107225 */ /* 0x000fc600078e0010 */
[----:B------:R-:W-:Y:S01]  /*1ed0*/  LEA.HI R0, R7, R70, RZ, 0x6 ;  /* 0x0000004607007211 */ /* 0x000fe200078f30ff */
[----:B------:R-:W-:Y:S01]  /*1ee0*/  IMAD.WIDE.U32 R8, R146, R168, R24 ;  /* 0x000000a892087225 */ /* 0x000fe200078e0018 */
[----:B------:R-:W-:Y:S02]  /*1ef0*/  IADD3 R229, R17, R229, RZ ;  /* 0x000000e511e57210 */ /* 0x000fe40007ffe0ff */
[----:B------:R-:W-:Y:S01]  /*1f00*/  SHF.R.S32.HI R0, RZ, 0x6, R0 ;  /* 0x00000006ff007819 */ /* 0x000fe20000011400 */
[----:B------:R-:W-:Y:S01]  /*1f10*/  IMAD.IADD R2, R9, 0x1, R2 ;  /* 0x0000000109027824 */ /* 0x000fe200078e0202 */
[----:B----4-:R-:W-:Y:S02]  /*1f20*/  LEA R228, P2, R16, R20, 0x1 ;  /* 0x0000001410e47211 */ /* 0x010fe400078408ff */
[----:B------:R-:W-:Y:S02]  /*1f30*/  LEA R240, P1, R8, R14, 0x1 ;  /* 0x0000000e08f07211 */ /* 0x000fe400078208ff */
[----:B------:R-:W-:-:S02]  /*1f40*/  VIMNMX R81, R227, R0, !PT ;  /* 0x00000000e3517248 */ /* 0x000fc40007fe0100 */
[----:B------:R-:W-:Y:S02]  /*1f50*/  LEA.HI.X R229, R16, R21, R229, 0x1, P2 ;  /* 0x0000001510e57211 */ /* 0x000fe400010f0ce5 */
[----:B------:R-:W-:Y:S02]  /*1f60*/  LEA.HI.X R241, R8, R15, R2, 0x1, P1 ;  /* 0x0000000f08f17211 */ /* 0x000fe400008f0c02 */
[----:B------:R-:W-:Y:S02]  /*1f70*/  R2P PR, R68, 0x6 ;  /* 0x0000000644007804 */ /* 0x000fe40000000000 */
[----:B------:R-:W-:Y:S01]  /*1f80*/  ISETP.GT.AND P3, PT, R170, R81, PT ;  /* 0x00000051aa00720c */ /* 0x000fe20003f64270 */
[----:B------:R-:W-:-:S04]  /*1f90*/  IMAD.WIDE R22, R233, 0x40, R146 ;  /* 0x00000040e9167825 */ /* 0x000fc800078e0292 */
[-C--:B------:R-:W-:Y:S02]  /*1fa0*/  IMAD R151, R23, R152.reuse, RZ ;  /* 0x0000009817977224 */ /* 0x080fe400078e02ff */
[----:B------:R-:W-:-:S04]  /*1fb0*/  IMAD.WIDE.U32 R148, R22, R152, R148 ;  /* 0x0000009816947225 */ /* 0x000fc800078e0094 */
[----:B------:R-:W-:Y:S01]  /*1fc0*/  IMAD R151, R22, R153, R151 ;  /* 0x0000009916977224 */ /* 0x000fe200078e0297 */
[----:B------:R-:W-:Y:S01]  /*1fd0*/  SEL R55, R55, 0xfffffff0, !P1 ;  /* 0xfffffff037377807 */ /* 0x000fe20004800000 */
[----:B------:R-:W-:Y:S01]  /*1fe0*/  @!P0 IMAD.MOV.U32 R12, RZ, RZ, RZ ;  /* 0x000000ffff0c8224 */ /* 0x000fe200078e00ff */
[----:B------:R-:W-:Y:S01]  /*1ff0*/  SEL R53, R53, 0xffffffe0, !P2 ;  /* 0xffffffe035357807 */ /* 0x000fe20005000000 */
        /* <DEDUP_REMOVED lines=14> */
[----:B------:R-:W-:Y:S01]  /*20e0*/  SHF.R.S32.HI R13, RZ, 0x1f, R70 ;  /* 0x0000001fff0d7819 */ /* 0x000fe20000011446 */
[C---:B------:R-:W-:Y:S01]  /*20f0*/  IMAD.WIDE.U32 R156, R168.reuse, 0x60, RZ ;  /* 0x00000060a89c7825 */ /* 0x040fe200078e00ff */
[----:B------:R-:W-:-:S03]  /*2100*/  SHF.L.U64.HI R78, R168, 0x5, R169 ;  /* 0x00000005a84e7819 */ /* 0x000fc600000102a9 */
[----:B------:R-:W-:Y:S01]  /*2110*/  IMAD.SHL.U32 R77, R168, 0x20, RZ ;  /* 0x00000020a84d7824 */ /* 0x000fe200078e00ff */
[C---:B------:R-:W-:Y:S01]  /*2120*/  IADD3 R74, R146.reuse, 0x20, RZ ;  /* 0x00000020924a7810 */ /* 0x040fe20007ffe0ff */
[----:B------:R-:W-:Y:S01]  /*2130*/  VIADD R75, R146, 0x10 ;  /* 0x00000010924b7836 */ /* 0x000fe20000000000 */
[----:B------:R-:W-:Y:S01]  /*2140*/  SHF.L.U64.HI R80, R166, 0x5, R167 ;  /* 0x00000005a6507819 */ /* 0x000fe200000102a7 */
[----:B------:R-:W-:Y:S01]  /*2150*/  VIADD R73, R146, 0x30 ;  /* 0x0000003092497836 */ /* 0x000fe20000000000 */
[C---:B------:R-:W-:Y:S01]  /*2160*/  SHF.L.U64.HI R78, R77.reuse, 0x1, R78 ;  /* 0x000000014d4e7819 */ /* 0x040fe2000001024e */
[----:B------:R-:W-:Y:S01]  /*2170*/  IMAD.SHL.U32 R79, R166, 0x20, RZ ;  /* 0x00000020a64f7824 */ /* 0x000fe200078e00ff */
[----:B------:R-:W-:Y:S01]  /*2180*/  MOV R119, R241 ;  /* 0x000000f100777202 */ /* 0x000fe20000000f00 */
[----:B------:R-:W-:Y:S01]  /*2190*/  IMAD.MOV.U32 R118, RZ, RZ, R240 ;  /* 0x000000ffff767224 */ /* 0x000fe200078e00f0 */
[----:B------:R-:W-:Y:S01]  /*21a0*/  MOV R160, R228 ;  /* 0x000000e400a07202 */ /* 0x000fe20000000f00 */
[----:B------:R-:W-:-:S02]  /*21b0*/  IMAD.SHL.U32 R77, R77, 0x2, RZ ;  /* 0x000000024d4d7824 */ /* 0x000fc400078e00ff */
[----:B------:R-:W-:Y:S02]  /*21c0*/  IMAD.MOV.U32 R161, RZ, RZ, R229 ;  /* 0x000000ffffa17224 */ /* 0x000fe400078e00e5 */
[-C--:B--2---:R-:W-:Y:S02]  /*21d0*/  IMAD R2, R29, R232.reuse, RZ ;  /* 0x000000e81d027224 */ /* 0x084fe400078e02ff */
[----:B---3--:R-:W-:Y:S02]  /*21e0*/  IMAD R0, R31, R232, RZ ;  /* 0x000000e81f007224 */ /* 0x008fe400078e02ff */
[----:B------:R-:W-:Y:S02]  /*21f0*/  IMAD R2, R28, R71, R2 ;  /* 0x000000471c027224 */ /* 0x000fe400078e0202 */
[----:B------:R-:W-:-:S04]  /*2200*/  IMAD.WIDE.U32 R24, R232, R30, R26 ;  /* 0x0000001ee8187225 */ /* 0x000fc800078e001a */
[----:B------:R-:W-:Y:S02]  /*2210*/  IMAD R0, R30, R71, R0 ;  /* 0x000000471e007224 */ /* 0x000fe400078e0200 */
[----:B------:R-:W-:-:S04]  /*2220*/  IMAD.WIDE.U32 R28, R232, R28, R26 ;  /* 0x0000001ce81c7225 */ /* 0x000fc800078e001a */
[----:B------:R-:W-:Y:S02]  /*2230*/  IMAD.IADD R25, R25, 0x1, R0 ;  /* 0x0000000119197824 */ /* 0x000fe400078e0200 */
[----:B------:R-:W-:Y:S02]  /*2240*/  IMAD.IADD R29, R29, 0x1, R2 ;  /* 0x000000011d1d7824 */ /* 0x000fe400078e0202 */
[-C--:B----4-:R-:W-:Y:S02]  /*2250*/  IMAD R0, R163, R5.reuse, RZ ;  /* 0x00000005a3007224 */ /* 0x090fe400078e02ff */
[----:B------:R-:W-:Y:S02]  /*2260*/  IMAD R2, R159, R5, RZ ;  /* 0x000000059f027224 */ /* 0x000fe400078e02ff */
[C---:B------:R-:W-:Y:S02]  /*2270*/  IMAD R0, R162.reuse, R3, R0 ;  /* 0x00000003a2007224 */ /* 0x040fe400078e0200 */
[----:B------:R-:W-:-:S04]  /*2280*/  IMAD.WIDE.U32 R24, R162, R5, R24 ;  /* 0x00000005a2187225 */ /* 0x000fc800078e0018 */
[C---:B------:R-:W-:Y:S02]  /*2290*/  IMAD R2, R158.reuse, R3, R2 ;  /* 0x000000039e027224 */ /* 0x040fe400078e0202 */
[----:B------:R-:W-:Y:S01]  /*22a0*/  IMAD.WIDE.U32 R28, R158, R5, R28 ;  /* 0x000000059e1c7225 */ /* 0x000fe200078e001c */
[----:B------:R-:W-:Y:S02]  /*22b0*/  IADD3 R25, R25, R0, RZ ;  /* 0x0000000019197210 */ /* 0x000fe40007ffe0ff */
[----:B------:R-:W-:Y:S01]  /*22c0*/  IADD3 R3, P0, -R70, R146, RZ ;  /* 0x0000009246037210 */ /* 0x000fe20007f1e1ff */
[----:B------:R-:W-:Y:S01]  /*22d0*/  IMAD.IADD R29, R29, 0x1, R2 ;  /* 0x000000011d1d7824 */ /* 0x000fe200078e0202 */
[----:B------:R-:W-:Y:S01]  /*22e0*/  LEA.HI R141, R10, R10, RZ, 0x1 ;  /* 0x0000000a0a8d7211 */ /* 0x000fe200078f08ff */
[-C--:B------:R-:W-:Y:S02]  /*22f0*/  IMAD R2, R23, R4.reuse, RZ ;  /* 0x0000000417027224 */ /* 0x080fe400078e02ff */
[----:B------:R-:W-:Y:S01]  /*2300*/  IMAD R0, R21, R4, RZ ;  /* 0x0000000415007224 */ /* 0x000fe200078e02ff */
[----:B------:R-:W-:Y:S01]  /*2310*/  SHF.R.S32.HI R141, RZ, 0x1, R141 ;  /* 0x00000001ff8d7819 */ /* 0x000fe2000001148d */
[----:B------:R-:W-:-:S02]  /*2320*/  IMAD R2, R22, R11, R2 ;  /* 0x0000000b16027224 */ /* 0x000fc400078e0202 */
[----:B------:R-:W-:Y:S02]  /*2330*/  IMAD R0, R20, R11, R0 ;  /* 0x0000000b14007224 */ /* 0x000fe400078e0200 */
[----:B------:R-:W-:-:S04]  /*2340*/  IMAD.WIDE.U32 R22, R22, R4, R28 ;  /* 0x0000000416167225 */ /* 0x000fc800078e001c */
[----:B------:R-:W-:Y:S01]  /*2350*/  IMAD.WIDE.U32 R20, R20, R4, R24 ;  /* 0x0000000414147225 */ /* 0x000fe200078e0018 */
[----:B-----5:R-:W-:-:S03]  /*2360*/  IADD3 R4, R12, R5, RZ ;  /* 0x000000050c047210 */ /* 0x020fc60007ffe0ff */
[----:B------:R-:W-:Y:S02]  /*2370*/  IMAD.X R13, R147, 0x1, ~R13, P0 ;  /* 0x00000001930d7824 */ /* 0x000fe400000e0e0d */
[----:B------:R-:W-:Y:S02]  /*2380*/  IMAD.IADD R23, R23, 0x1, R2 ;  /* 0x0000000117177824 */ /* 0x000fe400078e0202 */
[----:B------:R-:W-:Y:S02]  /*2390*/  IMAD.IADD R21, R21, 0x1, R0 ;  /* 0x0000000115157824 */ /* 0x000fe400078e0200 */
[C---:B------:R-:W-:Y:S02]  /*23a0*/  IMAD R109, R13.reuse, R158, RZ ;  /* 0x0000009e0d6d7224 */ /* 0x040fe400078e02ff */
[----:B------:R-:W-:Y:S02]  /*23b0*/  IMAD R113, R13, R162, RZ ;  /* 0x000000a20d717224 */ /* 0x000fe400078e02ff */
[----:B------:R-:W-:-:S02]  /*23c0*/  IMAD R5, R146, R141, R72 ;  /* 0x0000008d92057224 */ /* 0x000fc400078e0248 */
[-C--:B------:R-:W-:Y:S02]  /*23d0*/  IMAD R109, R159, R3.reuse, R109 ;  /* 0x000000039f6d7224 */ /* 0x080fe400078e026d */
[----:B------:R-:W-:Y:S02]  /*23e0*/  IMAD R4, R141, R4, RZ ;  /* 0x000000048d047224 */ /* 0x000fe400078e02ff */
[----:B------:R-:W-:-:S04]  /*23f0*/  IMAD.WIDE.U32 R10, R158, R3, R22 ;  /* 0x000000039e0a7225 */ /* 0x000fc800078e0016 */
[-C--:B------:R-:W-:Y:S02]  /*2400*/  IMAD R113, R163, R3.reuse, R113 ;  /* 0x00000003a3717224 */ /* 0x080fe400078e0271 */
[----:B------:R-:W-:-:S04]  /*2410*/  IMAD.WIDE.U32 R12, R162, R3, R20 ;  /* 0x00000003a20c7225 */ /* 0x000fc800078e0014 */
[----:B------:R-:W-:Y:S01]  /*2420*/  IMAD.IADD R3, R72, 0x1, R5 ;  /* 0x0000000148037824 */ /* 0x000fe200078e0205 */
[----:B------:R-:W-:Y:S02]  /*2430*/  SHF.R.S32.HI R2, RZ, 0x1f, R4 ;  /* 0x0000001fff027819 */ /* 0x000fe40000011404 */
[C---:B------:R-:W-:Y:S01]  /*2440*/  IADD3 R0, P3, R4.reuse, R5, RZ ;  /* 0x0000000504007210 */ /* 0x040fe20007f7e0ff */
        /* <DEDUP_REMOVED lines=21> */
[C---:B------:R-:W-:Y:S02]  /*25a0*/  SHF.L.U32 R85, R162.reuse, 0x5, RZ ;  /* 0x00000005a2557819 */ /* 0x040fe400000006ff */
        /* <DEDUP_REMOVED lines=14> */
[C---:B------:R-:W-:Y:S01]  /*2690*/  VIADD R137, R145.reuse, 0xc0 ;  /* 0x000000c091897836 */ /* 0x040fe20000000000 */
[-C--:B------:R-:W-:Y:S01]  /*26a0*/  IADD3 R90, P2, R86, R83.reuse, RZ ;  /* 0x00000053565a7210 */ /* 0x080fe20007f5e0ff */
[C---:B------:R-:W-:Y:S01]  /*26b0*/  VIADD R139, R145.reuse, 0x80 ;  /* 0x00000080918b7836 */ /* 0x040fe20000000000 */
[----:B------:R-:W-:Y:S01]  /*26c0*/  IADD3 R140, R145, 0x40, RZ ;  /* 0x00000040918c7810 */ /* 0x000fe20007ffe0ff */
[--C-:B------:R-:W-:Y:S01]  /*26d0*/  IMAD.X R95, R89, 0x1, R82.reuse, P1 ;  /* 0x00000001595f7824 */ /* 0x100fe200008e0652 */
[----:B------:R-:W-:Y:S01]  /*26e0*/  IADD3.X R91, R87, R82, RZ, P2, !PT ;  /* 0x00000052575b7210 */ /* 0x000fe200017fe4ff */
[----:B------:R-:W-:Y:S01]  /*26f0*/  IMAD.X R97, R93, 0x1, R82, P0 ;  /* 0x000000015d617824 */ /* 0x000fe200000e0652 */
[-C--:B------:R-:W-:Y:S01]  /*2700*/  IADD3 R104, P2, R90, R83.reuse, RZ ;  /* 0x000000535a687210 */ /* 0x080fe20007f5e0ff */
[----:B------:R-:W-:Y:S01]  /*2710*/  IMAD R3, R169, 0x60, RZ ;  /* 0x00000060a9037824 */ /* 0x000fe200078e02ff */
[----:B------:R-:W-:-:S02]  /*2720*/  IADD3 R106, P1, R94, R83, RZ ;  /* 0x000000535e6a7210 */ /* 0x000fc40007f3e0ff */
[----:B------:R-:W-:Y:S01]  /*2730*/  IADD3 R108, P0, R96, R83, RZ ;  /* 0x00000053606c7210 */ /* 0x000fe20007f1e0ff */
[C---:B------:R-:W-:Y:S01]  /*2740*/  IMAD.IADD R136, R145.reuse, 0x1, R139 ;  /* 0x0000000191887824 */ /* 0x040fe200078e028b */
[----:B------:R-:W-:Y:S01]  /*2750*/  IADD3 R134, R145, R137, RZ ;  /* 0x0000008991867210 */ /* 0x000fe20007ffe0ff */
[----:B------:R-:W-:Y:S01]  /*2760*/  IMAD.IADD R76, R157, 0x1, R3 ;  /* 0x000000019d4c7824 */ /* 0x000fe200078e0203 */
        /* <DEDUP_REMOVED lines=16> */
[C---:B------:R-:W-:Y:S01]  /*2870*/  VIADD R22, R26.reuse, 0x40 ;  /* 0x000000401a167836 */ /* 0x040fe20000000000 */
        /* <DEDUP_REMOVED lines=25> */
.L_x_6717:
[----:B------:R-:W-:Y:S01]  /*2a10*/  IMAD.SHL.U32 R24, R17, 0x40, RZ ;  /* 0x0000004011187824 */ /* 0x000fe200078e00ff */
[----:B------:R-:W-:Y:S01]  /*2a20*/  BSSY B2, `(.L_x_6662) ;  /* 0x0000931000027945 */ /* 0x000fe20003800000 */
[----:B------:R-:W-:Y:S02]  /*2a30*/  IMAD.MOV.U32 R111, RZ, RZ, R109 ;  /* 0x000000ffff6f7224 */ /* 0x000fe400078e006d */
[----:B------:R-:W-:Y:S04]  /*2a40*/  VIADD R23, R24, 0xffffffc0 ;  /* 0xffffffc018177836 */ /* 0x000fe80000000000 */
        /* <DEDUP_REMOVED lines=8> */
[----:B---3--:R-:W2:Y:S02]  /*2ad0*/  @P0 LD.E.128 R12, desc[UR6][R110.64] ;  /* 0x000000066e0c0980 */ /* 0x008ea4000c101d00 */
        /* <DEDUP_REMOVED lines=20> */
[----:B--2---:R2:W-:Y:S04]  /*2c20*/  @P4 ST.E.128 desc[UR6][R30.64+0x80], R8 ;  /* 0x000080081e004985 */ /* 0x0045e8000c101d06 */
[----:B---3--:R-:W3:Y:S04]  /*2c30*/  @P4 LD.E.128 R4, desc[UR6][R2.64+0x100] ;  /* 0x0001000602044980 */ /* 0x008ee8000c101d00 */
        /* <DEDUP_REMOVED lines=221> */
.L_x_6666:
[----:B------:R-:W-:Y:S05]  /*3a10*/  BSYNC B0 ;  /* 0x0000000000007941 */ /* 0x000fea0003800000 */
.L_x_6665:
[----:B------:R-:W-:Y:S04]  /*3a20*/  BSSY B0, `(.L_x_6667) ;  /* 0x00000c0000007945 */ /* 0x000fe80003800000 */
[----:B------:R-:W-:Y:S05]  /*3a30*/  @!P4 BRA `(.L_x_6668) ;  /* 0x0000000800f8c947 */ /* 0x000fea0003800000 */
[----:B------:R-:W-:Y:S02]  /*3a40*/  LEA R172, P1, R83, R112, 0x1 ;  /* 0x0000007053ac7211 */ /* 0x000fe400078208ff */
[----:B------:R-:W-:Y:S02]  /*3a50*/  SHF.L.U32 R165, R145, 0x1, RZ ;  /* 0x0000000191a57819 */ /* 0x000fe400000006ff */
        /* <DEDUP_REMOVED lines=52> */
[----:B------:R-:W-:Y:S02]  /*3da0*/  ISETP.GE.AND P0, PT, R21, R25, PT ;  /* 0x000000191500720c */ /* 0x000fe40003f06270 */
[----:B------:R-:W-:Y:S05]  /*3db0*/  LEA.HI.X R165, R66, R161, R67, 0x1, P4 ;  /* 0x000000a142a57211 */ /* 0x000fea00020f0c43 */
        /* <DEDUP_REMOVED lines=134> */
.L_x_6668:
[----:B------:R-:W-:Y:S05]  /*4620*/  BSYNC B0 ;  /* 0x0000000000007941 */ /* 0x000fea0003800000 */
.L_x_6667:
[----:B------:R-:W-:Y:S04]  /*4630*/  BSSY B0, `(.L_x_6669) ;  /* 0x00000c0000007945 */ /* 0x000fe80003800000 */
[----:B------:R-:W-:Y:S05]  /*4640*/  @!P3 BRA `(.L_x_6670) ;  /* 0x0000000800f8b947 */ /* 0x000fea0003800000 */
[----:B------:R-:W-:Y:S02]  /*4650*/  LEA R172, P1, R85, R112, 0x1 ;  /* 0x0000007055ac7211 */ /* 0x000fe400078208ff */
[----:B--2---:R-:W-:Y:S02]  /*4660*/  SHF.L.U32 R165, R143, 0x1, RZ ;  /* 0x000000018fa57819 */ /* 0x004fe400000006ff */
        /* <DEDUP_REMOVED lines=188> */
.L_x_6670:
[----:B------:R-:W-:Y:S05]  /*5230*/  BSYNC B0 ;  /* 0x0000000000007941 */ /* 0x000fea0003800000 */
.L_x_6669:
[----:B------:R-:W-:Y:S04]  /*5240*/  BSSY B0, `(.L_x_6671) ;  /* 0x00000c2000007945 */ /* 0x000fe80003800000 */
[----:B------:R-:W-:Y:S05]  /*5250*/  @!P2 BRA `(.L_x_6672) ;  /* 0x0000000c0000a947 */ /* 0x000fea0003800000 */
[C---:B------:R-:W-:Y:S01]  /*5260*/  SHF.L.U32 R171, R141.reuse, 0x1, RZ ;  /* 0x000000018dab7819 */ /* 0x040fe200000006ff */
[----:B------:R-:W-:Y:S01]  /*5270*/  IMAD.WIDE.U32 R172, R162, 0x60, R112 ;  /* 0x00000060a2ac7825 */ /* 0x000fe200078e0070 */
[----:B------:R-:W-:Y:S02]  /*5280*/  ISETP.GE.AND P0, PT, R26, R25, PT ;  /* 0x000000191a00720c */ /* 0x000fe40003f06270 */
[----:B------:R-:W-:Y:S01]  /*5290*/  SHF.L.U64.HI R111, R141, 0x1, R128 ;  /* 0x000000018d6f7819 */ /* 0x000fe20000010280 */
[----:B--23--:R-:W-:Y:S01]  /*52a0*/  IMAD R165, R163, 0x60, RZ ;  /* 0x00000060a3a57824 */ /* 0x00cfe200078e02ff */
        /* <DEDUP_REMOVED lines=187> */
.L_x_6672:
[----:B------:R-:W-:Y:S05]  /*5e60*/  BSYNC B0 ;  /* 0x0000000000007941 */ /* 0x000fea0003800000 */
.L_x_6671:
[----:B------:R-:W5:Y:S02]  /*5e70*/  LD.E R3, desc[UR6][R18.64+0xd0] ;  /* 0x0000d00612037980 */ /* 0x000f64000c101900 */
[----:B-----5:R-:W-:Y:S05]  /*5e80*/  IMAD.U32 R3, R3, -0x20, RZ ;  /* 0xffffffe003037824 */ /* 0x020fea00078e00ff */
[C---:B------:R-:W-:Y:S02]  /*5e90*/  LEA R28, P1, R3.reuse, R28, 0x1 ;  /* 0x0000001c031c7211 */ /* 0x040fe400078208ff */
[C---:B------:R-:W-:Y:S02]  /*5ea0*/  LEA R56, P0, R3.reuse, R56, 0x1 ;  /* 0x0000003803387211 */ /* 0x040fe400078008ff */
[C---:B------:R-:W-:Y:S02]  /*5eb0*/  LEA.HI.X.SX32 R29, R3.reuse, R29, 0x1, P1 ;  /* 0x0000001d031d7211 */ /* 0x040fe400008f0eff */
[----:B------:R-:W-:Y:S01]  /*5ec0*/  LEA.HI.X.SX32 R57, R3, R57, 0x1, P0 ;  /* 0x0000003903397211 */ /* 0x000fe200000f0eff */
[----:B------:R-:W-:Y:S05]  /*5ed0*/  BRA `(.L_x_6673) ;  /* 0x0000005c00947947 */ /* 0x000fea0003800000 */
.L_x_6664:
        /* <DEDUP_REMOVED lines=86> */
.L_x_6677:
[----:B------:R-:W-:Y:S05]  /*6440*/  BSYNC B0 ;  /* 0x0000000000007941 */ /* 0x000fea0003800000 */
.L_x_6676:
        /* <DEDUP_REMOVED lines=83> */
.L_x_6679:
[----:B------:R-:W-:Y:S05]  /*6980*/  BSYNC B0 ;  /* 0x0000000000007941 */ /* 0x000fea0003800000 */
.L_x_6678:
        /* <DEDUP_REMOVED lines=82> */
.L_x_6681:
[----:B------:R-:W-:Y:S05]  /*6eb0*/  BSYNC B0 ;  /* 0x0000000000007941 */ /* 0x000fea0003800000 */
.L_x_6680:
        /* <DEDUP_REMOVED lines=84> */
.L_x_6683:
[----:B------:R-:W-:Y:S05]  /*7400*/  BSYNC B0 ;  /* 0x0000000000007941 */ /* 0x000fea0003800000 */
.L_x_6682:
[----:B-----5:R3:W-:Y:S02]  /*7410*/  ST.E.128 desc[UR6][R160.64+0x180], R8 ;  /* 0x00018008a0007985 */ /* 0x0207e4000c101d06 */
.L_x_6675:
[----:B------:R-:W-:Y:S05]  /*7420*/  BSYNC B1 ;  /* 0x0000000000017941 */ /* 0x000fea0003800000 */
.L_x_6674:
[----:B------:R-:W-:Y:S04]  /*7430*/  BSSY B1, `(.L_x_6684) ;  /* 0x000016e000017945 */ /* 0x000fe80003800000 */
[----:B------:R-:W-:Y:S05]  /*7440*/  @!P4 BRA `(.L_x_6685) ;  /* 0x0000001400b0c947 */ /* 0x000fea0003800000 */
[C---:B------:R-:W-:Y:S01]  /*7450*/  LEA R164, P4, R83.reuse, R112, 0x1 ;  /* 0x0000007053a47211 */ /* 0x040fe200078808ff */
        /* <DEDUP_REMOVED lines=91> */
.L_x_6687:
[----:B------:R-:W-:Y:S05]  /*7a10*/  BSYNC B0 ;  /* 0x0000000000007941 */ /* 0x000fea0003800000 */
.L_x_6686:
        /* <DEDUP_REMOVED lines=9> */
[C---:B------:R-:W-:Y:S01]  /*7ab0*/  IMAD.U32 R16, R9.reuse, 0x10000, RZ ;  /* 0x0001000009107824 */ /* 0x040fe200078e00ff */
        /* <DEDUP_REMOVED lines=79> */
.L_x_6689:
[----:B------:R-:W-:Y:S05]  /*7fb0*/  BSYNC B0 ;  /* 0x0000000000007941 */ /* 0x000fea0003800000 */
.L_x_6688:
[----:B-----5:R3:W-:Y:S01]  /*7fc0*/  ST.E.128 desc[UR6][R42.64+0x80], R8 ;  /* 0x000080082a007985 */ /* 0x0207e2000c101d06 */
[----:B------:R-:W-:Y:S03]  /*7fd0*/  BSSY B0, `(.L_x_6690) ;  /* 0x0000057000007945 */ /* 0x000fe60003800000 */
[----:B----4-:R3:W5:Y:S01]  /*7fe0*/  LD.E.128 R12, desc[UR6][R164.64+0x100] ;  /* 0x00010006a40c7980 */ /* 0x010762000c101d00 */
[----:B------:R-:W-:Y:S05]  /*7ff0*/  @P0 BRA `(.L_x_6691) ;  /* 0x0000000400500947 */ /* 0x000fea0003800000 */
[----:B------:R-:W-:Y:S01]  /*8000*/  LEA.HI R0, R25, R25, RZ, 0x1 ;  /* 0x0000001919007211 */ /* 0x000fe200078f08ff */
[----:B---3--:R-:W-:Y:S01]  /*8010*/  IMAD.MOV.U32 R8, RZ, RZ, RZ ;  /* 0x000000ffff087224 */ /* 0x008fe200078e00ff */
[----:B------:R-:W-:Y:S01]  /*8020*/  LEA R6, P0, R88, R112, 0x1 ;  /* 0x0000007058067211 */ /* 0x000fe200078008ff */
        /* <DEDUP_REMOVED lines=81> */
.L_x_6691:
[----:B------:R-:W-:Y:S05]  /*8540*/  BSYNC B0 ;  /* 0x0000000000007941 */ /* 0x000fea0003800000 */
.L_x_6690:
        /* <DEDUP_REMOVED lines=90> */
.L_x_6693:
[----:B------:R-:W-:Y:S05]  /*8af0*/  BSYNC B0 ;  /* 0x0000000000007941 */ /* 0x000fea0003800000 */
.L_x_6692:
[----:B-----5:R3:W-:Y:S02]  /*8b00*/  ST.E.128 desc[UR6][R42.64+0x180], R8 ;  /* 0x000180082a007985 */ /* 0x0207e4000c101d06 */
.L_x_6685:
[----:B------:R-:W-:Y:S05]  /*8b10*/  BSYNC B1 ;  /* 0x0000000000017941 */ /* 0x000fea0003800000 */
.L_x_6684:
[C---:B------:R-:W-:Y:S01]  /*8b20*/  ISETP.GE.AND P0, PT, R74.reuse, R59, PT ;  /* 0x0000003b4a00720c */ /* 0x040fe20003f06270 */
[----:B------:R-:W-:Y:S03]  /*8b30*/  BSSY B1, `(.L_x_6694) ;  /* 0x0000170000017945 */ /* 0x000fe60003800000 */
[----:B------:R-:W-:Y:S11]  /*8b40*/  ISETP.GE.AND P0, PT, R74, R58, !P0 ;  /* 0x0000003a4a00720c */ /* 0x000ff60004706270 */
[----:B------:R-:W-:Y:S02]  /*8b50*/  @!UPT UIADD3 URZ, URZ, URZ, URZ ;  /* 0x0000003f3f3ff290 */ /* 0x000fe4000fffe03f */
[----:B------:R-:W-:Y:S05]  /*8b60*/  @!P0 BRA `(.L_x_6695) ;  /* 0x0000001400b08947 */ /* 0x000fea0003800000 */
[C---:B--2-4-:R-:W-:Y:S01]  /*8b70*/  LEA R164, P4, R85.reuse, R112, 0x1 ;  /* 0x0000007055a47211 */ /* 0x054fe200078808ff */
        /* <DEDUP_REMOVED lines=91> */
.L_x_6697:
[----:B------:R-:W-:Y:S05]  /*9130*/  BSYNC B0 ;  /* 0x0000000000007941 */ /* 0x000fea0003800000 */
.L_x_6696:
[----:B-----5:R3:W-:Y:S01]  /*9140*/  ST.E.128 desc[UR6][R42.64], R12 ;  /* 0x0000000c2a007985 */ /* 0x0207e2000c101d06 */
[----:B------:R-:W-:Y:S03]  /*9150*/  BSSY B0, `(.L_x_6698) ;  /* 0x0000058000007945 */ /* 0x000fe60003800000 */
[----:B------:R3:W5:Y:S01]  /*9160*/  LD.E.128 R8, desc[UR6][R164.64+0x80] ;  /* 0x00008006a4087980 */ /* 0x000762000c101d00 */
[----:B------:R-:W-:Y:S05]  /*9170*/  @P1 BRA `(.L_x_6699) ;  /* 0x0000000400541947 */ /* 0x000fea0003800000 */
[----:B---3--:R-:W-:Y:S01]  /*9180*/  LEA.HI R13, R25, R25, RZ, 0x1 ;  /* 0x00000019190d7211 */ /* 0x008fe200078f08ff */
[----:B------:R-:W-:Y:S01]  /*9190*/  IMAD.MOV.U32 R5, RZ, RZ, RZ ;  /* 0x000000ffff057224 */ /* 0x000fe200078e00ff */
[----:B------:R-:W-:Y:S01]  /*91a0*/  LEA R6, P1, R90, R112, 0x1 ;  /* 0x000000705a067211 */ /* 0x000fe200078208ff */
        /* <DEDUP_REMOVED lines=82> */
.L_x_6699:
[----:B------:R-:W-:Y:S05]  /*96d0*/  BSYNC B0 ;  /* 0x0000000000007941 */ /* 0x000fea0003800000 */
.L_x_6698:
[----:B-----5:R4:W-:Y:S01]  /*96e0*/  ST.E.128 desc[UR6][R42.64+0x80], R8 ;  /* 0x000080082a007985 */ /* 0x0209e2000c101d06 */
[----:B------:R-:W-:Y:S03]  /*96f0*/  BSSY B0, `(.L_x_6700) ;  /* 0x0000057000007945 */ /* 0x000fe60003800000 */
[----:B---3--:R4:W5:Y:S01]  /*9700*/  LD.E.128 R12, desc[UR6][R164.64+0x100] ;  /* 0x00010006a40c7980 */ /* 0x008962000c101d00 */
[----:B------:R-:W-:Y:S05]  /*9710*/  @P0 BRA `(.L_x_6701) ;  /* 0x0000000400500947 */ /* 0x000fea0003800000 */
[----:B------:R-:W-:Y:S01]  /*9720*/  LEA.HI R0, R25, R25, RZ, 0x1 ;  /* 0x0000001919007211 */ /* 0x000fe200078f08ff */
[----:B------:R-:W-:Y:S01]  /*9730*/  IMAD.MOV.U32 R5, RZ, RZ, RZ ;  /* 0x000000ffff057224 */ /* 0x000fe200078e00ff */
        /* <DEDUP_REMOVED lines=82> */
.L_x_6701:
[----:B------:R-:W-:Y:S05]  /*9c60*/  BSYNC B0 ;  /* 0x0000000000007941 */ /* 0x000fea0003800000 */
.L_x_6700:
[----:B-----5:R3:W-:Y:S01]  /*9c70*/  ST.E.128 desc[UR6][R42.64+0x100], R12 ;  /* 0x0001000c2a007985 */ /* 0x0207e2000c101d06 */
[----:B------:R-:W-:Y:S01]  /*9c80*/  ISETP.GE.AND P0, PT, R20, R25, PT ;  /* 0x000000191400720c */ /* 0x000fe20003f06270 */
[----:B------:R-:W-:Y:S02]  /*9c90*/  BSSY B0, `(.L_x_6702) ;  /* 0x0000058000007945 */ /* 0x000fe40003800000 */
[----:B----4-:R3:W5:Y:S10]  /*9ca0*/  LD.E.128 R8, desc[UR6][R164.64+0x180] ;  /* 0x00018006a4087980 */ /* 0x010774000c101d00 */
        /* <DEDUP_REMOVED lines=86> */
.L_x_6703:
[----:B------:R-:W-:Y:S05]  /*a210*/  BSYNC B0 ;  /* 0x0000000000007941 */ /* 0x000fea0003800000 */
.L_x_6702:
[----:B-----5:R4:W-:Y:S02]  /*a220*/  ST.E.128 desc[UR6][R42.64+0x180], R8 ;  /* 0x000180082a007985 */ /* 0x0209e4000c101d06 */
.L_x_6695:
[----:B------:R-:W-:Y:S05]  /*a230*/  BSYNC B1 ;  /* 0x0000000000017941 */ /* 0x000fea0003800000 */
.L_x_6694:
        /* <DEDUP_REMOVED lines=99> */
.L_x_6707:
[----:B------:R-:W-:Y:S05]  /*a870*/  BSYNC B0 ;  /* 0x0000000000007941 */ /* 0x000fea0003800000 */
.L_x_6706:
        /* <DEDUP_REMOVED lines=89> */
.L_x_6709:
[----:B------:R-:W-:Y:S05]  /*ae10*/  BSYNC B0 ;  /* 0x0000000000007941 */ /* 0x000fea0003800000 */
.L_x_6708:
        /* <DEDUP_REMOVED lines=88> */
.L_x_6711:
[----:B------:R-:W-:Y:S05]  /*b3a0*/  BSYNC B0 ;  /* 0x0000000000007941 */ /* 0x000fea0003800000 */
.L_x_6710:
        /* <DEDUP_REMOVED lines=90> */
.L_x_6713:
[----:B------:R-:W-:Y:S05]  /*b950*/  BSYNC B0 ;  /* 0x0000000000007941 */ /* 0x000fea0003800000 */
.L_x_6712:
[----:B-----5:R4:W-:Y:S02]  /*b960*/  ST.E.128 desc[UR6][R48.64+0x180], R8 ;  /* 0x0001800830007985 */ /* 0x0209e4000c101d06 */
.L_x_6705:
[----:B------:R-:W-:Y:S05]  /*b970*/  BSYNC B1 ;  /* 0x0000000000017941 */ /* 0x000fea0003800000 */
.L_x_6704:
[----:B------:R-:W5:Y:S02]  /*b980*/  LD.E R3, desc[UR6][R18.64+0xd0] ;  /* 0x0000d00612037980 */ /* 0x000f64000c101900 */
[----:B-----5:R-:W-:Y:S05]  /*b990*/  IMAD.U32 R3, R3, -0x20, RZ ;  /* 0xffffffe003037824 */ /* 0x020fea00078e00ff */
[C---:B------:R-:W-:Y:S02]  /*b9a0*/  LEA R116, P1, R3.reuse, R116, 0x1 ;  /* 0x0000007403747211 */ /* 0x040fe400078208ff */
[C---:B------:R-:W-:Y:S02]  /*b9b0*/  LEA R114, P0, R3.reuse, R114, 0x1 ;  /* 0x0000007203727211 */ /* 0x040fe400078008ff */
[C---:B------:R-:W-:Y:S02]  /*b9c0*/  LEA.HI.X.SX32 R117, R3.reuse, R117, 0x1, P1 ;  /* 0x0000007503757211 */ /* 0x040fe400008f0eff */
[----:B------:R-:W-:Y:S01]  /*b9d0*/  LEA.HI.X.SX32 R115, R3, R115, 0x1, P0 ;  /* 0x0000007303737211 */ /* 0x000fe200000f0eff */
[----:B------:R-:W-:Y:S05]  /*b9e0*/  BRA `(.L_x_6673) ;  /* 0x0000000000d07947 */ /* 0x000fea0003800000 */
.L_x_6663:
        /* <DEDUP_REMOVED lines=52> */
.L_x_6673:
[----:B------:R-:W-:Y:S05]  /*bd30*/  BSYNC B2 ;  /* 0x0000000000027941 */ /* 0x000fea0003800000 */
.L_x_6662:
        /* <DEDUP_REMOVED lines=88> */
.L_x_6715:
        /* <DEDUP_REMOVED lines=8> */
.L_x_6716:
[----:B------:R-:W-:Y:S05]  /*c340*/  BSYNC B0 ;  /* 0x0000000000007941 */ /* 0x000fea0003800000 */
.L_x_6714:
[----:B------:R-:W-:Y:S04]  /*c350*/  IADD3 R17, R17, -0x1, RZ ;  /* 0xffffffff11117810 */ /* 0x000fe80007ffe0ff */
[----:B------:R-:W-:Y:S11]  /*c360*/  ISETP.GT.AND P0, PT, R17, R81, PT ;  /* 0x000000511100720c */ /* 0x000ff60003f04270 */
[----:B------:R-:W-:Y:S02]  /*c370*/  @!UPT UIADD3 URZ, URZ, URZ, URZ ;  /* 0x0000003f3f3ff290 */ /* 0x000fe4000fffe03f */
[----:B------:R-:W-:Y:S05]  /*c380*/  @P0 BRA `(.L_x_6717) ;  /* 0xffffff6400a00947 */ /* 0x000fea000383ffff */
.L_x_6661:
        /* <DEDUP_REMOVED lines=12> */
[----:B---3--:R-:W2:Y:S01]  /*c450*/  LD.E.64 R8, desc[UR6][R18.64+0xf0] ;  /* 0x0000f00612087980 */ /* 0x008ea2000c101b00 */
[----:B------:R-:W-:-:S03]  /*c460*/  IMAD.MOV.U32 R2, RZ, RZ, RZ ;  /* 0x000000ffff027224 */ /* 0x000fc600078e00ff */
[----:B------:R-:W3:Y:S04]  /*c470*/  LD.E.U8 R0, desc[UR6][R18.64+0x1b3] ;  /* 0x0001b30612007980 */ /* 0x000ee8000c101100 */
[----:B------:R-:W5:Y:S04]  /*c480*/  LD.E.64 R14, desc[UR6][R18.64+0x148] ;  /* 0x00014806120e7980 */ /* 0x000f68000c101b00 */
[----:B-----5:R-:W5:Y:S01]  /*c490*/  LD.E.64 R12, desc[UR6][R18.64+0x150] ;  /* 0x00015006120c7980 */ /* 0x020f62000c101b00 */
[----:B--2---:R-:W-:-:S04]  /*c4a0*/  ISETP.NE.U32.AND P1, PT, R8, RZ, PT ;  /* 0x000000ff0800720c */ /* 0x004fc80003f25070 */
[----:B------:R-:W-:-:S13]  /*c4b0*/  ISETP.NE.AND.EX P1, PT, R9, RZ, PT, P1 ;  /* 0x000000ff0900720c */ /* 0x000fda0003f25310 */
[----:B------:R-:W-:-:S04]  /*c4c0*/  @P1 LEA R16, P0, R232, R8, 0x2 ;  /* 0x00000008e8101211 */ /* 0x000fc800078010ff */
[----:B------:R-:W-:-:S05]  /*c4d0*/  @P1 LEA.HI.X R17, R232, R9, R71, 0x2, P0 ;  /* 0x00000009e8111211 */ /* 0x000fca00000f1447 */
[----:B------:R1:W2:Y:S01]  /*c4e0*/  @P1 LD.E R2, desc[UR6][R16.64] ;  /* 0x0000000610021980 */ /* 0x0002a2000c101900 */
[-C--:B------:R-:W-:Y:S02]  /*c4f0*/  IADD3 R5, P1, R5, R148.reuse, RZ ;  /* 0x0000009405057210 */ /* 0x080fe40007f3e0ff */
[----:B------:R-:W-:Y:S02]  /*c500*/  LEA.HI R9, R7, R7, RZ, 0x1 ;  /* 0x0000000707097211 */ /* 0x000fe400078f08ff */
[----:B------:R-:W-:Y:S01]  /*c510*/  LEA R11, P0, R152, R148, 0x5 ;  /* 0x00000094980b7211 */ /* 0x000fe200078028ff */
[----:B------:R-:W-:Y:S01]  /*c520*/  IMAD.X R3, R3, 0x1, R151, P1 ;  /* 0x0000000103037824 */ /* 0x000fe200008e0697 */
[-C--:B------:R-:W-:Y:S02]  /*c530*/  LEA R46, P1, R5, R154.reuse, 0x1 ;  /* 0x0000009a052e7211 */ /* 0x080fe400078208ff */
[----:B------:R-:W-:Y:S01]  /*c540*/  SHF.R.S32.HI R9, RZ, 0x1, R9 ;  /* 0x00000001ff097819 */ /* 0x000fe20000011409 */
[----:B------:R-:W-:Y:S01]  /*c550*/  IMAD.MOV.U32 R150, RZ, RZ, R148 ;  /* 0x000000ffff967224 */ /* 0x000fe200078e0094 */
[----:B------:R-:W-:-:S02]  /*c560*/  LEA R48, P2, R148, R154, 0x1 ;  /* 0x0000009a94307211 */ /* 0x000fc400078408ff */
[----:B------:R-:W-:Y:S02]  /*c570*/  LEA.HI.X R6, R152, R151, R153, 0x5, P0 ;  /* 0x0000009798067211 */ /* 0x000fe400000f2c99 */
[----:B---3--:R-:W-:Y:S02]  /*c580*/  ISETP.NE.AND P4, PT, R0, RZ, PT ;  /* 0x000000ff0000720c */ /* 0x008fe40003f85270 */
[----:B------:R-:W-:Y:S02]  /*c590*/  LEA R24, P0, R11, R154, 0x1 ;  /* 0x0000009a0b187211 */ /* 0x000fe400078008ff */
[----:B------:R-:W-:Y:S01]  /*c5a0*/  LEA.HI.X R47, R5, R155, R3, 0x1, P1 ;  /* 0x0000009b052f7211 */ /* 0x000fe200008f0c03 */
[----:B------:R-:W-:Y:S01]  /*c5b0*/  IMAD R3, R146, R9, R72 ;  /* 0x0000000992037224 */ /* 0x000fe200078e0248 */
[-CC-:B------:R-:W-:Y:S01]  /*c5c0*/  LEA.HI.X R49, R148, R155.reuse, R151.reuse, 0x1, P2 ;  /* 0x0000009b94317211 */ /* 0x180fe200010f0c97 */
[----:B------:R-:W-:Y:S01]  /*c5d0*/  IMAD R4, R153, 0x30, RZ ;  /* 0x0000003099047824 */ /* 0x000fe200078e02ff */
[----:B------:R-:W-:Y:S01]  /*c5e0*/  LEA.HI.X R25, R11, R155, R6, 0x1, P0 ;  /* 0x0000009b0b197211 */ /* 0x000fe200000f0c06 */
[----:B------:R-:W-:-:S04]  /*c5f0*/  IMAD.WIDE.U32 R150, R152, 0x30, R150 ;  /* 0x0000003098967825 */ /* 0x000fc800078e0096 */
[----:B------:R-:W-:Y:S02]  /*c600*/  IMAD.IADD R11, R234, 0x1, -R63 ;  /* 0x00000001ea0b7824 */ /* 0x000fe400078e0a3f */
[----:B------:R-:W-:Y:S02]  /*c610*/  IMAD.IADD R21, R72, 0x1, R3 ;  /* 0x0000000148157824 */ /* 0x000fe400078e0203 */
[----:B------:R-:W-:Y:S01]  /*c620*/  IMAD.IADD R5, R151, 0x1, R4 ;  /* 0x0000000197057824 */ /* 0x000fe200078e0204 */
[----:B------:R-:W-:Y:S02]  /*c630*/  ISETP.GE.AND P0, PT, R146, R11, PT ;  /* 0x0000000b9200720c */ /* 0x000fe40003f06270 */
[----:B-1----:R-:W-:Y:S01]  /*c640*/  LEA R16, P1, R150, R154, 0x1 ;  /* 0x0000009a96107211 */ /* 0x002fe200078208ff */
[----:B------:R-:W-:Y:S01]  /*c650*/  IMAD.SHL.U32 R45, R9, 0x10, RZ ;  /* 0x00000010092d7824 */ /* 0x000fe200078e00ff */
[----:B------:R-:W-:Y:S02]  /*c660*/  ISETP.GT.AND P0, PT, R52, -0x8, !P0 ;  /* 0xfffffff83400780c */ /* 0x000fe40004704270 */
[----:B------:R-:W-:-:S02]  /*c670*/  LEA.HI.X R17, R150, R155, R5, 0x1, P1 ;  /* 0x0000009b96117211 */ /* 0x000fc400008f0c05 */
[----:B--2---:R-:W-:-:S05]  /*c680*/  IADD3 R2, R2, R70, R63 ;  /* 0x0000004602027210 */ /* 0x004fca0007ffe03f */
[----:B------:R-:W-:-:S05]  /*c690*/  IMAD R2, R2, R9, RZ ;  /* 0x0000000902027224 */ /* 0x000fca00078e02ff */
[----:B------:R-:W-:Y:S02]  /*c6a0*/  SHF.R.S32.HI R4, RZ, 0x1f, R2 ;  /* 0x0000001fff047819 */ /* 0x000fe40000011402 */
[C---:B------:R-:W-:Y:S02]  /*c6b0*/  IADD3 R0, P3, R2.reuse, R3, RZ ;  /* 0x0000000302007210 */ /* 0x040fe40007f7e0ff */
[----:B------:R-:W-:Y:S02]  /*c6c0*/  IADD3 R2, P2, R2, R21, RZ ;  /* 0x0000001502027210 */ /* 0x000fe40007f5e0ff */
[-C--:B------:R-:W-:Y:S02]  /*c6d0*/  LEA.HI.X.SX32 R10, R3, R4.reuse, 0x1, P3 ;  /* 0x00000004030a7211 */ /* 0x080fe400018f0eff */
[----:B------:R-:W-:Y:S01]  /*c6e0*/  LEA.HI.X.SX32 R3, R21, R4, 0x1, P2 ;  /* 0x0000000415037211 */ /* 0x000fe200010f0eff */
[----:B------:R-:W-:Y:S08]  /*c6f0*/  @!P4 BRA `(.L_x_6720) ;  /* 0x00000030002cc947 */ /* 0x000ff00003800000 */
[----:B------:R-:W-:Y:S04]  /*c700*/  BSSY B1, `(.L_x_6721) ;  /* 0x00000bd000017945 */ /* 0x000fe80003800000 */
[----:B------:R-:W-:Y:S05]  /*c710*/  @!P0 BRA `(.L_x_6722) ;  /* 0x0000000800ec8947 */ /* 0x000fea0003800000 */
[----:B------:R1:W5:Y:S01]  /*c720*/  LD.E.128 R28, desc[UR6][R48.64] ;  /* 0x00000006301c7980 */ /* 0x000362000c101d00 */
[C---:B------:R-:W-:Y:S01]  /*c730*/  ISETP.GE.AND P4, PT, R26.reuse, R7, PT ;  /* 0x000000071a00720c */ /* 0x040fe20003f86270 */
[----:B------:R-:W-:Y:S01]  /*c740*/  VIADD R2, R26, 0x40 ;  /* 0x000000401a027836 */ /* 0x000fe20000000000 */
[C---:B------:R-:W-:Y:S01]  /*c750*/  SHF.L.U64.HI R3, R0.reuse, 0x1, R10 ;  /* 0x0000000100037819 */ /* 0x040fe2000001020a */
[----:B------:R-:W-:-:S03]  /*c760*/  IMAD.SHL.U32 R35, R0, 0x2, RZ ;  /* 0x0000000200237824 */ /* 0x000fc600078e00ff */
[----:B------:R-:W-:Y:S01]  /*c770*/  ISETP.GE.AND P3, PT, R2, R7, PT ;  /* 0x000000070200720c */ /* 0x000fe20003f66270 */
[----:B------:R-:W-:Y:S01]  /*c780*/  VIADD R2, R26, 0x80 ;  /* 0x000000801a027836 */ /* 0x000fe20000000000 */
[-C--:B------:R-:W-:Y:S02]  /*c790*/  IADD3 R32, P1, R14, R35.reuse, RZ ;  /* 0x000000230e207210 */ /* 0x080fe40007f3e0ff */
[----:B-----5:R-:W-:Y:S01]  /*c7a0*/  IADD3 R34, P0, R12, R35, RZ ;  /* 0x000000230c227210 */ /* 0x020fe20007f1e0ff */
[----:B------:R-:W-:Y:S01]  /*c7b0*/  BSSY B0, `(.L_x_6723) ;  /* 0x000002c000007945 */ /* 0x000fe20003800000 */
[----:B------:R-:W-:Y:S01]  /*c7c0*/  ISETP.GE.AND P2, PT, R2, R7, PT ;  /* 0x000000070200720c */ /* 0x000fe20003f46270 */
[--C-:B------:R-:W-:Y:S02]  /*c7d0*/  IMAD.X R33, R15, 0x1, R3.reuse, P1 ;  /* 0x000000010f217824 */ /* 0x100fe400008e0603 */
[----:B------:R-:W-:Y:S01]  /*c7e0*/  IMAD.X R35, R13, 0x1, R3, P0 ;  /* 0x000000010d237824 */ /* 0x000fe200000e0603 */
[----:B------:R-:W-:Y:S09]  /*c7f0*/  @P4 BRA `(.L_x_6724) ;  /* 0x00000000009c4947 */ /* 0x000ff20003800000 */
[----:B------:R-:W2:Y:S04]  /*c800*/  LD.E.64 R2, desc[UR6][R34.64] ;  /* 0x0000000622027980 */ /* 0x000ea8000c101b00 */
[----:B------:R-:W3:Y:S01]  /*c810*/  LD.E.64 R4, desc[UR6][R32.64] ;  /* 0x0000000620047980 */ /* 0x000ee2000c101b00 */
[C---:B------:R-:W-:Y:S01]  /*c820*/  SHF.L.U32 R8, R29.reuse, 0x10, RZ ;  /* 0x000000101d087819 */ /* 0x040fe200000006ff */
[----:B------:R-:W-:Y:S01]  /*c830*/  IMAD.U32 R36, R30, 0x10000, RZ ;  /* 0x000100001e247824 */ /* 0x000fe200078e00ff */
[----:B------:R-:W-:Y:S02]  /*c840*/  LOP3.LUT R6, R29, 0xffff0000, RZ, 0xc0, !PT ;  /* 0xffff00001d067812 */ /* 0x000fe400078ec0ff */
[----:B------:R-:W-:Y:S02]  /*c850*/  SHF.L.U32 R37, R31, 0x10, RZ ;  /* 0x000000101f257819 */ /* 0x000fe400000006ff */
[----:B------:R-:W-:-:S02]  /*c860*/  SHF.L.U32 R20, R28, 0x10, RZ ;  /* 0x000000101c147819 */ /* 0x000fc400000006ff */
[----:B------:R-:W-:Y:S02]  /*c870*/  LOP3.LUT R38, R28, 0xffff0000, RZ, 0xc0, !PT ;  /* 0xffff00001c267812 */ /* 0x000fe400078ec0ff */
[----:B------:R-:W-:Y:S02]  /*c880*/  LOP3.LUT R31, R31, 0xffff0000, RZ, 0xc0, !PT ;  /* 0xffff00001f1f7812 */ /* 0x000fe400078ec0ff */
[----:B------:R-:W-:Y:S02]  /*c890*/  LOP3.LUT R39, R30, 0xffff0000, RZ, 0xc0, !PT ;  /* 0xffff00001e277812 */ /* 0x000fe400078ec0ff */
[----:B--2---:R-:W-:Y:S02]  /*c8a0*/  LOP3.LUT R23, R2, 0xffff0000, RZ, 0xc0, !PT ;  /* 0xffff000002177812 */ /* 0x004fe400078ec0ff */
[C---:B------:R-:W-:Y:S01]  /*c8b0*/  LOP3.LUT R22, R3.reuse, 0xffff0000, RZ, 0xc0, !PT ;  /* 0xffff000003167812 */ /* 0x040fe200078ec0ff */
[----:B------:R-:W-:Y:S01]  /*c8c0*/  IMAD.U32 R3, R3, 0x10000, RZ ;  /* 0x0001000003037824 */ /* 0x000fe200078e00ff */
        /* <DEDUP_REMOVED lines=12> */
[C---:B------:R-:W-:Y:S01]  /*c990*/  FMUL.FTZ R41, R39.reuse, R3 ;  /* 0x0000000327297220 */ /* 0x040fe20000410000 */
[----:B------:R-:W-:-:S02]  /*c9a0*/  FMUL.FTZ R2, R39, R5 ;  /* 0x0000000527027220 */ /* 0x000fc40000410000 */
[C---:B------:R-:W-:Y:S01]  /*c9b0*/  FMUL.FTZ R31, R38.reuse, R23 ;  /* 0x00000017261f7220 */ /* 0x040fe20000410000 */
[----:B------:R-:W-:Y:S01]  /*c9c0*/  FMUL.FTZ R38, R38, R29 ;  /* 0x0000001d26267220 */ /* 0x000fe20000410000 */
[----:B------:R-:W-:Y:S01]  /*c9d0*/  FFMA.FTZ R37, R37, R22, R8 ;  /* 0x0000001625257223 */ /* 0x000fe20000010008 */
[----:B------:R-:W-:Y:S01]  /*c9e0*/  FFMA.FTZ R41, R36, R5, -R41 ;  /* 0x0000000524297223 */ /* 0x000fe20000010829 */
[C---:B------:R-:W-:Y:S01]  /*c9f0*/  FFMA.FTZ R31, R20.reuse, R29, -R31 ;  /* 0x0000001d141f7223 */ /* 0x040fe2000001081f */
[----:B------:R-:W-:Y:S01]  /*ca00*/  FFMA.FTZ R38, R20, R23, R38 ;  /* 0x0000001714267223 */ /* 0x000fe20000010026 */
[----:B------:R-:W-:Y:S01]  /*ca10*/  FFMA.FTZ R2, R36, R3, R2 ;  /* 0x0000000324027223 */ /* 0x000fe20000010002 */
[----:B------:R-:W-:Y:S02]  /*ca20*/  F2FP.BF16.F32.PACK_AB R37, R37, R30 ;  /* 0x0000001e2525723e */ /* 0x000fe400000010ff */
[----:B------:R-:W-:Y:S02]  /*ca30*/  F2FP.BF16.F32.PACK_AB R29, R6, R21 ;  /* 0x00000015061d723e */ /* 0x000fe400000010ff */
[----:B------:R-:W-:-:S02]  /*ca40*/  F2FP.BF16.F32.PACK_AB R28, R38, R31 ;  /* 0x0000001f261c723e */ /* 0x000fc400000010ff */
[----:B------:R-:W-:Y:S02]  /*ca50*/  F2FP.BF16.F32.PACK_AB R30, R2, R41 ;  /* 0x00000029021e723e */ /* 0x000fe400000010ff */
[----:B------:R-:W-:Y:S02]  /*ca60*/  MOV R31, R37 ;  /* 0x00000025001f7202 */ /* 0x000fe40000000f00 */
.L_x_6724:
[----:B------:R-:W-:Y:S05]  /*ca70*/  BSYNC B0 ;  /* 0x0000000000007941 */ /* 0x000fea0003800000 */
.L_x_6723:
[----:B------:R2:W-:Y:S04]  /*ca80*/  STS.128 [R235], R28 ;  /* 0x0000001ceb007388 */ /* 0x0005e80000000c00 */
[----:B------:R2:W5:Y:S01]  /*ca90*/  LD.E.128 R20, desc[UR6][R48.64+0x80] ;  /* 0x0000800630147980 */ /* 0x000562000c101d00 */
[----:B------:R-:W-:Y:S04]  /*caa0*/  BSSY B0, `(.L_x_6725) ;  /* 0x0000028000007945 */ /* 0x000fe80003800000 */
[----:B------:R-:W-:Y:S05]  /*cab0*/  @P3 BRA `(.L_x_6726) ;  /* 0x0000000000983947 */ /* 0x000fea0003800000 */
[----:B------:R-:W3:Y:S04]  /*cac0*/  LD.E.64 R2, desc[UR6][R34.64+0x40] ;  /* 0x0000400622027980 */ /* 0x000ee8000c101b00 */
[----:B------:R-:W4:Y:S01]  /*cad0*/  LD.E.64 R4, desc[UR6][R32.64+0x40] ;  /* 0x0000400620047980 */ /* 0x000f22000c101b00 */
[C---:B-----5:R-:W-:Y:S01]  /*cae0*/  LOP3.LUT R6, R21.reuse, 0xffff0000, RZ, 0xc0, !PT ;  /* 0xffff000015067812 */ /* 0x060fe200078ec0ff */
[----:B--2---:R-:W-:Y:S01]  /*caf0*/  IMAD.U32 R30, R22, 0x10000, RZ ;  /* 0x00010000161e7824 */ /* 0x004fe200078e00ff */
        /* <DEDUP_REMOVED lines=34> */
.L_x_6726:
[----:B------:R-:W-:Y:S05]  /*cd20*/  BSYNC B0 ;  /* 0x0000000000007941 */ /* 0x000fea0003800000 */
.L_x_6725:
[----:B-----5:R3:W-:Y:S04]  /*cd30*/  STS.128 [R235+0x2000], R20 ;  /* 0x00200014eb007388 */ /* 0x0207e80000000c00 */
[----:B--2---:R3:W5:Y:S01]  /*cd40*/  LD.E.128 R28, desc[UR6][R48.64+0x100] ;  /* 0x00010006301c7980 */ /* 0x004762000c101d00 */
[----:B------:R-:W-:Y:S04]  /*cd50*/  BSSY B0, `(.L_x_6727) ;  /* 0x0000029000007945 */ /* 0x000fe80003800000 */
[----:B------:R-:W-:Y:S05]  /*cd60*/  @P2 BRA `(.L_x_6728) ;  /* 0x00000000009c2947 */ /* 0x000fea0003800000 */
[----:B------:R-:W2:Y:S04]  /*cd70*/  LD.E.64 R2, desc[UR6][R34.64+0x80] ;  /* 0x0000800622027980 */ /* 0x000ea8000c101b00 */
[----:B------:R-:W4:Y:S01]  /*cd80*/  LD.E.64 R4, desc[UR6][R32.64+0x80] ;  /* 0x0000800620047980 */ /* 0x000f22000c101b00 */
[C---:B-----5:R-:W-:Y:S01]  /*cd90*/  SHF.L.U32 R8, R29.reuse, 0x10, RZ ;  /* 0x000000101d087819 */ /* 0x060fe200000006ff */
[----:B------:R-:W-:Y:S01]  /*cda0*/  IMAD.U32 R36, R30, 0x10000, RZ ;  /* 0x000100001e247824 */ /* 0x000fe200078e00ff */
[----:B------:R-:W-:Y:S02]  /*cdb0*/  LOP3.LUT R6, R29, 0xffff0000, RZ, 0xc0, !PT ;  /* 0xffff00001d067812 */ /* 0x000fe400078ec0ff */
[----:B------:R-:W-:Y:S02]  /*cdc0*/  SHF.L.U32 R37, R31, 0x10, RZ ;  /* 0x000000101f257819 */ /* 0x000fe400000006ff */
[----:B---3--:R-:W-:-:S02]  /*cdd0*/  SHF.L.U32 R20, R28, 0x10, RZ ;  /* 0x000000101c147819 */ /* 0x008fc400000006ff */
[----:B------:R-:W-:Y:S02]  /*cde0*/  LOP3.LUT R38, R28, 0xffff0000, RZ, 0xc0, !PT ;  /* 0xffff00001c267812 */ /* 0x000fe400078ec0ff */
[----:B------:R-:W-:Y:S02]  /*cdf0*/  LOP3.LUT R31, R31, 0xffff0000, RZ, 0xc0, !PT ;  /* 0xffff00001f1f7812 */ /* 0x000fe400078ec0ff */
[----:B------:R-:W-:Y:S02]  /*ce00*/  LOP3.LUT R39, R30, 0xffff0000, RZ, 0xc0, !PT ;  /* 0xffff00001e277812 */ /* 0x000fe400078ec0ff */
[----:B--2---:R-:W-:Y:S02]  /*ce10*/  LOP3.LUT R23, R2, 0xffff0000, RZ, 0xc0, !PT ;  /* 0xffff000002177812 */ /* 0x004fe400078ec0ff */
        /* <DEDUP_REMOVED lines=28> */
.L_x_6728:
[----:B------:R-:W-:Y:S05]  /*cfe0*/  BSYNC B0 ;  /* 0x0000000000007941 */ /* 0x000fea0003800000 */
.L_x_6727:
[----:B-----5:R2:W-:Y:S04]  /*cff0*/  STS.128 [R235+0x4000], R28 ;  /* 0x0040001ceb007388 */ /* 0x0205e80000000c00 */
[----:B---3--:R2:W5:Y:S01]  /*d000*/  LD.E.128 R20, desc[UR6][R48.64+0x180] ;  /* 0x0001800630147980 */ /* 0x008562000c101d00 */
[----:B------:R-:W-:Y:S01]  /*d010*/  IADD3 R2, R26, 0xc0, RZ ;  /* 0x000000c01a027810 */ /* 0x000fe20007ffe0ff */
[----:B------:R-:W-:Y:S03]  /*d020*/  BSSY B0, `(.L_x_6729) ;  /* 0x0000029000007945 */ /* 0x000fe60003800000 */
[----:B------:R-:W-:-:S13]  /*d030*/  ISETP.GE.AND P0, PT, R2, R7, PT ;  /* 0x000000070200720c */ /* 0x000fda0003f06270 */
[----:B------:R-:W-:Y:S05]  /*d040*/  @P0 BRA `(.L_x_6730) ;  /* 0x0000000000980947 */ /* 0x000fea0003800000 */
[----:B------:R-:W3:Y:S04]  /*d050*/  LD.E.64 R2, desc[UR6][R34.64+0xc0] ;  /* 0x0000c00622027980 */ /* 0x000ee8000c101b00 */
[----:B------:R4:W3:Y:S01]  /*d060*/  LD.E.64 R4, desc[UR6][R32.64+0xc0] ;  /* 0x0000c00620047980 */ /* 0x0008e2000c101b00 */
[C---:B-----5:R-:W-:Y:S01]  /*d070*/  LOP3.LUT R6, R21.reuse, 0xffff0000, RZ, 0xc0, !PT ;  /* 0xffff000015067812 */ /* 0x060fe200078ec0ff */
[----:B--2---:R-:W-:Y:S01]  /*d080*/  IMAD.U32 R30, R22, 0x10000, RZ ;  /* 0x00010000161e7824 */ /* 0x004fe200078e00ff */
[----:B------:R-:W-:Y:S02]  /*d090*/  SHF.L.U32 R8, R21, 0x10, RZ ;  /* 0x0000001015087819 */ /* 0x000fe400000006ff */
[C---:B------:R-:W-:Y:S02]  /*d0a0*/  SHF.L.U32 R21, R20.reuse, 0x10, RZ ;  /* 0x0000001014157819 */ /* 0x040fe400000006ff */
[----:B------:R-:W-:-:S02]  /*d0b0*/  LOP3.LUT R36, R20, 0xffff0000, RZ, 0xc0, !PT ;  /* 0xffff000014247812 */ /* 0x000fc400078ec0ff */
[C---:B------:R-:W-:Y:S02]  /*d0c0*/  SHF.L.U32 R39, R23.reuse, 0x10, RZ ;  /* 0x0000001017277819 */ /* 0x040fe400000006ff */
[----:B------:R-:W-:Y:S02]  /*d0d0*/  LOP3.LUT R37, R23, 0xffff0000, RZ, 0xc0, !PT ;  /* 0xffff000017257812 */ /* 0x000fe400078ec0ff */
[----:B----4-:R-:W-:Y:S02]  /*d0e0*/  LOP3.LUT R32, R22, 0xffff0000, RZ, 0xc0, !PT ;  /* 0xffff000016207812 */ /* 0x010fe400078ec0ff */
[----:B---3--:R-:W-:Y:S02]  /*d0f0*/  LOP3.LUT R29, R2, 0xffff0000, RZ, 0xc0, !PT ;  /* 0xffff0000021d7812 */ /* 0x008fe400078ec0ff */
[----:B------:R-:W-:Y:S02]  /*d100*/  LOP3.LUT R20, R3, 0xffff0000, RZ, 0xc0, !PT ;  /* 0xffff000003147812 */ /* 0x000fe400078ec0ff */
[----:B------:R-:W-:Y:S01]  /*d110*/  LOP3.LUT R31, R4, 0xffff0000, RZ, 0xc0, !PT ;  /* 0xffff0000041f7812 */ /* 0x000fe200078ec0ff */
        /* <DEDUP_REMOVED lines=25> */
.L_x_6730:
[----:B------:R-:W-:Y:S05]  /*d2b0*/  BSYNC B0 ;  /* 0x0000000000007941 */ /* 0x000fea0003800000 */
.L_x_6729:
[----:B-----5:R3:W-:Y:S02]  /*d2c0*/  STS.128 [R235+0x6000], R20 ;  /* 0x00600014eb007388 */ /* 0x0207e40000000c00 */
.L_x_6722:
[----:B------:R-:W-:Y:S05]  /*d2d0*/  BSYNC B1 ;  /* 0x0000000000017941 */ /* 0x000fea0003800000 */
.L_x_6721:
[----:B------:R-:W-:Y:S01]  /*d2e0*/  VIADD R6, R146, 0x10 ;  /* 0x0000001092067836 */ /* 0x000fe20000000000 */
[----:B------:R-:W-:Y:S04]  /*d2f0*/  BSSY B1, `(.L_x_6731) ;  /* 0x00000c1000017945 */ /* 0x000fe80003800000 */
[----:B------:R-:W-:-:S04]  /*d300*/  ISETP.GE.AND P0, PT, R6, R11, PT ;  /* 0x0000000b0600720c */ /* 0x000fc80003f06270 */
[----:B------:R-:W-:-:S13]  /*d310*/  ISETP.LT.OR P0, PT, R52, -0x87, P0 ;  /* 0xffffff793400780c */ /* 0x000fda0000701670 */
[----:B------:R-:W-:Y:S05]  /*d320*/  @P0 BRA `(.L_x_6732) ;  /* 0x0000000800f40947 */ /* 0x000fea0003800000 */
[----:B---3--:R3:W5:Y:S01]  /*d330*/  LD.E.128 R20, desc[UR6][R46.64] ;  /* 0x000000062e147980 */ /* 0x008762000c101d00 */
[C---:B------:R-:W-:Y:S01]  /*d340*/  IADD3 R3, P0, R45.reuse, R0, RZ ;  /* 0x000000002d037210 */ /* 0x040fe20007f1e0ff */
[C---:B------:R-:W-:Y:S01]  /*d350*/  VIADD R2, R26.reuse, 0x40 ;  /* 0x000000401a027836 */ /* 0x040fe20000000000 */
[-C--:B------:R-:W-:Y:S02]  /*d360*/  ISETP.GE.AND P2, PT, R26, R7.reuse, PT ;  /* 0x000000071a00720c */ /* 0x080fe40003f46270 */
[----:B------:R-:W-:Y:S01]  /*d370*/  LEA.HI.X.SX32 R4, R45, R10, 0x1, P0 ;  /* 0x0000000a2d047211 */ /* 0x000fe200000f0eff */
[C---:B------:R-:W-:Y:S01]  /*d380*/  IMAD.SHL.U32 R35, R3.reuse, 0x2, RZ ;  /* 0x0000000203237824 */ /* 0x040fe200078e00ff */
[----:B------:R-:W-:Y:S01]  /*d390*/  ISETP.GE.AND P1, PT, R2, R7, PT ;  /* 0x000000070200720c */ /* 0x000fe20003f26270 */
[----:B------:R-:W-:Y:S01]  /*d3a0*/  VIADD R2, R26, 0x80 ;  /* 0x000000801a027836 */ /* 0x000fe20000000000 */
[----:B------:R-:W-:Y:S02]  /*d3b0*/  SHF.L.U64.HI R3, R3, 0x1, R4 ;  /* 0x0000000103037819 */ /* 0x000fe40000010204 */
[----:B------:R-:W-:-:S02]  /*d3c0*/  IADD3 R32, P4, R14, R35, RZ ;  /* 0x000000230e207210 */ /* 0x000fc40007f9e0ff */
[----:B-----5:R-:W-:Y:S01]  /*d3d0*/  IADD3 R34, P3, R12, R35, RZ ;  /* 0x000000230c227210 */ /* 0x020fe20007f7e0ff */
[----:B------:R-:W-:Y:S01]  /*d3e0*/  BSSY B0, `(.L_x_6733) ;  /* 0x000002b000007945 */ /* 0x000fe20003800000 */
[----:B------:R-:W-:Y:S01]  /*d3f0*/  ISETP.GE.AND P0, PT, R2, R7, PT ;  /* 0x000000070200720c */ /* 0x000fe20003f06270 */
[--C-:B------:R-:W-:Y:S02]  /*d400*/  IMAD.X R33, R15, 0x1, R3.reuse, P4 ;  /* 0x000000010f217824 */ /* 0x100fe400020e0603 */
[----:B------:R-:W-:Y:S01]  /*d410*/  IMAD.X R35, R13, 0x1, R3, P3 ;  /* 0x000000010d237824 */ /* 0x000fe200018e0603 */
[----:B------:R-:W-:Y:S09]  /*d420*/  @P2 BRA `(.L_x_6734) ;  /* 0x0000000000982947 */ /* 0x000ff20003800000 */
[----:B------:R-:W4:Y:S04]  /*d430*/  LD.E.64 R2, desc[UR6][R34.64] ;  /* 0x0000000622027980 */ /* 0x000f28000c101b00 */
[----:B------:R-:W5:Y:S01]  /*d440*/  LD.E.64 R4, desc[UR6][R32.64] ;  /* 0x0000000620047980 */ /* 0x000f62000c101b00 */
[C---:B------:R-:W-:Y:S01]  /*d450*/  LOP3.LUT R8, R21.reuse, 0xffff0000, RZ, 0xc0, !PT ;  /* 0xffff000015087812 */ /* 0x040fe200078ec0ff */
[----:B------:R-:W-:Y:S01]  /*d460*/  IMAD.U32 R36, R22, 0x10000, RZ ;  /* 0x0001000016247824 */ /* 0x000fe200078e00ff */
[----:B--2---:R-:W-:Y:S02]  /*d470*/  SHF.L.U32 R28, R21, 0x10, RZ ;  /* 0x00000010151c7819 */ /* 0x004fe400000006ff */
[C---:B------:R-:W-:Y:S02]  /*d480*/  SHF.L.U32 R21, R20.reuse, 0x10, RZ ;  /* 0x0000001014157819 */ /* 0x040fe400000006ff */
[----:B------:R-:W-:-:S02]  /*d490*/  LOP3.LUT R38, R20, 0xffff0000, RZ, 0xc0, !PT ;  /* 0xffff000014267812 */ /* 0x000fc400078ec0ff */
[C---:B------:R-:W-:Y:S02]  /*d4a0*/  SHF.L.U32 R39, R23.reuse, 0x10, RZ ;  /* 0x0000001017277819 */ /* 0x040fe400000006ff */
[----:B------:R-:W-:Y:S02]  /*d4b0*/  LOP3.LUT R37, R23, 0xffff0000, RZ, 0xc0, !PT ;  /* 0xffff000017257812 */ /* 0x000fe400078ec0ff */
[----:B------:R-:W-:Y:S02]  /*d4c0*/  LOP3.LUT R40, R22, 0xffff0000, RZ, 0xc0, !PT ;  /* 0xffff000016287812 */ /* 0x000fe400078ec0ff */
[----:B----4-:R-:W-:Y:S02]  /*d4d0*/  LOP3.LUT R29, R2, 0xffff0000, RZ, 0xc0, !PT ;  /* 0xffff0000021d7812 */ /* 0x010fe400078ec0ff */
[----:B------:R-:W-:Y:S02]  /*d4e0*/  LOP3.LUT R20, R3, 0xffff0000, RZ, 0xc0, !PT ;  /* 0xffff000003147812 */ /* 0x000fe400078ec0ff */
[----:B-----5:R-:W-:Y:S01]  /*d4f0*/  LOP3.LUT R31, R4, 0xffff0000, RZ, 0xc0, !PT ;  /* 0xffff0000041f7812 */ /* 0x020fe200078ec0ff */
        /* <DEDUP_REMOVED lines=25> */
.L_x_6734:
[----:B------:R-:W-:Y:S05]  /*d690*/  BSYNC B0 ;  /* 0x0000000000007941 */ /* 0x000fea0003800000 */
.L_x_6733:
[----:B------:R4:W-:Y:S04]  /*d6a0*/  STS.128 [R235+0x800], R20 ;  /* 0x00080014eb007388 */ /* 0x0009e80000000c00 */
[----:B--2---:R4:W5:Y:S01]  /*d6b0*/  LD.E.128 R28, desc[UR6][R46.64+0x80] ;  /* 0x000080062e1c7980 */ /* 0x004962000c101d00 */
[----:B------:R-:W-:Y:S04]  /*d6c0*/  BSSY B0, `(.L_x_6735) ;  /* 0x000002a000007945 */ /* 0x000fe80003800000 */
[----:B------:R-:W-:Y:S05]  /*d6d0*/  @P1 BRA `(.L_x_6736) ;  /* 0x0000000000a01947 */ /* 0x000fea0003800000 */
[----:B------:R-:W2:Y:S04]  /*d6e0*/  LD.E.64 R2, desc[UR6][R34.64+0x40] ;  /* 0x0000400622027980 */ /* 0x000ea8000c101b00 */
[----:B------:R-:W3:Y:S01]  /*d6f0*/  LD.E.64 R4, desc[UR6][R32.64+0x40] ;  /* 0x0000400620047980 */ /* 0x000ee2000c101b00 */
        /* <DEDUP_REMOVED lines=22> */
[C---:B------:R-:W-:Y:S01]  /*d860*/  FFMA.FTZ R30, R39.reuse, R28, -R30 ;  /* 0x0000001c271e7223 */ /* 0x040fe2000001081e */
[----:B------:R-:W-:Y:S01]  /*d870*/  FMUL.FTZ R29, R40, R3 ;  /* 0x00000003281d7220 */ /* 0x000fe20000410000 */
[C---:B------:R-:W-:Y:S01]  /*d880*/  FMUL.FTZ R31, R38.reuse, R4 ;  /* 0x00000004261f7220 */ /* 0x040fe20000410000 */
        /* <DEDUP_REMOVED lines=13> */
.L_x_6736:
[----:B------:R-:W-:Y:S05]  /*d960*/  BSYNC B0 ;  /* 0x0000000000007941 */ /* 0x000fea0003800000 */
.L_x_6735:
[----:B-----5:R2:W-:Y:S04]  /*d970*/  STS.128 [R235+0x2800], R28 ;  /* 0x0028001ceb007388 */ /* 0x0205e80000000c00 */
[----:B----4-:R2:W5:Y:S01]  /*d980*/  LD.E.128 R20, desc[UR6][R46.64+0x100] ;  /* 0x000100062e147980 */ /* 0x010562000c101d00 */
[----:B------:R-:W-:Y:S04]  /*d990*/  BSSY B0, `(.L_x_6737) ;  /* 0x0000028000007945 */ /* 0x000fe80003800000 */
[----:B------:R-:W-:Y:S05]  /*d9a0*/  @P0 BRA `(.L_x_6738) ;  /* 0x0000000000980947 */ /* 0x000fea0003800000 */
[----:B------:R-:W4:Y:S04]  /*d9b0*/  LD.E.64 R2, desc[UR6][R34.64+0x80] ;  /* 0x0000800622027980 */ /* 0x000f28000c101b00 */
[----:B------:R-:W3:Y:S01]  /*d9c0*/  LD.E.64 R4, desc[UR6][R32.64+0x80] ;  /* 0x0000800620047980 */ /* 0x000ee2000c101b00 */
[C---:B-----5:R-:W-:Y:S01]  /*d9d0*/  LOP3.LUT R8, R21.reuse, 0xffff0000, RZ, 0xc0, !PT ;  /* 0xffff000015087812 */ /* 0x060fe200078ec0ff */
        /* <DEDUP_REMOVED lines=35> */
.L_x_6738:
[----:B------:R-:W-:Y:S05]  /*dc10*/  BSYNC B0 ;  /* 0x0000000000007941 */ /* 0x000fea0003800000 */
.L_x_6737:
        /* <DEDUP_REMOVED lines=10> */
[----:B----4-:R-:W-:Y:S02]  /*dcc0*/  SHF.L.U32 R20, R45, 0x10, RZ ;  /* 0x000000102d147819 */ /* 0x010fe400000006ff */
[C---:B------:R-:W-:Y:S02]  /*dcd0*/  LOP3.LUT R37, R47.reuse, 0xffff0000, RZ, 0xc0, !PT ;  /* 0xffff00002f257812 */ /* 0x040fe400078ec0ff */
[----:B------:R-:W-:-:S02]  /*dce0*/  SHF.L.U32 R39, R47, 0x10, RZ ;  /* 0x000000102f277819 */ /* 0x000fc400000006ff */
[----:B------:R-:W-:Y:S02]  /*dcf0*/  SHF.L.U32 R21, R44, 0x10, RZ ;  /* 0x000000102c157819 */ /* 0x000fe400000006ff */
        /* <DEDUP_REMOVED lines=30> */
.L_x_6740:
[----:B------:R-:W-:Y:S05]  /*dee0*/  BSYNC B0 ;  /* 0x0000000000007941 */ /* 0x000fea0003800000 */
.L_x_6739:
[----:B-----5:R2:W-:Y:S02]  /*def0*/  STS.128 [R235+0x6800], R44 ;  /* 0x0068002ceb007388 */ /* 0x0205e40000000c00 */
.L_x_6732:
[----:B------:R-:W-:Y:S05]  /*df00*/  BSYNC B1 ;  /* 0x0000000000017941 */ /* 0x000fea0003800000 */
.L_x_6731:
[----:B------:R-:W-:Y:S01]  /*df10*/  VIADD R8, R146, 0x20 ;  /* 0x0000002092087836 */ /* 0x000fe20000000000 */
[----:B------:R-:W-:Y:S04]  /*df20*/  BSSY B1, `(.L_x_6741) ;  /* 0x00000c2000017945 */ /* 0x000fe80003800000 */
[----:B------:R-:W-:-:S04]  /*df30*/  ISETP.GE.AND P0, PT, R8, R11, PT ;  /* 0x0000000b0800720c */ /* 0x000fc80003f06270 */
[----:B------:R-:W-:-:S13]  /*df40*/  ISETP.LT.OR P0, PT, R52, -0x107, P0 ;  /* 0xfffffef93400780c */ /* 0x000fda0000701670 */
[----:B------:R-:W-:Y:S05]  /*df50*/  @P0 BRA `(.L_x_6742) ;  /* 0x0000000800f80947 */ /* 0x000fea0003800000 */
[----:B---34-:R3:W5:Y:S01]  /*df60*/  LD.E.128 R20, desc[UR6][R24.64] ;  /* 0x0000000618147980 */ /* 0x018762000c101d00 */
[----:B------:R-:W-:Y:S01]  /*df70*/  IMAD.SHL.U32 R3, R9, 0x20, RZ ;  /* 0x0000002009037824 */ /* 0x000fe200078e00ff */
[C---:B------:R-:W-:Y:S01]  /*df80*/  ISETP.GE.AND P2, PT, R26.reuse, R7, PT ;  /* 0x000000071a00720c */ /* 0x040fe20003f46270 */
[----:B------:R-:W-:-:S03]  /*df90*/  VIADD R2, R26, 0x40 ;  /* 0x000000401a027836 */ /* 0x000fc60000000000 */
[C---:B------:R-:W-:Y:S02]  /*dfa0*/  IADD3 R4, P0, R3.reuse, R0, RZ ;  /* 0x0000000003047210 */ /* 0x040fe40007f1e0ff */
[----:B------:R-:W-:Y:S01]  /*dfb0*/  ISETP.GE.AND P1, PT, R2, R7, PT ;  /* 0x000000070200720c */ /* 0x000fe20003f26270 */
[----:B------:R-:W-:Y:S01]  /*dfc0*/  VIADD R2, R26, 0x80 ;  /* 0x000000801a027836 */ /* 0x000fe20000000000 */
[----:B------:R-:W-:Y:S01]  /*dfd0*/  LEA.HI.X.SX32 R3, R3, R10, 0x1, P0 ;  /* 0x0000000a03037211 */ /* 0x000fe200000f0eff */
[C---:B------:R-:W-:Y:S01]  /*dfe0*/  IMAD.SHL.U32 R35, R4.reuse, 0x2, RZ ;  /* 0x0000000204237824 */ /* 0x040fe200078e00ff */
[----:B------:R-:W-:Y:S02]  /*dff0*/  BSSY B0, `(.L_x_6743) ;  /* 0x000002f000007945 */ /* 0x000fe40003800000 */
[----:B------:R-:W-:Y:S02]  /*e000*/  SHF.L.U64.HI R3, R4, 0x1, R3 ;  /* 0x0000000104037819 */ /* 0x000fe40000010203 */
[----:B------:R-:W-:-:S02]  /*e010*/  IADD3 R32, P4, R14, R35, RZ ;  /* 0x000000230e207210 */ /* 0x000fc40007f9e0ff */
[----:B-----5:R-:W-:Y:S02]  /*e020*/  IADD3 R34, P3, R12, R35, RZ ;  /* 0x000000230c227210 */ /* 0x020fe40007f7e0ff */
[----:B------:R-:W-:Y:S01]  /*e030*/  ISETP.GE.AND P0, PT, R2, R7, PT ;  /* 0x000000070200720c */ /* 0x000fe20003f06270 */
[--C-:B------:R-:W-:Y:S02]  /*e040*/  IMAD.X R33, R15, 0x1, R3.reuse, P4 ;  /* 0x000000010f217824 */ /* 0x100fe400020e0603 */
[----:B------:R-:W-:Y:S01]  /*e050*/  IMAD.X R35, R13, 0x1, R3, P3 ;  /* 0x000000010d237824 */ /* 0x000fe200018e0603 */
[----:B------:R-:W-:Y:S09]  /*e060*/  @P2 BRA `(.L_x_6744) ;  /* 0x00000000009c2947 */ /* 0x000ff20003800000 */
[----:B------:R-:W4:Y:S04]  /*e070*/  LD.E.64 R2, desc[UR6][R34.64] ;  /* 0x0000000622027980 */ /* 0x000f28000c101b00 */
[----:B------:R-:W5:Y:S01]  /*e080*/  LD.E.64 R4, desc[UR6][R32.64] ;  /* 0x0000000620047980 */ /* 0x000f62000c101b00 */
[C---:B--2---:R-:W-:Y:S01]  /*e090*/  SHF.L.U32 R28, R21.reuse, 0x10, RZ ;  /* 0x00000010151c7819 */ /* 0x044fe200000006ff */
        /* <DEDUP_REMOVED lines=8> */
[C---:B------:R-:W-:Y:S01]  /*e120*/  LOP3.LUT R20, R3.reuse, 0xffff0000, RZ, 0xc0, !PT ;  /* 0xffff000003147812 */ /* 0x040fe200078ec0ff */
[----:B------:R-:W-:Y:S01]  /*e130*/  IMAD.U32 R3, R3, 0x10000, RZ ;  /* 0x0001000003037824 */ /* 0x000fe200078e00ff */
[----:B-----5:R-:W-:Y:S01]  /*e140*/  LOP3.LUT R36, R4, 0xffff0000, RZ, 0xc0, !PT ;  /* 0xffff000004247812 */ /* 0x020fe200078ec0ff */
        /* <DEDUP_REMOVED lines=25> */
.L_x_6744:
[----:B------:R-:W-:Y:S05]  /*e2e0*/  BSYNC B0 ;  /* 0x0000000000007941 */ /* 0x000fea0003800000 */
.L_x_6743:
[----:B------:R4:W-:Y:S04]  /*e2f0*/  STS.128 [R235+0x1000], R20 ;  /* 0x00100014eb007388 */ /* 0x0009e80000000c00 */
[----:B--2---:R4:W5:Y:S01]  /*e300*/  LD.E.128 R28, desc[UR6][R24.64+0x80] ;  /* 0x00008006181c7980 */ /* 0x004962000c101d00 */
[----:B------:R-:W-:Y:S04]  /*e310*/  BSSY B0, `(.L_x_6745) ;  /* 0x0000028000007945 */ /* 0x000fe80003800000 */
[----:B------:R-:W-:Y:S05]  /*e320*/  @P1 BRA `(.L_x_6746) ;  /* 0x0000000000981947 */ /* 0x000fea0003800000 */
[----:B------:R-:W2:Y:S04]  /*e330*/  LD.E.64 R2, desc[UR6][R34.64+0x40] ;  /* 0x0000400622027980 */ /* 0x000ea8000c101b00 */
[----:B------:R-:W3:Y:S01]  /*e340*/  LD.E.64 R4, desc[UR6][R32.64+0x40] ;  /* 0x0000400620047980 */ /* 0x000ee2000c101b00 */
[C---:B----45:R-:W-:Y:S01]  /*e350*/  SHF.L.U32 R21, R29.reuse, 0x10, RZ ;  /* 0x000000101d157819 */ /* 0x070fe200000006ff */
[----:B------:R-:W-:Y:S01]  /*e360*/  IMAD.U32 R39, R30, 0x10000, RZ ;  /* 0x000100001e277824 */ /* 0x000fe200078e00ff */
[----:B------:R-:W-:Y:S02]  /*e370*/  LOP3.LUT R20, R29, 0xffff0000, RZ, 0xc0, !PT ;  /* 0xffff00001d147812 */ /* 0x000fe400078ec0ff */
[----:B------:R-:W-:Y:S02]  /*e380*/  LOP3.LUT R36, R31, 0xffff0000, RZ, 0xc0, !PT ;  /* 0xffff00001f247812 */ /* 0x000fe400078ec0ff */
[----:B------:R-:W-:-:S02]  /*e390*/  SHF.L.U32 R22, R28, 0x10, RZ ;  /* 0x000000101c167819 */ /* 0x000fc400000006ff */
[----:B------:R-:W-:Y:S02]  /*e3a0*/  LOP3.LUT R40, R28, 0xffff0000, RZ, 0xc0, !PT ;  /* 0xffff00001c287812 */ /* 0x000fe400078ec0ff */
        /* <DEDUP_REMOVED lines=30> */
.L_x_6746:
[----:B------:R-:W-:Y:S05]  /*e590*/  BSYNC B0 ;  /* 0x0000000000007941 */ /* 0x000fea0003800000 */
.L_x_6745:
[----:B-----5:R2:W-:Y:S04]  /*e5a0*/  STS.128 [R235+0x3000], R28 ;  /* 0x0030001ceb007388 */ /* 0x0205e80000000c00 */
[----:B----4-:R2:W5:Y:S01]  /*e5b0*/  LD.E.128 R20, desc[UR6][R24.64+0x100] ;  /* 0x0001000618147980 */ /* 0x010562000c101d00 */
[----:B------:R-:W-:Y:S04]  /*e5c0*/  BSSY B0, `(.L_x_6747) ;  /* 0x0000029000007945 */ /* 0x000fe80003800000 */
[----:B------:R-:W-:Y:S05]  /*e5d0*/  @P0 BRA `(.L_x_6748) ;  /* 0x00000000009c0947 */ /* 0x000fea0003800000 */
[----:B------:R-:W4:Y:S04]  /*e5e0*/  LD.E.64 R2, desc[UR6][R34.64+0x80] ;  /* 0x0000800622027980 */ /* 0x000f28000c101b00 */
[----:B------:R-:W3:Y:S01]  /*e5f0*/  LD.E.64 R4, desc[UR6][R32.64+0x80] ;  /* 0x0000800620047980 */ /* 0x000ee2000c101b00 */
[C---:B--2--5:R-:W-:Y:S01]  /*e600*/  SHF.L.U32 R28, R21.reuse, 0x10, RZ ;  /* 0x00000010151c7819 */ /* 0x064fe200000006ff */
        /* <DEDUP_REMOVED lines=36> */
.L_x_6748:
[----:B------:R-:W-:Y:S05]  /*e850*/  BSYNC B0 ;  /* 0x0000000000007941 */ /* 0x000fea0003800000 */
.L_x_6747:
[----:B-----5:R4:W-:Y:S04]  /*e860*/  STS.128 [R235+0x5000], R20 ;  /* 0x00500014eb007388 */ /* 0x0209e80000000c00 */
[----:B--2---:R4:W5:Y:S01]  /*e870*/  LD.E.128 R28, desc[UR6][R24.64+0x180] ;  /* 0x00018006181c7980 */ /* 0x004962000c101d00 */
[----:B------:R-:W-:Y:S01]  /*e880*/  IADD3 R2, R26, 0xc0, RZ ;  /* 0x000000c01a027810 */ /* 0x000fe20007ffe0ff */
[----:B------:R-:W-:Y:S03]  /*e890*/  BSSY B0, `(.L_x_6749) ;  /* 0x0000029000007945 */ /* 0x000fe60003800000 */
[----:B------:R-:W-:-:S13]  /*e8a0*/  ISETP.GE.AND P0, PT, R2, R7, PT ;  /* 0x000000070200720c */ /* 0x000fda0003f06270 */
[----:B------:R-:W-:Y:S05]  /*e8b0*/  @P0 BRA `(.L_x_6750) ;  /* 0x0000000000980947 */ /* 0x000fea0003800000 */
[----:B------:R-:W3:Y:S04]  /*e8c0*/  LD.E.64 R2, desc[UR6][R34.64+0xc0] ;  /* 0x0000c00622027980 */ /* 0x000ee8000c101b00 */
[----:B------:R-:W2:Y:S01]  /*e8d0*/  LD.E.64 R4, desc[UR6][R32.64+0xc0] ;  /* 0x0000c00620047980 */ /* 0x000ea2000c101b00 */
[C---:B----45:R-:W-:Y:S01]  /*e8e0*/  SHF.L.U32 R21, R29.reuse, 0x10, RZ ;  /* 0x000000101d157819 */ /* 0x070fe200000006ff */
[----:B------:R-:W-:Y:S01]  /*e8f0*/  IMAD.U32 R37, R30, 0x10000, RZ ;  /* 0x000100001e257824 */ /* 0x000fe200078e00ff */
[----:B------:R-:W-:Y:S02]  /*e900*/  LOP3.LUT R20, R29, 0xffff0000, RZ, 0xc0, !PT ;  /* 0xffff00001d147812 */ /* 0x000fe400078ec0ff */
[----:B------:R-:W-:Y:S02]  /*e910*/  SHF.L.U32 R36, R31, 0x10, RZ ;  /* 0x000000101f247819 */ /* 0x000fe400000006ff */
[----:B------:R-:W-:-:S02]  /*e920*/  SHF.L.U32 R22, R28, 0x10, RZ ;  /* 0x000000101c167819 */ /* 0x000fc400000006ff */
[----:B------:R-:W-:Y:S02]  /*e930*/  LOP3.LUT R38, R28, 0xffff0000, RZ, 0xc0, !PT ;  /* 0xffff00001c267812 */ /* 0x000fe400078ec0ff */
        /* <DEDUP_REMOVED lines=18> */
[----:B------:R-:W-:Y:S01]  /*ea60*/  FMUL.FTZ R2, R30, R3 ;  /* 0x000000031e027220 */ /* 0x000fe20000410000 */
[C---:B------:R-:W-:Y:S01]  /*ea70*/  FMUL.FTZ R23, R38.reuse, R25 ;  /* 0x0000001926177220 */ /* 0x040fe20000410000 */
[----:B------:R-:W-:Y:S01]  /*ea80*/  FMUL.FTZ R38, R38, R29 ;  /* 0x0000001d26267220 */ /* 0x000fe20000410000 */
        /* <DEDUP_REMOVED lines=9> */
.L_x_6750:
[----:B------:R-:W-:Y:S05]  /*eb20*/  BSYNC B0 ;  /* 0x0000000000007941 */ /* 0x000fea0003800000 */
.L_x_6749:
[----:B-----5:R2:W-:Y:S02]  /*eb30*/  STS.128 [R235+0x7000], R28 ;  /* 0x0070001ceb007388 */ /* 0x0205e40000000c00 */
.L_x_6742:
[----:B------:R-:W-:Y:S05]  /*eb40*/  BSYNC B1 ;  /* 0x0000000000017941 */ /* 0x000fea0003800000 */
.L_x_6741:
[----:B------:R-:W-:-:S05]  /*eb50*/  VIADD R4, R146, 0x30 ;  /* 0x0000003092047836 */ /* 0x000fca0000000000 */
[----:B------:R-:W-:-:S04]  /*eb60*/  ISETP.GE.AND P0, PT, R4, R11, PT ;  /* 0x0000000b0400720c */ /* 0x000fc80003f06270 */
[----:B------:R-:W-:-:S13]  /*eb70*/  ISETP.LT.OR P0, PT, R52, -0x187, P0 ;  /* 0xfffffe793400780c */ /* 0x000fda0000701670 */
[----:B------:R-:W-:Y:S05]  /*eb80*/  @P0 BRA `(.L_x_6751) ;  /* 0x0000006800140947 */ /* 0x000fea0003800000 */
[----:B------:R-:W-:Y:S01]  /*eb90*/  IMAD R9, R9, 0x30, RZ ;  /* 0x0000003009097824 */ /* 0x000fe200078e02ff */
[----:B------:R-:W-:-:S04]  /*eba0*/  ISETP.GE.AND P2, PT, R26, R7, PT ;  /* 0x000000071a00720c */ /* 0x000fc80003f46270 */
[----:B------:R-:W-:Y:S01]  /*ebb0*/  IADD3 R3, P0, R9, R0, RZ ;  /* 0x0000000009037210 */ /* 0x000fe20007f1e0ff */
[----:B------:R-:W-:-:S03]  /*ebc0*/  VIADD R0, R26, 0x40 ;  /* 0x000000401a007836 */ /* 0x000fc60000000000 */
[----:B------:R-:W-:Y:S01]  /*ebd0*/  LEA.HI.X.SX32 R10, R9, R10, 0x1, P0 ;  /* 0x0000000a090a7211 */ /* 0x000fe200000f0eff */
[C---:B--2---:R-:W-:Y:S01]  /*ebe0*/  IMAD.SHL.U32 R29, R3.reuse, 0x2, RZ ;  /* 0x00000002031d7824 */ /* 0x044fe200078e00ff */
[----:B------:R-:W-:Y:S01]  /*ebf0*/  ISETP.GE.AND P1, PT, R0, R7, PT ;  /* 0x000000070000720c */ /* 0x000fe20003f26270 */
[----:B------:R-:W-:Y:S01]  /*ec00*/  VIADD R0, R26, 0x80 ;  /* 0x000000801a007836 */ /* 0x000fe20000000000 */
[----:B------:R-:W-:Y:S02]  /*ec10*/  SHF.L.U64.HI R3, R3, 0x1, R10 ;  /* 0x0000000103037819 */ /* 0x000fe4000001020a */
[-C--:B---34-:R-:W-:Y:S02]  /*ec20*/  IADD3 R24, P4, R14, R29.reuse, RZ ;  /* 0x0000001d0e187210 */ /* 0x098fe40007f9e0ff */
[----:B-----5:R-:W-:Y:S01]  /*ec30*/  IADD3 R28, P3, R12, R29, RZ ;  /* 0x0000001d0c1c7210 */ /* 0x020fe20007f7e0ff */
[----:B------:R-:W-:Y:S01]  /*ec40*/  BSSY B0, `(.L_x_6752) ;  /* 0x000002e000007945 */ /* 0x000fe20003800000 */
[----:B------:R-:W-:Y:S01]  /*ec50*/  ISETP.GE.AND P0, PT, R0, R7, PT ;  /* 0x000000070000720c */ /* 0x000fe20003f06270 */
[----:B------:R-:W-:-:S02]  /*ec60*/  IMAD.X R25, R15, 0x1, R3, P4 ;  /* 0x000000010f197824 */ /* 0x000fc400020e0603 */
[----:B------:R-:W-:Y:S02]  /*ec70*/  IMAD.X R29, R13, 0x1, R3, P3 ;  /* 0x000000010d1d7824 */ /* 0x000fe400018e0603 */
[----:B------:R2:W5:Y:S01]  /*ec80*/  LD.E.128 R12, desc[UR6][R16.64] ;  /* 0x00000006100c7980 */ /* 0x000562000c101d00 */
[----:B------:R-:W-:Y:S07]  /*ec90*/  @P2 BRA `(.L_x_6753) ;  /* 0x0000000000a02947 */ /* 0x000fee0003800000 */
[----:B------:R-:W3:Y:S04]  /*eca0*/  LD.E.64 R2, desc[UR6][R28.64] ;  /* 0x000000061c027980 */ /* 0x000ee8000c101b00 */
[----:B------:R-:W4:Y:S01]  /*ecb0*/  LD.E.64 R10, desc[UR6][R24.64] ;  /* 0x00000006180a7980 */ /* 0x000f22000c101b00 */
[C---:B-----5:R-:W-:Y:S01]  /*ecc0*/  IMAD.U32 R23, R15.reuse, 0x10000, RZ ;  /* 0x000100000f177824 */ /* 0x060fe200078e00ff */
[----:B------:R-:W-:Y:S02]  /*ecd0*/  LOP3.LUT R22, R15, 0xffff0000, RZ, 0xc0, !PT ;  /* 0xffff00000f167812 */ /* 0x000fe400078ec0ff */
[C---:B------:R-:W-:Y:S02]  /*ece0*/  LOP3.LUT R0, R13.reuse, 0xffff0000, RZ, 0xc0, !PT ;  /* 0xffff00000d007812 */ /* 0x040fe400078ec0ff */
[----:B------:R-:W-:-:S02]  /*ecf0*/  SHF.L.U32 R5, R13, 0x10, RZ ;  /* 0x000000100d057819 */ /* 0x000fc400000006ff */
[C---:B------:R-:W-:Y:S02]  /*ed00*/  SHF.L.U32 R9, R12.reuse, 0x10, RZ ;  /* 0x000000100c097819 */ /* 0x040fe400000006ff */
[----:B------:R-:W-:Y:S02]  /*ed10*/  LOP3.LUT R31, R12, 0xffff0000, RZ, 0xc0, !PT ;  /* 0xffff00000c1f7812 */ /* 0x000fe400078ec0ff */
[C---:B------:R-:W-:Y:S02]  /*ed20*/  LOP3.LUT R32, R14.reuse, 0xffff0000, RZ, 0xc0, !PT ;  /* 0xffff00000e207812 */ /* 0x040fe400078ec0ff */
[----:B------:R-:W-:Y:S02]  /*ed30*/  SHF.L.U32 R30, R14, 0x10, RZ ;  /* 0x000000100e1e7819 */ /* 0x000fe400000006ff */
[C---:B---3--:R-:W-:Y:S01]  /*ed40*/  LOP3.LUT R15, R2.reuse, 0xffff0000, RZ, 0xc0, !PT ;  /* 0xffff0000020f7812 */ /* 0x048fe200078ec0ff */
[----:B------:R-:W-:Y:S01]  /*ed50*/  IMAD.U32 R2, R2, 0x10000, RZ ;  /* 0x0001000002027824 */ /* 0x000fe200078e00ff */
[----:B------:R-:W-:-:S02]  /*ed60*/  LOP3.LUT R13, R3, 0xffff0000, RZ, 0xc0, !PT ;  /* 0xffff0000030d7812 */ /* 0x000fc400078ec0ff */
[----:B----4-:R-:W-:Y:S01]  /*ed70*/  LOP3.LUT R21, R10, 0xffff0000, RZ, 0xc0, !PT ;  /* 0xffff00000a157812 */ /* 0x010fe200078ec0ff */
[----:B------:R-:W-:Y:S01]  /*ed80*/  FMUL.FTZ R12, R0, R15 ;  /* 0x0000000f000c7220 */ /* 0x000fe20000410000 */
[----:B------:R-:W-:Y:S01]  /*ed90*/  LOP3.LUT R20, R11, 0xffff0000, RZ, 0xc0, !PT ;  /* 0xffff00000b147812 */ /* 0x000fe200078ec0ff */
[----:B------:R-:W-:Y:S01]  /*eda0*/  FMUL.FTZ R14, R22, R13 ;  /* 0x0000000d160e7220 */ /* 0x000fe20000410000 */
[----:B------:R-:W-:Y:S01]  /*edb0*/  SHF.L.U32 R3, R3, 0x10, RZ ;  /* 0x0000001003037819 */ /* 0x000fe200000006ff */
[-C--:B------:R-:W-:Y:S01]  /*edc0*/  FMUL.FTZ R0, R0, R21.reuse ;  /* 0x0000001500007220 */ /* 0x080fe20000410000 */
[----:B------:R-:W-:Y:S01]  /*edd0*/  SHF.L.U32 R10, R10, 0x10, RZ ;  /* 0x000000100a0a7819 */ /* 0x000fe200000006ff */
[----:B------:R-:W-:Y:S02]  /*ede0*/  IMAD.U32 R11, R11, 0x10000, RZ ;  /* 0x000100000b0b7824 */ /* 0x000fe400078e00ff */
[C---:B------:R-:W-:Y:S01]  /*edf0*/  FFMA.FTZ R12, R5.reuse, R21, -R12 ;  /* 0x00000015050c7223 */ /* 0x040fe2000001080c */
[----:B------:R-:W-:Y:S01]  /*ee00*/  FMUL.FTZ R22, R22, R20 ;  /* 0x0000001416167220 */ /* 0x000fe20000410000 */
[----:B------:R-:W-:Y:S01]  /*ee10*/  FFMA.FTZ R5, R5, R15, R0 ;  /* 0x0000000f05057223 */ /* 0x000fe20000010000 */
[C---:B------:R-:W-:Y:S01]  /*ee20*/  FMUL.FTZ R15, R32.reuse, R3 ;  /* 0x00000003200f7220 */ /* 0x040fe20000410000 */
[----:B------:R-:W-:Y:S01]  /*ee30*/  FMUL.FTZ R0, R31, R2 ;  /* 0x000000021f007220 */ /* 0x000fe20000410000 */
[----:B------:R-:W-:Y:S01]  /*ee40*/  FMUL.FTZ R32, R32, R11 ;  /* 0x0000000b20207220 */ /* 0x000fe20000410000 */
[C---:B------:R-:W-:Y:S01]  /*ee50*/  FFMA.FTZ R14, R23.reuse, R20, -R14 ;  /* 0x00000014170e7223 */ /* 0x040fe2000001080e */
[----:B------:R-:W-:Y:S01]  /*ee60*/  FFMA.FTZ R13, R23, R13, R22 ;  /* 0x0000000d170d7223 */ /* 0x000fe20000010016 */
[-C--:B------:R-:W-:Y:S01]  /*ee70*/  FMUL.FTZ R31, R31, R10.reuse ;  /* 0x0000000a1f1f7220 */ /* 0x080fe20000410000 */
        /* <DEDUP_REMOVED lines=9> */
[----:B------:R-:W-:Y:S02]  /*ef10*/  MOV R15, R2 ;  /* 0x00000002000f7202 */ /* 0x000fe40000000f00 */
.L_x_6753:
[----:B------:R-:W-:Y:S05]  /*ef20*/  BSYNC B0 ;  /* 0x0000000000007941 */ /* 0x000fea0003800000 */
.L_x_6752:
[----:B-----5:R3:W-:Y:S04]  /*ef30*/  STS.128 [R235+0x1800], R12 ;  /* 0x0018000ceb007388 */ /* 0x0207e80000000c00 */
[----:B------:R3:W5:Y:S01]  /*ef40*/  LD.E.128 R20, desc[UR6][R16.64+0x80] ;  /* 0x0000800610147980 */ /* 0x000762000c101d00 */
[----:B------:R-:W-:Y:S04]  /*ef50*/  BSSY B0, `(.L_x_6754) ;  /* 0x0000028000007945 */ /* 0x000fe80003800000 */
[----:B------:R-:W-:Y:S05]  /*ef60*/  @P1 BRA `(.L_x_6755) ;  /* 0x0000000000981947 */ /* 0x000fea0003800000 */
[----:B------:R-:W4:Y:S04]  /*ef70*/  LD.E.64 R10, desc[UR6][R24.64+0x40] ;  /* 0x00004006180a7980 */ /* 0x000f28000c101b00 */
[----:B------:R-:W3:Y:S01]  /*ef80*/  LD.E.64 R2, desc[UR6][R28.64+0x40] ;  /* 0x000040061c027980 */ /* 0x000ee2000c101b00 */
[C---:B-----5:R-:W-:Y:S02]  /*ef90*/  SHF.L.U32 R5, R21.reuse, 0x10, RZ ;  /* 0x0000001015057819 */ /* 0x060fe400000006ff */
[----:B------:R-:W-:Y:S02]  /*efa0*/  LOP3.LUT R0, R21, 0xffff0000, RZ, 0xc0, !PT ;  /* 0xffff000015007812 */ /* 0x000fe400078ec0ff */
[C---:B------:R-:W-:Y:S02]  /*efb0*/  SHF.L.U32 R9, R20.reuse, 0x10, RZ ;  /* 0x0000001014097819 */ /* 0x040fe400000006ff */
[----:B------:R-:W-:-:S02]  /*efc0*/  LOP3.LUT R31, R20, 0xffff0000, RZ, 0xc0, !PT ;  /* 0xffff0000141f7812 */ /* 0x000fc400078ec0ff */
[C---:B------:R-:W-:Y:S02]  /*efd0*/  SHF.L.U32 R30, R23.reuse, 0x10, RZ ;  /* 0x00000010171e7819 */ /* 0x040fe400000006ff */
[----:B------:R-:W-:Y:S01]  /*efe0*/  LOP3.LUT R20, R23, 0xffff0000, RZ, 0xc0, !PT ;  /* 0xffff000017147812 */ /* 0x000fe200078ec0ff */
[C---:B------:R-:W-:Y:S01]  /*eff0*/  IMAD.U32 R23, R22.reuse, 0x10000, RZ ;  /* 0x0001000016177824 */ /* 0x040fe200078e00ff */
[----:B------:R-:W-:Y:S02]  /*f000*/  LOP3.LUT R22, R22, 0xffff0000, RZ, 0xc0, !PT ;  /* 0xffff000016167812 */ /* 0x000fe400078ec0ff */
[----:B----4-:R-:W-:Y:S02]  /*f010*/  LOP3.LUT R21, R10, 0xffff0000, RZ, 0xc0, !PT ;  /* 0xffff00000a157812 */ /* 0x010fe400078ec0ff */
[----:B---3--:R-:W-:-:S03]  /*f020*/  LOP3.LUT R14, R2, 0xffff0000, RZ, 0xc0, !PT ;  /* 0xffff0000020e7812 */ /* 0x008fc600078ec0ff */
[C---:B------:R-:W-:Y:S01]  /*f030*/  FMUL.FTZ R33, R0.reuse, R21 ;  /* 0x0000001500217220 */ /* 0x040fe20000410000 */
[----:B------:R-:W-:Y:S02]  /*f040*/  LOP3.LUT R13, R3, 0xffff0000, RZ, 0xc0, !PT ;  /* 0xffff0000030d7812 */ /* 0x000fe400078ec0ff */
[----:B------:R-:W-:Y:S01]  /*f050*/  LOP3.LUT R15, R11, 0xffff0000, RZ, 0xc0, !PT ;  /* 0xffff00000b0f7812 */ /* 0x000fe200078ec0ff */
[-C--:B------:R-:W-:Y:S01]  /*f060*/  FMUL.FTZ R12, R0, R14.reuse ;  /* 0x0000000e000c7220 */ /* 0x080fe20000410000 */
[----:B------:R-:W-:Y:S02]  /*f070*/  SHF.L.U32 R2, R2, 0x10, RZ ;  /* 0x0000001002027819 */ /* 0x000fe400000006ff */
[----:B------:R-:W-:Y:S01]  /*f080*/  SHF.L.U32 R3, R3, 0x10, RZ ;  /* 0x0000001003037819 */ /* 0x000fe200000006ff */
[----:B------:R-:W-:Y:S01]  /*f090*/  IMAD.U32 R10, R10, 0x10000, RZ ;  /* 0x000100000a0a7824 */ /* 0x000fe200078e00ff */
[----:B------:R-:W-:Y:S01]  /*f0a0*/  SHF.L.U32 R11, R11, 0x10, RZ ;  /* 0x000000100b0b7819 */ /* 0x000fe200000006ff */
[C---:B------:R-:W-:Y:S01]  /*f0b0*/  FFMA.FTZ R33, R5.reuse, R14, R33 ;  /* 0x0000000e05217223 */ /* 0x040fe20000010021 */
[----:B------:R-:W-:Y:S01]  /*f0c0*/  FMUL.FTZ R35, R20, R13 ;  /* 0x0000000d14237220 */ /* 0x000fe20000410000 */
[----:B------:R-:W-:Y:S01]  /*f0d0*/  FFMA.FTZ R12, R5, R21, -R12 ;  /* 0x00000015050c7223 */ /* 0x000fe2000001080c */
[C---:B------:R-:W-:Y:S01]  /*f0e0*/  FMUL.FTZ R0, R31.reuse, R2 ;  /* 0x000000021f007220 */ /* 0x040fe20000410000 */
[----:B------:R-:W-:Y:S01]  /*f0f0*/  FMUL.FTZ R14, R22, R3 ;  /* 0x00000003160e7220 */ /* 0x000fe20000410000 */
[----:B------:R-:W-:Y:S01]  /*f100*/  FMUL.FTZ R5, R20, R15 ;  /* 0x0000000f14057220 */ /* 0x000fe20000410000 */
[-C--:B------:R-:W-:Y:S01]  /*f110*/  FMUL.FTZ R31, R31, R10.reuse ;  /* 0x0000000a1f1f7220 */ /* 0x080fe20000410000 */
        /* <DEDUP_REMOVED lines=11> */
.L_x_6755:
[----:B------:R-:W-:Y:S05]  /*f1d0*/  BSYNC B0 ;  /* 0x0000000000007941 */ /* 0x000fea0003800000 */
.L_x_6754:
[----:B-----5:R4:W-:Y:S04]  /*f1e0*/  STS.128 [R235+0x3800], R20 ;  /* 0x00380014eb007388 */ /* 0x0209e80000000c00 */
[----:B---3--:R4:W5:Y:S01]  /*f1f0*/  LD.E.128 R12, desc[UR6][R16.64+0x100] ;  /* 0x00010006100c7980 */ /* 0x008962000c101d00 */
[----:B------:R-:W-:Y:S04]  /*f200*/  BSSY B0, `(.L_x_6756) ;  /* 0x000002a000007945 */ /* 0x000fe80003800000 */
[----:B------:R-:W-:Y:S05]  /*f210*/  @P0 BRA `(.L_x_6757) ;  /* 0x0000000000a00947 */ /* 0x000fea0003800000 */
[----:B------:R-:W3:Y:S04]  /*f220*/  LD.E.64 R2, desc[UR6][R28.64+0x80] ;  /* 0x000080061c027980 */ /* 0x000ee8000c101b00 */
[----:B------:R-:W2:Y:S01]  /*f230*/  LD.E.64 R10, desc[UR6][R24.64+0x80] ;  /* 0x00008006180a7980 */ /* 0x000ea2000c101b00 */
[C---:B----45:R-:W-:Y:S01]  /*f240*/  IMAD.U32 R23, R15.reuse, 0x10000, RZ ;  /* 0x000100000f177824 */ /* 0x070fe200078e00ff */
        /* <DEDUP_REMOVED lines=10> */
[----:B--2---:R-:W-:Y:S01]  /*f2f0*/  LOP3.LUT R21, R10, 0xffff0000, RZ, 0xc0, !PT ;  /* 0xffff00000a157812 */ /* 0x004fe200078ec0ff */
        /* <DEDUP_REMOVED lines=26> */
.L_x_6757:
[----:B------:R-:W-:Y:S05]  /*f4a0*/  BSYNC B0 ;  /* 0x0000000000007941 */ /* 0x000fea0003800000 */
.L_x_6756:
[----:B-----5:R3:W-:Y:S04]  /*f4b0*/  STS.128 [R235+0x5800], R12 ;  /* 0x0058000ceb007388 */ /* 0x0207e80000000c00 */
[----:B----4-:R3:W5:Y:S01]  /*f4c0*/  LD.E.128 R20, desc[UR6][R16.64+0x180] ;  /* 0x0001800610147980 */ /* 0x010762000c101d00 */
[----:B------:R-:W-:Y:S01]  /*f4d0*/  IADD3 R26, R26, 0xc0, RZ ;  /* 0x000000c01a1a7810 */ /* 0x000fe20007ffe0ff */
[----:B------:R-:W-:Y:S03]  /*f4e0*/  BSSY B0, `(.L_x_6758) ;  /* 0x000002a000007945 */ /* 0x000fe60003800000 */
[----:B------:R-:W-:-:S13]  /*f4f0*/  ISETP.GE.AND P0, PT, R26, R7, PT ;  /* 0x000000071a00720c */ /* 0x000fda0003f06270 */
[----:B------:R-:W-:Y:S05]  /*f500*/  @P0 BRA `(.L_x_6759) ;  /* 0x00000000009c0947 */ /* 0x000fea0003800000 */
[----:B------:R-:W4:Y:S04]  /*f510*/  LD.E.64 R2, desc[UR6][R28.64+0xc0] ;  /* 0x0000c0061c027980 */ /* 0x000f28000c101b00 */
[----:B------:R-:W4:Y:S01]  /*f520*/  LD.E.64 R10, desc[UR6][R24.64+0xc0] ;  /* 0x0000c006180a7980 */ /* 0x000f22000c101b00 */
[----:B-----5:R-:W-:Y:S02]  /*f530*/  LOP3.LUT R0, R21, 0xffff0000, RZ, 0xc0, !PT ;  /* 0xffff000015007812 */ /* 0x020fe400078ec0ff */
[----:B--23--:R-:W-:Y:S02]  /*f540*/  LOP3.LUT R16, R23, 0xffff0000, RZ, 0xc0, !PT ;  /* 0xffff000017107812 */ /* 0x00cfe400078ec0ff */
[----:B------:R-:W-:Y:S02]  /*f550*/  SHF.L.U32 R5, R21, 0x10, RZ ;  /* 0x0000001015057819 */ /* 0x000fe400000006ff */
[----:B------:R-:W-:-:S02]  /*f560*/  SHF.L.U32 R7, R20, 0x10, RZ ;  /* 0x0000001014077819 */ /* 0x000fc400000006ff */
[----:B------:R-:W-:Y:S01]  /*f570*/  LOP3.LUT R21, R20, 0xffff0000, RZ, 0xc0, !PT ;  /* 0xffff000014157812 */ /* 0x000fe200078ec0ff */
[C---:B------:R-:W-:Y:S01]  /*f580*/  IMAD.U32 R20, R22.reuse, 0x10000, RZ ;  /* 0x0001000016147824 */ /* 0x040fe200078e00ff */
[----:B------:R-:W-:Y:S02]  /*f590*/  SHF.L.U32 R17, R23, 0x10, RZ ;  /* 0x0000001017117819 */ /* 0x000fe400000006ff */
[----:B------:R-:W-:Y:S02]  /*f5a0*/  LOP3.LUT R23, R22, 0xffff0000, RZ, 0xc0, !PT ;  /* 0xffff000016177812 */ /* 0x000fe400078ec0ff */
[----:B----4-:R-:W-:Y:S02]  /*f5b0*/  LOP3.LUT R13, R2, 0xffff0000, RZ, 0xc0, !PT ;  /* 0xffff0000020d7812 */ /* 0x010fe400078ec0ff */
[C---:B------:R-:W-:Y:S01]  /*f5c0*/  LOP3.LUT R9, R3.reuse, 0xffff0000, RZ, 0xc0, !PT ;  /* 0xffff000003097812 */ /* 0x040fe200078ec0ff */
[----:B------:R-:W-:Y:S01]  /*f5d0*/  IMAD.U32 R3, R3, 0x10000, RZ ;  /* 0x0001000003037824 */ /* 0x000fe200078e00ff */
[----:B------:R-:W-:Y:S01]  /*f5e0*/  LOP3.LUT R15, R10, 0xffff0000, RZ, 0xc0, !PT ;  /* 0xffff00000a0f7812 */ /* 0x000fe200078ec0ff */
[----:B------:R-:W-:Y:S01]  /*f5f0*/  FMUL.FTZ R12, R0, R13 ;  /* 0x0000000d000c7220 */ /* 0x000fe20000410000 */
[----:B------:R-:W-:Y:S01]  /*f600*/  SHF.L.U32 R2, R2, 0x10, RZ ;  /* 0x0000001002027819 */ /* 0x000fe200000006ff */
[----:B------:R-:W-:Y:S01]  /*f610*/  FMUL.FTZ R22, R16, R9 ;  /* 0x0000000910167220 */ /* 0x000fe20000410000 */
[----:B------:R-:W-:Y:S01]  /*f620*/  LOP3.LUT R14, R11, 0xffff0000, RZ, 0xc0, !PT ;  /* 0xffff00000b0e7812 */ /* 0x000fe200078ec0ff */
[-C--:B------:R-:W-:Y:S01]  /*f630*/  FMUL.FTZ R0, R0, R15.reuse ;  /* 0x0000000f00007220 */ /* 0x080fe20000410000 */
[----:B------:R-:W-:Y:S01]  /*f640*/  SHF.L.U32 R10, R10, 0x10, RZ ;  /* 0x000000100a0a7819 */ /* 0x000fe200000006ff */
[----:B------:R-:W-:Y:S01]  /*f650*/  FFMA.FTZ R12, R5, R15, -R12 ;  /* 0x0000000f050c7223 */ /* 0x000fe2000001080c */
[----:B------:R-:W-:Y:S01]  /*f660*/  SHF.L.U32 R11, R11, 0x10, RZ ;  /* 0x000000100b0b7819 */ /* 0x000fe200000006ff */
[----:B------:R-:W-:Y:S01]  /*f670*/  FFMA.FTZ R5, R5, R13, R0 ;  /* 0x0000000d05057223 */ /* 0x000fe20000010000 */
[----:B------:R-:W-:Y:S01]  /*f680*/  FMUL.FTZ R0, R21, R2 ;  /* 0x0000000215007220 */ /* 0x000fe20000410000 */
[-C--:B------:R-:W-:Y:S01]  /*f690*/  FMUL.FTZ R16, R16, R14.reuse ;  /* 0x0000000e10107220 */ /* 0x080fe20000410000 */
[----:B------:R-:W-:Y:S01]  /*f6a0*/  FFMA.FTZ R22, R17, R14, -R22 ;  /* 0x0000000e11167223 */ /* 0x000fe20000010816 */
[-C--:B------:R-:W-:Y:S01]  /*f6b0*/  FMUL.FTZ R21, R21, R10.reuse ;  /* 0x0000000a15157220 */ /* 0x080fe20000410000 */
[C---:B------:R-:W-:Y:S01]  /*f6c0*/  FMUL.FTZ R13, R23.reuse, R3 ;  /* 0x00000003170d7220 */ /* 0x040fe20000410000 */
[----:B------:R-:W-:Y:S01]  /*f6d0*/  FMUL.FTZ R14, R23, R11 ;  /* 0x0000000b170e7220 */ /* 0x000fe20000410000 */
        /* <DEDUP_REMOVED lines=10> */
.L_x_6759:
[----:B------:R-:W-:Y:S05]  /*f780*/  BSYNC B0 ;  /* 0x0000000000007941 */ /* 0x000fea0003800000 */
.L_x_6758:
[----:B-----5:R4:W-:Y:S01]  /*f790*/  STS.128 [R235+0x7800], R20 ;  /* 0x00780014eb007388 */ /* 0x0209e20000000c00 */
[----:B------:R-:W-:Y:S05]  /*f7a0*/  BRA `(.L_x_6751) ;  /* 0x0000005c000c7947 */ /* 0x000fea0003800000 */
.L_x_6720:
        /* <DEDUP_REMOVED lines=18> */
[C---:B-----5:R-:W-:Y:S01]  /*f8d0*/  LEA R28, P2, R29.reuse, R12, 0x1 ;  /* 0x0000000c1d1c7211 */ /* 0x060fe200078408ff */
        /* <DEDUP_REMOVED lines=10> */
[C---:B------:R-:W-:Y:S01]  /*f980*/  IMAD.U32 R37, R42.reuse, 0x10000, RZ ;  /* 0x000100002a257824 */ /* 0x040fe200078e00ff */
        /* <DEDUP_REMOVED lines=59> */
.L_x_6763:
[----:B------:R-:W-:Y:S05]  /*fd40*/  BSYNC B0 ;  /* 0x0000000000007941 */ /* 0x000fea0003800000 */
.L_x_6762:
        /* <DEDUP_REMOVED lines=28> */
[----:B--2---:R-:W-:Y:S02]  /*ff10*/  SHF.L.U32 R40, R39, 0x10, RZ ;  /* 0x0000001027287819 */ /* 0x004fe400000006ff */
        /* <DEDUP_REMOVED lines=54> */
.L_x_6765:
[----:B------:R-:W-:Y:S05]  /*10280*/  BSYNC B0 ;  /* 0x0000000000007941 */ /* 0x000fea0003800000 */
.L_x_6764:
        /* <DEDUP_REMOVED lines=83> */
.L_x_6767:
[----:B------:R-:W-:Y:S05]  /*107c0*/  BSYNC B0 ;  /* 0x0000000000007941 */ /* 0x000fea0003800000 */
.L_x_6766:
        /* <DEDUP_REMOVED lines=20> */
[----:B------:R-:W1:Y:S03]  /*10910*/  LD.E.128 R28, desc[UR6][R28.64+0x180] ;  /* 0x000180061c1c7980 */ /* 0x000e66000c101d00 */
        /* <DEDUP_REMOVED lines=14> */
[----:B--2---:R-:W-:Y:S01]  /*10a00*/  IMAD.U32 R40, R22, 0x10000, RZ ;  /* 0x0001000016287824 */ /* 0x004fe200078e00ff */
[C---:B------:R-:W-:Y:S02]  /*10a10*/  SHF.L.U32 R20, R21.reuse, 0x10, RZ ;  /* 0x0000001015147819 */ /* 0x040fe400000006ff */
[----:B------:R-:W-:Y:S02]  /*10a20*/  LOP3.LUT R41, R21, 0xffff0000, RZ, 0xc0, !PT ;  /* 0xffff000015297812 */ /* 0x000fe400078ec0ff */
[C---:B------:R-:W-:Y:S02]  /*10a30*/  SHF.L.U32 R21, R23.reuse, 0x10, RZ ;  /* 0x0000001017157819 */ /* 0x040fe400000006ff */
[----:B------:R-:W-:Y:S01]  /*10a40*/  LOP3.LUT R42, R23, 0xffff0000, RZ, 0xc0, !PT ;  /* 0xffff0000172a7812 */ /* 0x000fe200078ec0ff */
[----:B-1----:R-:W-:Y:S01]  /*10a50*/  IMAD.U32 R49, R30, 0x10000, RZ ;  /* 0x000100001e317824 */ /* 0x002fe200078e00ff */
        /* <DEDUP_REMOVED lines=44> */
.L_x_6769:
[----:B------:R-:W-:Y:S05]  /*10d20*/  BSYNC B0 ;  /* 0x0000000000007941 */ /* 0x000fea0003800000 */
.L_x_6768:
[----:B-----5:R3:W-:Y:S02]  /*10d30*/  STS.128 [R235+0x6000], R36 ;  /* 0x00600024eb007388 */ /* 0x0207e40000000c00 */
.L_x_6761:
[----:B------:R-:W-:Y:S05]  /*10d40*/  BSYNC B1 ;  /* 0x0000000000017941 */ /* 0x000fea0003800000 */
.L_x_6760:
[----:B------:R-:W-:Y:S01]  /*10d50*/  VIADD R6, R146, 0x10 ;  /* 0x0000001092067836 */ /* 0x000fe20000000000 */
[----:B------:R-:W-:Y:S04]  /*10d60*/  BSSY B1, `(.L_x_6770) ;  /* 0x0000167000017945 */ /* 0x000fe80003800000 */
        /* <DEDUP_REMOVED lines=21> */
[----:B-----5:R-:W-:Y:S02]  /*10ec0*/  LEA R28, P3, R29, R12, 0x1 ;  /* 0x0000000c1d1c7211 */ /* 0x020fe400078608ff */
[----:B------:R-:W-:Y:S02]  /*10ed0*/  @P2 IADD3 R10, -R9, RZ, RZ ;  /* 0x000000ff090a2210 */ /* 0x000fe40007ffe1ff */
[----:B------:R-:W-:Y:S01]  /*10ee0*/  LEA.HI.X R29, R29, R13, R23, 0x1, P3 ;  /* 0x0000000d1d1d7211 */ /* 0x000fe200018f0c17 */
[----:B------:R-:W-:Y:S01]  /*10ef0*/  IMAD.WIDE R20, R21, 0x2, R46 ;  /* 0x0000000215147825 */ /* 0x000fe200078e022e */
[----:B------:R-:W-:-:S04]  /*10f00*/  IADD3 R33, P3, R10, R8, RZ ;  /* 0x000000080a217210 */ /* 0x000fc80007f7e0ff */
[----:B------:R-:W4:Y:S01]  /*10f10*/  LD.E.128 R28, desc[UR6][R28.64] ;  /* 0x000000061c1c7980 */ /* 0x000f22000c101d00 */
[----:B------:R-:W-:Y:S02]  /*10f20*/  LEA.HI.X.SX32 R5, R10, R5, 0x1, P3 ;  /* 0x000000050a057211 */ /* 0x000fe400018f0eff */
[C---:B------:R-:W-:Y:S01]  /*10f30*/  LEA R32, P3, R33.reuse, R14, 0x1 ;  /* 0x0000000e21207211 */ /* 0x040fe200078608ff */
[----:B------:R-:W1:Y:S03]  /*10f40*/  LD.E.128 R20, desc[UR6][R20.64] ;  /* 0x0000000614147980 */ /* 0x000e66000c101d00 */
[----:B------:R-:W-:-:S06]  /*10f50*/  LEA.HI.X R33, R33, R15, R5, 0x1, P3 ;  /* 0x0000000f21217211 */ /* 0x000fcc00018f0c05 */
[----:B------:R-:W3:Y:S01]  /*10f60*/  LD.E.128 R32, desc[UR6][R32.64] ;  /* 0x0000000620207980 */ /* 0x000ee2000c101d00 */
[C---:B------:R-:W-:Y:S01]  /*10f70*/  IMAD.U32 R10, R36.reuse, 0x10000, RZ ;  /* 0x00010000240a7824 */ /* 0x040fe200078e00ff */
[----:B------:R-:W-:Y:S01]  /*10f80*/  LOP3.LUT R8, R36, 0xffff0000, RZ, 0xc0, !PT ;  /* 0xffff000024087812 */ /* 0x000fe200078ec0ff */
[C---:B--2---:R-:W-:Y:S01]  /*10f90*/  IMAD.U32 R41, R37.reuse, 0x10000, RZ ;  /* 0x0001000025297824 */ /* 0x044fe200078e00ff */
[----:B------:R-:W-:Y:S01]  /*10fa0*/  LOP3.LUT R5, R37, 0xffff0000, RZ, 0xc0, !PT ;  /* 0xffff000025057812 */ /* 0x000fe200078ec0ff */
[C---:B------:R-:W-:Y:S01]  /*10fb0*/  IMAD.U32 R42, R39.reuse, 0x10000, RZ ;  /* 0x00010000272a7824 */ /* 0x040fe200078e00ff */
[C---:B------:R-:W-:Y:S02]  /*10fc0*/  SHF.L.U32 R40, R38.reuse, 0x10, RZ ;  /* 0x0000001026287819 */ /* 0x040fe400000006ff */
[----:B------:R-:W-:Y:S02]  /*10fd0*/  LOP3.LUT R37, R38, 0xffff0000, RZ, 0xc0, !PT ;  /* 0xffff000026257812 */ /* 0x000fe400078ec0ff */
[----:B------:R-:W-:Y:S01]  /*10fe0*/  LOP3.LUT R36, R39, 0xffff0000, RZ, 0xc0, !PT ;  /* 0xffff000027247812 */ /* 0x000fe200078ec0ff */
[C---:B----4-:R-:W-:Y:S01]  /*10ff0*/  IMAD.U32 R39, R28.reuse, 0x10000, RZ ;  /* 0x000100001c277824 */ /* 0x050fe200078e00ff */
[----:B------:R-:W-:Y:S01]  /*11000*/  LOP3.LUT R38, R28, 0xffff0000, RZ, 0xc0, !PT ;  /* 0xffff00001c267812 */ /* 0x000fe200078ec0ff */
[----:B------:R-:W-:Y:S01]  /*11010*/  IMAD.U32 R43, R30, 0x10000, RZ ;  /* 0x000100001e2b7824 */ /* 0x000fe200078e00ff */
[C---:B------:R-:W-:Y:S01]  /*11020*/  SHF.L.U32 R28, R29.reuse, 0x10, RZ ;  /* 0x000000101d1c7819 */ /* 0x040fe200000006ff */
[----:B-1----:R-:W-:Y:S01]  /*11030*/  IMAD.U32 R48, R20, 0x10000, RZ ;  /* 0x0001000014307824 */ /* 0x002fe200078e00ff */
        /* <DEDUP_REMOVED lines=19> */
[----:B------:R-:W-:Y:S01]  /*11170*/  @!P2 FADD.FTZ R43, -R43, -RZ ;  /* 0x800000ff2b2ba221 */ /* 0x000fe20000010100 */
[----:B------:R-:W-:Y:S01]  /*11180*/  FMUL.FTZ R30, R21, R30 ;  /* 0x0000001e151e7220 */ /* 0x000fe20000410000 */
[----:B------:R-:W-:Y:S01]  /*11190*/  FMUL.FTZ R29, R20, R29 ;  /* 0x0000001d141d7220 */ /* 0x000fe20000410000 */
[----:B---3--:R-:W-:Y:S01]  /*111a0*/  LOP3.LUT R21, R32, 0xffff0000, RZ, 0xc0, !PT ;  /* 0xffff000020157812 */ /* 0x008fe200078ec0ff */
[----:B------:R-:W-:Y:S01]  /*111b0*/  FMUL.FTZ R31, R22, R31 ;  /* 0x0000001f161f7220 */ /* 0x000fe20000410000 */
[----:B------:R-:W-:Y:S01]  /*111c0*/  IMAD.U32 R22, R32, 0x10000, RZ ;  /* 0x0001000020167824 */ /* 0x000fe200078e00ff */
        /* <DEDUP_REMOVED lines=22> */
.L_x_6773:
[----:B------:R-:W-:Y:S05]  /*11330*/  BSYNC B0 ;  /* 0x0000000000007941 */ /* 0x000fea0003800000 */
.L_x_6772:
[----:B-----5:R4:W-:Y:S04]  /*11340*/  STS.128 [R235+0x800], R36 ;  /* 0x00080024eb007388 */ /* 0x0209e80000000c00 */
[----:B--2---:R4:W5:Y:S01]  /*11350*/  LD.E.128 R40, desc[UR6][R46.64+0x80] ;  /* 0x000080062e287980 */ /* 0x004962000c101d00 */
[----:B------:R-:W-:Y:S04]  /*11360*/  BSSY B0, `(.L_x_6774) ;  /* 0x0000054000007945 */ /* 0x000fe80003800000 */
        /* <DEDUP_REMOVED lines=9> */
[----:B------:R-:W-:-:S04]  /*11400*/  IADD3 R29, P2, R23, R5, RZ ;  /* 0x00000005171d7210 */ /* 0x000fc80007f5e0ff */
[----:B------:R-:W-:Y:S02]  /*11410*/  LEA.HI.X.SX32 R23, R23, R4, 0x1, P2 ;  /* 0x0000000417177211 */ /* 0x000fe400010f0eff */
[C---:B------:R-:W-:Y:S02]  /*11420*/  LEA R28, P2, R29.reuse, R12, 0x1 ;  /* 0x0000000c1d1c7211 */ /* 0x040fe400078408ff */
[----:B------:R-:W-:Y:S01]  /*11430*/  MOV R8, RZ ;  /* 0x000000ff00087202 */ /* 0x000fe20000000f00 */
[----:B------:R-:W-:Y:S01]  /*11440*/  @P1 IMAD.MOV R8, RZ, RZ, -R9 ;  /* 0x000000ffff081224 */ /* 0x000fe200078e0a09 */
[----:B------:R-:W-:Y:S01]  /*11450*/  LEA.HI.X R29, R29, R13, R23, 0x1, P2 ;  /* 0x0000000d1d1d7211 */ /* 0x000fe200010f0c17 */
[----:B------:R-:W-:-:S03]  /*11460*/  IMAD.WIDE R20, R21, 0x2, R46 ;  /* 0x0000000215147825 */ /* 0x000fc600078e022e */
[C---:B------:R-:W-:Y:S02]  /*11470*/  IADD3 R5, P2, R8.reuse, R5, RZ ;  /* 0x0000000508057210 */ /* 0x040fe40007f5e0ff */
[----:B------:R-:W2:Y:S02]  /*11480*/  LD.E.128 R28, desc[UR6][R28.64] ;  /* 0x000000061c1c7980 */ /* 0x000ea4000c101d00 */
[----:B------:R-:W-:Y:S02]  /*11490*/  LEA.HI.X.SX32 R4, R8, R4, 0x1, P2 ;  /* 0x0000000408047211 */ /* 0x000fe400010f0eff */
[C---:B------:R-:W-:Y:S01]  /*114a0*/  LEA R32, P2, R5.reuse, R14, 0x1 ;  /* 0x0000000e05207211 */ /* 0x040fe200078408ff */
[----:B------:R-:W1:Y:S03]  /*114b0*/  LD.E.128 R20, desc[UR6][R20.64+0x80] ;  /* 0x0000800614147980 */ /* 0x000e66000c101d00 */
[----:B------:R-:W-:-:S06]  /*114c0*/  LEA.HI.X R33, R5, R15, R4, 0x1, P2 ;  /* 0x0000000f05217211 */ /* 0x000fcc00010f0c04 */
[----:B------:R-:W3:Y:S01]  /*114d0*/  LD.E.128 R32, desc[UR6][R32.64] ;  /* 0x0000000620207980 */ /* 0x000ee2000c101d00 */
        /* <DEDUP_REMOVED lines=11> */
[----:B------:R-:W-:Y:S01]  /*11590*/  SHF.L.U32 R28, R29, 0x10, RZ ;  /* 0x000000101d1c7819 */ /* 0x000fe200000006ff */
[----:B------:R-:W-:Y:S01]  /*115a0*/  @!P1 FADD.FTZ R39, -R39, -RZ ;  /* 0x800000ff27279221 */ /* 0x000fe20000010100 */
        /* <DEDUP_REMOVED lines=20> */
[----:B---3--:R-:W-:-:S02]  /*116f0*/  IMAD.U32 R23, R32, 0x10000, RZ ;  /* 0x0001000020177824 */ /* 0x008fc400078e00ff */
[----:B------:R-:W-:Y:S01]  /*11700*/  FMUL.FTZ R31, R22, R31 ;  /* 0x0000001f161f7220 */ /* 0x000fe20000410000 */
[----:B------:R-:W-:Y:S01]  /*11710*/  LOP3.LUT R22, R32, 0xffff0000, RZ, 0xc0, !PT ;  /* 0xffff000020167812 */ /* 0x000fe200078ec0ff */
[----:B------:R-:W-:Y:S01]  /*11720*/  FMUL.FTZ R29, R20, R29 ;  /* 0x0000001d141d7220 */ /* 0x000fe20000410000 */
        /* <DEDUP_REMOVED lines=23> */
.L_x_6775:
[----:B------:R-:W-:Y:S05]  /*118a0*/  BSYNC B0 ;  /* 0x0000000000007941 */ /* 0x000fea0003800000 */
.L_x_6774:
[----:B-----5:R2:W-:Y:S04]  /*118b0*/  STS.128 [R235+0x2800], R40 ;  /* 0x00280028eb007388 */ /* 0x0205e80000000c00 */
[----:B----4-:R2:W5:Y:S01]  /*118c0*/  LD.E.128 R36, desc[UR6][R46.64+0x100] ;  /* 0x000100062e247980 */ /* 0x010562000c101d00 */
        /* <DEDUP_REMOVED lines=12> */
[----:B------:R-:W-:-:S04]  /*11990*/  LEA R28, P1, R23, R12, 0x1 ;  /* 0x0000000c171c7211 */ /* 0x000fc800078208ff */
[----:B------:R-:W-:Y:S01]  /*119a0*/  LEA.HI.X R29, R23, R13, R21, 0x1, P1 ;  /* 0x0000000d171d7211 */ /* 0x000fe200008f0c15 */
[----:B------:R-:W-:Y:S01]  /*119b0*/  IMAD.WIDE R20, R5, 0x2, R46 ;  /* 0x0000000205147825 */ /* 0x000fe200078e022e */
[----:B------:R-:W-:-:S03]  /*119c0*/  MOV R5, RZ ;  /* 0x000000ff00057202 */ /* 0x000fc60000000f00 */
[----:B------:R-:W-:Y:S01]  /*119d0*/  @P0 IMAD.MOV R5, RZ, RZ, -R9 ;  /* 0x000000ffff050224 */ /* 0x000fe200078e0a09 */
[----:B------:R-:W4:Y:S04]  /*119e0*/  LD.E.128 R28, desc[UR6][R28.64] ;  /* 0x000000061c1c7980 */ /* 0x000f28000c101d00 */
[C---:B------:R-:W-:Y:S01]  /*119f0*/  IADD3 R33, P1, R5.reuse, R4, RZ ;  /* 0x0000000405217210 */ /* 0x040fe20007f3e0ff */
[----:B------:R-:W3:Y:S03]  /*11a00*/  LD.E.128 R20, desc[UR6][R20.64+0x100] ;  /* 0x0001000614147980 */ /* 0x000ee6000c101d00 */
[----:B------:R-:W-:Y:S02]  /*11a10*/  LEA.HI.X.SX32 R0, R5, R0, 0x1, P1 ;  /* 0x0000000005007211 */ /* 0x000fe400008f0eff */
[----:B------:R-:W-:-:S04]  /*11a20*/  LEA R32, P1, R33, R14, 0x1 ;  /* 0x0000000e21207211 */ /* 0x000fc800078208ff */
[----:B------:R-:W-:-:S06]  /*11a30*/  LEA.HI.X R33, R33, R15, R0, 0x1, P1 ;  /* 0x0000000f21217211 */ /* 0x000fcc00008f0c00 */
[----:B------:R-:W3:Y:S01]  /*11a40*/  LD.E.128 R32, desc[UR6][R32.64] ;  /* 0x0000000620207980 */ /* 0x000ee2000c101d00 */
        /* <DEDUP_REMOVED lines=8> */
[C---:B----4-:R-:W-:Y:S01]  /*11ad0*/  IMAD.U32 R39, R28.reuse, 0x10000, RZ ;  /* 0x000100001c277824 */ /* 0x050fe200078e00ff */
[----:B------:R-:W-:Y:S01]  /*11ae0*/  LOP3.LUT R38, R28, 0xffff0000, RZ, 0xc0, !PT ;  /* 0xffff00001c267812 */ /* 0x000fe200078ec0ff */
[----:B------:R-:W-:Y:S01]  /*11af0*/  IMAD.U32 R41, R30, 0x10000, RZ ;  /* 0x000100001e297824 */ /* 0x000fe200078e00ff */
[----:B------:R-:W-:Y:S01]  /*11b00*/  SHF.L.U32 R28, R29, 0x10, RZ ;  /* 0x000000101d1c7819 */ /* 0x000fe200000006ff */
[----:B------:R-:W-:Y:S01]  /*11b10*/  @!P0 FADD.FTZ R39, -R39, -RZ ;  /* 0x800000ff27278221 */ /* 0x000fe20000010100 */
[----:B------:R-:W-:Y:S01]  /*11b20*/  LOP3.LUT R42, R29, 0xffff0000, RZ, 0xc0, !PT ;  /* 0xffff00001d2a7812 */ /* 0x000fe200078ec0ff */
[----:B---3--:R-:W-:Y:S01]  /*11b30*/  IMAD.U32 R44, R20, 0x10000, RZ ;  /* 0x00010000142c7824 */ /* 0x008fe200078e00ff */
[C---:B------:R-:W-:Y:S01]  /*11b40*/  SHF.L.U32 R29, R31.reuse, 0x10, RZ ;  /* 0x000000101f1d7819 */ /* 0x040fe200000006ff */
[----:B-1----:R-:W-:Y:S01]  /*11b50*/  IMAD.U32 R48, R22, 0x10000, RZ ;  /* 0x0001000016307824 */ /* 0x002fe200078e00ff */
        /* <DEDUP_REMOVED lines=16> */
[----:B------:R-:W-:-:S02]  /*11c60*/  IMAD.U32 R23, R32, 0x10000, RZ ;  /* 0x0001000020177824 */ /* 0x000fc400078e00ff */
[----:B------:R-:W-:Y:S01]  /*11c70*/  FMUL.FTZ R29, R20, R29 ;  /* 0x0000001d141d7220 */ /* 0x000fe20000410000 */
[----:B------:R-:W-:Y:S01]  /*11c80*/  SHF.L.U32 R20, R33, 0x10, RZ ;  /* 0x0000001021147819 */ /* 0x000fe200000006ff */
[----:B------:R-:W-:Y:S01]  /*11c90*/  FMUL.FTZ R31, R22, R31 ;  /* 0x0000001f161f7220 */ /* 0x000fe20000410000 */
[----:B------:R-:W-:Y:S01]  /*11ca0*/  LOP3.LUT R22, R32, 0xffff0000, RZ, 0xc0, !PT ;  /* 0xffff000020167812 */ /* 0x000fe200078ec0ff */
        /* <DEDUP_REMOVED lines=22> */
.L_x_6777:
[----:B------:R-:W-:Y:S05]  /*11e10*/  BSYNC B0 ;  /* 0x0000000000007941 */ /* 0x000fea0003800000 */
.L_x_6776:
[----:B-----5:R4:W-:Y:S04]  /*11e20*/  STS.128 [R235+0x4800], R36 ;  /* 0x00480024eb007388 */ /* 0x0209e80000000c00 */
[----:B------:R4:W5:Y:S01]  /*11e30*/  LD.E.128 R20, desc[UR6][R46.64+0x180] ;  /* 0x000180062e147980 */ /* 0x000962000c101d00 */
[----:B------:R-:W-:Y:S01]  /*11e40*/  IADD3 R0, R26, 0xc0, RZ ;  /* 0x000000c01a007810 */ /* 0x000fe20007ffe0ff */
[----:B------:R-:W-:Y:S03]  /*11e50*/  BSSY B0, `(.L_x_6778) ;  /* 0x0000056000007945 */ /* 0x000fe60003800000 */
[----:B------:R-:W-:-:S13]  /*11e60*/  ISETP.GE.AND P0, PT, R0, R7, PT ;  /* 0x000000070000720c */ /* 0x000fda0003f06270 */
[----:B------:R-:W-:Y:S05]  /*11e70*/  @P0 BRA `(.L_x_6779) ;  /* 0x00000004004c0947 */ /* 0x000fea0003800000 */
[-C--:B------:R-:W-:Y:S01]  /*11e80*/  ISETP.GE.AND P0, PT, R0, R9.reuse, PT ;  /* 0x000000090000720c */ /* 0x080fe20003f06270 */
[----:B------:R-:W-:Y:S01]  /*11e90*/  VIADD R0, R45, 0xc0 ;  /* 0x000000c02d007836 */ /* 0x000fe20000000000 */
[----:B------:R-:W-:Y:S01]  /*11ea0*/  MOV R31, R9 ;  /* 0x00000009001f7202 */ /* 0x000fe20000000f00 */
[----:B------:R-:W-:-:S03]  /*11eb0*/  IMAD.MOV.U32 R29, RZ, RZ, RZ ;  /* 0x000000ffff1d7224 */ /* 0x000fc600078e00ff */
[----:B------:R-:W-:-:S04]  /*11ec0*/  IADD3 R4, P1, R0, R2, RZ ;  /* 0x0000000200047210 */ /* 0x000fc80007f3e0ff */
[----:B------:R-:W-:-:S03]  /*11ed0*/  LEA.HI.X.SX32 R0, R0, R3, 0x1, P1 ;  /* 0x0000000300007211 */ /* 0x000fc600008f0eff */
[--C-:B------:R-:W-:Y:S02]  /*11ee0*/  @P0 IMAD.MOV R29, RZ, RZ, -R9.reuse ;  /* 0x000000ffff1d0224 */ /* 0x100fe400078e0a09 */
        /* <DEDUP_REMOVED lines=9> */
[----:B------:R-:W3:Y:S02]  /*11f80*/  LD.E.128 R32, desc[UR6][R32.64] ;  /* 0x0000000620207980 */ /* 0x000ee4000c101d00 */
[----:B----4-:R-:W-:-:S04]  /*11f90*/  IADD3 R37, P1, R5, R4, RZ ;  /* 0x0000000405257210 */ /* 0x010fc80007f3e0ff */
[----:B------:R-:W-:Y:S02]  /*11fa0*/  LEA.HI.X.SX32 R0, R5, R0, 0x1, P1 ;  /* 0x0000000005007211 */ /* 0x000fe400008f0eff */
[----:B------:R-:W-:-:S04]  /*11fb0*/  LEA R36, P1, R37, R14, 0x1 ;  /* 0x0000000e25247211 */ /* 0x000fc800078208ff */
[----:B------:R-:W-:-:S06]  /*11fc0*/  LEA.HI.X R37, R37, R15, R0, 0x1, P1 ;  /* 0x0000000f25257211 */ /* 0x000fcc00008f0c00 */
[----:B------:R-:W4:Y:S01]  /*11fd0*/  LD.E.128 R36, desc[UR6][R36.64] ;  /* 0x0000000624247980 */ /* 0x000f22000c101d00 */
[C---:B-----5:R-:W-:Y:S01]  /*11fe0*/  IMAD.U32 R5, R20.reuse, 0x10000, RZ ;  /* 0x0001000014057824 */ /* 0x060fe200078e00ff */
[----:B------:R-:W-:Y:S01]  /*11ff0*/  LOP3.LUT R4, R20, 0xffff0000, RZ, 0xc0, !PT ;  /* 0xffff000014047812 */ /* 0x000fe200078ec0ff */
[C---:B------:R-:W-:Y:S01]  /*12000*/  IMAD.U32 R20, R22.reuse, 0x10000, RZ ;  /* 0x0001000016147824 */ /* 0x040fe200078e00ff */
[----:B------:R-:W-:Y:S01]  /*12010*/  LOP3.LUT R10, R22, 0xffff0000, RZ, 0xc0, !PT ;  /* 0xffff0000160a7812 */ /* 0x000fe200078ec0ff */
[C---:B--2---:R-:W-:Y:S01]  /*12020*/  IMAD.U32 R41, R23.reuse, 0x10000, RZ ;  /* 0x0001000017297824 */ /* 0x044fe200078e00ff */
[----:B------:R-:W-:Y:S02]  /*12030*/  LOP3.LUT R8, R23, 0xffff0000, RZ, 0xc0, !PT ;  /* 0xffff000017087812 */ /* 0x000fe400078ec0ff */
[C---:B------:R-:W-:Y:S02]  /*12040*/  LOP3.LUT R0, R21.reuse, 0xffff0000, RZ, 0xc0, !PT ;  /* 0xffff000015007812 */ /* 0x040fe400078ec0ff */
[----:B------:R-:W-:Y:S01]  /*12050*/  SHF.L.U32 R21, R21, 0x10, RZ ;  /* 0x0000001015157819 */ /* 0x000fe200000006ff */
[C---:B---3--:R-:W-:Y:S01]  /*12060*/  IMAD.U32 R22, R29.reuse, 0x10000, RZ ;  /* 0x000100001d167824 */ /* 0x048fe200078e00ff */
[----:B------:R-:W-:-:S02]  /*12070*/  LOP3.LUT R43, R29, 0xffff0000, RZ, 0xc0, !PT ;  /* 0xffff00001d2b7812 */ /* 0x000fc400078ec0ff */
[C---:B------:R-:W-:Y:S02]  /*12080*/  SHF.L.U32 R42, R30.reuse, 0x10, RZ ;  /* 0x000000101e2a7819 */ /* 0x040fe400000006ff */
[----:B------:R-:W-:Y:S02]  /*12090*/  LOP3.LUT R29, R30, 0xffff0000, RZ, 0xc0, !PT ;  /* 0xffff00001e1d7812 */ /* 0x000fe400078ec0ff */
[C---:B------:R-:W-:Y:S02]  /*120a0*/  SHF.L.U32 R40, R28.reuse, 0x10, RZ ;  /* 0x000000101c287819 */ /* 0x040fe400000006ff */
[----:B------:R-:W-:Y:S01]  /*120b0*/  LOP3.LUT R23, R28, 0xffff0000, RZ, 0xc0, !PT ;  /* 0xffff00001c177812 */ /* 0x000fe200078ec0ff */
[----:B------:R-:W-:Y:S01]  /*120c0*/  IMAD.U32 R28, R31, 0x10000, RZ ;  /* 0x000100001f1c7824 */ /* 0x000fe200078e00ff */
[C---:B------:R-:W-:Y:S02]  /*120d0*/  SHF.L.U32 R45, R32.reuse, 0x10, RZ ;  /* 0x00000010202d7819 */ /* 0x040fe400000006ff */
[----:B------:R-:W-:-:S02]  /*120e0*/  LOP3.LUT R30, R32, 0xffff0000, RZ, 0xc0, !PT ;  /* 0xffff0000201e7812 */ /* 0x000fc400078ec0ff */
[----:B------:R-:W-:Y:S01]  /*120f0*/  LOP3.LUT R44, R31, 0xffff0000, RZ, 0xc0, !PT ;  /* 0xffff00001f2c7812 */ /* 0x000fe200078ec0ff */
[----:B------:R-:W-:Y:S01]  /*12100*/  IMAD.U32 R31, R33, 0x10000, RZ ;  /* 0x00010000211f7824 */ /* 0x000fe200078e00ff */
[C---:B------:R-:W-:Y:S01]  /*12110*/  LOP3.LUT R32, R34.reuse, 0xffff0000, RZ, 0xc0, !PT ;  /* 0xffff000022207812 */ /* 0x040fe200078ec0ff */
[----:B------:R-:W-:Y:S01]  /*12120*/  @!P0 FADD.FTZ R45, -R45, -RZ ;  /* 0x800000ff2d2d8221 */ /* 0x000fe20000010100 */
[----:B------:R-:W-:Y:S01]  /*12130*/  LOP3.LUT R46, R33, 0xffff0000, RZ, 0xc0, !PT ;  /* 0xffff0000212e7812 */ /* 0x000fe200078ec0ff */
[----:B------:R-:W-:Y:S01]  /*12140*/  IMAD.U32 R33, R35, 0x10000, RZ ;  /* 0x0001000023217824 */ /* 0x000fe200078e00ff */
[----:B------:R-:W-:Y:S01]  /*12150*/  SHF.L.U32 R47, R34, 0x10, RZ ;  /* 0x00000010222f7819 */ /* 0x000fe200000006ff */
[----:B------:R-:W-:Y:S01]  /*12160*/  @!P0 FADD.FTZ R31, -R31, -RZ ;  /* 0x800000ff1f1f8221 */ /* 0x000fe20000010100 */
[----:B------:R-:W-:Y:S01]  /*12170*/  @!P0 FADD.FTZ R32, -R32, -RZ ;  /* 0x800000ff20208221 */ /* 0x000fe20000010100 */
[----:B------:R-:W-:Y:S01]  /*12180*/  LOP3.LUT R35, R35, 0xffff0000, RZ, 0xc0, !PT ;  /* 0xffff000023237812 */ /* 0x000fe200078ec0ff */
[----:B------:R-:W-:Y:S01]  /*12190*/  @!P0 FADD.FTZ R30, -R30, -RZ ;  /* 0x800000ff1e1e8221 */ /* 0x000fe20000010100 */
[----:B------:R-:W-:Y:S01]  /*121a0*/  FMUL.FTZ R22, R22, R31 ;  /* 0x0000001f16167220 */ /* 0x000fe20000410000 */
[----:B------:R-:W-:Y:S01]  /*121b0*/  FMUL.FTZ R29, R29, R32 ;  /* 0x000000201d1d7220 */ /* 0x000fe20000410000 */
[----:B------:R-:W-:Y:S01]  /*121c0*/  @!P0 FADD.FTZ R47, -R47, -RZ ;  /* 0x800000ff2f2f8221 */ /* 0x000fe20000010100 */
[----:B------:R-:W-:Y:S01]  /*121d0*/  @!P0 FADD.FTZ R33, -R33, -RZ ;  /* 0x800000ff21218221 */ /* 0x000fe20000010100 */
[----:B----4-:R-:W-:Y:S01]  /*121e0*/  SHF.L.U32 R32, R36, 0x10, RZ ;  /* 0x0000001024207819 */ /* 0x010fe200000006ff */
[----:B------:R-:W-:Y:S01]  /*121f0*/  @!P0 FADD.FTZ R46, -R46, -RZ ;  /* 0x800000ff2e2e8221 */ /* 0x000fe20000010100 */
[----:B------:R-:W-:Y:S01]  /*12200*/  LOP3.LUT R31, R36, 0xffff0000, RZ, 0xc0, !PT ;  /* 0xffff0000241f7812 */ /* 0x000fe200078ec0ff */
[----:B------:R-:W-:Y:S01]  /*12210*/  FMUL.FTZ R40, R40, R45 ;  /* 0x0000002d28287220 */ /* 0x000fe20000410000 */
[----:B------:R-:W-:Y:S01]  /*12220*/  FMUL.FTZ R23, R23, R30 ;  /* 0x0000001e17177220 */ /* 0x000fe20000410000 */
[----:B------:R-:W-:Y:S01]  /*12230*/  @!P0 FADD.FTZ R35, -R35, -RZ ;  /* 0x800000ff23238221 */ /* 0x000fe20000010100 */
        /* <DEDUP_REMOVED lines=23> */
.L_x_6779:
[----:B------:R-:W-:Y:S05]  /*123b0*/  BSYNC B0 ;  /* 0x0000000000007941 */ /* 0x000fea0003800000 */
.L_x_6778:
[----:B-----5:R1:W-:Y:S02]  /*123c0*/  STS.128 [R235+0x6800], R20 ;  /* 0x00680014eb007388 */ /* 0x0203e40000000c00 */
.L_x_6771:
[----:B------:R-:W-:Y:S05]  /*123d0*/  BSYNC B1 ;  /* 0x0000000000017941 */ /* 0x000fea0003800000 */
.L_x_6770:
[----:B------:R-:W-:Y:S01]  /*123e0*/  VIADD R8, R146, 0x20 ;  /* 0x0000002092087836 */ /* 0x000fe20000000000 */
[----:B------:R-:W-:Y:S04]  /*123f0*/  BSSY B1, `(.L_x_6780) ;  /* 0x0000167000017945 */ /* 0x000fe80003800000 */
[----:B------:R-:W-:-:S04]  /*12400*/  ISETP.GE.AND P0, PT, R8, R11, PT ;  /* 0x0000000b0800720c */ /* 0x000fc80003f06270 */
[----:B------:R-:W-:-:S13]  /*12410*/  ISETP.LT.OR P0, PT, R52, -0x107, P0 ;  /* 0xfffffef93400780c */ /* 0x000fda0000701670 */
[----:B------:R-:W-:Y:S05]  /*12420*/  @P0 BRA `(.L_x_6781) ;  /* 0x00000014008c0947 */ /* 0x000fea0003800000 */
[----:B---34-:R3:W5:Y:S01]  /*12430*/  LD.E.128 R36, desc[UR6][R24.64] ;  /* 0x0000000618247980 */ /* 0x018762000c101d00 */
        /* <DEDUP_REMOVED lines=8> */
[----:B------:R-:W-:Y:S02]  /*124c0*/  IMAD.SHL.U32 R5, R9, 0x20, RZ ;  /* 0x0000002009057824 */ /* 0x000fe400078e00ff */
[----:B-1----:R-:W-:Y:S02]  /*124d0*/  IMAD.MOV.U32 R23, RZ, RZ, RZ ;  /* 0x000000ffff177224 */ /* 0x002fe400078e00ff */
[----:B------:R-:W-:Y:S01]  /*124e0*/  IMAD.MOV.U32 R21, RZ, RZ, R9 ;  /* 0x000000ffff157224 */ /* 0x000fe200078e0009 */
[----:B------:R-:W-:-:S04]  /*124f0*/  IADD3 R10, P3, R5, R2, RZ ;  /* 0x00000002050a7210 */ /* 0x000fc80007f7e0ff */
[----:B------:R-:W-:-:S03]  /*12500*/  LEA.HI.X.SX32 R5, R5, R3, 0x1, P3 ;  /* 0x0000000305057211 */ /* 0x000fc600018f0eff */
[----:B------:R-:W-:Y:S01]  /*12510*/  @P2 IADD3 R23, -R9, RZ, RZ ;  /* 0x000000ff09172210 */ /* 0x000fe20007ffe1ff */
[----:B------:R-:W-:-:S03]  /*12520*/  @P2 IMAD.MOV R21, RZ, RZ, -R9 ;  /* 0x000000ffff152224 */ /* 0x000fc600078e0a09 */
[----:B------:R-:W-:-:S04]  /*12530*/  IADD3 R29, P3, R23, R10, RZ ;  /* 0x0000000a171d7210 */ /* 0x000fc80007f7e0ff */
[----:B------:R-:W-:Y:S02]  /*12540*/  LEA.HI.X.SX32 R23, R23, R5, 0x1, P3 ;  /* 0x0000000517177211 */ /* 0x000fe400018f0eff */
[C---:B-----5:R-:W-:Y:S02]  /*12550*/  LEA R28, P3, R29.reuse, R12, 0x1 ;  /* 0x0000000c1d1c7211 */ /* 0x060fe400078608ff */
[----:B------:R-:W-:Y:S01]  /*12560*/  MOV R32, RZ ;  /* 0x000000ff00207202 */ /* 0x000fe20000000f00 */
[----:B------:R-:W-:Y:S01]  /*12570*/  @P2 IMAD.MOV R32, RZ, RZ, -R9 ;  /* 0x000000ffff202224 */ /* 0x000fe200078e0a09 */
[----:B------:R-:W-:Y:S01]  /*12580*/  LEA.HI.X R29, R29, R13, R23, 0x1, P3 ;  /* 0x0000000d1d1d7211 */ /* 0x000fe200018f0c17 */
[----:B------:R-:W-:-:S03]  /*12590*/  IMAD.WIDE R20, R21, 0x2, R24 ;  /* 0x0000000215147825 */ /* 0x000fc600078e0218 */
[C---:B------:R-:W-:Y:S02]  /*125a0*/  IADD3 R33, P3, R32.reuse, R10, RZ ;  /* 0x0000000a20217210 */ /* 0x040fe40007f7e0ff */
[----:B------:R-:W4:Y:S02]  /*125b0*/  LD.E.128 R28, desc[UR6][R28.64] ;  /* 0x000000061c1c7980 */ /* 0x000f24000c101d00 */
[----:B------:R-:W-:Y:S02]  /*125c0*/  LEA.HI.X.SX32 R5, R32, R5, 0x1, P3 ;  /* 0x0000000520057211 */ /* 0x000fe400018f0eff */
[C---:B------:R-:W-:Y:S01]  /*125d0*/  LEA R32, P3, R33.reuse, R14, 0x1 ;  /* 0x0000000e21207211 */ /* 0x040fe200078608ff */
[----:B------:R-:W3:Y:S03]  /*125e0*/  LD.E.128 R20, desc[UR6][R20.64] ;  /* 0x0000000614147980 */ /* 0x000ee6000c101d00 */
[----:B------:R-:W-:-:S06]  /*125f0*/  LEA.HI.X R33, R33, R15, R5, 0x1, P3 ;  /* 0x0000000f21217211 */ /* 0x000fcc00018f0c05 */
[----:B------:R-:W3:Y:S01]  /*12600*/  LD.E.128 R32, desc[UR6][R32.64] ;  /* 0x0000000620207980 */ /* 0x000ee2000c101d00 */
[C---:B--2---:R-:W-:Y:S01]  /*12610*/  IMAD.U32 R40, R36.reuse, 0x10000, RZ ;  /* 0x0001000024287824 */ /* 0x044fe200078e00ff */
        /* <DEDUP_REMOVED lines=28> */
[C---:B------:R-:W-:Y:S01]  /*127e0*/  LOP3.LUT R22, R23.reuse, 0xffff0000, RZ, 0xc0, !PT ;  /* 0xffff000017167812 */ /* 0x040fe200078ec0ff */
[----:B------:R-:W-:Y:S01]  /*127f0*/  @!P2 FADD.FTZ R44, -R44, -RZ ;  /* 0x800000ff2c2ca221 */ /* 0x000fe20000010100 */
[----:B------:R-:W-:Y:S01]  /*12800*/  SHF.L.U32 R20, R23, 0x10, RZ ;  /* 0x0000001017147819 */ /* 0x000fe200000006ff */
[----:B------:R-:W-:Y:S01]  /*12810*/  FMUL.FTZ R30, R21, R30 ;  /* 0x0000001e151e7220 */ /* 0x000fe20000410000 */
[----:B------:R-:W-:-:S02]  /*12820*/  IMAD.U32 R23, R32, 0x10000, RZ ;  /* 0x0001000020177824 */ /* 0x000fc400078e00ff */
        /* <DEDUP_REMOVED lines=26> */
.L_x_6783:
[----:B------:R-:W-:Y:S05]  /*129d0*/  BSYNC B0 ;  /* 0x0000000000007941 */ /* 0x000fea0003800000 */
.L_x_6782:
[----:B-----5:R4:W-:Y:S04]  /*129e0*/  STS.128 [R235+0x1000], R36 ;  /* 0x00100024eb007388 */ /* 0x0209e80000000c00 */
[----:B--2---:R4:W5:Y:S01]  /*129f0*/  LD.E.128 R40, desc[UR6][R24.64+0x80] ;  /* 0x0000800618287980 */ /* 0x004962000c101d00 */
[----:B------:R-:W-:Y:S04]  /*12a00*/  BSSY B0, `(.L_x_6784) ;  /* 0x0000054000007945 */ /* 0x000fe80003800000 */
        /* <DEDUP_REMOVED lines=12> */
[----:B------:R-:W-:Y:S02]  /*12ad0*/  LEA R28, P2, R29, R12, 0x1 ;  /* 0x0000000c1d1c7211 */ /* 0x000fe400078408ff */
[----:B------:R-:W-:Y:S02]  /*12ae0*/  @P1 IADD3 R10, -R9, RZ, RZ ;  /* 0x000000ff090a1210 */ /* 0x000fe40007ffe1ff */
[----:B------:R-:W-:Y:S01]  /*12af0*/  LEA.HI.X R29, R29, R13, R23, 0x1, P2 ;  /* 0x0000000d1d1d7211 */ /* 0x000fe200010f0c17 */
[----:B------:R-:W-:Y:S01]  /*12b00*/  IMAD.WIDE R20, R21, 0x2, R24 ;  /* 0x0000000215147825 */ /* 0x000fe200078e0218 */
[----:B------:R-:W-:-:S04]  /*12b10*/  IADD3 R5, P2, R10, R5, RZ ;  /* 0x000000050a057210 */ /* 0x000fc80007f5e0ff */
[----:B------:R-:W2:Y:S01]  /*12b20*/  LD.E.128 R28, desc[UR6][R28.64] ;  /* 0x000000061c1c7980 */ /* 0x000ea2000c101d00 */
[----:B------:R-:W-:Y:S02]  /*12b30*/  LEA.HI.X.SX32 R4, R10, R4, 0x1, P2 ;  /* 0x000000040a047211 */ /* 0x000fe400010f0eff */
[C---:B------:R-:W-:Y:S01]  /*12b40*/  LEA R32, P2, R5.reuse, R14, 0x1 ;  /* 0x0000000e05207211 */ /* 0x040fe200078408ff */
[----:B------:R-:W3:Y:S03]  /*12b50*/  LD.E.128 R20, desc[UR6][R20.64+0x80] ;  /* 0x0000800614147980 */ /* 0x000ee6000c101d00 */
[----:B------:R-:W-:-:S06]  /*12b60*/  LEA.HI.X R33, R5, R15, R4, 0x1, P2 ;  /* 0x0000000f05217211 */ /* 0x000fcc00010f0c04 */
[----:B------:R-:W3:Y:S01]  /*12b70*/  LD.E.128 R32, desc[UR6][R32.64] ;  /* 0x0000000620207980 */ /* 0x000ee2000c101d00 */
[C---:B-----5:R-:W-:Y:S01]  /*12b80*/  IMAD.U32 R10, R40.reuse, 0x10000, RZ ;  /* 0x00010000280a7824 */ /* 0x060fe200078e00ff */
[----:B------:R-:W-:Y:S01]  /*12b90*/  LOP3.LUT R5, R40, 0xffff0000, RZ, 0xc0, !PT ;  /* 0xffff000028057812 */ /* 0x000fe200078ec0ff */
[C---:B------:R-:W-:Y:S01]  /*12ba0*/  IMAD.U32 R40, R41.reuse, 0x10000, RZ ;  /* 0x0001000029287824 */ /* 0x040fe200078e00ff */
[----:B------:R-:W-:Y:S02]  /*12bb0*/  LOP3.LUT R4, R41, 0xffff0000, RZ, 0xc0, !PT ;  /* 0xffff000029047812 */ /* 0x000fe400078ec0ff */
[C---:B----4-:R-:W-:Y:S02]  /*12bc0*/  SHF.L.U32 R38, R42.reuse, 0x10, RZ ;  /* 0x000000102a267819 */ /* 0x050fe400000006ff */
[----:B------:R-:W-:Y:S01]  /*12bd0*/  LOP3.LUT R37, R42, 0xffff0000, RZ, 0xc0, !PT ;  /* 0xffff00002a257812 */ /* 0x000fe200078ec0ff */
[C---:B------:R-:W-:Y:S01]  /*12be0*/  IMAD.U32 R42, R43.reuse, 0x10000, RZ ;  /* 0x000100002b2a7824 */ /* 0x040fe200078e00ff */
[----:B------:R-:W-:Y:S01]  /*12bf0*/  LOP3.LUT R36, R43, 0xffff0000, RZ, 0xc0, !PT ;  /* 0xffff00002b247812 */ /* 0x000fe200078ec0ff */
[C---:B--2---:R-:W-:Y:S01]  /*12c00*/  IMAD.U32 R41, R28.reuse, 0x10000, RZ ;  /* 0x000100001c297824 */ /* 0x044fe200078e00ff */
[----:B------:R-:W-:Y:S01]  /*12c10*/  LOP3.LUT R39, R28, 0xffff0000, RZ, 0xc0, !PT ;  /* 0xffff00001c277812 */ /* 0x000fe200078ec0ff */
[----:B------:R-:W-:Y:S01]  /*12c20*/  IMAD.U32 R43, R30, 0x10000, RZ ;  /* 0x000100001e2b7824 */ /* 0x000fe200078e00ff */
[C---:B------:R-:W-:Y:S01]  /*12c30*/  SHF.L.U32 R28, R29.reuse, 0x10, RZ ;  /* 0x000000101d1c7819 */ /* 0x040fe200000006ff */
[----:B---3--:R-:W-:Y:S01]  /*12c40*/  IMAD.U32 R46, R20, 0x10000, RZ ;  /* 0x00010000142e7824 */ /* 0x008fe200078e00ff */
[----:B------:R-:W-:Y:S01]  /*12c50*/  LOP3.LUT R44, R29, 0xffff0000, RZ, 0xc0, !PT ;  /* 0xffff00001d2c7812 */ /* 0x000fe200078ec0ff */
[----:B------:R-:W-:Y:S01]  /*12c60*/  IMAD.U32 R48, R22, 0x10000, RZ ;  /* 0x0001000016307824 */ /* 0x000fe200078e00ff */
[----:B------:R-:W-:Y:S01]  /*12c70*/  LOP3.LUT R30, R30, 0xffff0000, RZ, 0xc0, !PT ;  /* 0xffff00001e1e7812 */ /* 0x000fe200078ec0ff */
[----:B------:R-:W-:Y:S01]  /*12c80*/  @!P1 FADD.FTZ R39, -R39, -RZ ;  /* 0x800000ff27279221 */ /* 0x000fe20000010100 */
        /* <DEDUP_REMOVED lines=43> */
.L_x_6785:
[----:B------:R-:W-:Y:S05]  /*12f40*/  BSYNC B0 ;  /* 0x0000000000007941 */ /* 0x000fea0003800000 */
.L_x_6784:
[----:B-----5:R2:W-:Y:S04]  /*12f50*/  STS.128 [R235+0x3000], R40 ;  /* 0x00300028eb007388 */ /* 0x0205e80000000c00 */
[----:B----4-:R2:W5:Y:S01]  /*12f60*/  LD.E.128 R36, desc[UR6][R24.64+0x100] ;  /* 0x0001000618247980 */ /* 0x010562000c101d00 */
        /* <DEDUP_REMOVED lines=17> */
[----:B------:R-:W4:Y:S03]  /*13080*/  LD.E.128 R28, desc[UR6][R28.64] ;  /* 0x000000061c1c7980 */ /* 0x000f26000c101d00 */
        /* <DEDUP_REMOVED lines=36> */
[----:B------:R-:W-:Y:S01]  /*132d0*/  FMUL.FTZ R45, R45, R28 ;  /* 0x0000001c2d2d7220 */ /* 0x000fe20000410000 */
[----:B------:R-:W-:Y:S01]  /*132e0*/  SHF.L.U32 R20, R23, 0x10, RZ ;  /* 0x0000001017147819 */ /* 0x000fe200000006ff */
[----:B------:R-:W-:Y:S01]  /*132f0*/  @!P0 FADD.FTZ R42, -R42, -RZ ;  /* 0x800000ff2a2a8221 */ /* 0x000fe20000010100 */
        /* <DEDUP_REMOVED lines=27> */
.L_x_6787:
[----:B------:R-:W-:Y:S05]  /*134b0*/  BSYNC B0 ;  /* 0x0000000000007941 */ /* 0x000fea0003800000 */
.L_x_6786:
[----:B-----5:R4:W-:Y:S04]  /*134c0*/  STS.128 [R235+0x5000], R36 ;  /* 0x00500024eb007388 */ /* 0x0209e80000000c00 */
[----:B------:R4:W5:Y:S01]  /*134d0*/  LD.E.128 R28, desc[UR6][R24.64+0x180] ;  /* 0x00018006181c7980 */ /* 0x000962000c101d00 */
[----:B------:R-:W-:Y:S01]  /*134e0*/  IADD3 R0, R26, 0xc0, RZ ;  /* 0x000000c01a007810 */ /* 0x000fe20007ffe0ff */
[----:B------:R-:W-:Y:S03]  /*134f0*/  BSSY B0, `(.L_x_6788) ;  /* 0x0000055000007945 */ /* 0x000fe60003800000 */
[----:B------:R-:W-:-:S13]  /*13500*/  ISETP.GE.AND P0, PT, R0, R7, PT ;  /* 0x000000070000720c */ /* 0x000fda0003f06270 */
        /* <DEDUP_REMOVED lines=17> */
[----:B--234-:R-:W-:-:S04]  /*13620*/  IADD3 R25, P1, R5, R4, RZ ;  /* 0x0000000405197210 */ /* 0x01cfc80007f3e0ff */
[----:B------:R-:W2:Y:S01]  /*13630*/  LD.E.128 R20, desc[UR6][R20.64] ;  /* 0x0000000614147980 */ /* 0x000ea2000c101d00 */
        /* <DEDUP_REMOVED lines=8> */
[C---:B------:R-:W-:Y:S02]  /*136c0*/  SHF.L.U32 R25, R30.reuse, 0x10, RZ ;  /* 0x000000101e197819 */ /* 0x040fe400000006ff */
[----:B------:R-:W-:Y:S02]  /*136d0*/  LOP3.LUT R24, R30, 0xffff0000, RZ, 0xc0, !PT ;  /* 0xffff00001e187812 */ /* 0x000fe400078ec0ff */
[C---:B------:R-:W-:Y:S01]  /*136e0*/  LOP3.LUT R10, R31.reuse, 0xffff0000, RZ, 0xc0, !PT ;  /* 0xffff00001f0a7812 */ /* 0x040fe200078ec0ff */
[----:B------:R-:W-:Y:S01]  /*136f0*/  IMAD.U32 R31, R31, 0x10000, RZ ;  /* 0x000100001f1f7824 */ /* 0x000fe200078e00ff */
[C---:B------:R-:W-:Y:S01]  /*13700*/  SHF.L.U32 R43, R33.reuse, 0x10, RZ ;  /* 0x00000010212b7819 */ /* 0x040fe200000006ff */
[----:B------:R-:W-:Y:S01]  /*13710*/  IMAD.U32 R47, R34, 0x10000, RZ ;  /* 0x00010000222f7824 */ /* 0x000fe200078e00ff */
[----:B------:R-:W-:Y:S01]  /*13720*/  LOP3.LUT R42, R33, 0xffff0000, RZ, 0xc0, !PT ;  /* 0xffff0000212a7812 */ /* 0x000fe200078ec0ff */
[C---:B--2---:R-:W-:Y:S01]  /*13730*/  IMAD.U32 R30, R20.reuse, 0x10000, RZ ;  /* 0x00010000141e7824 */ /* 0x044fe200078e00ff */
[----:B------:R-:W-:Y:S01]  /*13740*/  LOP3.LUT R29, R20, 0xffff0000, RZ, 0xc0, !PT ;  /* 0xffff0000141d7812 */ /* 0x000fe200078ec0ff */
[----:B------:R-:W-:Y:S01]  /*13750*/  IMAD.U32 R40, R22, 0x10000, RZ ;  /* 0x0001000016287824 */ /* 0x000fe200078e00ff */
[----:B------:R-:W-:-:S02]  /*13760*/  SHF.L.U32 R20, R21, 0x10, RZ ;  /* 0x0000001015147819 */ /* 0x000fc400000006ff */
[----:B------:R-:W-:Y:S02]  /*13770*/  LOP3.LUT R41, R21, 0xffff0000, RZ, 0xc0, !PT ;  /* 0xffff000015297812 */ /* 0x000fe400078ec0ff */
[----:B------:R-:W-:Y:S02]  /*13780*/  LOP3.LUT R22, R22, 0xffff0000, RZ, 0xc0, !PT ;  /* 0xffff000016167812 */ /* 0x000fe400078ec0ff */
[C---:B------:R-:W-:Y:S02]  /*13790*/  SHF.L.U32 R21, R23.reuse, 0x10, RZ ;  /* 0x0000001017157819 */ /* 0x040fe400000006ff */
        /* <DEDUP_REMOVED lines=42> */
.L_x_6789:
[----:B------:R-:W-:Y:S05]  /*13a40*/  BSYNC B0 ;  /* 0x0000000000007941 */ /* 0x000fea0003800000 */
.L_x_6788:
[----:B-----5:R1:W-:Y:S02]  /*13a50*/  STS.128 [R235+0x7000], R28 ;  /* 0x0070001ceb007388 */ /* 0x0203e40000000c00 */
.L_x_6781:
[----:B------:R-:W-:Y:S05]  /*13a60*/  BSYNC B1 ;  /* 0x0000000000017941 */ /* 0x000fea0003800000 */
.L_x_6780:
[----:B------:R-:W-:-:S05]  /*13a70*/  VIADD R4, R146, 0x30 ;  /* 0x0000003092047836 */ /* 0x000fca0000000000 */
        /* <DEDUP_REMOVED lines=12> */
[----:B------:R-:W-:Y:S01]  /*13b40*/  IMAD R5, R9, 0x30, RZ ;  /* 0x0000003009057824 */ /* 0x000fe200078e02ff */
[----:B-1----:R-:W-:Y:S01]  /*13b50*/  MOV R21, R9 ;  /* 0x0000000900157202 */ /* 0x002fe20000000f00 */
[----:B------:R-:W-:-:S03]  /*13b60*/  IMAD.MOV.U32 R20, RZ, RZ, RZ ;  /* 0x000000ffff147224 */ /* 0x000fc600078e00ff */
[----:B------:R-:W-:-:S04]  /*13b70*/  IADD3 R11, P3, R5, R2, RZ ;  /* 0x00000002050b7210 */ /* 0x000fc80007f7e0ff */
[----:B------:R-:W-:-:S03]  /*13b80*/  LEA.HI.X.SX32 R5, R5, R3, 0x1, P3 ;  /* 0x0000000305057211 */ /* 0x000fc600018f0eff */
[--C-:B------:R-:W-:Y:S02]  /*13b90*/  @P2 IMAD.MOV R20, RZ, RZ, -R9.reuse ;  /* 0x000000ffff142224 */ /* 0x100fe400078e0a09 */
[----:B--2---:R-:W-:Y:S02]  /*13ba0*/  IMAD.MOV.U32 R24, RZ, RZ, RZ ;  /* 0x000000ffff187224 */ /* 0x004fe400078e00ff */
[----:B------:R-:W-:Y:S01]  /*13bb0*/  @P2 IMAD.MOV R21, RZ, RZ, -R9 ;  /* 0x000000ffff152224 */ /* 0x000fe200078e0a09 */
[----:B------:R-:W-:-:S04]  /*13bc0*/  IADD3 R25, P3, R20, R11, RZ ;  /* 0x0000000b14197210 */ /* 0x000fc80007f7e0ff */
[----:B------:R-:W-:Y:S02]  /*13bd0*/  LEA.HI.X.SX32 R23, R20, R5, 0x1, P3 ;  /* 0x0000000514177211 */ /* 0x000fe400018f0eff */
[----:B-----5:R-:W-:Y:S02]  /*13be0*/  LEA R28, P3, R25, R12, 0x1 ;  /* 0x0000000c191c7211 */ /* 0x020fe400078608ff */
[----:B------:R-:W-:Y:S02]  /*13bf0*/  @P2 IADD3 R24, -R9, RZ, RZ ;  /* 0x000000ff09182210 */ /* 0x000fe40007ffe1ff */
[----:B------:R-:W-:Y:S02]  /*13c00*/  LEA.HI.X R29, R25, R13, R23, 0x1, P3 ;  /* 0x0000000d191d7211 */ /* 0x000fe400018f0c17 */
[----:B------:R-:W-:Y:S01]  /*13c10*/  IADD3 R11, P3, R24, R11, RZ ;  /* 0x0000000b180b7210 */ /* 0x000fe20007f7e0ff */
[----:B------:R-:W-:-:S03]  /*13c20*/  IMAD.WIDE R20, R21, 0x2, R16 ;  /* 0x0000000215147825 */ /* 0x000fc600078e0210 */
[----:B------:R-:W2:Y:S01]  /*13c30*/  LD.E.128 R28, desc[UR6][R28.64] ;  /* 0x000000061c1c7980 */ /* 0x000ea2000c101d00 */
[----:B------:R-:W-:Y:S02]  /*13c40*/  LEA.HI.X.SX32 R5, R24, R5, 0x1, P3 ;  /* 0x0000000518057211 */ /* 0x000fe400018f0eff */
[C---:B------:R-:W-:Y:S01]  /*13c50*/  LEA R32, P3, R11.reuse, R14, 0x1 ;  /* 0x0000000e0b207211 */ /* 0x040fe200078608ff */
[----:B------:R-:W4:Y:S03]  /*13c60*/  LD.E.128 R20, desc[UR6][R20.64] ;  /* 0x0000000614147980 */ /* 0x000f26000c101d00 */
[----:B------:R-:W-:-:S06]  /*13c70*/  LEA.HI.X R33, R11, R15, R5, 0x1, P3 ;  /* 0x0000000f0b217211 */ /* 0x000fcc00018f0c05 */
[----:B------:R-:W3:Y:S01]  /*13c80*/  LD.E.128 R32, desc[UR6][R32.64] ;  /* 0x0000000620207980 */ /* 0x000ee2000c101d00 */
        /* <DEDUP_REMOVED lines=33> */
[----:B---3--:R-:W-:Y:S01]  /*13ea0*/  LOP3.LUT R28, R32, 0xffff0000, RZ, 0xc0, !PT ;  /* 0xffff0000201c7812 */ /* 0x008fe200078ec0ff */
[----:B------:R-:W-:Y:S01]  /*13eb0*/  FMUL.FTZ R20, R20, R29 ;  /* 0x0000001d14147220 */ /* 0x000fe20000410000 */
[----:B------:R-:W-:-:S02]  /*13ec0*/  IMAD.U32 R29, R32, 0x10000, RZ ;  /* 0x00010000201d7824 */ /* 0x000fc400078e00ff */
        /* <DEDUP_REMOVED lines=24> */
.L_x_6791:
[----:B------:R-:W-:Y:S05]  /*14050*/  BSYNC B0 ;  /* 0x0000000000007941 */ /* 0x000fea0003800000 */
.L_x_6790:
[----:B-----5:R4:W-:Y:S04]  /*14060*/  STS.128 [R235+0x1800], R36 ;  /* 0x00180024eb007388 */ /* 0x0209e80000000c00 */
[----:B--2---:R4:W5:Y:S01]  /*14070*/  LD.E.128 R40, desc[UR6][R16.64+0x80] ;  /* 0x0000800610287980 */ /* 0x004962000c101d00 */
[----:B------:R-:W-:Y:S04]  /*14080*/  BSSY B0, `(.L_x_6792) ;  /* 0x0000055000007945 */ /* 0x000fe80003800000 */
[----:B------:R-:W-:Y:S05]  /*14090*/  @P1 BRA `(.L_x_6793) ;  /* 0x00000004004c1947 */ /* 0x000fea0003800000 */
[----:B------:R-:W-:Y:S01]  /*140a0*/  ISETP.GE.AND P1, PT, R10, R9, PT ;  /* 0x000000090a00720c */ /* 0x000fe20003f26270 */
[----:B------:R-:W-:Y:S02]  /*140b0*/  IMAD.MOV.U32 R10, RZ, RZ, 0x30 ;  /* 0x00000030ff0a7424 */ /* 0x000fe400078e00ff */
[----:B-1----:R-:W-:Y:S02]  /*140c0*/  IMAD.MOV.U32 R21, RZ, RZ, RZ ;  /* 0x000000ffff157224 */ /* 0x002fe400078e00ff */
[----:B------:R-:W-:Y:S02]  /*140d0*/  IMAD R5, R9, R10, 0x40 ;  /* 0x0000004009057424 */ /* 0x000fe400078e020a */
[----:B------:R-:W-:-:S03]  /*140e0*/  IMAD.MOV.U32 R11, RZ, RZ, R9 ;  /* 0x000000ffff0b7224 */ /* 0x000fc600078e0009 */
[----:B------:R-:W-:-:S03]  /*140f0*/  IADD3 R10, P2, R5, R2, RZ ;  /* 0x00000002050a7210 */ /* 0x000fc60007f5e0ff */
[----:B------:R-:W-:Y:S01]  /*14100*/  @P1 IADD3 R21, -R9, RZ, RZ ;  /* 0x000000ff09151210 */ /* 0x000fe20007ffe1ff */
[----:B------:R-:W-:Y:S01]  /*14110*/  @P1 IMAD.MOV R11, RZ, RZ, -R9 ;  /* 0x000000ffff0b1224 */ /* 0x000fe200078e0a09 */
[----:B------:R-:W-:Y:S02]  /*14120*/  LEA.HI.X.SX32 R5, R5, R3, 0x1, P2 ;  /* 0x0000000305057211 */ /* 0x000fe400010f0eff */
[----:B------:R-:W-:-:S04]  /*14130*/  IADD3 R23, P2, R21, R10, RZ ;  /* 0x0000000a15177210 */ /* 0x000fc80007f5e0ff */
[----:B------:R-:W-:Y:S02]  /*14140*/  LEA.HI.X.SX32 R21, R21, R5, 0x1, P2 ;  /* 0x0000000515157211 */ /* 0x000fe400010f0eff */
[----:B------:R-:W-:-:S04]  /*14150*/  LEA R28, P2, R23, R12, 0x1 ;  /* 0x0000000c171c7211 */ /* 0x000fc800078408ff */
[----:B------:R-:W-:Y:S01]  /*14160*/  LEA.HI.X R29, R23, R13, R21, 0x1, P2 ;  /* 0x0000000d171d7211 */ /* 0x000fe200010f0c15 */
[----:B------:R-:W-:Y:S01]  /*14170*/  IMAD.WIDE R20, R11, 0x2, R16 ;  /* 0x000000020b147825 */ /* 0x000fe200078e0210 */
[----:B------:R-:W-:-:S03]  /*14180*/  MOV R11, RZ ;  /* 0x000000ff000b7202 */ /* 0x000fc60000000f00 */
[----:B------:R-:W-:Y:S01]  /*14190*/  @P1 IMAD.MOV R11, RZ, RZ, -R9 ;  /* 0x000000ffff0b1224 */ /* 0x000fe200078e0a09 */
[----:B------:R-:W2:Y:S04]  /*141a0*/  LD.E.128 R28, desc[UR6][R28.64] ;  /* 0x000000061c1c7980 */ /* 0x000ea8000c101d00 */
        /* <DEDUP_REMOVED lines=8> */
[C---:B----4-:R-:W-:Y:S01]  /*14230*/  IMAD.U32 R36, R42.reuse, 0x10000, RZ ;  /* 0x000100002a247824 */ /* 0x050fe200078e00ff */
        /* <DEDUP_REMOVED lines=8> */
[C---:B------:R-:W-:Y:S01]  /*142c0*/  SHF.L.U32 R28, R29.reuse, 0x10, RZ ;  /* 0x000000101d1c7819 */ /* 0x040fe200000006ff */
[----:B------:R-:W-:Y:S01]  /*142d0*/  @!P1 FADD.FTZ R38, -R38, -RZ ;  /* 0x800000ff26269221 */ /* 0x000fe20000010100 */
[----:B------:R-:W-:Y:S01]  /*142e0*/  LOP3.LUT R41, R29, 0xffff0000, RZ, 0xc0, !PT ;  /* 0xffff00001d297812 */ /* 0x000fe200078ec0ff */
[----:B---3--:R-:W-:Y:S01]  /*142f0*/  IMAD.U32 R44, R22, 0x10000, RZ ;  /* 0x00010000162c7824 */ /* 0x008fe200078e00ff */
        /* <DEDUP_REMOVED lines=45> */
.L_x_6793:
[----:B------:R-:W-:Y:S05]  /*145d0*/  BSYNC B0 ;  /* 0x0000000000007941 */ /* 0x000fea0003800000 */
.L_x_6792:
[----:B-----5:R2:W-:Y:S04]  /*145e0*/  STS.128 [R235+0x3800], R40 ;  /* 0x00380028eb007388 */ /* 0x0205e80000000c00 */
[----:B----4-:R2:W5:Y:S01]  /*145f0*/  LD.E.128 R36, desc[UR6][R16.64+0x100] ;  /* 0x0001000610247980 */ /* 0x010562000c101d00 */
        /* <DEDUP_REMOVED lines=9> */
[--C-:B------:R-:W-:Y:S01]  /*14690*/  @P0 IMAD.MOV R11, RZ, RZ, -R9.reuse ;  /* 0x000000ffff0b0224 */ /* 0x100fe200078e0a09 */
[----:B------:R-:W-:Y:S02]  /*146a0*/  LEA.HI.X.SX32 R0, R0, R3, 0x1, P1 ;  /* 0x0000000300007211 */ /* 0x000fe400008f0eff */
        /* <DEDUP_REMOVED lines=8> */
[----:B------:R-:W4:Y:S01]  /*14730*/  LD.E.128 R28, desc[UR6][R28.64] ;  /* 0x000000061c1c7980 */ /* 0x000f22000c101d00 */
        /* <DEDUP_REMOVED lines=15> */
[----:B--2---:R-:W-:Y:S01]  /*14830*/  IMAD.U32 R40, R30, 0x10000, RZ ;  /* 0x000100001e287824 */ /* 0x004fe200078e00ff */
        /* <DEDUP_REMOVED lines=20> */
[----:B------:R-:W-:Y:S01]  /*14980*/  LOP3.LUT R20, R20, 0xffff0000, RZ, 0xc0, !PT ;  /* 0xffff000014147812 */ /* 0x000fe200078ec0ff */
[----:B------:R-:W-:Y:S01]  /*14990*/  @!P0 FADD.FTZ R40, -R40, -RZ ;  /* 0x800000ff28288221 */ /* 0x000fe20000010100 */
        /* <DEDUP_REMOVED lines=27> */
.L_x_6795:
[----:B------:R-:W-:Y:S05]  /*14b50*/  BSYNC B0 ;  /* 0x0000000000007941 */ /* 0x000fea0003800000 */
.L_x_6794:
[----:B-----5:R4:W-:Y:S04]  /*14b60*/  STS.128 [R235+0x5800], R36 ;  /* 0x00580024eb007388 */ /* 0x0209e80000000c00 */
[----:B-1----:R4:W5:Y:S01]  /*14b70*/  LD.E.128 R20, desc[UR6][R16.64+0x180] ;  /* 0x0001800610147980 */ /* 0x002962000c101d00 */
[----:B------:R-:W-:Y:S01]  /*14b80*/  IADD3 R26, R26, 0xc0, RZ ;  /* 0x000000c01a1a7810 */ /* 0x000fe20007ffe0ff */
[----:B------:R-:W-:Y:S03]  /*14b90*/  BSSY B0, `(.L_x_6796) ;  /* 0x0000056000007945 */ /* 0x000fe60003800000 */
[----:B------:R-:W-:-:S13]  /*14ba0*/  ISETP.GE.AND P0, PT, R26, R7, PT ;  /* 0x000000071a00720c */ /* 0x000fda0003f06270 */
[----:B------:R-:W-:Y:S05]  /*14bb0*/  @P0 BRA `(.L_x_6797) ;  /* 0x00000004004c0947 */ /* 0x000fea0003800000 */
[-C--:B------:R-:W-:Y:S01]  /*14bc0*/  ISETP.GE.AND P0, PT, R26, R9.reuse, PT ;  /* 0x000000091a00720c */ /* 0x080fe20003f06270 */
[----:B------:R-:W-:Y:S01]  /*14bd0*/  IMAD.MOV.U32 R0, RZ, RZ, 0x30 ;  /* 0x00000030ff007424 */ /* 0x000fe200078e00ff */
[----:B------:R-:W-:-:S03]  /*14be0*/  MOV R7, R9 ;  /* 0x0000000900077202 */ /* 0x000fc60000000f00 */
[----:B------:R-:W-:Y:S02]  /*14bf0*/  IMAD R5, R9, R0, 0xc0 ;  /* 0x000000c009057424 */ /* 0x000fe400078e0200 */
[----:B------:R-:W-:-:S03]  /*14c00*/  IMAD.MOV.U32 R0, RZ, RZ, RZ ;  /* 0x000000ffff007224 */ /* 0x000fc600078e00ff */
        /* <DEDUP_REMOVED lines=12> */
[----:B------:R-:W2:Y:S02]  /*14cd0*/  LD.E.128 R28, desc[UR6][R28.64] ;  /* 0x000000061c1c7980 */ /* 0x000ea4000c101d00 */
[----:B------:R-:W-:-:S04]  /*14ce0*/  IADD3 R5, P1, R0, R2, RZ ;  /* 0x0000000200057210 */ /* 0x000fc80007f3e0ff */
[----:B------:R-:W-:Y:S02]  /*14cf0*/  LEA.HI.X.SX32 R0, R0, R3, 0x1, P1 ;  /* 0x0000000300007211 */ /* 0x000fe400008f0eff */
[----:B------:R-:W-:-:S04]  /*14d00*/  LEA R12, P1, R5, R14, 0x1 ;  /* 0x0000000e050c7211 */ /* 0x000fc800078208ff */
[----:B------:R-:W-:-:S06]  /*14d10*/  LEA.HI.X R13, R5, R15, R0, 0x1, P1 ;  /* 0x0000000f050d7211 */ /* 0x000fcc00008f0c00 */
[----:B------:R-:W2:Y:S01]  /*14d20*/  LD.E.128 R12, desc[UR6][R12.64] ;  /* 0x000000060c0c7980 */ /* 0x000ea2000c101d00 */
        /* <DEDUP_REMOVED lines=8> */
[C---:B--234-:R-:W-:Y:S01]  /*14db0*/  IMAD.U32 R16, R24.reuse, 0x10000, RZ ;  /* 0x0001000018107824 */ /* 0x05cfe200078e00ff */
[----:B------:R-:W-:Y:S01]  /*14dc0*/  LOP3.LUT R11, R24, 0xffff0000, RZ, 0xc0, !PT ;  /* 0xffff0000180b7812 */ /* 0x000fe200078ec0ff */
[C---:B------:R-:W-:Y:S01]  /*14dd0*/  IMAD.U32 R23, R26.reuse, 0x10000, RZ ;  /* 0x000100001a177824 */ /* 0x040fe200078e00ff */
[C---:B------:R-:W-:Y:S02]  /*14de0*/  SHF.L.U32 R10, R25.reuse, 0x10, RZ ;  /* 0x00000010190a7819 */ /* 0x040fe400000006ff */
[----:B------:R-:W-:Y:S02]  /*14df0*/  LOP3.LUT R24, R25, 0xffff0000, RZ, 0xc0, !PT ;  /* 0xffff000019187812 */ /* 0x000fe400078ec0ff */
[----:B------:R-:W-:Y:S02]  /*14e00*/  LOP3.LUT R21, R26, 0xffff0000, RZ, 0xc0, !PT ;  /* 0xffff00001a157812 */ /* 0x000fe400078ec0ff */
[C---:B------:R-:W-:Y:S01]  /*14e10*/  SHF.L.U32 R25, R29.reuse, 0x10, RZ ;  /* 0x000000101d197819 */ /* 0x040fe200000006ff */
[----:B------:R-:W-:Y:S01]  /*14e20*/  IMAD.U32 R34, R30, 0x10000, RZ ;  /* 0x000100001e227824 */ /* 0x000fe200078e00ff */
[----:B------:R-:W-:-:S02]  /*14e30*/  LOP3.LUT R29, R29, 0xffff0000, RZ, 0xc0, !PT ;  /* 0xffff00001d1d7812 */ /* 0x000fc400078ec0ff */
[----:B------:R-:W-:Y:S01]  /*14e40*/  SHF.L.U32 R17, R27, 0x10, RZ ;  /* 0x000000101b117819 */ /* 0x000fe200000006ff */
[----:B------:R-:W-:Y:S01]  /*14e50*/  @!P0 FADD.FTZ R25, -R25, -RZ ;  /* 0x800000ff19198221 */ /* 0x000fe20000010100 */
[----:B------:R-:W-:Y:S01]  /*14e60*/  LOP3.LUT R32, R27, 0xffff0000, RZ, 0xc0, !PT ;  /* 0xffff00001b207812 */ /* 0x000fe200078ec0ff */
        /* <DEDUP_REMOVED lines=10> */
[----:B------:R-:W-:Y:S01]  /*14f10*/  FMUL.FTZ R25, R10, R25 ;  /* 0x000000190a197220 */ /* 0x000fe20000410000 */
[----:B------:R-:W-:Y:S01]  /*14f20*/  FMUL.FTZ R29, R24, R29 ;  /* 0x0000001d181d7220 */ /* 0x000fe20000410000 */
[----:B------:R-:W-:Y:S01]  /*14f30*/  @!P0 FADD.FTZ R28, -R28, -RZ ;  /* 0x800000ff1c1c8221 */ /* 0x000fe20000010100 */
[----:B------:R-:W-:Y:S01]  /*14f40*/  @!P0 FADD.FTZ R31, -R31, -RZ ;  /* 0x800000ff1f1f8221 */ /* 0x000fe20000010100 */
[----:B------:R-:W-:Y:S01]  /*14f50*/  FMUL.FTZ R34, R23, R34 ;  /* 0x0000002217227220 */ /* 0x000fe20000410000 */
[----:B------:R-:W-:Y:S01]  /*14f60*/  FMUL.FTZ R30, R21, R30 ;  /* 0x0000001e151e7220 */ /* 0x000fe20000410000 */
[C---:B------:R-:W-:Y:S01]  /*14f70*/  SHF.L.U32 R10, R13.reuse, 0x10, RZ ;  /* 0x000000100d0a7819 */ /* 0x040fe200000006ff */
[----:B------:R-:W-:Y:S01]  /*14f80*/  IMAD.U32 R21, R12, 0x10000, RZ ;  /* 0x000100000c157824 */ /* 0x000fe200078e00ff */
[----:B------:R-:W-:Y:S01]  /*14f90*/  LOP3.LUT R24, R13, 0xffff0000, RZ, 0xc0, !PT ;  /* 0xffff00000d187812 */ /* 0x000fe200078ec0ff */
        /* <DEDUP_REMOVED lines=21> */
.L_x_6797:
[----:B------:R-:W-:Y:S05]  /*150f0*/  BSYNC B0 ;  /* 0x0000000000007941 */ /* 0x000fea0003800000 */
.L_x_6796:
[----:B-----5:R1:W-:Y:S01]  /*15100*/  STS.128 [R235+0x7800], R20 ;  /* 0x00780014eb007388 */ /* 0x0203e20000000c00 */
[----:B------:R-:W-:Y:S05]  /*15110*/  BRA `(.L_x_6751) ;  /* 0x0000000000b07947 */ /* 0x000fea0003800000 */
.L_x_6719:
[----:B------:R-:W-:Y:S02]  /*15120*/  IMAD.IADD R7, R234, 0x1, -R63 ;  /* 0x00000001ea077824 */ /* 0x000fe400078e0a3f */
[C---:B------:R-:W-:Y:S02]  /*15130*/  VIADD R6, R146.reuse, 0x10 ;  /* 0x0000001092067836 */ /* 0x040fe40000000000 */
[C---:B------:R-:W-:Y:S01]  /*15140*/  VIADD R4, R146.reuse, 0x30 ;  /* 0x0000003092047836 */ /* 0x040fe20000000000 */
[CC--:B------:R-:W-:Y:S01]  /*15150*/  ISETP.GE.AND P6, PT, R146.reuse, R7.reuse, PT ;  /* 0x000000079200720c */ /* 0x0c0fe20003fc6270 */
[----:B---3--:R-:W-:Y:S01]  /*15160*/  VIADD R8, R146, 0x20 ;  /* 0x0000002092087836 */ /* 0x008fe20000000000 */
[-C--:B------:R-:W-:Y:S02]  /*15170*/  ISETP.GE.AND P5, PT, R6, R7.reuse, PT ;  /* 0x000000070600720c */ /* 0x080fe40003fa6270 */
[-C--:B------:R-:W-:Y:S02]  /*15180*/  ISETP.GE.AND P3, PT, R4, R7.reuse, PT ;  /* 0x000000070400720c */ /* 0x080fe40003f66270 */
[----:B------:R-:W-:-:S07]  /*15190*/  ISETP.GE.AND P4, PT, R8, R7, PT ;  /* 0x000000070800720c */ /* 0x000fce0003f86270 */
[C---:B-----5:R-:W-:Y:S02]  /*151a0*/  @!P6 LEA R10, P2, R148.reuse, R154, 0x1 ;  /* 0x0000009a940ae211 */ /* 0x060fe400078408ff */
        /* <DEDUP_REMOVED lines=35> */
.L_x_6751:
[----:B------:R-:W-:Y:S05]  /*153e0*/  BSYNC B2 ;  /* 0x0000000000027941 */ /* 0x000fea0003800000 */
.L_x_6718:
[----:B------:R-:W-:Y:S02]  /*153f0*/  VIADD R242, R170, 0xffffffff ;  /* 0xffffffffaaf27836 */ /* 0x000fe40000000000 */
[----:B------:R-:W-:Y:S02]  /*15400*/  IMAD.SHL.U32 R0, R60, 0x40, RZ ;  /* 0x000000403c007824 */ /* 0x000fe400078e00ff */
[----:B-1----:R-:W-:Y:S02]  /*15410*/  IMAD.SHL.U32 R2, R242, 0x40, RZ ;  /* 0x00000040f2027824 */ /* 0x002fe400078e00ff */
[----:B--234-:R-:W-:Y:S01]  /*15420*/  IMAD.SHL.U32 R16, R64, 0x40, RZ ;  /* 0x0000004040107824 */ /* 0x01cfe200078e00ff */
[----:B------:R-:W-:Y:S01]  /*15430*/  LOP3.LUT R5, R0, 0x1c0, RZ, 0xc0, !PT ;  /* 0x000001c000057812 */ /* 0x000fe200078ec0ff */
[----:B------:R-:W-:-:S03]  /*15440*/  IMAD.IADD R3, R61, 0x1, -R2 ;  /* 0x000000013d037824 */ /* 0x000fc600078e0a02 */
[----:B------:R-:W-:Y:S02]  /*15450*/  LOP3.LUT R16, R16, 0xfffffe00, RZ, 0xc0, !PT ;  /* 0xfffffe0010107812 */ /* 0x000fe400078ec0ff */
[-C--:B------:R-:W-:Y:S02]  /*15460*/  ISETP.GE.AND P4, PT, R6, R3.reuse, PT ;  /* 0x000000030600720c */ /* 0x080fe40003f86270 */
[-C--:B------:R-:W-:Y:S01]  /*15470*/  ISETP.GE.AND P5, PT, R146, R3.reuse, PT ;  /* 0x000000039200720c */ /* 0x080fe20003fa6270 */
[----:B------:R-:W-:Y:S01]  /*15480*/  IMAD R226, R54, 0x400, R16 ;  /* 0x0000040036e27824 */ /* 0x000fe200078e0210 */
[CC--:B------:R-:W-:Y:S02]  /*15490*/  ISETP.GE.AND P3, PT, R8.reuse, R3.reuse, PT ;  /* 0x000000030800720c */ /* 0x0c0fe40003f66270 */
[-C--:B------:R-:W-:Y:S02]  /*154a0*/  ISETP.GE.AND P1, PT, R8, R3.reuse, PT ;  /* 0x000000030800720c */ /* 0x080fe40003f26270 */
[----:B------:R-:W-:-:S02]  /*154b0*/  ISETP.GE.AND P2, PT, R6, R3, PT ;  /* 0x000000030600720c */ /* 0x000fc40003f46270 */
[----:B------:R-:W-:-:S03]  /*154c0*/  SHF.R.S32.HI R6, RZ, 0x4, R69 ;  /* 0x00000004ff067819 */ /* 0x000fc60000011445 */
[C---:B------:R-:W-:Y:S02]  /*154d0*/  @!P4 LEA R10, P0, R66.reuse, R228, 0x1 ;  /* 0x000000e4420ac211 */ /* 0x040fe400078008ff */
[----:B------:R-:W-:Y:S01]  /*154e0*/  @!PT LDS RZ, [RZ] ;  /* 0x00000000fffff984 */ /* 0x000fe20000000800 */
[----:B------:R-:W-:Y:S01]  /*154f0*/  @!PT LDS RZ, [RZ] ;  /* 0x00000000fffff984 */ /* 0x000fe20000000800 */
[----:B------:R-:W-:Y:S01]  /*15500*/  @!PT LDS RZ, [RZ] ;  /* 0x00000000fffff984 */ /* 0x000fe20000000800 */
[----:B------:R-:W-:Y:S01]  /*15510*/  @!P5 LDGSTS.E.BYPASS.LTC128B.128 [R235+0x8000], desc[UR6][R228.64] ;  /* 0x08000000e4ebdfae */ /* 0x000fe2000b901d46 */
[----:B------:R-:W-:Y:S02]  /*15520*/  LEA.HI R69, R69, R6, RZ, 0x1 ;  /* 0x0000000645457211 */ /* 0x000fe400078f08ff */
[----:B------:R-:W-:Y:S01]  /*15530*/  @!P4 LEA.HI.X R11, R66, R229, R67, 0x1, P0 ;  /* 0x000000e5420bc211 */ /* 0x000fe200000f0c43 */
[----:B------:R-:W-:Y:S01]  /*15540*/  @!P5 LDGSTS.E.BYPASS.LTC128B.128 [R235+0xa000], desc[UR6][R228.64+0x80] ;  /* 0x0a000080e4ebdfae */ /* 0x000fe2000b901d46 */
[-C--:B------:R-:W-:Y:S02]  /*15550*/  ISETP.GE.AND P0, PT, R4, R3.reuse, PT ;  /* 0x000000030400720c */ /* 0x080fe40003f06270 */
[----:B------:R-:W-:Y:S01]  /*15560*/  LOP3.LUT R69, R69, 0xfffffffe, RZ, 0xc0, !PT ;  /* 0xfffffffe45457812 */ /* 0x000fe200078ec0ff */
[----:B------:R-:W-:Y:S04]  /*15570*/  @!P5 LDGSTS.E.BYPASS.LTC128B.128 [R235+0xc000], desc[UR6][R228.64+0x100] ;  /* 0x0c000100e4ebdfae */ /* 0x000fe8000b901d46 */
[----:B------:R-:W-:Y:S01]  /*15580*/  @!P5 LDGSTS.E.BYPASS.LTC128B.128 [R235+0xe000], desc[UR6][R228.64+0x180] ;  /* 0x0e000180e4ebdfae */ /* 0x000fe2000b901d46 */
[C---:B------:R-:W-:Y:S01]  /*15590*/  ISETP.GE.AND P5, PT, R146.reuse, R3, PT ;  /* 0x000000039200720c */ /* 0x040fe20003fa6270 */
[----:B------:R-:W-:-:S02]  /*155a0*/  IMAD.SHL.U32 R146, R146, 0x8, RZ ;  /* 0x0000000892927824 */ /* 0x000fc400078e00ff */
[----:B------:R-:W-:Y:S01]  /*155b0*/  @!P4 LDGSTS.E.BYPASS.LTC128B.128 [R235+0x8800], desc[UR6][R10.64] ;  /* 0x088000000aebcfae */ /* 0x000fe2000b901d46 */
[----:B------:R-:W-:Y:S02]  /*155c0*/  IMAD.IADD R69, R6, 0x1, -R69 ;  /* 0x0000000106457824 */ /* 0x000fe400078e0a45 */
[----:B------:R-:W-:Y:S01]  /*155d0*/  @!P0 IMAD R0, R167, 0x60, RZ ;  /* 0x00000060a7008824 */ /* 0x000fe200078e02ff */
[----:B------:R-:W-:Y:S01]  /*155e0*/  @!P4 LDGSTS.E.BYPASS.LTC128B.128 [R235+0xa800], desc[UR6][R10.64+0x80] ;  /* 0x0a8000800aebcfae */ /* 0x000fe2000b901d46 */
[----:B------:R-:W-:Y:S01]  /*155f0*/  @!P0 IMAD.WIDE.U32 R8, R166, 0x60, R228 ;  /* 0x00000060a6088825 */ /* 0x000fe200078e00e4 */
[----:B------:R-:W-:Y:S02]  /*15600*/  LOP3.LUT R146, R5, 0x8, R146, 0xf8, !PT ;  /* 0x0000000805927812 */ /* 0x000fe400078ef892 */
[----:B------:R-:W-:Y:S01]  /*15610*/  @!P4 LDGSTS.E.BYPASS.LTC128B.128 [R235+0xc800], desc[UR6][R10.64+0x100] ;  /* 0x0c8001000aebcfae */ /* 0x000fe2000b901d46 */
[----:B-----5:R-:W-:Y:S01]  /*15620*/  @!P0 IMAD.IADD R13, R0, 0x1, R9 ;  /* 0x00000001000d8824 */ /* 0x020fe200078e0209 */
[----:B------:R-:W-:Y:S01]  /*15630*/  SHF.R.U32.HI R5, RZ, 0x3, R5 ;  /* 0x00000003ff057819 */ /* 0x000fe20000011605 */
[----:B------:R-:W-:Y:S01]  /*15640*/  @!P0 IMAD.MOV.U32 R12, RZ, RZ, R8 ;  /* 0x000000ffff0c8224 */ /* 0x000fe200078e0008 */
[----:B------:R1:W-:Y:S01]  /*15650*/  @!P4 LDGSTS.E.BYPASS.LTC128B.128 [R235+0xe800], desc[UR6][R10.64+0x180] ;  /* 0x0e8001800aebcfae */ /* 0x0003e2000b901d46 */
[----:B------:R-:W-:Y:S01]  /*15660*/  IMAD.SHL.U32 R6, R69, 0x8, RZ ;  /* 0x0000000845067824 */ /* 0x000fe200078e00ff */
[----:B------:R-:W-:-:S05]  /*15670*/  LOP3.LUT R146, R146, R5, RZ, 0x3c, !PT ;  /* 0x0000000592927212 */ /* 0x000fca00078e3cff */
[----:B------:R-:W-:Y:S01]  /*15680*/  IMAD R225, R69, 0x200, R146 ;  /* 0x0000020045e17824 */ /* 0x000fe200078e0292 */
[----:B-1----:R-:W-:-:S04]  /*15690*/  @!P3 LEA R10, P4, R166, R228, 0x6 ;  /* 0x000000e4a60ab211 */ /* 0x002fc800078830ff */
[----:B------:R-:W-:Y:S02]  /*156a0*/  @!P3 LEA.HI.X R11, R166, R229, R167, 0x6, P4 ;  /* 0x000000e5a60bb211 */ /* 0x000fe400020f34a7 */
[----:B------:R-:W-:Y:S01]  /*156b0*/  ISETP.GE.AND P4, PT, R4, R3, PT ;  /* 0x000000030400720c */ /* 0x000fe20003f86270 */
[----:B------:R-:W-:Y:S02]  /*156c0*/  IMAD.SHL.U32 R3, R68, 0x40, RZ ;  /* 0x0000004044037824 */ /* 0x000fe400078e00ff */
[----:B------:R-:W-:Y:S03]  /*156d0*/  @!P3 LDGSTS.E.BYPASS.LTC128B.128 [R235+0x9000], desc[UR6][R10.64] ;  /* 0x090000000aebbfae */ /* 0x000fe6000b901d46 */
[----:B------:R-:W-:Y:S01]  /*156e0*/  LOP3.LUT R3, R3, 0x1c0, RZ, 0xc0, !PT ;  /* 0x000001c003037812 */ /* 0x000fe200078ec0ff */
[----:B------:R-:W-:Y:S03]  /*156f0*/  @!P3 LDGSTS.E.BYPASS.LTC128B.128 [R235+0xb000], desc[UR6][R10.64+0x80] ;  /* 0x0b0000800aebbfae */ /* 0x000fe6000b901d46 */
[----:B------:R-:W-:Y:S01]  /*15700*/  LOP3.LUT R6, R3, 0x8, R6, 0xf8, !PT ;  /* 0x0000000803067812 */ /* 0x000fe200078ef806 */
[----:B------:R-:W-:Y:S01]  /*15710*/  @!P3 LDGSTS.E.BYPASS.LTC128B.128 [R235+0xd000], desc[UR6][R10.64+0x100] ;  /* 0x0d0001000aebbfae */ /* 0x000fe2000b901d46 */
[----:B------:R-:W-:Y:S01]  /*15720*/  SHF.R.U32.HI R3, RZ, 0x3, R3 ;  /* 0x00000003ff037819 */ /* 0x000fe20000011603 */
[----:B------:R-:W-:-:S02]  /*15730*/  @!P4 IMAD R0, R169, 0x60, RZ ;  /* 0x00000060a900c824 */ /* 0x000fc400078e02ff */
[----:B------:R1:W-:Y:S01]  /*15740*/  @!P3 LDGSTS.E.BYPASS.LTC128B.128 [R235+0xf000], desc[UR6][R10.64+0x180] ;  /* 0x0f0001800aebbfae */ /* 0x0003e2000b901d46 */
[----:B------:R-:W-:Y:S01]  /*15750*/  LOP3.LUT R3, R6, R3, RZ, 0x3c, !PT ;  /* 0x0000000306037212 */ /* 0x000fe200078e3cff */
[----:B------:R-:W-:Y:S02]  /*15760*/  @!P4 IMAD.WIDE.U32 R8, R168, 0x60, R240 ;  /* 0x00000060a808c825 */ /* 0x000fe400078e00f0 */
[----:B------:R-:W-:Y:S02]  /*15770*/  @!P0 LDGSTS.E.BYPASS.LTC128B.128 [R235+0x9800], desc[UR6][R12.64] ;  /* 0x098000000ceb8fae */ /* 0x000fe4000b901d46 */
[----:B------:R-:W-:Y:S02]  /*15780*/  IMAD.IADD R226, R3, 0x1, R226 ;  /* 0x0000000103e27824 */ /* 0x000fe400078e02e2 */
[----:B------:R-:W-:Y:S01]  /*15790*/  @!P0 LDGSTS.E.BYPASS.LTC128B.128 [R235+0xb800], desc[UR6][R12.64+0x80] ;  /* 0x0b8000800ceb8fae */ /* 0x000fe2000b901d46 */
[----:B------:R-:W-:-:S03]  /*157a0*/  @!P4 IMAD.IADD R9, R0, 0x1, R9 ;  /* 0x000000010009c824 */ /* 0x000fc600078e0209 */
[----:B------:R-:W-:Y:S04]  /*157b0*/  @!P0 LDGSTS.E.BYPASS.LTC128B.128 [R235+0xd800], desc[UR6][R12.64+0x100] ;  /* 0x0d8001000ceb8fae */ /* 0x000fe8000b901d46 */
[----:B------:R-:W-:Y:S01]  /*157c0*/  @!P0 LDGSTS.E.BYPASS.LTC128B.128 [R235+0xf800], desc[UR6][R12.64+0x180] ;  /* 0x0f8001800ceb8fae */ /* 0x000fe2000b901d46 */
[----:B------:R-:W-:-:S03]  /*157d0*/  @!P2 LEA R4, P0, R65, R240, 0x1 ;  /* 0x000000f04104a211 */ /* 0x000fc600078008ff */
[----:B------:R-:W0:Y:S01]  /*157e0*/  LDGDEPBAR ;  /* 0x00000000000079af */ /* 0x000e220000000000 */
[----:B------:R-:W-:-:S03]  /*157f0*/  @!P2 LEA.HI.X R5, R65, R241, R62, 0x1, P0 ;  /* 0x000000f14105a211 */ /* 0x000fc600000f0c3e */
[----:B------:R-:W2:Y:S01]  /*15800*/  LD.E R62, desc[UR6][R18.64+0x184] ;  /* 0x00018406123e7980 */ /* 0x000ea2000c101900 */
[----:B-1----:R-:W-:-:S03]  /*15810*/  @!P1 LEA R10, P0, R168, R240, 0x6 ;  /* 0x000000f0a80a9211 */ /* 0x002fc600078030ff */
[----:B------:R-:W3:Y:S01]  /*15820*/  LD.E R17, desc[UR6][R18.64+0x188] ;  /* 0x0001880612117980 */ /* 0x000ee2000c101900 */
[----:B------:R-:W-:Y:S01]  /*15830*/  @!P1 LEA.HI.X R11, R168, R241, R169, 0x6, P0 ;  /* 0x000000f1a80b9211 */ /* 0x000fe200000f34a9 */
[----:B------:R-:W-:-:S04]  /*15840*/  DEPBAR.LE SB0, 0x0 ;  /* 0x000080000000791a */ /* 0x000fc80000000000 */
[----:B------:R-:W-:Y:S01]  /*15850*/  BAR.SYNC.DEFER_BLOCKING 0x0 ;  /* 0x0000000000007b1d */ /* 0x000fe20000010000 */
[----:B------:R-:W-:Y:S02]  /*15860*/  LEA R225, R225, UR4, 0x1 ;  /* 0x00000004e1e17c11 */ /* 0x000fe4000f8e08ff */
[----:B------:R-:W-:-:S03]  /*15870*/  LEA R226, R226, UR4, 0x1 ;  /* 0x00000004e2e27c11 */ /* 0x000fc6000f8e08ff */
        /* <DEDUP_REMOVED lines=45> */
[----:B------:R-:W4:Y:S01]  /*15b50*/  LDSM.16.M88.4 R44, [R225+0x8000] ;  /* 0x00800000e12c783b */ /* 0x000f220000000200 */
[----:B------:R-:W-:-:S03]  /*15b60*/  R2P PR, R60, 0x6 ;  /* 0x000000063c007804 */ /* 0x000fc60000000000 */
[----:B------:R-:W4:Y:S04]  /*15b70*/  LDSM.16.M88.4 R36, [R225+0x8800] ;  /* 0x00880000e124783b */ /* 0x000f280000000200 */
[----:B------:R-:W4:Y:S01]  /*15b80*/  LDSM.16.M88.4 R28, [R225+0x9000] ;  /* 0x00900000e11c783b */ /* 0x000f220000000200 */
[----:B------:R-:W-:-:S03]  /*15b90*/  VIADD R0, R225, 0x8000 ;  /* 0x00008000e1007836 */ /* 0x000fc60000000000 */
[----:B-1----:R-:W1:Y:S01]  /*15ba0*/  LDSM.16.M88.4 R4, [R225+0x9800] ;  /* 0x00980000e104783b */ /* 0x002e620000000200 */
[----:B------:R-:W-:Y:S02]  /*15bb0*/  VIADD R223, R225, 0x8020 ;  /* 0x00008020e1df7836 */ /* 0x000fe40000000000 */
[----:B------:R-:W-:Y:S01]  /*15bc0*/  IMAD R224, R55, 0x2, R226 ;  /* 0x0000000237e07824 */ /* 0x000fe200078e02e2 */
[----:B------:R-:W0:Y:S01]  /*15bd0*/  LDGDEPBAR ;  /* 0x00000000000079af */ /* 0x000e220000000000 */
[----:B------:R-:W-:-:S03]  /*15be0*/  @P1 VIADD R223, R0, 0xffffffe0 ;  /* 0xffffffe000df1836 */ /* 0x000fc60000000000 */
[----:B------:R-:W-:Y:S04]  /*15bf0*/  LDSM.16.M88.4 R68, [R224] ;  /* 0x00000000e044783b */ /* 0x000fe80000000200 */
[----:B------:R-:W1:Y:S01]  /*15c00*/  LDSM.16.M88.4 R64, [R223] ;  /* 0x00000000df40783b */ /* 0x000e620000000200 */
[----:B------:R-:W-:-:S03]  /*15c10*/  IMAD.MOV.U32 R0, RZ, RZ, 0x40 ;  /* 0x00000040ff007424 */ /* 0x000fc600078e00ff */
[----:B----4-:R-:W4:Y:S04]  /*15c20*/  LDSM.16.M88.4 R8, [R223+0x800] ;  /* 0x00080000df08783b */ /* 0x010f280000000200 */
[----:B------:R-:W4:Y:S01]  /*15c30*/  LDSM.16.M88.4 R56, [R223+0x1000] ;  /* 0x00100000df38783b */ /* 0x000f220000000200 */
[----:B------:R-:W-:Y:S01]  /*15c40*/  SEL R0, R0, 0xffffffc0, !P2 ;  /* 0xffffffc000007807 */ /* 0x000fe20005000000 */
[----:B------:R-:W-:Y:S02]  /*15c50*/  IMAD R222, R53, 0x2, R226 ;  /* 0x0000000235de7824 */ /* 0x000fe400078e02e2 */
[----:B------:R-:W4:Y:S01]  /*15c60*/  LDSM.16.M88.4 R76, [R223+0x1800] ;  /* 0x00180000df4c783b */ /* 0x000f220000000200 */
[----:B------:R-:W-:Y:S01]  /*15c70*/  HMMA.16816.F32.BF16 R48, R72, R44, RZ ;  /* 0x0000002c4830723c */ /* 0x000fe200000418ff */
[----:B------:R-:W-:-:S02]  /*15c80*/  IMAD.IADD R219, R225, 0x1, R0 ;  /* 0x00000001e1db7824 */ /* 0x000fc400078e0200 */
[----:B------:R-:W-:Y:S03]  /*15c90*/  LDSM.16.M88.4 R80, [R222] ;  /* 0x00000000de50783b */ /* 0x000fe60000000200 */
[C---:B------:R-:W-:Y:S01]  /*15ca0*/  HMMA.16816.F32.BF16 R44, R72.reuse, R46, RZ ;  /* 0x0000002e482c723c */ /* 0x040fe200000418ff */
[----:B------:R-:W4:Y:S04]  /*15cb0*/  LDSM.16.M88.4 R20, [R219+0x8000] ;  /* 0x00800000db14783b */ /* 0x000f280000000200 */
[----:B------:R-:W-:Y:S01]  /*15cc0*/  LDSM.16.M88.4 R12, [R219+0x8800] ;  /* 0x00880000db0c783b */ /* 0x000fe20000000200 */
[C---:B------:R-:W-:Y:S06]  /*15cd0*/  HMMA.16816.F32.BF16 R40, R72.reuse, R36, RZ ;  /* 0x000000244828723c */ /* 0x040fec00000418ff */
[C---:B------:R-:W-:Y:S06]  /*15ce0*/  HMMA.16816.F32.BF16 R32, R72.reuse, R28, RZ ;  /* 0x0000001c4820723c */ /* 0x040fec00000418ff */
[C---:B-1----:R-:W-:Y:S01]  /*15cf0*/  HMMA.16816.F32.BF16 R24, R72.reuse, R4, RZ ;  /* 0x000000044818723c */ /* 0x042fe200000418ff */
[----:B------:R-:W-:Y:S01]  /*15d00*/  IMAD R221, R53, 0x2, R224 ;  /* 0x0000000235dd7824 */ /* 0x000fe200078e02e0 */
[----:B------:R-:W-:Y:S04]  /*15d10*/  LDSM.16.M88.4 R84, [R219+0x9800] ;  /* 0x00980000db54783b */ /* 0x000fe80000000200 */
[C---:B------:R-:W-:Y:S01]  /*15d20*/  HMMA.16816.F32.BF16 R36, R72.reuse, R38, RZ ;  /* 0x000000264824723c */ /* 0x040fe200000418ff */
[----:B------:R-:W-:Y:S01]  /*15d30*/  IMAD.IADD R212, R0, 0x1, R223 ;  /* 0x0000000100d47824 */ /* 0x000fe200078e02df */
[----:B------:R-:W-:Y:S04]  /*15d40*/  LDSM.16.M88.4 R88, [R219+0xb800] ;  /* 0x00b80000db58783b */ /* 0x000fe80000000200 */
[C---:B------:R-:W-:Y:S06]  /*15d50*/  HMMA.16816.F32.BF16 R28, R72.reuse, R30, RZ ;  /* 0x0000001e481c723c */ /* 0x040fec00000418ff */
[----:B------:R-:W-:Y:S01]  /*15d60*/  HMMA.16816.F32.BF16 R72, R72, R6, RZ ;  /* 0x000000064848723c */ /* 0x000fe200000418ff */
[----:B------:R-:W1:Y:S05]  /*15d70*/  LDSM.16.M88.4 R4, [R219+0x9000] ;  /* 0x00900000db04783b */ /* 0x000e6a0000000200 */
[C---:B------:R-:W-:Y:S06]  /*15d80*/  HMMA.16816.F32.BF16 R48, R68.reuse, R64, R48 ;  /* 0x000000404430723c */ /* 0x040fec0000041830 */
[C---:B------:R-:W-:Y:S01]  /*15d90*/  HMMA.16816.F32.BF16 R44, R68.reuse, R66, R44 ;  /* 0x00000042442c723c */ /* 0x040fe2000004182c */
[----:B------:R-:W-:Y:S05]  /*15da0*/  LDSM.16.M88.4 R64, [R221] ;  /* 0x00000000dd40783b */ /* 0x000fea0000000200 */
[C---:B----4-:R-:W-:Y:S06]  /*15db0*/  HMMA.16816.F32.BF16 R40, R68.reuse, R8, R40 ;  /* 0x000000084428723c */ /* 0x050fec0000041828 */
[C---:B------:R-:W-:Y:S01]  /*15dc0*/  HMMA.16816.F32.BF16 R36, R68.reuse, R10, R36 ;  /* 0x0000000a4424723c */ /* 0x040fe20000041824 */
[----:B------:R-:W4:Y:S05]  /*15dd0*/  LDSM.16.M88.4 R8, [R212] ;  /* 0x00000000d408783b */ /* 0x000f2a0000000200 */
[C---:B------:R-:W-:Y:S06]  /*15de0*/  HMMA.16816.F32.BF16 R32, R68.reuse, R56, R32 ;  /* 0x000000384420723c */ /* 0x040fec0000041820 */
        /* <DEDUP_REMOVED lines=14> */
[----:B------:R-:W1:Y:S05]  /*15ed0*/  LDSM.16.M88.4 R12, [R225+0xa800] ;  /* 0x00a80000e10c783b */ /* 0x000e6a0000000200 */
[C---:B----4-:R-:W-:Y:S06]  /*15ee0*/  HMMA.16816.F32.BF16 R48, R64.reuse, R8, R48 ;  /* 0x000000084030723c */ /* 0x050fec0000041830 */
[----:B------:R-:W-:Y:S01]  /*15ef0*/  HMMA.16816.F32.BF16 R44, R64, R10, R44 ;  /* 0x0000000a402c723c */ /* 0x000fe2000004182c */
        /* <DEDUP_REMOVED lines=8> */
[C---:B---3--:R-:W-:Y:S06]  /*15f80*/  HMMA.16816.F32.BF16 R32, R64.reuse, R68, R32 ;  /* 0x000000444020723c */ /* 0x048fec0000041820 */
[----:B------:R-:W-:Y:S01]  /*15f90*/  HMMA.16816.F32.BF16 R28, R64, R70, R28 ;  /* 0x00000046401c723c */ /* 0x000fe2000004181c */
[----:B------:R-:W2:Y:S05]  /*15fa0*/  LDSM.16.M88.4 R68, [R223+0x2800] ;  /* 0x00280000df44783b */ /* 0x000eaa0000000200 */
[C---:B-1----:R-:W-:Y:S06]  /*15fb0*/  HMMA.16816.F32.BF16 R48, R4.reuse, R20, R48 ;  /* 0x000000140430723c */ /* 0x042fec0000041830 */
[----:B------:R-:W-:Y:S01]  /*15fc0*/  HMMA.16816.F32.BF16 R44, R4, R22, R44 ;  /* 0x00000016042c723c */ /* 0x000fe2000004182c */
        /* <DEDUP_REMOVED lines=64> */
[----:B------:R-:W-:Y:S06]  /*163d0*/  HMMA.16816.F32.BF16 R80, R84, R90, R80 ;  /* 0x0000005a5450723c */ /* 0x000fec0000041850 */
        /* <DEDUP_REMOVED lines=8> */
[----:B------:R-:W2:Y:S04]  /*16460*/  LDSM.16.M88.4 R64, [R212+0x4000] ;  /* 0x00400000d440783b */ /* 0x000ea80000000200 */
[----:B------:R-:W2:Y:S01]  /*16470*/  LDSM.16.M88.4 R28, [R212+0x4800] ;  /* 0x00480000d41c783b */ /* 0x000ea20000000200 */
[C---:B---3--:R-:W-:Y:S06]  /*16480*/  HMMA.16816.F32.BF16 R24, R76.reuse, R56, R24 ;  /* 0x000000384c18723c */ /* 0x048fec0000041818 */
[----:B------:R-:W-:Y:S01]  /*16490*/  HMMA.16816.F32.BF16 R80, R76, R58, R80 ;  /* 0x0000003a4c50723c */ /* 0x000fe20000041850 */
[----:B------:R-:W-:Y:S05]  /*164a0*/  LDSM.16.M88.4 R56, [R226+0x6000] ;  /* 0x00600000e238783b */ /* 0x000fea0000000200 */
[C---:B----4-:R-:W-:Y:S06]  /*164b0*/  HMMA.16816.F32.BF16 R48, R20.reuse, R12, R48 ;  /* 0x0000000c1430723c */ /* 0x050fec0000041830 */
[C---:B------:R-:W-:Y:S01]  /*164c0*/  HMMA.16816.F32.BF16 R44, R20.reuse, R14, R44 ;  /* 0x0000000e142c723c */ /* 0x040fe2000004182c */
[----:B------:R-:W-:Y:S05]  /*164d0*/  LDSM.16.M88.4 R12, [R212+0x5800] ;  /* 0x00580000d40c783b */ /* 0x000fea0000000200 */
[C---:B------:R-:W-:Y:S06]  /*164e0*/  HMMA.16816.F32.BF16 R40, R20.reuse, R8, R40 ;  /* 0x000000081428723c */ /* 0x040fec0000041828 */
[C---:B------:R-:W-:Y:S01]  /*164f0*/  HMMA.16816.F32.BF16 R36, R20.reuse, R10, R36 ;  /* 0x0000000a1424723c */ /* 0x040fe20000041824 */
[----:B------:R-:W3:Y:S05]  /*16500*/  LDSM.16.M88.4 R8, [R212+0x5000] ;  /* 0x00500000d408783b */ /* 0x000eea0000000200 */
[C---:B------:R-:W-:Y:S06]  /*16510*/  HMMA.16816.F32.BF16 R32, R20.reuse, R4, R32 ;  /* 0x000000041420723c */ /* 0x040fec0000041820 */
[C---:B------:R-:W-:Y:S01]  /*16520*/  HMMA.16816.F32.BF16 R84, R20.reuse, R6, R84 ;  /* 0x000000061454723c */ /* 0x040fe20000041854 */
[----:B------:R-:W4:Y:S05]  /*16530*/  LDSM.16.M88.4 R4, [R225+0xe000] ;  /* 0x00e00000e104783b */ /* 0x000f2a0000000200 */
[C---:B-1----:R-:W-:Y:S01]  /*16540*/  HMMA.16816.F32.BF16 R76, R20.reuse, R68, R24 ;  /* 0x00000044144c723c */ /* 0x042fe20000041818 */
[----:B------:R-:W1:Y:S05]  /*16550*/  LDSM.16.M88.4 R24, [R225+0xe800] ;  /* 0x00e80000e118783b */ /* 0x000e6a0000000200 */
[----:B------:R-:W-:Y:S01]  /*16560*/  HMMA.16816.F32.BF16 R80, R20, R70, R80 ;  /* 0x000000461450723c */ /* 0x000fe20000041850 */
[----:B------:R-:W1:Y:S05]  /*16570*/  LDSM.16.M88.4 R20, [R225+0xf000] ;  /* 0x00f00000e114783b */ /* 0x000e6a0000000200 */
[C---:B--2---:R-:W-:Y:S06]  /*16580*/  HMMA.16816.F32.BF16 R48, R72.reuse, R64, R48 ;  /* 0x000000404830723c */ /* 0x044fec0000041830 */
[C---:B------:R-:W-:Y:S01]  /*16590*/  HMMA.16816.F32.BF16 R44, R72.reuse, R66, R44 ;  /* 0x00000042482c723c */ /* 0x040fe2000004182c */
[----:B------:R-:W2:Y:S05]  /*165a0*/  LDSM.16.M88.4 R64, [R225+0xf800] ;  /* 0x00f80000e140783b */ /* 0x000eaa0000000200 */
[C---:B------:R-:W-:Y:S06]  /*165b0*/  HMMA.16816.F32.BF16 R40, R72.reuse, R28, R40 ;  /* 0x0000001c4828723c */ /* 0x040fec0000041828 */
[C---:B------:R-:W-:Y:S01]  /*165c0*/  HMMA.16816.F32.BF16 R68, R72.reuse, R30, R36 ;  /* 0x0000001e4844723c */ /* 0x040fe20000041824 */
[----:B------:R-:W-:Y:S04]  /*165d0*/  LDSM.16.M88.4 R36, [R224+0x6000] ;  /* 0x00600000e024783b */ /* 0x000fe80000000200 */
[----:B------:R-:W2:Y:S01]  /*165e0*/  LDSM.16.M88.4 R28, [R223+0x6000] ;  /* 0x00600000df1c783b */ /* 0x000ea20000000200 */
[C---:B---3--:R-:W-:Y:S06]  /*165f0*/  HMMA.16816.F32.BF16 R32, R72.reuse, R8, R32 ;  /* 0x000000084820723c */ /* 0x048fec0000041820 */
[C---:B------:R-:W-:Y:S01]  /*16600*/  HMMA.16816.F32.BF16 R84, R72.reuse, R10, R84 ;  /* 0x0000000a4854723c */ /* 0x040fe20000041854 */
[----:B------:R-:W3:Y:S05]  /*16610*/  LDSM.16.M88.4 R8, [R223+0x6800] ;  /* 0x00680000df08783b */ /* 0x000eea0000000200 */
[C---:B------:R-:W-:Y:S06]  /*16620*/  HMMA.16816.F32.BF16 R76, R72.reuse, R12, R76 ;  /* 0x0000000c484c723c */ /* 0x040fec000004184c */
[----:B------:R-:W-:Y:S01]  /*16630*/  HMMA.16816.F32.BF16 R80, R72, R14, R80 ;  /* 0x0000000e4850723c */ /* 0x000fe20000041850 */
[----:B------:R-:W-:Y:S04]  /*16640*/  LDSM.16.M88.4 R72, [R223+0x7800] ;  /* 0x00780000df48783b */ /* 0x000fe80000000200 */
        /* <DEDUP_REMOVED lines=11> */
[----:B------:R-:W-:Y:S06]  /*16700*/  HMMA.16816.F32.BF16 R80, R56, R66, R80 ;  /* 0x000000423850723c */ /* 0x000fec0000041850 */
[C---:B------:R-:W-:Y:S06]  /*16710*/  HMMA.16816.F32.BF16 R48, R36.reuse, R28, R48 ;  /* 0x0000001c2430723c */ /* 0x040fec0000041830 */
[C---:B------:R-:W-:Y:S01]  /*16720*/  HMMA.16816.F32.BF16 R44, R36.reuse, R30, R44 ;  /* 0x0000001e242c723c */ /* 0x040fe2000004182c */
[----:B------:R-:W-:Y:S05]  /*16730*/  LDSM.16.M88.4 R28, [R219+0xf000] ;  /* 0x00f00000db1c783b */ /* 0x000fea0000000200 */
[C---:B---3--:R-:W-:Y:S06]  /*16740*/  HMMA.16816.F32.BF16 R40, R36.reuse, R8, R40 ;  /* 0x000000082428723c */ /* 0x048fec0000041828 */
[C---:B------:R-:W-:Y:S01]  /*16750*/  HMMA.16816.F32.BF16 R68, R36.reuse, R10, R68 ;  /* 0x0000000a2444723c */ /* 0x040fe20000041844 */
[----:B------:R-:W-:Y:S05]  /*16760*/  LDSM.16.M88.4 R8, [R219+0xf800] ;  /* 0x00f80000db08783b */ /* 0x000fea0000000200 */
[C---:B----4-:R-:W-:Y:S06]  /*16770*/  HMMA.16816.F32.BF16 R32, R36.reuse, R4, R32 ;  /* 0x000000042420723c */ /* 0x050fec0000041820 */
[C---:B------:R-:W-:Y:S01]  /*16780*/  HMMA.16816.F32.BF16 R84, R36.reuse, R6, R84 ;  /* 0x000000062454723c */ /* 0x040fe20000041854 */
[----:B------:R-:W-:Y:S05]  /*16790*/  LDSM.16.M88.4 R4, [R221+0x6000] ;  /* 0x00600000dd04783b */ /* 0x000fea0000000200 */
[C---:B------:R-:W-:Y:S06]  /*167a0*/  HMMA.16816.F32.BF16 R76, R36.reuse, R72, R76 ;  /* 0x00000048244c723c */ /* 0x040fec000004184c */
[----:B------:R-:W-:Y:S01]  /*167b0*/  HMMA.16816.F32.BF16 R80, R36, R74, R80 ;  /* 0x0000004a2450723c */ /* 0x000fe20000041850 */
[----:B------:R-:W2:Y:S05]  /*167c0*/  LDSM.16.M88.4 R36, [R212+0x6000] ;  /* 0x00600000d424783b */ /* 0x000eaa0000000200 */
[----:B-1----:R-:W-:Y:S07]  /*167d0*/  HMMA.16816.F32.BF16 R48, R24, R12, R48 ;  /* 0x0000000c1830723c */ /* 0x002fee0000041830 */
[----:B------:R-:W-:-:S04]  /*167e0*/  SHF.R.S32.HI R13, RZ, 0x1f, R52 ;  /* 0x0000001fff0d7819 */ /* 0x000fc80000011434 */
[----:B------:R-:W-:-:S04]  /*167f0*/  LEA.HI R13, R13, R52, RZ, 0x5 ;  /* 0x000000340d0d7211 */ /* 0x000fc800078f28ff */
[----:B------:R-:W-:Y:S01]  /*16800*/  LOP3.LUT R13, R13, 0xffffffe0, RZ, 0xc0, !PT ;  /* 0xffffffe00d0d7812 */ /* 0x000fe200078ec0ff */
[C---:B------:R-:W-:Y:S04]  /*16810*/  HMMA.16816.F32.BF16 R44, R24.reuse, R14, R44 ;  /* 0x0000000e182c723c */ /* 0x040fe8000004182c */
[----:B------:R-:W-:Y:S02]  /*16820*/  IMAD.IADD R0, R52, 0x1, -R13 ;  /* 0x0000000134007824 */ /* 0x000fe400078e0a0d */
[----:B------:R-:W1:Y:S01]  /*16830*/  LDSM.16.M88.4 R12, [R212+0x6800] ;  /* 0x00680000d40c783b */ /* 0x000e620000000200 */
[----:B------:R-:W-:Y:S07]  /*16840*/  HMMA.16816.F32.BF16 R40, R24, R20, R40 ;  /* 0x000000141828723c */ /* 0x000fee0000041828 */
[----:B------:R-:W-:-:S04]  /*16850*/  SHF.R.S32.HI R21, RZ, 0x1f, R0 ;  /* 0x0000001fff157819 */ /* 0x000fc80000011400 */
[----:B------:R-:W-:Y:S01]  /*16860*/  LEA.HI R21, R21, R0, RZ, 0x2 ;  /* 0x0000000015157211 */ /* 0x000fe200078f10ff */
[----:B--2---:R-:W-:Y:S03]  /*16870*/  HMMA.16816.F32.BF16 R48, R4, R36, R48 ;  /* 0x000000240430723c */ /* 0x004fe60000041830 */
[----:B------:R-:W-:Y:S01]  /*16880*/  SHF.R.S32.HI R21, RZ, 0x2, R21 ;  /* 0x00000002ff157819 */ /* 0x000fe20000011415 */
[----:B------:R-:W-:Y:S01]  /*16890*/  IMAD.SHL.U32 R52, R52, 0x2, RZ ;  /* 0x0000000234347824 */ /* 0x000fe200078e00ff */
[--C-:B------:R-:W-:Y:S01]  /*168a0*/  IADD3 R0, R61, 0x1, -R234.reuse ;  /* 0x000000013d007810 */ /* 0x100fe20007ffe8ea */
[----:B------:R-:W-:Y:S02]  /*168b0*/  HMMA.16816.F32.BF16 R68, R24, R22, R68 ;  /* 0x000000161844723c */ /* 0x000fe40000041844 */
[----:B------:R-:W-:Y:S01]  /*168c0*/  IMAD R244, R54, 0x10, R21 ;  /* 0x0000001036f47824 */ /* 0x000fe200078e0215 */
[----:B------:R-:W-:-:S03]  /*168d0*/  IADD3 R62, -R62, R61, -R234 ;  /* 0x0000003d3e3e7210 */ /* 0x000fc60007ffe9ea */
[----:B------:R-:W-:Y:S01]  /*168e0*/  HMMA.16816.F32.BF16 R76, R24, R8, R76 ;  /* 0x00000008184c723c */ /* 0x000fe2000004184c */
[----:B------:R-:W-:Y:S02]  /*168f0*/  IMAD.IADD R244, R63, 0x1, R244 ;  /* 0x000000013ff47824 */ /* 0x000fe400078e02f4 */
[----:B------:R-:W-:-:S04]  /*16900*/  IMAD.IADD R17, R17, 0x1, R0 ;  /* 0x0000000111117824 */ /* 0x000fc800078e0200 */
[----:B------:R-:W-:Y:S02]  /*16910*/  LOP3.LUT R9, R52, 0x6, RZ, 0xc0, !PT ;  /* 0x0000000634097812 */ /* 0x000fe400078ec0ff */
[----:B------:R-:W-:-:S03]  /*16920*/  VIADDMNMX R245, R62, R244, RZ, !PT ;  /* 0x000000f43ef57246 */ /* 0x000fc600078001ff */
[----:B------:R-:W-:Y:S01]  /*16930*/  IMAD.IADD R20, R2, 0x1, R9 ;  /* 0x0000000102147824 */ /* 0x000fe200078e0209 */
[----:B------:R-:W-:Y:S01]  /*16940*/  HMMA.16816.F32.BF16 R80, R24, R10, R80 ;  /* 0x0000000a1850723c */ /* 0x000fe20000041850 */
[----:B------:R-:W-:Y:S01]  /*16950*/  VIADD R243, R244, 0x8 ;  /* 0x00000008f4f37836 */ /* 0x000fe20000000000 */
[C---:B------:R-:W-:Y:S01]  /*16960*/  IADD3 R0, R17.reuse, 0x8, R244 ;  /* 0x0000000811007810 */ /* 0x040fe20007ffe0f4 */
[----:B------:R-:W2:Y:S01]  /*16970*/  LDSM.16.M88.4 R8, [R212+0x7000] ;  /* 0x00700000d408783b */ /* 0x000ea20000000200 */
[----:B------:R-:W-:Y:S02]  /*16980*/  VIADDMNMX R244, R17, R244, R61, PT ;  /* 0x000000f411f47246 */ /* 0x000fe4000380013d */
[----:B------:R-:W-:Y:S01]  /*16990*/  ISETP.GE.AND P0, PT, R20, R245, PT ;  /* 0x000000f51400720c */ /* 0x000fe20003f06270 */
[----:B-1----:R-:W-:Y:S01]  /*169a0*/  HMMA.16816.F32.BF16 R40, R4, R12, R40 ;  /* 0x0000000c0428723c */ /* 0x002fe20000041828 */
[----:B------:R-:W-:Y:S02]  /*169b0*/  VIADDMNMX R243, R62, R243, RZ, !PT ;  /* 0x000000f33ef37246 */ /* 0x000fe400078001ff */
[----:B------:R-:W-:-:S02]  /*169c0*/  ISETP.GE.OR P0, PT, R20, R244, !P0 ;  /* 0x000000f41400720c */ /* 0x000fc40004706670 */
[----:B------:R-:W-:Y:S02]  /*169d0*/  VIMNMX R237, R0, R61, PT ;  /* 0x0000003d00ed7248 */ /* 0x000fe40003fe0100 */
[----:B------:R-:W-:Y:S01]  /*169e0*/  VIADD R12, R20, 0x9 ;  /* 0x00000009140c7836 */ /* 0x000fe20000000000 */
[----:B------:R-:W-:Y:S02]  /*169f0*/  LOP3.LUT R0, R3, R16, RZ, 0xfc, !PT ;  /* 0x0000001003007212 */ /* 0x000fe400078efcff */
[----:B------:R-:W-:Y:S02]  /*16a00*/  FSEL R3, R48, -INF , !P0 ;  /* 0xff80000030037808 */ /* 0x000fe40004000000 */
[C---:B------:R-:W-:Y:S02]  /*16a10*/  ISETP.GE.AND P4, PT, R12.reuse, R245, PT ;  /* 0x000000f50c00720c */ /* 0x040fe40003f86270 */
[C---:B------:R-:W-:Y:S01]  /*16a20*/  ISETP.GE.AND P0, PT, R12.reuse, R243, PT ;  /* 0x000000f30c00720c */ /* 0x040fe20003f06270 */
[----:B------:R-:W-:Y:S01]  /*16a30*/  HMMA.16816.F32.BF16 R44, R4, R38, R44 ;  /* 0x00000026042c723c */ /* 0x000fe2000004182c */
[----:B------:R-:W-:-:S02]  /*16a40*/  ISETP.GE.OR P4, PT, R12, R244, !P4 ;  /* 0x000000f40c00720c */ /* 0x000fc40006786670 */
[----:B------:R-:W-:-:S03]  /*16a50*/  ISETP.GE.OR P0, PT, R12, R237, !P0 ;  /* 0x000000ed0c00720c */ /* 0x000fc60004706670 */
[----:B------:R-:W-:Y:S01]  /*16a60*/  HMMA.16816.F32.BF16 R68, R4, R14, R68 ;  /* 0x0000000e0444723c */ /* 0x000fe20000041844 */
[----:B------:R-:W1:Y:S05]  /*16a70*/  LDSM.16.M88.4 R12, [R212+0x7800] ;  /* 0x00780000d40c783b */ /* 0x000e6a0000000200 */
[C---:B------:R-:W-:Y:S06]  /*16a80*/  HMMA.16816.F32.BF16 R32, R24.reuse, R28, R32 ;  /* 0x0000001c1820723c */ /* 0x040fec0000041820 */
[----:B------:R-:W-:Y:S01]  /*16a90*/  HMMA.16816.F32.BF16 R84, R24, R30, R84 ;  /* 0x0000001e1854723c */ /* 0x000fe20000041854 */
[C---:B------:R-:W-:Y:S01]  /*16aa0*/  VIADD R22, R20.reuse, 0x1 ;  /* 0x0000000114167836 */ /* 0x040fe20000000000 */
[C---:B------:R-:W-:Y:S01]  /*16ab0*/  ISETP.GE.AND P5, PT, R20.reuse, R243, PT ;  /* 0x000000f31400720c */ /* 0x040fe20003fa6270 */
[----:B------:R-:W-:Y:S01]  /*16ac0*/  VIADD R16, R20, 0x8 ;  /* 0x0000000814107836 */ /* 0x000fe20000000000 */
[----:B------:R-:W-:-:S04]  /*16ad0*/  DEPBAR.LE SB0, 0x0 ;  /* 0x000080000000791a */ /* 0x000fc80000000000 */
[C---:B------:R-:W-:Y:S02]  /*16ae0*/  ISETP.GE.AND P6, PT, R22.reuse, R245, PT ;  /* 0x000000f51600720c */ /* 0x040fe40003fc6270 */
[----:B------:R-:W-:Y:S02]  /*16af0*/  ISETP.GE.AND P2, PT, R22, R243, PT ;  /* 0x000000f31600720c */ /* 0x000fe40003f46270 */
[C---:B------:R-:W-:Y:S02]  /*16b00*/  ISETP.GE.AND P1, PT, R16.reuse, R245, PT ;  /* 0x000000f51000720c */ /* 0x040fe40003f26270 */
[----:B------:R-:W-:Y:S02]  /*16b10*/  ISETP.GE.AND P3, PT, R16, R243, PT ;  /* 0x000000f31000720c */ /* 0x000fe40003f66270 */
[CC--:B------:R-:W-:Y:S02]  /*16b20*/  ISETP.GE.OR P6, PT, R22.reuse, R244.reuse, !P6 ;  /* 0x000000f41600720c */ /* 0x0c0fe400077c6670 */
[----:B------:R-:W-:Y:S01]  /*16b30*/  ISETP.GE.OR P2, PT, R22, R237, !P2 ;  /* 0x000000ed1600720c */ /* 0x000fe20005746670 */
[----:B------:R-:W-:Y:S01]  /*16b40*/  VIADD R22, R20, 0x11 ;  /* 0x0000001114167836 */ /* 0x000fe20000000000 */
[----:B------:R-:W-:-:S02]  /*16b50*/  ISETP.GE.OR P1, PT, R16, R244, !P1 ;  /* 0x000000f41000720c */ /* 0x000fc40004f26670 */
[-C--:B------:R-:W-:Y:S01]  /*16b60*/  ISETP.GE.OR P3, PT, R16, R237.reuse, !P3 ;  /* 0x000000ed1000720c */ /* 0x080fe20005f66670 */
[C---:B------:R-:W-:Y:S01]  /*16b70*/  VIADD R16, R20.reuse, 0x10 ;  /* 0x0000001014107836 */ /* 0x040fe20000000000 */
[----:B------:R-:W-:Y:S02]  /*16b80*/  ISETP.GE.OR P5, PT, R20, R237, !P5 ;  /* 0x000000ed1400720c */ /* 0x000fe40006fa6670 */
[----:B------:R-:W-:Y:S02]  /*16b90*/  FSEL R51, R51, -INF , !P2 ;  /* 0xff80000033337808 */ /* 0x000fe40005000000 */
[----:B------:R-:W-:Y:S02]  /*16ba0*/  FSEL R31, R50, -INF , !P5 ;  /* 0xff800000321f7808 */ /* 0x000fe40006800000 */
[----:B------:R-:W-:Y:S02]  /*16bb0*/  FSEL R37, R44, -INF , !P1 ;  /* 0xff8000002c257808 */ /* 0x000fe40004800000 */
[----:B------:R-:W-:-:S02]  /*16bc0*/  ISETP.GE.AND P2, PT, R16, R245, PT ;  /* 0x000000f51000720c */ /* 0x000fc40003f46270 */
[-C--:B------:R-:W-:Y:S02]  /*16bd0*/  ISETP.GE.AND P5, PT, R16, R243.reuse, PT ;  /* 0x000000f31000720c */ /* 0x080fe40003fa6270 */
[----:B------:R-:W-:Y:S01]  /*16be0*/  ISETP.GE.AND P1, PT, R22, R243, PT ;  /* 0x000000f31600720c */ /* 0x000fe20003f26270 */
[C---:B--2---:R-:W-:Y:S01]  /*16bf0*/  HMMA.16816.F32.BF16 R32, R4.reuse, R8, R32 ;  /* 0x000000080420723c */ /* 0x044fe20000041820 */
[C---:B------:R-:W-:Y:S02]  /*16c00*/  ISETP.GE.OR P2, PT, R16.reuse, R244, !P2 ;  /* 0x000000f41000720c */ /* 0x040fe40005746670 */
[-C--:B------:R-:W-:Y:S01]  /*16c10*/  ISETP.GE.OR P5, PT, R16, R237.reuse, !P5 ;  /* 0x000000ed1000720c */ /* 0x080fe20006fa6670 */
[----:B------:R-:W-:Y:S01]  /*16c20*/  VIADD R16, R20, 0x18 ;  /* 0x0000001814107836 */ /* 0x000fe20000000000 */
[----:B------:R-:W-:Y:S01]  /*16c30*/  ISETP.GE.OR P1, PT, R22, R237, !P1 ;  /* 0x000000ed1600720c */ /* 0x000fe20004f26670 */
[----:B------:R-:W-:Y:S01]  /*16c40*/  HMMA.16816.F32.BF16 R84, R4, R10, R84 ;  /* 0x0000000a0454723c */ /* 0x000fe20000041854 */
[----:B------:R-:W-:Y:S01]  /*16c50*/  VIADD R8, R20, 0x19 ;  /* 0x0000001914087836 */ /* 0x000fe20000000000 */
[----:B------:R-:W-:-:S05]  /*16c60*/  FSEL R45, R45, -INF , !P4 ;  /* 0xff8000002d2d7808 */ /* 0x000fca0006000000 */
[----:B------:R-:W-:Y:S01]  /*16c70*/  VIADD R10, R20, 0x20 ;  /* 0x00000020140a7836 */ /* 0x000fe20000000000 */
[----:B------:R-:W-:Y:S02]  /*16c80*/  FSEL R23, R40, -INF , !P2 ;  /* 0xff80000028177808 */ /* 0x000fe40005000000 */
[----:B------:R-:W-:Y:S02]  /*16c90*/  FSEL R11, R42, -INF , !P5 ;  /* 0xff8000002a0b7808 */ /* 0x000fe40006800000 */
[----:B------:R-:W-:Y:S02]  /*16ca0*/  FSEL R9, R43, -INF , !P1 ;  /* 0xff8000002b097808 */ /* 0x000fe40004800000 */
[----:B------:R-:W-:Y:S02]  /*16cb0*/  FSEL R49, R49, -INF , !P6 ;  /* 0xff80000031317808 */ /* 0x000fe40007000000 */
[----:B------:R-:W-:Y:S02]  /*16cc0*/  FSEL R47, R47, -INF , !P0 ;  /* 0xff8000002f2f7808 */ /* 0x000fe40004000000 */
[----:B------:R-:W-:-:S02]  /*16cd0*/  ISETP.GE.AND P4, PT, R8, R245, PT ;  /* 0x000000f50800720c */ /* 0x000fc40003f86270 */
[----:B------:R-:W-:Y:S02]  /*16ce0*/  ISETP.GE.AND P2, PT, R8, R243, PT ;  /* 0x000000f30800720c */ /* 0x000fe40003f46270 */
[C---:B------:R-:W-:Y:S02]  /*16cf0*/  ISETP.GE.AND P1, PT, R10.reuse, R245, PT ;  /* 0x000000f50a00720c */ /* 0x040fe40003f26270 */
[----:B------:R-:W-:Y:S02]  /*16d00*/  ISETP.GE.AND P5, PT, R10, R243, PT ;  /* 0x000000f30a00720c */ /* 0x000fe40003fa6270 */
[-C--:B------:R-:W-:Y:S02]  /*16d10*/  ISETP.GE.AND P6, PT, R22, R245.reuse, PT ;  /* 0x000000f51600720c */ /* 0x080fe40003fc6270 */
[----:B------:R-:W-:Y:S02]  /*16d20*/  ISETP.GE.AND P0, PT, R16, R245, PT ;  /* 0x000000f51000720c */ /* 0x000fe40003f06270 */
[----:B------:R-:W-:-:S02]  /*16d30*/  ISETP.GE.OR P4, PT, R8, R244, !P4 ;  /* 0x000000f40800720c */ /* 0x000fc40006786670 */
[-C--:B------:R-:W-:Y:S01]  /*16d40*/  ISETP.GE.OR P2, PT, R8, R237.reuse, !P2 ;  /* 0x000000ed0800720c */ /* 0x080fe20005746670 */
[----:B------:R-:W-:Y:S01]  /*16d50*/  VIADD R8, R20, 0x21 ;  /* 0x0000002114087836 */ /* 0x000fe20000000000 */
[CC--:B------:R-:W-:Y:S02]  /*16d60*/  ISETP.GE.OR P1, PT, R10.reuse, R244.reuse, !P1 ;  /* 0x000000f40a00720c */ /* 0x0c0fe40004f26670 */
[----:B------:R-:W-:Y:S01]  /*16d70*/  ISETP.GE.OR P5, PT, R10, R237, !P5 ;  /* 0x000000ed0a00720c */ /* 0x000fe20006fa6670 */
[----:B------:R-:W-:Y:S01]  /*16d80*/  VIADD R10, R20, 0x28 ;  /* 0x00000028140a7836 */ /* 0x000fe20000000000 */
[-C--:B------:R-:W-:Y:S02]  /*16d90*/  ISETP.GE.OR P6, PT, R22, R244.reuse, !P6 ;  /* 0x000000f41600720c */ /* 0x080fe400077c6670 */
[----:B------:R-:W-:Y:S01]  /*16da0*/  ISETP.GE.OR P0, PT, R16, R244, !P0 ;  /* 0x000000f41000720c */ /* 0x000fe20004706670 */
[----:B-1----:R-:W-:Y:S01]  /*16db0*/  HMMA.16816.F32.BF16 R76, R4, R12, R76 ;  /* 0x0000000c044c723c */ /* 0x002fe2000004184c */
[----:B------:R-:W-:-:S02]  /*16dc0*/  FSEL R27, R41, -INF , !P6 ;  /* 0xff800000291b7808 */ /* 0x000fc40007000000 */
[----:B------:R-:W-:Y:S02]  /*16dd0*/  FSEL R21, R68, -INF , !P0 ;  /* 0xff80000044157808 */ /* 0x000fe40004000000 */
[C---:B------:R-:W-:Y:S02]  /*16de0*/  ISETP.GE.AND P6, PT, R8.reuse, R245, PT ;  /* 0x000000f50800720c */ /* 0x040fe40003fc6270 */
[----:B------:R-:W-:Y:S02]  /*16df0*/  FSEL R13, R69, -INF , !P4 ;  /* 0xff800000450d7808 */ /* 0x000fe40006000000 */
[----:B------:R-:W-:Y:S02]  /*16e00*/  ISETP.GE.AND P0, PT, R8, R243, PT ;  /* 0x000000f30800720c */ /* 0x000fe40003f06270 */
[----:B------:R-:W-:Y:S01]  /*16e10*/  ISETP.GE.AND P4, PT, R10, R245, PT ;  /* 0x000000f50a00720c */ /* 0x000fe20003f86270 */
[----:B------:R-:W-:Y:S01]  /*16e20*/  HMMA.16816.F32.BF16 R80, R4, R14, R80 ;  /* 0x0000000e0450723c */ /* 0x000fe20000041850 */
[----:B------:R-:W-:-:S02]  /*16e30*/  ISETP.GE.OR P6, PT, R8, R244, !P6 ;  /* 0x000000f40800720c */ /* 0x000fc400077c6670 */
[----:B------:R-:W-:Y:S01]  /*16e40*/  ISETP.GE.OR P0, PT, R8, R237, !P0 ;  /* 0x000000ed0800720c */ /* 0x000fe20004706670 */
[----:B------:R-:W-:Y:S01]  /*16e50*/  VIADD R8, R20, 0x29 ;  /* 0x0000002914087836 */ /* 0x000fe20000000000 */
[----:B------:R-:W-:Y:S02]  /*16e60*/  ISETP.GE.OR P4, PT, R10, R244, !P4 ;  /* 0x000000f40a00720c */ /* 0x000fe40006786670 */
[----:B------:R-:W-:Y:S01]  /*16e70*/  VIADD R4, R20, 0x31 ;  /* 0x0000003114047836 */ /* 0x000fe20000000000 */
[----:B------:R-:W-:Y:S02]  /*16e80*/  FSEL R183, R33, -INF , !P6 ;  /* 0xff80000021b77808 */ /* 0x000fe40007000000 */
[----:B------:R-:W-:Y:S02]  /*16e90*/  FSEL R184, R84, -INF , !P4 ;  /* 0xff80000054b87808 */ /* 0x000fe40006000000 */
[----:B------:R-:W-:Y:S02]  /*16ea0*/  FSEL R182, R32, -INF , !P1 ;  /* 0xff80000020b67808 */ /* 0x000fe40004800000 */
[----:B------:R-:W-:-:S02]  /*16eb0*/  ISETP.GE.AND P6, PT, R4, R245, PT ;  /* 0x000000f50400720c */ /* 0x000fc40003fc6270 */
[-C--:B------:R-:W-:Y:S02]  /*16ec0*/  ISETP.GE.AND P4, PT, R4, R243.reuse, PT ;  /* 0x000000f30400720c */ /* 0x080fe40003f86270 */
[----:B------:R-:W-:Y:S02]  /*16ed0*/  ISETP.GE.AND P1, PT, R8, R243, PT ;  /* 0x000000f30800720c */ /* 0x000fe40003f26270 */
[C---:B------:R-:W-:Y:S02]  /*16ee0*/  ISETP.GE.OR P6, PT, R4.reuse, R244, !P6 ;  /* 0x000000f40400720c */ /* 0x040fe400077c6670 */
[-C--:B------:R-:W-:Y:S01]  /*16ef0*/  ISETP.GE.OR P4, PT, R4, R237.reuse, !P4 ;  /* 0x000000ed0400720c */ /* 0x080fe20006786670 */
[----:B------:R-:W-:Y:S01]  /*16f00*/  VIADD R4, R20, 0x38 ;  /* 0x0000003814047836 */ /* 0x000fe20000000000 */
[----:B------:R-:W-:Y:S01]  /*16f10*/  ISETP.GE.OR P1, PT, R8, R237, !P1 ;  /* 0x000000ed0800720c */ /* 0x000fe20004f26670 */
[----:B------:R-:W-:Y:S01]  /*16f20*/  VIADD R6, R20, 0x30 ;  /* 0x0000003014067836 */ /* 0x000fe20000000000 */
[----:B------:R-:W-:-:S02]  /*16f30*/  FSEL R29, R46, -INF , !P3 ;  /* 0xff8000002e1d7808 */ /* 0x000fc40005800000 */
[-C--:B------:R-:W-:Y:S02]  /*16f40*/  ISETP.GE.AND P3, PT, R16, R243.reuse, PT ;  /* 0x000000f31000720c */ /* 0x080fe40003f66270 */
[----:B------:R-:W-:Y:S02]  /*16f50*/  FSEL R249, R87, -INF , !P1 ;  /* 0xff80000057f97808 */ /* 0x000fe40004800000 */
[----:B------:R-:W-:Y:S02]  /*16f60*/  ISETP.GE.AND P1, PT, R4, R243, PT ;  /* 0x000000f30400720c */ /* 0x000fe40003f26270 */
[----:B------:R-:W-:Y:S02]  /*16f70*/  FSEL R187, R35, -INF , !P0 ;  /* 0xff80000023bb7808 */ /* 0x000fe40004000000 */
[----:B------:R-:W-:Y:S02]  /*16f80*/  ISETP.GE.OR P3, PT, R16, R237, !P3 ;  /* 0x000000ed1000720c */ /* 0x000fe40005f66670 */
[----:B------:R-:W-:-:S02]  /*16f90*/  ISETP.GE.AND P0, PT, R6, R245, PT ;  /* 0x000000f50600720c */ /* 0x000fc40003f06270 */
[----:B------:R-:W-:Y:S01]  /*16fa0*/  ISETP.GE.OR P1, PT, R4, R237, !P1 ;  /* 0x000000ed0400720c */ /* 0x000fe20004f26670 */
[----:B------:R-:W-:Y:S01]  /*16fb0*/  VIADD R20, R20, 0x39 ;  /* 0x0000003914147836 */ /* 0x000fe20000000000 */
[----:B------:R-:W-:Y:S02]  /*16fc0*/  FSEL R17, R70, -INF , !P3 ;  /* 0xff80000046117808 */ /* 0x000fe40005800000 */
[----:B------:R-:W-:Y:S02]  /*16fd0*/  FSEL R25, R71, -INF , !P2 ;  /* 0xff80000047197808 */ /* 0x000fe40005000000 */
[----:B------:R-:W-:Y:S02]  /*16fe0*/  ISETP.GE.OR P0, PT, R6, R244, !P0 ;  /* 0x000000f40600720c */ /* 0x000fe40004706670 */
[----:B------:R-:W-:Y:S02]  /*16ff0*/  ISETP.GE.AND P2, PT, R10, R243, PT ;  /* 0x000000f30a00720c */ /* 0x000fe40003f46270 */
[----:B------:R-:W-:-:S02]  /*17000*/  ISETP.GE.AND P3, PT, R8, R245, PT ;  /* 0x000000f50800720c */ /* 0x000fc40003f66270 */
[----:B------:R-:W-:Y:S02]  /*17010*/  FSEL R191, R82, -INF , !P1 ;  /* 0xff80000052bf7808 */ /* 0x000fe40004800000 */
[----:B------:R-:W-:Y:S02]  /*17020*/  ISETP.GT.AND P1, PT, R242, R227, PT ;  /* 0x000000e3f200720c */ /* 0x000fe40003f24270 */
[----:B------:R-:W-:Y:S02]  /*17030*/  FSEL R247, R76, -INF , !P0 ;  /* 0xff8000004cf77808 */ /* 0x000fe40004000000 */
[----:B------:R-:W-:Y:S02]  /*17040*/  ISETP.GE.OR P2, PT, R10, R237, !P2 ;  /* 0x000000ed0a00720c */ /* 0x000fe40005746670 */
[----:B------:R-:W-:Y:S02]  /*17050*/  ISETP.GE.OR P3, PT, R8, R244, !P3 ;  /* 0x000000f40800720c */ /* 0x000fe40005f66670 */
[----:B------:R-:W-:-:S02]  /*17060*/  ISETP.GE.AND P0, PT, R20, R243, PT ;  /* 0x000000f31400720c */ /* 0x000fc40003f06270 */
[----:B------:R-:W-:Y:S02]  /*17070*/  FSEL R251, R34, -INF , !P5 ;  /* 0xff80000022fb7808 */ /* 0x000fe40006800000 */
[----:B------:R-:W-:Y:S02]  /*17080*/  FSEL R189, R86, -INF , !P2 ;  /* 0xff80000056bd7808 */ /* 0x000fe40005000000 */
[----:B------:R-:W-:Y:S02]  /*17090*/  FSEL R185, R85, -INF , !P3 ;  /* 0xff80000055b97808 */ /* 0x000fe40005800000 */
[----:B------:R-:W-:Y:S02]  /*170a0*/  ISETP.GE.OR P0, PT, R20, R237, !P0 ;  /* 0x000000ed1400720c */ /* 0x000fe40004706670 */
[----:B------:R-:W-:Y:S02]  /*170b0*/  ISETP.GE.AND P5, PT, R6, R243, PT ;  /* 0x000000f30600720c */ /* 0x000fe40003fa6270 */
[----:B------:R-:W-:-:S02]  /*170c0*/  ISETP.GE.AND P3, PT, R4, R245, PT ;  /* 0x000000f50400720c */ /* 0x000fc40003f66270 */
[----:B------:R-:W-:Y:S02]  /*170d0*/  ISETP.GE.AND P2, PT, R20, R245, PT ;  /* 0x000000f51400720c */ /* 0x000fe40003f46270 */
[----:B------:R-:W-:Y:S01]  /*170e0*/  FSEL R190, R83, -INF , !P0 ;  /* 0xff80000053be7808 */ /* 0x000fe20004000000 */
[----:B------:R-:W-:Y:S01]  /*170f0*/  BSSY B1, `(.L_x_6798) ;  /* 0x000007b000017945 */ /* 0x000fe20003800000 */
[----:B------:R-:W-:Y:S02]  /*17100*/  ISETP.GE.OR P5, PT, R6, R237, !P5 ;  /* 0x000000ed0600720c */ /* 0x000fe40006fa6670 */
[-C--:B------:R-:W-:Y:S02]  /*17110*/  ISETP.GE.OR P3, PT, R4, R244.reuse, !P3 ;  /* 0x000000f40400720c */ /* 0x080fe40005f66670 */
[----:B------:R-:W-:Y:S02]  /*17120*/  ISETP.GE.OR P2, PT, R20, R244, !P2 ;  /* 0x000000f41400720c */ /* 0x000fe40005746670 */
[----:B------:R-:W-:Y:S01]  /*17130*/  ISETP.NE.U32.AND P0, PT, R238, RZ, PT ;  /* 0x000000ffee00720c */ /* 0x000fe20003f05070 */
        /* <DEDUP_REMOVED lines=11> */
[----:B------:R-:W-:Y:S01]  /*171f0*/  ISETP.NE.AND.EX P0, PT, R239, RZ, PT, P0 ;  /* 0x000000ffef00720c */ /* 0x000fe20003f05300 */
[----:B------:R-:W-:-:S02]  /*17200*/  VIADD R208, R223, 0x3800 ;  /* 0x00003800dfd07836 */ /* 0x000fc40000000000 */
[C---:B------:R-:W-:Y:S02]  /*17210*/  VIADD R207, R223.reuse, 0x4000 ;  /* 0x00004000dfcf7836 */ /* 0x040fe40000000000 */
[C---:B------:R-:W-:Y:S02]  /*17220*/  VIADD R206, R223.reuse, 0x4800 ;  /* 0x00004800dfce7836 */ /* 0x040fe40000000000 */
[C---:B------:R-:W-:Y:S02]  /*17230*/  VIADD R205, R223.reuse, 0x5000 ;  /* 0x00005000dfcd7836 */ /* 0x040fe40000000000 */
[C---:B------:R-:W-:Y:S02]  /*17240*/  VIADD R204, R223.reuse, 0x5800 ;  /* 0x00005800dfcc7836 */ /* 0x040fe40000000000 */
[C---:B------:R-:W-:Y:S02]  /*17250*/  VIADD R203, R223.reuse, 0x6000 ;  /* 0x00006000dfcb7836 */ /* 0x040fe40000000000 */
[----:B------:R-:W-:-:S02]  /*17260*/  VIADD R202, R223, 0x6800 ;  /* 0x00006800dfca7836 */ /* 0x000fc40000000000 */
[C---:B------:R-:W-:Y:S02]  /*17270*/  VIADD R201, R223.reuse, 0x7000 ;  /* 0x00007000dfc97836 */ /* 0x040fe40000000000 */
[----:B------:R-:W-:Y:S01]  /*17280*/  VIADD R200, R223, 0x7800 ;  /* 0x00007800dfc87836 */ /* 0x000fe20000000000 */
[----:B------:R-:W-:Y:S06]  /*17290*/  BAR.SYNC.DEFER_BLOCKING 0x0 ;  /* 0x0000000000007b1d */ /* 0x000fec0000010000 */
[----:B------:R-:W-:Y:S05]  /*172a0*/  @!P1 BRA `(.L_x_6799) ;  /* 0x00000004007c9947 */ /* 0x000fea0003800000 */
[----:B------:R-:W-:Y:S04]  /*172b0*/  BSSY B0, `(.L_x_6800) ;  /* 0x0000040000007945 */ /* 0x000fe80003800000 */
[----:B------:R-:W-:Y:S05]  /*172c0*/  @!P0 BRA `(.L_x_6801) ;  /* 0x0000000000ec8947 */ /* 0x000fea0003800000 */
[----:B------:R-:W2:Y:S01]  /*172d0*/  LD.E R15, desc[UR6][R18.64+0x170] ;  /* 0x00017006120f7980 */ /* 0x000ea2000c101900 */
[C---:B------:R-:W-:Y:S02]  /*172e0*/  IADD3 R10, R2.reuse, -0x40, RZ ;  /* 0xffffffc0020a7810 */ /* 0x040fe40007ffe0ff */
        /* <DEDUP_REMOVED lines=16> */
[----:B------:R-:W2:Y:S04]  /*173f0*/  LD.E.64 R34, desc[UR6][R18.64+0x20] ;  /* 0x0000200612227980 */ /* 0x000ea8000c101b00 */
[----:B------:R-:W-:-:S04]  /*17400*/  IMAD.HI.U32 R12, R33, R6, RZ ;  /* 0x00000006210c7227 */ /* 0x000fc800078e00ff */
[----:B------:R-:W-:Y:S02]  /*17410*/  IMAD.HI.U32 R8, R33, R4, RZ ;  /* 0x0000000421087227 */ /* 0x000fe400078e00ff */
[----:B------:R-:W3:Y:S02]  /*17420*/  LD.E.64 R32, desc[UR6][R18.64+0x38] ;  /* 0x0000380612207980 */ /* 0x000ee4000c101b00 */
[-C--:B------:R-:W-:Y:S02]  /*17430*/  IMAD R6, R12, R5.reuse, R6 ;  /* 0x000000050c067224 */ /* 0x080fe400078e0206 */
[----:B------:R-:W-:Y:S01]  /*17440*/  IMAD R4, R8, R5, R4 ;  /* 0x0000000508047224 */ /* 0x000fe200078e0204 */
[----:B------:R-:W-:Y:S02]  /*17450*/  LOP3.LUT R5, RZ, R15, RZ, 0x33, !PT ;  /* 0x0000000fff057212 */ /* 0x000fe400078e33ff */
[C---:B------:R-:W-:Y:S02]  /*17460*/  ISETP.GT.U32.AND P2, PT, R7.reuse, R6, PT ;  /* 0x000000060700720c */ /* 0x040fe40003f44070 */
[----:B------:R-:W-:-:S11]  /*17470*/  ISETP.GT.U32.AND P3, PT, R7, R4, PT ;  /* 0x000000040700720c */ /* 0x000fd60003f64070 */
[----:B------:R-:W-:Y:S02]  /*17480*/  @!P2 IMAD.IADD R6, R6, 0x1, -R7 ;  /* 0x000000010606a824 */ /* 0x000fe400078e0a07 */
[-C--:B------:R-:W-:Y:S01]  /*17490*/  @!P3 IADD3 R4, R4, -R7.reuse, RZ ;  /* 0x800000070404b210 */ /* 0x080fe20007ffe0ff */
[----:B------:R-:W-:Y:S01]  /*174a0*/  @!P2 VIADD R12, R12, 0x1 ;  /* 0x000000010c0ca836 */ /* 0x000fe20000000000 */
[----:B------:R-:W-:Y:S02]  /*174b0*/  ISETP.GE.AND P2, PT, R10, RZ, PT ;  /* 0x000000ff0a00720c */ /* 0x000fe40003f46270 */
[-C--:B------:R-:W-:Y:S02]  /*174c0*/  ISETP.GE.U32.AND P6, PT, R6, R7.reuse, PT ;  /* 0x000000070600720c */ /* 0x080fe40003fc6070 */
[----:B------:R-:W-:Y:S02]  /*174d0*/  ISETP.GE.U32.AND P5, PT, R4, R7, PT ;  /* 0x000000070400720c */ /* 0x000fe40003fa6070 */
[----:B------:R-:W-:-:S02]  /*174e0*/  @!P3 IADD3 R8, R8, 0x1, RZ ;  /* 0x000000010808b810 */ /* 0x000fc40007ffe0ff */
[----:B------:R-:W-:-:S07]  /*174f0*/  ISETP.NE.AND P3, PT, R15, RZ, PT ;  /* 0x000000ff0f00720c */ /* 0x000fce0003f65270 */
        /* <DEDUP_REMOVED lines=23> */
[----:B------:R-:W-:Y:S05]  /*17670*/  BRA `(.L_x_6802) ;  /* 0x00000000000c7947 */ /* 0x000fea0003800000 */
.L_x_6801:
[----:B------:R-:W2:Y:S02]  /*17680*/  LD.E R6, desc[UR6][R18.64+0x38] ;  /* 0x0000380612067980 */ /* 0x000ea4000c101900 */
[----:B--2---:R-:W-:-:S04]  /*17690*/  LEA R6, -R6, RZ, 0x6 ;  /* 0x000000ff06067211 */ /* 0x004fc800078e31ff */
[----:B------:R-:W-:Y:S02]  /*176a0*/  SHF.R.S32.HI R4, RZ, 0x1f, R6 ;  /* 0x0000001fff047819 */ /* 0x000fe40000011406 */
.L_x_6802:
[----:B------:R-:W-:Y:S05]  /*176b0*/  BSYNC B0 ;  /* 0x0000000000007941 */ /* 0x000fea0003800000 */
.L_x_6800:
[----:B------:R-:W-:Y:S01]  /*176c0*/  IMAD.SHL.U32 R5, R166, 0x20, RZ ;  /* 0x00000020a6057824 */ /* 0x000fe200078e00ff */
[----:B------:R-:W-:Y:S02]  /*176d0*/  LEA R228, P3, R6, R228, 0x1 ;  /* 0x000000e406e47211 */ /* 0x000fe400078608ff */
        /* <DEDUP_REMOVED lines=28> */
.L_x_6799:
[----:B------:R-:W-:Y:S05]  /*178a0*/  BSYNC B1 ;  /* 0x0000000000017941 */ /* 0x000fea0003800000 */
.L_x_6798:
        /* <DEDUP_REMOVED lines=28> */
[----:B------:R-:W-:Y:S02]  /*17a70*/  LEA R220, R0, UR4, 0x1 ;  /* 0x0000000400dc7c11 */ /* 0x000fe4000f8e08ff */
[----:B------:R-:W-:Y:S02]  /*17a80*/  FMNMX.FTZ R6, R194, R5, !PT ;  /* 0x00000005c2067209 */ /* 0x000fe40007810000 */
[----:B------:R-:W-:Y:S01]  /*17a90*/  FMNMX.FTZ R5, R191, R2, !PT ;  /* 0x00000002bf057209 */ /* 0x000fe20007810000 */
[----:B------:R-:W-:Y:S01]  /*17aa0*/  LDSM.16.MT88.4 R156, [R220+0x10000] ;  /* 0x01000000dc9c783b */ /* 0x000fe20000004200 */
[----:B------:R-:W-:-:S02]  /*17ab0*/  LEA R217, R53, R220, 0x1 ;  /* 0x000000dc35d97211 */ /* 0x000fc400078e08ff */
[----:B------:R-:W-:Y:S01]  /*17ac0*/  FMNMX.FTZ R4, R190, R5, !PT ;  /* 0x00000005be047209 */ /* 0x000fe20007810000 */
[----:B------:R-:W1:Y:S01]  /*17ad0*/  SHFL.BFLY PT, R7, R6, 0x2, 0x1f ;  /* 0x0c401f0006077f89 */ /* 0x000e6200000e0000 */
[----:B------:R-:W-:-:S03]  /*17ae0*/  LEA R218, R55, R220, 0x1 ;  /* 0x000000dc37da7211 */ /* 0x000fc600078e08ff */
[----:B------:R-:W3:Y:S01]  /*17af0*/  SHFL.BFLY PT, R5, R4, 0x2, 0x1f ;  /* 0x0c401f0004057f89 */ /* 0x000ee200000e0000 */
[----:B------:R-:W-:-:S03]  /*17b00*/  LEA R216, R53, R218, 0x1 ;  /* 0x000000da35d87211 */ /* 0x000fc600078e08ff */
[----:B------:R-:W-:Y:S04]  /*17b10*/  LDSM.16.MT88.4 R140, [R217+0x10000] ;  /* 0x01000000d98c783b */ /* 0x000fe80000004200 */
        /* <DEDUP_REMOVED lines=14> */
[----:B------:R-:W-:-:S03]  /*17c00*/  FSETP.NEU.FTZ.AND P2, PT, R164, -INF , PT ;  /* 0xff800000a400780b */ /* 0x000fc60003f5d000 */
[----:B------:R-:W-:Y:S04]  /*17c10*/  LDSM.16.MT88.4 R104, [R220+0x16000] ;  /* 0x01600000dc68783b */ /* 0x000fe80000004200 */
[----:B------:R-:W-:Y:S04]  /*17c20*/  LDSM.16.MT88.4 R112, [R218+0x16000] ;  /* 0x01600000da70783b */ /* 0x000fe80000004200 */
[----:B------:R-:W-:Y:S04]  /*17c30*/  LDSM.16.MT88.4 R120, [R217+0x16000] ;  /* 0x01600000d978783b */ /* 0x000fe80000004200 */
[----:B------:R-:W-:Y:S01]  /*17c40*/  LDSM.16.MT88.4 R32, [R216+0x10800] ;  /* 0x01080000d820783b */ /* 0x000fe20000004200 */
[----:B--2---:R-:W-:-:S05]  /*17c50*/  FMUL.FTZ R198, R193, R164 ;  /* 0x000000a4c1c67220 */ /* 0x004fca0000410000 */
[----:B------:R-:W-:-:S05]  /*17c60*/  FSEL R198, R198, RZ, P2 ;  /* 0x000000ffc6c67208 */ /* 0x000fca0001000000 */
[-CC-:B------:R-:W-:Y:S01]  /*17c70*/  FFMA.FTZ R179, R3, R193.reuse, -R198.reuse ;  /* 0x000000c103b37223 */ /* 0x180fe200000108c6 */
[----:B---3--:R-:W-:Y:S01]  /*17c80*/  FMNMX.FTZ R3, R5, R2, !PT ;  /* 0x0000000205037209 */ /* 0x008fe20007810000 */
[-CC-:B------:R-:W-:Y:S01]  /*17c90*/  FFMA.FTZ R178, R49, R193.reuse, -R198.reuse ;  /* 0x000000c131b27223 */ /* 0x180fe200000108c6 */
[-CC-:B------:R-:W-:Y:S01]  /*17ca0*/  FFMA.FTZ R177, R37, R193.reuse, -R198.reuse ;  /* 0x000000c125b17223 */ /* 0x180fe200000108c6 */
[--C-:B------:R-:W-:Y:S01]  /*17cb0*/  FFMA.FTZ R174, R45, R193, -R198.reuse ;  /* 0x000000c12dae7223 */ /* 0x100fe200000108c6 */
[----:B------:R-:W-:Y:S01]  /*17cc0*/  FSETP.NEU.FTZ.AND P2, PT, R3, -INF , PT ;  /* 0xff8000000300780b */ /* 0x000fe20003f5d000 */
[----:B------:R-:W-:Y:S01]  /*17cd0*/  FMUL.FTZ R192, R193, R3 ;  /* 0x00000003c1c07220 */ /* 0x000fe20000410000 */
[----:B------:R-:W-:Y:S01]  /*17ce0*/  MUFU.EX2 R179, R179 ;  /* 0x000000b300b37308 */ /* 0x000fe20000000800 */
[----:B------:R-:W-:Y:S01]  /*17cf0*/  LDSM.16.MT88.4 R4, [R216+0x16000] ;  /* 0x01600000d804783b */ /* 0x000fe20000004200 */
[-CC-:B------:R-:W-:Y:S01]  /*17d00*/  FFMA.FTZ R172, R23, R193.reuse, -R198.reuse ;  /* 0x000000c117ac7223 */ /* 0x180fe200000108c6 */
[-CC-:B------:R-:W-:Y:S01]  /*17d10*/  FFMA.FTZ R171, R27, R193.reuse, -R198.reuse ;  /* 0x000000c11bab7223 */ /* 0x180fe200000108c6 */
[----:B------:R-:W-:Y:S01]  /*17d20*/  FSEL R192, R192, RZ, P2 ;  /* 0x000000ffc0c07208 */ /* 0x000fe20001000000 */
[-CC-:B------:R-:W-:Y:S01]  /*17d30*/  FFMA.FTZ R165, R21, R193.reuse, -R198.reuse ;  /* 0x000000c115a57223 */ /* 0x180fe200000108c6 */
[-C--:B------:R-:W-:Y:S01]  /*17d40*/  FFMA.FTZ R2, R13, R193.reuse, -R198 ;  /* 0x000000c10d027223 */ /* 0x080fe200000108c6 */
[----:B------:R-:W-:Y:S01]  /*17d50*/  LDSM.16.MT88.4 R20, [R220+0x10800] ;  /* 0x01080000dc14783b */ /* 0x000fe20000004200 */
[----:B------:R-:W1:Y:S01]  /*17d60*/  MUFU.EX2 R178, R178 ;  /* 0x000000b200b27308 */ /* 0x000e620000000800 */
[-CC-:B------:R-:W-:Y:S01]  /*17d70*/  FFMA.FTZ R180, R31, R193.reuse, -R192.reuse ;  /* 0x000000c11fb47223 */ /* 0x180fe200000108c0 */
[-CC-:B------:R-:W-:Y:S01]  /*17d80*/  FFMA.FTZ R181, R51, R193.reuse, -R192.reuse ;  /* 0x000000c133b57223 */ /* 0x180fe200000108c0 */
[-CC-:B------:R-:W-:Y:S01]  /*17d90*/  FFMA.FTZ R176, R29, R193.reuse, -R192.reuse ;  /* 0x000000c11db07223 */ /* 0x180fe200000108c0 */
[-CC-:B------:R-:W-:Y:S01]  /*17da0*/  FFMA.FTZ R175, R47, R193.reuse, -R192.reuse ;  /* 0x000000c12faf7223 */ /* 0x180fe200000108c0 */
[----:B------:R-:W2:Y:S01]  /*17db0*/  LDSM.16.MT88.4 R48, [R218+0x12000] ;  /* 0x01200000da30783b */ /* 0x000ea20000004200 */
[-CC-:B------:R-:W-:Y:S01]  /*17dc0*/  FFMA.FTZ R173, R11, R193.reuse, -R192.reuse ;  /* 0x000000c10bad7223 */ /* 0x180fe200000108c0 */
[-CC-:B------:R-:W-:Y:S01]  /*17dd0*/  FFMA.FTZ R16, R9, R193.reuse, -R192.reuse ;  /* 0x000000c109107223 */ /* 0x180fe200000108c0 */
[----:B------:R-:W-:Y:S01]  /*17de0*/  MUFU.EX2 R177, R177 ;  /* 0x000000b100b17308 */ /* 0x000fe20000000800 */
[----:B------:R-:W3:Y:S01]  /*17df0*/  LDSM.16.MT88.4 R8, [R217+0x10800] ;  /* 0x01080000d908783b */ /* 0x000ee20000004200 */
[-CC-:B------:R-:W-:Y:S01]  /*17e00*/  FFMA.FTZ R17, R17, R193.reuse, -R192.reuse ;  /* 0x000000c111117223 */ /* 0x180fe200000108c0 */
[-C--:B------:R-:W-:Y:S01]  /*17e10*/  FFMA.FTZ R0, R25, R193.reuse, -R192 ;  /* 0x000000c119007223 */ /* 0x080fe200000108c0 */
[-CC-:B------:R-:W-:Y:S01]  /*17e20*/  FFMA.FTZ R182, R182, R193.reuse, -R198.reuse ;  /* 0x000000c1b6b67223 */ /* 0x180fe200000108c6 */
[----:B------:R-:W4:Y:S01]  /*17e30*/  LDSM.16.MT88.4 R12, [R218+0x10800] ;  /* 0x01080000da0c783b */ /* 0x000f220000004200 */
[-CC-:B------:R-:W-:Y:S01]  /*17e40*/  FFMA.FTZ R183, R183, R193.reuse, -R198.reuse ;  /* 0x000000c1b7b77223 */ /* 0x180fe200000108c6 */
[--C-:B------:R-:W-:Y:S01]  /*17e50*/  FFMA.FTZ R184, R184, R193, -R198.reuse ;  /* 0x000000c1b8b87223 */ /* 0x100fe200000108c6 */
[----:B------:R-:W5:Y:S01]  /*17e60*/  MUFU.EX2 R174, R174 ;  /* 0x000000ae00ae7308 */ /* 0x000f620000000800 */
[----:B-1----:R-:W-:Y:S01]  /*17e70*/  F2FP.BF16.F32.PACK_AB R128, R178, R179 ;  /* 0x000000b3b280723e */ /* 0x002fe200000010ff */
[----:B------:R-:W1:Y:S01]  /*17e80*/  LDSM.16.MT88.4 R24, [R218+0x12800] ;  /* 0x01280000da18783b */ /* 0x000e620000004200 */
[-C--:B------:R-:W-:Y:S01]  /*17e90*/  FFMA.FTZ R185, R185, R193.reuse, -R198 ;  /* 0x000000c1b9b97223 */ /* 0x080fe200000108c6 */
[-CC-:B------:R-:W-:Y:S01]  /*17ea0*/  FFMA.FTZ R186, R251, R193.reuse, -R192.reuse ;  /* 0x000000c1fbba7223 */ /* 0x180fe200000108c0 */
[-CC-:B------:R-:W-:Y:S01]  /*17eb0*/  FFMA.FTZ R187, R187, R193.reuse, -R192.reuse ;  /* 0x000000c1bbbb7223 */ /* 0x180fe200000108c0 */
[----:B------:R-:W-:Y:S01]  /*17ec0*/  LDSM.16.MT88.4 R28, [R220+0x12800] ;  /* 0x01280000dc1c783b */ /* 0x000fe20000004200 */
[-CC-:B------:R-:W-:Y:S01]  /*17ed0*/  FFMA.FTZ R189, R189, R193.reuse, -R192.reuse ;  /* 0x000000c1bdbd7223 */ /* 0x180fe200000108c0 */
[----:B------:R-:W-:Y:S01]  /*17ee0*/  MUFU.EX2 R180, R180 ;  /* 0x000000b400b47308 */ /* 0x000fe20000000800 */
[-C--:B------:R-:W-:Y:S01]  /*17ef0*/  FFMA.FTZ R188, R249, R193.reuse, -R192 ;  /* 0x000000c1f9bc7223 */ /* 0x080fe200000108c0 */
[-C--:B------:R-:W-:Y:S01]  /*17f00*/  FFMA.FTZ R251, R194, R193.reuse, -R198 ;  /* 0x000000c1c2fb7223 */ /* 0x080fe200000108c6 */
[-CC-:B------:R-:W-:Y:S01]  /*17f10*/  FFMA.FTZ R194, R195, R193.reuse, -R192.reuse ;  /* 0x000000c1c3c27223 */ /* 0x180fe200000108c0 */
[-CC-:B------:R-:W-:Y:S01]  /*17f20*/  FFMA.FTZ R249, R190, R193.reuse, -R192.reuse ;  /* 0x000000c1bef97223 */ /* 0x180fe200000108c0 */
[----:B------:R-:W-:Y:S01]  /*17f30*/  FFMA.FTZ R191, R191, R193, -R192 ;  /* 0x000000c1bfbf7223 */ /* 0x000fe200000108c0 */
[----:B------:R-:W-:-:S02]  /*17f40*/  FADD.FTZ R178, R179, R178 ;  /* 0x000000b2b3b27221 */ /* 0x000fc40000010000 */
[----:B------:R-:W2:Y:S01]  /*17f50*/  MUFU.EX2 R181, R181 ;  /* 0x000000b500b57308 */ /* 0x000ea20000000800 */
[----:B-----5:R-:W-:Y:S01]  /*17f60*/  F2FP.BF16.F32.PACK_AB R130, R174, R177 ;  /* 0x000000b1ae82723e */ /* 0x020fe200000010ff */
[----:B------:R-:W-:-:S04]  /*17f70*/  FADD.FTZ R177, R177, R178 ;  /* 0x000000b2b1b17221 */ /* 0x000fc80000010000 */
[----:B------:R-:W-:Y:S02]  /*17f80*/  FADD.FTZ R177, R174, R177 ;  /* 0x000000b1aeb17221 */ /* 0x000fe40000010000 */
[----:B------:R-:W-:Y:S08]  /*17f90*/  MUFU.EX2 R176, R176 ;  /* 0x000000b000b07308 */ /* 0x000ff00000000800 */
[----:B------:R-:W5:Y:S01]  /*17fa0*/  MUFU.EX2 R175, R175 ;  /* 0x000000af00af7308 */ /* 0x000f620000000800 */
[----:B--2---:R-:W-:Y:S01]  /*17fb0*/  F2FP.BF16.F32.PACK_AB R129, R181, R180 ;  /* 0x000000b4b581723e */ /* 0x004fe200000010ff */
[----:B------:R-:W-:-:S06]  /*17fc0*/  FADD.FTZ R181, R180, R181 ;  /* 0x000000b5b4b57221 */ /* 0x000fcc0000010000 */
[----:B------:R-:W-:Y:S08]  /*17fd0*/  MUFU.EX2 R172, R172 ;  /* 0x000000ac00ac7308 */ /* 0x000ff00000000800 */
[----:B------:R-:W2:Y:S01]  /*17fe0*/  MUFU.EX2 R171, R171 ;  /* 0x000000ab00ab7308 */ /* 0x000ea20000000800 */
[----:B-----5:R-:W-:Y:S01]  /*17ff0*/  F2FP.BF16.F32.PACK_AB R131, R175, R176 ;  /* 0x000000b0af83723e */ /* 0x020fe200000010ff */
        /* <DEDUP_REMOVED lines=52> */
[----:B--2---:R-:W-:Y:S01]  /*18340*/  F2FP.BF16.F32.PACK_AB R4, R171, R172 ;  /* 0x000000acab04723e */ /* 0x004fe200000010ff */
[----:B------:R-:W-:Y:S01]  /*18350*/  FADD.FTZ R172, R172, R177 ;  /* 0x000000b1acac7221 */ /* 0x000fe20000010000 */
[----:B-----5:R-:W-:Y:S01]  /*18360*/  F2FP.BF16.F32.PACK_AB R5, R16, R173 ;  /* 0x000000ad1005723e */ /* 0x020fe200000010ff */
        /* <DEDUP_REMOVED lines=109> */
[----:B------:R-:W-:Y:S03]  /*18a40*/  MUFU.EX2 R32, R32 ;  /* 0x0000002000207308 */ /* 0x000fe60000000800 */
[C---:B------:R-:W-:Y:S01]  /*18a50*/  HMMA.16816.F32.BF16 R112, R4.reuse, R14, R112 ;  /* 0x0000000e0470723c */ /* 0x040fe20000041870 */
[----:B------:R-:W3:Y:S04]  /*18a60*/  LDSM.16.MT88.4 R12, [R218+0x11800] ;  /* 0x01180000da0c783b */ /* 0x000ee80000004200 */
[----:B------:R-:W4:Y:S01]  /*18a70*/  MUFU.EX2 R33, R33 ;  /* 0x0000002100217308 */ /* 0x000f220000000800 */
[C---:B-1----:R-:W-:Y:S06]  /*18a80*/  HMMA.16816.F32.BF16 R124, R4.reuse, R8, R124 ;  /* 0x00000008047c723c */ /* 0x042fec000004187c */
[C---:B------:R-:W-:Y:S01]  /*18a90*/  HMMA.16816.F32.BF16 R128, R4.reuse, R10, R128 ;  /* 0x0000000a0480723c */ /* 0x040fe20000041880 */
[----:B------:R-:W1:Y:S01]  /*18aa0*/  LDSM.16.MT88.4 R8, [R216+0x11800] ;  /* 0x01180000d808783b */ /* 0x000e620000004200 */
[----:B------:R-:W-:Y:S04]  /*18ab0*/  MUFU.EX2 R34, R34 ;  /* 0x0000002200227308 */ /* 0x000fe80000000800 */
[C---:B------:R-:W-:Y:S04]  /*18ac0*/  HMMA.16816.F32.BF16 R136, R4.reuse, R28, R136 ;  /* 0x0000001c0488723c */ /* 0x040fe80000041888 */
[----:B------:R-:W5:Y:S02]  /*18ad0*/  MUFU.EX2 R35, R35 ;  /* 0x0000002300237308 */ /* 0x000f640000000800 */
[C---:B------:R-:W-:Y:S01]  /*18ae0*/  HMMA.16816.F32.BF16 R132, R4.reuse, R30, R132 ;  /* 0x0000001e0484723c */ /* 0x040fe20000041884 */
[----:B------:R-:W1:Y:S05]  /*18af0*/  LDSM.16.MT88.4 R28, [R217+0x11800] ;  /* 0x01180000d91c783b */ /* 0x000e6a0000004200 */
[C---:B------:R-:W-:Y:S06]  /*18b00*/  HMMA.16816.F32.BF16 R116, R4.reuse, R24, R116 ;  /* 0x000000180474723c */ /* 0x040fec0000041874 */
[----:B------:R-:W-:Y:S01]  /*18b10*/  HMMA.16816.F32.BF16 R120, R4, R26, R120 ;  /* 0x0000001a0478723c */ /* 0x000fe20000041878 */
[----:B------:R-:W-:Y:S06]  /*18b20*/  LDSM.16.MT88.4 R24, [R217+0x13800] ;  /* 0x01380000d918783b */ /* 0x000fec0000004200 */
[----:B----4-:R-:W-:Y:S01]  /*18b30*/  F2FP.BF16.F32.PACK_AB R4, R33, R32 ;  /* 0x000000202104723e */ /* 0x010fe200000010ff */
[----:B------:R-:W-:Y:S01]  /*18b40*/  FADD.FTZ R32, R32, R185 ;  /* 0x000000b920207221 */ /* 0x000fe20000010000 */
[C---:B-----5:R-:W-:Y:S01]  /*18b50*/  F2FP.BF16.F32.PACK_AB R5, R194.reuse, R35 ;  /* 0x00000023c205723e */ /* 0x060fe200000010ff */
        /* <DEDUP_REMOVED lines=67> */
[----:B------:R-:W-:Y:S02]  /*18f90*/  IADD3 R10, R0, 0x40, RZ ;  /* 0x00000040000a7810 */ /* 0x000fe40007ffe0ff */
[----:B------:R-:W-:Y:S02]  /*18fa0*/  IABS R2, R0 ;  /* 0x0000000000027213 */ /* 0x000fe40000000000 */
[----:B------:R-:W-:-:S02]  /*18fb0*/  IABS R4, R10 ;  /* 0x0000000a00047213 */ /* 0x000fc40000000000 */
[C---:B------:R-:W-:Y:S02]  /*18fc0*/  R2UR UR12, R16.reuse ;  /* 0x00000000100c72ca */ /* 0x040fe400000e0000 */
        /* <DEDUP_REMOVED lines=28> */
[----:B------:R-:W-:Y:S02]  /*19190*/  @!P4 VIADD R8, R8, 0x1 ;  /* 0x000000010808c836 */ /* 0x000fe40000000000 */
[-C--:B------:R-:W-:Y:S01]  /*191a0*/  ISETP.GE.U32.AND P5, PT, R11, R6.reuse, PT ;  /* 0x000000060b00720c */ /* 0x080fe20003fa6070 */
[----:B------:R-:W-:Y:S01]  /*191b0*/  @!P2 VIADD R7, R7, 0x1 ;  /* 0x000000010707a836 */ /* 0x000fe20000000000 */
[----:B------:R-:W-:Y:S01]  /*191c0*/  ISETP.GE.U32.AND P6, PT, R5, R6, PT ;  /* 0x000000060500720c */ /* 0x000fe20003fc6070 */
[----:B------:R-:W3:Y:S01]  /*191d0*/  LD.E.64 R10, desc[UR4][R18.64+0x40] ;  /* 0x00004004120a7980 */ /* 0x000ee2000c101b00 */
[----:B------:R-:W-:-:S09]  /*191e0*/  ISETP.NE.AND P2, PT, R9, RZ, PT ;  /* 0x000000ff0900720c */ /* 0x000fd20003f45270 */
[----:B------:R-:W-:Y:S02]  /*191f0*/  @P5 VIADD R7, R7, 0x1 ;  /* 0x0000000107075836 */ /* 0x000fe40000000000 */
[----:B------:R-:W-:Y:S02]  /*19200*/  @P6 IADD3 R8, R8, 0x1, RZ ;  /* 0x0000000108086810 */ /* 0x000fe40007ffe0ff */
[----:B------:R-:W-:-:S03]  /*19210*/  @!P1 IMAD.MOV R7, RZ, RZ, -R7 ;  /* 0x000000ffff079224 */ /* 0x000fc600078e0a07 */
[----:B------:R-:W-:Y:S02]  /*19220*/  @!P3 IMAD.MOV R8, RZ, RZ, -R8 ;  /* 0x000000ffff08b224 */ /* 0x000fe400078e0a08 */
[----:B------:R-:W-:-:S03]  /*19230*/  SEL R2, R0, R7, !P2 ;  /* 0x0000000700027207 */ /* 0x000fc60005000000 */
[----:B------:R-:W-:Y:S02]  /*19240*/  SEL R7, R0, R8, !P2 ;  /* 0x0000000800077207 */ /* 0x000fe40005000000 */
[----:B------:R-:W-:-:S04]  /*19250*/  IMAD.WIDE R20, R2, 0x4, R238 ;  /* 0x0000000402147825 */ /* 0x000fc800078e02ee */
[C---:B------:R-:W-:Y:S01]  /*19260*/  IMAD.WIDE R14, R7.reuse, 0x4, R238 ;  /* 0x00000004070e7825 */ /* 0x040fe200078e02ee */
[----:B------:R-:W4:Y:S04]  /*19270*/  LD.E R0, desc[UR10][R20.64] ;  /* 0x0000000a14007980 */ /* 0x000f28000c101900 */
[----:B------:R-:W4:Y:S01]  /*19280*/  LD.E R5, desc[UR12][R14.64] ;  /* 0x0000000c0e057980 */ /* 0x000f22000c101900 */
[----:B------:R-:W-:-:S05]  /*19290*/  IADD3 R2, R7, -R2, RZ ;  /* 0x8000000207027210 */ /* 0x000fca0007ffe0ff */
[----:B------:R-:W-:-:S05]  /*192a0*/  IMAD R9, R9, R2, -0x40 ;  /* 0xffffffc009097424 */ /* 0x000fca00078e0202 */
[----:B------:R-:W-:Y:S01]  /*192b0*/  SHF.R.S32.HI R7, RZ, 0x1f, R9 ;  /* 0x0000001fff077819 */ /* 0x000fe20000011409 */
[-C--:B---3--:R-:W-:Y:S02]  /*192c0*/  IMAD R2, R11, R9.reuse, RZ ;  /* 0x000000090b027224 */ /* 0x088fe400078e02ff */
[----:B------:R-:W-:-:S04]  /*192d0*/  IMAD.WIDE.U32 R8, R10, R9, RZ ;  /* 0x000000090a087225 */ /* 0x000fc800078e00ff */
[----:B------:R-:W-:-:S04]  /*192e0*/  IMAD R2, R10, R7, R2 ;  /* 0x000000070a027224 */ /* 0x000fc800078e0202 */
[----:B------:R-:W-:Y:S02]  /*192f0*/  IMAD.IADD R9, R9, 0x1, R2 ;  /* 0x0000000109097824 */ /* 0x000fe400078e0202 */
[----:B----4-:R-:W-:-:S04]  /*19300*/  IMAD.IADD R5, R0, 0x1, -R5 ;  /* 0x0000000100057824 */ /* 0x010fc800078e0a05 */
[----:B--2---:R-:W-:Y:S01]  /*19310*/  IMAD R7, R13, R5, RZ ;  /* 0x000000050d077224 */ /* 0x004fe200078e02ff */
[----:B------:R-:W-:Y:S01]  /*19320*/  SHF.R.S32.HI R0, RZ, 0x1f, R5 ;  /* 0x0000001fff007819 */ /* 0x000fe20000011405 */
[----:B------:R-:W-:-:S04]  /*19330*/  IMAD.WIDE.U32 R8, R5, R12, R8 ;  /* 0x0000000c05087225 */ /* 0x000fc800078e0008 */
[----:B------:R-:W-:-:S05]  /*19340*/  IMAD R0, R12, R0, R7 ;  /* 0x000000000c007224 */ /* 0x000fca00078e0207 */
[----:B------:R-:W-:Y:S01]  /*19350*/  IADD3 R5, R9, R0, RZ ;  /* 0x0000000009057210 */ /* 0x000fe20007ffe0ff */
[----:B------:R-:W-:Y:S01]  /*19360*/  IMAD.MOV.U32 R0, RZ, RZ, R8 ;  /* 0x000000ffff007224 */ /* 0x000fe200078e0008 */
[----:B------:R-:W-:Y:S05]  /*19370*/  BRA `(.L_x_6806) ;  /* 0x0000000000147947 */ /* 0x000fea0003800000 */
.L_x_6805:
[----:B-1----:R-:W-:Y:S02]  /*19380*/  R2UR UR4, R16 ;  /* 0x00000000100472ca */ /* 0x002fe400000e0000 */
[----:B------:R-:W-:-:S13]  /*19390*/  R2UR UR5, R17 ;  /* 0x00000000110572ca */ /* 0x000fda00000e0000 */
[----:B------:R-:W2:Y:S02]  /*193a0*/  LD.E R0, desc[UR4][R18.64+0x40] ;  /* 0x0000400412007980 */ /* 0x000ea4000c101900 */
[----:B--2---:R-:W-:-:S05]  /*193b0*/  IMAD.U32 R0, R0, -0x40, RZ ;  /* 0xffffffc000007824 */ /* 0x004fca00078e00ff */
[----:B------:R-:W-:Y:S02]  /*193c0*/  SHF.R.S32.HI R5, RZ, 0x1f, R0 ;  /* 0x0000001fff057819 */ /* 0x000fe40000011400 */
.L_x_6806:
[----:B------:R-:W-:Y:S05]  /*193d0*/  BSYNC B0 ;  /* 0x0000000000007941 */ /* 0x000fea0003800000 */
.L_x_6804:
[----:B------:R-:W-:Y:S01]  /*193e0*/  LEA R240, P1, R0, R240, 0x1 ;  /* 0x000000f000f07211 */ /* 0x000fe200078208ff */
[----:B------:R-:W-:Y:S01]  /*193f0*/  STL.64 [R1+0x8], R38 ;  /* 0x0000082601007387 */ /* 0x000fe20000100a00 */
[----:B------:R-:W-:Y:S02]  /*19400*/  R2UR UR36, R16 ;  /* 0x00000000102472ca */ /* 0x000fe400000e0000 */
[----:B------:R-:W-:Y:S01]  /*19410*/  LEA.HI.X R241, R0, R241, R5, 0x1, P1 ;  /* 0x000000f100f17211 */ /* 0x000fe200008f0c05 */
[----:B------:R-:W-:Y:S01]  /*19420*/  IMAD.SHL.U32 R0, R168, 0x20, RZ ;  /* 0x00000020a8007824 */ /* 0x000fe200078e00ff */
[C---:B------:R-:W-:Y:S01]  /*19430*/  R2UR UR37, R17.reuse ;  /* 0x00000000112572ca */ /* 0x040fe200000e0000 */
[----:B------:R-:W-:Y:S01]  /*19440*/  STL.64 [R1], R36 ;  /* 0x0000002401007387 */ /* 0x000fe20000100a00 */
[----:B------:R-:W-:Y:S02]  /*19450*/  R2UR UR34, R16 ;  /* 0x00000000102272ca */ /* 0x000fe400000e0000 */
[----:B------:R-:W-:-:S02]  /*19460*/  R2UR UR35, R17 ;  /* 0x00000000112372ca */ /* 0x000fc400000e0000 */
[C---:B------:R-:W-:Y:S02]  /*19470*/  R2UR UR32, R16.reuse ;  /* 0x00000000102072ca */ /* 0x040fe400000e0000 */
[C---:B------:R-:W-:Y:S02]  /*19480*/  R2UR UR33, R17.reuse ;  /* 0x00000000112172ca */ /* 0x040fe400000e0000 */
[----:B------:R-:W-:Y:S02]  /*19490*/  R2UR UR30, R16 ;  /* 0x00000000101e72ca */ /* 0x000fe400000e0000 */
[----:B------:R-:W-:Y:S01]  /*194a0*/  R2UR UR31, R17 ;  /* 0x00000000111f72ca */ /* 0x000fe200000e0000 */
[----:B------:R-:W-:Y:S01]  /*194b0*/  @!PT LDS RZ, [RZ] ;  /* 0x00000000fffff984 */ /* 0x000fe20000000800 */
[----:B------:R-:W-:Y:S01]  /*194c0*/  @!PT LDS RZ, [RZ] ;  /* 0x00000000fffff984 */ /* 0x000fe20000000800 */
[----:B------:R-:W-:Y:S01]  /*194d0*/  @!PT LDS RZ, [RZ] ;  /* 0x00000000fffff984 */ /* 0x000fe20000000800 */
[----:B------:R-:W-:Y:S01]  /*194e0*/  LDGSTS.E.BYPASS.LTC128B.128 [R235+0x10000], desc[UR36][R240.64] ;  /* 0x10000000f0eb7fae */ /* 0x000fe2000b901d64 */
[----:B------:R-:W-:Y:S02]  /*194f0*/  SHF.L.U64.HI R2, R168, 0x5, R169 ;  /* 0x00000005a8027819 */ /* 0x000fe400000102a9 */
[----:B------:R-:W-:Y:S01]  /*19500*/  IADD3 R4, P1, R0, R240, RZ ;  /* 0x000000f000047210 */ /* 0x000fe20007f3e0ff */
[----:B------:R-:W-:Y:S01]  /*19510*/  LDGSTS.E.BYPASS.LTC128B.128 [R235+0x12000], desc[UR34][R240.64+0x80] ;  /* 0x12000080f0eb7fae */ /* 0x000fe2000b901d62 */
[----:B------:R-:W-:-:S02]  /*19520*/  R2UR UR28, R16 ;  /* 0x00000000101c72ca */ /* 0x000fc400000e0000 */
[C---:B------:R-:W-:Y:S01]  /*19530*/  R2UR UR29, R17.reuse ;  /* 0x00000000111d72ca */ /* 0x040fe200000e0000 */
[----:B------:R-:W-:Y:S01]  /*19540*/  IMAD.X R5, R2, 0x1, R241, P1 ;  /* 0x0000000102057824 */ /* 0x000fe200008e06f1 */
[C---:B------:R-:W-:Y:S01]  /*19550*/  R2UR UR26, R16.reuse ;  /* 0x00000000101a72ca */ /* 0x040fe200000e0000 */
[----:B------:R-:W-:Y:S01]  /*19560*/  LDGSTS.E.BYPASS.LTC128B.128 [R235+0x14000], desc[UR32][R240.64+0x100] ;  /* 0x14000100f0eb7fae */ /* 0x000fe2000b901d60 */
[C---:B------:R-:W-:Y:S02]  /*19570*/  R2UR UR27, R17.reuse ;  /* 0x00000000111b72ca */ /* 0x040fe400000e0000 */
[C---:B------:R-:W-:Y:S01]  /*19580*/  R2UR UR24, R16.reuse ;  /* 0x00000000101872ca */ /* 0x040fe200000e0000 */
[----:B------:R-:W-:Y:S01]  /*19590*/  LDGSTS.E.BYPASS.LTC128B.128 [R235+0x16000], desc[UR30][R240.64+0x180] ;  /* 0x16000180f0eb7fae */ /* 0x000fe2000b901d5e */
[----:B------:R-:W-:Y:S02]  /*195a0*/  R2UR UR25, R17 ;  /* 0x00000000111972ca */ /* 0x000fe400000e0000 */
[----:B------:R-:W-:-:S02]  /*195b0*/  R2UR UR22, R16 ;  /* 0x00000000101672ca */ /* 0x000fc400000e0000 */
[C---:B------:R-:W-:Y:S01]  /*195c0*/  R2UR UR23, R17.reuse ;  /* 0x00000000111772ca */ /* 0x040fe200000e0000 */
[----:B------:R-:W-:Y:S01]  /*195d0*/  LDGSTS.E.BYPASS.LTC128B.128 [R235+0x10800], desc[UR28][R4.64] ;  /* 0x1080000004eb7fae */ /* 0x000fe2000b901d5c */
[C---:B------:R-:W-:Y:S02]  /*195e0*/  R2UR UR20, R16.reuse ;  /* 0x00000000101472ca */ /* 0x040fe400000e0000 */
[C---:B------:R-:W-:Y:S01]  /*195f0*/  R2UR UR21, R17.reuse ;  /* 0x00000000111572ca */ /* 0x040fe200000e0000 */
[----:B------:R-:W-:Y:S01]  /*19600*/  LDGSTS.E.BYPASS.LTC128B.128 [R235+0x12800], desc[UR26][R4.64+0x80] ;  /* 0x1280008004eb7fae */ /* 0x000fe2000b901d5a */
[----:B------:R-:W-:Y:S02]  /*19610*/  R2UR UR18, R16 ;  /* 0x00000000101272ca */ /* 0x000fe400000e0000 */
[----:B------:R-:W-:Y:S01]  /*19620*/  R2UR UR19, R17 ;  /* 0x00000000111372ca */ /* 0x000fe200000e0000 */
[----:B------:R-:W-:Y:S01]  /*19630*/  LDGSTS.E.BYPASS.LTC128B.128 [R235+0x14800], desc[UR24][R4.64+0x100] ;  /* 0x1480010004eb7fae */ /* 0x000fe2000b901d58 */
[----:B------:R-:W-:-:S02]  /*19640*/  IADD3 R8, P1, R0, R4, RZ ;  /* 0x0000000400087210 */ /* 0x000fc40007f3e0ff */
[----:B------:R-:W-:Y:S01]  /*19650*/  R2UR UR16, R16 ;  /* 0x00000000101072ca */ /* 0x000fe200000e0000 */
[----:B------:R1:W-:Y:S01]  /*19660*/  LDGSTS.E.BYPASS.LTC128B.128 [R235+0x16800], desc[UR22][R4.64+0x180] ;  /* 0x1680018004eb7fae */ /* 0x0003e2000b901d56 */
[C---:B------:R-:W-:Y:S01]  /*19670*/  R2UR UR17, R17.reuse ;  /* 0x00000000111172ca */ /* 0x040fe200000e0000 */
[----:B------:R-:W-:Y:S01]  /*19680*/  IMAD.X R9, R2, 0x1, R5, P1 ;  /* 0x0000000102097824 */ /* 0x000fe200008e0605 */
[C---:B------:R-:W-:Y:S02]  /*19690*/  R2UR UR14, R16.reuse ;  /* 0x00000000100e72ca */ /* 0x040fe400000e0000 */
[C---:B------:R-:W-:Y:S02]  /*196a0*/  R2UR UR15, R17.reuse ;  /* 0x00000000110f72ca */ /* 0x040fe400000e0000 */
[----:B------:R-:W-:Y:S01]  /*196b0*/  R2UR UR12, R16 ;  /* 0x00000000100c72ca */ /* 0x000fe200000e0000 */
[----:B------:R-:W-:Y:S01]  /*196c0*/  LDGSTS.E.BYPASS.LTC128B.128 [R235+0x11000], desc[UR20][R8.64] ;  /* 0x1100000008eb7fae */ /* 0x000fe2000b901d54 */
[----:B------:R-:W-:-:S02]  /*196d0*/  R2UR UR13, R17 ;  /* 0x00000000110d72ca */ /* 0x000fc400000e0000 */
[C---:B------:R-:W-:Y:S01]  /*196e0*/  R2UR UR10, R16.reuse ;  /* 0x00000000100a72ca */ /* 0x040fe200000e0000 */
[----:B------:R-:W-:Y:S01]  /*196f0*/  LDGSTS.E.BYPASS.LTC128B.128 [R235+0x13000], desc[UR18][R8.64+0x80] ;  /* 0x1300008008eb7fae */ /* 0x000fe2000b901d52 */
[C---:B------:R-:W-:Y:S02]  /*19700*/  R2UR UR11, R17.reuse ;  /* 0x00000000110b72ca */ /* 0x040fe400000e0000 */
[C---:B------:R-:W-:Y:S01]  /*19710*/  R2UR UR8, R16.reuse ;  /* 0x00000000100872ca */ /* 0x040fe200000e0000 */
[----:B------:R-:W-:Y:S01]  /*19720*/  LDGSTS.E.BYPASS.LTC128B.128 [R235+0x15000], desc[UR16][R8.64+0x100] ;  /* 0x1500010008eb7fae */ /* 0x000fe2000b901d50 */
[C---:B------:R-:W-:Y:S02]  /*19730*/  R2UR UR9, R17.reuse ;  /* 0x00000000110972ca */ /* 0x040fe400000e0000 */
[----:B------:R-:W-:Y:S01]  /*19740*/  R2UR UR4, R16 ;  /* 0x00000000100472ca */ /* 0x000fe200000e0000 */
[----:B------:R-:W-:Y:S01]  /*19750*/  LDGSTS.E.BYPASS.LTC128B.128 [R235+0x17000], desc[UR14][R8.64+0x180] ;  /* 0x1700018008eb7fae */ /* 0x000fe2000b901d4e */
[----:B------:R-:W-:-:S02]  /*19760*/  R2UR UR5, R17 ;  /* 0x00000000110572ca */ /* 0x000fc400000e0000 */
[----:B------:R-:W-:-:S05]  /*19770*/  IADD3 R10, P1, R0, R8, RZ ;  /* 0x00000008000a7210 */ /* 0x000fca0007f3e0ff */
[----:B------:R-:W-:-:S05]  /*19780*/  IMAD.X R11, R2, 0x1, R9, P1 ;  /* 0x00000001020b7824 */ /* 0x000fca00008e0609 */
[----:B------:R-:W-:Y:S04]  /*19790*/  LDGSTS.E.BYPASS.LTC128B.128 [R235+0x11800], desc[UR12][R10.64] ;  /* 0x118000000aeb7fae */ /* 0x000fe8000b901d4c */
[----:B------:R-:W-:Y:S04]  /*197a0*/  LDGSTS.E.BYPASS.LTC128B.128 [R235+0x13800], desc[UR10][R10.64+0x80] ;  /* 0x138000800aeb7fae */ /* 0x000fe8000b901d4a */
[----:B------:R-:W-:Y:S04]  /*197b0*/  LDGSTS.E.BYPASS.LTC128B.128 [R235+0x15800], desc[UR8][R10.64+0x100] ;  /* 0x158001000aeb7fae */ /* 0x000fe8000b901d48 */
[----:B------:R2:W-:Y:S04]  /*197c0*/  LDGSTS.E.BYPASS.LTC128B.128 [R235+0x17800], desc[UR4][R10.64+0x180] ;  /* 0x178001800aeb7fae */ /* 0x0005e8000b901d44 */
[----:B------:R-:W-:Y:S04]  /*197d0*/  LDSM.16.M88.4 R176, [R226] ;  /* 0x00000000e2b0783b */ /* 0x000fe80000000200 */
[----:B------:R-:W3:Y:S04]  /*197e0*/  LDSM.16.M88.4 R12, [R225+0x8000] ;  /* 0x00800000e10c783b */ /* 0x000ee80000000200 */
[----:B-1----:R-:W2:Y:S04]  /*197f0*/  LDSM.16.M88.4 R4, [R225+0x8800] ;  /* 0x00880000e104783b */ /* 0x002ea80000000200 */
[----:B------:R-:W1:Y:S04]  /*19800*/  LDSM.16.M88.4 R184, [R225+0x9000] ;  /* 0x00900000e1b8783b */ /* 0x000e680000000200 */
[----:B------:R-:W4:Y:S04]  /*19810*/  LDSM.16.M88.4 R28, [R225+0x9800] ;  /* 0x00980000e11c783b */ /* 0x000f280000000200 */
[----:B------:R-:W-:Y:S04]  /*19820*/  LDSM.16.M88.4 R172, [R224] ;  /* 0x00000000e0ac783b */ /* 0x000fe80000000200 */
[----:B------:R-:W4:Y:S04]  /*19830*/  LDSM.16.M88.4 R24, [R223] ;  /* 0x00000000df18783b */ /* 0x000f280000000200 */
[----:B------:R-:W4:Y:S04]  /*19840*/  LDSM.16.M88.4 R36, [R215] ;  /* 0x00000000d724783b */ /* 0x000f280000000200 */
[----:B------:R-:W4:Y:S04]  /*19850*/  LDSM.16.M88.4 R192, [R213] ;  /* 0x00000000d5c0783b */ /* 0x000f280000000200 */
[----:B------:R-:W4:Y:S04]  /*19860*/  LDSM.16.M88.4 R196, [R214] ;  /* 0x00000000d6c4783b */ /* 0x000f280000000200 */
[----:B------:R-:W-:Y:S01]  /*19870*/  LDSM.16.M88.4 R32, [R222] ;  /* 0x00000000de20783b */ /* 0x000fe20000000200 */
[C---:B---3--:R-:W-:Y:S03]  /*19880*/  HMMA.16816.F32.BF16 R20, R176.reuse, R12, RZ ;  /* 0x0000000cb014723c */ /* 0x048fe600000418ff */
[----:B------:R-:W0:Y:S03]  /*19890*/  LDGDEPBAR ;  /* 0x00000000000079af */ /* 0x000e260000000000 */
[C---:B------:R-:W-:Y:S06]  /*198a0*/  HMMA.16816.F32.BF16 R12, R176.reuse, R14, RZ ;  /* 0x0000000eb00c723c */ /* 0x040fec00000418ff */
[C---:B--2---:R-:W-:Y:S06]  /*198b0*/  HMMA.16816.F32.BF16 R8, R176.reuse, R4, RZ ;  /* 0x00000004b008723c */ /* 0x044fec00000418ff */
[C---:B-1----:R-:W-:Y:S06]  /*198c0*/  HMMA.16816.F32.BF16 R188, R176.reuse, R184, RZ ;  /* 0x000000b8b0bc723c */ /* 0x042fec00000418ff */
        /* <DEDUP_REMOVED lines=56> */
[----:B------:R-:W4:Y:S01]  /*19c50*/  LDSM.16.M88.4 R172, [R222+0x2000] ;  /* 0x00200000deac783b */ /* 0x000f220000000200 */
        /* <DEDUP_REMOVED lines=9> */
[C---:B----4-:R-:W-:Y:S06]  /*19cf0*/  HMMA.16816.F32.BF16 R180, R28.reuse, R32, R180 ;  /* 0x000000201cb4723c */ /* 0x050fec00000418b4 */
[----:B------:R-:W-:Y:S01]  /*19d00*/  HMMA.16816.F32.BF16 R176, R28, R34, R176 ;  /* 0x000000221cb0723c */ /* 0x000fe200000418b0 */
[----:B------:R-:W-:Y:S04]  /*19d10*/  LDSM.16.M88.4 R32, [R221+0x2000] ;  /* 0x00200000dd20783b */ /* 0x000fe80000000200 */
        /* <DEDUP_REMOVED lines=29> */
[----:B------:R-:W3:Y:S05]  /*19ef0*/  LDSM.16.M88.4 R28, [R207] ;  /* 0x00000000cf1c783b */ /* 0x000eea0000000200 */
[C---:B-1----:R-:W-:Y:S06]  /*19f00*/  HMMA.16816.F32.BF16 R8, R172.reuse, R24, R8 ;  /* 0x00000018ac08723c */ /* 0x042fec0000041808 */
[C---:B------:R-:W-:Y:S01]  /*19f10*/  HMMA.16816.F32.BF16 R4, R172.reuse, R26, R4 ;  /* 0x0000001aac04723c */ /* 0x040fe20000041804 */
[----:B------:R-:W1:Y:S05]  /*19f20*/  LDSM.16.M88.4 R24, [R206] ;  /* 0x00000000ce18783b */ /* 0x000e6a0000000200 */
[C---:B--2---:R-:W-:Y:S06]  /*19f30*/  HMMA.16816.F32.BF16 R180, R172.reuse, R192, R180 ;  /* 0x000000c0acb4723c */ /* 0x044fec00000418b4 */
[C---:B------:R-:W-:Y:S01]  /*19f40*/  HMMA.16816.F32.BF16 R176, R172.reuse, R194, R176 ;  /* 0x000000c2acb0723c */ /* 0x040fe200000418b0 */
[----:B------:R-:W2:Y:S05]  /*19f50*/  LDSM.16.M88.4 R192, [R205] ;  /* 0x00000000cdc0783b */ /* 0x000eaa0000000200 */
[C---:B------:R-:W-:Y:S06]  /*19f60*/  HMMA.16816.F32.BF16 R188, R172.reuse, R196, R188 ;  /* 0x000000c4acbc723c */ /* 0x040fec00000418bc */
[----:B------:R-:W-:Y:S01]  /*19f70*/  HMMA.16816.F32.BF16 R184, R172, R198, R184 ;  /* 0x000000c6acb8723c */ /* 0x000fe200000418b8 */
[----:B------:R-:W4:Y:S04]  /*19f80*/  LDSM.16.M88.4 R172, [R204] ;  /* 0x00000000ccac783b */ /* 0x000f280000000200 */
        /* <DEDUP_REMOVED lines=25> */
[----:B------:R-:W4:Y:S01]  /*1a120*/  LDSM.16.M88.4 R28, [R225+0xe000] ;  /* 0x00e00000e11c783b */ /* 0x000f220000000200 */
[----:B---3--:R-:W-:-:S04]  /*1a130*/  IMAD.MOV.U32 R2, RZ, RZ, R38 ;  /* 0x000000ffff027224 */ /* 0x008fc800078e0026 */
[C---:B------:R-:W-:Y:S01]  /*1a140*/  HMMA.16816.F32.BF16 R8, R32.reuse, R196, R8 ;  /* 0x000000c42008723c */ /* 0x040fe20000041808 */
[----:B------:R-:W-:Y:S01]  /*1a150*/  IMAD.MOV.U32 R0, RZ, RZ, R39 ;  /* 0x000000ffff007224 */ /* 0x000fe200078e0027 */
[----:B------:R-:W-:Y:S01]  /*1a160*/  LDSM.16.M88.4 R172, [R212+0x5800] ;  /* 0x00580000d4ac783b */ /* 0x000fe20000000200 */
[----:B------:R-:W-:Y:S02]  /*1a170*/  IMAD.MOV.U32 R170, RZ, RZ, R36 ;  /* 0x000000ffffaa7224 */ /* 0x000fe400078e0024 */
[----:B------:R-:W-:Y:S01]  /*1a180*/  IMAD.MOV.U32 R165, RZ, RZ, R37 ;  /* 0x000000ffffa57224 */ /* 0x000fe200078e0025 */
[C---:B------:R-:W-:Y:S01]  /*1a190*/  HMMA.16816.F32.BF16 R4, R32.reuse, R198, R4 ;  /* 0x000000c62004723c */ /* 0x040fe20000041804 */
[----:B------:R-:W3:Y:S05]  /*1a1a0*/  LDSM.16.M88.4 R196, [R225+0xf000] ;  /* 0x00f00000e1c4783b */ /* 0x000eea0000000200 */
[C---:B-1----:R-:W-:Y:S06]  /*1a1b0*/  HMMA.16816.F32.BF16 R20, R32.reuse, R24, R20 ;  /* 0x000000182014723c */ /* 0x042fec0000041814 */
[C---:B------:R-:W-:Y:S01]  /*1a1c0*/  HMMA.16816.F32.BF16 R12, R32.reuse, R26, R12 ;  /* 0x0000001a200c723c */ /* 0x040fe2000004180c */
[----:B------:R-:W1:Y:S05]  /*1a1d0*/  LDSM.16.M88.4 R24, [R225+0xe800] ;  /* 0x00e80000e118783b */ /* 0x000e6a0000000200 */
[C---:B--2---:R-:W-:Y:S06]  /*1a1e0*/  HMMA.16816.F32.BF16 R188, R32.reuse, R192, R188 ;  /* 0x000000c020bc723c */ /* 0x044fec00000418bc */
[----:B------:R-:W-:Y:S01]  /*1a1f0*/  HMMA.16816.F32.BF16 R184, R32, R194, R184 ;  /* 0x000000c220b8723c */ /* 0x000fe200000418b8 */
[----:B------:R-:W2:Y:S05]  /*1a200*/  LDSM.16.M88.4 R192, [R225+0xf800] ;  /* 0x00f80000e1c0783b */ /* 0x000eaa0000000200 */
[C---:B----4-:R-:W-:Y:S06]  /*1a210*/  HMMA.16816.F32.BF16 R20, R36.reuse, R28, R20 ;  /* 0x0000001c2414723c */ /* 0x050fec0000041814 */
[C---:B------:R-:W-:Y:S01]  /*1a220*/  HMMA.16816.F32.BF16 R12, R36.reuse, R30, R12 ;  /* 0x0000001e240c723c */ /* 0x040fe2000004180c */
[----:B------:R-:W-:Y:S05]  /*1a230*/  LDSM.16.M88.4 R28, [R202] ;  /* 0x00000000ca1c783b */ /* 0x000fea0000000200 */
[C---:B---3--:R-:W-:Y:S06]  /*1a240*/  HMMA.16816.F32.BF16 R188, R36.reuse, R196, R188 ;  /* 0x000000c424bc723c */ /* 0x048fec00000418bc */
[C---:B------:R-:W-:Y:S06]  /*1a250*/  HMMA.16816.F32.BF16 R184, R36.reuse, R198, R184 ;  /* 0x000000c624b8723c */ /* 0x040fec00000418b8 */
[C---:B-1----:R-:W-:Y:S06]  /*1a260*/  HMMA.16816.F32.BF16 R8, R36.reuse, R24, R8 ;  /* 0x000000182408723c */ /* 0x042fec0000041808 */
[----:B------:R-:W-:Y:S01]  /*1a270*/  HMMA.16816.F32.BF16 R4, R36, R26, R4 ;  /* 0x0000001a2404723c */ /* 0x000fe20000041804 */
[----:B------:R1:W5:Y:S04]  /*1a280*/  LDL.LU.64 R38, [R1+0x8] ;  /* 0x0000080001267983 */ /* 0x0003680000300a00 */
[----:B------:R1:W5:Y:S01]  /*1a290*/  LDL.LU.64 R36, [R1] ;  /* 0x0000000001247983 */ /* 0x0003620000300a00 */
[C---:B------:R-:W-:Y:S03]  /*1a2a0*/  HMMA.16816.F32.BF16 R180, R32.reuse, R172, R180 ;  /* 0x000000ac20b4723c */ /* 0x040fe600000418b4 */
[----:B------:R-:W-:Y:S03]  /*1a2b0*/  LDSM.16.M88.4 R24, [R201] ;  /* 0x00000000c918783b */ /* 0x000fe60000000200 */
[----:B------:R-:W-:Y:S01]  /*1a2c0*/  HMMA.16816.F32.BF16 R176, R32, R174, R176 ;  /* 0x000000ae20b0723c */ /* 0x000fe200000418b0 */
[----:B------:R-:W3:Y:S04]  /*1a2d0*/  LDSM.16.M88.4 R172, [R224+0x6000] ;  /* 0x00600000e0ac783b */ /* 0x000ee80000000200 */
[----:B------:R-:W4:Y:S01]  /*1a2e0*/  LDSM.16.M88.4 R32, [R203] ;  /* 0x00000000cb20783b */ /* 0x000f220000000200 */
[----:B------:R-:W-:-:S02]  /*1a2f0*/  IMAD.MOV.U32 R196, RZ, RZ, R170 ;  /* 0x000000ffffc47224 */ /* 0x000fc400078e00aa */
[----:B------:R-:W-:Y:S02]  /*1a300*/  IMAD.MOV.U32 R197, RZ, RZ, R165 ;  /* 0x000000ffffc57224 */ /* 0x000fe400078e00a5 */
[----:B------:R-:W-:Y:S02]  /*1a310*/  IMAD.MOV.U32 R198, RZ, RZ, R2 ;  /* 0x000000ffffc67224 */ /* 0x000fe400078e0002 */
[----:B------:R-:W-:-:S07]  /*1a320*/  IMAD.MOV.U32 R199, RZ, RZ, R0 ;  /* 0x000000ffffc77224 */ /* 0x000fce00078e0000 */
[C---:B--2---:R-:W-:Y:S06]  /*1a330*/  HMMA.16816.F32.BF16 R180, R196.reuse, R192, R180 ;  /* 0x000000c0c4b4723c */ /* 0x044fec00000418b4 */
[----:B------:R-:W-:Y:S01]  /*1a340*/  HMMA.16816.F32.BF16 R176, R196, R194, R176 ;  /* 0x000000c2c4b0723c */ /* 0x000fe200000418b0 */
[----:B------:R-:W2:Y:S04]  /*1a350*/  LDSM.16.M88.4 R196, [R200] ;  /* 0x00000000c8c4783b */ /* 0x000ea80000000200 */
        /* <DEDUP_REMOVED lines=9> */
[----:B------:R-:W1:Y:S05]  /*1a3f0*/  LDSM.16.M88.4 R24, [R219+0xf000] ;  /* 0x00f00000db18783b */ /* 0x000e6a0000000200 */
[C---:B--2---:R-:W-:Y:S06]  /*1a400*/  HMMA.16816.F32.BF16 R180, R172.reuse, R196, R180 ;  /* 0x000000c4acb4723c */ /* 0x044fec00000418b4 */
[----:B------:R-:W-:Y:S01]  /*1a410*/  HMMA.16816.F32.BF16 R176, R172, R198, R176 ;  /* 0x000000c6acb0723c */ /* 0x000fe200000418b0 */
[----:B------:R-:W-:Y:S05]  /*1a420*/  LDSM.16.M88.4 R172, [R221+0x6000] ;  /* 0x00600000ddac783b */ /* 0x000fea0000000200 */
[C---:B---3--:R-:W-:Y:S06]  /*1a430*/  HMMA.16816.F32.BF16 R8, R192.reuse, R28, R8 ;  /* 0x0000001cc008723c */ /* 0x048fec0000041808 */
[C---:B------:R-:W-:Y:S01]  /*1a440*/  HMMA.16816.F32.BF16 R4, R192.reuse, R30, R4 ;  /* 0x0000001ec004723c */ /* 0x040fe20000041804 */
[----:B------:R-:W2:Y:S05]  /*1a450*/  LDSM.16.M88.4 R28, [R212+0x6800] ;  /* 0x00680000d41c783b */ /* 0x000eaa0000000200 */
[C---:B----4-:R-:W-:Y:S01]  /*1a460*/  HMMA.16816.F32.BF16 R20, R192.reuse, R32, R20 ;  /* 0x00000020c014723c */ /* 0x050fe20000041814 */
[----:B------:R-:W3:Y:S05]  /*1a470*/  S2R R0, SR_TID.X ;  /* 0x0000000000007919 */ /* 0x000eea0000002100 */
[C---:B------:R-:W-:Y:S01]  /*1a480*/  HMMA.16816.F32.BF16 R12, R192.reuse, R34, R12 ;  /* 0x00000022c00c723c */ /* 0x040fe2000004180c */
[----:B------:R-:W4:Y:S05]  /*1a490*/  LDSM.16.M88.4 R32, [R212+0x6000] ;  /* 0x00600000d420783b */ /* 0x000f2a0000000200 */
[C---:B-1----:R-:W-:Y:S06]  /*1a4a0*/  HMMA.16816.F32.BF16 R188, R192.reuse, R24, R188 ;  /* 0x00000018c0bc723c */ /* 0x042fec00000418bc */
[----:B------:R-:W-:Y:S01]  /*1a4b0*/  HMMA.16816.F32.BF16 R184, R192, R26, R184 ;  /* 0x0000001ac0b8723c */ /* 0x000fe200000418b8 */
[----:B------:R-:W1:Y:S05]  /*1a4c0*/  LDSM.16.M88.4 R24, [R219+0xf800] ;  /* 0x00f80000db18783b */ /* 0x000e6a0000000200 */
[----:B--2---:R-:W-:Y:S01]  /*1a4d0*/  HMMA.16816.F32.BF16 R8, R172, R28, R8 ;  /* 0x0000001cac08723c */ /* 0x004fe20000041808 */
[----:B---3--:R-:W-:-:S05]  /*1a4e0*/  IMAD.SHL.U32 R0, R0, 0x2, RZ ;  /* 0x0000000200007824 */ /* 0x008fca00078e00ff */
[C---:B------:R-:W-:Y:S01]  /*1a4f0*/  HMMA.16816.F32.BF16 R4, R172.reuse, R30, R4 ;  /* 0x0000001eac04723c */ /* 0x040fe20000041804 */
[----:B------:R-:W2:Y:S05]  /*1a500*/  LDSM.16.M88.4 R28, [R212+0x7000] ;  /* 0x00700000d41c783b */ /* 0x000eaa0000000200 */
[C---:B----4-:R-:W-:Y:S07]  /*1a510*/  HMMA.16816.F32.BF16 R20, R172.reuse, R32, R20 ;  /* 0x00000020ac14723c */ /* 0x050fee0000041814 */
[----:B------:R-:W-:Y:S01]  /*1a520*/  LOP3.LUT R33, R0, 0x6, RZ, 0xc0, !PT ;  /* 0x0000000600217812 */ /* 0x000fe200078ec0ff */
[----:B------:R-:W-:Y:S04]  /*1a530*/  HMMA.16816.F32.BF16 R12, R172, R34, R12 ;  /* 0x00000022ac0c723c */ /* 0x000fe8000004180c */
[----:B------:R-:W-:-:S04]  /*1a540*/  IMAD R2, R242, 0x40, R33 ;  /* 0x00000040f2027824 */ /* 0x000fc800078e0221 */
[C---:B------:R-:W-:Y:S01]  /*1a550*/  VIADD R0, R2.reuse, 0x1 ;  /* 0x0000000102007836 */ /* 0x040fe20000000000 */
[C---:B------:R-:W-:Y:S02]  /*1a560*/  ISETP.GE.AND P5, PT, R2.reuse, R245, PT ;  /* 0x000000f50200720c */ /* 0x040fe40003fa6270 */
[----:B------:R-:W-:Y:S02]  /*1a570*/  ISETP.GE.AND P2, PT, R2, R243, PT ;  /* 0x000000f30200720c */ /* 0x000fe40003f46270 */
[C---:B------:R-:W-:Y:S02]  /*1a580*/  ISETP.GE.AND P4, PT, R0.reuse, R245, PT ;  /* 0x000000f50000720c */ /* 0x040fe40003f86270 */
[C---:B------:R-:W-:Y:S01]  /*1a590*/  ISETP.GE.AND P1, PT, R0.reuse, R243, PT ;  /* 0x000000f30000720c */ /* 0x040fe20003f26270 */
[----:B-1----:R-:W-:Y:S01]  /*1a5a0*/  HMMA.16816.F32.BF16 R180, R192, R24, R180 ;  /* 0x00000018c0b4723c */ /* 0x002fe200000418b4 */
[CC--:B------:R-:W-:Y:S02]  /*1a5b0*/  ISETP.GE.OR P4, PT, R0.reuse, R244.reuse, !P4 ;  /* 0x000000f40000720c */ /* 0x0c0fe40006786670 */
[----:B------:R-:W-:Y:S01]  /*1a5c0*/  ISETP.GE.OR P1, PT, R0, R237, !P1 ;  /* 0x000000ed0000720c */ /* 0x000fe20004f26670 */
[C---:B------:R-:W-:Y:S01]  /*1a5d0*/  VIADD R0, R2.reuse, 0x9 ;  /* 0x0000000902007836 */ /* 0x040fe20000000000 */
[----:B------:R-:W-:-:S02]  /*1a5e0*/  ISETP.GE.OR P5, PT, R2, R244, !P5 ;  /* 0x000000f40200720c */ /* 0x000fc40006fa6670 */
[C---:B------:R-:W-:Y:S01]  /*1a5f0*/  VIADD R24, R2.reuse, 0x8 ;  /* 0x0000000802187836 */ /* 0x040fe20000000000 */
[----:B------:R-:W-:Y:S02]  /*1a600*/  ISETP.GE.OR P2, PT, R2, R237, !P2 ;  /* 0x000000ed0200720c */ /* 0x000fe40005746670 */
[----:B------:R-:W-:Y:S02]  /*1a610*/  FSEL R20, R20, -INF , !P5 ;  /* 0xff80000014147808 */ /* 0x000fe40006800000 */
[----:B------:R-:W-:Y:S02]  /*1a620*/  FSEL R22, R22, -INF , !P2 ;  /* 0xff80000016167808 */ /* 0x000fe40005000000 */
[C---:B------:R-:W-:Y:S02]  /*1a630*/  ISETP.GE.AND P6, PT, R24.reuse, R245, PT ;  /* 0x000000f51800720c */ /* 0x040fe40003fc6270 */
[----:B------:R-:W-:Y:S02]  /*1a640*/  ISETP.GE.AND P3, PT, R24, R243, PT ;  /* 0x000000f31800720c */ /* 0x000fe40003f66270 */
[----:B------:R-:W-:-:S02]  /*1a650*/  ISETP.GE.AND P5, PT, R0, R245, PT ;  /* 0x000000f50000720c */ /* 0x000fc40003fa6270 */
[----:B------:R-:W-:Y:S02]  /*1a660*/  ISETP.GE.AND P2, PT, R0, R243, PT ;  /* 0x000000f30000720c */ /* 0x000fe40003f46270 */
[CC--:B------:R-:W-:Y:S02]  /*1a670*/  ISETP.GE.OR P6, PT, R24.reuse, R244.reuse, !P6 ;  /* 0x000000f41800720c */ /* 0x0c0fe400077c6670 */
[-C--:B------:R-:W-:Y:S02]  /*1a680*/  ISETP.GE.OR P3, PT, R24, R237.reuse, !P3 ;  /* 0x000000ed1800720c */ /* 0x080fe40005f66670 */
[C---:B------:R-:W-:Y:S02]  /*1a690*/  ISETP.GE.OR P5, PT, R0.reuse, R244, !P5 ;  /* 0x000000f40000720c */ /* 0x040fe40006fa6670 */
[----:B------:R-:W-:Y:S01]  /*1a6a0*/  ISETP.GE.OR P2, PT, R0, R237, !P2 ;  /* 0x000000ed0000720c */ /* 0x000fe20005746670 */
[----:B--2---:R-:W-:Y:S01]  /*1a6b0*/  HMMA.16816.F32.BF16 R188, R172, R28, R188 ;  /* 0x0000001cacbc723c */ /* 0x004fe200000418bc */
[----:B------:R-:W-:-:S02]  /*1a6c0*/  FSEL R170, R21, -INF , !P4 ;  /* 0xff80000015aa7808 */ /* 0x000fc40006000000 */
[----:B------:R-:W-:Y:S02]  /*1a6d0*/  FSEL R0, R23, -INF , !P1 ;  /* 0xff80000017007808 */ /* 0x000fe40004800000 */
[----:B------:R-:W-:Y:S01]  /*1a6e0*/  FSEL R21, R14, -INF , !P3 ;  /* 0xff8000000e157808 */ /* 0x000fe20005800000 */
[----:B------:R-:W-:Y:S01]  /*1a6f0*/  HMMA.16816.F32.BF16 R184, R172, R30, R184 ;  /* 0x0000001eacb8723c */ /* 0x000fe200000418b8 */
[----:B------:R-:W-:Y:S02]  /*1a700*/  FSEL R29, R12, -INF , !P6 ;  /* 0xff8000000c1d7808 */ /* 0x000fe40007000000 */
[----:B------:R-:W-:-:S04]  /*1a710*/  FSEL R23, R15, -INF , !P2 ;  /* 0xff8000000f177808 */ /* 0x000fc80005000000 */
[----:B------:R-:W-:Y:S02]  /*1a720*/  FSEL R31, R13, -INF , !P5 ;  /* 0xff8000000d1f7808 */ /* 0x000fe40006800000 */
[----:B------:R-:W1:Y:S01]  /*1a730*/  LDSM.16.M88.4 R12, [R212+0x7800] ;  /* 0x00780000d40c783b */ /* 0x000e620000000200 */
[C---:B------:R-:W-:Y:S01]  /*1a740*/  VIADD R24, R2.reuse, 0x10 ;  /* 0x0000001002187836 */ /* 0x040fe20000000000 */
[----:B------:R-:W-:Y:S01]  /*1a750*/  HMMA.16816.F32.BF16 R176, R192, R26, R176 ;  /* 0x0000001ac0b0723c */ /* 0x000fe200000418b0 */
[----:B------:R-:W-:Y:S01]  /*1a760*/  VIADD R28, R2, 0x11 ;  /* 0x00000011021c7836 */ /* 0x000fe20000000000 */
[----:B------:R-:W-:-:S04]  /*1a770*/  DEPBAR.LE SB0, 0x0 ;  /* 0x000080000000791a */ /* 0x000fc80000000000 */
[----:B------:R-:W-:Y:S01]  /*1a780*/  BAR.SYNC.DEFER_BLOCKING 0x0 ;  /* 0x0000000000007b1d */ /* 0x000fe20000010000 */
        /* <DEDUP_REMOVED lines=8> */
[----:B------:R-:W-:Y:S01]  /*1a810*/  ISETP.GE.OR P3, PT, R28, R237, !P3 ;  /* 0x000000ed1c00720c */ /* 0x000fe20005f66670 */
[----:B------:R-:W-:Y:S01]  /*1a820*/  VIADD R28, R2, 0x19 ;  /* 0x00000019021c7836 */ /* 0x000fe20000000000 */
[----:B------:R-:W-:Y:S01]  /*1a830*/  FSEL R25, R8, -INF , !P4 ;  /* 0xff80000008197808 */ /* 0x000fe20006000000 */
[----:B------:R-:W-:Y:S01]  /*1a840*/  VIADD R8, R2, 0x20 ;  /* 0x0000002002087836 */ /* 0x000fe20000000000 */
[C---:B------:R-:W-:Y:S02]  /*1a850*/  ISETP.GE.AND P2, PT, R24.reuse, R243, PT ;  /* 0x000000f31800720c */ /* 0x040fe40003f46270 */
[-C--:B------:R-:W-:Y:S02]  /*1a860*/  ISETP.GE.AND P5, PT, R24, R245.reuse, PT ;  /* 0x000000f51800720c */ /* 0x080fe40003fa6270 */
[----:B------:R-:W-:Y:S02]  /*1a870*/  FSEL R32, R10, -INF , !P1 ;  /* 0xff8000000a207808 */ /* 0x000fe40004800000 */
[----:B------:R-:W-:-:S02]  /*1a880*/  ISETP.GE.AND P4, PT, R28, R245, PT ;  /* 0x000000f51c00720c */ /* 0x000fc40003f86270 */
[----:B------:R-:W-:Y:S02]  /*1a890*/  ISETP.GE.AND P1, PT, R28, R243, PT ;  /* 0x000000f31c00720c */ /* 0x000fe40003f26270 */
[C---:B------:R-:W-:Y:S02]  /*1a8a0*/  ISETP.GE.OR P2, PT, R24.reuse, R237, !P2 ;  /* 0x000000ed1800720c */ /* 0x040fe40005746670 */
[----:B------:R-:W-:Y:S02]  /*1a8b0*/  FSEL R196, R9, -INF , !P6 ;  /* 0xff80000009c47808 */ /* 0x000fe40007000000 */
[----:B------:R-:W-:Y:S02]  /*1a8c0*/  FSEL R30, R11, -INF , !P3 ;  /* 0xff8000000b1e7808 */ /* 0x000fe40005800000 */
[----:B------:R-:W-:Y:S02]  /*1a8d0*/  ISETP.GE.OR P5, PT, R24, R244, !P5 ;  /* 0x000000f41800720c */ /* 0x000fe40006fa6670 */
[----:B------:R-:W-:-:S02]  /*1a8e0*/  ISETP.GE.AND P6, PT, R8, R245, PT ;  /* 0x000000f50800720c */ /* 0x000fc40003fc6270 */
[----:B------:R-:W-:Y:S01]  /*1a8f0*/  ISETP.GE.AND P3, PT, R8, R243, PT ;  /* 0x000000f30800720c */ /* 0x000fe20003f66270 */
[----:B-1----:R-:W-:Y:S01]  /*1a900*/  HMMA.16816.F32.BF16 R180, R172, R12, R180 ;  /* 0x0000000cacb4723c */ /* 0x002fe200000418b4 */
[CC--:B------:R-:W-:Y:S02]  /*1a910*/  ISETP.GE.OR P4, PT, R28.reuse, R244.reuse, !P4 ;  /* 0x000000f41c00720c */ /* 0x0c0fe40006786670 */
[----:B------:R-:W-:Y:S02]  /*1a920*/  ISETP.GE.OR P1, PT, R28, R237, !P1 ;  /* 0x000000ed1c00720c */ /* 0x000fe40004f26670 */
[----:B------:R-:W-:Y:S01]  /*1a930*/  FSEL R28, R6, -INF , !P2 ;  /* 0xff800000061c7808 */ /* 0x000fe20005000000 */
[----:B------:R-:W-:Y:S01]  /*1a940*/  VIADD R6, R2, 0x29 ;  /* 0x0000002902067836 */ /* 0x000fe20000000000 */
[----:B------:R-:W-:Y:S01]  /*1a950*/  FSEL R34, R4, -INF , !P5 ;  /* 0xff80000004227808 */ /* 0x000fe20006800000 */
[----:B------:R-:W-:Y:S01]  /*1a960*/  VIADD R4, R2, 0x28 ;  /* 0x0000002802047836 */ /* 0x000fe20000000000 */
[----:B------:R-:W-:-:S02]  /*1a970*/  ISETP.GE.OR P6, PT, R8, R244, !P6 ;  /* 0x000000f40800720c */ /* 0x000fc400077c6670 */
[----:B------:R-:W-:Y:S01]  /*1a980*/  ISETP.GE.OR P3, PT, R8, R237, !P3 ;  /* 0x000000ed0800720c */ /* 0x000fe20005f66670 */
[----:B------:R-:W-:Y:S01]  /*1a990*/  VIADD R10, R2, 0x21 ;  /* 0x00000021020a7836 */ /* 0x000fe20000000000 */
[----:B------:R-:W-:Y:S02]  /*1a9a0*/  FSEL R252, R188, -INF , !P6 ;  /* 0xff800000bcfc7808 */ /* 0x000fe40007000000 */
[----:B------:R-:W-:Y:S02]  /*1a9b0*/  FSEL R250, R190, -INF , !P3 ;  /* 0xff800000befa7808 */ /* 0x000fe40005800000 */
[----:B------:R-:W-:Y:S02]  /*1a9c0*/  FSEL R24, R7, -INF , !P1 ;  /* 0xff80000007187808 */ /* 0x000fe40004800000 */
[C---:B------:R-:W-:Y:S02]  /*1a9d0*/  ISETP.GE.AND P6, PT, R6.reuse, R245, PT ;  /* 0x000000f50600720c */ /* 0x040fe40003fc6270 */
[----:B------:R-:W-:-:S02]  /*1a9e0*/  ISETP.GE.AND P3, PT, R6, R243, PT ;  /* 0x000000f30600720c */ /* 0x000fc40003f66270 */
[C---:B------:R-:W-:Y:S02]  /*1a9f0*/  ISETP.GE.AND P1, PT, R4.reuse, R245, PT ;  /* 0x000000f50400720c */ /* 0x040fe40003f26270 */
[----:B------:R-:W-:Y:S02]  /*1aa00*/  FSEL R26, R5, -INF , !P4 ;  /* 0xff800000051a7808 */ /* 0x000fe40006000000 */
[----:B------:R-:W-:Y:S02]  /*1aa10*/  ISETP.GE.AND P4, PT, R4, R243, PT ;  /* 0x000000f30400720c */ /* 0x000fe40003f86270 */
[C---:B------:R-:W-:Y:S02]  /*1aa20*/  ISETP.GE.OR P6, PT, R6.reuse, R244, !P6 ;  /* 0x000000f40600720c */ /* 0x040fe400077c6670 */
[----:B------:R-:W-:Y:S01]  /*1aa30*/  ISETP.GE.OR P3, PT, R6, R237, !P3 ;  /* 0x000000ed0600720c */ /* 0x000fe20005f66670 */
[----:B------:R-:W-:Y:S01]  /*1aa40*/  VIADD R6, R2, 0x31 ;  /* 0x0000003102067836 */ /* 0x000fe20000000000 */
[----:B------:R-:W-:-:S02]  /*1aa50*/  ISETP.GE.AND P5, PT, R10, R245, PT ;  /* 0x000000f50a00720c */ /* 0x000fc40003fa6270 */
[----:B------:R-:W-:Y:S02]  /*1aa60*/  ISETP.GE.AND P2, PT, R10, R243, PT ;  /* 0x000000f30a00720c */ /* 0x000fe40003f46270 */
[CC--:B------:R-:W-:Y:S01]  /*1aa70*/  ISETP.GE.OR P1, PT, R4.reuse, R244.reuse, !P1 ;  /* 0x000000f40400720c */ /* 0x0c0fe20004f26670 */
[----:B------:R-:W-:Y:S01]  /*1aa80*/  HMMA.16816.F32.BF16 R176, R172, R14, R176 ;  /* 0x0000000eacb0723c */ /* 0x000fe200000418b0 */
[-C--:B------:R-:W-:Y:S01]  /*1aa90*/  ISETP.GE.OR P4, PT, R4, R237.reuse, !P4 ;  /* 0x000000ed0400720c */ /* 0x080fe20006786670 */
[----:B------:R-:W-:Y:S01]  /*1aaa0*/  VIADD R4, R2, 0x30 ;  /* 0x0000003002047836 */ /* 0x000fe20000000000 */
[C---:B------:R-:W-:Y:S02]  /*1aab0*/  ISETP.GE.OR P5, PT, R10.reuse, R244, !P5 ;  /* 0x000000f40a00720c */ /* 0x040fe40006fa6670 */
[----:B------:R-:W-:Y:S02]  /*1aac0*/  ISETP.GE.OR P2, PT, R10, R237, !P2 ;  /* 0x000000ed0a00720c */ /* 0x000fe40005746670 */
[----:B------:R-:W-:-:S02]  /*1aad0*/  FSEL R195, R184, -INF , !P1 ;  /* 0xff800000b8c37808 */ /* 0x000fc40004800000 */
[-C--:B------:R-:W-:Y:S02]  /*1aae0*/  ISETP.GE.AND P1, PT, R6, R245.reuse, PT ;  /* 0x000000f50600720c */ /* 0x080fe40003f26270 */
[----:B------:R-:W-:Y:S02]  /*1aaf0*/  FSEL R197, R189, -INF , !P5 ;  /* 0xff800000bdc57808 */ /* 0x000fe40006800000 */
[----:B------:R-:W-:Y:S02]  /*1ab00*/  FSEL R248, R191, -INF , !P2 ;  /* 0xff800000bff87808 */ /* 0x000fe40005000000 */
[C---:B------:R-:W-:Y:S02]  /*1ab10*/  ISETP.GE.AND P5, PT, R4.reuse, R245, PT ;  /* 0x000000f50400720c */ /* 0x040fe40003fa6270 */
[----:B------:R-:W-:Y:S02]  /*1ab20*/  ISETP.GE.AND P2, PT, R4, R243, PT ;  /* 0x000000f30400720c */ /* 0x000fe40003f46270 */
[----:B------:R-:W-:-:S02]  /*1ab30*/  ISETP.GE.OR P1, PT, R6, R244, !P1 ;  /* 0x000000f40600720c */ /* 0x000fc40004f26670 */
[----:B------:R-:W-:Y:S02]  /*1ab40*/  FSEL R246, R186, -INF , !P4 ;  /* 0xff800000baf67808 */ /* 0x000fe40006000000 */
[C---:B------:R-:W-:Y:S02]  /*1ab50*/  ISETP.GE.OR P5, PT, R4.reuse, R244, !P5 ;  /* 0x000000f40400720c */ /* 0x040fe40006fa6670 */
[----:B------:R-:W-:Y:S01]  /*1ab60*/  ISETP.GE.OR P2, PT, R4, R237, !P2 ;  /* 0x000000ed0400720c */ /* 0x000fe20005746670 */
[C---:B------:R-:W-:Y:S01]  /*1ab70*/  VIADD R4, R2.reuse, 0x38 ;  /* 0x0000003802047836 */ /* 0x040fe20000000000 */
[----:B------:R-:W-:Y:S01]  /*1ab80*/  FSEL R186, R181, -INF , !P1 ;  /* 0xff800000b5ba7808 */ /* 0x000fe20004800000 */
[----:B------:R-:W-:Y:S01]  /*1ab90*/  VIADD R2, R2, 0x39 ;  /* 0x0000003902027836 */ /* 0x000fe20000000000 */
[----:B------:R-:W-:Y:S02]  /*1aba0*/  ISETP.GT.AND P1, PT, R242, R227, PT ;  /* 0x000000e3f200720c */ /* 0x000fe40003f24270 */
[----:B------:R-:W-:-:S02]  /*1abb0*/  ISETP.GE.AND P4, PT, R6, R243, PT ;  /* 0x000000f30600720c */ /* 0x000fc40003f86270 */
[----:B------:R-:W-:Y:S02]  /*1abc0*/  FSEL R190, R180, -INF , !P5 ;  /* 0xff800000b4be7808 */ /* 0x000fe40006800000 */
[----:B------:R-:W-:Y:S02]  /*1abd0*/  FSEL R199, R185, -INF , !P6 ;  /* 0xff800000b9c77808 */ /* 0x000fe40007000000 */
[----:B------:R-:W-:Y:S02]  /*1abe0*/  FSEL R198, R187, -INF , !P3 ;  /* 0xff800000bbc67808 */ /* 0x000fe40005800000 */
[-C--:B------:R-:W-:Y:S02]  /*1abf0*/  ISETP.GE.AND P5, PT, R2, R245.reuse, PT ;  /* 0x000000f50200720c */ /* 0x080fe40003fa6270 */
[----:B------:R-:W-:Y:S02]  /*1ac00*/  FSEL R184, R182, -INF , !P2 ;  /* 0xff800000b6b87808 */ /* 0x000fe40005000000 */
[----:B------:R-:W-:-:S02]  /*1ac10*/  ISETP.GE.AND P6, PT, R4, R245, PT ;  /* 0x000000f50400720c */ /* 0x000fc40003fc6270 */
[-C--:B------:R-:W-:Y:S02]  /*1ac20*/  ISETP.GE.AND P3, PT, R4, R243.reuse, PT ;  /* 0x000000f30400720c */ /* 0x080fe40003f66270 */
[----:B------:R-:W-:Y:S02]  /*1ac30*/  ISETP.GE.AND P2, PT, R2, R243, PT ;  /* 0x000000f30200720c */ /* 0x000fe40003f46270 */
[-C--:B------:R-:W-:Y:S02]  /*1ac40*/  ISETP.GE.OR P4, PT, R6, R237.reuse, !P4 ;  /* 0x000000ed0600720c */ /* 0x080fe40006786670 */
[-C--:B------:R-:W-:Y:S01]  /*1ac50*/  ISETP.GE.OR P5, PT, R2, R244.reuse, !P5 ;  /* 0x000000f40200720c */ /* 0x080fe20006fa6670 */
[----:B------:R-:W-:Y:S01]  /*1ac60*/  BSSY B1, `(.L_x_6807) ;  /* 0x000008c000017945 */ /* 0x000fe20003800000 */
[C---:B------:R-:W-:Y:S02]  /*1ac70*/  ISETP.GE.OR P6, PT, R4.reuse, R244, !P6 ;  /* 0x000000f40400720c */ /* 0x040fe400077c6670 */
[----:B------:R-:W-:-:S02]  /*1ac80*/  ISETP.GE.OR P3, PT, R4, R237, !P3 ;  /* 0x000000ed0400720c */ /* 0x000fc40005f66670 */
[----:B------:R-:W-:Y:S02]  /*1ac90*/  ISETP.GE.OR P2, PT, R2, R237, !P2 ;  /* 0x000000ed0200720c */ /* 0x000fe40005746670 */
[----:B------:R-:W-:Y:S02]  /*1aca0*/  FSEL R182, R183, -INF , !P4 ;  /* 0xff800000b7b67808 */ /* 0x000fe40006000000 */
[----:B------:R-:W-:Y:S02]  /*1acb0*/  FSEL R183, R177, -INF , !P5 ;  /* 0xff800000b1b77808 */ /* 0x000fe40006800000 */
[----:B------:R-:W-:Y:S02]  /*1acc0*/  FSEL R185, R176, -INF , !P6 ;  /* 0xff800000b0b97808 */ /* 0x000fe40007000000 */
        /* <DEDUP_REMOVED lines=9> */
[----:B------:R-:W-:Y:S02]  /*1ad60*/  R2UR UR12, R16 ;  /* 0x00000000100c72ca */ /* 0x000fe400000e0000 */
[----:B------:R-:W-:Y:S02]  /*1ad70*/  R2UR UR13, R17 ;  /* 0x00000000110d72ca */ /* 0x000fe400000e0000 */
[----:B------:R-:W-:Y:S02]  /*1ad80*/  IADD3 R9, R2, -0x40, RZ ;  /* 0xffffffc002097810 */ /* 0x000fe40007ffe0ff */
[----:B------:R-:W-:Y:S02]  /*1ad90*/  IABS R6, R2 ;  /* 0x0000000200067213 */ /* 0x000fe40000000000 */
[----:B------:R-:W-:-:S02]  /*1ada0*/  R2UR UR10, R16 ;  /* 0x00000000100a72ca */ /* 0x000fc400000e0000 */
[C---:B------:R-:W-:Y:S02]  /*1adb0*/  R2UR UR11, R17.reuse ;  /* 0x00000000110b72ca */ /* 0x040fe400000e0000 */
[----:B------:R-:W-:Y:S02]  /*1adc0*/  R2UR UR8, R16 ;  /* 0x00000000100872ca */ /* 0x000fe400000e0000 */
[----:B------:R-:W-:Y:S02]  /*1add0*/  R2UR UR9, R17 ;  /* 0x00000000110972ca */ /* 0x000fe400000e0000 */
[-C--:B--2---:R-:W-:Y:S02]  /*1ade0*/  IABS R7, R11.reuse ;  /* 0x0000000b00077213 */ /* 0x084fe40000000000 */
[-C--:B------:R-:W-:Y:S02]  /*1adf0*/  IABS R5, R11.reuse ;  /* 0x0000000b00057213 */ /* 0x080fe40000000000 */
[----:B------:R-:W1:Y:S01]  /*1ae00*/  I2F.RP R8, R7 ;  /* 0x0000000700087306 */ /* 0x000e620000209400 */
[----:B------:R-:W-:-:S02]  /*1ae10*/  LOP3.LUT R2, R2, R11, RZ, 0x3c, !PT ;  /* 0x0000000b02027212 */ /* 0x000fc400078e3cff */
[----:B------:R-:W-:Y:S02]  /*1ae20*/  IMAD.MOV R5, RZ, RZ, -R5 ;  /* 0x000000ffff057224 */ /* 0x000fe400078e0a05 */
        /* <DEDUP_REMOVED lines=9> */
[----:B------:R-:W-:-:S03]  /*1aec0*/  IMAD.HI.U32 R13, R15, R13, R14 ;  /* 0x0000000d0f0d7227 */ /* 0x000fc600078e000e */
[----:B------:R-:W-:-:S03]  /*1aed0*/  ISETP.GE.AND P0, PT, R9, RZ, PT ;  /* 0x000000ff0900720c */ /* 0x000fc60003f06270 */
[----:B------:R-:W-:-:S04]  /*1aee0*/  IMAD.HI.U32 R10, R13, R6, RZ ;  /* 0x000000060d0a7227 */ /* 0x000fc800078e00ff */
[----:B------:R-:W-:Y:S02]  /*1aef0*/  IMAD.HI.U32 R8, R13, R4, RZ ;  /* 0x000000040d087227 */ /* 0x000fe400078e00ff */
[----:B------:R-:W2:Y:S02]  /*1af00*/  LD.E.64 R12, desc[UR8][R18.64+0x20] ;  /* 0x00002008120c7980 */ /* 0x000ea4000c101b00 */
[-C--:B------:R-:W-:Y:S02]  /*1af10*/  IMAD R6, R10, R5.reuse, R6 ;  /* 0x000000050a067224 */ /* 0x080fe400078e0206 */
[----:B------:R-:W-:Y:S01]  /*1af20*/  IMAD R4, R8, R5, R4 ;  /* 0x0000000508047224 */ /* 0x000fe200078e0204 */
[----:B------:R-:W-:Y:S02]  /*1af30*/  LOP3.LUT R5, RZ, R11, RZ, 0x33, !PT ;  /* 0x0000000bff057212 */ /* 0x000fe400078e33ff */
[C---:B------:R-:W-:Y:S02]  /*1af40*/  ISETP.GT.U32.AND P4, PT, R7.reuse, R6, PT ;  /* 0x000000060700720c */ /* 0x040fe40003f84070 */
[----:B------:R-:W-:-:S11]  /*1af50*/  ISETP.GT.U32.AND P2, PT, R7, R4, PT ;  /* 0x000000040700720c */ /* 0x000fd60003f44070 */
[----:B------:R-:W-:Y:S02]  /*1af60*/  @!P4 IMAD.IADD R6, R6, 0x1, -R7 ;  /* 0x000000010606c824 */ /* 0x000fe400078e0a07 */
[-C--:B------:R-:W-:Y:S01]  /*1af70*/  @!P2 IADD3 R4, R4, -R7.reuse, RZ ;  /* 0x800000070404a210 */ /* 0x080fe20007ffe0ff */
[----:B------:R-:W-:Y:S02]  /*1af80*/  @!P4 VIADD R10, R10, 0x1 ;  /* 0x000000010a0ac836 */ /* 0x000fe40000000000 */
[-C--:B------:R-:W-:Y:S01]  /*1af90*/  ISETP.GE.U32.AND P6, PT, R6, R7.reuse, PT ;  /* 0x000000070600720c */ /* 0x080fe20003fc6070 */
[----:B------:R-:W-:Y:S01]  /*1afa0*/  @!P2 VIADD R8, R8, 0x1 ;  /* 0x000000010808a836 */ /* 0x000fe20000000000 */
[----:B------:R-:W-:Y:S02]  /*1afb0*/  ISETP.GE.U32.AND P5, PT, R4, R7, PT ;  /* 0x000000070400720c */ /* 0x000fe40003fa6070 */
[----:B------:R-:W-:-:S09]  /*1afc0*/  ISETP.NE.AND P2, PT, R11, RZ, PT ;  /* 0x000000ff0b00720c */ /* 0x000fd20003f45270 */
[----:B------:R-:W-:Y:S02]  /*1afd0*/  @P6 IADD3 R10, R10, 0x1, RZ ;  /* 0x000000010a0a6810 */ /* 0x000fe40007ffe0ff */
[----:B------:R-:W-:-:S03]  /*1afe0*/  @P5 VIADD R8, R8, 0x1 ;  /* 0x0000000108085836 */ /* 0x000fc60000000000 */
[----:B------:R-:W-:Y:S02]  /*1aff0*/  @!P3 IMAD.MOV R10, RZ, RZ, -R10 ;  /* 0x000000ffff0ab224 */ /* 0x000fe400078e0a0a */
[----:B------:R-:W-:-:S03]  /*1b000*/  @!P0 IADD3 R8, -R8, RZ, RZ ;  /* 0x000000ff08088210 */ /* 0x000fc60007ffe1ff */
[C---:B------:R-:W-:Y:S02]  /*1b010*/  SEL R7, R5.reuse, R10, !P2 ;  /* 0x0000000a05077207 */ /* 0x040fe40005000000 */
[----:B------:R-:W-:Y:S02]  /*1b020*/  SEL R4, R5, R8, !P2 ;  /* 0x0000000805047207 */ /* 0x000fe40005000000 */
[----:B------:R-:W3:Y:S01]  /*1b030*/  LD.E.64 R8, desc[UR4][R18.64+0x38] ;  /* 0x0000380412087980 */ /* 0x000ee2000c101b00 */
        /* <DEDUP_REMOVED lines=9> */
[----:B------:R-:W-:Y:S02]  /*1b0d0*/  IMAD R4, R8, R7, R4 ;  /* 0x0000000708047224 */ /* 0x000fe400078e0204 */
[----:B----4-:R-:W-:-:S03]  /*1b0e0*/  IMAD.IADD R5, R2, 0x1, -R5 ;  /* 0x0000000102057824 */ /* 0x010fc600078e0a05 */
[----:B------:R-:W-:Y:S01]  /*1b0f0*/  IADD3 R11, R11, R4, RZ ;  /* 0x000000040b0b7210 */ /* 0x000fe20007ffe0ff */
[----:B--2---:R-:W-:Y:S01]  /*1b100*/  IMAD R7, R13, R5, RZ ;  /* 0x000000050d077224 */ /* 0x004fe200078e02ff */
[----:B------:R-:W-:Y:S01]  /*1b110*/  SHF.R.S32.HI R2, RZ, 0x1f, R5 ;  /* 0x0000001fff027819 */ /* 0x000fe20000011405 */
[----:B------:R-:W-:-:S04]  /*1b120*/  IMAD.WIDE.U32 R4, R5, R12, R10 ;  /* 0x0000000c05047225 */ /* 0x000fc800078e000a */
[----:B------:R-:W-:-:S04]  /*1b130*/  IMAD R2, R12, R2, R7 ;  /* 0x000000020c027224 */ /* 0x000fc800078e0207 */
[----:B------:R-:W-:Y:S01]  /*1b140*/  IMAD.IADD R2, R5, 0x1, R2 ;  /* 0x0000000105027824 */ /* 0x000fe200078e0202 */
[----:B------:R-:W-:Y:S05]  /*1b150*/  BRA `(.L_x_6811) ;  /* 0x0000000000147947 */ /* 0x000fea0003800000 */
.L_x_6810:
[----:B------:R-:W-:Y:S02]  /*1b160*/  R2UR UR4, R16 ;  /* 0x00000000100472ca */ /* 0x000fe400000e0000 */
[----:B------:R-:W-:-:S13]  /*1b170*/  R2UR UR5, R17 ;  /* 0x00000000110572ca */ /* 0x000fda00000e0000 */
[----:B------:R-:W2:Y:S02]  /*1b180*/  LD.E R4, desc[UR4][R18.64+0x38] ;  /* 0x0000380412047980 */ /* 0x000ea4000c101900 */
[----:B--2---:R-:W-:-:S05]  /*1b190*/  IMAD.U32 R4, R4, -0x40, RZ ;  /* 0xffffffc004047824 */ /* 0x004fca00078e00ff */
[----:B------:R-:W-:Y:S02]  /*1b1a0*/  SHF.R.S32.HI R2, RZ, 0x1f, R4 ;  /* 0x0000001fff027819 */ /* 0x000fe40000011404 */
.L_x_6811:
[----:B------:R-:W-:Y:S05]  /*1b1b0*/  BSYNC B0 ;  /* 0x0000000000007941 */ /* 0x000fea0003800000 */
.L_x_6809:
[----:B------:R-:W-:Y:S01]  /*1b1c0*/  LEA R228, P0, R4, R228, 0x1 ;  /* 0x000000e404e47211 */ /* 0x000fe200078008ff */
[----:B------:R-:W-:Y:S01]  /*1b1d0*/  IMAD.SHL.U32 R5, R166, 0x20, RZ ;  /* 0x00000020a6057824 */ /* 0x000fe200078e00ff */
[C---:B------:R-:W-:Y:S02]  /*1b1e0*/  R2UR UR12, R16.reuse ;  /* 0x00000000100c72ca */ /* 0x040fe400000e0000 */
[C---:B------:R-:W-:Y:S02]  /*1b1f0*/  R2UR UR13, R17.reuse ;  /* 0x00000000110d72ca */ /* 0x040fe400000e0000 */
[C---:B------:R-:W-:Y:S02]  /*1b200*/  R2UR UR10, R16.reuse ;  /* 0x00000000100a72ca */ /* 0x040fe400000e0000 */
[----:B------:R-:W-:Y:S02]  /*1b210*/  R2UR UR11, R17 ;  /* 0x00000000110b72ca */ /* 0x000fe400000e0000 */
[----:B------:R-:W-:-:S02]  /*1b220*/  R2UR UR8, R16 ;  /* 0x00000000100872ca */ /* 0x000fc400000e0000 */
[C---:B------:R-:W-:Y:S02]  /*1b230*/  R2UR UR9, R17.reuse ;  /* 0x00000000110972ca */ /* 0x040fe400000e0000 */
[----:B------:R-:W-:Y:S02]  /*1b240*/  LEA.HI.X R229, R4, R229, R2, 0x1, P0 ;  /* 0x000000e504e57211 */ /* 0x000fe400000f0c02 */
[----:B------:R-:W-:Y:S02]  /*1b250*/  R2UR UR4, R16 ;  /* 0x00000000100472ca */ /* 0x000fe400000e0000 */
[----:B------:R-:W-:Y:S01]  /*1b260*/  R2UR UR5, R17 ;  /* 0x00000000110572ca */ /* 0x000fe200000e0000 */
[----:B------:R-:W-:Y:S01]  /*1b270*/  @!PT LDS RZ, [RZ] ;  /* 0x00000000fffff984 */ /* 0x000fe20000000800 */
[----:B------:R-:W-:Y:S01]  /*1b280*/  @!PT LDS RZ, [RZ] ;  /* 0x00000000fffff984 */ /* 0x000fe20000000800 */
[----:B------:R-:W-:Y:S01]  /*1b290*/  @!PT LDS RZ, [RZ] ;  /* 0x00000000fffff984 */ /* 0x000fe20000000800 */
[----:B------:R1:W-:Y:S01]  /*1b2a0*/  LDGSTS.E.BYPASS.LTC128B.128 [R235+0x8000], desc[UR12][R228.64] ;  /* 0x08000000e4eb7fae */ /* 0x0003e2000b901d4c */
[----:B------:R-:W-:Y:S02]  /*1b2b0*/  SHF.L.U64.HI R2, R166, 0x5, R167 ;  /* 0x00000005a6027819 */ /* 0x000fe400000102a7 */
[----:B------:R-:W-:Y:S01]  /*1b2c0*/  IADD3 R8, P0, R228, R5, RZ ;  /* 0x00000005e4087210 */ /* 0x000fe20007f1e0ff */
[----:B------:R1:W-:Y:S01]  /*1b2d0*/  LDGSTS.E.BYPASS.LTC128B.128 [R235+0xa000], desc[UR10][R228.64+0x80] ;  /* 0x0a000080e4eb7fae */ /* 0x0003e2000b901d4a */
[----:B------:R-:W-:-:S02]  /*1b2e0*/  R2UR UR28, R16 ;  /* 0x00000000101c72ca */ /* 0x000fc400000e0000 */
[----:B------:R-:W-:Y:S01]  /*1b2f0*/  R2UR UR29, R17 ;  /* 0x00000000111d72ca */ /* 0x000fe200000e0000 */
[----:B------:R-:W-:Y:S01]  /*1b300*/  IMAD.X R9, R229, 0x1, R2, P0 ;  /* 0x00000001e5097824 */ /* 0x000fe200000e0602 */
[C---:B------:R-:W-:Y:S01]  /*1b310*/  R2UR UR26, R16.reuse ;  /* 0x00000000101a72ca */ /* 0x040fe200000e0000 */
[----:B------:R1:W-:Y:S01]  /*1b320*/  LDGSTS.E.BYPASS.LTC128B.128 [R235+0xc000], desc[UR8][R228.64+0x100] ;  /* 0x0c000100e4eb7fae */ /* 0x0003e2000b901d48 */
[C---:B------:R-:W-:Y:S02]  /*1b330*/  R2UR UR27, R17.reuse ;  /* 0x00000000111b72ca */ /* 0x040fe400000e0000 */
[C---:B------:R-:W-:Y:S01]  /*1b340*/  R2UR UR24, R16.reuse ;  /* 0x00000000101872ca */ /* 0x040fe200000e0000 */
[----:B------:R1:W-:Y:S01]  /*1b350*/  LDGSTS.E.BYPASS.LTC128B.128 [R235+0xe000], desc[UR4][R228.64+0x180] ;  /* 0x0e000180e4eb7fae */ /* 0x0003e2000b901d44 */
[----:B------:R-:W-:Y:S02]  /*1b360*/  R2UR UR25, R17 ;  /* 0x00000000111972ca */ /* 0x000fe400000e0000 */
[----:B------:R-:W-:-:S02]  /*1b370*/  R2UR UR22, R16 ;  /* 0x00000000101672ca */ /* 0x000fc400000e0000 */
[C---:B------:R-:W-:Y:S01]  /*1b380*/  R2UR UR23, R17.reuse ;  /* 0x00000000111772ca */ /* 0x040fe200000e0000 */
[----:B------:R1:W-:Y:S01]  /*1b390*/  LDGSTS.E.BYPASS.LTC128B.128 [R235+0x8800], desc[UR28][R8.64] ;  /* 0x0880000008eb7fae */ /* 0x0003e2000b901d5c */
[C---:B------:R-:W-:Y:S02]  /*1b3a0*/  R2UR UR20, R16.reuse ;  /* 0x00000000101472ca */ /* 0x040fe400000e0000 */
[C---:B------:R-:W-:Y:S01]  /*1b3b0*/  R2UR UR21, R17.reuse ;  /* 0x00000000111572ca */ /* 0x040fe200000e0000 */
[----:B------:R1:W-:Y:S01]  /*1b3c0*/  LDGSTS.E.BYPASS.LTC128B.128 [R235+0xa800], desc[UR26][R8.64+0x80] ;  /* 0x0a80008008eb7fae */ /* 0x0003e2000b901d5a */
[----:B------:R-:W-:Y:S02]  /*1b3d0*/  R2UR UR18, R16 ;  /* 0x00000000101272ca */ /* 0x000fe400000e0000 */
[----:B------:R-:W-:Y:S01]  /*1b3e0*/  R2UR UR19, R17 ;  /* 0x00000000111372ca */ /* 0x000fe200000e0000 */
[----:B------:R1:W-:Y:S01]  /*1b3f0*/  LDGSTS.E.BYPASS.LTC128B.128 [R235+0xc800], desc[UR24][R8.64+0x100] ;  /* 0x0c80010008eb7fae */ /* 0x0003e2000b901d58 */
[----:B------:R-:W-:-:S02]  /*1b400*/  IADD3 R6, P0, R8, R5, RZ ;  /* 0x0000000508067210 */ /* 0x000fc40007f1e0ff */
[C---:B------:R-:W-:Y:S01]  /*1b410*/  R2UR UR16, R16.reuse ;  /* 0x00000000101072ca */ /* 0x040fe200000e0000 */
[----:B------:R1:W-:Y:S01]  /*1b420*/  LDGSTS.E.BYPASS.LTC128B.128 [R235+0xe800], desc[UR22][R8.64+0x180] ;  /* 0x0e80018008eb7fae */ /* 0x0003e2000b901d56 */
[----:B------:R-:W-:Y:S01]  /*1b430*/  R2UR UR17, R17 ;  /* 0x00000000111172ca */ /* 0x000fe200000e0000 */
[--C-:B------:R-:W-:Y:S01]  /*1b440*/  IMAD.X R7, R9, 0x1, R2.reuse, P0 ;  /* 0x0000000109077824 */ /* 0x100fe200000e0602 */
[----:B------:R-:W-:Y:S02]  /*1b450*/  R2UR UR14, R16 ;  /* 0x00000000100e72ca */ /* 0x000fe400000e0000 */
[----:B------:R-:W-:Y:S02]  /*1b460*/  R2UR UR15, R17 ;  /* 0x00000000110f72ca */ /* 0x000fe400000e0000 */
[----:B------:R-:W-:Y:S01]  /*1b470*/  IADD3 R4, P0, R6, R5, RZ ;  /* 0x0000000506047210 */ /* 0x000fe20007f1e0ff */
[----:B------:R1:W-:Y:S04]  /*1b480*/  LDGSTS.E.BYPASS.LTC128B.128 [R235+0x9000], desc[UR20][R6.64] ;  /* 0x0900000006eb7fae */ /* 0x0003e8000b901d54 */
        /* <DEDUP_REMOVED lines=9> */
.L_x_6808:
[----:B------:R-:W-:Y:S05]  /*1b520*/  BSYNC B1 ;  /* 0x0000000000017941 */ /* 0x000fea0003800000 */
.L_x_6807:
[----:B------:R-:W-:Y:S01]  /*1b530*/  R2UR UR4, R16 ;  /* 0x00000000100472ca */ /* 0x000fe200000e0000 */
[----:B------:R-:W-:Y:S01]  /*1b540*/  LDSM.16.MT88.4 R12, [R218+0x10000] ;  /* 0x01000000da0c783b */ /* 0x000fe20000004200 */
[----:B------:R-:W-:Y:S02]  /*1b550*/  R2UR UR5, R17 ;  /* 0x00000000110572ca */ /* 0x000fe400000e0000 */
[----:B-1----:R-:W-:Y:S01]  /*1b560*/  FMNMX.FTZ R5, R164, R20, !PT ;  /* 0x00000014a4057209 */ /* 0x002fe20007810000 */
[----:B------:R-:W-:Y:S10]  /*1b570*/  LDSM.16.MT88.4 R8, [R217+0x10000] ;  /* 0x01000000d908783b */ /* 0x000ff40000004200 */
[----:B------:R1:W2:Y:S01]  /*1b580*/  LD.E R180, desc[UR4][R18.64+0xdc] ;  /* 0x0000dc0412b47980 */ /* 0x0002a2000c101900 */
[----:B------:R-:W-:-:S02]  /*1b590*/  FMNMX.FTZ R2, R170, R5, !PT ;  /* 0x00000005aa027209 */ /* 0x000fc40007810000 */
[----:B------:R-:W-:Y:S02]  /*1b5a0*/  FMNMX.FTZ R5, R3, R22, !PT ;  /* 0x0000001603057209 */ /* 0x000fe40007810000 */
        /* <DEDUP_REMOVED lines=26> */
[----:B------:R-:W-:-:S03]  /*1b750*/  FMNMX.FTZ R5, R184, R5, !PT ;  /* 0x00000005b8057209 */ /* 0x000fc60007810000 */
[----:B------:R-:W1:Y:S01]  /*1b760*/  SHFL.BFLY PT, R2, R7, 0x2, 0x1f ;  /* 0x0c401f0007027f89 */ /* 0x000e6200000e0000 */
[----:B------:R-:W-:-:S04]  /*1b770*/  FMNMX.FTZ R5, R182, R5, !PT ;  /* 0x00000005b6057209 */ /* 0x000fc80007810000 */
        /* <DEDUP_REMOVED lines=8> */
[----:B------:R-:W-:-:S04]  /*1b800*/  FSETP.NEU.FTZ.AND P2, PT, R173, -INF , PT ;  /* 0xff800000ad00780b */ /* 0x000fc80003f5d000 */
[----:B------:R-:W-:-:S05]  /*1b810*/  FSEL R175, R173, RZ, P2 ;  /* 0x000000ffadaf7208 */ /* 0x000fca0001000000 */
[----:B------:R-:W-:Y:S01]  /*1b820*/  FADD.FTZ R175, R164, -R175 ;  /* 0x800000afa4af7221 */ /* 0x000fe20000010000 */
[----:B---3--:R-:W-:-:S04]  /*1b830*/  FMNMX.FTZ R172, R5, R172, !PT ;  /* 0x000000ac05ac7209 */ /* 0x008fc80007810000 */
[----:B------:R-:W-:-:S04]  /*1b840*/  FSETP.NEU.FTZ.AND P0, PT, R172, -INF , PT ;  /* 0xff800000ac00780b */ /* 0x000fc80003f1d000 */
[----:B------:R-:W-:-:S05]  /*1b850*/  FSEL R4, R172, RZ, P0 ;  /* 0x000000ffac047208 */ /* 0x000fca0000000000 */
[----:B------:R-:W-:Y:S01]  /*1b860*/  FADD.FTZ R3, R3, -R4 ;  /* 0x8000000403037221 */ /* 0x000fe20000010000 */
[C---:B--2---:R-:W-:Y:S01]  /*1b870*/  FMUL.FTZ R187, R180.reuse, R173 ;  /* 0x000000adb4bb7220 */ /* 0x044fe20000410000 */
[C---:B------:R-:W-:Y:S02]  /*1b880*/  FMUL.FTZ R179, R180.reuse, R172 ;  /* 0x000000acb4b37220 */ /* 0x040fe40000410000 */
[C---:B------:R-:W-:Y:S01]  /*1b890*/  FMUL.FTZ R174, R180.reuse, R3 ;  /* 0x00000003b4ae7220 */ /* 0x040fe20000410000 */
[----:B------:R-:W-:Y:S01]  /*1b8a0*/  FMUL.FTZ R175, R180, R175 ;  /* 0x000000afb4af7220 */ /* 0x000fe20000410000 */
[----:B------:R-:W-:Y:S02]  /*1b8b0*/  FSEL R187, R187, RZ, P2 ;  /* 0x000000ffbbbb7208 */ /* 0x000fe40001000000 */
[----:B------:R-:W-:Y:S02]  /*1b8c0*/  FSEL R179, R179, RZ, P0 ;  /* 0x000000ffb3b37208 */ /* 0x000fe40000000000 */
[----:B------:R-:W1:Y:S01]  /*1b8d0*/  MUFU.EX2 R174, R174 ;  /* 0x000000ae00ae7308 */ /* 0x000e620000000800 */
        /* <DEDUP_REMOVED lines=14> */
[--C-:B------:R-:W-:Y:S01]  /*1b9c0*/  FFMA.FTZ R194, R30, R180, -R179.reuse ;  /* 0x000000b41ec27223 */ /* 0x100fe200000108b3 */
[-C--:B-1----:R-:W-:Y:S01]  /*1b9d0*/  FMUL.FTZ R162, R162, R174.reuse ;  /* 0x000000aea2a27220 */ /* 0x082fe20000410000 */
        /* <DEDUP_REMOVED lines=13> */
[-C--:B-----5:R-:W-:Y:S01]  /*1bab0*/  FMUL.FTZ R38, R38, R174.reuse ;  /* 0x000000ae26267220 */ /* 0x0a0fe20000410000 */
[-C--:B------:R-:W-:Y:S01]  /*1bac0*/  FMUL.FTZ R39, R39, R174.reuse ;  /* 0x000000ae27277220 */ /* 0x080fe20000410000 */
[----:B------:R-:W-:Y:S01]  /*1bad0*/  FMUL.FTZ R42, R42, R174 ;  /* 0x000000ae2a2a7220 */ /* 0x000fe20000410000 */
        /* <DEDUP_REMOVED lines=18> */
[-C--:B------:R-:W-:Y:S01]  /*1bc00*/  FMUL.FTZ R70, R70, R174.reuse ;  /* 0x000000ae46467220 */ /* 0x080fe20000410000 */
[-C--:B------:R-:W-:Y:S01]  /*1bc10*/  FMUL.FTZ R71, R71, R174.reuse ;  /* 0x000000ae47477220 */ /* 0x080fe20000410000 */
[-C--:B------:R-:W-:Y:S01]  /*1bc20*/  FMUL.FTZ R74, R74, R174.reuse ;  /* 0x000000ae4a4a7220 */ /* 0x080fe20000410000 */
[-C--:B------:R-:W-:Y:S01]  /*1bc30*/  FMUL.FTZ R75, R75, R174.reuse ;  /* 0x000000ae4b4b7220 */ /* 0x080fe20000410000 */
[-C--:B------:R-:W-:Y:S01]  /*1bc40*/  FMUL.FTZ R78, R78, R174.reuse ;  /* 0x000000ae4e4e7220 */ /* 0x080fe20000410000 */
[-C--:B------:R-:W-:Y:S01]  /*1bc50*/  FMUL.FTZ R79, R79, R174.reuse ;  /* 0x000000ae4f4f7220 */ /* 0x080fe20000410000 */
[----:B------:R2:W-:Y:S01]  /*1bc60*/  MUFU.EX2 R164, R21 ;  /* 0x0000001500a47308 */ /* 0x0005e20000000800 */
[-C--:B------:R-:W-:Y:S01]  /*1bc70*/  FMUL.FTZ R82, R82, R174.reuse ;  /* 0x000000ae52527220 */ /* 0x080fe20000410000 */
[-C--:B------:R-:W-:Y:S01]  /*1bc80*/  FMUL.FTZ R83, R83, R174.reuse ;  /* 0x000000ae53537220 */ /* 0x080fe20000410000 */
[-C--:B------:R-:W-:Y:S01]  /*1bc90*/  FMUL.FTZ R86, R86, R174.reuse ;  /* 0x000000ae56567220 */ /* 0x080fe20000410000 */
[-C--:B------:R-:W-:Y:S01]  /*1bca0*/  FMUL.FTZ R87, R87, R174.reuse ;  /* 0x000000ae57577220 */ /* 0x080fe20000410000 */
[-C--:B------:R-:W-:Y:S01]  /*1bcb0*/  FMUL.FTZ R90, R90, R174.reuse ;  /* 0x000000ae5a5a7220 */ /* 0x080fe20000410000 */
[-C--:B------:R-:W-:Y:S01]  /*1bcc0*/  FMUL.FTZ R91, R91, R174.reuse ;  /* 0x000000ae5b5b7220 */ /* 0x080fe20000410000 */
[----:B------:R-:W-:Y:S01]  /*1bcd0*/  FMUL.FTZ R94, R94, R174 ;  /* 0x000000ae5e5e7220 */ /* 0x000fe20000410000 */
[----:B------:R-:W3:Y:S01]  /*1bce0*/  MUFU.EX2 R175, R175 ;  /* 0x000000af00af7308 */ /* 0x000ee20000000800 */
        /* <DEDUP_REMOVED lines=8> */
[----:B--2---:R-:W-:Y:S01]  /*1bd70*/  LDSM.16.MT88.4 R20, [R216+0x10000] ;  /* 0x01000000d814783b */ /* 0x004fe20000004200 */
[-C--:B------:R-:W-:Y:S01]  /*1bd80*/  FMUL.FTZ R107, R107, R174.reuse ;  /* 0x000000ae6b6b7220 */ /* 0x080fe20000410000 */
[-C--:B------:R-:W-:Y:S01]  /*1bd90*/  FMUL.FTZ R138, R138, R174.reuse ;  /* 0x000000ae8a8a7220 */ /* 0x080fe20000410000 */
[-C--:B------:R-:W-:Y:S01]  /*1bda0*/  FMUL.FTZ R139, R139, R174.reuse ;  /* 0x000000ae8b8b7220 */ /* 0x080fe20000410000 */
[-C--:B------:R-:W-:Y:S01]  /*1bdb0*/  FMUL.FTZ R134, R134, R174.reuse ;  /* 0x000000ae86867220 */ /* 0x080fe20000410000 */
[----:B------:R-:W-:Y:S01]  /*1bdc0*/  FMUL.FTZ R135, R135, R174 ;  /* 0x000000ae87877220 */ /* 0x000fe20000410000 */
[-CC-:B------:R-:W-:Y:S01]  /*1bdd0*/  FFMA.FTZ R193, R28, R180.reuse, -R179.reuse ;  /* 0x000000b41cc17223 */ /* 0x180fe200000108b3 */
[--C-:B------:R-:W-:Y:S01]  /*1bde0*/  FFMA.FTZ R196, R24, R180, -R179.reuse ;  /* 0x000000b418c47223 */ /* 0x100fe200000108b3 */
        /* <DEDUP_REMOVED lines=8> */
[----:B-1----:R-:W-:Y:S01]  /*1be70*/  F2FP.BF16.F32.PACK_AB R7, R3, R164 ;  /* 0x000000a40307723e */ /* 0x002fe200000010ff */
        /* <DEDUP_REMOVED lines=59> */
[C---:B------:R-:W-:Y:S01]  /*1c230*/  HMMA.16816.F32.BF16 R40, R4.reuse, R18, R40 ;  /* 0x000000120428723c */ /* 0x040fe20000041828 */
[----:B------:R-:W1:Y:S01]  /*1c240*/  LDSM.16.MT88.4 R16, [R216+0x12000] ;  /* 0x01200000d810783b */ /* 0x000e620000004200 */
[-C--:B------:R-:W-:Y:S01]  /*1c250*/  FMUL.FTZ R111, R111, R174.reuse ;  /* 0x000000ae6f6f7220 */ /* 0x080fe20000410000 */
[----:B------:R-:W4:Y:S01]  /*1c260*/  MUFU.EX2 R188, R188 ;  /* 0x000000bc00bc7308 */ /* 0x000f220000000800 */
[-C--:B------:R-:W-:Y:S01]  /*1c270*/  FMUL.FTZ R113, R113, R175.reuse ;  /* 0x000000af71717220 */ /* 0x080fe20000410000 */
[-C--:B------:R-:W-:Y:S01]  /*1c280*/  FMUL.FTZ R114, R114, R174.reuse ;  /* 0x000000ae72727220 */ /* 0x080fe20000410000 */
[C---:B--2---:R-:W-:Y:S01]  /*1c290*/  HMMA.16816.F32.BF16 R44, R4.reuse, R12, R44 ;  /* 0x0000000c042c723c */ /* 0x044fe2000004182c */
[-C--:B------:R-:W-:Y:S01]  /*1c2a0*/  FMUL.FTZ R115, R115, R174.reuse ;  /* 0x000000ae73737220 */ /* 0x080fe20000410000 */
[-C--:B------:R-:W-:Y:S01]  /*1c2b0*/  FMUL.FTZ R116, R116, R175.reuse ;  /* 0x000000af74747220 */ /* 0x080fe20000410000 */
[-C--:B------:R-:W-:Y:S01]  /*1c2c0*/  FMUL.FTZ R117, R117, R175.reuse ;  /* 0x000000af75757220 */ /* 0x080fe20000410000 */
[-C--:B------:R-:W-:Y:S01]  /*1c2d0*/  FMUL.FTZ R118, R118, R174.reuse ;  /* 0x000000ae76767220 */ /* 0x080fe20000410000 */
[----:B------:R-:W-:Y:S01]  /*1c2e0*/  MUFU.EX2 R189, R189 ;  /* 0x000000bd00bd7308 */ /* 0x000fe20000000800 */
[C---:B------:R-:W-:Y:S01]  /*1c2f0*/  HMMA.16816.F32.BF16 R48, R4.reuse, R14, R48 ;  /* 0x0000000e0430723c */ /* 0x040fe20000041830 */
[----:B------:R-:W2:Y:S01]  /*1c300*/  LDSM.16.MT88.4 R12, [R220+0x14000] ;  /* 0x01400000dc0c783b */ /* 0x000ea20000004200 */
[-C--:B------:R-:W-:Y:S01]  /*1c310*/  FMUL.FTZ R119, R119, R174.reuse ;  /* 0x000000ae77777220 */ /* 0x080fe20000410000 */
[-C--:B------:R-:W-:Y:S01]  /*1c320*/  FMUL.FTZ R120, R120, R175.reuse ;  /* 0x000000af78787220 */ /* 0x080fe20000410000 */
[-C--:B------:R-:W-:Y:S01]  /*1c330*/  FMUL.FTZ R121, R121, R175.reuse ;  /* 0x000000af79797220 */ /* 0x080fe20000410000 */
[-C--:B------:R-:W-:Y:S01]  /*1c340*/  FMUL.FTZ R122, R122, R174.reuse ;  /* 0x000000ae7a7a7220 */ /* 0x080fe20000410000 */
[C---:B---3--:R-:W-:Y:S01]  /*1c350*/  HMMA.16816.F32.BF16 R52, R4.reuse, R8, R52 ;  /* 0x000000080434723c */ /* 0x048fe20000041834 */
[----:B------:R-:W-:Y:S01]  /*1c360*/  MUFU.EX2 R192, R192 ;  /* 0x000000c000c07308 */ /* 0x000fe20000000800 */
[-C--:B------:R-:W-:Y:S01]  /*1c370*/  FMUL.FTZ R123, R123, R174.reuse ;  /* 0x000000ae7b7b7220 */ /* 0x080fe20000410000 */
[-C--:B------:R-:W-:Y:S01]  /*1c380*/  FMUL.FTZ R124, R124, R175.reuse ;  /* 0x000000af7c7c7220 */ /* 0x080fe20000410000 */
[-C--:B------:R-:W-:Y:S01]  /*1c390*/  FMUL.FTZ R125, R125, R175.reuse ;  /* 0x000000af7d7d7220 */ /* 0x080fe20000410000 */
[-C--:B------:R-:W-:Y:S01]  /*1c3a0*/  FMUL.FTZ R128, R128, R175.reuse ;  /* 0x000000af80807220 */ /* 0x080fe20000410000 */
[C---:B------:R-:W-:Y:S01]  /*1c3b0*/  HMMA.16816.F32.BF16 R56, R4.reuse, R10, R56 ;  /* 0x0000000a0438723c */ /* 0x040fe20000041838 */
[----:B------:R-:W3:Y:S01]  /*1c3c0*/  LDSM.16.MT88.4 R8, [R218+0x14000] ;  /* 0x01400000da08783b */ /* 0x000ee20000004200 */
[-C--:B------:R-:W-:Y:S01]  /*1c3d0*/  FMUL.FTZ R129, R129, R175.reuse ;  /* 0x000000af81817220 */ /* 0x080fe20000410000 */
[----:B------:R-:W-:Y:S01]  /*1c3e0*/  MUFU.EX2 R191, R191 ;  /* 0x000000bf00bf7308 */ /* 0x000fe20000000800 */
[-C--:B------:R-:W-:Y:S01]  /*1c3f0*/  FMUL.FTZ R126, R126, R174.reuse ;  /* 0x000000ae7e7e7220 */ /* 0x080fe20000410000 */
[-C--:B------:R-:W-:Y:S01]  /*1c400*/  FMUL.FTZ R127, R127, R174.reuse ;  /* 0x000000ae7f7f7220 */ /* 0x080fe20000410000 */
[C---:B------:R-:W-:Y:S01]  /*1c410*/  HMMA.16816.F32.BF16 R136, R4.reuse, R20, R136 ;  /* 0x000000140488723c */ /* 0x040fe20000041888 */
[-C--:B------:R-:W-:Y:S01]  /*1c420*/  FMUL.FTZ R130, R130, R174.reuse ;  /* 0x000000ae82827220 */ /* 0x080fe20000410000 */
[----:B------:R-:W-:Y:S01]  /*1c430*/  FMUL.FTZ R131, R131, R174 ;  /* 0x000000ae83837220 */ /* 0x000fe20000410000 */
[----:B------:R-:W-:Y:S01]  /*1c440*/  LDSM.16.MT88.4 R24, [R217+0x10800] ;  /* 0x01080000d918783b */ /* 0x000fe20000004200 */
[-CC-:B------:R-:W-:Y:S01]  /*1c450*/  FFMA.FTZ R248, R248, R180.reuse, -R179.reuse ;  /* 0x000000b4f8f87223 */ /* 0x180fe200000108b3 */
[----:B------:R-:W4:Y:S01]  /*1c460*/  MUFU.EX2 R194, R194 ;  /* 0x000000c200c27308 */ /* 0x000f220000000800 */
[C---:B------:R-:W-:Y:S01]  /*1c470*/  HMMA.16816.F32.BF16 R132, R4.reuse, R22, R132 ;  /* 0x000000160484723c */ /* 0x040fe20000041884 */
[----:B------:R-:W-:Y:S01]  /*1c480*/  LDSM.16.MT88.4 R20, [R216+0x10800] ;  /* 0x01080000d814783b */ /* 0x000fe20000004200 */
[-CC-:B------:R-:W-:Y:S01]  /*1c490*/  FFMA.FTZ R198, R198, R180.reuse, -R179.reuse ;  /* 0x000000b4c6c67223 */ /* 0x180fe200000108b3 */
[----:B------:R-:W-:Y:S01]  /*1c4a0*/  FFMA.FTZ R182, R182, R180, -R179 ;  /* 0x000000b4b6b67223 */ /* 0x000fe200000108b3 */
[----:B------:R-:W-:Y:S01]  /*1c4b0*/  FFMA.FTZ R176, R251, R175, R176 ;  /* 0x000000affbb07223 */ /* 0x000fe200000100b0 */
[----:B------:R-:W-:Y:S01]  /*1c4c0*/  LDSM.16.MT88.4 R32, [R218+0x10800] ;  /* 0x01080000da20783b */ /* 0x000fe20000004200 */
[----:B-1----:R-:W-:Y:S01]  /*1c4d0*/  HMMA.16816.F32.BF16 R60, R4, R16, R60 ;  /* 0x00000010043c723c */ /* 0x002fe2000004183c */
[----:B------:R-:W-:Y:S01]  /*1c4e0*/  MUFU.EX2 R193, R193 ;  /* 0x000000c100c17308 */ /* 0x000fe20000000800 */
[----:B------:R-:W-:Y:S01]  /*1c4f0*/  FFMA.FTZ R249, R249, R174, R2 ;  /* 0x000000aef9f97223 */ /* 0x000fe20000010002 */
[----:B------:R-:W-:Y:S01]  /*1c500*/  LDSM.16.MT88.4 R28, [R220+0x10800] ;  /* 0x01080000dc1c783b */ /* 0x000fe20000004200 */
[----:B------:R-:W-:-:S02]  /*1c510*/  FADD.FTZ R171, R171, R176 ;  /* 0x000000b0abab7221 */ /* 0x000fc40000010000 */
[C---:B------:R-:W-:Y:S01]  /*1c520*/  HMMA.16816.F32.BF16 R64, R4.reuse, R18, R64 ;  /* 0x000000120440723c */ /* 0x040fe20000041840 */
[----:B------:R-:W1:Y:S01]  /*1c530*/  LDSM.16.MT88.4 R16, [R217+0x14000] ;  /* 0x01400000d910783b */ /* 0x000e620000004200 */
[----:B------:R-:W-:Y:S01]  /*1c540*/  FADD.FTZ R249, R0, R249 ;  /* 0x000000f900f97221 */ /* 0x000fe20000010000 */
[----:B------:R-:W4:Y:S01]  /*1c550*/  MUFU.EX2 R196, R196 ;  /* 0x000000c400c47308 */ /* 0x000f220000000800 */
[----:B------:R-:W-:Y:S02]  /*1c560*/  FADD.FTZ R170, R170, R171 ;  /* 0x000000abaaaa7221 */ /* 0x000fe40000010000 */
[----:B--2---:R-:W-:Y:S01]  /*1c570*/  HMMA.16816.F32.BF16 R68, R4, R12, R68 ;  /* 0x0000000c0444723c */ /* 0x004fe20000041844 */
[----:B------:R-:W-:Y:S01]  /*1c580*/  FADD.FTZ R164, R164, R249 ;  /* 0x000000f9a4a47221 */ /* 0x000fe20000010000 */
[----:B------:R-:W-:-:S03]  /*1c590*/  FADD.FTZ R170, R165, R170 ;  /* 0x000000aaa5aa7221 */ /* 0x000fc60000010000 */
[----:B------:R-:W-:Y:S01]  /*1c5a0*/  MUFU.EX2 R248, R248 ;  /* 0x000000f800f87308 */ /* 0x000fe20000000800 */
[----:B------:R-:W-:Y:S01]  /*1c5b0*/  HMMA.16816.F32.BF16 R72, R4, R14, R72 ;  /* 0x0000000e0448723c */ /* 0x000fe20000041848 */
[----:B------:R-:W2:Y:S01]  /*1c5c0*/  LDSM.16.MT88.4 R12, [R216+0x14000] ;  /* 0x01400000d80c783b */ /* 0x000ea20000004200 */
[----:B------:R-:W-:-:S04]  /*1c5d0*/  FADD.FTZ R164, R3, R164 ;  /* 0x000000a403a47221 */ /* 0x000fc80000010000 */
        /* <DEDUP_REMOVED lines=23> */
[----:B----4-:R-:W-:Y:S01]  /*1c750*/  F2FP.BF16.F32.PACK_AB R4, R188, R181 ;  /* 0x000000b5bc04723e */ /* 0x010fe200000010ff */
[----:B------:R-:W-:Y:S01]  /*1c760*/  FADD.FTZ R181, R181, R170 ;  /* 0x000000aab5b57221 */ /* 0x000fe20000010000 */
[----:B------:R-:W-:Y:S01]  /*1c770*/  F2FP.BF16.F32.PACK_AB R5, R194, R191 ;  /* 0x000000bfc205723e */ /* 0x000fe200000010ff */
[----:B------:R-:W-:Y:S01]  /*1c780*/  FADD.FTZ R191, R191, R164 ;  /* 0x000000a4bfbf7221 */ /* 0x000fe20000010000 */
[----:B------:R-:W-:Y:S01]  /*1c790*/  F2FP.BF16.F32.PACK_AB R6, R192, R189 ;  /* 0x000000bdc006723e */ /* 0x000fe200000010ff */
[----:B------:R-:W-:Y:S01]  /*1c7a0*/  FADD.FTZ R188, R188, R181 ;  /* 0x000000b5bcbc7221 */ /* 0x000fe20000010000 */
[----:B------:R-:W-:Y:S01]  /*1c7b0*/  F2FP.BF16.F32.PACK_AB R7, R196, R193 ;  /* 0x000000c1c407723e */ /* 0x000fe200000010ff */
[----:B------:R-:W-:Y:S01]  /*1c7c0*/  FADD.FTZ R194, R194, R191 ;  /* 0x000000bfc2c27221 */ /* 0x000fe20000010000 */
[----:B------:R-:W-:Y:S01]  /*1c7d0*/  MOV R164, R173 ;  /* 0x000000ad00a47202 */ /* 0x000fe20000000f00 */
[----:B------:R-:W-:-:S02]  /*1c7e0*/  FADD.FTZ R3, R189, R188 ;  /* 0x000000bcbd037221 */ /* 0x000fc40000010000 */
[----:B------:R-:W-:Y:S02]  /*1c7f0*/  FADD.FTZ R193, R193, R194 ;  /* 0x000000c2c1c17221 */ /* 0x000fe40000010000 */
[----:B------:R-:W-:Y:S01]  /*1c800*/  HMMA.16816.F32.BF16 R136, R4, R20, R136 ;  /* 0x000000140488723c */ /* 0x000fe20000041888 */
[----:B------:R-:W-:Y:S01]  /*1c810*/  FADD.FTZ R3, R192, R3 ;  /* 0x00000003c0037221 */ /* 0x000fe20000010000 */
        /* <DEDUP_REMOVED lines=36> */
[-C--:B------:R-:W-:Y:S01]  /*1ca60*/  FFMA.FTZ R32, R252, R180.reuse, -R187 ;  /* 0x000000b4fc207223 */ /* 0x080fe200000108bb */
[----:B------:R-:W-:-:S03]  /*1ca70*/  FFMA.FTZ R197, R246, R180, -R179 ;  /* 0x000000b4f6c57223 */ /* 0x000fc600000108b3 */
[C---:B--2---:R-:W-:Y:S01]  /*1ca80*/  HMMA.16816.F32.BF16 R124, R4.reuse, R20, R124 ;  /* 0x00000014047c723c */ /* 0x044fe2000004187c */
[-CC-:B------:R-:W-:Y:S01]  /*1ca90*/  FFMA.FTZ R34, R195, R180.reuse, -R187.reuse ;  /* 0x000000b4c3227223 */ /* 0x180fe200000108bb */
[-C--:B------:R-:W-:Y:S01]  /*1caa0*/  FFMA.FTZ R35, R199, R180.reuse, -R187 ;  /* 0x000000b4c7237223 */ /* 0x080fe200000108bb */
[----:B------:R-:W-:Y:S01]  /*1cab0*/  FFMA.FTZ R195, R250, R180, -R179 ;  /* 0x000000b4fac37223 */ /* 0x000fe200000108b3 */
[----:B------:R-:W-:Y:S02]  /*1cac0*/  MUFU.EX2 R32, R32 ;  /* 0x0000002000207308 */ /* 0x000fe40000000800 */
[C---:B------:R-:W-:Y:S01]  /*1cad0*/  HMMA.16816.F32.BF16 R128, R4.reuse, R22, R128 ;  /* 0x000000160480723c */ /* 0x040fe20000041880 */
[----:B------:R-:W2:Y:S05]  /*1cae0*/  LDSM.16.MT88.4 R20, [R218+0x13000] ;  /* 0x01300000da14783b */ /* 0x000eaa0000004200 */
[----:B------:R-:W4:Y:S01]  /*1caf0*/  MUFU.EX2 R33, R33 ;  /* 0x0000002100217308 */ /* 0x000f220000000800 */
[C---:B------:R-:W-:Y:S06]  /*1cb00*/  HMMA.16816.F32.BF16 R160, R4.reuse, R28, R160 ;  /* 0x0000001c04a0723c */ /* 0x040fec00000418a0 */
[C---:B------:R-:W-:Y:S01]  /*1cb10*/  HMMA.16816.F32.BF16 R156, R4.reuse, R30, R156 ;  /* 0x0000001e049c723c */ /* 0x040fe2000004189c */
[----:B------:R-:W-:Y:S01]  /*1cb20*/  MUFU.EX2 R34, R34 ;  /* 0x0000002200227308 */ /* 0x000fe20000000800 */
[----:B------:R-:W-:Y:S04]  /*1cb30*/  LDSM.16.MT88.4 R28, [R216+0x11000] ;  /* 0x01100000d81c783b */ /* 0x000fe80000004200 */
[C---:B------:R-:W-:Y:S03]  /*1cb40*/  HMMA.16816.F32.BF16 R100, R4.reuse, R16, R100 ;  /* 0x000000100464723c */ /* 0x040fe60000041864 */
[----:B------:R-:W3:Y:S03]  /*1cb50*/  MUFU.EX2 R35, R35 ;  /* 0x0000002300237308 */ /* 0x000ee60000000800 */
[C---:B------:R-:W-:Y:S01]  /*1cb60*/  HMMA.16816.F32.BF16 R104, R4.reuse, R18, R104 ;  /* 0x000000120468723c */ /* 0x040fe20000041868 */
[----:B------:R-:W2:Y:S04]  /*1cb70*/  LDSM.16.MT88.4 R16, [R220+0x11000] ;  /* 0x01100000dc10783b */ /* 0x000ea80000004200 */
[----:B------:R-:W1:Y:S01]  /*1cb80*/  MUFU.EX2 R195, R195 ;  /* 0x000000c300c37308 */ /* 0x000e620000000800 */
[C---:B------:R-:W-:Y:S06]  /*1cb90*/  HMMA.16816.F32.BF16 R116, R4.reuse, R24, R116 ;  /* 0x000000180474723c */ /* 0x040fec0000041874 */
[----:B------:R-:W-:Y:S01]  /*1cba0*/  HMMA.16816.F32.BF16 R120, R4, R26, R120 ;  /* 0x0000001a0478723c */ /* 0x000fe20000041878 */
[----:B------:R-:W1:Y:S01]  /*1cbb0*/  MUFU.EX2 R197, R197 ;  /* 0x000000c500c57308 */ /* 0x000e620000000800 */
[----:B------:R-:W-:Y:S05]  /*1cbc0*/  LDSM.16.MT88.4 R24, [R220+0x13000] ;  /* 0x01300000dc18783b */ /* 0x000fea0000004200 */
[----:B----4-:R-:W-:Y:S01]  /*1cbd0*/  F2FP.BF16.F32.PACK_AB R4, R33, R32 ;  /* 0x000000202104723e */ /* 0x010fe200000010ff */
[----:B------:R-:W-:Y:S01]  /*1cbe0*/  FADD.FTZ R32, R32, R3 ;  /* 0x0000000320207221 */ /* 0x000fe20000010000 */
[----:B---3--:R-:W-:-:S02]  /*1cbf0*/  F2FP.BF16.F32.PACK_AB R6, R35, R34 ;  /* 0x000000222306723e */ /* 0x008fc400000010ff */
[C---:B-1----:R-:W-:Y:S01]  /*1cc00*/  F2FP.BF16.F32.PACK_AB R5, R248.reuse, R195 ;  /* 0x000000c3f805723e */ /* 0x042fe200000010ff */
[----:B------:R-:W-:Y:S01]  /*1cc10*/  FADD.FTZ R195, R195, R196 ;  /* 0x000000c4c3c37221 */ /* 0x000fe20000010000 */
[----:B------:R-:W-:Y:S01]  /*1cc20*/  FADD.FTZ R33, R33, R32 ;  /* 0x0000002021217221 */ /* 0x000fe20000010000 */
[----:B------:R-:W-:Y:S02]  /*1cc30*/  MOV R3, R172 ;  /* 0x000000ac00037202 */ /* 0x000fe40000000f00 */
[----:B------:R-:W-:Y:S01]  /*1cc40*/  FADD.FTZ R248, R248, R195 ;  /* 0x000000c3f8f87221 */ /* 0x000fe20000010000 */
[----:B------:R-:W-:Y:S01]  /*1cc50*/  FADD.FTZ R34, R34, R33 ;  /* 0x0000002122227221 */ /* 0x000fe20000010000 */
[----:B------:R-:W-:Y:S02]  /*1cc60*/  F2FP.BF16.F32.PACK_AB R7, R198, R197 ;  /* 0x000000c5c607723e */ /* 0x000fe400000010ff */
[----:B------:R-:W-:Y:S01]  /*1cc70*/  FADD.FTZ R197, R197, R248 ;  /* 0x000000f8c5c57221 */ /* 0x000fe20000010000 */
[----:B------:R-:W-:-:S03]  /*1cc80*/  FADD.FTZ R35, R35, R34 ;  /* 0x0000002223237221 */ /* 0x000fc60000010000 */
[----:B------:R-:W-:Y:S01]  /*1cc90*/  FADD.FTZ R198, R198, R197 ;  /* 0x000000c5c6c67221 */ /* 0x000fe20000010000 */
[C---:B------:R-:W-:Y:S06]  /*1cca0*/  HMMA.16816.F32.BF16 R152, R4.reuse, R12, R152 ;  /* 0x0000000c0498723c */ /* 0x040fec0000041898 */
        /* <DEDUP_REMOVED lines=37> */
[-C--:B------:R-:W-:Y:S01]  /*1cf00*/  FFMA.FTZ R31, R183, R180.reuse, -R187 ;  /* 0x000000b4b71f7223 */ /* 0x080fe200000108bb */
[-CC-:B------:R-:W-:Y:S01]  /*1cf10*/  FFMA.FTZ R183, R184, R180.reuse, -R179.reuse ;  /* 0x000000b4b8b77223 */ /* 0x180fe200000108b3 */
[-C--:B------:R-:W-:Y:S01]  /*1cf20*/  FFMA.FTZ R184, R178, R180.reuse, -R179 ;  /* 0x000000b4b2b87223 */ /* 0x080fe200000108b3 */
[-C--:B------:R-:W-:Y:S01]  /*1cf30*/  FFMA.FTZ R30, R185, R180.reuse, -R187 ;  /* 0x000000b4b91e7223 */ /* 0x080fe200000108bb */
[-C--:B------:R-:W-:Y:S01]  /*1cf40*/  FFMA.FTZ R178, R177, R180.reuse, -R179 ;  /* 0x000000b4b1b27223 */ /* 0x080fe200000108b3 */
[C---:B----4-:R-:W-:Y:S01]  /*1cf50*/  HMMA.16816.F32.BF16 R84, R4.reuse, R16, R84 ;  /* 0x000000100454723c */ /* 0x050fe20000041854 */
[-CC-:B------:R-:W-:Y:S01]  /*1cf60*/  FFMA.FTZ R28, R190, R180.reuse, -R187.reuse ;  /* 0x000000b4be1c7223 */ /* 0x180fe200000108bb */
[----:B------:R-:W-:Y:S01]  /*1cf70*/  FFMA.FTZ R29, R186, R180, -R187 ;  /* 0x000000b4ba1d7223 */ /* 0x000fe200000108bb */
[----:B------:R-:W-:Y:S03]  /*1cf80*/  MUFU.EX2 R31, R31 ;  /* 0x0000001f001f7308 */ /* 0x000fe60000000800 */
[C---:B------:R-:W-:Y:S01]  /*1cf90*/  HMMA.16816.F32.BF16 R88, R4.reuse, R18, R88 ;  /* 0x000000120458723c */ /* 0x040fe20000041858 */
[----:B------:R-:W4:Y:S04]  /*1cfa0*/  LDSM.16.MT88.4 R16, [R218+0x11800] ;  /* 0x01180000da10783b */ /* 0x000f280000004200 */
[----:B------:R-:W-:Y:S01]  /*1cfb0*/  MUFU.EX2 R28, R28 ;  /* 0x0000001c001c7308 */ /* 0x000fe20000000800 */
[C---:B------:R-:W-:Y:S06]  /*1cfc0*/  HMMA.16816.F32.BF16 R116, R4.reuse, R24, R116 ;  /* 0x000000180474723c */ /* 0x040fec0000041874 */
[C---:B------:R-:W-:Y:S01]  /*1cfd0*/  HMMA.16816.F32.BF16 R120, R4.reuse, R26, R120 ;  /* 0x0000001a0478723c */ /* 0x040fe20000041878 */
[----:B------:R-:W3:Y:S01]  /*1cfe0*/  MUFU.EX2 R29, R29 ;  /* 0x0000001d001d7308 */ /* 0x000ee20000000800 */
[----:B------:R-:W-:Y:S04]  /*1cff0*/  LDSM.16.MT88.4 R24, [R216+0x11800] ;  /* 0x01180000d818783b */ /* 0x000fe80000004200 */
[C---:B-1----:R-:W-:Y:S03]  /*1d000*/  HMMA.16816.F32.BF16 R124, R4.reuse, R12, R124 ;  /* 0x0000000c047c723c */ /* 0x042fe6000004187c */
[----:B------:R-:W1:Y:S03]  /*1d010*/  MUFU.EX2 R30, R30 ;  /* 0x0000001e001e7308 */ /* 0x000e660000000800 */
[----:B------:R-:W-:Y:S01]  /*1d020*/  HMMA.16816.F32.BF16 R128, R4, R14, R128 ;  /* 0x0000000e0480723c */ /* 0x000fe20000041880 */
[----:B------:R-:W4:Y:S04]  /*1d030*/  LDSM.16.MT88.4 R12, [R218+0x13800] ;  /* 0x01380000da0c783b */ /* 0x000f280000004200 */
[----:B------:R-:W2:Y:S02]  /*1d040*/  MUFU.EX2 R183, R183 ;  /* 0x000000b700b77308 */ /* 0x000ea40000000800 */
[----:B---3--:R-:W-:Y:S01]  /*1d050*/  F2FP.BF16.F32.PACK_AB R4, R29, R28 ;  /* 0x0000001c1d04723e */ /* 0x008fe200000010ff */
[----:B------:R-:W-:-:S04]  /*1d060*/  FADD.FTZ R28, R28, R35 ;  /* 0x000000231c1c7221 */ /* 0x000fc80000010000 */
[----:B------:R-:W-:Y:S01]  /*1d070*/  FADD.FTZ R29, R29, R28 ;  /* 0x0000001c1d1d7221 */ /* 0x000fe20000010000 */
[----:B------:R-:W-:Y:S01]  /*1d080*/  MUFU.EX2 R177, R184 ;  /* 0x000000b800b17308 */ /* 0x000fe20000000800 */
[----:B-1----:R-:W-:Y:S02]  /*1d090*/  F2FP.BF16.F32.PACK_AB R6, R31, R30 ;  /* 0x0000001e1f06723e */ /* 0x002fe400000010ff */
[----:B------:R-:W-:-:S04]  /*1d0a0*/  FADD.FTZ R30, R30, R29 ;  /* 0x0000001d1e1e7221 */ /* 0x000fc80000010000 */
[----:B------:R-:W-:Y:S01]  /*1d0b0*/  FADD.FTZ R251, R31, R30 ;  /* 0x0000001e1ffb7221 */ /* 0x000fe20000010000 */
[----:B------:R-:W1:Y:S01]  /*1d0c0*/  MUFU.EX2 R178, R178 ;  /* 0x000000b200b27308 */ /* 0x000e620000000800 */
[----:B--2---:R-:W-:Y:S01]  /*1d0d0*/  F2FP.BF16.F32.PACK_AB R5, R182, R183 ;  /* 0x000000b7b605723e */ /* 0x004fe200000010ff */
[----:B------:R-:W-:-:S04]  /*1d0e0*/  FADD.FTZ R183, R183, R198 ;  /* 0x000000c6b7b77221 */ /* 0x000fc80000010000 */
[----:B------:R-:W-:Y:S01]  /*1d0f0*/  FADD.FTZ R182, R182, R183 ;  /* 0x000000b7b6b67221 */ /* 0x000fe20000010000 */
[----:B-1----:R-:W-:-:S03]  /*1d100*/  F2FP.BF16.F32.PACK_AB R7, R178, R177 ;  /* 0x000000b1b207723e */ /* 0x002fc600000010ff */
[----:B------:R-:W-:-:S04]  /*1d110*/  FADD.FTZ R177, R177, R182 ;  /* 0x000000b6b1b17221 */ /* 0x000fc80000010000 */
[----:B------:R-:W-:Y:S01]  /*1d120*/  FADD.FTZ R249, R178, R177 ;  /* 0x000000b1b2f97221 */ /* 0x000fe20000010000 */
[C---:B------:R-:W-:Y:S06]  /*1d130*/  HMMA.16816.F32.BF16 R160, R4.reuse, R8, R160 ;  /* 0x0000000804a0723c */ /* 0x040fec00000418a0 */
[C---:B------:R-:W-:Y:S01]  /*1d140*/  HMMA.16816.F32.BF16 R156, R4.reuse, R10, R156 ;  /* 0x0000000a049c723c */ /* 0x040fe2000004189c */
[----:B------:R-:W1:Y:S05]  /*1d150*/  LDSM.16.MT88.4 R8, [R220+0x13800] ;  /* 0x01380000dc08783b */ /* 0x000e6a0000004200 */
[C---:B------:R-:W-:Y:S06]  /*1d160*/  HMMA.16816.F32.BF16 R144, R4.reuse, R20, R144 ;  /* 0x000000140490723c */ /* 0x040fec0000041890 */
        /* <DEDUP_REMOVED lines=29> */
[C---:B----4-:R-:W-:Y:S06]  /*1d340*/  HMMA.16816.F32.BF16 R60, R4.reuse, R24, R60 ;  /* 0x00000018043c723c */ /* 0x050fec000004183c */
[C---:B------:R-:W-:Y:S06]  /*1d350*/  HMMA.16816.F32.BF16 R64, R4.reuse, R26, R64 ;  /* 0x0000001a0440723c */ /* 0x040fec0000041840 */
[C---:B---3--:R-:W-:Y:S06]  /*1d360*/  HMMA.16816.F32.BF16 R100, R4.reuse, R16, R100 ;  /* 0x000000100464723c */ /* 0x048fec0000041864 */
        /* <DEDUP_REMOVED lines=8> */
.L_x_6803:
[----:B------:R-:W-:Y:S05]  /*1d3f0*/  @!P1 BRA `(.L_x_6812) ;  /* 0x0000004800249947 */ /* 0x000fea0003800000 */
[C---:B------:R-:W-:Y:S01]  /*1d400*/  SHF.L.U64.HI R246, R168.reuse, 0x5, R169 ;  /* 0x00000005a8f67819 */ /* 0x040fe200000102a9 */
[----:B------:R-:W-:Y:S01]  /*1d410*/  IMAD.SHL.U32 R247, R168, 0x20, RZ ;  /* 0x00000020a8f77824 */ /* 0x000fe200078e00ff */
[C---:B------:R-:W-:Y:S01]  /*1d420*/  SHF.L.U64.HI R248, R166.reuse, 0x5, R167 ;  /* 0x00000005a6f87819 */ /* 0x040fe200000102a7 */
[----:B------:R-:W-:Y:S01]  /*1d430*/  IMAD.SHL.U32 R250, R166, 0x20, RZ ;  /* 0x00000020a6fa7824 */ /* 0x000fe200078e00ff */
[----:B------:R-:W-:Y:S01]  /*1d440*/  MOV R2, R3 ;  /* 0x0000000300027202 */ /* 0x000fe20000000f00 */
[----:B------:R-:W-:-:S07]  /*1d450*/  IMAD.MOV.U32 R0, RZ, RZ, R164 ;  /* 0x000000ffff007224 */ /* 0x000fce00078e00a4 */
.L_x_6821:
        /* <DEDUP_REMOVED lines=19> */
[----:B--2---:R-:W2:Y:S11]  /*1d590*/  LD.E R10, desc[UR4][R164.64+0x170] ;  /* 0x00017004a40a7980 */ /* 0x004eb6000c101900 */
        /* <DEDUP_REMOVED lines=17> */
[-C--:B------:R-:W-:Y:S01]  /*1d6b0*/  LOP3.LUT R3, R3, R10.reuse, RZ, 0x3c, !PT ;  /* 0x0000000a03037212 */ /* 0x080fe200078e3cff */
[----:B------:R-:W-:Y:S02]  /*1d6c0*/  IMAD.HI.U32 R9, R9, R13, R8 ;  /* 0x0000000d09097227 */ /* 0x000fe400078e0008 */
[----:B------:R-:W2:Y:S01]  /*1d6d0*/  LD.E.64 R12, desc[UR4][R164.64+0x40] ;  /* 0x00004004a40c7980 */ /* 0x000ea2000c101b00 */
[----:B------:R-:W-:Y:S02]  /*1d6e0*/  ISETP.GE.AND P0, PT, R3, RZ, PT ;  /* 0x000000ff0300720c */ /* 0x000fe40003f06270 */
[----:B------:R-:W-:Y:S01]  /*1d6f0*/  LOP3.LUT R3, RZ, R10, RZ, 0x33, !PT ;  /* 0x0000000aff037212 */ /* 0x000fe200078e33ff */
        /* <DEDUP_REMOVED lines=40> */
.L_x_6814:
[----:B-1----:R-:W-:Y:S02]  /*1d980*/  R2UR UR4, R166 ;  /* 0x00000000a60472ca */ /* 0x002fe400000e0000 */
[----:B------:R-:W-:Y:S11]  /*1d990*/  R2UR UR5, R167 ;  /* 0x00000000a70572ca */ /* 0x000ff600000e0000 */
[----:B------:R-:W-:Y:S02]  /*1d9a0*/  @!UPT UIADD3 URZ, URZ, URZ, URZ ;  /* 0x0000003f3f3ff290 */ /* 0x000fe4000fffe03f */
[----:B--2---:R-:W2:Y:S02]  /*1d9b0*/  LD.E R10, desc[UR4][R164.64+0x40] ;  /* 0x00004004a40a7980 */ /* 0x004ea4000c101900 */
[----:B--2---:R-:W-:Y:S05]  /*1d9c0*/  IMAD.U32 R10, R10, -0x40, RZ ;  /* 0xffffffc00a0a7824 */ /* 0x004fea00078e00ff */
[----:B------:R-:W-:Y:S02]  /*1d9d0*/  SHF.R.S32.HI R5, RZ, 0x1f, R10 ;  /* 0x0000001fff057819 */ /* 0x000fe4000001140a */
.L_x_6815:
[----:B------:R-:W-:Y:S05]  /*1d9e0*/  BSYNC B0 ;  /* 0x0000000000007941 */ /* 0x000fea0003800000 */
.L_x_6813:
        /* <DEDUP_REMOVED lines=75> */
[C---:B------:R-:W-:Y:S06]  /*1dea0*/  HMMA.16816.F32.BF16 R8, R32.reuse, R10, RZ ;  /* 0x0000000a2008723c */ /* 0x040fec00000418ff */
        /* <DEDUP_REMOVED lines=188> */
[C---:B-1----:R-:W-:Y:S06]  /*1ea70*/  HMMA.16816.F32.BF16 R4, R168.reuse, R172, R4 ;  /* 0x000000aca804723c */ /* 0x042fec0000041804 */
[C---:B------:R-:W-:Y:S06]  /*1ea80*/  HMMA.16816.F32.BF16 R8, R168.reuse, R174, R8 ;  /* 0x000000aea808723c */ /* 0x040fec0000041808 */
        /* <DEDUP_REMOVED lines=39> */
[----:B------:R-:W-:Y:S03]  /*1ed00*/  IMAD.HI.U32 R175, R175, R177, R174 ;  /* 0x000000b1afaf7227 */ /* 0x000fe600078e00ae */
[----:B------:R-:W-:Y:S03]  /*1ed10*/  ISETP.GE.AND P0, PT, R173, RZ, PT ;  /* 0x000000ffad00720c */ /* 0x000fe60003f06270 */
[C---:B------:R-:W-:Y:S04]  /*1ed20*/  IMAD.HI.U32 R172, R175.reuse, R168, RZ ;  /* 0x000000a8afac7227 */ /* 0x040fe800078e00ff */
[----:B------:R-:W-:Y:S04]  /*1ed30*/  IMAD.HI.U32 R174, R175, R170, RZ ;  /* 0x000000aaafae7227 */ /* 0x000fe800078e00ff */
[-C--:B------:R-:W-:Y:S02]  /*1ed40*/  IMAD R168, R172, R169.reuse, R168 ;  /* 0x000000a9aca87224 */ /* 0x080fe400078e02a8 */
[----:B------:R-:W-:Y:S01]  /*1ed50*/  IMAD R170, R174, R169, R170 ;  /* 0x000000a9aeaa7224 */ /* 0x000fe200078e02aa */
[----:B------:R-:W-:Y:S02]  /*1ed60*/  LOP3.LUT R169, RZ, R176, RZ, 0x33, !PT ;  /* 0x000000b0ffa97212 */ /* 0x000fe400078e33ff */
        /* <DEDUP_REMOVED lines=15> */
[----:B------:R-:W-:Y:S01]  /*1ee60*/  SEL R169, R169, R174, !P2 ;  /* 0x000000aea9a97207 */ /* 0x000fe20005000000 */
[----:B------:R-:W2:Y:S01]  /*1ee70*/  LD.E.64 R172, desc[UR4][R164.64+0x38] ;  /* 0x00003804a4ac7980 */ /* 0x000ea2000c101b00 */
[-C--:B------:R-:W-:Y:S02]  /*1ee80*/  LEA R180, P1, R171, R238.reuse, 0x2 ;  /* 0x000000eeabb47211 */ /* 0x080fe400078210ff */
[----:B------:R-:W-:Y:S02]  /*1ee90*/  LEA R178, P0, R169, R238, 0x2 ;  /* 0x000000eea9b27211 */ /* 0x000fe400078010ff */
[-C--:B------:R-:W-:Y:S01]  /*1eea0*/  LEA.HI.X.SX32 R181, R171, R239.reuse, 0x2, P1 ;  /* 0x000000efabb57211 */ /* 0x080fe200008f16ff */
[----:B------:R-:W3:Y:S01]  /*1eeb0*/  LD.E.64 R174, desc[UR8][R164.64+0x20] ;  /* 0x00002008a4ae7980 */ /* 0x000ee2000c101b00 */
[C---:B------:R-:W-:Y:S02]  /*1eec0*/  LEA.HI.X.SX32 R179, R169.reuse, R239, 0x2, P0 ;  /* 0x000000efa9b37211 */ /* 0x040fe400000f16ff */
[----:B------:R-:W-:Y:S03]  /*1eed0*/  IADD3 R169, R169, -R171, RZ ;  /* 0x800000aba9a97210 */ /* 0x000fe60007ffe0ff */
[----:B------:R-:W4:Y:S02]  /*1eee0*/  LD.E R3, desc[UR10][R180.64] ;  /* 0x0000000ab4037980 */ /* 0x000f24000c101900 */
        /* <DEDUP_REMOVED lines=14> */
.L_x_6819:
[----:B------:R-:W-:Y:S02]  /*1efd0*/  R2UR UR4, R166 ;  /* 0x00000000a60472ca */ /* 0x000fe400000e0000 */
[----:B------:R-:W-:Y:S11]  /*1efe0*/  R2UR UR5, R167 ;  /* 0x00000000a70572ca */ /* 0x000ff600000e0000 */
[----:B------:R-:W-:Y:S02]  /*1eff0*/  @!UPT UIADD3 URZ, URZ, URZ, URZ ;  /* 0x0000003f3f3ff290 */ /* 0x000fe4000fffe03f */
[----:B------:R-:W2:Y:S02]  /*1f000*/  LD.E R176, desc[UR4][R164.64+0x38] ;  /* 0x00003804a4b07980 */ /* 0x000ea4000c101900 */
[----:B--2---:R-:W-:Y:S05]  /*1f010*/  IMAD.U32 R176, R176, -0x40, RZ ;  /* 0xffffffc0b0b07824 */ /* 0x004fea00078e00ff */
[----:B------:R-:W-:Y:S02]  /*1f020*/  SHF.R.S32.HI R169, RZ, 0x1f, R176 ;  /* 0x0000001fffa97819 */ /* 0x000fe400000114b0 */
.L_x_6820:
[----:B------:R-:W-:Y:S05]  /*1f030*/  BSYNC B0 ;  /* 0x0000000000007941 */ /* 0x000fea0003800000 */
.L_x_6818:
        /* <DEDUP_REMOVED lines=14> */
[----:B------:R-:W-:Y:S02]  /*1f120*/  R2UR UR28, R166 ;  /* 0x00000000a61c72ca */ /* 0x000fe400000e0000 */
[C---:B------:R-:W-:Y:S01]  /*1f130*/  R2UR UR29, R167.reuse ;  /* 0x00000000a71d72ca */ /* 0x040fe200000e0000 */
        /* <DEDUP_REMOVED lines=36> */
.L_x_6817:
[----:B------:R-:W-:Y:S05]  /*1f380*/  BSYNC B1 ;  /* 0x0000000000017941 */ /* 0x000fea0003800000 */
.L_x_6816:
[----:B------:R-:W-:Y:S01]  /*1f390*/  R2UR UR4, R166 ;  /* 0x00000000a60472ca */ /* 0x000fe200000e0000 */
[----:B------:R-:W2:Y:S01]  /*1f3a0*/  S2R R3, SR_TID.X ;  /* 0x0000000000037919 */ /* 0x000ea20000002100 */
[----:B------:R-:W-:Y:S11]  /*1f3b0*/  R2UR UR5, R167 ;  /* 0x00000000a70572ca */ /* 0x000ff600000e0000 */
[----:B------:R-:W-:Y:S02]  /*1f3c0*/  @!UPT UIADD3 URZ, URZ, URZ, URZ ;  /* 0x0000003f3f3ff290 */ /* 0x000fe4000fffe03f */
[----:B------:R3:W4:Y:S01]  /*1f3d0*/  LD.E R165, desc[UR4][R164.64+0xdc] ;  /* 0x0000dc04a4a57980 */ /* 0x000722000c101900 */
[----:B--2---:R-:W-:Y:S04]  /*1f3e0*/  SHF.L.U32 R3, R3, 0x1, RZ ;  /* 0x0000000103037819 */ /* 0x004fe800000006ff */
[----:B------:R-:W-:Y:S04]  /*1f3f0*/  LOP3.LUT R3, R3, 0x6, RZ, 0xc0, !PT ;  /* 0x0000000603037812 */ /* 0x000fe800078ec0ff */
[----:B-1----:R-:W-:Y:S04]  /*1f400*/  LEA R168, R242, R3, 0x6 ;  /* 0x00000003f2a87211 */ /* 0x002fe800078e30ff */
[C---:B------:R-:W-:Y:S02]  /*1f410*/  IADD3 R170, R168.reuse, 0x8, RZ ;  /* 0x00000008a8aa7810 */ /* 0x040fe40007ffe0ff */
[C---:B------:R-:W-:Y:S02]  /*1f420*/  IADD3 R172, R168.reuse, 0x1, RZ ;  /* 0x00000001a8ac7810 */ /* 0x040fe40007ffe0ff */
[-C--:B------:R-:W-:Y:S02]  /*1f430*/  ISETP.GE.AND P6, PT, R168, R245.reuse, PT ;  /* 0x000000f5a800720c */ /* 0x080fe40003fc6270 */
[C---:B------:R-:W-:Y:S02]  /*1f440*/  ISETP.GE.AND P4, PT, R170.reuse, R245, PT ;  /* 0x000000f5aa00720c */ /* 0x040fe40003f86270 */
[----:B------:R-:W-:Y:S02]  /*1f450*/  ISETP.GE.AND P2, PT, R170, R243, PT ;  /* 0x000000f3aa00720c */ /* 0x000fe40003f46270 */
[----:B------:R-:W-:Y:S02]  /*1f460*/  ISETP.GE.AND P0, PT, R172, R245, PT ;  /* 0x000000f5ac00720c */ /* 0x000fe40003f06270 */
[-C--:B------:R-:W-:Y:S02]  /*1f470*/  ISETP.GE.OR P6, PT, R168, R244.reuse, !P6 ;  /* 0x000000f4a800720c */ /* 0x080fe400077c6670 */
[CC--:B------:R-:W-:Y:S02]  /*1f480*/  ISETP.GE.OR P4, PT, R170.reuse, R244.reuse, !P4 ;  /* 0x000000f4aa00720c */ /* 0x0c0fe40006786670 */
[----:B------:R-:W-:Y:S01]  /*1f490*/  ISETP.GE.OR P2, PT, R170, R237, !P2 ;  /* 0x000000edaa00720c */ /* 0x000fe20005746670 */
[C---:B------:R-:W-:Y:S01]  /*1f4a0*/  VIADD R170, R168.reuse, 0x9 ;  /* 0x00000009a8aa7836 */ /* 0x040fe20000000000 */
[-C--:B------:R-:W-:Y:S02]  /*1f4b0*/  ISETP.GE.AND P5, PT, R168, R243.reuse, PT ;  /* 0x000000f3a800720c */ /* 0x080fe40003fa6270 */
[----:B------:R-:W-:Y:S02]  /*1f4c0*/  ISETP.GE.OR P0, PT, R172, R244, !P0 ;  /* 0x000000f4ac00720c */ /* 0x000fe40004706670 */
[----:B------:R-:W-:Y:S02]  /*1f4d0*/  FSEL R181, R4, -INF , !P6 ;  /* 0xff80000004b57808 */ /* 0x000fe40007000000 */
[----:B------:R-:W-:Y:S02]  /*1f4e0*/  ISETP.GE.AND P1, PT, R172, R243, PT ;  /* 0x000000f3ac00720c */ /* 0x000fe40003f26270 */
[----:B------:R-:W-:Y:S02]  /*1f4f0*/  ISETP.GE.OR P5, PT, R168, R237, !P5 ;  /* 0x000000eda800720c */ /* 0x000fe40006fa6670 */
[----:B------:R-:W-:Y:S02]  /*1f500*/  FSEL R183, R8, -INF , !P4 ;  /* 0xff80000008b77808 */ /* 0x000fe40006000000 */
[----:B---3--:R-:W-:Y:S02]  /*1f510*/  IADD3 R164, R168, 0x10, RZ ;  /* 0x00000010a8a47810 */ /* 0x008fe40007ffe0ff */
[----:B------:R-:W-:Y:S02]  /*1f520*/  ISETP.GE.AND P3, PT, R170, R245, PT ;  /* 0x000000f5aa00720c */ /* 0x000fe40003f66270 */
[----:B------:R-:W-:Y:S02]  /*1f530*/  FSEL R171, R5, -INF , !P0 ;  /* 0xff80000005ab7808 */ /* 0x000fe40004000000 */
[----:B------:R-:W-:Y:S02]  /*1f540*/  FMNMX.FTZ R8, R181, R0, !PT ;  /* 0x00000000b5087209 */ /* 0x000fe40007810000 */
[----:B------:R-:W-:Y:S02]  /*1f550*/  ISETP.GE.OR P1, PT, R172, R237, !P1 ;  /* 0x000000edac00720c */ /* 0x000fe40004f26670 */
[----:B------:R-:W-:Y:S02]  /*1f560*/  IADD3 R4, R168, 0x11, RZ ;  /* 0x00000011a8047810 */ /* 0x000fe40007ffe0ff */
[----:B------:R-:W-:Y:S02]  /*1f570*/  FSEL R169, R6, -INF , !P5 ;  /* 0xff80000006a97808 */ /* 0x000fe40006800000 */
[----:B------:R-:W-:Y:S02]  /*1f580*/  ISETP.GE.AND P5, PT, R164, R245, PT ;  /* 0x000000f5a400720c */ /* 0x000fe40003fa6270 */
[C---:B------:R-:W-:Y:S02]  /*1f590*/  ISETP.GE.OR P3, PT, R170.reuse, R244, !P3 ;  /* 0x000000f4aa00720c */ /* 0x040fe40005f66670 */
[----:B------:R-:W-:Y:S02]  /*1f5a0*/  FMNMX.FTZ R8, R171, R8, !PT ;  /* 0x00000008ab087209 */ /* 0x000fe40007810000 */
[----:B------:R-:W-:Y:S02]  /*1f5b0*/  FSEL R7, R7, -INF , !P1 ;  /* 0xff80000007077808 */ /* 0x000fe40004800000 */
[-C--:B------:R-:W-:Y:S02]  /*1f5c0*/  ISETP.GE.AND P6, PT, R170, R243.reuse, PT ;  /* 0x000000f3aa00720c */ /* 0x080fe40003fc6270 */
[----:B------:R-:W-:Y:S02]  /*1f5d0*/  ISETP.GE.AND P4, PT, R4, R243, PT ;  /* 0x000000f30400720c */ /* 0x000fe40003f86270 */
[----:B------:R-:W-:Y:S02]  /*1f5e0*/  IADD3 R6, R168, 0x18, RZ ;  /* 0x00000018a8067810 */ /* 0x000fe40007ffe0ff */
[----:B------:R-:W-:Y:S02]  /*1f5f0*/  ISETP.GE.AND P1, PT, R4, R245, PT ;  /* 0x000000f50400720c */ /* 0x000fe40003f26270 */
[----:B------:R-:W-:Y:S02]  /*1f600*/  ISETP.GE.OR P5, PT, R164, R244, !P5 ;  /* 0x000000f4a400720c */ /* 0x000fe40006fa6670 */
[----:B------:R-:W-:Y:S02]  /*1f610*/  FSEL R9, R9, -INF , !P3 ;  /* 0xff80000009097808 */ /* 0x000fe40005800000 */
[----:B------:R-:W-:Y:S02]  /*1f620*/  FMNMX.FTZ R8, R183, R8, !PT ;  /* 0x00000008b7087209 */ /* 0x000fe40007810000 */
[----:B------:R-:W-:Y:S02]  /*1f630*/  FSEL R5, R10, -INF , !P2 ;  /* 0xff8000000a057808 */ /* 0x000fe40005000000 */
[-C--:B------:R-:W-:Y:S02]  /*1f640*/  ISETP.GE.OR P4, PT, R4, R237.reuse, !P4 ;  /* 0x000000ed0400720c */ /* 0x080fe40006786670 */
[----:B------:R-:W-:Y:S02]  /*1f650*/  ISETP.GE.OR P6, PT, R170, R237, !P6 ;  /* 0x000000edaa00720c */ /* 0x000fe400077c6670 */
[C---:B------:R-:W-:Y:S02]  /*1f660*/  ISETP.GE.AND P3, PT, R6.reuse, R245, PT ;  /* 0x000000f50600720c */ /* 0x040fe40003f66270 */
[----:B------:R-:W-:Y:S02]  /*1f670*/  ISETP.GE.AND P2, PT, R6, R243, PT ;  /* 0x000000f30600720c */ /* 0x000fe40003f46270 */
[----:B------:R-:W-:Y:S02]  /*1f680*/  ISETP.GE.OR P1, PT, R4, R244, !P1 ;  /* 0x000000f40400720c */ /* 0x000fe40004f26670 */
[----:B------:R-:W-:Y:S02]  /*1f690*/  IADD3 R4, R168, 0x19, RZ ;  /* 0x00000019a8047810 */ /* 0x000fe40007ffe0ff */
[----:B------:R-:W-:Y:S02]  /*1f6a0*/  FSEL R195, R12, -INF , !P5 ;  /* 0xff8000000cc37808 */ /* 0x000fe40006800000 */
[----:B------:R-:W-:Y:S02]  /*1f6b0*/  FMNMX.FTZ R8, R9, R8, !PT ;  /* 0x0000000809087209 */ /* 0x000fe40007810000 */
[----:B------:R-:W-:Y:S02]  /*1f6c0*/  FSEL R11, R11, -INF , !P6 ;  /* 0xff8000000b0b7808 */ /* 0x000fe40007000000 */
[C---:B------:R-:W-:Y:S02]  /*1f6d0*/  ISETP.GE.OR P3, PT, R6.reuse, R244, !P3 ;  /* 0x000000f40600720c */ /* 0x040fe40005f66670 */
[----:B------:R-:W-:Y:S01]  /*1f6e0*/  ISETP.GE.OR P2, PT, R6, R237, !P2 ;  /* 0x000000ed0600720c */ /* 0x000fe20005746670 */
[----:B------:R-:W-:Y:S01]  /*1f6f0*/  VIADD R6, R168, 0x20 ;  /* 0x00000020a8067836 */ /* 0x000fe20000000000 */
[C---:B------:R-:W-:Y:S02]  /*1f700*/  ISETP.GE.AND P6, PT, R4.reuse, R245, PT ;  /* 0x000000f50400720c */ /* 0x040fe40003fc6270 */
[C---:B------:R-:W-:Y:S02]  /*1f710*/  ISETP.GE.AND P5, PT, R4.reuse, R243, PT ;  /* 0x000000f30400720c */ /* 0x040fe40003fa6270 */
[----:B------:R-:W-:Y:S02]  /*1f720*/  FSEL R186, R13, -INF , !P1 ;  /* 0xff8000000dba7808 */ /* 0x000fe40004800000 */
[----:B------:R-:W-:Y:S02]  /*1f730*/  FMNMX.FTZ R3, R195, R8, !PT ;  /* 0x00000008c3037209 */ /* 0x000fe40007810000 */
[----:B------:R-:W-:Y:S02]  /*1f740*/  FMNMX.FTZ R8, R169, R2, !PT ;  /* 0x00000002a9087209 */ /* 0x000fe40007810000 */
[C---:B------:R-:W-:Y:S02]  /*1f750*/  ISETP.GE.OR P6, PT, R4.reuse, R244, !P6 ;  /* 0x000000f40400720c */ /* 0x040fe400077c6670 */
[----:B------:R-:W-:Y:S02]  /*1f760*/  ISETP.GE.OR P5, PT, R4, R237, !P5 ;  /* 0x000000ed0400720c */ /* 0x000fe40006fa6670 */
[----:B------:R-:W-:Y:S02]  /*1f770*/  ISETP.GE.AND P0, PT, R164, R243, PT ;  /* 0x000000f3a400720c */ /* 0x000fe40003f06270 */
[----:B------:R-:W-:Y:S02]  /*1f780*/  FSEL R188, R16, -INF , !P3 ;  /* 0xff80000010bc7808 */ /* 0x000fe40005800000 */
[----:B------:R-:W-:Y:S02]  /*1f790*/  ISETP.GE.AND P1, PT, R6, R245, PT ;  /* 0x000000f50600720c */ /* 0x000fe40003f26270 */
[----:B------:R-:W-:Y:S02]  /*1f7a0*/  IADD3 R4, R168, 0x21, RZ ;  /* 0x00000021a8047810 */ /* 0x000fe40007ffe0ff */
[----:B------:R-:W-:Y:S02]  /*1f7b0*/  FMNMX.FTZ R3, R186, R3, !PT ;  /* 0x00000003ba037209 */ /* 0x000fe40007810000 */
[----:B------:R-:W-:Y:S02]  /*1f7c0*/  FMNMX.FTZ R8, R7, R8, !PT ;  /* 0x0000000807087209 */ /* 0x000fe40007810000 */
[----:B------:R-:W-:Y:S02]  /*1f7d0*/  FSEL R190, R15, -INF , !P4 ;  /* 0xff8000000fbe7808 */ /* 0x000fe40006000000 */
[----:B------:R-:W-:Y:S02]  /*1f7e0*/  ISETP.GE.OR P0, PT, R164, R237, !P0 ;  /* 0x000000eda400720c */ /* 0x000fe40004706670 */
[----:B------:R-:W-:Y:S02]  /*1f7f0*/  ISETP.GE.OR P1, PT, R6, R244, !P1 ;  /* 0x000000f40600720c */ /* 0x000fe40004f26670 */
[----:B------:R-:W-:Y:S02]  /*1f800*/  FSEL R197, R17, -INF , !P6 ;  /* 0xff80000011c57808 */ /* 0x000fe40007000000 */
[----:B------:R-:W-:Y:S02]  /*1f810*/  ISETP.GE.AND P4, PT, R4, R245, PT ;  /* 0x000000f50400720c */ /* 0x000fe40003f86270 */
[----:B------:R-:W-:Y:S02]  /*1f820*/  FMNMX.FTZ R10, R188, R3, !PT ;  /* 0x00000003bc0a7209 */ /* 0x000fe40007810000 */
[----:B------:R-:W-:Y:S02]  /*1f830*/  FMNMX.FTZ R8, R5, R8, !PT ;  /* 0x0000000805087209 */ /* 0x000fe40007810000 */
[----:B------:R-:W-:Y:S02]  /*1f840*/  FSEL R199, R14, -INF , !P0 ;  /* 0xff8000000ec77808 */ /* 0x000fe40004000000 */
[----:B------:R-:W-:Y:S02]  /*1f850*/  FSEL R16, R20, -INF , !P1 ;  /* 0xff80000014107808 */ /* 0x000fe40004800000 */
[----:B------:R-:W-:Y:S02]  /*1f860*/  ISETP.GE.OR P4, PT, R4, R244, !P4 ;  /* 0x000000f40400720c */ /* 0x000fe40006786670 */
[----:B------:R-:W-:Y:S02]  /*1f870*/  FMNMX.FTZ R3, R197, R10, !PT ;  /* 0x0000000ac5037209 */ /* 0x000fe40007810000 */
[----:B------:R-:W-:Y:S02]  /*1f880*/  FMNMX.FTZ R8, R11, R8, !PT ;  /* 0x000000080b087209 */ /* 0x000fe40007810000 */
[----:B------:R-:W-:Y:S02]  /*1f890*/  ISETP.GE.AND P0, PT, R6, R243, PT ;  /* 0x000000f30600720c */ /* 0x000fe40003f06270 */
[----:B------:R-:W-:Y:S02]  /*1f8a0*/  FSEL R17, R21, -INF , !P4 ;  /* 0xff80000015117808 */ /* 0x000fe40006000000 */
[----:B------:R-:W-:Y:S02]  /*1f8b0*/  FMNMX.FTZ R3, R16, R3, !PT ;  /* 0x0000000310037209 */ /* 0x000fe40007810000 */
[----:B------:R-:W-:Y:S02]  /*1f8c0*/  ISETP.GE.OR P0, PT, R6, R237, !P0 ;  /* 0x000000ed0600720c */ /* 0x000fe40004706670 */
[----:B------:R-:W-:Y:S02]  /*1f8d0*/  FMNMX.FTZ R13, R199, R8, !PT ;  /* 0x00000008c70d7209 */ /* 0x000fe40007810000 */
[----:B------:R-:W-:Y:S02]  /*1f8e0*/  IADD3 R6, R168, 0x28, RZ ;  /* 0x00000028a8067810 */ /* 0x000fe40007ffe0ff */
[----:B------:R-:W-:Y:S02]  /*1f8f0*/  FMNMX.FTZ R8, R17, R3, !PT ;  /* 0x0000000311087209 */ /* 0x000fe40007810000 */
[----:B------:R-:W-:Y:S02]  /*1f900*/  FSEL R192, R18, -INF , !P2 ;  /* 0xff80000012c07808 */ /* 0x000fe40005000000 */
[----:B------:R-:W-:Y:S02]  /*1f910*/  FMNMX.FTZ R3, R190, R13, !PT ;  /* 0x0000000dbe037209 */ /* 0x000fe40007810000 */
[----:B------:R-:W-:Y:S02]  /*1f920*/  ISETP.GE.AND P3, PT, R4, R243, PT ;  /* 0x000000f30400720c */ /* 0x000fe40003f66270 */
[C---:B------:R-:W-:Y:S02]  /*1f930*/  ISETP.GE.AND P6, PT, R6.reuse, R245, PT ;  /* 0x000000f50600720c */ /* 0x040fe40003fc6270 */
[----:B------:R-:W-:Y:S02]  /*1f940*/  ISETP.GE.AND P2, PT, R6, R243, PT ;  /* 0x000000f30600720c */ /* 0x000fe40003f46270 */
[----:B------:R-:W-:Y:S02]  /*1f950*/  FSEL R194, R19, -INF , !P5 ;  /* 0xff80000013c27808 */ /* 0x000fe40006800000 */
[----:B------:R-:W-:Y:S02]  /*1f960*/  FMNMX.FTZ R3, R192, R3, !PT ;  /* 0x00000003c0037209 */ /* 0x000fe40007810000 */
[-C--:B------:R-:W-:Y:S02]  /*1f970*/  ISETP.GE.OR P3, PT, R4, R237.reuse, !P3 ;  /* 0x000000ed0400720c */ /* 0x080fe40005f66670 */
[CC--:B------:R-:W-:Y:S02]  /*1f980*/  ISETP.GE.OR P6, PT, R6.reuse, R244.reuse, !P6 ;  /* 0x000000f40600720c */ /* 0x0c0fe400077c6670 */
[----:B------:R-:W-:Y:S02]  /*1f990*/  ISETP.GE.OR P2, PT, R6, R237, !P2 ;  /* 0x000000ed0600720c */ /* 0x000fe40005746670 */
[C---:B------:R-:W-:Y:S02]  /*1f9a0*/  IADD3 R6, R168.reuse, 0x30, RZ ;  /* 0x00000030a8067810 */ /* 0x040fe40007ffe0ff */
[----:B------:R-:W-:Y:S02]  /*1f9b0*/  IADD3 R4, R168, 0x29, RZ ;  /* 0x00000029a8047810 */ /* 0x000fe40007ffe0ff */
[----:B------:R-:W-:Y:S02]  /*1f9c0*/  FSEL R252, R22, -INF , !P0 ;  /* 0xff80000016fc7808 */ /* 0x000fe40004000000 */
[----:B------:R-:W-:Y:S02]  /*1f9d0*/  FMNMX.FTZ R3, R194, R3, !PT ;  /* 0x00000003c2037209 */ /* 0x000fe40007810000 */
[C---:B------:R-:W-:Y:S02]  /*1f9e0*/  ISETP.GE.AND P4, PT, R6.reuse, R245, PT ;  /* 0x000000f50600720c */ /* 0x040fe40003f86270 */
[----:B------:R-:W-:Y:S02]  /*1f9f0*/  ISETP.GE.AND P0, PT, R6, R243, PT ;  /* 0x000000f30600720c */ /* 0x000fe40003f06270 */
[C---:B------:R-:W-:Y:S02]  /*1fa00*/  ISETP.GE.AND P5, PT, R4.reuse, R245, PT ;  /* 0x000000f50400720c */ /* 0x040fe40003fa6270 */
[----:B------:R-:W-:Y:S02]  /*1fa10*/  ISETP.GE.AND P1, PT, R4, R243, PT ;  /* 0x000000f30400720c */ /* 0x000fe40003f26270 */
[----:B------:R-:W-:Y:S02]  /*1fa20*/  FSEL R198, R23, -INF , !P3 ;  /* 0xff80000017c67808 */ /* 0x000fe40005800000 */
[----:B------:R-:W-:Y:S01]  /*1fa30*/  FMNMX.FTZ R3, R252, R3, !PT ;  /* 0x00000003fc037209 */ /* 0x000fe20007810000 */
[----:B------:R-:W-:Y:S01]  /*1fa40*/  LDSM.16.MT88.4 R20, [R218+0x10000] ;  /* 0x01000000da14783b */ /* 0x000fe20000004200 */
[CC--:B------:R-:W-:Y:S02]  /*1fa50*/  ISETP.GE.OR P4, PT, R6.reuse, R244.reuse, !P4 ;  /* 0x000000f40600720c */ /* 0x0c0fe40006786670 */
[-C--:B------:R-:W-:Y:S01]  /*1fa60*/  ISETP.GE.OR P0, PT, R6, R237.reuse, !P0 ;  /* 0x000000ed0600720c */ /* 0x080fe20004706670 */
[----:B------:R-:W-:Y:S01]  /*1fa70*/  VIADD R6, R168, 0x31 ;  /* 0x00000031a8067836 */ /* 0x000fe20000000000 */
[CC--:B------:R-:W-:Y:S02]  /*1fa80*/  ISETP.GE.OR P5, PT, R4.reuse, R244.reuse, !P5 ;  /* 0x000000f40400720c */ /* 0x0c0fe40006fa6670 */
[----:B------:R-:W-:Y:S02]  /*1fa90*/  ISETP.GE.OR P1, PT, R4, R237, !P1 ;  /* 0x000000ed0400720c */ /* 0x000fe40004f26670 */
[----:B------:R-:W-:Y:S02]  /*1faa0*/  IADD3 R4, R168, 0x38, RZ ;  /* 0x00000038a8047810 */ /* 0x000fe40007ffe0ff */
[----:B------:R-:W-:Y:S02]  /*1fab0*/  FSEL R196, R26, -INF , !P2 ;  /* 0xff8000001ac47808 */ /* 0x000fe40005000000 */
[----:B------:R-:W-:Y:S02]  /*1fac0*/  FMNMX.FTZ R3, R198, R3, !PT ;  /* 0x00000003c6037209 */ /* 0x000fe40007810000 */
[----:B------:R-:W-:Y:S02]  /*1fad0*/  FSEL R24, R24, -INF , !P6 ;  /* 0xff80000018187808 */ /* 0x000fe40007000000 */
[----:B------:R-:W-:Y:S02]  /*1fae0*/  FSEL R178, R27, -INF , !P1 ;  /* 0xff8000001bb27808 */ /* 0x000fe40004800000 */
[C---:B------:R-:W-:Y:S02]  /*1faf0*/  ISETP.GE.AND P6, PT, R4.reuse, R245, PT ;  /* 0x000000f50400720c */ /* 0x040fe40003fc6270 */
[----:B------:R-:W-:Y:S02]  /*1fb00*/  ISETP.GE.AND P1, PT, R4, R243, PT ;  /* 0x000000f30400720c */ /* 0x000fe40003f26270 */
[----:B------:R-:W-:Y:S02]  /*1fb10*/  FMNMX.FTZ R3, R196, R3, !PT ;  /* 0x00000003c4037209 */ /* 0x000fe40007810000 */
[----:B------:R-:W-:Y:S02]  /*1fb20*/  ISETP.GE.AND P2, PT, R6, R243, PT ;  /* 0x000000f30600720c */ /* 0x000fe40003f46270 */
[CC--:B------:R-:W-:Y:S02]  /*1fb30*/  ISETP.GE.OR P1, PT, R4.reuse, R237.reuse, !P1 ;  /* 0x000000ed0400720c */ /* 0x0c0fe40004f26670 */
[----:B------:R-:W-:Y:S02]  /*1fb40*/  ISETP.GE.OR P6, PT, R4, R244, !P6 ;  /* 0x000000f40400720c */ /* 0x000fe400077c6670 */
[----:B------:R-:W-:Y:S02]  /*1fb50*/  FSEL R177, R30, -INF , !P0 ;  /* 0xff8000001eb17808 */ /* 0x000fe40004000000 */
[----:B------:R-:W-:Y:S02]  /*1fb60*/  ISETP.GE.OR P2, PT, R6, R237, !P2 ;  /* 0x000000ed0600720c */ /* 0x000fe40005746670 */
[----:B------:R-:W-:Y:S02]  /*1fb70*/  FMNMX.FTZ R4, R178, R3, !PT ;  /* 0x00000003b2047209 */ /* 0x000fe40007810000 */
[----:B------:R-:W-:Y:S02]  /*1fb80*/  IADD3 R168, R168, 0x39, RZ ;  /* 0x00000039a8a87810 */ /* 0x000fe40007ffe0ff */
[----:B------:R-:W-:Y:S02]  /*1fb90*/  FSEL R175, R31, -INF , !P2 ;  /* 0xff8000001faf7808 */ /* 0x000fe40005000000 */
[----:B------:R-:W-:Y:S02]  /*1fba0*/  FSEL R167, R25, -INF , !P5 ;  /* 0xff80000019a77808 */ /* 0x000fe40006800000 */
[----:B------:R-:W-:Y:S02]  /*1fbb0*/  FMNMX.FTZ R8, R24, R8, !PT ;  /* 0x0000000818087209 */ /* 0x000fe40007810000 */
[----:B------:R-:W-:Y:S02]  /*1fbc0*/  FMNMX.FTZ R4, R177, R4, !PT ;  /* 0x00000004b1047209 */ /* 0x000fe40007810000 */
[----:B------:R-:W-:Y:S02]  /*1fbd0*/  ISETP.GE.AND P3, PT, R6, R245, PT ;  /* 0x000000f50600720c */ /* 0x000fe40003f66270 */
[----:B------:R-:W-:Y:S02]  /*1fbe0*/  ISETP.GE.AND P0, PT, R168, R243, PT ;  /* 0x000000f3a800720c */ /* 0x000fe40003f06270 */
[----:B------:R-:W-:Y:S02]  /*1fbf0*/  FSEL R193, R28, -INF , !P4 ;  /* 0xff8000001cc17808 */ /* 0x000fe40006000000 */
[----:B------:R-:W-:Y:S02]  /*1fc00*/  FSEL R173, R34, -INF , !P1 ;  /* 0xff80000022ad7808 */ /* 0x000fe40004800000 */
[----:B------:R-:W-:Y:S02]  /*1fc10*/  ISETP.GE.OR P3, PT, R6, R244, !P3 ;  /* 0x000000f40600720c */ /* 0x000fe40005f66670 */
[----:B------:R-:W-:Y:S02]  /*1fc20*/  FMNMX.FTZ R8, R167, R8, !PT ;  /* 0x00000008a7087209 */ /* 0x000fe40007810000 */
[----:B------:R-:W-:Y:S02]  /*1fc30*/  FMNMX.FTZ R10, R175, R4, !PT ;  /* 0x00000004af0a7209 */ /* 0x000fe40007810000 */
[C---:B------:R-:W-:Y:S02]  /*1fc40*/  ISETP.GE.OR P0, PT, R168.reuse, R237, !P0 ;  /* 0x000000eda800720c */ /* 0x040fe40004706670 */
[----:B------:R-:W-:Y:S02]  /*1fc50*/  FSEL R191, R29, -INF , !P3 ;  /* 0xff8000001dbf7808 */ /* 0x000fe40005800000 */
[----:B------:R-:W-:Y:S01]  /*1fc60*/  FMNMX.FTZ R3, R173, R10, !PT ;  /* 0x0000000aad037209 */ /* 0x000fe20007810000 */
[----:B------:R-:W-:Y:S01]  /*1fc70*/  LDSM.16.MT88.4 R28, [R217+0x10000] ;  /* 0x01000000d91c783b */ /* 0x000fe20000004200 */
[----:B------:R-:W-:Y:S02]  /*1fc80*/  FSEL R166, R35, -INF , !P0 ;  /* 0xff80000023a67808 */ /* 0x000fe40004000000 */
[C---:B------:R-:W-:Y:S02]  /*1fc90*/  ISETP.GE.AND P5, PT, R168.reuse, R245, PT ;  /* 0x000000f5a800720c */ /* 0x040fe40003fa6270 */
        /* <DEDUP_REMOVED lines=14> */
[----:B-1----:R-:W-:Y:S04]  /*1fd80*/  FMNMX.FTZ R3, R4, R3, !PT ;  /* 0x0000000304037209 */ /* 0x002fe80007810000 */
[----:B------:R-:W-:Y:S01]  /*1fd90*/  FSETP.NEU.FTZ.AND P0, PT, R3, -INF , PT ;  /* 0xff8000000300780b */ /* 0x000fe20003f1d000 */
[----:B----4-:R-:W-:Y:S01]  /*1fda0*/  FMUL.FTZ R172, R165, R3 ;  /* 0x00000003a5ac7220 */ /* 0x010fe20000410000 */
[----:B--2---:R-:W-:Y:S04]  /*1fdb0*/  FMNMX.FTZ R164, R13, R164, !PT ;  /* 0x000000a40da47209 */ /* 0x004fe80007810000 */
[----:B------:R-:W-:Y:S01]  /*1fdc0*/  FSEL R172, R172, RZ, P0 ;  /* 0x000000ffacac7208 */ /* 0x000fe20000000000 */
[----:B------:R-:W1:Y:S01]  /*1fdd0*/  LDSM.16.MT88.4 R12, [R220+0x10000] ;  /* 0x01000000dc0c783b */ /* 0x000e620000004200 */
[C---:B------:R-:W-:Y:S01]  /*1fde0*/  FSETP.NEU.FTZ.AND P1, PT, R164.reuse, -INF , PT ;  /* 0xff800000a400780b */ /* 0x040fe20003f3d000 */
[----:B------:R-:W-:Y:S02]  /*1fdf0*/  FMUL.FTZ R176, R165, R164 ;  /* 0x000000a4a5b07220 */ /* 0x000fe40000410000 */
[-CC-:B------:R-:W-:Y:S01]  /*1fe00*/  FFMA.FTZ R180, R5, R165.reuse, -R172.reuse ;  /* 0x000000a505b47223 */ /* 0x180fe200000108ac */
[----:B------:R-:W-:Y:S01]  /*1fe10*/  FSEL R5, R164, RZ, P1 ;  /* 0x000000ffa4057208 */ /* 0x000fe20000800000 */
[-CC-:B------:R-:W-:Y:S01]  /*1fe20*/  FFMA.FTZ R189, R169, R165.reuse, -R172.reuse ;  /* 0x000000a5a9bd7223 */ /* 0x180fe200000108ac */
[----:B------:R-:W-:Y:S01]  /*1fe30*/  FSEL R176, R176, RZ, P1 ;  /* 0x000000ffb0b07208 */ /* 0x000fe20000800000 */
[-CC-:B------:R-:W-:Y:S01]  /*1fe40*/  FFMA.FTZ R185, R11, R165.reuse, -R172.reuse ;  /* 0x000000a50bb97223 */ /* 0x180fe200000108ac */
[-C--:B------:R-:W-:Y:S01]  /*1fe50*/  FFMA.FTZ R177, R177, R165.reuse, -R172 ;  /* 0x000000a5b1b17223 */ /* 0x080fe200000108ac */
[----:B------:R-:W-:Y:S01]  /*1fe60*/  FADD.FTZ R0, -R5, R0 ;  /* 0x0000000005007221 */ /* 0x000fe20000010100 */
[----:B------:R-:W-:Y:S01]  /*1fe70*/  FSEL R5, R3, RZ, P0 ;  /* 0x000000ff03057208 */ /* 0x000fe20000000000 */
[-CC-:B------:R-:W-:Y:S01]  /*1fe80*/  FFMA.FTZ R187, R181, R165.reuse, -R176.reuse ;  /* 0x000000a5b5bb7223 */ /* 0x180fe200000108b0 */
[-CC-:B------:R-:W-:Y:S01]  /*1fe90*/  FFMA.FTZ R184, R171, R165.reuse, -R176.reuse ;  /* 0x000000a5abb87223 */ /* 0x180fe200000108b0 */
[----:B------:R-:W-:Y:S01]  /*1fea0*/  FMUL.FTZ R6, R165, R0 ;  /* 0x00000000a5067220 */ /* 0x000fe20000410000 */
[-C--:B------:R-:W-:Y:S01]  /*1feb0*/  FFMA.FTZ R183, R183, R165.reuse, -R176 ;  /* 0x000000a5b7b77223 */ /* 0x080fe200000108b0 */
[----:B------:R-:W-:Y:S01]  /*1fec0*/  FADD.FTZ R0, -R5, R2 ;  /* 0x0000000205007221 */ /* 0x000fe20000010100 */
[-C--:B------:R-:W-:Y:S01]  /*1fed0*/  FFMA.FTZ R182, R9, R165.reuse, -R176 ;  /* 0x000000a509b67223 */ /* 0x080fe200000108b0 */
[-C--:B------:R-:W-:Y:S01]  /*1fee0*/  FFMA.FTZ R181, R7, R165.reuse, -R172 ;  /* 0x000000a507b57223 */ /* 0x080fe200000108ac */
[----:B------:R-:W2:Y:S01]  /*1fef0*/  MUFU.EX2 R2, R6 ;  /* 0x0000000600027308 */ /* 0x000ea20000000800 */
[----:B------:R-:W-:Y:S01]  /*1ff00*/  FMUL.FTZ R8, R165, R0 ;  /* 0x00000000a5087220 */ /* 0x000fe20000410000 */
[-C--:B------:R-:W-:Y:S01]  /*1ff10*/  FFMA.FTZ R179, R179, R165.reuse, -R176 ;  /* 0x000000a5b3b37223 */ /* 0x080fe200000108b0 */
[-C--:B------:R-:W-:Y:S01]  /*1ff20*/  FFMA.FTZ R175, R175, R165.reuse, -R172 ;  /* 0x000000a5afaf7223 */ /* 0x080fe200000108ac */
[-CC-:B------:R-:W-:Y:S01]  /*1ff30*/  FFMA.FTZ R195, R195, R165.reuse, -R176.reuse ;  /* 0x000000a5c3c37223 */ /* 0x180fe200000108b0 */
[-CC-:B------:R-:W-:Y:S01]  /*1ff40*/  FFMA.FTZ R186, R186, R165.reuse, -R176.reuse ;  /* 0x000000a5baba7223 */ /* 0x180fe200000108b0 */
[-CC-:B------:R-:W-:Y:S01]  /*1ff50*/  FFMA.FTZ R188, R188, R165.reuse, -R176.reuse ;  /* 0x000000a5bcbc7223 */ /* 0x180fe200000108b0 */
[-C--:B------:R-:W-:Y:S03]  /*1ff60*/  FFMA.FTZ R197, R197, R165.reuse, -R176 ;  /* 0x000000a5c5c57223 */ /* 0x080fe600000108b0 */
[----:B------:R-:W3:Y:S01]  /*1ff70*/  MUFU.EX2 R0, R8 ;  /* 0x0000000800007308 */ /* 0x000ee20000000800 */
[-CC-:B------:R-:W-:Y:S01]  /*1ff80*/  FFMA.FTZ R199, R199, R165.reuse, -R172.reuse ;  /* 0x000000a5c7c77223 */ /* 0x180fe200000108ac */
[-CC-:B------:R-:W-:Y:S01]  /*1ff90*/  FFMA.FTZ R190, R190, R165.reuse, -R172.reuse ;  /* 0x000000a5bebe7223 */ /* 0x180fe200000108ac */
[-CC-:B------:R-:W-:Y:S01]  /*1ffa0*/  FFMA.FTZ R192, R192, R165.reuse, -R172.reuse ;  /* 0x000000a5c0c07223 */ /* 0x180fe200000108ac */
[-CC-:B------:R-:W-:Y:S01]  /*1ffb0*/  FFMA.FTZ R194, R194, R165.reuse, -R172.reuse ;  /* 0x000000a5c2c27223 */ /* 0x180fe200000108ac */
[-CC-:B------:R-:W-:Y:S01]  /*1ffc0*/  FFMA.FTZ R178, R178, R165.reuse, -R172.reuse ;  /* 0x000000a5b2b27223 */ /* 0x180fe200000108ac */
[-CC-:B------:R-:W-:Y:S01]  /*1ffd0*/  FFMA.FTZ R252, R252, R165.reuse, -R172.reuse ;  /* 0x000000a5fcfc7223 */ /* 0x180fe200000108ac */
[----:B------:R-:W-:Y:S03]  /*1ffe0*/  FFMA.FTZ R198, R198, R165, -R172 ;  /* 0x000000a5c6c67223 */ /* 0x000fe600000108ac */
[----:B------:R-:W-:Y:S01]  /*1fff0*/  MUFU.EX2 R187, R187 ;  /* 0x000000bb00bb7308 */ /* 0x000fe20000000800 */
[C---:B--2---:R-:W-:Y:S01]  /*20000*/  FMUL.FTZ R4, R2.reuse, R160 ;  /* 0x000000a002047220 */ /* 0x044fe20000410000 */
[C---:B------:R-:W-:Y:S01]  /*20010*/  FMUL.FTZ R5, R2.reuse, R161 ;  /* 0x000000a102057220 */ /* 0x040fe20000410000 */
[C---:B------:R-:W-:Y:S01]  /*20020*/  FMUL.FTZ R9, R2.reuse, R157 ;  /* 0x0000009d02097220 */ /* 0x040fe20000410000 */
[----:B------:R-:W-:Y:S01]  /*20030*/  MOV R160, R17 ;  /* 0x0000001100a07202 */ /* 0x000fe20000000f00 */
[C---:B------:R-:W-:Y:S01]  /*20040*/  FMUL.FTZ R17, R2.reuse, R149 ;  /* 0x0000009502117220 */ /* 0x040fe20000410000 */
[----:B------:R-:W-:Y:S01]  /*20050*/  MOV R161, R24 ;  /* 0x0000001800a17202 */ /* 0x000fe20000000f00 */
[----:B------:R-:W-:Y:S03]  /*20060*/  FMUL.FTZ R24, R2, R140 ;  /* 0x0000008c02187220 */ /* 0x000fe60000410000 */
[----:B------:R-:W2:Y:S01]  /*20070*/  MUFU.EX2 R184, R184 ;  /* 0x000000b800b87308 */ /* 0x000ea20000000800 */
[C---:B---3--:R-:W-:Y:S01]  /*20080*/  FMUL.FTZ R7, R0.reuse, R163 ;  /* 0x000000a300077220 */ /* 0x048fe20000410000 */
[----:B------:R-:W-:Y:S01]  /*20090*/  FMUL.FTZ R6, R0, R162 ;  /* 0x000000a200067220 */ /* 0x000fe20000410000 */
[----:B------:R-:W-:Y:S01]  /*200a0*/  FMUL.FTZ R8, R2, R156 ;  /* 0x0000009c02087220 */ /* 0x000fe20000410000 */
[C---:B------:R-:W-:Y:S01]  /*200b0*/  FMUL.FTZ R10, R0.reuse, R158 ;  /* 0x0000009e000a7220 */ /* 0x040fe20000410000 */
[----:B------:R-:W-:Y:S01]  /*200c0*/  FMUL.FTZ R11, R0, R159 ;  /* 0x0000009f000b7220 */ /* 0x000fe20000410000 */
[----:B------:R-:W-:Y:S02]  /*200d0*/  IMAD.MOV.U32 R162, RZ, RZ, R16 ;  /* 0x000000ffffa27224 */ /* 0x000fe400078e0010 */
[----:B------:R-:W-:Y:S02]  /*200e0*/  FMUL.FTZ R16, R2, R148 ;  /* 0x0000009402107220 */ /* 0x000fe40000410000 */
[----:B------:R-:W-:Y:S01]  /*200f0*/  MUFU.EX2 R183, R183 ;  /* 0x000000b700b77308 */ /* 0x000fe20000000800 */
[C---:B------:R-:W-:Y:S01]  /*20100*/  FMUL.FTZ R18, R0.reuse, R150 ;  /* 0x0000009600127220 */ /* 0x040fe20000410000 */
[----:B------:R-:W-:Y:S01]  /*20110*/  FMUL.FTZ R19, R0, R151 ;  /* 0x0000009700137220 */ /* 0x000fe20000410000 */
[----:B------:R-:W3:Y:S01]  /*20120*/  LDSM.16.MT88.4 R156, [R216+0x10000] ;  /* 0x01000000d89c783b */ /* 0x000ee20000004200 */
[----:B------:R-:W-:Y:S01]  /*20130*/  FMUL.FTZ R25, R2, R141 ;  /* 0x0000008d02197220 */ /* 0x000fe20000410000 */
[C---:B------:R-:W-:Y:S01]  /*20140*/  FMUL.FTZ R26, R0.reuse, R142 ;  /* 0x0000008e001a7220 */ /* 0x040fe20000410000 */
[----:B------:R-:W-:Y:S01]  /*20150*/  FMUL.FTZ R27, R0, R143 ;  /* 0x0000008f001b7220 */ /* 0x000fe20000410000 */
[----:B------:R-:W-:Y:S03]  /*20160*/  FMUL.FTZ R32, R2, R132 ;  /* 0x0000008402207220 */ /* 0x000fe60000410000 */
[----:B------:R-:W4:Y:S01]  /*20170*/  MUFU.EX2 R182, R182 ;  /* 0x000000b600b67308 */ /* 0x000f220000000800 */
        /* <DEDUP_REMOVED lines=10> */
[----:B------:R-:W5:Y:S01]  /*20220*/  LDSM.16.MT88.4 R140, [R218+0x12000] ;  /* 0x01200000da8c783b */ /* 0x000f620000004200 */
[C---:B------:R-:W-:Y:S01]  /*20230*/  FMUL.FTZ R40, R2.reuse, R40 ;  /* 0x0000002802287220 */ /* 0x040fe20000410000 */
[----:B------:R-:W-:Y:S01]  /*20240*/  FMUL.FTZ R41, R2, R41 ;  /* 0x0000002902297220 */ /* 0x000fe20000410000 */
[C---:B------:R-:W-:Y:S01]  /*20250*/  FMUL.FTZ R42, R0.reuse, R42 ;  /* 0x0000002a002a7220 */ /* 0x040fe20000410000 */
[----:B------:R-:W-:Y:S03]  /*20260*/  FMUL.FTZ R43, R0, R43 ;  /* 0x0000002b002b7220 */ /* 0x000fe60000410000 */
[----:B------:R-:W1:Y:S01]  /*20270*/  MUFU.EX2 R181, R181 ;  /* 0x000000b500b57308 */ /* 0x000e620000000800 */
[----:B----4-:R-:W-:Y:S01]  /*20280*/  F2FP.BF16.F32.PACK_AB R170, R182, R183 ;  /* 0x000000b7b6aa723e */ /* 0x010fe200000010ff */
[C---:B------:R-:W-:Y:S01]  /*20290*/  FMUL.FTZ R44, R2.reuse, R44 ;  /* 0x0000002c022c7220 */ /* 0x040fe20000410000 */
[----:B------:R-:W4:Y:S01]  /*202a0*/  LDSM.16.MT88.4 R132, [R217+0x12000] ;  /* 0x01200000d984783b */ /* 0x000f220000004200 */
        /* <DEDUP_REMOVED lines=40> */
[----:B------:R-:W1:Y:S01]  /*20530*/  MUFU.EX2 R186, R186 ;  /* 0x000000ba00ba7308 */ /* 0x000e620000000800 */
        /* <DEDUP_REMOVED lines=16> */
[----:B------:R-:W3:Y:S01]  /*20640*/  MUFU.EX2 R197, R197 ;  /* 0x000000c500c57308 */ /* 0x000ee20000000800 */
        /* <DEDUP_REMOVED lines=15> */
[----:B------:R-:W3:Y:S01]  /*20740*/  MUFU.EX2 R190, R190 ;  /* 0x000000be00be7308 */ /* 0x000ee20000000800 */
[C---:B------:R-:W-:Y:S01]  /*20750*/  FMUL.FTZ R28, R2.reuse, R136 ;  /* 0x00000088021c7220 */ /* 0x040fe20000410000 */
[----:B------:R-:W-:Y:S01]  /*20760*/  FMUL.FTZ R29, R2, R137 ;  /* 0x00000089021d7220 */ /* 0x000fe20000410000 */
[C---:B------:R-:W-:Y:S03]  /*20770*/  FMUL.FTZ R30, R0.reuse, R138 ;  /* 0x0000008a001e7220 */ /* 0x040fe60000410000 */
[----:B------:R-:W-:Y:S02]  /*20780*/  FMUL.FTZ R31, R0, R139 ;  /* 0x0000008b001f7220 */ /* 0x000fe40000410000 */
[----:B------:R-:W1:Y:S01]  /*20790*/  LDSM.16.MT88.4 R136, [R216+0x12000] ;  /* 0x01200000d888783b */ /* 0x000e620000004200 */
        /* <DEDUP_REMOVED lines=11> */
[----:B------:R-:W3:Y:S01]  /*20850*/  MUFU.EX2 R194, R194 ;  /* 0x000000c200c27308 */ /* 0x000ee20000000800 */
[----:B------:R-:W-:Y:S01]  /*20860*/  FMUL.FTZ R99, R0, R99 ;  /* 0x0000006300637220 */ /* 0x000fe20000410000 */
[C---:B--2---:R-:W-:Y:S04]  /*20870*/  HMMA.16816.F32.BF16 R36, R168.reuse, R148, R36 ;  /* 0x00000094a824723c */ /* 0x044fe80000041824 */
[C---:B------:R-:W-:Y:S02]  /*20880*/  FMUL.FTZ R100, R2.reuse, R100 ;  /* 0x0000006402647220 */ /* 0x040fe40000410000 */
[C---:B------:R-:W-:Y:S01]  /*20890*/  HMMA.16816.F32.BF16 R40, R168.reuse, R150, R40 ;  /* 0x00000096a828723c */ /* 0x040fe20000041828 */
[----:B------:R-:W-:Y:S01]  /*208a0*/  LDSM.16.MT88.4 R148, [R218+0x10800] ;  /* 0x01080000da94783b */ /* 0x000fe20000004200 */
[----:B------:R-:W2:Y:S03]  /*208b0*/  MUFU.EX2 R252, R252 ;  /* 0x000000fc00fc7308 */ /* 0x000ea60000000800 */
[----:B------:R-:W-:Y:S01]  /*208c0*/  FMUL.FTZ R101, R2, R101 ;  /* 0x0000006502657220 */ /* 0x000fe20000410000 */
[C---:B-----5:R-:W-:Y:S06]  /*208d0*/  HMMA.16816.F32.BF16 R44, R168.reuse, R140, R44 ;  /* 0x0000008ca82c723c */ /* 0x060fec000004182c */
[----:B------:R-:W5:Y:S01]  /*208e0*/  MUFU.EX2 R198, R198 ;  /* 0x000000c600c67308 */ /* 0x000f620000000800 */
[C---:B------:R-:W-:Y:S01]  /*208f0*/  FMUL.FTZ R102, R0.reuse, R102 ;  /* 0x0000006600667220 */ /* 0x040fe20000410000 */
[C---:B------:R-:W-:Y:S01]  /*20900*/  HMMA.16816.F32.BF16 R48, R168.reuse, R142, R48 ;  /* 0x0000008ea830723c */ /* 0x040fe20000041830 */
[----:B------:R-:W3:Y:S02]  /*20910*/  LDSM.16.MT88.4 R140, [R220+0x14000] ;  /* 0x01400000dc8c783b */ /* 0x000ee40000004200 */
[----:B------:R-:W-:Y:S03]  /*20920*/  FMUL.FTZ R103, R0, R103 ;  /* 0x0000006700677220 */ /* 0x000fe60000410000 */
[C---:B----4-:R-:W-:Y:S05]  /*20930*/  HMMA.16816.F32.BF16 R52, R168.reuse, R132, R52 ;  /* 0x00000084a834723c */ /* 0x050fea0000041834 */
[C---:B------:R-:W-:Y:S01]  /*20940*/  FMUL.FTZ R104, R2.reuse, R104 ;  /* 0x0000006802687220 */ /* 0x040fe20000410000 */
[C---:B------:R-:W-:Y:S01]  /*20950*/  HMMA.16816.F32.BF16 R56, R168.reuse, R134, R56 ;  /* 0x00000086a838723c */ /* 0x040fe20000041838 */
[----:B------:R-:W4:Y:S04]  /*20960*/  LDSM.16.MT88.4 R132, [R218+0x14000] ;  /* 0x01400000da84783b */ /* 0x000f280000004200 */
[----:B------:R-:W-:Y:S01]  /*20970*/  FMUL.FTZ R105, R2, R105 ;  /* 0x0000006902697220 */ /* 0x000fe20000410000 */
[C---:B-1----:R-:W-:Y:S05]  /*20980*/  HMMA.16816.F32.BF16 R60, R168.reuse, R136, R60 ;  /* 0x00000088a83c723c */ /* 0x042fea000004183c */
        /* <DEDUP_REMOVED lines=20> */
[C---:B----4-:R-:W-:Y:S05]  /*20ad0*/  HMMA.16816.F32.BF16 R76, R168.reuse, R132, R76 ;  /* 0x00000084a84c723c */ /* 0x050fea000004184c */
        /* <DEDUP_REMOVED lines=8> */
[-C--:B------:R-:W-:Y:S01]  /*20b60*/  FFMA.FTZ R196, R196, R165.reuse, -R172 ;  /* 0x000000a5c4c47223 */ /* 0x080fe200000108ac */
[-CC-:B------:R-:W-:Y:S01]  /*20b70*/  FFMA.FTZ R193, R193, R165.reuse, -R176.reuse ;  /* 0x000000a5c1c17223 */ /* 0x180fe200000108b0 */
[----:B------:R-:W-:Y:S01]  /*20b80*/  FFMA.FTZ R191, R191, R165, -R176 ;  /* 0x000000a5bfbf7223 */ /* 0x000fe200000108b0 */
[C---:B------:R-:W-:Y:S03]  /*20b90*/  FMUL.FTZ R108, R2.reuse, R108 ;  /* 0x0000006c026c7220 */ /* 0x040fe60000410000 */
[----:B------:R-:W5:Y:S01]  /*20ba0*/  MUFU.EX2 R196, R196 ;  /* 0x000000c400c47308 */ /* 0x000f620000000800 */
[----:B------:R-:W-:Y:S01]  /*20bb0*/  FMUL.FTZ R109, R2, R109 ;  /* 0x0000006d026d7220 */ /* 0x000fe20000410000 */
[C---:B------:R-:W-:Y:S01]  /*20bc0*/  FMUL.FTZ R110, R0.reuse, R110 ;  /* 0x0000006e006e7220 */ /* 0x040fe20000410000 */
[----:B------:R-:W-:Y:S01]  /*20bd0*/  FMUL.FTZ R111, R0, R111 ;  /* 0x0000006f006f7220 */ /* 0x000fe20000410000 */
[C---:B------:R-:W-:Y:S01]  /*20be0*/  FMUL.FTZ R112, R2.reuse, R112 ;  /* 0x0000007002707220 */ /* 0x040fe20000410000 */
[----:B------:R-:W-:Y:S01]  /*20bf0*/  FMUL.FTZ R113, R2, R113 ;  /* 0x0000007102717220 */ /* 0x000fe20000410000 */
[C---:B---3--:R-:W-:Y:S04]  /*20c00*/  HMMA.16816.F32.BF16 R92, R168.reuse, R140, R92 ;  /* 0x0000008ca85c723c */ /* 0x048fe8000004185c */
[----:B------:R-:W-:Y:S01]  /*20c10*/  MUFU.EX2 R193, R193 ;  /* 0x000000c100c17308 */ /* 0x000fe20000000800 */
[C---:B------:R-:W-:Y:S01]  /*20c20*/  FMUL.FTZ R114, R0.reuse, R114 ;  /* 0x0000007200727220 */ /* 0x040fe20000410000 */
[C---:B------:R-:W-:Y:S01]  /*20c30*/  FMUL.FTZ R115, R0.reuse, R115 ;  /* 0x0000007300737220 */ /* 0x040fe20000410000 */
[----:B------:R-:W-:Y:S01]  /*20c40*/  FFMA.FTZ R189, R0, R249, R189 ;  /* 0x000000f900bd7223 */ /* 0x000fe200000100bd */
[C---:B------:R-:W-:Y:S01]  /*20c50*/  HMMA.16816.F32.BF16 R96, R168.reuse, R142, R96 ;  /* 0x0000008ea860723c */ /* 0x040fe20000041860 */
[----:B------:R-:W3:Y:S05]  /*20c60*/  LDSM.16.MT88.4 R140, [R217+0x16000] ;  /* 0x01600000d98c783b */ /* 0x000eea0000004200 */
[----:B------:R-:W-:Y:S01]  /*20c70*/  MUFU.EX2 R191, R191 ;  /* 0x000000bf00bf7308 */ /* 0x000fe20000000800 */
[----:B------:R-:W-:Y:S01]  /*20c80*/  FFMA.FTZ R187, R2, R251, R187 ;  /* 0x000000fb02bb7223 */ /* 0x000fe200000100bb */
[C---:B----4-:R-:W-:Y:S03]  /*20c90*/  HMMA.16816.F32.BF16 R100, R168.reuse, R132, R100 ;  /* 0x00000084a864723c */ /* 0x050fe60000041864 */
[----:B------:R-:W-:Y:S03]  /*20ca0*/  FADD.FTZ R189, R181, R189 ;  /* 0x000000bdb5bd7221 */ /* 0x000fe60000010000 */
[C---:B------:R-:W-:Y:S01]  /*20cb0*/  HMMA.16816.F32.BF16 R104, R168.reuse, R134, R104 ;  /* 0x00000086a868723c */ /* 0x040fe20000041868 */
[----:B------:R-:W4:Y:S04]  /*20cc0*/  LDSM.16.MT88.4 R132, [R216+0x16000] ;  /* 0x01600000d884783b */ /* 0x000f280000004200 */
[----:B------:R-:W-:Y:S01]  /*20cd0*/  FADD.FTZ R184, R184, R187 ;  /* 0x000000bbb8b87221 */ /* 0x000fe20000010000 */
[C---:B-1----:R-:W-:Y:S05]  /*20ce0*/  HMMA.16816.F32.BF16 R108, R168.reuse, R136, R108 ;  /* 0x00000088a86c723c */ /* 0x042fea000004186c */
[----:B------:R-:W-:Y:S01]  /*20cf0*/  FADD.FTZ R180, R180, R189 ;  /* 0x000000bdb4b47221 */ /* 0x000fe20000010000 */
[C---:B------:R-:W-:Y:S05]  /*20d00*/  HMMA.16816.F32.BF16 R112, R168.reuse, R138, R112 ;  /* 0x0000008aa870723c */ /* 0x040fea0000041870 */
[----:B------:R-:W-:Y:S01]  /*20d10*/  F2FP.BF16.F32.PACK_AB R136, R186, R195 ;  /* 0x000000c3ba88723e */ /* 0x000fe200000010ff */
[----:B------:R-:W-:Y:S01]  /*20d20*/  FADD.FTZ R183, R183, R184 ;  /* 0x000000b8b7b77221 */ /* 0x000fe20000010000 */
[----:B------:R-:W-:Y:S01]  /*20d30*/  F2FP.BF16.F32.PACK_AB R138, R197, R188 ;  /* 0x000000bcc58a723e */ /* 0x000fe200000010ff */
[----:B------:R-:W-:Y:S03]  /*20d40*/  FADD.FTZ R180, R185, R180 ;  /* 0x000000b4b9b47221 */ /* 0x000fe60000010000 */
[----:B------:R-:W-:Y:S01]  /*20d50*/  F2FP.BF16.F32.PACK_AB R137, R190, R199 ;  /* 0x000000c7be89723e */ /* 0x000fe200000010ff */
[----:B------:R-:W-:Y:S01]  /*20d60*/  FADD.FTZ R182, R182, R183 ;  /* 0x000000b7b6b67221 */ /* 0x000fe20000010000 */
[----:B------:R-:W-:Y:S01]  /*20d70*/  F2FP.BF16.F32.PACK_AB R139, R194, R192 ;  /* 0x000000c0c28b723e */ /* 0x000fe200000010ff */
[----:B------:R-:W-:Y:S01]  /*20d80*/  FADD.FTZ R199, R199, R180 ;  /* 0x000000b4c7c77221 */ /* 0x000fe20000010000 */
[----:B------:R-:W-:Y:S01]  /*20d90*/  MOV R2, R3 ;  /* 0x0000000300027202 */ /* 0x000fe20000000f00 */
[----:B------:R-:W-:Y:S01]  /*20da0*/  FADD.FTZ R195, R195, R182 ;  /* 0x000000b6c3c37221 */ /* 0x000fe20000010000 */
[C---:B---3--:R-:W-:Y:S03]  /*20db0*/  HMMA.16816.F32.BF16 R116, R168.reuse, R140, R116 ;  /* 0x0000008ca874723c */ /* 0x048fe60000041874 */
[----:B------:R-:W-:Y:S01]  /*20dc0*/  FADD.FTZ R199, R190, R199 ;  /* 0x000000c7bec77221 */ /* 0x000fe20000010000 */
[----:B------:R-:W-:Y:S02]  /*20dd0*/  FADD.FTZ R195, R186, R195 ;  /* 0x000000c3bac37221 */ /* 0x000fe40000010000 */
[C---:B------:R-:W-:Y:S01]  /*20de0*/  HMMA.16816.F32.BF16 R120, R168.reuse, R142, R120 ;  /* 0x0000008ea878723c */ /* 0x040fe20000041878 */
[----:B------:R-:W1:Y:S04]  /*20df0*/  LDSM.16.MT88.4 R140, [R216+0x10800] ;  /* 0x01080000d88c783b */ /* 0x000e680000004200 */
[----:B------:R-:W-:Y:S01]  /*20e00*/  FADD.FTZ R199, R192, R199 ;  /* 0x000000c7c0c77221 */ /* 0x000fe20000010000 */
[C---:B----4-:R-:W-:Y:S05]  /*20e10*/  HMMA.16816.F32.BF16 R124, R168.reuse, R132, R124 ;  /* 0x00000084a87c723c */ /* 0x050fea000004187c */
[----:B------:R-:W-:Y:S01]  /*20e20*/  FADD.FTZ R188, R188, R195 ;  /* 0x000000c3bcbc7221 */ /* 0x000fe20000010000 */
[----:B------:R-:W-:Y:S01]  /*20e30*/  HMMA.16816.F32.BF16 R128, R168, R134, R128 ;  /* 0x00000086a880723c */ /* 0x000fe20000041880 */
[----:B------:R-:W3:Y:S04]  /*20e40*/  LDSM.16.MT88.4 R132, [R218+0x12800] ;  /* 0x01280000da84783b */ /* 0x000ee80000004200 */
[----:B------:R-:W-:Y:S01]  /*20e50*/  FADD.FTZ R199, R194, R199 ;  /* 0x000000c7c2c77221 */ /* 0x000fe20000010000 */
        /* <DEDUP_REMOVED lines=9> */
[----:B------:R-:W-:Y:S01]  /*20ef0*/  FADD.FTZ R188, R197, R188 ;  /* 0x000000bcc5bc7221 */ /* 0x000fe20000010000 */
[C---:B------:R-:W-:Y:S03]  /*20f00*/  HMMA.16816.F32.BF16 R20, R136.reuse, R152, R20 ;  /* 0x000000988814723c */ /* 0x040fe60000041814 */
[----:B------:R-:W-:Y:S02]  /*20f10*/  LDSM.16.MT88.4 R160, [R218+0x14800] ;  /* 0x01480000daa0783b */ /* 0x000fe40000004200 */
[----:B--2---:R-:W-:Y:S01]  /*20f20*/  FADD.FTZ R199, R252, R199 ;  /* 0x000000c7fcc77221 */ /* 0x004fe20000010000 */
[C---:B------:R-:W-:Y:S05]  /*20f30*/  HMMA.16816.F32.BF16 R24, R136.reuse, R154, R24 ;  /* 0x0000009a8818723c */ /* 0x040fea0000041818 */
[----:B------:R-:W2:Y:S01]  /*20f40*/  LDSM.16.MT88.4 R152, [R220+0x14800] ;  /* 0x01480000dc98783b */ /* 0x000ea20000004200 */
[C---:B-1----:R-:W-:Y:S05]  /*20f50*/  HMMA.16816.F32.BF16 R28, R136.reuse, R140, R28 ;  /* 0x0000008c881c723c */ /* 0x042fea000004181c */
[----:B-----5:R-:W-:Y:S01]  /*20f60*/  FADD.FTZ R199, R198, R199 ;  /* 0x000000c7c6c77221 */ /* 0x020fe20000010000 */
[C---:B------:R-:W-:Y:S01]  /*20f70*/  HMMA.16816.F32.BF16 R32, R136.reuse, R142, R32 ;  /* 0x0000008e8820723c */ /* 0x040fe20000041820 */
[----:B------:R-:W1:Y:S04]  /*20f80*/  LDSM.16.MT88.4 R140, [R217+0x14800] ;  /* 0x01480000d98c783b */ /* 0x000e680000004200 */
[----:B------:R-:W-:Y:S01]  /*20f90*/  FADD.FTZ R199, R196, R199 ;  /* 0x000000c7c4c77221 */ /* 0x000fe20000010000 */
        /* <DEDUP_REMOVED lines=15> */
[C---:B------:R-:W-:Y:S06]  /*21090*/  HMMA.16816.F32.BF16 R76, R136.reuse, R160, R76 ;  /* 0x000000a0884c723c */ /* 0x040fec000004184c */
[C---:B------:R-:W-:Y:S05]  /*210a0*/  HMMA.16816.F32.BF16 R80, R136.reuse, R162, R80 ;  /* 0x000000a28850723c */ /* 0x040fea0000041850 */
[-CC-:B------:R-:W-:Y:S01]  /*210b0*/  FFMA.FTZ R160, R169, R165.reuse, -R176.reuse ;  /* 0x000000a5a9a07223 */ /* 0x180fe200000108b0 */
[C---:B-1----:R-:W-:Y:S03]  /*210c0*/  HMMA.16816.F32.BF16 R84, R136.reuse, R140, R84 ;  /* 0x0000008c8854723c */ /* 0x042fe60000041854 */
[----:B------:R1:W4:Y:S02]  /*210d0*/  MUFU.EX2 R168, R160 ;  /* 0x000000a000a87308 */ /* 0x0003240000000800 */
[-CC-:B------:R-:W-:Y:S01]  /*210e0*/  FFMA.FTZ R162, R170, R165.reuse, -R176.reuse ;  /* 0x000000a5aaa27223 */ /* 0x180fe200000108b0 */
[C---:B------:R-:W-:Y:S01]  /*210f0*/  HMMA.16816.F32.BF16 R88, R136.reuse, R142, R88 ;  /* 0x0000008e8858723c */ /* 0x040fe20000041858 */
[----:B------:R-:W2:Y:S04]  /*21100*/  LDSM.16.MT88.4 R140, [R220+0x11000] ;  /* 0x01100000dc8c783b */ /* 0x000ea80000004200 */
[-CC-:B------:R-:W-:Y:S01]  /*21110*/  FFMA.FTZ R161, R171, R165.reuse, -R176.reuse ;  /* 0x000000a5aba17223 */ /* 0x180fe200000108b0 */
[C---:B-----5:R-:W-:Y:S01]  /*21120*/  HMMA.16816.F32.BF16 R92, R136.reuse, R156, R92 ;  /* 0x0000009c885c723c */ /* 0x060fe2000004185c */
[----:B------:R-:W5:Y:S05]  /*21130*/  MUFU.EX2 R163, R162 ;  /* 0x000000a200a37308 */ /* 0x000f6a0000000800 */
[C---:B------:R-:W-:Y:S01]  /*21140*/  HMMA.16816.F32.BF16 R96, R136.reuse, R158, R96 ;  /* 0x0000009e8860723c */ /* 0x040fe20000041860 */
[----:B------:R-:W2:Y:S04]  /*21150*/  LDSM.16.MT88.4 R156, [R218+0x11000] ;  /* 0x01100000da9c783b */ /* 0x000ea80000004200 */
[----:B------:R-:W5:Y:S01]  /*21160*/  MUFU.EX2 R162, R161 ;  /* 0x000000a100a27308 */ /* 0x000f620000000800 */
[--C-:B-1----:R-:W-:Y:S01]  /*21170*/  FFMA.FTZ R160, R167, R165, -R176.reuse ;  /* 0x000000a5a7a07223 */ /* 0x102fe200000108b0 */
[C---:B---3--:R-:W-:Y:S08]  /*21180*/  HMMA.16816.F32.BF16 R100, R136.reuse, R132, R100 ;  /* 0x000000848864723c */ /* 0x048ff00000041864 */
[----:B------:R1:W-:Y:S01]  /*21190*/  MUFU.EX2 R167, R160 ;  /* 0x000000a000a77308 */ /* 0x0003e20000000800 */
[C---:B------:R-:W-:Y:S03]  /*211a0*/  HMMA.16816.F32.BF16 R104, R136.reuse, R134, R104 ;  /* 0x000000868868723c */ /* 0x040fe60000041868 */
[----:B----4-:R-:W-:Y:S03]  /*211b0*/  MOV R133, R168 ;  /* 0x000000a800857202 */ /* 0x010fe60000000f00 */
[C---:B------:R-:W-:Y:S01]  /*211c0*/  HMMA.16816.F32.BF16 R108, R136.reuse, R144, R108 ;  /* 0x00000090886c723c */ /* 0x040fe2000004186c */
[----:B------:R-:W-:Y:S02]  /*211d0*/  LDSM.16.MT88.4 R168, [R216+0x11000] ;  /* 0x01100000d8a8783b */ /* 0x000fe40000004200 */
[----:B------:R3:W4:Y:S02]  /*211e0*/  MUFU.EX2 R132, R178 ;  /* 0x000000b200847308 */ /* 0x0007240000000800 */
[----:B-----5:R-:W-:Y:S01]  /*211f0*/  IMAD.MOV.U32 R134, RZ, RZ, R163 ;  /* 0x000000ffff867224 */ /* 0x020fe200078e00a3 */
[C---:B------:R-:W-:Y:S03]  /*21200*/  HMMA.16816.F32.BF16 R112, R136.reuse, R146, R112 ;  /* 0x000000928870723c */ /* 0x040fe60000041870 */
[----:B------:R-:W-:Y:S02]  /*21210*/  LDSM.16.MT88.4 R144, [R220+0x13000] ;  /* 0x01300000dc90783b */ /* 0x000fe40000004200 */
[----:B------:R-:W-:Y:S01]  /*21220*/  MOV R135, R162 ;  /* 0x000000a200877202 */ /* 0x000fe20000000f00 */
[C---:B------:R-:W-:Y:S05]  /*21230*/  HMMA.16816.F32.BF16 R116, R136.reuse, R148, R116 ;  /* 0x000000948874723c */ /* 0x040fea0000041874 */
[----:B-1----:R-:W1:Y:S01]  /*21240*/  LDSM.16.MT88.4 R160, [R217+0x11000] ;  /* 0x01100000d9a0783b */ /* 0x002e620000004200 */
[C---:B------:R-:W-:Y:S05]  /*21250*/  HMMA.16816.F32.BF16 R120, R136.reuse, R150, R120 ;  /* 0x000000968878723c */ /* 0x040fea0000041878 */
[----:B---3--:R-:W-:Y:S01]  /*21260*/  MOV R178, R134 ;  /* 0x0000008600b27202 */ /* 0x008fe20000000f00 */
[C---:B--2---:R-:W-:Y:S05]  /*21270*/  HMMA.16816.F32.BF16 R124, R136.reuse, R152, R124 ;  /* 0x00000098887c723c */ /* 0x044fea000004187c */
[----:B------:R-:W-:Y:S01]  /*21280*/  MOV R149, R135 ;  /* 0x0000008700957202 */ /* 0x000fe20000000f00 */
[----:B------:R-:W-:Y:S01]  /*21290*/  HMMA.16816.F32.BF16 R128, R136, R154, R128 ;  /* 0x0000009a8880723c */ /* 0x000fe20000041880 */
[----:B------:R-:W2:Y:S04]  /*212a0*/  LDSM.16.MT88.4 R136, [R218+0x13000] ;  /* 0x01300000da88783b */ /* 0x000ea80000004200 */
[----:B------:R-:W-:Y:S01]  /*212b0*/  IMAD.MOV.U32 R153, RZ, RZ, R133 ;  /* 0x000000ffff997224 */ /* 0x000fe200078e0085 */
[----:B----4-:R-:W-:Y:S01]  /*212c0*/  MOV R152, R132 ;  /* 0x0000008400987202 */ /* 0x010fe20000000f00 */
[----:B------:R-:W-:Y:S01]  /*212d0*/  FFMA.FTZ R176, R174, R165, -R176 ;  /* 0x000000a5aeb07223 */ /* 0x000fe200000108b0 */
[----:B------:R-:W-:Y:S03]  /*212e0*/  F2FP.BF16.F32.PACK_AB R134, R167, R149 ;  /* 0x00000095a786723e */ /* 0x000fe600000010ff */
[----:B------:R-:W-:Y:S02]  /*212f0*/  F2FP.BF16.F32.PACK_AB R132, R178, R153 ;  /* 0x00000099b284723e */ /* 0x000fe400000010ff */
[----:B------:R-:W-:Y:S02]  /*21300*/  F2FP.BF16.F32.PACK_AB R135, R152, R196 ;  /* 0x000000c49887723e */ /* 0x000fe400000010ff */
[----:B------:R-:W-:Y:S07]  /*21310*/  F2FP.BF16.F32.PACK_AB R133, R198, R252 ;  /* 0x000000fcc685723e */ /* 0x000fee00000010ff */
[C---:B------:R-:W-:Y:S06]  /*21320*/  HMMA.16816.F32.BF16 R4, R132.reuse, R140, R4 ;  /* 0x0000008c8404723c */ /* 0x040fec0000041804 */
[C---:B------:R-:W-:Y:S01]  /*21330*/  HMMA.16816.F32.BF16 R8, R132.reuse, R142, R8 ;  /* 0x0000008e8408723c */ /* 0x040fe20000041808 */
[----:B------:R-:W3:Y:S05]  /*21340*/  LDSM.16.MT88.4 R140, [R217+0x13000] ;  /* 0x01300000d98c783b */ /* 0x000eea0000004200 */
[C---:B------:R-:W-:Y:S06]  /*21350*/  HMMA.16816.F32.BF16 R12, R132.reuse, R156, R12 ;  /* 0x0000009c840c723c */ /* 0x040fec000004180c */
[C---:B------:R-:W-:Y:S05]  /*21360*/  HMMA.16816.F32.BF16 R16, R132.reuse, R158, R16 ;  /* 0x0000009e8410723c */ /* 0x040fea0000041810 */
[----:B------:R-:W-:Y:S01]  /*21370*/  MOV R157, R149 ;  /* 0x00000095009d7202 */ /* 0x000fe20000000f00 */
[C---:B-1----:R-:W-:Y:S01]  /*21380*/  HMMA.16816.F32.BF16 R20, R132.reuse, R160, R20 ;  /* 0x000000a08414723c */ /* 0x042fe20000041814 */
[----:B------:R-:W1:Y:S05]  /*21390*/  LDSM.16.MT88.4 R148, [R216+0x13000] ;  /* 0x01300000d894783b */ /* 0x000e6a0000004200 */
[C---:B------:R-:W-:Y:S05]  /*213a0*/  HMMA.16816.F32.BF16 R24, R132.reuse, R162, R24 ;  /* 0x000000a28418723c */ /* 0x040fea0000041818 */
[----:B------:R-:W-:Y:S01]  /*213b0*/  MOV R160, R152 ;  /* 0x0000009800a07202 */ /* 0x000fe20000000f00 */
[C---:B------:R-:W-:Y:S01]  /*213c0*/  HMMA.16816.F32.BF16 R28, R132.reuse, R168, R28 ;  /* 0x000000a8841c723c */ /* 0x040fe2000004181c */
[----:B------:R-:W4:Y:S04]  /*213d0*/  MUFU.EX2 R168, R179 ;  /* 0x000000b300a87308 */ /* 0x000f280000000800 */
[----:B------:R-:W-:Y:S01]  /*213e0*/  MOV R161, R153 ;  /* 0x0000009900a17202 */ /* 0x000fe20000000f00 */
[C---:B------:R-:W-:Y:S01]  /*213f0*/  HMMA.16816.F32.BF16 R32, R132.reuse, R170, R32 ;  /* 0x000000aa8420723c */ /* 0x040fe20000041820 */
[----:B------:R-:W5:Y:S04]  /*21400*/  LDSM.16.MT88.4 R152, [R220+0x15000] ;  /* 0x01500000dc98783b */ /* 0x000f680000004200 */
[----:B------:R-:W-:Y:S01]  /*21410*/  MOV R169, R157 ;  /* 0x0000009d00a97202 */ /* 0x000fe20000000f00 */
[C---:B------:R-:W-:Y:S03]  /*21420*/  HMMA.16816.F32.BF16 R36, R132.reuse, R144, R36 ;  /* 0x000000908424723c */ /* 0x040fe60000041824 */
[----:B------:R-:W4:Y:S02]  /*21430*/  LDSM.16.MT88.4 R156, [R218+0x15000] ;  /* 0x01500000da9c783b */ /* 0x000f240000004200 */
[----:B------:R-:W-:Y:S01]  /*21440*/  IMAD.MOV.U32 R171, RZ, RZ, R160 ;  /* 0x000000ffffab7224 */ /* 0x000fe200078e00a0 */
[C---:B------:R-:W-:Y:S05]  /*21450*/  HMMA.16816.F32.BF16 R40, R132.reuse, R146, R40 ;  /* 0x000000928428723c */ /* 0x040fea0000041828 */
[----:B------:R-:W-:Y:S01]  /*21460*/  LDSM.16.MT88.4 R144, [R216+0x15000] ;  /* 0x01500000d890783b */ /* 0x000fe20000004200 */
[C---:B--2---:R-:W-:Y:S05]  /*21470*/  HMMA.16816.F32.BF16 R44, R132.reuse, R136, R44 ;  /* 0x00000088842c723c */ /* 0x044fea000004182c */
[----:B------:R-:W-:Y:S01]  /*21480*/  MOV R170, R161 ;  /* 0x000000a100aa7202 */ /* 0x000fe20000000f00 */
[C---:B------:R-:W-:Y:S01]  /*21490*/  HMMA.16816.F32.BF16 R48, R132.reuse, R138, R48 ;  /* 0x0000008a8430723c */ /* 0x040fe20000041830 */
[----:B------:R-:W2:Y:S05]  /*214a0*/  LDSM.16.MT88.4 R160, [R217+0x15000] ;  /* 0x01500000d9a0783b */ /* 0x000eaa0000004200 */
[C---:B---3--:R-:W-:Y:S03]  /*214b0*/  HMMA.16816.F32.BF16 R52, R132.reuse, R140, R52 ;  /* 0x0000008c8434723c */ /* 0x048fe60000041834 */
[----:B------:R-:W3:Y:S03]  /*214c0*/  LDSM.16.MT88.4 R136, [R220+0x17000] ;  /* 0x01700000dc88783b */ /* 0x000ee60000004200 */
[C---:B------:R-:W-:Y:S05]  /*214d0*/  HMMA.16816.F32.BF16 R56, R132.reuse, R142, R56 ;  /* 0x0000008e8438723c */ /* 0x040fea0000041838 */
[----:B------:R-:W3:Y:S01]  /*214e0*/  LDSM.16.MT88.4 R140, [R218+0x17000] ;  /* 0x01700000da8c783b */ /* 0x000ee20000004200 */
[C---:B-1----:R-:W-:Y:S06]  /*214f0*/  HMMA.16816.F32.BF16 R60, R132.reuse, R148, R60 ;  /* 0x00000094843c723c */ /* 0x042fec000004183c */
[C---:B------:R-:W-:Y:S01]  /*21500*/  HMMA.16816.F32.BF16 R64, R132.reuse, R150, R64 ;  /* 0x000000968440723c */ /* 0x040fe20000041840 */
[----:B------:R-:W1:Y:S05]  /*21510*/  LDSM.16.MT88.4 R148, [R217+0x17000] ;  /* 0x01700000d994783b */ /* 0x000e6a0000004200 */
[C---:B-----5:R-:W-:Y:S06]  /*21520*/  HMMA.16816.F32.BF16 R68, R132.reuse, R152, R68 ;  /* 0x000000988444723c */ /* 0x060fec0000041844 */
[C---:B------:R-:W-:Y:S01]  /*21530*/  HMMA.16816.F32.BF16 R72, R132.reuse, R154, R72 ;  /* 0x0000009a8448723c */ /* 0x040fe20000041848 */
[----:B------:R-:W5:Y:S05]  /*21540*/  LDSM.16.MT88.4 R152, [R216+0x17000] ;  /* 0x01700000d898783b */ /* 0x000f6a0000004200 */
[C---:B----4-:R-:W-:Y:S06]  /*21550*/  HMMA.16816.F32.BF16 R76, R132.reuse, R156, R76 ;  /* 0x0000009c844c723c */ /* 0x050fec000004184c */
[C---:B------:R-:W-:Y:S01]  /*21560*/  HMMA.16816.F32.BF16 R80, R132.reuse, R158, R80 ;  /* 0x0000009e8450723c */ /* 0x040fe20000041850 */
[----:B------:R-:W4:Y:S05]  /*21570*/  LDSM.16.MT88.4 R156, [R220+0x11800] ;  /* 0x01180000dc9c783b */ /* 0x000f2a0000004200 */
[C---:B--2---:R-:W-:Y:S06]  /*21580*/  HMMA.16816.F32.BF16 R84, R132.reuse, R160, R84 ;  /* 0x000000a08454723c */ /* 0x044fec0000041854 */
[C---:B------:R-:W-:Y:S01]  /*21590*/  HMMA.16816.F32.BF16 R88, R132.reuse, R162, R88 ;  /* 0x000000a28458723c */ /* 0x040fe20000041858 */
[----:B------:R-:W-:Y:S04]  /*215a0*/  MUFU.EX2 R162, R177 ;  /* 0x000000b100a27308 */ /* 0x000fe80000000800 */
[----:B------:R-:W-:Y:S01]  /*215b0*/  MOV R160, R171 ;  /* 0x000000ab00a07202 */ /* 0x000fe20000000f00 */
[C---:B------:R-:W-:Y:S05]  /*215c0*/  HMMA.16816.F32.BF16 R92, R132.reuse, R144, R92 ;  /* 0x00000090845c723c */ /* 0x040fea000004185c */
[----:B------:R-:W2:Y:S01]  /*215d0*/  MUFU.EX2 R163, R175 ;  /* 0x000000af00a37308 */ /* 0x000ea20000000800 */
[----:B------:R-:W-:Y:S01]  /*215e0*/  IMAD.MOV.U32 R161, RZ, RZ, R169 ;  /* 0x000000ffffa17224 */ /* 0x000fe200078e00a9 */
[C---:B------:R-:W-:Y:S04]  /*215f0*/  HMMA.16816.F32.BF16 R96, R132.reuse, R146, R96 ;  /* 0x000000928460723c */ /* 0x040fe80000041860 */
[-CC-:B------:R-:W-:Y:S02]  /*21600*/  FFMA.FTZ R144, R173, R165.reuse, -R172.reuse ;  /* 0x000000a5ad907223 */ /* 0x180fe400000108ac */
[C---:B---3--:R-:W-:Y:S02]  /*21610*/  HMMA.16816.F32.BF16 R100, R132.reuse, R136, R100 ;  /* 0x000000888464723c */ /* 0x048fe40000041864 */
[----:B------:R3:W-:Y:S03]  /*21620*/  MUFU.EX2 R147, R144 ;  /* 0x0000009000937308 */ /* 0x0007e60000000800 */
[----:B------:R-:W-:Y:S01]  /*21630*/  FFMA.FTZ R172, R166, R165, -R172 ;  /* 0x000000a5a6ac7223 */ /* 0x000fe200000108ac */
[C---:B------:R-:W-:Y:S01]  /*21640*/  HMMA.16816.F32.BF16 R104, R132.reuse, R138, R104 ;  /* 0x0000008a8468723c */ /* 0x040fe20000041868 */
[----:B------:R-:W4:Y:S05]  /*21650*/  LDSM.16.MT88.4 R136, [R218+0x11800] ;  /* 0x01180000da88783b */ /* 0x000f2a0000004200 */
[----:B------:R5:W2:Y:S01]  /*21660*/  MUFU.EX2 R165, R172 ;  /* 0x000000ac00a57308 */ /* 0x000aa20000000800 */
[C---:B------:R-:W-:Y:S04]  /*21670*/  HMMA.16816.F32.BF16 R108, R132.reuse, R140, R108 ;  /* 0x0000008c846c723c */ /* 0x040fe8000004186c */
[----:B------:R-:W-:Y:S02]  /*21680*/  MOV R145, R168 ;  /* 0x000000a800917202 */ /* 0x000fe40000000f00 */
[C---:B------:R-:W-:Y:S03]  /*21690*/  HMMA.16816.F32.BF16 R112, R132.reuse, R142, R112 ;  /* 0x0000008e8470723c */ /* 0x040fe60000041870 */
[----:B------:R2:W4:Y:S01]  /*216a0*/  MUFU.EX2 R168, R176 ;  /* 0x000000b000a87308 */ /* 0x0005220000000800 */
[----:B------:R-:W4:Y:S01]  /*216b0*/  LDSM.16.MT88.4 R140, [R217+0x11800] ;  /* 0x01180000d98c783b */ /* 0x000f220000004200 */
[----:B---3--:R-:W-:Y:S01]  /*216c0*/  MOV R144, R178 ;  /* 0x000000b200907202 */ /* 0x008fe20000000f00 */
[C---:B-1----:R-:W-:Y:S06]  /*216d0*/  HMMA.16816.F32.BF16 R116, R132.reuse, R148, R116 ;  /* 0x000000948474723c */ /* 0x042fec0000041874 */
[----:B-----5:R-:W1:Y:S01]  /*216e0*/  LDSM.16.MT88.4 R172, [R216+0x11800] ;  /* 0x01180000d8ac783b */ /* 0x020e620000004200 */
[----:B--2---:R-:W-:Y:S01]  /*216f0*/  F2FP.BF16.F32.PACK_AB R169, R163, R162 ;  /* 0x000000a2a3a9723e */ /* 0x004fe200000010ff */
[C---:B------:R-:W-:Y:S03]  /*21700*/  HMMA.16816.F32.BF16 R120, R132.reuse, R150, R120 ;  /* 0x000000968478723c */ /* 0x040fe60000041878 */
[----:B------:R-:W-:Y:S03]  /*21710*/  F2FP.BF16.F32.PACK_AB R171, R165, R147 ;  /* 0x00000093a5ab723e */ /* 0x000fe600000010ff */
[C---:B------:R-:W-:Y:S01]  /*21720*/  HMMA.16816.F32.BF16 R124, R132.reuse, R152, R124 ;  /* 0x00000098847c723c */ /* 0x040fe2000004187c */
[----:B------:R-:W2:Y:S04]  /*21730*/  LDSM.16.MT88.4 R176, [R220+0x13800] ;  /* 0x01380000dcb0783b */ /* 0x000ea80000004200 */
[----:B----4-:R-:W-:Y:S01]  /*21740*/  MOV R166, R168 ;  /* 0x000000a800a67202 */ /* 0x010fe20000000f00 */
[----:B------:R-:W-:Y:S05]  /*21750*/  HMMA.16816.F32.BF16 R128, R132, R154, R128 ;  /* 0x0000009a8480723c */ /* 0x000fea0000041880 */
[----:B------:R-:W-:Y:S02]  /*21760*/  MOV R146, R170 ;  /* 0x000000aa00927202 */ /* 0x000fe40000000f00 */
[----:B------:R-:W-:Y:S01]  /*21770*/  F2FP.BF16.F32.PACK_AB R168, R191, R193 ;  /* 0x000000c1bfa8723e */ /* 0x000fe200000010ff */
[----:B------:R-:W-:Y:S03]  /*21780*/  IMAD.MOV.U32 R134, RZ, RZ, R160 ;  /* 0x000000ffff867224 */ /* 0x000fe600078e00a0 */
[----:B------:R-:W-:Y:S02]  /*21790*/  F2FP.BF16.F32.PACK_AB R170, R166, R145 ;  /* 0x00000091a6aa723e */ /* 0x000fe400000010ff */
[----:B------:R-:W-:Y:S02]  /*217a0*/  MOV R132, R163 ;  /* 0x000000a300847202 */ /* 0x000fe40000000f00 */
[----:B------:R-:W-:Y:S02]  /*217b0*/  MOV R133, R162 ;  /* 0x000000a200857202 */ /* 0x000fe40000000f00 */
[----:B------:R-:W-:Y:S02]  /*217c0*/  MOV R135, R161 ;  /* 0x000000a100877202 */ /* 0x000fe40000000f00 */
[C---:B------:R-:W-:Y:S01]  /*217d0*/  HMMA.16816.F32.BF16 R160, R168.reuse, R156, R4 ;  /* 0x0000009ca8a0723c */ /* 0x040fe20000041804 */
[----:B------:R-:W3:Y:S05]  /*217e0*/  LDSM.16.MT88.4 R4, [R218+0x13800] ;  /* 0x01380000da04783b */ /* 0x000eea0000004200 */
[C---:B------:R-:W-:Y:S03]  /*217f0*/  HMMA.16816.F32.BF16 R156, R168.reuse, R158, R8 ;  /* 0x0000009ea89c723c */ /* 0x040fe60000041808 */
[----:B------:R-:W4:Y:S03]  /*21800*/  LDSM.16.MT88.4 R8, [R217+0x13800] ;  /* 0x01380000d908783b */ /* 0x000f260000004200 */
[C---:B------:R-:W-:Y:S05]  /*21810*/  HMMA.16816.F32.BF16 R152, R168.reuse, R136, R12 ;  /* 0x00000088a898723c */ /* 0x040fea000004180c */
[----:B------:R-:W5:Y:S01]  /*21820*/  LDSM.16.MT88.4 R12, [R216+0x13800] ;  /* 0x01380000d80c783b */ /* 0x000f620000004200 */
[C---:B------:R-:W-:Y:S05]  /*21830*/  HMMA.16816.F32.BF16 R148, R168.reuse, R138, R16 ;  /* 0x0000008aa894723c */ /* 0x040fea0000041810 */
[----:B------:R-:W-:Y:S02]  /*21840*/  MOV R136, R144 ;  /* 0x0000009000887202 */ /* 0x000fe40000000f00 */
[----:B------:R-:W-:Y:S01]  /*21850*/  MOV R18, R147 ;  /* 0x0000009300127202 */ /* 0x000fe20000000f00 */
[----:B------:R-:W-:Y:S03]  /*21860*/  IMAD.MOV.U32 R19, RZ, RZ, R145 ;  /* 0x000000ffff137224 */ /* 0x000fe600078e0091 */
[----:B------:R-:W-:Y:S02]  /*21870*/  MOV R137, R146 ;  /* 0x0000009200897202 */ /* 0x000fe40000000f00 */
[C---:B------:R-:W-:Y:S06]  /*21880*/  HMMA.16816.F32.BF16 R144, R168.reuse, R140, R20 ;  /* 0x0000008ca890723c */ /* 0x040fec0000041814 */
[C---:B------:R-:W-:Y:S01]  /*21890*/  HMMA.16816.F32.BF16 R140, R168.reuse, R142, R24 ;  /* 0x0000008ea88c723c */ /* 0x040fe20000041818 */
[----:B------:R-:W-:Y:S04]  /*218a0*/  LDSM.16.MT88.4 R24, [R217+0x15800] ;  /* 0x01580000d918783b */ /* 0x000fe80000004200 */
[----:B------:R-:W-:Y:S02]  /*218b0*/  MOV R22, R136 ;  /* 0x0000008800167202 */ /* 0x000fe40000000f00 */
[----:B------:R-:W-:Y:S02]  /*218c0*/  MOV R23, R137 ;  /* 0x0000008900177202 */ /* 0x000fe40000000f00 */
[C---:B-1----:R-:W-:Y:S03]  /*218d0*/  HMMA.16816.F32.BF16 R136, R168.reuse, R172, R28 ;  /* 0x000000aca888723c */ /* 0x042fe6000004181c */
[----:B------:R-:W-:Y:S02]  /*218e0*/  MOV R20, R18 ;  /* 0x0000001200147202 */ /* 0x000fe40000000f00 */
[----:B------:R-:W-:Y:S02]  /*218f0*/  MOV R21, R19 ;  /* 0x0000001300157202 */ /* 0x000fe40000000f00 */
[----:B------:R-:W-:Y:S01]  /*21900*/  MOV R29, R132 ;  /* 0x00000084001d7202 */ /* 0x000fe20000000f00 */
[----:B------:R-:W-:Y:S01]  /*21910*/  IMAD.MOV.U32 R172, RZ, RZ, R135 ;  /* 0x000000ffffac7224 */ /* 0x000fe200078e0087 */
[----:B------:R-:W1:Y:S02]  /*21920*/  LDSM.16.MT88.4 R16, [R220+0x15800] ;  /* 0x01580000dc10783b */ /* 0x000e640000004200 */
[----:B------:R-:W-:Y:S01]  /*21930*/  MOV R28, R133 ;  /* 0x00000085001c7202 */ /* 0x000fe20000000f00 */
[----:B------:R-:W-:Y:S01]  /*21940*/  IMAD.MOV.U32 R31, RZ, RZ, R20 ;  /* 0x000000ffff1f7224 */ /* 0x000fe200078e0014 */
[----:B------:R-:W-:Y:S02]  /*21950*/  MOV R173, R134 ;  /* 0x0000008600ad7202 */ /* 0x000fe40000000f00 */
[C---:B------:R-:W-:Y:S03]  /*21960*/  HMMA.16816.F32.BF16 R132, R168.reuse, R174, R32 ;  /* 0x000000aea884723c */ /* 0x040fe60000041820 */
[----:B------:R-:W-:Y:S01]  /*21970*/  MOV R30, R21 ;  /* 0x00000015001e7202 */ /* 0x000fe20000000f00 */
[----:B------:R-:W-:Y:S02]  /*21980*/  FADD.FTZ R199, R173, R199 ;  /* 0x000000c7adc77221 */ /* 0x000fe40000010000 */
[C---:B--2---:R-:W-:Y:S05]  /*21990*/  HMMA.16816.F32.BF16 R36, R168.reuse, R176, R36 ;  /* 0x000000b0a824723c */ /* 0x044fea0000041824 */
[----:B------:R-:W-:Y:S01]  /*219a0*/  MOV R35, R22 ;  /* 0x0000001600237202 */ /* 0x000fe20000000f00 */
[C---:B------:R-:W-:Y:S05]  /*219b0*/  HMMA.16816.F32.BF16 R40, R168.reuse, R178, R40 ;  /* 0x000000b2a828723c */ /* 0x040fea0000041828 */
[----:B------:R-:W-:Y:S01]  /*219c0*/  MOV R34, R23 ;  /* 0x0000001700227202 */ /* 0x000fe20000000f00 */
[C---:B---3--:R-:W-:Y:S01]  /*219d0*/  HMMA.16816.F32.BF16 R44, R168.reuse, R4, R44 ;  /* 0x00000004a82c723c */ /* 0x048fe2000004182c */
        /* <DEDUP_REMOVED lines=28> */
[----:B------:R-:W-:Y:S01]  /*21ba0*/  MOV R0, R164 ;  /* 0x000000a400007202 */ /* 0x000fe20000000f00 */
[C---:B---3--:R-:W-:Y:S05]  /*21bb0*/  HMMA.16816.F32.BF16 R92, R168.reuse, R4, R92 ;  /* 0x00000004a85c723c */ /* 0x048fea000004185c */
[----:B------:R-:W-:Y:S01]  /*21bc0*/  FADD.FTZ R251, R166, R188 ;  /* 0x000000bca6fb7221 */ /* 0x000fe20000010000 */
        /* <DEDUP_REMOVED lines=12> */
.L_x_6812:
        /* <DEDUP_REMOVED lines=14> */
.L_x_6838:
        /* <DEDUP_REMOVED lines=307> */
[----:B--2---:R-:W2:Y:S04]  /*230a0*/  @!P0 LD.E.64 R18, desc[UR8][R6.64+0x80] ;  /* 0x0000800806128980 */ /* 0x004ea8000c101b00 */
[----:B------:R-:W2:Y:S01]  /*230b0*/  LD.E.64 R76, desc[UR10][R6.64+0x88] ;  /* 0x0000880a064c7980 */ /* 0x000ea2000c101b00 */
[----:B------:R-:W1:Y:S08]  /*230c0*/  @P4 MUFU.LG2 R17, R8 ;  /* 0x0000000800114308 */ /* 0x000e700000000c00 */
[----:B------:R-:W1:Y:S01]  /*230d0*/  @P3 MUFU.LG2 R13, R13 ;  /* 0x0000000d000d3308 */ /* 0x000e620000000c00 */
[----:B------:R-:W-:Y:S01]  /*230e0*/  @!P0 SHF.R.S32.HI R16, RZ, 0x1f, R232 ;  /* 0x0000001fff108819 */ /* 0x000fe200000114e8 */
[----:B------:R2:W5:Y:S01]  /*230f0*/  LD.E.64 R80, desc[UR4][R6.64+0x90] ;  /* 0x0000900406507980 */ /* 0x000562000c101b00 */
[----:B------:R-:W-:Y:S01]  /*23100*/  BSSY B0, `(.L_x_6823) ;  /* 0x0000024000007945 */ /* 0x000fe20003800000 */
[----:B---3--:R-:W-:Y:S01]  /*23110*/  MOV R0, 0x7f800000 ;  /* 0x7f80000000007802 */ /* 0x008fe20000000f00 */
[----:B-1----:R-:W-:-:S04]  /*23120*/  @P4 FMUL.FTZ R17, R17, 0.69314718246459960938 ;  /* 0x3f31721811114820 */ /* 0x002fc80000410000 */
[----:B-----5:R-:W-:Y:S01]  /*23130*/  @P4 FFMA.FTZ R0, R4, R164, R17 ;  /* 0x000000a404004223 */ /* 0x020fe20000010011 */
[----:B------:R-:W-:Y:S01]  /*23140*/  @P3 FMUL.FTZ R8, R13, 0.69314718246459960938 ;  /* 0x3f3172180d083820 */ /* 0x000fe20000410000 */
[----:B----4-:R-:W-:Y:S01]  /*23150*/  ISETP.NE.AND P1, PT, R9, RZ, PT ;  /* 0x000000ff0900720c */ /* 0x010fe20003f25270 */
[----:B--2---:R-:W-:-:S04]  /*23160*/  @!P0 IMAD R15, R19, R232, RZ ;  /* 0x000000e8130f8224 */ /* 0x004fc800078e02ff */
        /* <DEDUP_REMOVED lines=21> */
.L_x_6824:
        /* <DEDUP_REMOVED lines=8> */
.L_x_6825:
[----:B------:R-:W-:Y:S05]  /*23340*/  BSYNC B0 ;  /* 0x0000000000007941 */ /* 0x000fea0003800000 */
.L_x_6823:
[----:B------:R-:W1:Y:S01]  /*23350*/  S2R R4, SR_TID.X ;  /* 0x0000000000047919 */ /* 0x000e620000002100 */
[----:B------:R-:W-:Y:S02]  /*23360*/  R2UR UR4, R10 ;  /* 0x000000000a0472ca */ /* 0x000fe400000e0000 */
[----:B------:R-:W-:Y:S02]  /*23370*/  R2UR UR5, R11 ;  /* 0x000000000b0572ca */ /* 0x000fe400000e0000 */
[----:B------:R-:W-:-:S05]  /*23380*/  LOP3.LUT R17, R12, 0xffffffe0, RZ, 0xc0, !PT ;  /* 0xffffffe00c117812 */ /* 0x000fca00078ec0ff */
[----:B------:R-:W-:Y:S01]  /*23390*/  IMAD.IADD R12, R2, 0x1, -R17 ;  /* 0x00000001020c7824 */ /* 0x000fe200078e0a11 */
[----:B------:R-:W-:-:S04]  /*233a0*/  LEA.HI R17, R5, R2, RZ, 0x3 ;  /* 0x0000000205117211 */ /* 0x000fc800078f18ff */
[----:B------:R-:W-:Y:S01]  /*233b0*/  LOP3.LUT R17, R17, 0xfffffff8, RZ, 0xc0, !PT ;  /* 0xfffffff811117812 */ /* 0x000fe200078ec0ff */
[----:B------:R-:W5:Y:S01]  /*233c0*/  LD.E.64 R78, desc[UR4][R6.64+0x70] ;  /* 0x00007004064e7980 */ /* 0x000f62000c101b00 */
[----:B------:R-:W-:-:S03]  /*233d0*/  SHF.R.S32.HI R15, RZ, 0x1f, R231 ;  /* 0x0000001fff0f7819 */ /* 0x000fc600000114e7 */
[----:B------:R2:W5:Y:S01]  /*233e0*/  LD.E.64 R82, desc[UR4][R6.64+0xa0] ;  /* 0x0000a00406527980 */ /* 0x000562000c101b00 */
[----:B------:R-:W-:Y:S01]  /*233f0*/  IMAD R3, R81, R231, RZ ;  /* 0x000000e751037224 */ /* 0x000fe200078e02ff */
[----:B------:R-:W-:Y:S05]  /*23400*/  WARPSYNC.ALL ;  /* 0x0000000000007948 */ /* 0x000fea0003800000 */
[----:B------:R-:W-:Y:S01]  /*23410*/  IMAD.IADD R2, R2, 0x1, -R17 ;  /* 0x0000000102027824 */ /* 0x000fe200078e0a11 */
[----:B------:R-:W-:Y:S01]  /*23420*/  BAR.SYNC.DEFER_BLOCKING 0x0 ;  /* 0x0000000000007b1d */ /* 0x000fe20000010000 */
[----:B------:R-:W-:Y:S01]  /*23430*/  IMAD R3, R80, R15, R3 ;  /* 0x0000000f50037224 */ /* 0x000fe200078e0203 */
[----:B------:R-:W-:Y:S01]  /*23440*/  SHF.R.S32.HI R15, RZ, 0x1f, R14 ;  /* 0x0000001fff0f7819 */ /* 0x000fe2000001140e */
[----:B------:R-:W-:Y:S01]  /*23450*/  IMAD.SHL.U32 R5, R233, 0x40, RZ ;  /* 0x00000040e9057824 */ /* 0x000fe200078e00ff */
[----:B-1----:R-:W-:Y:S01]  /*23460*/  SHF.R.S32.HI R17, RZ, 0x1f, R4 ;  /* 0x0000001fff117819 */ /* 0x002fe20000011404 */
[----:B------:R-:W-:Y:S01]  /*23470*/  IMAD.SHL.U32 R18, R2, 0x8, RZ ;  /* 0x0000000802127824 */ /* 0x000fe200078e00ff */
[----:B------:R-:W-:Y:S01]  /*23480*/  LOP3.LUT P0, RZ, R12, 0x3, RZ, 0xc0, !PT ;  /* 0x000000030cff7812 */ /* 0x000fe2000780c0ff */
[----:B------:R-:W-:Y:S01]  /*23490*/  BSSY B0, `(.L_x_6826) ;  /* 0x000003f000007945 */ /* 0x000fe20003800000 */
[----:B------:R-:W-:-:S02]  /*234a0*/  LEA.HI R2, R17, R4, RZ, 0x3 ;  /* 0x0000000411027211 */ /* 0x000fc400078f18ff */
[----:B------:R-:W-:Y:S01]  /*234b0*/  LEA.HI R12, R15, R14, RZ, 0x2 ;  /* 0x0000000e0f0c7211 */ /* 0x000fe200078f10ff */
[-C--:B------:R-:W-:Y:S01]  /*234c0*/  IMAD R15, R77, R5.reuse, RZ ;  /* 0x000000054d0f7224 */ /* 0x080fe200078e02ff */
[----:B------:R-:W-:Y:S02]  /*234d0*/  SHF.R.S32.HI R19, RZ, 0x1f, R18 ;  /* 0x0000001fff137819 */ /* 0x000fe40000011412 */
[----:B------:R-:W-:Y:S02]  /*234e0*/  SHF.R.S32.HI R2, RZ, 0x3, R2 ;  /* 0x00000003ff027819 */ /* 0x000fe40000011402 */
[----:B--2---:R-:W-:Y:S01]  /*234f0*/  SHF.R.S32.HI R7, RZ, 0x1f, R4 ;  /* 0x0000001fff077819 */ /* 0x004fe20000011404 */
[----:B------:R-:W-:Y:S01]  /*23500*/  IMAD.WIDE.U32 R18, R76, R5, R18 ;  /* 0x000000054c127225 */ /* 0x000fe200078e0012 */
[----:B------:R-:W-:Y:S02]  /*23510*/  SHF.R.S32.HI R6, RZ, 0x1f, R5 ;  /* 0x0000001fff067819 */ /* 0x000fe40000011405 */
[----:B------:R-:W-:-:S02]  /*23520*/  LEA.HI R7, R7, R4, RZ, 0x5 ;  /* 0x0000000407077211 */ /* 0x000fc400078f28ff */
[----:B------:R-:W-:Y:S01]  /*23530*/  IADD3 R16, P1, R16, R18, RZ ;  /* 0x0000001210107210 */ /* 0x000fe20007f3e0ff */
[----:B------:R-:W-:Y:S01]  /*23540*/  IMAD R6, R76, R6, R15 ;  /* 0x000000064c067224 */ /* 0x000fe200078e020f */
[----:B------:R-:W-:Y:S01]  /*23550*/  LOP3.LUT R7, R7, 0xffffffe0, RZ, 0xc0, !PT ;  /* 0xffffffe007077812 */ /* 0x000fe200078ec0ff */
[----:B------:R1:W2:Y:S01]  /*23560*/  LDS.128 R64, [R235] ;  /* 0x00000000eb407984 */ /* 0x0002a20000000c00 */
[----:B------:R-:W-:Y:S01]  /*23570*/  LOP3.LUT R15, R12, 0xffffffc, RZ, 0xc0, !PT ;  /* 0x0ffffffc0c0f7812 */ /* 0x000fe200078ec0ff */
[----:B------:R-:W-:Y:S01]  /*23580*/  IMAD.IADD R12, R234, 0x1, -R5 ;  /* 0x00000001ea0c7824 */ /* 0x000fe200078e0a05 */
[----:B------:R-:W-:Y:S01]  /*23590*/  IADD3.X R17, R13, R19, R6, P1, !PT ;  /* 0x000000130d117210 */ /* 0x000fe20000ffe406 */
[----:B------:R-:W-:Y:S01]  /*235a0*/  IMAD.IADD R7, R4, 0x1, -R7 ;  /* 0x0000000104077824 */ /* 0x000fe200078e0a07 */
[----:B------:R1:W3:Y:S01]  /*235b0*/  LDS.128 R60, [R235+0x800] ;  /* 0x00080000eb3c7984 */ /* 0x0002e20000000c00 */
[C---:B------:R-:W-:Y:S01]  /*235c0*/  VIADD R5, R2.reuse, 0x10 ;  /* 0x0000001002057836 */ /* 0x040fe20000000000 */
[-C--:B------:R-:W-:Y:S01]  /*235d0*/  ISETP.GE.AND P4, PT, R2, R12.reuse, PT ;  /* 0x0000000c0200720c */ /* 0x080fe20003f86270 */
[----:B------:R-:W-:Y:S01]  /*235e0*/  IMAD.IADD R15, R14, 0x1, -R15 ;  /* 0x000000010e0f7824 */ /* 0x000fe200078e0a0f */
[----:B------:R-:W-:Y:S01]  /*235f0*/  SHF.R.S32.HI R4, RZ, 0x1f, R7 ;  /* 0x0000001fff047819 */ /* 0x000fe20000011407 */
[----:B------:R-:W-:Y:S01]  /*23600*/  IMAD.WIDE.U32 R80, R80, R231, R16 ;  /* 0x000000e750507225 */ /* 0x000fe200078e0010 */
[----:B------:R-:W-:Y:S01]  /*23610*/  ISETP.GE.AND P3, PT, R5, R12, PT ;  /* 0x0000000c0500720c */ /* 0x000fe20003f66270 */
[----:B------:R1:W4:Y:S01]  /*23620*/  LDS.128 R56, [R235+0x1000] ;  /* 0x00100000eb387984 */ /* 0x0003220000000c00 */
[----:B------:R-:W-:Y:S01]  /*23630*/  LEA.HI R4, R4, R7, RZ, 0x2 ;  /* 0x0000000704047211 */ /* 0x000fe200078f10ff */
[----:B------:R-:W-:-:S02]  /*23640*/  VIADD R5, R2, 0x20 ;  /* 0x0000002002057836 */ /* 0x000fc40000000000 */
[----:B------:R-:W-:Y:S01]  /*23650*/  VIADD R7, R2, 0x30 ;  /* 0x0000003002077836 */ /* 0x000fe20000000000 */
[----:B------:R-:W-:Y:S01]  /*23660*/  SHF.R.S32.HI R4, RZ, 0x2, R4 ;  /* 0x00000002ff047819 */ /* 0x000fe20000011404 */
[----:B------:R1:W1:Y:S01]  /*23670*/  LDS.128 R52, [R235+0x1800] ;  /* 0x00180000eb347984 */ /* 0x0002620000000c00 */
[-C--:B------:R-:W-:Y:S02]  /*23680*/  ISETP.GE.AND P2, PT, R5, R12.reuse, PT ;  /* 0x0000000c0500720c */ /* 0x080fe40003f46270 */
[----:B------:R-:W-:Y:S01]  /*23690*/  ISETP.GE.AND P1, PT, R7, R12, PT ;  /* 0x0000000c0700720c */ /* 0x000fe20003f26270 */
        /* <DEDUP_REMOVED lines=30> */
.L_x_6827:
[----:B------:R-:W-:Y:S05]  /*23880*/  BSYNC B0 ;  /* 0x0000000000007941 */ /* 0x000fea0003800000 */
.L_x_6826:
[----:B------:R-:W-:Y:S01]  /*23890*/  BSSY B0, `(.L_x_6828) ;  /* 0x0000017000007945 */ /* 0x000fe20003800000 */
[----:B--2---:R-:W-:Y:S02]  /*238a0*/  SHF.R.S32.HI R0, RZ, 0x1f, R2 ;  /* 0x0000001fff007819 */ /* 0x004fe40000011402 */
[----:B------:R-:W-:Y:S01]  /*238b0*/  IADD3 R73, R81, R3, RZ ;  /* 0x0000000351497210 */ /* 0x000fe20007ffe0ff */
[----:B------:R-:W-:Y:S06]  /*238c0*/  @P4 BRA `(.L_x_6829) ;  /* 0x00000000004c4947 */ /* 0x000fec0003800000 */
[----:B------:R-:W-:Y:S01]  /*238d0*/  IMAD R3, R77, R2, RZ ;  /* 0x000000024d037224 */ /* 0x000fe200078e02ff */
[----:B------:R-:W-:Y:S01]  /*238e0*/  R2UR UR12, R10 ;  /* 0x000000000a0c72ca */ /* 0x000fe200000e0000 */
[----:B------:R-:W-:Y:S01]  /*238f0*/  IMAD.MOV.U32 R72, RZ, RZ, R80 ;  /* 0x000000ffff487224 */ /* 0x000fe200078e0050 */
[C---:B------:R-:W-:Y:S01]  /*23900*/  R2UR UR13, R11.reuse ;  /* 0x000000000b0d72ca */ /* 0x040fe200000e0000 */
[----:B------:R-:W-:Y:S01]  /*23910*/  IMAD R3, R76, R0, R3 ;  /* 0x000000004c037224 */ /* 0x000fe200078e0203 */
[----:B------:R-:W-:Y:S01]  /*23920*/  R2UR UR10, R10 ;  /* 0x000000000a0a72ca */ /* 0x000fe200000e0000 */
        /* <DEDUP_REMOVED lines=13> */
.L_x_6829:
[----:B------:R-:W-:Y:S05]  /*23a00*/  BSYNC B0 ;  /* 0x0000000000007941 */ /* 0x000fea0003800000 */
.L_x_6828:
        /* <DEDUP_REMOVED lines=24> */
.L_x_6831:
[----:B------:R-:W-:Y:S05]  /*23b90*/  BSYNC B0 ;  /* 0x0000000000007941 */ /* 0x000fea0003800000 */
.L_x_6830:
[----:B------:R-:W-:Y:S04]  /*23ba0*/  BSSY B0, `(.L_x_6832) ;  /* 0x0000018000007945 */ /* 0x000fe80003800000 */
[----:B------:R-:W-:Y:S05]  /*23bb0*/  @P2 BRA `(.L_x_6833) ;  /* 0x0000000000582947 */ /* 0x000fea0003800000 */
[----:B---3--:R-:W-:Y:S01]  /*23bc0*/  IADD3 R9, P0, R2, 0x20, RZ ;  /* 0x0000002002097810 */ /* 0x008fe20007f1e0ff */
[----:B-1----:R-:W-:Y:S01]  /*23bd0*/  IMAD.MOV.U32 R12, RZ, RZ, R80 ;  /* 0x000000ffff0c7224 */ /* 0x002fe200078e0050 */
        /* <DEDUP_REMOVED lines=20> */
.L_x_6833:
[----:B------:R-:W-:Y:S05]  /*23d20*/  BSYNC B0 ;  /* 0x0000000000007941 */ /* 0x000fea0003800000 */
.L_x_6832:
[----:B------:R-:W-:-:S04]  /*23d30*/  MOV R231, 0x0 ;  /* 0x0000000000e77802 */ /* 0x000fc80000000f00 */
[----:B-12345:R-:W-:Y:S05]  /*23d40*/  @P1 RET.REL.NODEC R230 `(_ZN5flash24flash_fwd_splitkv_kernelI23Flash_fwd_kernel_traitsILi256ELi64ELi64ELi4ELb0ELb0EN7cutlass10bfloat16_tE19Flash_kernel_traitsILi256ELi64ELi64ELi4ES3_EELb0ELb1ELb0ELb0ELb1ELb0ELb0ELb1EEEvNS_16Flash_fwd_paramsE) ;  /* 0xfffffdc0e6ac1950 */ /* 0x03efea0003c3ffff */
        /* <DEDUP_REMOVED lines=23> */
[----:B-1----:R-:W-:Y:S05]  /*23ec0*/  RET.REL.NODEC R230 `(_ZN5flash24flash_fwd_splitkv_kernelI23Flash_fwd_kernel_traitsILi256ELi64ELi64ELi4ELb0ELb0EN7cutlass10bfloat16_tE19Flash_kernel_traitsILi256ELi64ELi64ELi4ES3_EELb0ELb1ELb0ELb0ELb1ELb0ELb0ELb1EEEvNS_16Flash_fwd_paramsE) ;  /* 0xfffffdc0e64c7950 */ /* 0x002fea0003c3ffff */
.L_x_6822:
[----:B------:R-:W-:Y:S01]  /*23ed0*/  MOV R5, 0x2 ;  /* 0x0000000200057802 */ /* 0x000fe20000000f00 */
[----:B------:R-:W-:Y:S01]  /*23ee0*/  IMAD.MOV.U32 R0, RZ, RZ, 0x1f ;  /* 0x0000001fff007424 */ /* 0x000fe200078e00ff */
[----:B------:R-:W-:-:S07]  /*23ef0*/  MOV R2, 0xffffffff ;  /* 0xffffffff00027802 */ /* 0x000fce0000000f00 */
[----:B-1---5:R-:W-:Y:S05]  /*23f00*/  WARPSYNC.COLLECTIVE R2, `(.L_x_6834) ;  /* 0x0000000002087348 */ /* 0x022fea0003c00000 */
[----:B------:R2:W3:Y:S02]  /*23f10*/  SHFL.BFLY P0, R13, R251, R5, R0 ;  /* 0x0c000005fb0d7389 */ /* 0x0004e40000000000 */
[----:B-123-5:R-:W-:Y:S01]  /*23f20*/  ENDCOLLECTIVE ;  /* 0x000000000000791b */ /* 0x02efe20003800000 */
.L_x_6834:
[----:B------:R-:W-:Y:S02]  /*23f30*/  IMAD.MOV.U32 R8, RZ, RZ, R13 ;  /* 0x000000ffff087224 */ /* 0x000fe400078e000d */
[----:B------:R-:W-:Y:S02]  /*23f40*/  IMAD.MOV.U32 R5, RZ, RZ, 0x1 ;  /* 0x00000001ff057424 */ /* 0x000fe400078e00ff */
[----:B------:R-:W-:-:S05]  /*23f50*/  FADD.FTZ R9, R8, R251 ;  /* 0x000000fb08097221 */ /* 0x000fca0000010000 */
[----:B------:R-:W-:-:S07]  /*23f60*/  MOV R251, R9 ;  /* 0x0000000900fb7202 */ /* 0x000fce0000000f00 */
[----:B------:R-:W-:Y:S05]  /*23f70*/  WARPSYNC.COLLECTIVE R2, `(.L_x_6835) ;  /* 0x0000000002087348 */ /* 0x000fea0003c00000 */
[----:B------:R1:W2:Y:S02]  /*23f80*/  SHFL.BFLY P0, R13, R251, R5, R0 ;  /* 0x0c000005fb0d7389 */ /* 0x0002a40000000000 */
[----:B-12---:R-:W-:Y:S01]  /*23f90*/  ENDCOLLECTIVE ;  /* 0x000000000000791b */ /* 0x006fe20003800000 */
.L_x_6835:
[----:B------:R-:W-:Y:S01]  /*23fa0*/  MOV R251, R249 ;  /* 0x000000f900fb7202 */ /* 0x000fe20000000f00 */
[----:B------:R-:W-:Y:S01]  /*23fb0*/  IMAD.MOV.U32 R5, RZ, RZ, 0x2 ;  /* 0x00000002ff057424 */ /* 0x000fe200078e00ff */
[----:B------:R-:W-:-:S07]  /*23fc0*/  MOV R8, R13 ;  /* 0x0000000d00087202 */ /* 0x000fce0000000f00 */
[----:B------:R-:W-:Y:S05]  /*23fd0*/  WARPSYNC.COLLECTIVE R2, `(.L_x_6836) ;  /* 0x0000000002087348 */ /* 0x000fea0003c00000 */
[----:B------:R1:W2:Y:S02]  /*23fe0*/  SHFL.BFLY P0, R13, R251, R5, R0 ;  /* 0x0c000005fb0d7389 */ /* 0x0002a40000000000 */
[----:B-12---:R-:W-:Y:S01]  /*23ff0*/  ENDCOLLECTIVE ;  /* 0x000000000000791b */ /* 0x006fe20003800000 */
.L_x_6836:
[----:B------:R-:W-:Y:S01]  /*24000*/  FADD.FTZ R8, R9, R8 ;  /* 0x0000000809087221 */ /* 0x000fe20000010000 */
[----:B------:R-:W-:Y:S01]  /*24010*/  FADD.FTZ R12, R13, R249 ;  /* 0x000000f90d0c7221 */ /* 0x000fe20000010000 */
[----:B------:R-:W-:-:S04]  /*24020*/  MOV R5, 0x1 ;  /* 0x0000000100057802 */ /* 0x000fc80000000f00 */
[----:B------:R-:W-:-:S07]  /*24030*/  MOV R251, R12 ;  /* 0x0000000c00fb7202 */ /* 0x000fce0000000f00 */
[----:B------:R-:W-:Y:S05]  /*24040*/  WARPSYNC.COLLECTIVE R2, `(.L_x_6837) ;  /* 0x0000000002087348 */ /* 0x000fea0003c00000 */
[----:B------:R1:W2:Y:S02]  /*24050*/  SHFL.BFLY P0, R13, R251, R5, R0 ;  /* 0x0c000005fb0d7389 */ /* 0x0002a40000000000 */
[----:B-12---:R-:W-:Y:S01]  /*24060*/  ENDCOLLECTIVE ;  /* 0x000000000000791b */ /* 0x006fe20003800000 */
.L_x_6837:
[----:B------:R-:W-:Y:S05]  /*24070*/  BRA `(.L_x_6838) ;  /* 0xffffffdc003c7947 */ /* 0x000fea000383ffff */
.L_x_6839:
        /* <DEDUP_REMOVED lines=16> */
.L_x_9016:


//--------------------- .text._ZN5flash24flash_fwd_splitkv_kernelI23Flash_fwd_kernel_traitsILi256ELi64ELi64ELi4ELb0ELb0EN7cutlass10bfloat16_tE19Flash_kernel_traitsILi256ELi64ELi64ELi4ES3_EELb0ELb1ELb0ELb0ELb1ELb1ELb0ELb1EEEvNS_16Flash_fwd_paramsE --------------------------
	.section	.text._ZN5flash24flash_fwd_splitkv_kernelI23Flash_fwd_kernel_traitsILi256ELi64ELi64ELi4ELb0ELb0EN7cutlass10bfloat16_tE19Flash_kernel_traitsILi256ELi64ELi64ELi4ES3_EELb0ELb1ELb0ELb0ELb1ELb1ELb0ELb1EEEvNS_16Flash_fwd_paramsE,"ax",@progbits
	.align	128
        .global         _ZN5flash24flash_fwd_splitkv_kernelI23Flash_fwd_kernel_traitsILi256ELi64ELi64ELi4ELb0ELb0EN7cutlass10bfloat16_tE19Flash_kernel_traitsILi256ELi64ELi64ELi4ES3_EELb0ELb1ELb0ELb0ELb1ELb1ELb0ELb1EEEvNS_16Flash_fwd_paramsE
        .type           _ZN5flash24flash_fwd_splitkv_kernelI23Flash_fwd_kernel_traitsILi256ELi64ELi64ELi4ELb0ELb0EN7cutlass10bfloat16_tE19Flash_kernel_traitsILi256ELi64ELi64ELi4ES3_EELb0ELb1ELb0ELb0ELb1ELb1ELb0ELb1EEEvNS_16Flash_fwd_paramsE,@function
        .size           _ZN5flash24flash_fwd_splitkv_kernelI23Flash_fwd_kernel_traitsILi256ELi64ELi64ELi4ELb0ELb0EN7cutlass10bfloat16_tE19Flash_kernel_traitsILi256ELi64ELi64ELi4ES3_EELb0ELb1ELb0ELb0ELb1ELb1ELb0ELb1EEEvNS_16Flash_fwd_paramsE,(.L_x_9017 - _ZN5flash24flash_fwd_splitkv_kernelI23Flash_fwd_kernel_traitsILi256ELi64ELi64ELi4ELb0ELb0EN7cutlass10bfloat16_tE19Flash_kernel_traitsILi256ELi64ELi64ELi4ES3_EELb0ELb1ELb0ELb0ELb1ELb1ELb0ELb1EEEvNS_16Flash_fwd_paramsE)
        .other          _ZN5flash24flash_fwd_splitkv_kernelI23Flash_fwd_kernel_traitsILi256ELi64ELi64ELi4ELb0ELb0EN7cutlass10bfloat16_tE19Flash_kernel_traitsILi256ELi64ELi64ELi4ES3_EELb0ELb1ELb0ELb0ELb1ELb1ELb0ELb1EEEvNS_16Flash_fwd_paramsE,@"STO_CUDA_ENTRY STV_DEFAULT"
_ZN5flash24flash_fwd_splitkv_kernelI23Flash_fwd_kernel_traitsILi256ELi64ELi64ELi4ELb0ELb0EN7cutlass10bfloat16_tE19Flash_kernel_traitsILi256ELi64ELi64ELi4ES3_EELb0ELb1ELb0ELb0ELb1ELb1ELb0ELb1EEEvNS_16Flash_fwd_paramsE:
.text._ZN5flash24flash_fwd_splitkv_kernelI23Flash_fwd_kernel_traitsILi256ELi64ELi64ELi4ELb0ELb0EN7cutlass10bfloat16_tE19Flash_kernel_traitsILi256ELi64ELi64ELi4ES3_EELb0ELb1ELb0ELb0ELb1ELb1ELb0ELb1EEEvNS_16Flash_fwd_paramsE:
        /* <DEDUP_REMOVED lines=8> */
[----:B-1-34-:R-:W-:Y:S05]  /*0080*/  CALL.REL.NOINC `($_ZN5flash24flash_fwd_splitkv_kernelI23Flash_fwd_kernel_traitsILi256ELi64ELi64ELi4ELb0ELb0EN7cutlass10bfloat16_tE19Flash_kernel_traitsILi256ELi64ELi64ELi4ES3_EELb0ELb1ELb0ELb0ELb1ELb1ELb0ELb1EEEvNS_16Flash_fwd_paramsE$_ZN5flash30compute_attn_1rowblock_splitkvI23Flash_fwd_kernel_traitsILi256ELi64ELi64ELi4ELb0ELb0EN7cutlass10bfloat16_tE19Flash_kernel_traitsILi256ELi64ELi64ELi4ES3_EELb0ELb1ELb0ELb0ELb1ELb1ELb0ELb1ENS_16Flash_fwd_paramsEEEvRKT8_iiiii) ;  /* 0x0000000000087944 */ /* 0x01afea0003c00000 */
[----:B------:R-:W-:Y:S05]  /*0090*/  BSYNC B3 ;  /* 0x0000000000037941 */ /* 0x000fea0003800000 */
.L_x_6840:
[----:B------:R-:W-:Y:S05]  /*00a0*/  EXIT ;  /* 0x000000000000794d */ /* 0x000fea0003800000 */
        .type           $_ZN5flash24flash_fwd_splitkv_kernelI23Flash_fwd_kernel_traitsILi256ELi64ELi64ELi4ELb0ELb0EN7cutlass10bfloat16_tE19Flash_kernel_traitsILi256ELi64ELi64ELi4ES3_EELb0ELb1ELb0ELb0ELb1ELb1ELb0ELb1EEEvNS_16Flash_fwd_paramsE$_ZN5flash30compute_attn_1rowblock_splitkvI23Flash_fwd_kernel_traitsILi256ELi64ELi64ELi4ELb0ELb0EN7cutlass10bfloat16_tE19Flash_kernel_traitsILi256ELi64ELi64ELi4ES3_EELb0ELb1ELb0ELb0ELb1ELb1ELb0ELb1ENS_16Flash_fwd_paramsEEEvRKT8_iiiii,@function
        .size           $_ZN5flash24flash_fwd_splitkv_kernelI23Flash_fwd_kernel_traitsILi256ELi64ELi64ELi4ELb0ELb0EN7cutlass10bfloat16_tE19Flash_kernel_traitsILi256ELi64ELi64ELi4ES3_EELb0ELb1ELb0ELb0ELb1ELb1ELb0ELb1EEEvNS_16Flash_fwd_paramsE$_ZN5flash30compute_attn_1rowblock_splitkvI23Flash_fwd_kernel_traitsILi256ELi64ELi64ELi4ELb0ELb0EN7cutlass10bfloat16_tE19Flash_kernel_traitsILi256ELi64ELi64ELi4ES3_EELb0ELb1ELb0ELb0ELb1ELb1ELb0ELb1ENS_16Flash_fwd_paramsEEEvRKT8_iiiii,(.L_x_9017 - $_ZN5flash24flash_fwd_splitkv_kernelI23Flash_fwd_kernel_traitsILi256ELi64ELi64ELi4ELb0ELb0EN7cutlass10bfloat16_tE19Flash_kernel_traitsILi256ELi64ELi64ELi4ES3_EELb0ELb1ELb0ELb0ELb1ELb1ELb0ELb1EEEvNS_16Flash_fwd_paramsE$_ZN5flash30compute_attn_1rowblock_splitkvI23Flash_fwd_kernel_traitsILi256ELi64ELi64ELi4ELb0ELb0EN7cutlass10bfloat16_tE19Flash_kernel_traitsILi256ELi64ELi64ELi4ES3_EELb0ELb1ELb0ELb0ELb1ELb1ELb0ELb1ENS_16Flash_fwd_paramsEEEvRKT8_iiiii)
$_ZN5flash24flash_fwd_splitkv_kernelI23Flash_fwd_kernel_traitsILi256ELi64ELi64ELi4ELb0ELb0EN7cutlass10bfloat16_tE19Flash_kernel_traitsILi256ELi64ELi64ELi4ES3_EELb0ELb1ELb0ELb0ELb1ELb1ELb0ELb1EEEvNS_16Flash_fwd_paramsE$_ZN5flash30compute_attn_1rowblock_splitkvI23Flash_fwd_kernel_traitsILi256ELi64ELi64ELi4ELb0ELb0EN7cutlass10bfloat16_tE19Flash_kernel_traitsILi256ELi64ELi64ELi4ES3_EELb0ELb1ELb0ELb0ELb1ELb1ELb0ELb1ENS_16Flash_fwd_paramsEEEvRKT8_iiiii:
        /* <DEDUP_REMOVED lines=28> */
.L_x_6842:
[----:B------:R-:W-:Y:S05]  /*0270*/  BSYNC B0 ;  /* 0x0000000000007941 */ /* 0x000fea0003800000 */
.L_x_6841:
        /* <DEDUP_REMOVED lines=8> */
.L_x_6844:
[----:B------:R3:W5:Y:S02]  /*0300*/  LD.E R3, desc[UR6][R18.64+0xb8] ;  /* 0x0000b80612037980 */ /* 0x000764000c101900 */
.L_x_6845:
[----:B------:R-:W-:Y:S05]  /*0310*/  BSYNC B0 ;  /* 0x0000000000007941 */ /* 0x000fea0003800000 */
.L_x_6843:
        /* <DEDUP_REMOVED lines=10> */
.L_x_6847:
[----:B------:R-:W2:Y:S01]  /*03c0*/  LD.E.64 R2, desc[UR6][R18.64+0x108] ;  /* 0x0001080612027980 */ /* 0x000ea2000c101b00 */
[----:B------:R-:W-:Y:S01]  /*03d0*/  BSSY B0, `(.L_x_6849) ;  /* 0x0000006000007945 */ /* 0x000fe20003800000 */
[----:B------:R-:W-:Y:S01]  /*03e0*/  IMAD.MOV.U32 R61, RZ, RZ, RZ ;  /* 0x000000ffff3d7224 */ /* 0x000fe200078e00ff */
[----:B--2---:R-:W-:-:S04]  /*03f0*/  ISETP.NE.U32.AND P1, PT, R2, RZ, PT ;  /* 0x000000ff0200720c */ /* 0x004fc80003f25070 */
[----:B------:R-:W-:-:S13]  /*0400*/  ISETP.NE.AND.EX P1, PT, R3, RZ, PT, P1 ;  /* 0x000000ff0300720c */ /* 0x000fda0003f25310 */
[----:B------:R-:W-:Y:S05]  /*0410*/  @!P1 BRA `(.L_x_6850) ;  /* 0x0000000000049947 */ /* 0x000fea0003800000 */
[----:B------:R2:W5:Y:S02]  /*0420*/  LD.E R61, desc[UR6][R18.64+0xbc] ;  /* 0x0000bc06123d7980 */ /* 0x000564000c101900 */
.L_x_6850:
[----:B------:R-:W-:Y:S05]  /*0430*/  BSYNC B0 ;  /* 0x0000000000007941 */ /* 0x000fea0003800000 */
.L_x_6849:
[----:B-----5:R-:W-:Y:S02]  /*0440*/  IADD3 R61, R70, R61, RZ ;  /* 0x0000003d463d7210 */ /* 0x020fe40007ffe0ff */
.L_x_6848:
[----:B------:R-:W-:Y:S05]  /*0450*/  BSYNC B1 ;  /* 0x0000000000017941 */ /* 0x000fea0003800000 */
.L_x_6846:
[----:B------:R-:W-:Y:S01]  /*0460*/  IMAD.SHL.U32 R63, R233, 0x40, RZ ;  /* 0x00000040e93f7824 */ /* 0x000fe200078e00ff */
[----:B------:R-:W-:Y:S01]  /*0470*/  MOV R2, R230 ;  /* 0x000000e600027202 */ /* 0x000fe20000000f00 */
[----:B------:R-:W-:-:S03]  /*0480*/  IMAD.MOV.U32 R3, RZ, RZ, 0x0 ;  /* 0x00000000ff037424 */ /* 0x000fc600078e00ff */
[----:B------:R-:W-:-:S13]  /*0490*/  ISETP.GT.AND P1, PT, R234, R63, PT ;  /* 0x0000003fea00720c */ /* 0x000fda0003f24270 */
[----:B-123--:R-:W-:Y:S05]  /*04a0*/  @!P1 RET.REL.NODEC R2 `(_ZN5flash24flash_fwd_splitkv_kernelI23Flash_fwd_kernel_traitsILi256ELi64ELi64ELi4ELb0ELb0EN7cutlass10bfloat16_tE19Flash_kernel_traitsILi256ELi64ELi64ELi4ES3_EELb0ELb1ELb0ELb0ELb1ELb1ELb0ELb1EEEvNS_16Flash_fwd_paramsE) ;  /* 0xfffffff802d49950 */ /* 0x00efea0003c3ffff */
        /* <DEDUP_REMOVED lines=92> */
.L_x_6853:
[----:B------:R-:W-:Y:S05]  /*0a70*/  BSYNC B0 ;  /* 0x0000000000007941 */ /* 0x000fea0003800000 */
.L_x_6852:
        /* <DEDUP_REMOVED lines=21> */
.L_x_6855:
[----:B------:R-:W-:Y:S05]  /*0bd0*/  BSYNC B0 ;  /* 0x0000000000007941 */ /* 0x000fea0003800000 */
.L_x_6854:
        /* <DEDUP_REMOVED lines=16> */
.L_x_6857:
[----:B------:R-:W-:Y:S05]  /*0ce0*/  BSYNC B0 ;  /* 0x0000000000007941 */ /* 0x000fea0003800000 */
.L_x_6856:
        /* <DEDUP_REMOVED lines=16> */
.L_x_6859:
[----:B------:R-:W-:Y:S05]  /*0df0*/  BSYNC B0 ;  /* 0x0000000000007941 */ /* 0x000fea0003800000 */
.L_x_6858:
[----:B------:R-:W-:Y:S01]  /*0e00*/  MOV R231, 0x0 ;  /* 0x0000000000e77802 */ /* 0x000fe20000000f00 */
[----:B------:R-:W-:Y:S04]  /*0e10*/  @!P6 ST.E desc[UR6][R8.64], R11 ;  /* 0x0000000b0800e985 */ /* 0x000fe8000c101906 */
[----:B------:R-:W-:Y:S04]  /*0e20*/  @!P5 ST.E desc[UR6][R8.64+0x40], R7 ;  /* 0x000040070800d985 */ /* 0x000fe8000c101906 */
[----:B------:R1:W-:Y:S02]  /*0e30*/  @!P4 ST.E desc[UR6][R8.64+0x80], R3 ;  /* 0x000080030800c985 */ /* 0x0003e4000c101906 */
[----:B-123-5:R-:W-:Y:S05]  /*0e40*/  @P3 RET.REL.NODEC R230 `(_ZN5flash24flash_fwd_splitkv_kernelI23Flash_fwd_kernel_traitsILi256ELi64ELi64ELi4ELb0ELb0EN7cutlass10bfloat16_tE19Flash_kernel_traitsILi256ELi64ELi64ELi4ES3_EELb0ELb1ELb0ELb0ELb1ELb1ELb0ELb1EEEvNS_16Flash_fwd_paramsE) ;  /* 0xfffffff0e66c3950 */ /* 0x02efea0003c3ffff */
[----:B------:R-:W-:Y:S02]  /*0e50*/  MOV R3, 0x7f800000 ;  /* 0x7f80000000037802 */ /* 0x000fe40000000f00 */
[----:B------:R-:W-:-:S03]  /*0e60*/  MOV R231, 0x0 ;  /* 0x0000000000e77802 */ /* 0x000fc60000000f00 */
[----:B------:R1:W-:Y:S02]  /*0e70*/  ST.E desc[UR6][R8.64+0xc0], R3 ;  /* 0x0000c00308007985 */ /* 0x0003e4000c101906 */
[----:B-1----:R-:W-:Y:S05]  /*0e80*/  RET.REL.NODEC R230 `(_ZN5flash24flash_fwd_splitkv_kernelI23Flash_fwd_kernel_traitsILi256ELi64ELi64ELi4ELb0ELb0EN7cutlass10bfloat16_tE19Flash_kernel_traitsILi256ELi64ELi64ELi4ES3_EELb0ELb1ELb0ELb0ELb1ELb1ELb0ELb1EEEvNS_16Flash_fwd_paramsE) ;  /* 0xfffffff0e65c7950 */ /* 0x002fea0003c3ffff */
.L_x_6851:
        /* <DEDUP_REMOVED lines=105> */
.L_x_6861:
        /* <DEDUP_REMOVED lines=79> */
.L_x_6862:
[----:B------:R-:W-:Y:S05]  /*1a10*/  BSYNC B0 ;  /* 0x0000000000007941 */ /* 0x000fea0003800000 */
.L_x_6860:
        /* <DEDUP_REMOVED lines=255> */
.L_x_6919:
        /* <DEDUP_REMOVED lines=256> */
.L_x_6868:
[----:B------:R-:W-:Y:S05]  /*3a10*/  BSYNC B0 ;  /* 0x0000000000007941 */ /* 0x000fea0003800000 */
.L_x_6867:
        /* <DEDUP_REMOVED lines=192> */
.L_x_6870:
[----:B------:R-:W-:Y:S05]  /*4620*/  BSYNC B0 ;  /* 0x0000000000007941 */ /* 0x000fea0003800000 */
.L_x_6869:
        /* <DEDUP_REMOVED lines=192> */
.L_x_6872:
[----:B------:R-:W-:Y:S05]  /*5230*/  BSYNC B0 ;  /* 0x0000000000007941 */ /* 0x000fea0003800000 */
.L_x_6871:
        /* <DEDUP_REMOVED lines=194> */
.L_x_6874:
[----:B------:R-:W-:Y:S05]  /*5e60*/  BSYNC B0 ;  /* 0x0000000000007941 */ /* 0x000fea0003800000 */
.L_x_6873:
[----:B------:R-:W5:Y:S02]  /*5e70*/  LD.E R3, desc[UR6][R18.64+0xd0] ;  /* 0x0000d00612037980 */ /* 0x000f64000c101900 */
[----:B-----5:R-:W-:Y:S05]  /*5e80*/  IMAD.U32 R3, R3, -0x20, RZ ;  /* 0xffffffe003037824 */ /* 0x020fea00078e00ff */
[C---:B------:R-:W-:Y:S02]  /*5e90*/  LEA R28, P1, R3.reuse, R28, 0x1 ;  /* 0x0000001c031c7211 */ /* 0x040fe400078208ff */
[C---:B------:R-:W-:Y:S02]  /*5ea0*/  LEA R56, P0, R3.reuse, R56, 0x1 ;  /* 0x0000003803387211 */ /* 0x040fe400078008ff */
[C---:B------:R-:W-:Y:S02]  /*5eb0*/  LEA.HI.X.SX32 R29, R3.reuse, R29, 0x1, P1 ;  /* 0x0000001d031d7211 */ /* 0x040fe400008f0eff */
[----:B------:R-:W-:Y:S01]  /*5ec0*/  LEA.HI.X.SX32 R57, R3, R57, 0x1, P0 ;  /* 0x0000003903397211 */ /* 0x000fe200000f0eff */
[----:B------:R-:W-:Y:S05]  /*5ed0*/  BRA `(.L_x_6875) ;  /* 0x0000005c00947947 */ /* 0x000fea0003800000 */
.L_x_6866:
        /* <DEDUP_REMOVED lines=86> */
.L_x_6879:
[----:B------:R-:W-:Y:S05]  /*6440*/  BSYNC B0 ;  /* 0x0000000000007941 */ /* 0x000fea0003800000 */
.L_x_6878:
        /* <DEDUP_REMOVED lines=83> */
.L_x_6881:
[----:B------:R-:W-:Y:S05]  /*6980*/  BSYNC B0 ;  /* 0x0000000000007941 */ /* 0x000fea0003800000 */
.L_x_6880:
        /* <DEDUP_REMOVED lines=82> */
.L_x_6883:
[----:B------:R-:W-:Y:S05]  /*6eb0*/  BSYNC B0 ;  /* 0x0000000000007941 */ /* 0x000fea0003800000 */
.L_x_6882:
        /* <DEDUP_REMOVED lines=84> */
.L_x_6885:
[----:B------:R-:W-:Y:S05]  /*7400*/  BSYNC B0 ;  /* 0x0000000000007941 */ /* 0x000fea0003800000 */
.L_x_6884:
[----:B-----5:R3:W-:Y:S02]  /*7410*/  ST.E.128 desc[UR6][R160.64+0x180], R8 ;  /* 0x00018008a0007985 */ /* 0x0207e4000c101d06 */
.L_x_6877:
[----:B------:R-:W-:Y:S05]  /*7420*/  BSYNC B1 ;  /* 0x0000000000017941 */ /* 0x000fea0003800000 */
.L_x_6876:
        /* <DEDUP_REMOVED lines=94> */
.L_x_6889:
[----:B------:R-:W-:Y:S05]  /*7a10*/  BSYNC B0 ;  /* 0x0000000000007941 */ /* 0x000fea0003800000 */
.L_x_6888:
        /* <DEDUP_REMOVED lines=89> */
.L_x_6891:
[----:B------:R-:W-:Y:S05]  /*7fb0*/  BSYNC B0 ;  /* 0x0000000000007941 */ /* 0x000fea0003800000 */
.L_x_6890:
        /* <DEDUP_REMOVED lines=88> */
.L_x_6893:
[----:B------:R-:W-:Y:S05]  /*8540*/  BSYNC B0 ;  /* 0x0000000000007941 */ /* 0x000fea0003800000 */
.L_x_6892:
        /* <DEDUP_REMOVED lines=90> */
.L_x_6895:
[----:B------:R-:W-:Y:S05]  /*8af0*/  BSYNC B0 ;  /* 0x0000000000007941 */ /* 0x000fea0003800000 */
.L_x_6894:
[----:B-----5:R3:W-:Y:S02]  /*8b00*/  ST.E.128 desc[UR6][R42.64+0x180], R8 ;  /* 0x000180082a007985 */ /* 0x0207e4000c101d06 */
.L_x_6887:
[----:B------:R-:W-:Y:S05]  /*8b10*/  BSYNC B1 ;  /* 0x0000000000017941 */ /* 0x000fea0003800000 */
.L_x_6886:
        /* <DEDUP_REMOVED lines=97> */
.L_x_6899:
[----:B------:R-:W-:Y:S05]  /*9130*/  BSYNC B0 ;  /* 0x0000000000007941 */ /* 0x000fea0003800000 */
.L_x_6898:
        /* <DEDUP_REMOVED lines=89> */
.L_x_6901:
[----:B------:R-:W-:Y:S05]  /*96d0*/  BSYNC B0 ;  /* 0x0000000000007941 */ /* 0x000fea0003800000 */
.L_x_6900:
        /* <DEDUP_REMOVED lines=88> */
.L_x_6903:
[----:B------:R-:W-:Y:S05]  /*9c60*/  BSYNC B0 ;  /* 0x0000000000007941 */ /* 0x000fea0003800000 */
.L_x_6902:
        /* <DEDUP_REMOVED lines=90> */
.L_x_6905:
[----:B------:R-:W-:Y:S05]  /*a210*/  BSYNC B0 ;  /* 0x0000000000007941 */ /* 0x000fea0003800000 */
.L_x_6904:
[----:B-----5:R4:W-:Y:S02]  /*a220*/  ST.E.128 desc[UR6][R42.64+0x180], R8 ;  /* 0x000180082a007985 */ /* 0x0209e4000c101d06 */
.L_x_6897:
[----:B------:R-:W-:Y:S05]  /*a230*/  BSYNC B1 ;  /* 0x0000000000017941 */ /* 0x000fea0003800000 */
.L_x_6896:
        /* <DEDUP_REMOVED lines=99> */
.L_x_6909:
[----:B------:R-:W-:Y:S05]  /*a870*/  BSYNC B0 ;  /* 0x0000000000007941 */ /* 0x000fea0003800000 */
.L_x_6908:
        /* <DEDUP_REMOVED lines=89> */
.L_x_6911:
[----:B------:R-:W-:Y:S05]  /*ae10*/  BSYNC B0 ;  /* 0x0000000000007941 */ /* 0x000fea0003800000 */
.L_x_6910:
        /* <DEDUP_REMOVED lines=88> */
.L_x_6913:
[----:B------:R-:W-:Y:S05]  /*b3a0*/  BSYNC B0 ;  /* 0x0000000000007941 */ /* 0x000fea0003800000 */
.L_x_6912:
        /* <DEDUP_REMOVED lines=90> */
.L_x_6915:
[----:B------:R-:W-:Y:S05]  /*b950*/  BSYNC B0 ;  /* 0x0000000000007941 */ /* 0x000fea0003800000 */
.L_x_6914:
[----:B-----5:R4:W-:Y:S02]  /*b960*/  ST.E.128 desc[UR6][R48.64+0x180], R8 ;  /* 0x0001800830007985 */ /* 0x0209e4000c101d06 */
.L_x_6907:
[----:B------:R-:W-:Y:S05]  /*b970*/  BSYNC B1 ;  /* 0x0000000000017941 */ /* 0x000fea0003800000 */
.L_x_6906:
[----:B------:R-:W5:Y:S02]  /*b980*/  LD.E R3, desc[UR6][R18.64+0xd0] ;  /* 0x0000d00612037980 */ /* 0x000f64000c101900 */
[----:B-----5:R-:W-:Y:S05]  /*b990*/  IMAD.U32 R3, R3, -0x20, RZ ;  /* 0xffffffe003037824 */ /* 0x020fea00078e00ff */
[C---:B------:R-:W-:Y:S02]  /*b9a0*/  LEA R116, P1, R3.reuse, R116, 0x1 ;  /* 0x0000007403747211 */ /* 0x040fe400078208ff */
[C---:B------:R-:W-:Y:S02]  /*b9b0*/  LEA R114, P0, R3.reuse, R114, 0x1 ;  /* 0x0000007203727211 */ /* 0x040fe400078008ff */
[C---:B------:R-:W-:Y:S02]  /*b9c0*/  LEA.HI.X.SX32 R117, R3.reuse, R117, 0x1, P1 ;  /* 0x0000007503757211 */ /* 0x040fe400008f0eff */
[----:B------:R-:W-:Y:S01]  /*b9d0*/  LEA.HI.X.SX32 R115, R3, R115, 0x1, P0 ;  /* 0x0000007303737211 */ /* 0x000fe200000f0eff */
[----:B------:R-:W-:Y:S05]  /*b9e0*/  BRA `(.L_x_6875) ;  /* 0x0000000000d07947 */ /* 0x000fea0003800000 */
.L_x_6865:
        /* <DEDUP_REMOVED lines=52> */
.L_x_6875:
[----:B------:R-:W-:Y:S05]  /*bd30*/  BSYNC B2 ;  /* 0x0000000000027941 */ /* 0x000fea0003800000 */
.L_x_6864:
        /* <DEDUP_REMOVED lines=88> */
.L_x_6917:
        /* <DEDUP_REMOVED lines=8> */
.L_x_6918:
[----:B------:R-:W-:Y:S05]  /*c340*/  BSYNC B0 ;  /* 0x0000000000007941 */ /* 0x000fea0003800000 */
.L_x_6916:
[----:B------:R-:W-:Y:S04]  /*c350*/  IADD3 R17, R17, -0x1, RZ ;  /* 0xffffffff11117810 */ /* 0x000fe80007ffe0ff */
[----:B------:R-:W-:Y:S11]  /*c360*/  ISETP.GT.AND P0, PT, R17, R81, PT ;  /* 0x000000511100720c */ /* 0x000ff60003f04270 */
[----:B------:R-:W-:Y:S02]  /*c370*/  @!UPT UIADD3 URZ, URZ, URZ, URZ ;  /* 0x0000003f3f3ff290 */ /* 0x000fe4000fffe03f */
[----:B------:R-:W-:Y:S05]  /*c380*/  @P0 BRA `(.L_x_6919) ;  /* 0xffffff6400a00947 */ /* 0x000fea000383ffff */
.L_x_6863:
        /* <DEDUP_REMOVED lines=110> */
.L_x_6926:
[----:B------:R-:W-:Y:S05]  /*ca70*/  BSYNC B0 ;  /* 0x0000000000007941 */ /* 0x000fea0003800000 */
.L_x_6925:
        /* <DEDUP_REMOVED lines=42> */
.L_x_6928:
[----:B------:R-:W-:Y:S05]  /*cd20*/  BSYNC B0 ;  /* 0x0000000000007941 */ /* 0x000fea0003800000 */
.L_x_6927:
        /* <DEDUP_REMOVED lines=43> */
.L_x_6930:
[----:B------:R-:W-:Y:S05]  /*cfe0*/  BSYNC B0 ;  /* 0x0000000000007941 */ /* 0x000fea0003800000 */
.L_x_6929:
        /* <DEDUP_REMOVED lines=44> */
.L_x_6932:
[----:B------:R-:W-:Y:S05]  /*d2b0*/  BSYNC B0 ;  /* 0x0000000000007941 */ /* 0x000fea0003800000 */
.L_x_6931:
[----:B-----5:R3:W-:Y:S02]  /*d2c0*/  STS.128 [R235+0x6000], R20 ;  /* 0x00600014eb007388 */ /* 0x0207e40000000c00 */
.L_x_6924:
[----:B------:R-:W-:Y:S05]  /*d2d0*/  BSYNC B1 ;  /* 0x0000000000017941 */ /* 0x000fea0003800000 */
.L_x_6923:
        /* <DEDUP_REMOVED lines=59> */
.L_x_6936:
[----:B------:R-:W-:Y:S05]  /*d690*/  BSYNC B0 ;  /* 0x0000000000007941 */ /* 0x000fea0003800000 */
.L_x_6935:
        /* <DEDUP_REMOVED lines=44> */
.L_x_6938:
[----:B------:R-:W-:Y:S05]  /*d960*/  BSYNC B0 ;  /* 0x0000000000007941 */ /* 0x000fea0003800000 */
.L_x_6937:
        /* <DEDUP_REMOVED lines=42> */
.L_x_6940:
[----:B------:R-:W-:Y:S05]  /*dc10*/  BSYNC B0 ;  /* 0x0000000000007941 */ /* 0x000fea0003800000 */
.L_x_6939:
        /* <DEDUP_REMOVED lines=44> */
.L_x_6942:
[----:B------:R-:W-:Y:S05]  /*dee0*/  BSYNC B0 ;  /* 0x0000000000007941 */ /* 0x000fea0003800000 */
.L_x_6941:
[----:B-----5:R2:W-:Y:S02]  /*def0*/  STS.128 [R235+0x6800], R44 ;  /* 0x0068002ceb007388 */ /* 0x0205e40000000c00 */
.L_x_6934:
[----:B------:R-:W-:Y:S05]  /*df00*/  BSYNC B1 ;  /* 0x0000000000017941 */ /* 0x000fea0003800000 */
.L_x_6933:
        /* <DEDUP_REMOVED lines=61> */
.L_x_6946:
[----:B------:R-:W-:Y:S05]  /*e2e0*/  BSYNC B0 ;  /* 0x0000000000007941 */ /* 0x000fea0003800000 */
.L_x_6945:
        /* <DEDUP_REMOVED lines=42> */
.L_x_6948:
[----:B------:R-:W-:Y:S05]  /*e590*/  BSYNC B0 ;  /* 0x0000000000007941 */ /* 0x000fea0003800000 */
.L_x_6947:
        /* <DEDUP_REMOVED lines=43> */
.L_x_6950:
[----:B------:R-:W-:Y:S05]  /*e850*/  BSYNC B0 ;  /* 0x0000000000007941 */ /* 0x000fea0003800000 */
.L_x_6949:
        /* <DEDUP_REMOVED lines=44> */
.L_x_6952:
[----:B------:R-:W-:Y:S05]  /*eb20*/  BSYNC B0 ;  /* 0x0000000000007941 */ /* 0x000fea0003800000 */
.L_x_6951:
[----:B-----5:R2:W-:Y:S02]  /*eb30*/  STS.128 [R235+0x7000], R28 ;  /* 0x0070001ceb007388 */ /* 0x0205e40000000c00 */
.L_x_6944:
[----:B------:R-:W-:Y:S05]  /*eb40*/  BSYNC B1 ;  /* 0x0000000000017941 */ /* 0x000fea0003800000 */
.L_x_6943:
        /* <DEDUP_REMOVED lines=61> */
.L_x_6955:
[----:B------:R-:W-:Y:S05]  /*ef20*/  BSYNC B0 ;  /* 0x0000000000007941 */ /* 0x000fea0003800000 */
.L_x_6954:
        /* <DEDUP_REMOVED lines=42> */
.L_x_6957:
[----:B------:R-:W-:Y:S05]  /*f1d0*/  BSYNC B0 ;  /* 0x0000000000007941 */ /* 0x000fea0003800000 */
.L_x_6956:
        /* <DEDUP_REMOVED lines=44> */
.L_x_6959:
[----:B------:R-:W-:Y:S05]  /*f4a0*/  BSYNC B0 ;  /* 0x0000000000007941 */ /* 0x000fea0003800000 */
.L_x_6958:
        /* <DEDUP_REMOVED lines=45> */
.L_x_6961:
[----:B------:R-:W-:Y:S05]  /*f780*/  BSYNC B0 ;  /* 0x0000000000007941 */ /* 0x000fea0003800000 */
.L_x_6960:
[----:B-----5:R4:W-:Y:S01]  /*f790*/  STS.128 [R235+0x7800], R20 ;  /* 0x00780014eb007388 */ /* 0x0209e20000000c00 */
[----:B------:R-:W-:Y:S05]  /*f7a0*/  BRA `(.L_x_6953) ;  /* 0x0000005c000c7947 */ /* 0x000fea0003800000 */
.L_x_6922:
        /* <DEDUP_REMOVED lines=89> */
.L_x_6965:
[----:B------:R-:W-:Y:S05]  /*fd40*/  BSYNC B0 ;  /* 0x0000000000007941 */ /* 0x000fea0003800000 */
.L_x_6964:
        /* <DEDUP_REMOVED lines=83> */
.L_x_6967:
[----:B------:R-:W-:Y:S05]  /*10280*/  BSYNC B0 ;  /* 0x0000000000007941 */ /* 0x000fea0003800000 */
.L_x_6966:
        /* <DEDUP_REMOVED lines=83> */
.L_x_6969:
[----:B------:R-:W-:Y:S05]  /*107c0*/  BSYNC B0 ;  /* 0x0000000000007941 */ /* 0x000fea0003800000 */
.L_x_6968:
        /* <DEDUP_REMOVED lines=85> */
.L_x_6971:
[----:B------:R-:W-:Y:S05]  /*10d20*/  BSYNC B0 ;  /* 0x0000000000007941 */ /* 0x000fea0003800000 */
.L_x_6970:
[----:B-----5:R3:W-:Y:S02]  /*10d30*/  STS.128 [R235+0x6000], R36 ;  /* 0x00600024eb007388 */ /* 0x0207e40000000c00 */
.L_x_6963:
[----:B------:R-:W-:Y:S05]  /*10d40*/  BSYNC B1 ;  /* 0x0000000000017941 */ /* 0x000fea0003800000 */
.L_x_6962:
        /* <DEDUP_REMOVED lines=94> */
.L_x_6975:
[----:B------:R-:W-:Y:S05]  /*11330*/  BSYNC B0 ;  /* 0x0000000000007941 */ /* 0x000fea0003800000 */
.L_x_6974:
        /* <DEDUP_REMOVED lines=86> */
.L_x_6977:
[----:B------:R-:W-:Y:S05]  /*118a0*/  BSYNC B0 ;  /* 0x0000000000007941 */ /* 0x000fea0003800000 */
.L_x_6976:
        /* <DEDUP_REMOVED lines=86> */
.L_x_6979:
[----:B------:R-:W-:Y:S05]  /*11e10*/  BSYNC B0 ;  /* 0x0000000000007941 */ /* 0x000fea0003800000 */
.L_x_6978:
        /* <DEDUP_REMOVED lines=89> */
.L_x_6981:
[----:B------:R-:W-:Y:S05]  /*123b0*/  BSYNC B0 ;  /* 0x0000000000007941 */ /* 0x000fea0003800000 */
.L_x_6980:
[----:B-----5:R1:W-:Y:S02]  /*123c0*/  STS.128 [R235+0x6800], R20 ;  /* 0x00680014eb007388 */ /* 0x0203e40000000c00 */
.L_x_6973:
[----:B------:R-:W-:Y:S05]  /*123d0*/  BSYNC B1 ;  /* 0x0000000000017941 */ /* 0x000fea0003800000 */
.L_x_6972:
        /* <DEDUP_REMOVED lines=95> */
.L_x_6985:
[----:B------:R-:W-:Y:S05]  /*129d0*/  BSYNC B0 ;  /* 0x0000000000007941 */ /* 0x000fea0003800000 */
.L_x_6984:
        /* <DEDUP_REMOVED lines=86> */
.L_x_6987:
[----:B------:R-:W-:Y:S05]  /*12f40*/  BSYNC B0 ;  /* 0x0000000000007941 */ /* 0x000fea0003800000 */
.L_x_6986:
        /* <DEDUP_REMOVED lines=86> */
.L_x_6989:
[----:B------:R-:W-:Y:S05]  /*134b0*/  BSYNC B0 ;  /* 0x0000000000007941 */ /* 0x000fea0003800000 */
.L_x_6988:
        /* <DEDUP_REMOVED lines=88> */
.L_x_6991:
[----:B------:R-:W-:Y:S05]  /*13a40*/  BSYNC B0 ;  /* 0x0000000000007941 */ /* 0x000fea0003800000 */
.L_x_6990:
[----:B-----5:R1:W-:Y:S02]  /*13a50*/  STS.128 [R235+0x7000], R28 ;  /* 0x0070001ceb007388 */ /* 0x0203e40000000c00 */
.L_x_6983:
[----:B------:R-:W-:Y:S05]  /*13a60*/  BSYNC B1 ;  /* 0x0000000000017941 */ /* 0x000fea0003800000 */
.L_x_6982:
        /* <DEDUP_REMOVED lines=94> */
.L_x_6993:
[----:B------:R-:W-:Y:S05]  /*14050*/  BSYNC B0 ;  /* 0x0000000000007941 */ /* 0x000fea0003800000 */
.L_x_6992:
        /* <DEDUP_REMOVED lines=87> */
.L_x_6995:
[----:B------:R-:W-:Y:S05]  /*145d0*/  BSYNC B0 ;  /* 0x0000000000007941 */ /* 0x000fea0003800000 */
.L_x_6994:
        /* <DEDUP_REMOVED lines=87> */
.L_x_6997:
[----:B------:R-:W-:Y:S05]  /*14b50*/  BSYNC B0 ;  /* 0x0000000000007941 */ /* 0x000fea0003800000 */
.L_x_6996:
        /* <DEDUP_REMOVED lines=89> */
.L_x_6999:
[----:B------:R-:W-:Y:S05]  /*150f0*/  BSYNC B0 ;  /* 0x0000000000007941 */ /* 0x000fea0003800000 */
.L_x_6998:
[----:B-----5:R1:W-:Y:S01]  /*15100*/  STS.128 [R235+0x7800], R20 ;  /* 0x00780014eb007388 */ /* 0x0203e20000000c00 */
[----:B------:R-:W-:Y:S05]  /*15110*/  BRA `(.L_x_6953) ;  /* 0x0000000000b07947 */ /* 0x000fea0003800000 */
.L_x_6921:
        /* <DEDUP_REMOVED lines=44> */
.L_x_6953:
[----:B------:R-:W-:Y:S05]  /*153e0*/  BSYNC B2 ;  /* 0x0000000000027941 */ /* 0x000fea0003800000 */
.L_x_6920:
[----:B------:R-:W-:Y:S02]  /*153f0*/  VIADD R242, R170, 0xffffffff ;  /* 0xffffffffaaf27836 */ /* 0x000fe40000000000 */
[----:B------:R-:W-:Y:S02]  /*15400*/  IMAD.SHL.U32 R0, R60, 0x40, RZ ;  /* 0x000000403c007824 */ /* 0x000fe400078e00ff */
[----:B-1----:R-:W-:Y:S02]  /*15410*/  IMAD.SHL.U32 R2, R242, 0x40, RZ ;  /* 0x00000040f2027824 */ /* 0x002fe400078e00ff */
[----:B------:R-:W-:Y:S01]  /*15420*/  IMAD.SHL.U32 R121, R64, 0x40, RZ ;  /* 0x0000004040797824 */ /* 0x000fe200078e00ff */
[----:B------:R-:W-:Y:S01]  /*15430*/  LOP3.LUT R5, R0, 0x1c0, RZ, 0xc0, !PT ;  /* 0x000001c000057812 */ /* 0x000fe200078ec0ff */
[----:B------:R-:W-:-:S03]  /*15440*/  IMAD.IADD R3, R61, 0x1, -R2 ;  /* 0x000000013d037824 */ /* 0x000fc600078e0a02 */
[----:B------:R-:W-:Y:S02]  /*15450*/  LOP3.LUT R121, R121, 0xfffffe00, RZ, 0xc0, !PT ;  /* 0xfffffe0079797812 */ /* 0x000fe400078ec0ff */
[-C--:B------:R-:W-:Y:S02]  /*15460*/  ISETP.GE.AND P4, PT, R6, R3.reuse, PT ;  /* 0x000000030600720c */ /* 0x080fe40003f86270 */
[-C--:B------:R-:W-:Y:S02]  /*15470*/  ISETP.GE.AND P5, PT, R146, R3.reuse, PT ;  /* 0x000000039200720c */ /* 0x080fe40003fa6270 */
        /* <DEDUP_REMOVED lines=25> */
[----:B---3-5:R-:W-:Y:S01]  /*15610*/  @!P0 IMAD.IADD R13, R0, 0x1, R9 ;  /* 0x00000001000d8824 */ /* 0x028fe200078e0209 */
        /* <DEDUP_REMOVED lines=18> */
[----:B------:R-:W-:-:S03]  /*15740*/  @!P4 IMAD.WIDE.U32 R8, R168, 0x60, R240 ;  /* 0x00000060a808c825 */ /* 0x000fc600078e00f0 */
[----:B------:R-:W-:Y:S01]  /*15750*/  @!P0 LDGSTS.E.BYPASS.LTC128B.128 [R235+0x9800], desc[UR6][R12.64] ;  /* 0x098000000ceb8fae */ /* 0x000fe2000b901d46 */
[----:B------:R-:W-:-:S03]  /*15760*/  @!P4 IMAD.IADD R9, R0, 0x1, R9 ;  /* 0x000000010009c824 */ /* 0x000fc600078e0209 */
[----:B------:R-:W-:Y:S04]  /*15770*/  @!P0 LDGSTS.E.BYPASS.LTC128B.128 [R235+0xb800], desc[UR6][R12.64+0x80] ;  /* 0x0b8000800ceb8fae */ /* 0x000fe8000b901d46 */
[----:B------:R-:W-:Y:S04]  /*15780*/  @!P0 LDGSTS.E.BYPASS.LTC128B.128 [R235+0xd800], desc[UR6][R12.64+0x100] ;  /* 0x0d8001000ceb8fae */ /* 0x000fe8000b901d46 */
[----:B------:R3:W-:Y:S01]  /*15790*/  @!P0 LDGSTS.E.BYPASS.LTC128B.128 [R235+0xf800], desc[UR6][R12.64+0x180] ;  /* 0x0f8001800ceb8fae */ /* 0x0007e2000b901d46 */
[----:B------:R-:W-:-:S03]  /*157a0*/  @!P2 LEA R4, P0, R65, R240, 0x1 ;  /* 0x000000f04104a211 */ /* 0x000fc600078008ff */
[----:B------:R-:W0:Y:S01]  /*157b0*/  LDGDEPBAR ;  /* 0x00000000000079af */ /* 0x000e220000000000 */
[----:B------:R-:W-:Y:S02]  /*157c0*/  @!P2 LEA.HI.X R5, R65, R241, R62, 0x1, P0 ;  /* 0x000000f14105a211 */ /* 0x000fe400000f0c3e */
[----:B------:R-:W-:Y:S01]  /*157d0*/  LOP3.LUT R62, R6, R3, RZ, 0x3c, !PT ;  /* 0x00000003063e7212 */ /* 0x000fe200078e3cff */
[----:B--2-4-:R-:W2:Y:S01]  /*157e0*/  LD.E R17, desc[UR6][R18.64+0x184] ;  /* 0x0001840612117980 */ /* 0x014ea2000c101900 */
[----:B------:R-:W-:Y:S01]  /*157f0*/  IMAD R3, R54, 0x400, R121 ;  /* 0x0000040036037824 */ /* 0x000fe200078e0279 */
[C---:B-1----:R-:W-:Y:S02]  /*15800*/  @!P1 LEA R10, P0, R168.reuse, R240, 0x6 ;  /* 0x000000f0a80a9211 */ /* 0x042fe400078030ff */
[----:B------:R-:W4:Y:S02]  /*15810*/  LD.E R16, desc[UR6][R18.64+0x188] ;  /* 0x0001880612107980 */ /* 0x000f24000c101900 */
[----:B------:R-:W-:Y:S01]  /*15820*/  @!P1 LEA.HI.X R11, R168, R241, R169, 0x6, P0 ;  /* 0x000000f1a80b9211 */ /* 0x000fe200000f34a9 */
[----:B------:R-:W-:-:S04]  /*15830*/  DEPBAR.LE SB0, 0x0 ;  /* 0x000080000000791a */ /* 0x000fc80000000000 */
[----:B------:R-:W-:Y:S01]  /*15840*/  BAR.SYNC.DEFER_BLOCKING 0x0 ;  /* 0x0000000000007b1d */ /* 0x000fe20000010000 */
[----:B------:R-:W-:Y:S01]  /*15850*/  IMAD.IADD R226, R62, 0x1, R3 ;  /* 0x000000013ee27824 */ /* 0x000fe200078e0203 */
[----:B------:R-:W-:-:S04]  /*15860*/  LEA R225, R225, UR4, 0x1 ;  /* 0x00000004e1e17c11 */ /* 0x000fc8000f8e08ff */
        /* <DEDUP_REMOVED lines=46> */
[----:B------:R-:W1:Y:S01]  /*15b50*/  LDSM.16.M88.4 R32, [R225+0x8000] ;  /* 0x00800000e120783b */ /* 0x000e620000000200 */
[----:B------:R-:W-:Y:S01]  /*15b60*/  R2P PR, R60, 0x6 ;  /* 0x000000063c007804 */ /* 0x000fe20000000000 */
[----:B------:R-:W-:-:S02]  /*15b70*/  VIADD R0, R225, 0x8000 ;  /* 0x00008000e1007836 */ /* 0x000fc40000000000 */
[----:B------:R-:W-:Y:S01]  /*15b80*/  VIADD R223, R225, 0x8020 ;  /* 0x00008020e1df7836 */ /* 0x000fe20000000000 */
[----:B------:R-:W1:Y:S01]  /*15b90*/  LDSM.16.M88.4 R76, [R225+0x8800] ;  /* 0x00880000e14c783b */ /* 0x000e620000000200 */
[--C-:B------:R-:W-:Y:S02]  /*15ba0*/  IMAD R224, R55, 0x2, R226.reuse ;  /* 0x0000000237e07824 */ /* 0x100fe400078e02e2 */
[----:B------:R-:W-:Y:S01]  /*15bb0*/  IMAD R222, R53, 0x2, R226 ;  /* 0x0000000235de7824 */ /* 0x000fe200078e02e2 */
[----:B------:R-:W-:Y:S04]  /*15bc0*/  LDSM.16.M88.4 R68, [R225+0x9000] ;  /* 0x00900000e144783b */ /* 0x000fe80000000200 */
[----:B------:R-:W-:Y:S01]  /*15bd0*/  LDSM.16.M88.4 R56, [R224] ;  /* 0x00000000e038783b */ /* 0x000fe20000000200 */
[----:B------:R-:W-:-:S03]  /*15be0*/  @P1 VIADD R223, R0, 0xffffffe0 ;  /* 0xffffffe000df1836 */ /* 0x000fc60000000000 */
[----:B------:R-:W-:Y:S04]  /*15bf0*/  LDSM.16.M88.4 R92, [R222] ;  /* 0x00000000de5c783b */ /* 0x000fe80000000200 */
[----:B---3--:R-:W3:Y:S01]  /*15c00*/  LDSM.16.M88.4 R12, [R223] ;  /* 0x00000000df0c783b */ /* 0x008ee20000000200 */
[----:B------:R-:W-:-:S03]  /*15c10*/  IMAD.MOV.U32 R0, RZ, RZ, 0x40 ;  /* 0x00000040ff007424 */ /* 0x000fc600078e00ff */
[----:B------:R-:W-:Y:S02]  /*15c20*/  LDSM.16.M88.4 R28, [R225+0x9800] ;  /* 0x00980000e11c783b */ /* 0x000fe40000000200 */
[----:B------:R-:W-:Y:S02]  /*15c30*/  SEL R0, R0, 0xffffffc0, !P2 ;  /* 0xffffffc000007807 */ /* 0x000fe40005000000 */
[----:B------:R-:W-:Y:S03]  /*15c40*/  LDSM.16.M88.4 R36, [R226+0x2000] ;  /* 0x00200000e224783b */ /* 0x000fe60000000200 */
[----:B------:R-:W-:Y:S01]  /*15c50*/  IMAD.IADD R219, R225, 0x1, R0 ;  /* 0x00000001e1db7824 */ /* 0x000fe200078e0200 */
[----:B------:R-:W3:Y:S04]  /*15c60*/  LDSM.16.M88.4 R84, [R223+0x800] ;  /* 0x00080000df54783b */ /* 0x000ee80000000200 */
[----:B-1----:R-:W1:Y:S01]  /*15c70*/  LDSM.16.M88.4 R4, [R219+0x8000] ;  /* 0x00800000db04783b */ /* 0x002e620000000200 */
[----:B------:R-:W-:Y:S01]  /*15c80*/  HMMA.16816.F32.BF16 R24, R20, R32, RZ ;  /* 0x000000201418723c */ /* 0x000fe200000418ff */
[----:B------:R-:W-:-:S02]  /*15c90*/  IMAD.IADD R212, R0, 0x1, R223 ;  /* 0x0000000100d47824 */ /* 0x000fc400078e02df */
[----:B------:R-:W-:Y:S03]  /*15ca0*/  LDSM.16.M88.4 R116, [R219+0x8800] ;  /* 0x00880000db74783b */ /* 0x000fe60000000200 */
[C---:B------:R-:W-:Y:S01]  /*15cb0*/  HMMA.16816.F32.BF16 R32, R20.reuse, R34, RZ ;  /* 0x000000221420723c */ /* 0x040fe200000418ff */
[----:B------:R-:W-:Y:S01]  /*15cc0*/  IMAD R221, R53, 0x2, R224 ;  /* 0x0000000235dd7824 */ /* 0x000fe200078e02e0 */
[----:B------:R-:W-:Y:S04]  /*15cd0*/  LDSM.16.M88.4 R8, [R212] ;  /* 0x00000000d408783b */ /* 0x000fe80000000200 */
[----:B------:R-:W1:Y:S01]  /*15ce0*/  LDSM.16.M88.4 R48, [R221] ;  /* 0x00000000dd30783b */ /* 0x000e620000000200 */
[----:B------:R-:W-:Y:S03]  /*15cf0*/  HMMA.16816.F32.BF16 R40, R20, R76, RZ ;  /* 0x0000004c1428723c */ /* 0x000fe600000418ff */
[----:B------:R-:W1:Y:S04]  /*15d00*/  LDSM.16.M88.4 R64, [R225+0xa000] ;  /* 0x00a00000e140783b */ /* 0x000e680000000200 */
[----:B------:R-:W-:Y:S04]  /*15d10*/  LDSM.16.M88.4 R112, [R212+0x800] ;  /* 0x00080000d470783b */ /* 0x000fe80000000200 */
[C---:B---3--:R-:W-:Y:S01]  /*15d20*/  HMMA.16816.F32.BF16 R24, R56.reuse, R12, R24 ;  /* 0x0000000c3818723c */ /* 0x048fe20000041818 */
[----:B------:R-:W-:Y:S04]  /*15d30*/  LDSM.16.M88.4 R80, [R223+0x1800] ;  /* 0x00180000df50783b */ /* 0x000fe80000000200 */
[----:B------:R-:W-:Y:S01]  /*15d40*/  LDSM.16.M88.4 R44, [R224+0x2000] ;  /* 0x00200000e02c783b */ /* 0x000fe20000000200 */
[C---:B------:R-:W-:Y:S03]  /*15d50*/  HMMA.16816.F32.BF16 R32, R56.reuse, R14, R32 ;  /* 0x0000000e3820723c */ /* 0x040fe60000041820 */
[----:B------:R-:W-:Y:S04]  /*15d60*/  LDSM.16.M88.4 R88, [R223+0x2000] ;  /* 0x00200000df58783b */ /* 0x000fe80000000200 */
[----:B------:R-:W-:Y:S01]  /*15d70*/  HMMA.16816.F32.BF16 R40, R56, R84, R40 ;  /* 0x000000543828723c */ /* 0x000fe20000041828 */
[----:B------:R-:W3:Y:S04]  /*15d80*/  LD.E R3, desc[UR6][R18.64+0x18c] ;  /* 0x00018c0612037980 */ /* 0x000ee8000c101900 */
[----:B------:R-:W-:Y:S01]  /*15d90*/  LDSM.16.M88.4 R108, [R225+0xa800] ;  /* 0x00a80000e16c783b */ /* 0x000fe20000000200 */
[----:B------:R-:W-:Y:S03]  /*15da0*/  HMMA.16816.F32.BF16 R76, R20, R78, RZ ;  /* 0x0000004e144c723c */ /* 0x000fe600000418ff */
[----:B------:R-:W-:Y:S03]  /*15db0*/  LDSM.16.M88.4 R12, [R222+0x2000] ;  /* 0x00200000de0c783b */ /* 0x000fe60000000200 */
[C---:B-1----:R-:W-:Y:S01]  /*15dc0*/  HMMA.16816.F32.BF16 R24, R92.reuse, R4, R24 ;  /* 0x000000045c18723c */ /* 0x042fe20000041818 */
[----:B------:R-:W-:Y:S04]  /*15dd0*/  LDSM.16.M88.4 R104, [R219+0xa000] ;  /* 0x00a00000db68783b */ /* 0x000fe80000000200 */
[----:B------:R-:W-:Y:S01]  /*15de0*/  LDSM.16.M88.4 R100, [R212+0x2000] ;  /* 0x00200000d464783b */ /* 0x000fe20000000200 */
[----:B------:R-:W-:Y:S03]  /*15df0*/  HMMA.16816.F32.BF16 R32, R92, R6, R32 ;  /* 0x000000065c20723c */ /* 0x000fe60000041820 */
[----:B------:R-:W1:Y:S03]  /*15e00*/  LDSM.16.M88.4 R4, [R223+0x1000] ;  /* 0x00100000df04783b */ /* 0x000e660000000200 */
[----:B------:R-:W-:Y:S01]  /*15e10*/  HMMA.16816.F32.BF16 R72, R20, R68, RZ ;  /* 0x000000441448723c */ /* 0x000fe200000418ff */
[----:B------:R-:W0:Y:S11]  /*15e20*/  LDGDEPBAR ;  /* 0x00000000000079af */ /* 0x000e360000000000 */
[C---:B------:R-:W-:Y:S06]  /*15e30*/  HMMA.16816.F32.BF16 R24, R48.reuse, R8, R24 ;  /* 0x000000083018723c */ /* 0x040fec0000041818 */
[----:B------:R-:W-:Y:S01]  /*15e40*/  HMMA.16816.F32.BF16 R32, R48, R10, R32 ;  /* 0x0000000a3020723c */ /* 0x000fe20000041820 */
[----:B------:R-:W2:Y:S05]  /*15e50*/  LDSM.16.M88.4 R8, [R219+0x9000] ;  /* 0x00900000db08783b */ /* 0x000eaa0000000200 */
[----:B------:R-:W-:Y:S06]  /*15e60*/  HMMA.16816.F32.BF16 R68, R20, R70, RZ ;  /* 0x000000461444723c */ /* 0x000fec00000418ff */
[----:B------:R-:W-:Y:S06]  /*15e70*/  HMMA.16816.F32.BF16 R40, R92, R116, R40 ;  /* 0x000000745c28723c */ /* 0x000fec0000041828 */
[----:B------:R-:W-:Y:S06]  /*15e80*/  HMMA.16816.F32.BF16 R96, R20, R28, RZ ;  /* 0x0000001c1460723c */ /* 0x000fec00000418ff */
[----:B------:R-:W-:Y:S06]  /*15e90*/  HMMA.16816.F32.BF16 R24, R36, R64, R24 ;  /* 0x000000402418723c */ /* 0x000fec0000041818 */
[----:B------:R-:W-:Y:S01]  /*15ea0*/  HMMA.16816.F32.BF16 R76, R56, R86, R76 ;  /* 0x00000056384c723c */ /* 0x000fe2000004184c */
[----:B------:R-:W-:Y:S05]  /*15eb0*/  LDSM.16.M88.4 R84, [R223+0x2800] ;  /* 0x00280000df54783b */ /* 0x000fea0000000200 */
[----:B------:R-:W-:Y:S01]  /*15ec0*/  HMMA.16816.F32.BF16 R20, R20, R30, RZ ;  /* 0x0000001e1414723c */ /* 0x000fe200000418ff */
[----:B------:R-:W-:Y:S05]  /*15ed0*/  LDSM.16.M88.4 R28, [R221+0x2000] ;  /* 0x00200000dd1c783b */ /* 0x000fea0000000200 */
[----:B------:R-:W-:Y:S01]  /*15ee0*/  HMMA.16816.F32.BF16 R32, R36, R66, R32 ;  /* 0x000000422420723c */ /* 0x000fe20000041820 */
[----:B------:R-:W4:Y:S05]  /*15ef0*/  LDSM.16.M88.4 R64, [R219+0x9800] ;  /* 0x00980000db40783b */ /* 0x000f2a0000000200 */
[C---:B-1----:R-:W-:Y:S06]  /*15f00*/  HMMA.16816.F32.BF16 R72, R56.reuse, R4, R72 ;  /* 0x000000043848723c */ /* 0x042fec0000041848 */
[----:B------:R-:W-:Y:S01]  /*15f10*/  HMMA.16816.F32.BF16 R68, R56, R6, R68 ;  /* 0x000000063844723c */ /* 0x000fe20000041844 */
[----:B------:R-:W1:Y:S05]  /*15f20*/  LDSM.16.M88.4 R4, [R212+0x1000] ;  /* 0x00100000d404783b */ /* 0x000e6a0000000200 */
[----:B------:R-:W-:Y:S06]  /*15f30*/  HMMA.16816.F32.BF16 R40, R48, R112, R40 ;  /* 0x000000703028723c */ /* 0x000fec0000041828 */
[----:B------:R-:W-:Y:S06]  /*15f40*/  HMMA.16816.F32.BF16 R96, R56, R80, R96 ;  /* 0x000000503860723c */ /* 0x000fec0000041860 */
[----:B------:R-:W-:Y:S06]  /*15f50*/  HMMA.16816.F32.BF16 R24, R44, R88, R24 ;  /* 0x000000582c18723c */ /* 0x000fec0000041818 */
[----:B------:R-:W-:Y:S01]  /*15f60*/  HMMA.16816.F32.BF16 R76, R92, R118, R76 ;  /* 0x000000765c4c723c */ /* 0x000fe2000004184c */
[----:B------:R-:W-:Y:S05]  /*15f70*/  LDSM.16.M88.4 R116, [R219+0xa800] ;  /* 0x00a80000db74783b */ /* 0x000fea0000000200 */
[----:B------:R-:W-:Y:S01]  /*15f80*/  HMMA.16816.F32.BF16 R56, R56, R82, R20 ;  /* 0x000000523838723c */ /* 0x000fe20000041814 */
[----:B------:R-:W-:Y:S04]  /*15f90*/  LDSM.16.M88.4 R20, [R226+0x4000] ;  /* 0x00400000e214783b */ /* 0x000fe80000000200 */
[----:B------:R-:W-:Y:S01]  /*15fa0*/  LDSM.16.M88.4 R80, [R225+0xc000] ;  /* 0x00c00000e150783b */ /* 0x000fe20000000200 */
[----:B------:R-:W-:Y:S03]  /*15fb0*/  HMMA.16816.F32.BF16 R32, R44, R90, R32 ;  /* 0x0000005a2c20723c */ /* 0x000fe60000041820 */
[----:B------:R-:W1:Y:S03]  /*15fc0*/  LDSM.16.M88.4 R88, [R212+0x1800] ;  /* 0x00180000d458783b */ /* 0x000e660000000200 */
[C---:B--2---:R-:W-:Y:S06]  /*15fd0*/  HMMA.16816.F32.BF16 R72, R92.reuse, R8, R72 ;  /* 0x000000085c48723c */ /* 0x044fec0000041848 */
[----:B------:R-:W-:Y:S01]  /*15fe0*/  HMMA.16816.F32.BF16 R68, R92, R10, R68 ;  /* 0x0000000a5c44723c */ /* 0x000fe20000041844 */
[----:B------:R-:W2:Y:S05]  /*15ff0*/  LDSM.16.M88.4 R8, [R225+0xb000] ;  /* 0x00b00000e108783b */ /* 0x000eaa0000000200 */
[----:B------:R-:W-:Y:S06]  /*16000*/  HMMA.16816.F32.BF16 R40, R36, R108, R40 ;  /* 0x0000006c2428723c */ /* 0x000fec0000041828 */
[----:B----4-:R-:W-:Y:S06]  /*16010*/  HMMA.16816.F32.BF16 R96, R92, R64, R96 ;  /* 0x000000405c60723c */ /* 0x010fec0000041860 */
[----:B------:R-:W-:Y:S06]  /*16020*/  HMMA.16816.F32.BF16 R24, R12, R104, R24 ;  /* 0x000000680c18723c */ /* 0x000fec0000041818 */
[----:B------:R-:W-:Y:S01]  /*16030*/  HMMA.16816.F32.BF16 R76, R48, R114, R76 ;  /* 0x00000072304c723c */ /* 0x000fe2000004184c */
[----:B------:R-:W-:Y:S05]  /*16040*/  LDSM.16.M88.4 R112, [R212+0x2800] ;  /* 0x00280000d470783b */ /* 0x000fea0000000200 */
[----:B------:R-:W-:Y:S01]  /*16050*/  HMMA.16816.F32.BF16 R92, R92, R66, R56 ;  /* 0x000000425c5c723c */ /* 0x000fe20000041838 */
[----:B------:R-:W4:Y:S04]  /*16060*/  LDSM.16.M88.4 R64, [R225+0xb800] ;  /* 0x00b80000e140783b */ /* 0x000f280000000200 */
[----:B------:R-:W-:Y:S01]  /*16070*/  LDSM.16.M88.4 R56, [R223+0x4000] ;  /* 0x00400000df38783b */ /* 0x000fe20000000200 */
[----:B------:R-:W-:Y:S03]  /*16080*/  HMMA.16816.F32.BF16 R32, R12, R106, R32 ;  /* 0x0000006a0c20723c */ /* 0x000fe60000041820 */
[----:B------:R-:W-:Y:S03]  /*16090*/  LDSM.16.M88.4 R104, [R224+0x4000] ;  /* 0x00400000e068783b */ /* 0x000fe60000000200 */
        /* <DEDUP_REMOVED lines=9> */
[----:B------:R-:W1:Y:S04]  /*16130*/  LDSM.16.M88.4 R48, [R223+0x3800] ;  /* 0x00380000df30783b */ /* 0x000e680000000200 */
[----:B------:R-:W-:Y:S01]  /*16140*/  LDSM.16.M88.4 R88, [R222+0x4000] ;  /* 0x00400000de58783b */ /* 0x000fe20000000200 */
[----:B------:R-:W-:Y:S03]  /*16150*/  HMMA.16816.F32.BF16 R32, R28, R102, R32 ;  /* 0x000000661c20723c */ /* 0x000fe60000041820 */
[----:B------:R-:W-:Y:S03]  /*16160*/  LDSM.16.M88.4 R100, [R225+0xc800] ;  /* 0x00c80000e164783b */ /* 0x000fe60000000200 */
        /* <DEDUP_REMOVED lines=22> */
[----:B------:R-:W3:Y:S04]  /*162d0*/  LDSM.16.M88.4 R44, [R212+0x3800] ;  /* 0x00380000d42c783b */ /* 0x000ee80000000200 */
        /* <DEDUP_REMOVED lines=20> */
[----:B---3--:R-:W-:Y:S06]  /*16420*/  HMMA.16816.F32.BF16 R96, R28, R44, R96 ;  /* 0x0000002c1c60723c */ /* 0x008fec0000041860 */
[----:B------:R-:W-:Y:S06]  /*16430*/  HMMA.16816.F32.BF16 R24, R64, R84, R24 ;  /* 0x000000544018723c */ /* 0x000fec0000041818 */
[----:B------:R-:W-:Y:S01]  /*16440*/  HMMA.16816.F32.BF16 R76, R20, R102, R76 ;  /* 0x00000066144c723c */ /* 0x000fe2000004184c */
[----:B------:R-:W3:Y:S05]  /*16450*/  LDSM.16.M88.4 R100, [R223+0x5800] ;  /* 0x00580000df64783b */ /* 0x000eea0000000200 */
[----:B------:R-:W-:Y:S01]  /*16460*/  HMMA.16816.F32.BF16 R92, R28, R46, R92 ;  /* 0x0000002e1c5c723c */ /* 0x000fe2000004185c */
[----:B------:R-:W-:Y:S04]  /*16470*/  LDSM.16.M88.4 R44, [R225+0xe800] ;  /* 0x00e80000e12c783b */ /* 0x000fe80000000200 */
[----:B------:R-:W-:Y:S01]  /*16480*/  LDSM.16.M88.4 R28, [R219+0xe000] ;  /* 0x00e00000db1c783b */ /* 0x000fe20000000200 */
[----:B------:R-:W-:Y:S03]  /*16490*/  HMMA.16816.F32.BF16 R32, R64, R86, R32 ;  /* 0x000000564020723c */ /* 0x000fe60000041820 */
[----:B------:R-:W3:Y:S03]  /*164a0*/  LDSM.16.M88.4 R84, [R219+0xd000] ;  /* 0x00d00000db54783b */ /* 0x000ee60000000200 */
[C---:B--2---:R-:W-:Y:S06]  /*164b0*/  HMMA.16816.F32.BF16 R72, R20.reuse, R8, R72 ;  /* 0x000000081448723c */ /* 0x044fec0000041848 */
[----:B------:R-:W-:Y:S01]  /*164c0*/  HMMA.16816.F32.BF16 R68, R20, R10, R68 ;  /* 0x0000000a1444723c */ /* 0x000fe20000041844 */
[----:B------:R-:W-:Y:S05]  /*164d0*/  LDSM.16.M88.4 R8, [R222+0x6000] ;  /* 0x00600000de08783b */ /* 0x000fea0000000200 */
[----:B------:R-:W-:Y:S06]  /*164e0*/  HMMA.16816.F32.BF16 R40, R88, R116, R40 ;  /* 0x000000745828723c */ /* 0x000fec0000041828 */
[----:B----4-:R-:W-:Y:S06]  /*164f0*/  HMMA.16816.F32.BF16 R96, R20, R36, R96 ;  /* 0x000000241460723c */ /* 0x010fec0000041860 */
[----:B------:R-:W-:Y:S06]  /*16500*/  HMMA.16816.F32.BF16 R24, R48, R56, R24 ;  /* 0x000000383018723c */ /* 0x000fec0000041818 */
[----:B------:R-:W-:Y:S01]  /*16510*/  HMMA.16816.F32.BF16 R76, R104, R82, R76 ;  /* 0x00000052684c723c */ /* 0x000fe2000004184c */
[----:B------:R-:W2:Y:S05]  /*16520*/  LDSM.16.M88.4 R80, [R219+0xd800] ;  /* 0x00d80000db50783b */ /* 0x000eaa0000000200 */
[----:B------:R-:W-:Y:S01]  /*16530*/  HMMA.16816.F32.BF16 R92, R20, R38, R92 ;  /* 0x00000026145c723c */ /* 0x000fe2000004185c */
[----:B------:R-:W-:Y:S04]  /*16540*/  LDSM.16.M88.4 R36, [R223+0x6800] ;  /* 0x00680000df24783b */ /* 0x000fe80000000200 */
[----:B------:R-:W-:Y:S01]  /*16550*/  LDSM.16.M88.4 R20, [R212+0x6000] ;  /* 0x00600000d414783b */ /* 0x000fe20000000200 */
[----:B------:R-:W-:Y:S03]  /*16560*/  HMMA.16816.F32.BF16 R32, R48, R58, R32 ;  /* 0x0000003a3020723c */ /* 0x000fe60000041820 */
[----:B------:R-:W4:Y:S03]  /*16570*/  LDSM.16.M88.4 R56, [R212+0x5000] ;  /* 0x00500000d438783b */ /* 0x000f260000000200 */
[C---:B-1----:R-:W-:Y:S06]  /*16580*/  HMMA.16816.F32.BF16 R72, R104.reuse, R4, R72 ;  /* 0x000000046848723c */ /* 0x042fec0000041848 */
[----:B------:R-:W-:Y:S01]  /*16590*/  HMMA.16816.F32.BF16 R68, R104, R6, R68 ;  /* 0x000000066844723c */ /* 0x000fe20000041844 */
[----:B------:R-:W-:Y:S05]  /*165a0*/  LDSM.16.M88.4 R4, [R221+0x6000] ;  /* 0x00600000dd04783b */ /* 0x000fea0000000200 */
[----:B------:R-:W-:Y:S06]  /*165b0*/  HMMA.16816.F32.BF16 R40, R64, R112, R40 ;  /* 0x000000704028723c */ /* 0x000fec0000041828 */
[----:B---3--:R-:W-:Y:S06]  /*165c0*/  HMMA.16816.F32.BF16 R96, R104, R100, R96 ;  /* 0x000000646860723c */ /* 0x008fec0000041860 */
[----:B------:R-:W-:Y:S06]  /*165d0*/  HMMA.16816.F32.BF16 R24, R12, R108, R24 ;  /* 0x0000006c0c18723c */ /* 0x000fec0000041818 */
[----:B------:R-:W-:Y:S06]  /*165e0*/  HMMA.16816.F32.BF16 R76, R88, R118, R76 ;  /* 0x00000076584c723c */ /* 0x000fec000004184c */
[----:B------:R-:W-:Y:S01]  /*165f0*/  HMMA.16816.F32.BF16 R92, R104, R102, R92 ;  /* 0x00000066685c723c */ /* 0x000fe2000004185c */
[----:B------:R-:W1:Y:S05]  /*16600*/  LDSM.16.M88.4 R100, [R212+0x5800] ;  /* 0x00580000d464783b */ /* 0x000e6a0000000200 */
[----:B------:R-:W-:Y:S06]  /*16610*/  HMMA.16816.F32.BF16 R32, R12, R110, R32 ;  /* 0x0000006e0c20723c */ /* 0x000fec0000041820 */
[C---:B------:R-:W-:Y:S06]  /*16620*/  HMMA.16816.F32.BF16 R72, R88.reuse, R84, R72 ;  /* 0x000000545848723c */ /* 0x040fec0000041848 */
[----:B------:R-:W-:Y:S01]  /*16630*/  HMMA.16816.F32.BF16 R104, R88, R86, R68 ;  /* 0x000000565868723c */ /* 0x000fe20000041844 */
[----:B------:R-:W3:Y:S04]  /*16640*/  LDSM.16.M88.4 R84, [R225+0xf000] ;  /* 0x00f00000e154783b */ /* 0x000ee80000000200 */
[----:B------:R-:W3:Y:S01]  /*16650*/  LDSM.16.M88.4 R68, [R219+0xe800] ;  /* 0x00e80000db44783b */ /* 0x000ee20000000200 */
[----:B------:R-:W-:Y:S06]  /*16660*/  HMMA.16816.F32.BF16 R40, R48, R44, R40 ;  /* 0x0000002c3028723c */ /* 0x000fec0000041828 */
[----:B--2---:R-:W-:Y:S06]  /*16670*/  HMMA.16816.F32.BF16 R96, R88, R80, R96 ;  /* 0x000000505860723c */ /* 0x004fec0000041860 */
[----:B------:R-:W-:Y:S06]  /*16680*/  HMMA.16816.F32.BF16 R24, R8, R28, R24 ;  /* 0x0000001c0818723c */ /* 0x000fec0000041818 */
[----:B------:R-:W-:Y:S06]  /*16690*/  HMMA.16816.F32.BF16 R76, R64, R114, R76 ;  /* 0x00000072404c723c */ /* 0x000fec000004184c */
[----:B------:R-:W-:Y:S01]  /*166a0*/  HMMA.16816.F32.BF16 R32, R8, R30, R32 ;  /* 0x0000001e0820723c */ /* 0x000fe20000041820 */
[----:B------:R-:W2:Y:S05]  /*166b0*/  LDSM.16.M88.4 R28, [R225+0xf800] ;  /* 0x00f80000e11c783b */ /* 0x000eaa0000000200 */
[C---:B----4-:R-:W-:Y:S06]  /*166c0*/  HMMA.16816.F32.BF16 R72, R64.reuse, R56, R72 ;  /* 0x000000384048723c */ /* 0x050fec0000041848 */
[----:B------:R-:W-:Y:S01]  /*166d0*/  HMMA.16816.F32.BF16 R104, R64, R58, R104 ;  /* 0x0000003a4068723c */ /* 0x000fe20000041868 */
[----:B------:R-:W4:Y:S05]  /*166e0*/  LDSM.16.M88.4 R56, [R223+0x7000] ;  /* 0x00700000df38783b */ /* 0x000f2a0000000200 */
[----:B------:R-:W-:Y:S06]  /*166f0*/  HMMA.16816.F32.BF16 R40, R12, R36, R40 ;  /* 0x000000240c28723c */ /* 0x000fec0000041828 */
[----:B-1----:R-:W-:Y:S06]  /*16700*/  HMMA.16816.F32.BF16 R96, R64, R100, R96 ;  /* 0x000000644060723c */ /* 0x002fec0000041860 */
[----:B------:R-:W-:Y:S06]  /*16710*/  HMMA.16816.F32.BF16 R24, R4, R20, R24 ;  /* 0x000000140418723c */ /* 0x000fec0000041818 */
[C---:B------:R-:W-:Y:S01]  /*16720*/  HMMA.16816.F32.BF16 R76, R48.reuse, R46, R76 ;  /* 0x0000002e304c723c */ /* 0x040fe2000004184c */
[----:B------:R-:W1:Y:S05]  /*16730*/  LDSM.16.M88.4 R44, [R212+0x6800] ;  /* 0x00680000d42c783b */ /* 0x000e6a0000000200 */
[----:B---3--:R-:W-:Y:S06]  /*16740*/  HMMA.16816.F32.BF16 R72, R48, R84, R72 ;  /* 0x000000543048723c */ /* 0x008fec0000041848 */
[----:B------:R-:W-:Y:S01]  /*16750*/  HMMA.16816.F32.BF16 R32, R4, R22, R32 ;  /* 0x000000160420723c */ /* 0x000fe20000041820 */
[----:B------:R-:W3:Y:S05]  /*16760*/  LDSM.16.M88.4 R20, [R219+0xf000] ;  /* 0x00f00000db14783b */ /* 0x000eea0000000200 */
[----:B------:R-:W-:Y:S01]  /*16770*/  HMMA.16816.F32.BF16 R40, R8, R68, R40 ;  /* 0x000000440828723c */ /* 0x000fe20000041828 */
[-C--:B------:R-:W-:Y:S01]  /*16780*/  FMUL.FTZ R24, R24, R3.reuse ;  /* 0x0000000318187220 */ /* 0x080fe20000410000 */
[----:B------:R-:W-:-:S04]  /*16790*/  FMUL.FTZ R25, R25, R3 ;  /* 0x0000000319197220 */ /* 0x000fc80000410000 */
[----:B--2---:R-:W-:Y:S01]  /*167a0*/  HMMA.16816.F32.BF16 R96, R48, R28, R96 ;  /* 0x0000001c3060723c */ /* 0x004fe20000041860 */
[----:B------:R-:W-:Y:S06]  /*167b0*/  MUFU.TANH R37, R24 ;  /* 0x0000001800257308 */ /* 0x000fec0000002400 */
[----:B------:R-:W-:Y:S01]  /*167c0*/  SHF.R.S32.HI R29, RZ, 0x1f, R52 ;  /* 0x0000001fff1d7819 */ /* 0x000fe20000011434 */
[----:B------:R-:W-:Y:S01]  /*167d0*/  HMMA.16816.F32.BF16 R76, R12, R38, R76 ;  /* 0x000000260c4c723c */ /* 0x000fe2000004184c */
[----:B------:R2:W-:Y:S02]  /*167e0*/  MUFU.TANH R36, R25 ;  /* 0x0000001900247308 */ /* 0x0005e40000002400 */
[----:B------:R-:W-:-:S04]  /*167f0*/  LEA.HI R0, R29, R52, RZ, 0x5 ;  /* 0x000000341d007211 */ /* 0x000fc800078f28ff */
[-C--:B------:R-:W-:Y:S01]  /*16800*/  FMUL.FTZ R38, R26, R3.reuse ;  /* 0x000000031a267220 */ /* 0x080fe20000410000 */
[----:B------:R-:W-:Y:S01]  /*16810*/  FMUL.FTZ R39, R27, R3 ;  /* 0x000000031b277220 */ /* 0x000fe20000410000 */
[----:B------:R-:W-:Y:S01]  /*16820*/  HMMA.16816.F32.BF16 R92, R88, R82, R92 ;  /* 0x00000052585c723c */ /* 0x000fe2000004185c */
[----:B------:R-:W-:-:S05]  /*16830*/  LOP3.LUT R29, R0, 0xffffffe0, RZ, 0xc0, !PT ;  /* 0xffffffe0001d7812 */ /* 0x000fca00078ec0ff */
[----:B------:R-:W-:Y:S01]  /*16840*/  HMMA.16816.F32.BF16 R104, R48, R86, R104 ;  /* 0x000000563068723c */ /* 0x000fe20000041868 */
[----:B--2---:R-:W2:Y:S01]  /*16850*/  LDSM.16.M88.4 R24, [R223+0x7800] ;  /* 0x00780000df18783b */ /* 0x004ea20000000200 */
[----:B------:R-:W-:-:S04]  /*16860*/  IMAD.IADD R0, R52, 0x1, -R29 ;  /* 0x0000000134007824 */ /* 0x000fc800078e0a1d */
[----:B----4-:R-:W-:Y:S01]  /*16870*/  HMMA.16816.F32.BF16 R72, R12, R56, R72 ;  /* 0x000000380c48723c */ /* 0x010fe20000041848 */
[----:B------:R-:W-:-:S05]  /*16880*/  SHF.R.S32.HI R29, RZ, 0x1f, R0 ;  /* 0x0000001fff1d7819 */ /* 0x000fca0000011400 */
[----:B-1----:R-:W-:Y:S01]  /*16890*/  HMMA.16816.F32.BF16 R40, R4, R44, R40 ;  /* 0x0000002c0428723c */ /* 0x002fe20000041828 */
[----:B------:R-:W-:-:S06]  /*168a0*/  LEA.HI R0, R29, R0, RZ, 0x2 ;  /* 0x000000001d007211 */ /* 0x000fcc00078f10ff */
[----:B------:R-:W-:Y:S01]  /*168b0*/  SHF.R.S32.HI R45, RZ, 0x2, R0 ;  /* 0x00000002ff2d7819 */ /* 0x000fe20000011400 */
[----:B------:R-:W-:Y:S01]  /*168c0*/  HMMA.16816.F32.BF16 R92, R64, R102, R92 ;  /* 0x00000066405c723c */ /* 0x000fe2000004185c */
[----:B------:R-:W-:-:S03]  /*168d0*/  IMAD.SHL.U32 R52, R52, 0x2, RZ ;  /* 0x0000000234347824 */ /* 0x000fc600078e00ff */
[----:B------:R-:W-:Y:S01]  /*168e0*/  IMAD R244, R54, 0x10, R45 ;  /* 0x0000001036f47824 */ /* 0x000fe200078e022d */
[----:B------:R-:W-:Y:S01]  /*168f0*/  IADD3 R45, R61, 0x1, -R234 ;  /* 0x000000013d2d7810 */ /* 0x000fe20007ffe8ea */
[----:B------:R-:W-:Y:S02]  /*16900*/  HMMA.16816.F32.BF16 R104, R12, R58, R104 ;  /* 0x0000003a0c68723c */ /* 0x000fe40000041868 */
[----:B------:R-:W-:-:S04]  /*16910*/  IMAD.IADD R244, R63, 0x1, R244 ;  /* 0x000000013ff47824 */ /* 0x000fc800078e02f4 */
[----:B---3--:R-:W-:Y:S01]  /*16920*/  HMMA.16816.F32.BF16 R72, R8, R20, R72 ;  /* 0x000000140848723c */ /* 0x008fe20000041848 */
[----:B------:R-:W-:-:S06]  /*16930*/  VIADD R243, R244, 0x8 ;  /* 0x00000008f4f37836 */ /* 0x000fcc0000000000 */
[----:B------:R-:W-:Y:S01]  /*16940*/  IMAD.IADD R21, R16, 0x1, R45 ;  /* 0x0000000110157824 */ /* 0x000fe200078e022d */
[----:B------:R-:W-:Y:S02]  /*16950*/  LOP3.LUT R45, R52, 0x6, RZ, 0xc0, !PT ;  /* 0x00000006342d7812 */ /* 0x000fe400078ec0ff */
[----:B------:R-:W-:-:S03]  /*16960*/  IADD3 R17, -R17, R61, -R234 ;  /* 0x0000003d11117210 */ /* 0x000fc60007ffe9ea */
[----:B------:R-:W-:Y:S01]  /*16970*/  IMAD.IADD R16, R2, 0x1, R45 ;  /* 0x0000000102107824 */ /* 0x000fe200078e022d */
[----:B--2---:R-:W-:Y:S01]  /*16980*/  HMMA.16816.F32.BF16 R96, R12, R24, R96 ;  /* 0x000000180c60723c */ /* 0x004fe20000041860 */
[C---:B------:R-:W-:Y:S02]  /*16990*/  VIADDMNMX R243, R17.reuse, R243, RZ, !PT ;  /* 0x000000f311f37246 */ /* 0x040fe400078001ff */
[----:B------:R-:W-:Y:S01]  /*169a0*/  VIADD R20, R16, 0x1 ;  /* 0x0000000110147836 */ /* 0x000fe20000000000 */
[----:B------:R-:W-:-:S03]  /*169b0*/  VIADDMNMX R245, R17, R244, RZ, !PT ;  /* 0x000000f411f57246 */ /* 0x000fc600078001ff */
[----:B------:R-:W-:Y:S01]  /*169c0*/  FMUL.FTZ R25, R42, R3 ;  /* 0x000000032a197220 */ /* 0x000fe20000410000 */
[C---:B------:R-:W-:Y:S02]  /*169d0*/  IADD3 R42, R21.reuse, 0x8, R244 ;  /* 0x00000008152a7810 */ /* 0x040fe40007ffe0f4 */
[----:B------:R-:W-:Y:S02]  /*169e0*/  VIADDMNMX R244, R21, R244, R61, PT ;  /* 0x000000f415f47246 */ /* 0x000fe4000380013d */
[----:B------:R-:W-:Y:S02]  /*169f0*/  VIMNMX R237, R42, R61, PT ;  /* 0x0000003d2aed7248 */ /* 0x000fe40003fe0100 */
[C---:B------:R-:W-:Y:S02]  /*16a00*/  ISETP.GE.AND P4, PT, R20.reuse, R245, PT ;  /* 0x000000f51400720c */ /* 0x040fe40003f86270 */
[C---:B------:R-:W-:Y:S01]  /*16a10*/  ISETP.GE.AND P1, PT, R20.reuse, R243, PT ;  /* 0x000000f31400720c */ /* 0x040fe20003f26270 */
[----:B------:R-:W-:Y:S01]  /*16a20*/  HMMA.16816.F32.BF16 R92, R48, R30, R92 ;  /* 0x0000001e305c723c */ /* 0x000fe2000004185c */
[C---:B------:R-:W-:Y:S01]  /*16a30*/  ISETP.GE.OR P4, PT, R20.reuse, R244, !P4 ;  /* 0x000000f41400720c */ /* 0x040fe20006786670 */
[----:B------:R-:W1:Y:S01]  /*16a40*/  LDSM.16.M88.4 R28, [R212+0x7000] ;  /* 0x00700000d41c783b */ /* 0x000e620000000200 */
[----:B------:R-:W-:-:S03]  /*16a50*/  ISETP.GE.OR P1, PT, R20, R237, !P1 ;  /* 0x000000ed1400720c */ /* 0x000fc60004f26670 */
[C---:B------:R-:W-:Y:S01]  /*16a60*/  HMMA.16816.F32.BF16 R104, R8.reuse, R22, R104 ;  /* 0x000000160868723c */ /* 0x040fe20000041868 */
[----:B------:R-:W2:Y:S05]  /*16a70*/  LDSM.16.M88.4 R20, [R219+0xf800] ;  /* 0x00f80000db14783b */ /* 0x000eaa0000000200 */
[----:B------:R-:W-:-:S12]  /*16a80*/  HMMA.16816.F32.BF16 R76, R8, R70, R76 ;  /* 0x00000046084c723c */ /* 0x000fd8000004184c */
[----:B------:R-:W-:Y:S01]  /*16a90*/  HMMA.16816.F32.BF16 R92, R12, R26, R92 ;  /* 0x0000001a0c5c723c */ /* 0x000fe2000004185c */
[----:B------:R-:W3:Y:S01]  /*16aa0*/  LDSM.16.M88.4 R12, [R212+0x7800] ;  /* 0x00780000d40c783b */ /* 0x000ee20000000200 */
[-C--:B------:R-:W-:Y:S01]  /*16ab0*/  FMUL.FTZ R33, R33, R3.reuse ;  /* 0x0000000321217220 */ /* 0x080fe20000410000 */
[-C--:B------:R-:W-:Y:S01]  /*16ac0*/  FMUL.FTZ R34, R34, R3.reuse ;  /* 0x0000000322227220 */ /* 0x080fe20000410000 */
[----:B------:R-:W-:Y:S02]  /*16ad0*/  VIADD R42, R16, 0x8 ;  /* 0x00000008102a7836 */ /* 0x000fe40000000000 */
[-C--:B------:R-:W-:Y:S01]  /*16ae0*/  FMUL.FTZ R32, R32, R3.reuse ;  /* 0x0000000320207220 */ /* 0x080fe20000410000 */
[----:B------:R-:W-:Y:S01]  /*16af0*/  MUFU.TANH R39, R39 ;  /* 0x0000002700277308 */ /* 0x000fe20000002400 */
[-C--:B------:R-:W-:Y:S01]  /*16b00*/  FMUL.FTZ R24, R43, R3.reuse ;  /* 0x000000032b187220 */ /* 0x080fe20000410000 */
[----:B------:R-:W-:-:S03]  /*16b10*/  FMUL.FTZ R41, R41, R3 ;  /* 0x0000000329297220 */ /* 0x000fc60000410000 */
[C---:B------:R-:W-:Y:S06]  /*16b20*/  HMMA.16816.F32.BF16 R76, R4.reuse, R46, R76 ;  /* 0x0000002e044c723c */ /* 0x040fec000004184c */
[----:B-1----:R-:W-:Y:S06]  /*16b30*/  HMMA.16816.F32.BF16 R72, R4, R28, R72 ;  /* 0x0000001c0448723c */ /* 0x002fec0000041848 */
[C---:B--2---:R-:W-:Y:S01]  /*16b40*/  HMMA.16816.F32.BF16 R96, R8.reuse, R20, R96 ;  /* 0x000000140860723c */ /* 0x044fe20000041860 */
[C---:B------:R-:W-:Y:S01]  /*16b50*/  ISETP.GE.AND P0, PT, R42.reuse, R245, PT ;  /* 0x000000f52a00720c */ /* 0x040fe20003f06270 */
[----:B------:R-:W1:Y:S01]  /*16b60*/  MUFU.TANH R33, R33 ;  /* 0x0000002100217308 */ /* 0x000e620000002400 */
[C---:B------:R-:W-:Y:S01]  /*16b70*/  ISETP.GE.AND P6, PT, R42.reuse, R243, PT ;  /* 0x000000f32a00720c */ /* 0x040fe20003fc6270 */
[----:B------:R-:W-:Y:S01]  /*16b80*/  FMUL.FTZ R35, R35, R3 ;  /* 0x0000000323237220 */ /* 0x000fe20000410000 */
[C---:B------:R-:W-:Y:S01]  /*16b90*/  ISETP.GE.OR P0, PT, R42.reuse, R244, !P0 ;  /* 0x000000f42a00720c */ /* 0x040fe20004706670 */
[----:B------:R-:W-:Y:S01]  /*16ba0*/  HMMA.16816.F32.BF16 R92, R8, R22, R92 ;  /* 0x00000016085c723c */ /* 0x000fe2000004185c */
[----:B------:R-:W-:-:S03]  /*16bb0*/  ISETP.GE.OR P6, PT, R42, R237, !P6 ;  /* 0x000000ed2a00720c */ /* 0x000fc600077c6670 */
[----:B------:R-:W-:Y:S01]  /*16bc0*/  MUFU.TANH R38, R38 ;  /* 0x0000002600267308 */ /* 0x000fe20000002400 */
[C---:B------:R-:W-:Y:S01]  /*16bd0*/  VIADD R42, R16.reuse, 0x9 ;  /* 0x00000009102a7836 */ /* 0x040fe20000000000 */
[----:B------:R-:W-:Y:S01]  /*16be0*/  ISETP.GE.AND P2, PT, R16, R245, PT ;  /* 0x000000f51000720c */ /* 0x000fe20003f46270 */
[----:B------:R-:W-:Y:S01]  /*16bf0*/  HMMA.16816.F32.BF16 R104, R4, R30, R104 ;  /* 0x0000001e0468723c */ /* 0x000fe20000041868 */
[----:B------:R-:W-:Y:S01]  /*16c00*/  FMUL.FTZ R40, R40, R3 ;  /* 0x0000000328287220 */ /* 0x000fe20000410000 */
[----:B------:R-:W-:-:S04]  /*16c10*/  DEPBAR.LE SB0, 0x0 ;  /* 0x000080000000791a */ /* 0x000fc80000000000 */
[----:B------:R-:W-:Y:S08]  /*16c20*/  MUFU.TANH R34, R34 ;  /* 0x0000002200227308 */ /* 0x000ff00000002400 */
[----:B------:R-:W2:Y:S01]  /*16c30*/  MUFU.TANH R32, R32 ;  /* 0x0000002000207308 */ /* 0x000ea20000002400 */
[C---:B------:R-:W-:Y:S01]  /*16c40*/  ISETP.GE.AND P3, PT, R42.reuse, R245, PT ;  /* 0x000000f52a00720c */ /* 0x040fe20003f66270 */
[----:B---3--:R-:W-:Y:S01]  /*16c50*/  HMMA.16816.F32.BF16 R96, R4, R12, R96 ;  /* 0x0000000c0460723c */ /* 0x008fe20000041860 */
[----:B------:R-:W-:Y:S01]  /*16c60*/  ISETP.GE.AND P5, PT, R42, R243, PT ;  /* 0x000000f32a00720c */ /* 0x000fe20003fa6270 */
[----:B------:R-:W-:Y:S01]  /*16c70*/  VIADD R20, R16, 0x18 ;  /* 0x0000001810147836 */ /* 0x000fe20000000000 */
[----:B------:R-:W-:-:S03]  /*16c80*/  ISETP.GE.OR P3, PT, R42, R244, !P3 ;  /* 0x000000f42a00720c */ /* 0x000fc60005f66670 */
[----:B------:R3:W4:Y:S01]  /*16c90*/  MUFU.TANH R44, R41 ;  /* 0x00000029002c7308 */ /* 0x0007220000002400 */
[----:B------:R-:W-:Y:S01]  /*16ca0*/  ISETP.GE.OR P5, PT, R42, R237, !P5 ;  /* 0x000000ed2a00720c */ /* 0x000fe20006fa6670 */
[----:B------:R-:W-:Y:S02]  /*16cb0*/  VIADD R42, R16, 0x11 ;  /* 0x00000011102a7836 */ /* 0x000fe40000000000 */
[----:B------:R-:W-:-:S04]  /*16cc0*/  FMUL.FTZ R73, R73, R3 ;  /* 0x0000000349497220 */ /* 0x000fc80000410000 */
[----:B------:R-:W4:Y:S01]  /*16cd0*/  MUFU.TANH R24, R24 ;  /* 0x0000001800187308 */ /* 0x000f220000002400 */
[-C--:B------:R-:W-:Y:S01]  /*16ce0*/  FMUL.FTZ R74, R74, R3.reuse ;  /* 0x000000034a4a7220 */ /* 0x080fe20000410000 */
[----:B------:R-:W-:Y:S01]  /*16cf0*/  FMUL.FTZ R76, R76, R3 ;  /* 0x000000034c4c7220 */ /* 0x000fe20000410000 */
[----:B-1----:R-:W-:Y:S02]  /*16d00*/  FSEL R33, R33, -INF , !P3 ;  /* 0xff80000021217808 */ /* 0x002fe40005800000 */
[----:B------:R-:W-:Y:S02]  /*16d10*/  FSEL R39, R39, -INF , !P1 ;  /* 0xff80000027277808 */ /* 0x000fe40004800000 */
[----:B--2---:R-:W-:Y:S02]  /*16d20*/  FSEL R45, R32, -INF , !P0 ;  /* 0xff800000202d7808 */ /* 0x004fe40004000000 */
[----:B---3--:R-:W-:Y:S01]  /*16d30*/  FSEL R41, R34, -INF , !P6 ;  /* 0xff80000022297808 */ /* 0x008fe20007000000 */
[----:B------:R-:W-:Y:S01]  /*16d40*/  MUFU.TANH R183, R73 ;  /* 0x0000004900b77308 */ /* 0x000fe20000002400 */
[----:B------:R-:W-:-:S02]  /*16d50*/  ISETP.GE.AND P6, PT, R20, R245, PT ;  /* 0x000000f51400720c */ /* 0x000fc40003fc6270 */
[----:B------:R-:W-:Y:S02]  /*16d60*/  ISETP.GE.AND P3, PT, R20, R243, PT ;  /* 0x000000f31400720c */ /* 0x000fe40003f66270 */
[C---:B------:R-:W-:Y:S02]  /*16d70*/  ISETP.GE.AND P1, PT, R42.reuse, R245, PT ;  /* 0x000000f52a00720c */ /* 0x040fe40003f26270 */
[----:B------:R-:W-:Y:S01]  /*16d80*/  ISETP.GE.AND P0, PT, R42, R243, PT ;  /* 0x000000f32a00720c */ /* 0x000fe20003f06270 */
[----:B------:R-:W1:Y:S01]  /*16d90*/  MUFU.TANH R251, R74 ;  /* 0x0000004a00fb7308 */ /* 0x000e620000002400 */
[CC--:B------:R-:W-:Y:S01]  /*16da0*/  ISETP.GE.OR P2, PT, R16.reuse, R244.reuse, !P2 ;  /* 0x000000f41000720c */ /* 0x0c0fe20005746670 */
[----:B------:R-:W-:Y:S01]  /*16db0*/  VIADD R8, R16, 0x21 ;  /* 0x0000002110087836 */ /* 0x000fe20000000000 */
[C---:B------:R-:W-:Y:S02]  /*16dc0*/  ISETP.GE.OR P6, PT, R20.reuse, R244, !P6 ;  /* 0x000000f41400720c */ /* 0x040fe400077c6670 */
[----:B------:R-:W-:-:S03]  /*16dd0*/  ISETP.GE.OR P3, PT, R20, R237, !P3 ;  /* 0x000000ed1400720c */ /* 0x000fc60005f66670 */
[----:B------:R-:W2:Y:S01]  /*16de0*/  MUFU.TANH R28, R76 ;  /* 0x0000004c001c7308 */ /* 0x000ea20000002400 */
[----:B------:R-:W-:Y:S01]  /*16df0*/  ISETP.GE.OR P1, PT, R42, R244, !P1 ;  /* 0x000000f42a00720c */ /* 0x000fe20004f26670 */
[----:B------:R-:W-:Y:S01]  /*16e00*/  VIADD R20, R16, 0x20 ;  /* 0x0000002010147836 */ /* 0x000fe20000000000 */
[----:B------:R-:W-:Y:S01]  /*16e10*/  ISETP.GE.OR P0, PT, R42, R237, !P0 ;  /* 0x000000ed2a00720c */ /* 0x000fe20004706670 */
[----:B------:R-:W-:Y:S01]  /*16e20*/  FMUL.FTZ R75, R75, R3 ;  /* 0x000000034b4b7220 */ /* 0x000fe20000410000 */
[----:B------:R-:W-:Y:S01]  /*16e30*/  FSEL R37, R37, -INF , !P2 ;  /* 0xff80000025257808 */ /* 0x000fe20005000000 */
[----:B------:R-:W-:Y:S01]  /*16e40*/  HMMA.16816.F32.BF16 R92, R4, R14, R92 ;  /* 0x0000000e045c723c */ /* 0x000fe2000004185c */
[----:B------:R-:W-:Y:S01]  /*16e50*/  ISETP.GE.AND P2, PT, R16, R243, PT ;  /* 0x000000f31000720c */ /* 0x000fe20003f46270 */
[----:B------:R-:W3:Y:S01]  /*16e60*/  MUFU.TANH R35, R35 ;  /* 0x0000002300237308 */ /* 0x000ee20000002400 */
[----:B----4-:R-:W-:Y:S01]  /*16e70*/  FSEL R27, R44, -INF , !P1 ;  /* 0xff8000002c1b7808 */ /* 0x010fe20004800000 */
[----:B------:R-:W-:Y:S01]  /*16e80*/  FMUL.FTZ R30, R79, R3 ;  /* 0x000000034f1e7220 */ /* 0x000fe20000410000 */
[----:B------:R-:W-:Y:S01]  /*16e90*/  FSEL R11, R24, -INF , !P0 ;  /* 0xff800000180b7808 */ /* 0x000fe20004000000 */
[----:B------:R-:W-:Y:S01]  /*16ea0*/  VIADD R46, R16, 0x10 ;  /* 0x00000010102e7836 */ /* 0x000fe20000000000 */
[----:B------:R-:W-:-:S03]  /*16eb0*/  ISETP.GE.AND P1, PT, R20, R243, PT ;  /* 0x000000f31400720c */ /* 0x000fc60003f26270 */
[----:B------:R-:W4:Y:S01]  /*16ec0*/  MUFU.TANH R40, R40 ;  /* 0x0000002800287308 */ /* 0x000f220000002400 */
[----:B------:R-:W-:Y:S01]  /*16ed0*/  ISETP.GE.AND P0, PT, R8, R245, PT ;  /* 0x000000f50800720c */ /* 0x000fe20003f06270 */
[----:B------:R-:W-:Y:S01]  /*16ee0*/  FMUL.FTZ R26, R78, R3 ;  /* 0x000000034e1a7220 */ /* 0x000fe20000410000 */
[----:B------:R-:W-:-:S05]  /*16ef0*/  ISETP.GE.OR P2, PT, R16, R237, !P2 ;  /* 0x000000ed1000720c */ /* 0x000fca0005746670 */
[----:B------:R1:W4:Y:S01]  /*16f00*/  MUFU.TANH R17, R25 ;  /* 0x0000001900117308 */ /* 0x0003220000002400 */
[----:B------:R-:W-:Y:S01]  /*16f10*/  FMUL.FTZ R72, R72, R3 ;  /* 0x0000000348487220 */ /* 0x000fe20000410000 */
[----:B------:R-:W-:Y:S01]  /*16f20*/  ISETP.GE.OR P1, PT, R20, R237, !P1 ;  /* 0x000000ed1400720c */ /* 0x000fe20004f26670 */
[----:B------:R-:W-:Y:S01]  /*16f30*/  VIADD R6, R16, 0x30 ;  /* 0x0000003010067836 */ /* 0x000fe20000000000 */
[----:B------:R-:W-:-:S04]  /*16f40*/  ISETP.GE.OR P0, PT, R8, R244, !P0 ;  /* 0x000000f40800720c */ /* 0x000fc80004706670 */
[----:B------:R-:W4:Y:S01]  /*16f50*/  MUFU.TANH R187, R75 ;  /* 0x0000004b00bb7308 */ /* 0x000f220000002400 */
[----:B------:R-:W-:Y:S01]  /*16f60*/  FSEL R31, R38, -INF , !P2 ;  /* 0xff800000261f7808 */ /* 0x000fe20005000000 */
[-C--:B------:R-:W-:Y:S01]  /*16f70*/  FMUL.FTZ R97, R97, R3.reuse ;  /* 0x0000000361617220 */ /* 0x080fe20000410000 */
[----:B------:R-:W-:Y:S01]  /*16f80*/  FSEL R43, R36, -INF , !P4 ;  /* 0xff800000242b7808 */ /* 0x000fe20006000000 */
[----:B-1----:R-:W-:-:S04]  /*16f90*/  FMUL.FTZ R25, R77, R3 ;  /* 0x000000034d197220 */ /* 0x002fc80000410000 */
[----:B------:R-:W-:Y:S01]  /*16fa0*/  MUFU.TANH R30, R30 ;  /* 0x0000001e001e7308 */ /* 0x000fe20000002400 */
[C---:B------:R-:W-:Y:S02]  /*16fb0*/  ISETP.GE.AND P2, PT, R46.reuse, R245, PT ;  /* 0x000000f52e00720c */ /* 0x040fe40003f46270 */
[----:B------:R-:W-:Y:S01]  /*16fc0*/  ISETP.GE.AND P4, PT, R46, R243, PT ;  /* 0x000000f32e00720c */ /* 0x000fe20003f86270 */
[----:B------:R-:W-:Y:S01]  /*16fd0*/  VIADD R32, R16, 0x19 ;  /* 0x0000001910207836 */ /* 0x000fe20000000000 */
[----:B------:R-:W-:-:S03]  /*16fe0*/  FSEL R251, R251, -INF , !P1 ;  /* 0xff800000fbfb7808 */ /* 0x000fc60004800000 */
[----:B------:R-:W1:Y:S01]  /*16ff0*/  MUFU.TANH R25, R25 ;  /* 0x0000001900197308 */ /* 0x000e620000002400 */
[----:B------:R-:W-:Y:S02]  /*17000*/  FSEL R183, R183, -INF , !P0 ;  /* 0xff800000b7b77808 */ /* 0x000fe40004000000 */
[----:B--2---:R-:W-:Y:S02]  /*17010*/  FSEL R23, R28, -INF , !P6 ;  /* 0xff8000001c177808 */ /* 0x004fe40007000000 */
[----:B------:R-:W-:-:S03]  /*17020*/  ISETP.GE.AND P1, PT, R6, R245, PT ;  /* 0x000000f50600720c */ /* 0x000fc60003f26270 */
[----:B------:R-:W2:Y:S01]  /*17030*/  MUFU.TANH R182, R72 ;  /* 0x0000004800b67308 */ /* 0x000ea20000002400 */
[----:B------:R-:W-:Y:S02]  /*17040*/  ISETP.GE.AND P0, PT, R6, R243, PT ;  /* 0x000000f30600720c */ /* 0x000fe40003f06270 */
[C---:B------:R-:W-:Y:S02]  /*17050*/  ISETP.GE.OR P2, PT, R46.reuse, R244, !P2 ;  /* 0x000000f42e00720c */ /* 0x040fe40005746670 */
[----:B------:R-:W-:-:S03]  /*17060*/  ISETP.GE.OR P4, PT, R46, R237, !P4 ;  /* 0x000000ed2e00720c */ /* 0x000fc60006786670 */
[----:B------:R-:W2:Y:S01]  /*17070*/  MUFU.TANH R26, R26 ;  /* 0x0000001a001a7308 */ /* 0x000ea20000002400 */
[----:B------:R-:W-:Y:S01]  /*17080*/  ISETP.GE.AND P6, PT, R8, R243, PT ;  /* 0x000000f30800720c */ /* 0x000fe20003fc6270 */
[-C--:B------:R-:W-:Y:S01]  /*17090*/  FMUL.FTZ R104, R104, R3.reuse ;  /* 0x0000000368687220 */ /* 0x080fe20000410000 */
[----:B---3--:R-:W-:Y:S01]  /*170a0*/  FSEL R29, R35, -INF , !P5 ;  /* 0xff800000231d7808 */ /* 0x008fe20006800000 */
[-C--:B------:R-:W-:Y:S01]  /*170b0*/  FMUL.FTZ R105, R105, R3.reuse ;  /* 0x0000000369697220 */ /* 0x080fe20000410000 */
[----:B------:R-:W-:-:S03]  /*170c0*/  FMUL.FTZ R106, R106, R3 ;  /* 0x000000036a6a7220 */ /* 0x000fc60000410000 */
[----:B------:R-:W3:Y:S01]  /*170d0*/  MUFU.TANH R199, R97 ;  /* 0x0000006100c77308 */ /* 0x000ee20000002400 */
[-C--:B------:R-:W-:Y:S01]  /*170e0*/  FMUL.FTZ R107, R107, R3.reuse ;  /* 0x000000036b6b7220 */ /* 0x080fe20000410000 */
[----:B------:R-:W-:Y:S01]  /*170f0*/  FMUL.FTZ R96, R96, R3 ;  /* 0x0000000360607220 */ /* 0x000fe20000410000 */
[C---:B------:R-:W-:Y:S02]  /*17100*/  ISETP.GE.OR P1, PT, R6.reuse, R244, !P1 ;  /* 0x000000f40600720c */ /* 0x040fe40004f26670 */
[----:B------:R-:W-:Y:S01]  /*17110*/  ISETP.GE.OR P0, PT, R6, R237, !P0 ;  /* 0x000000ed0600720c */ /* 0x000fe20004706670 */
[----:B------:R-:W-:Y:S01]  /*17120*/  VIADD R6, R16, 0x31 ;  /* 0x0000003110067836 */ /* 0x000fe20000000000 */
[----:B------:R-:W-:Y:S02]  /*17130*/  ISETP.GE.AND P5, PT, R32, R245, PT ;  /* 0x000000f52000720c */ /* 0x000fe40003fa6270 */
[----:B----4-:R-:W-:Y:S02]  /*17140*/  FSEL R21, R40, -INF , !P2 ;  /* 0xff80000028157808 */ /* 0x010fe40005000000 */
[----:B------:R-:W-:-:S02]  /*17150*/  FSEL R9, R17, -INF , !P4 ;  /* 0xff80000011097808 */ /* 0x000fc40006000000 */
[----:B------:R-:W-:Y:S02]  /*17160*/  ISETP.GE.OR P6, PT, R8, R237, !P6 ;  /* 0x000000ed0800720c */ /* 0x000fe400077c6670 */
[----:B------:R-:W-:Y:S02]  /*17170*/  ISETP.GE.AND P2, PT, R32, R243, PT ;  /* 0x000000f32000720c */ /* 0x000fe40003f46270 */
[----:B------:R-:W-:Y:S01]  /*17180*/  ISETP.GE.AND P4, PT, R20, R245, PT ;  /* 0x000000f51400720c */ /* 0x000fe20003f86270 */
[----:B------:R-:W4:Y:S01]  /*17190*/  MUFU.TANH R184, R104 ;  /* 0x0000006800b87308 */ /* 0x000f220000002400 */
[----:B------:R-:W-:Y:S01]  /*171a0*/  FMUL.FTZ R98, R98, R3 ;  /* 0x0000000362627220 */ /* 0x000fe20000410000 */
[----:B------:R-:W-:Y:S01]  /*171b0*/  ISETP.GE.OR P5, PT, R32, R244, !P5 ;  /* 0x000000f42000720c */ /* 0x000fe20006fa6670 */
[----:B------:R-:W-:Y:S01]  /*171c0*/  VIADD R4, R16, 0x29 ;  /* 0x0000002910047836 */ /* 0x000fe20000000000 */
[----:B------:R-:W-:Y:S02]  /*171d0*/  FSEL R187, R187, -INF , !P6 ;  /* 0xff800000bbbb7808 */ /* 0x000fe40007000000 */
[----:B------:R-:W-:-:S02]  /*171e0*/  ISETP.GE.OR P2, PT, R32, R237, !P2 ;  /* 0x000000ed2000720c */ /* 0x000fc40005746670 */
[----:B------:R-:W-:Y:S01]  /*171f0*/  MUFU.TANH R185, R105 ;  /* 0x0000006900b97308 */ /* 0x000fe20000002400 */
[----:B------:R-:W-:Y:S02]  /*17200*/  ISETP.GE.OR P4, PT, R20, R244, !P4 ;  /* 0x000000f41400720c */ /* 0x000fe40006786670 */
[----:B------:R-:W-:Y:S01]  /*17210*/  ISETP.GE.AND P6, PT, R6, R245, PT ;  /* 0x000000f50600720c */ /* 0x000fe20003fc6270 */
[----:B------:R-:W-:-:S04]  /*17220*/  VIADD R10, R16, 0x28 ;  /* 0x00000028100a7836 */ /* 0x000fc80000000000 */
[----:B------:R-:W4:Y:S01]  /*17230*/  MUFU.TANH R189, R106 ;  /* 0x0000006a00bd7308 */ /* 0x000f220000002400 */
[----:B-1----:R-:W-:Y:S01]  /*17240*/  FSEL R13, R25, -INF , !P5 ;  /* 0xff800000190d7808 */ /* 0x002fe20006800000 */
[-C--:B------:R-:W-:Y:S01]  /*17250*/  FMUL.FTZ R99, R99, R3.reuse ;  /* 0x0000000363637220 */ /* 0x080fe20000410000 */
[----:B------:R-:W-:-:S05]  /*17260*/  FMUL.FTZ R92, R92, R3 ;  /* 0x000000035c5c7220 */ /* 0x000fca0000410000 */
[----:B------:R-:W1:Y:S01]  /*17270*/  MUFU.TANH R249, R107 ;  /* 0x0000006b00f97308 */ /* 0x000e620000002400 */
[-C--:B------:R-:W-:Y:S01]  /*17280*/  FMUL.FTZ R93, R93, R3.reuse ;  /* 0x000000035d5d7220 */ /* 0x080fe20000410000 */
[-C--:B------:R-:W-:Y:S01]  /*17290*/  FMUL.FTZ R94, R94, R3.reuse ;  /* 0x000000035e5e7220 */ /* 0x080fe20000410000 */
[----:B------:R-:W-:-:S05]  /*172a0*/  FMUL.FTZ R95, R95, R3 ;  /* 0x000000035f5f7220 */ /* 0x000fca0000410000 */
[----:B------:R-:W1:Y:S01]  /*172b0*/  MUFU.TANH R247, R96 ;  /* 0x0000006000f77308 */ /* 0x000e620000002400 */
[----:B------:R-:W-:Y:S02]  /*172c0*/  FSEL R25, R30, -INF , !P2 ;  /* 0xff8000001e197808 */ /* 0x000fe40005000000 */
[----:B--2---:R-:W-:Y:S02]  /*172d0*/  FSEL R182, R182, -INF , !P4 ;  /* 0xff800000b6b67808 */ /* 0x004fe40006000000 */
[----:B------:R-:W-:-:S03]  /*172e0*/  ISETP.GE.OR P6, PT, R6, R244, !P6 ;  /* 0x000000f40600720c */ /* 0x000fc600077c6670 */
[----:B------:R-:W2:Y:S01]  /*172f0*/  MUFU.TANH R197, R98 ;  /* 0x0000006200c57308 */ /* 0x000ea20000002400 */
[C---:B------:R-:W-:Y:S02]  /*17300*/  ISETP.GE.AND P2, PT, R4.reuse, R245, PT ;  /* 0x000000f50400720c */ /* 0x040fe40003f46270 */
[----:B------:R-:W-:Y:S02]  /*17310*/  ISETP.GE.AND P4, PT, R4, R243, PT ;  /* 0x000000f30400720c */ /* 0x000fe40003f86270 */
[----:B------:R-:W-:Y:S02]  /*17320*/  FSEL R17, R26, -INF , !P3 ;  /* 0xff8000001a117808 */ /* 0x000fe40005800000 */
[C---:B------:R-:W-:Y:S01]  /*17330*/  ISETP.GE.AND P3, PT, R10.reuse, R245, PT ;  /* 0x000000f50a00720c */ /* 0x040fe20003f66270 */
[----:B------:R-:W2:Y:S01]  /*17340*/  MUFU.TANH R195, R99 ;  /* 0x0000006300c37308 */ /* 0x000ea20000002400 */
[----:B------:R-:W-:Y:S02]  /*17350*/  ISETP.GE.AND P5, PT, R10, R243, PT ;  /* 0x000000f30a00720c */ /* 0x000fe40003fa6270 */
[----:B---3--:R-:W-:-:S02]  /*17360*/  FSEL R199, R199, -INF , !P6 ;  /* 0xff800000c7c77808 */ /* 0x008fc40007000000 */
[----:B------:R-:W-:-:S03]  /*17370*/  ISETP.GE.OR P2, PT, R4, R244, !P2 ;  /* 0x000000f40400720c */ /* 0x000fc60005746670 */
[----:B------:R-:W3:Y:S01]  /*17380*/  MUFU.TANH R196, R92 ;  /* 0x0000005c00c47308 */ /* 0x000ee20000002400 */
[----:B------:R-:W-:Y:S01]  /*17390*/  ISETP.GE.OR P4, PT, R4, R237, !P4 ;  /* 0x000000ed0400720c */ /* 0x000fe20006786670 */
[----:B------:R-:W-:Y:S01]  /*173a0*/  VIADD R4, R16, 0x38 ;  /* 0x0000003810047836 */ /* 0x000fe20000000000 */
[----:B------:R-:W-:Y:S01]  /*173b0*/  ISETP.GT.AND P6, PT, R242, R227, PT ;  /* 0x000000e3f200720c */ /* 0x000fe20003fc4270 */
[----:B------:R-:W-:-:S04]  /*173c0*/  VIADD R16, R16, 0x39 ;  /* 0x0000003910107836 */ /* 0x000fc80000000000 */
[----:B------:R-:W-:Y:S01]  /*173d0*/  MUFU.TANH R194, R93 ;  /* 0x0000005d00c27308 */ /* 0x000fe20000002400 */
[C---:B------:R-:W-:Y:S02]  /*173e0*/  ISETP.GE.OR P3, PT, R10.reuse, R244, !P3 ;  /* 0x000000f40a00720c */ /* 0x040fe40005f66670 */
[----:B------:R-:W-:-:S05]  /*173f0*/  ISETP.GE.OR P5, PT, R10, R237, !P5 ;  /* 0x000000ed0a00720c */ /* 0x000fca0006fa6670 */
[----:B------:R-:W3:Y:S08]  /*17400*/  MUFU.TANH R191, R94 ;  /* 0x0000005e00bf7308 */ /* 0x000ef00000002400 */
[----:B------:R-:W3:Y:S01]  /*17410*/  MUFU.TANH R190, R95 ;  /* 0x0000005f00be7308 */ /* 0x000ee20000002400 */
[----:B----4-:R-:W-:Y:S02]  /*17420*/  FSEL R184, R184, -INF , !P3 ;  /* 0xff800000b8b87808 */ /* 0x010fe40005800000 */
[----:B------:R-:W-:-:S02]  /*17430*/  FSEL R189, R189, -INF , !P5 ;  /* 0xff800000bdbd7808 */ /* 0x000fc40006800000 */
[----:B------:R-:W-:Y:S02]  /*17440*/  FSEL R185, R185, -INF , !P2 ;  /* 0xff800000b9b97808 */ /* 0x000fe40005000000 */
[----:B-1----:R-:W-:Y:S02]  /*17450*/  FSEL R249, R249, -INF , !P4 ;  /* 0xff800000f9f97808 */ /* 0x002fe40006000000 */
[----:B------:R-:W-:Y:S02]  /*17460*/  FSEL R247, R247, -INF , !P1 ;  /* 0xff800000f7f77808 */ /* 0x000fe40004800000 */
[----:B------:R-:W-:Y:S02]  /*17470*/  ISETP.GE.AND P3, PT, R6, R243, PT ;  /* 0x000000f30600720c */ /* 0x000fe40003f66270 */
[C---:B------:R-:W-:Y:S02]  /*17480*/  ISETP.GE.AND P5, PT, R4.reuse, R245, PT ;  /* 0x000000f50400720c */ /* 0x040fe40003fa6270 */
[----:B------:R-:W-:-:S02]  /*17490*/  ISETP.GE.AND P2, PT, R4, R243, PT ;  /* 0x000000f30400720c */ /* 0x000fc40003f46270 */
[C---:B------:R-:W-:Y:S02]  /*174a0*/  ISETP.GE.AND P4, PT, R16.reuse, R245, PT ;  /* 0x000000f51000720c */ /* 0x040fe40003f86270 */
[----:B------:R-:W-:Y:S02]  /*174b0*/  ISETP.GE.AND P1, PT, R16, R243, PT ;  /* 0x000000f31000720c */ /* 0x000fe40003f26270 */
[----:B--2---:R-:W-:Y:S01]  /*174c0*/  FSEL R197, R197, -INF , !P0 ;  /* 0xff800000c5c57808 */ /* 0x004fe20004000000 */
[----:B------:R-:W-:Y:S01]  /*174d0*/  BSSY B1, `(.L_x_7000) ;  /* 0x000007f000017945 */ /* 0x000fe20003800000 */
[-C--:B------:R-:W-:Y:S02]  /*174e0*/  ISETP.GE.OR P3, PT, R6, R237.reuse, !P3 ;  /* 0x000000ed0600720c */ /* 0x080fe40005f66670 */
[C---:B------:R-:W-:Y:S02]  /*174f0*/  ISETP.GE.OR P5, PT, R4.reuse, R244, !P5 ;  /* 0x000000f40400720c */ /* 0x040fe40006fa6670 */
[----:B------:R-:W-:-:S02]  /*17500*/  ISETP.GE.OR P2, PT, R4, R237, !P2 ;  /* 0x000000ed0400720c */ /* 0x000fc40005746670 */
[----:B------:R-:W-:Y:S02]  /*17510*/  ISETP.NE.U32.AND P0, PT, R238, RZ, PT ;  /* 0x000000ffee00720c */ /* 0x000fe40003f05070 */
[C---:B------:R-:W-:Y:S02]  /*17520*/  ISETP.GE.OR P4, PT, R16.reuse, R244, !P4 ;  /* 0x000000f41000720c */ /* 0x040fe40006786670 */
[----:B------:R-:W-:Y:S01]  /*17530*/  ISETP.GE.OR P1, PT, R16, R237, !P1 ;  /* 0x000000ed1000720c */ /* 0x000fe20004f26670 */
[C---:B------:R-:W-:Y:S01]  /*17540*/  VIADD R215, R223.reuse, 0x800 ;  /* 0x00000800dfd77836 */ /* 0x040fe20000000000 */
[----:B------:R-:W-:Y:S01]  /*17550*/  LOP3.LUT R0, R62, R121, RZ, 0xfc, !PT ;  /* 0x000000793e007212 */ /* 0x000fe200078efcff */
[----:B------:R-:W-:Y:S01]  /*17560*/  VIADD R214, R223, 0x1000 ;  /* 0x00001000dfd67836 */ /* 0x000fe20000000000 */
[----:B------:R-:W-:Y:S01]  /*17570*/  ISETP.NE.AND.EX P0, PT, R239, RZ, PT, P0 ;  /* 0x000000ffef00720c */ /* 0x000fe20003f05300 */
[----:B------:R-:W-:Y:S01]  /*17580*/  VIADD R213, R223, 0x1800 ;  /* 0x00001800dfd57836 */ /* 0x000fe20000000000 */
[----:B------:R-:W-:Y:S01]  /*17590*/  FSEL R195, R195, -INF , !P3 ;  /* 0xff800000c3c37808 */ /* 0x000fe20005800000 */
[C---:B------:R-:W-:Y:S01]  /*175a0*/  VIADD R211, R223.reuse, 0x2000 ;  /* 0x00002000dfd37836 */ /* 0x040fe20000000000 */
[----:B---3--:R-:W-:Y:S01]  /*175b0*/  FSEL R196, R196, -INF , !P5 ;  /* 0xff800000c4c47808 */ /* 0x008fe20006800000 */
[----:B------:R-:W-:Y:S01]  /*175c0*/  VIADD R210, R223, 0x2800 ;  /* 0x00002800dfd27836 */ /* 0x000fe20000000000 */
[----:B------:R-:W-:Y:S01]  /*175d0*/  FSEL R191, R191, -INF , !P2 ;  /* 0xff800000bfbf7808 */ /* 0x000fe20005000000 */
[C---:B------:R-:W-:Y:S01]  /*175e0*/  VIADD R209, R223.reuse, 0x3000 ;  /* 0x00003000dfd17836 */ /* 0x040fe20000000000 */
[----:B------:R-:W-:Y:S01]  /*175f0*/  FSEL R194, R194, -INF , !P4 ;  /* 0xff800000c2c27808 */ /* 0x000fe20006000000 */
[C---:B------:R-:W-:Y:S01]  /*17600*/  VIADD R208, R223.reuse, 0x3800 ;  /* 0x00003800dfd07836 */ /* 0x040fe20000000000 */
[----:B------:R-:W-:Y:S01]  /*17610*/  FSEL R190, R190, -INF , !P1 ;  /* 0xff800000bebe7808 */ /* 0x000fe20004800000 */
[----:B------:R-:W-:-:S02]  /*17620*/  VIADD R207, R223, 0x4000 ;  /* 0x00004000dfcf7836 */ /* 0x000fc40000000000 */
[C---:B------:R-:W-:Y:S02]  /*17630*/  VIADD R206, R223.reuse, 0x4800 ;  /* 0x00004800dfce7836 */ /* 0x040fe40000000000 */
[C---:B------:R-:W-:Y:S02]  /*17640*/  VIADD R205, R223.reuse, 0x5000 ;  /* 0x00005000dfcd7836 */ /* 0x040fe40000000000 */
[C---:B------:R-:W-:Y:S02]  /*17650*/  VIADD R204, R223.reuse, 0x5800 ;  /* 0x00005800dfcc7836 */ /* 0x040fe40000000000 */
[C---:B------:R-:W-:Y:S02]  /*17660*/  VIADD R203, R223.reuse, 0x6000 ;  /* 0x00006000dfcb7836 */ /* 0x040fe40000000000 */
[C---:B------:R-:W-:Y:S02]  /*17670*/  VIADD R202, R223.reuse, 0x6800 ;  /* 0x00006800dfca7836 */ /* 0x040fe40000000000 */
[----:B------:R-:W-:-:S02]  /*17680*/  VIADD R201, R223, 0x7000 ;  /* 0x00007000dfc97836 */ /* 0x000fc40000000000 */
        /* <DEDUP_REMOVED lines=25> */
[----:B------:R-:W-:-:S04]  /*17820*/  IMAD.HI.U32 R7, R12, R3, RZ ;  /* 0x000000030c077227 */ /* 0x000fc800078e00ff */
        /* <DEDUP_REMOVED lines=29> */
[----:B------:R-:W-:Y:S01]  /*17a00*/  IMAD R4, R6, R5, R4 ;  /* 0x0000000506047224 */ /* 0x000fe200078e0204 */
[----:B----4-:R-:W-:-:S03]  /*17a10*/  IADD3 R3, -R3, R2, RZ ;  /* 0x0000000203037210 */ /* 0x010fc60007ffe1ff */
[----:B------:R-:W-:Y:S01]  /*17a20*/  IMAD.IADD R15, R15, 0x1, R4 ;  /* 0x000000010f0f7824 */ /* 0x000fe200078e0204 */
[----:B------:R-:W-:Y:S01]  /*17a30*/  SHF.R.S32.HI R2, RZ, 0x1f, R3 ;  /* 0x0000001fff027819 */ /* 0x000fe20000011403 */
[----:B--2---:R-:W-:Y:S02]  /*17a40*/  IMAD R5, R35, R3, RZ ;  /* 0x0000000323057224 */ /* 0x004fe400078e02ff */
[----:B------:R-:W-:-:S04]  /*17a50*/  IMAD.WIDE.U32 R14, R3, R34, R14 ;  /* 0x00000022030e7225 */ /* 0x000fc800078e000e */
[----:B------:R-:W-:Y:S02]  /*17a60*/  IMAD R2, R34, R2, R5 ;  /* 0x0000000222027224 */ /* 0x000fe400078e0205 */
[----:B------:R-:W-:-:S03]  /*17a70*/  IMAD.MOV.U32 R5, RZ, RZ, R14 ;  /* 0x000000ffff057224 */ /* 0x000fc600078e000e */
[----:B------:R-:W-:Y:S01]  /*17a80*/  IADD3 R4, R15, R2, RZ ;  /* 0x000000020f047210 */ /* 0x000fe20007ffe0ff */
[----:B------:R-:W-:Y:S05]  /*17a90*/  BRA `(.L_x_7004) ;  /* 0x00000000000c7947 */ /* 0x000fea0003800000 */
.L_x_7003:
[----:B------:R-:W2:Y:S02]  /*17aa0*/  LD.E R5, desc[UR6][R18.64+0x38] ;  /* 0x0000380612057980 */ /* 0x000ea4000c101900 */
[----:B--2---:R-:W-:-:S04]  /*17ab0*/  LEA R5, -R5, RZ, 0x6 ;  /* 0x000000ff05057211 */ /* 0x004fc800078e31ff */
[----:B------:R-:W-:Y:S02]  /*17ac0*/  SHF.R.S32.HI R4, RZ, 0x1f, R5 ;  /* 0x0000001fff047819 */ /* 0x000fe40000011405 */
.L_x_7004:
[----:B------:R-:W-:Y:S05]  /*17ad0*/  BSYNC B0 ;  /* 0x0000000000007941 */ /* 0x000fea0003800000 */
.L_x_7002:
        /* <DEDUP_REMOVED lines=30> */
.L_x_7001:
[----:B------:R-:W-:Y:S05]  /*17cc0*/  BSYNC B1 ;  /* 0x0000000000017941 */ /* 0x000fea0003800000 */
.L_x_7000:
        /* <DEDUP_REMOVED lines=34> */
[----:B------:R-:W3:Y:S01]  /*17ef0*/  SHFL.BFLY PT, R2, R7, 0x2, 0x1f ;  /* 0x0c401f0007027f89 */ /* 0x000ee200000e0000 */
        /* <DEDUP_REMOVED lines=40> */
[-CC-:B------:R-:W-:Y:S01]  /*18180*/  FFMA.FTZ R173, R9, R193.reuse, -R192.reuse ;  /* 0x000000c109ad7223 */ /* 0x180fe200000108c0 */
[-C--:B------:R-:W-:Y:S01]  /*18190*/  FFMA.FTZ R16, R11, R193.reuse, -R192 ;  /* 0x000000c10b107223 */ /* 0x080fe200000108c0 */
[-CC-:B------:R-:W-:Y:S01]  /*181a0*/  FFMA.FTZ R171, R27, R193.reuse, -R198.reuse ;  /* 0x000000c11bab7223 */ /* 0x180fe200000108c6 */
[----:B------:R-:W2:Y:S01]  /*181b0*/  LDSM.16.MT88.4 R8, [R217+0x10800] ;  /* 0x01080000d908783b */ /* 0x000ea20000004200 */
[-CC-:B------:R-:W-:Y:S01]  /*181c0*/  FFMA.FTZ R165, R23, R193.reuse, -R198.reuse ;  /* 0x000000c117a57223 */ /* 0x180fe200000108c6 */
[-C--:B------:R-:W-:Y:S01]  /*181d0*/  FFMA.FTZ R2, R13, R193.reuse, -R198 ;  /* 0x000000c10d027223 */ /* 0x080fe200000108c6 */
[-CC-:B------:R-:W-:Y:S01]  /*181e0*/  FFMA.FTZ R17, R17, R193.reuse, -R192.reuse ;  /* 0x000000c111117223 */ /* 0x180fe200000108c0 */
[----:B------:R-:W3:Y:S01]  /*181f0*/  MUFU.EX2 R178, R178 ;  /* 0x000000b200b27308 */ /* 0x000ee20000000800 */
[-C--:B------:R-:W-:Y:S01]  /*18200*/  FFMA.FTZ R0, R25, R193.reuse, -R192 ;  /* 0x000000c119007223 */ /* 0x080fe200000108c0 */
[----:B------:R-:W4:Y:S01]  /*18210*/  LDSM.16.MT88.4 R20, [R220+0x10800] ;  /* 0x01080000dc14783b */ /* 0x000f220000004200 */
[-CC-:B------:R-:W-:Y:S01]  /*18220*/  FFMA.FTZ R182, R182, R193.reuse, -R198.reuse ;  /* 0x000000c1b6b67223 */ /* 0x180fe200000108c6 */
[-CC-:B------:R-:W-:Y:S01]  /*18230*/  FFMA.FTZ R183, R183, R193.reuse, -R198.reuse ;  /* 0x000000c1b7b77223 */ /* 0x180fe200000108c6 */
[-CC-:B------:R-:W-:Y:S01]  /*18240*/  FFMA.FTZ R184, R184, R193.reuse, -R198.reuse ;  /* 0x000000c1b8b87223 */ /* 0x180fe200000108c6 */
[----:B------:R-:W5:Y:S01]  /*18250*/  LDSM.16.MT88.4 R12, [R218+0x10800] ;  /* 0x01080000da0c783b */ /* 0x000f620000004200 */
[-C--:B------:R-:W-:Y:S01]  /*18260*/  FFMA.FTZ R185, R185, R193.reuse, -R198 ;  /* 0x000000c1b9b97223 */ /* 0x080fe200000108c6 */
[----:B------:R-:W-:Y:S01]  /*18270*/  MUFU.EX2 R177, R177 ;  /* 0x000000b100b17308 */ /* 0x000fe20000000800 */
[-CC-:B------:R-:W-:Y:S01]  /*18280*/  FFMA.FTZ R186, R251, R193.reuse, -R192.reuse ;  /* 0x000000c1fbba7223 */ /* 0x180fe200000108c0 */
[----:B------:R-:W5:Y:S01]  /*18290*/  LDSM.16.MT88.4 R24, [R218+0x12800] ;  /* 0x01280000da18783b */ /* 0x000f620000004200 */
[-CC-:B------:R-:W-:Y:S01]  /*182a0*/  FFMA.FTZ R187, R187, R193.reuse, -R192.reuse ;  /* 0x000000c1bbbb7223 */ /* 0x180fe200000108c0 */
[-CC-:B------:R-:W-:Y:S01]  /*182b0*/  FFMA.FTZ R189, R189, R193.reuse, -R192.reuse ;  /* 0x000000c1bdbd7223 */ /* 0x180fe200000108c0 */
[-C--:B------:R-:W-:Y:S01]  /*182c0*/  FFMA.FTZ R188, R249, R193.reuse, -R192 ;  /* 0x000000c1f9bc7223 */ /* 0x080fe200000108c0 */
[----:B------:R-:W-:Y:S01]  /*182d0*/  LDSM.16.MT88.4 R32, [R216+0x10800] ;  /* 0x01080000d820783b */ /* 0x000fe20000004200 */
[----:B------:R-:W-:Y:S01]  /*182e0*/  FFMA.FTZ R251, R194, R193, -R198 ;  /* 0x000000c1c2fb7223 */ /* 0x000fe200000108c6 */
[----:B------:R-:W1:Y:S01]  /*182f0*/  MUFU.EX2 R174, R174 ;  /* 0x000000ae00ae7308 */ /* 0x000e620000000800 */
[----:B---3--:R-:W-:Y:S01]  /*18300*/  F2FP.BF16.F32.PACK_AB R128, R178, R179 ;  /* 0x000000b3b280723e */ /* 0x008fe200000010ff */
[----:B------:R-:W-:Y:S01]  /*18310*/  LDSM.16.MT88.4 R28, [R220+0x12800] ;  /* 0x01280000dc1c783b */ /* 0x000fe20000004200 */
[-CC-:B------:R-:W-:Y:S01]  /*18320*/  FFMA.FTZ R194, R195, R193.reuse, -R192.reuse ;  /* 0x000000c1c3c27223 */ /* 0x180fe200000108c0 */
[-CC-:B------:R-:W-:Y:S01]  /*18330*/  FFMA.FTZ R249, R190, R193.reuse, -R192.reuse ;  /* 0x000000c1bef97223 */ /* 0x180fe200000108c0 */
[----:B------:R-:W-:Y:S01]  /*18340*/  FFMA.FTZ R191, R191, R193, -R192 ;  /* 0x000000c1bfbf7223 */ /* 0x000fe200000108c0 */
[----:B------:R-:W-:-:S02]  /*18350*/  FADD.FTZ R178, R179, R178 ;  /* 0x000000b2b3b27221 */ /* 0x000fc40000010000 */
[----:B------:R-:W-:Y:S08]  /*18360*/  MUFU.EX2 R180, R180 ;  /* 0x000000b400b47308 */ /* 0x000ff00000000800 */
        /* <DEDUP_REMOVED lines=74> */
[----:B------:R-:W-:Y:S01]  /*18810*/  HMMA.16816.F32.BF16 R144, R4, R8, R144 ;  /* 0x000000080490723c */ /* 0x000fe20000041890 */
[----:B------:R-:W-:-:S05]  /*18820*/  FADD.FTZ R17, R0, R17 ;  /* 0x0000001100117221 */ /* 0x000fca0000010000 */
[C---:B------:R-:W-:Y:S01]  /*18830*/  HMMA.16816.F32.BF16 R140, R4.reuse, R10, R140 ;  /* 0x0000000a048c723c */ /* 0x040fe2000004188c */
[----:B------:R-:W1:Y:S05]  /*18840*/  LDSM.16.MT88.4 R8, [R217+0x12800] ;  /* 0x01280000d908783b */ /* 0x000e6a0000004200 */
        /* <DEDUP_REMOVED lines=245> */
.L_x_7007:
[----:B-1----:R-:W-:Y:S02]  /*197a0*/  R2UR UR4, R16 ;  /* 0x00000000100472ca */ /* 0x002fe400000e0000 */
[----:B------:R-:W-:-:S13]  /*197b0*/  R2UR UR5, R17 ;  /* 0x00000000110572ca */ /* 0x000fda00000e0000 */
[----:B------:R-:W2:Y:S02]  /*197c0*/  LD.E R0, desc[UR4][R18.64+0x40] ;  /* 0x0000400412007980 */ /* 0x000ea4000c101900 */
[----:B--2---:R-:W-:-:S05]  /*197d0*/  IMAD.U32 R0, R0, -0x40, RZ ;  /* 0xffffffc000007824 */ /* 0x004fca00078e00ff */
[----:B------:R-:W-:Y:S02]  /*197e0*/  SHF.R.S32.HI R5, RZ, 0x1f, R0 ;  /* 0x0000001fff057819 */ /* 0x000fe40000011400 */
.L_x_7008:
[----:B------:R-:W-:Y:S05]  /*197f0*/  BSYNC B0 ;  /* 0x0000000000007941 */ /* 0x000fea0003800000 */
.L_x_7006:
        /* <DEDUP_REMOVED lines=68> */
[----:B------:R-:W-:Y:S04]  /*19c40*/  LDSM.16.M88.4 R32, [R224] ;  /* 0x00000000e020783b */ /* 0x000fe80000000200 */
[----:B------:R-:W4:Y:S04]  /*19c50*/  LDSM.16.M88.4 R176, [R214] ;  /* 0x00000000d6b0783b */ /* 0x000f280000000200 */
[----:B------:R-:W4:Y:S04]  /*19c60*/  LDSM.16.M88.4 R184, [R223] ;  /* 0x00000000dfb8783b */ /* 0x000f280000000200 */
[----:B------:R-:W4:Y:S04]  /*19c70*/  LDSM.16.M88.4 R180, [R215] ;  /* 0x00000000d7b4783b */ /* 0x000f280000000200 */
[----:B------:R-:W4:Y:S04]  /*19c80*/  LDSM.16.M88.4 R172, [R213] ;  /* 0x00000000d5ac783b */ /* 0x000f280000000200 */
[----:B------:R-:W-:Y:S01]  /*19c90*/  LDSM.16.M88.4 R36, [R219+0x8000] ;  /* 0x00800000db24783b */ /* 0x000fe20000000200 */
[C---:B--2---:R-:W-:Y:S03]  /*19ca0*/  HMMA.16816.F32.BF16 R8, R188.reuse, R4, RZ ;  /* 0x00000004bc08723c */ /* 0x044fe600000418ff */
[----:B------:R-:W2:Y:S04]  /*19cb0*/  LD.E R0, desc[UR4][R18.64+0x18c] ;  /* 0x00018c0412007980 */ /* 0x000ea8000c101900 */
[----:B------:R-:W0:Y:S01]  /*19cc0*/  LDGDEPBAR ;  /* 0x00000000000079af */ /* 0x000e220000000000 */
[C---:B------:R-:W-:Y:S06]  /*19cd0*/  HMMA.16816.F32.BF16 R4, R188.reuse, R6, RZ ;  /* 0x00000006bc04723c */ /* 0x040fec00000418ff */
[C---:B-1----:R-:W-:Y:S06]  /*19ce0*/  HMMA.16816.F32.BF16 R28, R188.reuse, R24, RZ ;  /* 0x00000018bc1c723c */ /* 0x042fec00000418ff */
[C---:B------:R-:W-:Y:S06]  /*19cf0*/  HMMA.16816.F32.BF16 R24, R188.reuse, R26, RZ ;  /* 0x0000001abc18723c */ /* 0x040fec00000418ff */
[C---:B---3--:R-:W-:Y:S06]  /*19d00*/  HMMA.16816.F32.BF16 R20, R188.reuse, R12, RZ ;  /* 0x0000000cbc14723c */ /* 0x048fec00000418ff */
[C---:B------:R-:W-:Y:S06]  /*19d10*/  HMMA.16816.F32.BF16 R12, R188.reuse, R14, RZ ;  /* 0x0000000ebc0c723c */ /* 0x040fec00000418ff */
[C---:B----4-:R-:W-:Y:S06]  /*19d20*/  HMMA.16816.F32.BF16 R192, R188.reuse, R196, RZ ;  /* 0x000000c4bcc0723c */ /* 0x050fec00000418ff */
[----:B------:R-:W-:Y:S01]  /*19d30*/  HMMA.16816.F32.BF16 R188, R188, R198, RZ ;  /* 0x000000c6bcbc723c */ /* 0x000fe200000418ff */
[----:B------:R-:W-:Y:S05]  /*19d40*/  LDSM.16.M88.4 R196, [R219+0x8800] ;  /* 0x00880000dbc4783b */ /* 0x000fea0000000200 */
[C---:B------:R-:W-:Y:S06]  /*19d50*/  HMMA.16816.F32.BF16 R8, R32.reuse, R176, R8 ;  /* 0x000000b02008723c */ /* 0x040fec0000041808 */
[C---:B------:R-:W-:Y:S01]  /*19d60*/  HMMA.16816.F32.BF16 R4, R32.reuse, R178, R4 ;  /* 0x000000b22004723c */ /* 0x040fe20000041804 */
[----:B------:R-:W1:Y:S05]  /*19d70*/  LDSM.16.M88.4 R176, [R222] ;  /* 0x00000000deb0783b */ /* 0x000e6a0000000200 */
        /* <DEDUP_REMOVED lines=9> */
[----:B------:R-:W4:Y:S01]  /*19e10*/  LDSM.16.M88.4 R32, [R212] ;  /* 0x00000000d420783b */ /* 0x000f220000000200 */
        /* <DEDUP_REMOVED lines=8> */
[----:B------:R-:W-:Y:S05]  /*19ea0*/  LDSM.16.M88.4 R196, [R225+0xa800] ;  /* 0x00a80000e1c4783b */ /* 0x000fea0000000200 */
        /* <DEDUP_REMOVED lines=8> */
[C---:B------:R-:W-:Y:S01]  /*19f30*/  HMMA.16816.F32.BF16 R12, R172.reuse, R38, R12 ;  /* 0x00000026ac0c723c */ /* 0x040fe2000004180c */
[----:B------:R-:W1:Y:S05]  /*19f40*/  LDSM.16.M88.4 R36, [R225+0xb000] ;  /* 0x00b00000e124783b */ /* 0x000e6a0000000200 */
[C---:B---3--:R-:W-:Y:S06]  /*19f50*/  HMMA.16816.F32.BF16 R8, R172.reuse, R184, R8 ;  /* 0x000000b8ac08723c */ /* 0x048fec0000041808 */
[C---:B------:R-:W-:Y:S01]  /*19f60*/  HMMA.16816.F32.BF16 R4, R172.reuse, R186, R4 ;  /* 0x000000baac04723c */ /* 0x040fe20000041804 */
[----:B------:R-:W3:Y:S05]  /*19f70*/  LDSM.16.M88.4 R184, [R225+0xb800] ;  /* 0x00b80000e1b8783b */ /* 0x000eea0000000200 */
[C---:B----4-:R-:W-:Y:S06]  /*19f80*/  HMMA.16816.F32.BF16 R192, R172.reuse, R180, R192 ;  /* 0x000000b4acc0723c */ /* 0x050fec00000418c0 */
[----:B------:R-:W-:Y:S01]  /*19f90*/  HMMA.16816.F32.BF16 R188, R172, R182, R188 ;  /* 0x000000b6acbc723c */ /* 0x000fe200000418bc */
[----:B------:R-:W-:Y:S04]  /*19fa0*/  LDSM.16.M88.4 R180, [R224+0x2000] ;  /* 0x00200000e0b4783b */ /* 0x000fe80000000200 */
[----:B------:R-:W4:Y:S01]  /*19fb0*/  LDSM.16.M88.4 R172, [R211] ;  /* 0x00000000d3ac783b */ /* 0x000f220000000200 */
[C---:B------:R-:W-:Y:S06]  /*19fc0*/  HMMA.16816.F32.BF16 R28, R176.reuse, R32, R28 ;  /* 0x00000020b01c723c */ /* 0x040fec000004181c */
[C---:B------:R-:W-:Y:S01]  /*19fd0*/  HMMA.16816.F32.BF16 R24, R176.reuse, R34, R24 ;  /* 0x00000022b018723c */ /* 0x040fe20000041818 */
[----:B------:R-:W4:Y:S05]  /*19fe0*/  LDSM.16.M88.4 R32, [R210] ;  /* 0x00000000d220783b */ /* 0x000f2a0000000200 */
[C---:B------:R-:W-:Y:S06]  /*19ff0*/  HMMA.16816.F32.BF16 R20, R176.reuse, R196, R20 ;  /* 0x000000c4b014723c */ /* 0x040fec0000041814 */
[C---:B------:R-:W-:Y:S01]  /*1a000*/  HMMA.16816.F32.BF16 R12, R176.reuse, R198, R12 ;  /* 0x000000c6b00c723c */ /* 0x040fe2000004180c */
[----:B------:R-:W4:Y:S05]  /*1a010*/  LDSM.16.M88.4 R196, [R209] ;  /* 0x00000000d1c4783b */ /* 0x000f2a0000000200 */
[C---:B-1----:R-:W-:Y:S06]  /*1a020*/  HMMA.16816.F32.BF16 R8, R176.reuse, R36, R8 ;  /* 0x00000024b008723c */ /* 0x042fec0000041808 */
[C---:B------:R-:W-:Y:S01]  /*1a030*/  HMMA.16816.F32.BF16 R4, R176.reuse, R38, R4 ;  /* 0x00000026b004723c */ /* 0x040fe20000041804 */
[----:B------:R-:W-:Y:S05]  /*1a040*/  LDSM.16.M88.4 R36, [R222+0x2000] ;  /* 0x00200000de24783b */ /* 0x000fea0000000200 */
[C---:B---3--:R-:W-:Y:S06]  /*1a050*/  HMMA.16816.F32.BF16 R192, R176.reuse, R184, R192 ;  /* 0x000000b8b0c0723c */ /* 0x048fec00000418c0 */
[----:B------:R-:W-:Y:S01]  /*1a060*/  HMMA.16816.F32.BF16 R188, R176, R186, R188 ;  /* 0x000000bab0bc723c */ /* 0x000fe200000418bc */
[----:B------:R-:W1:Y:S04]  /*1a070*/  LDSM.16.M88.4 R184, [R208] ;  /* 0x00000000d0b8783b */ /* 0x000e680000000200 */
[----:B------:R-:W3:Y:S01]  /*1a080*/  LDSM.16.M88.4 R176, [R219+0xa000] ;  /* 0x00a00000dbb0783b */ /* 0x000ee20000000200 */
[C---:B----4-:R-:W-:Y:S06]  /*1a090*/  HMMA.16816.F32.BF16 R28, R180.reuse, R172, R28 ;  /* 0x000000acb41c723c */ /* 0x050fec000004181c */
[C---:B------:R-:W-:Y:S01]  /*1a0a0*/  HMMA.16816.F32.BF16 R24, R180.reuse, R174, R24 ;  /* 0x000000aeb418723c */ /* 0x040fe20000041818 */
[----:B------:R-:W4:Y:S05]  /*1a0b0*/  LDSM.16.M88.4 R172, [R219+0xa800] ;  /* 0x00a80000dbac783b */ /* 0x000f2a0000000200 */
[C---:B------:R-:W-:Y:S06]  /*1a0c0*/  HMMA.16816.F32.BF16 R20, R180.reuse, R32, R20 ;  /* 0x00000020b414723c */ /* 0x040fec0000041814 */
[C---:B------:R-:W-:Y:S01]  /*1a0d0*/  HMMA.16816.F32.BF16 R12, R180.reuse, R34, R12 ;  /* 0x00000022b40c723c */ /* 0x040fe2000004180c */
[----:B------:R-:W2:Y:S05]  /*1a0e0*/  LDSM.16.M88.4 R32, [R219+0xb000] ;  /* 0x00b00000db20783b */ /* 0x000eaa0000000200 */
[C---:B------:R-:W-:Y:S06]  /*1a0f0*/  HMMA.16816.F32.BF16 R8, R180.reuse, R196, R8 ;  /* 0x000000c4b408723c */ /* 0x040fec0000041808 */
[C---:B------:R-:W-:Y:S01]  /*1a100*/  HMMA.16816.F32.BF16 R4, R180.reuse, R198, R4 ;  /* 0x000000c6b404723c */ /* 0x040fe20000041804 */
[----:B------:R-:W2:Y:S05]  /*1a110*/  LDSM.16.M88.4 R196, [R219+0xb800] ;  /* 0x00b80000dbc4783b */ /* 0x000eaa0000000200 */
        /* <DEDUP_REMOVED lines=16> */
[----:B------:R2:W5:Y:S01]  /*1a220*/  LDL.LU.64 R38, [R1+0x8] ;  /* 0x0000080001267983 */ /* 0x0005620000300a00 */
[C---:B-1----:R-:W-:Y:S03]  /*1a230*/  HMMA.16816.F32.BF16 R28, R184.reuse, R180, R28 ;  /* 0x000000b4b81c723c */ /* 0x042fe6000004181c */
[----:B------:R1:W5:Y:S03]  /*1a240*/  LDL.LU.64 R36, [R1] ;  /* 0x0000000001247983 */ /* 0x0003660000300a00 */
[C---:B------:R-:W-:Y:S01]  /*1a250*/  HMMA.16816.F32.BF16 R24, R184.reuse, R182, R24 ;  /* 0x000000b6b818723c */ /* 0x040fe20000041818 */
[----:B------:R-:W-:Y:S05]  /*1a260*/  LDSM.16.M88.4 R180, [R225+0xd000] ;  /* 0x00d00000e1b4783b */ /* 0x000fea0000000200 */
[C---:B---3--:R-:W-:Y:S06]  /*1a270*/  HMMA.16816.F32.BF16 R20, R184.reuse, R176, R20 ;  /* 0x000000b0b814723c */ /* 0x048fec0000041814 */
[C---:B------:R-:W-:Y:S01]  /*1a280*/  HMMA.16816.F32.BF16 R12, R184.reuse, R178, R12 ;  /* 0x000000b2b80c723c */ /* 0x040fe2000004180c */
[----:B------:R-:W3:Y:S05]  /*1a290*/  LDSM.16.M88.4 R176, [R226+0x4000] ;  /* 0x00400000e2b0783b */ /* 0x000eea0000000200 */
[C---:B----4-:R-:W-:Y:S06]  /*1a2a0*/  HMMA.16816.F32.BF16 R8, R184.reuse, R172, R8 ;  /* 0x000000acb808723c */ /* 0x050fec0000041808 */
[C---:B------:R-:W-:Y:S01]  /*1a2b0*/  HMMA.16816.F32.BF16 R4, R184.reuse, R174, R4 ;  /* 0x000000aeb804723c */ /* 0x040fe20000041804 */
[----:B------:R-:W4:Y:S05]  /*1a2c0*/  LDSM.16.M88.4 R172, [R225+0xc000] ;  /* 0x00c00000e1ac783b */ /* 0x000f2a0000000200 */
[C---:B--2---:R-:W-:Y:S06]  /*1a2d0*/  HMMA.16816.F32.BF16 R192, R184.reuse, R32, R192 ;  /* 0x00000020b8c0723c */ /* 0x044fec00000418c0 */
[----:B------:R-:W-:Y:S01]  /*1a2e0*/  HMMA.16816.F32.BF16 R188, R184, R34, R188 ;  /* 0x00000022b8bc723c */ /* 0x000fe200000418bc */
[----:B------:R-:W2:Y:S04]  /*1a2f0*/  LDSM.16.M88.4 R32, [R225+0xd800] ;  /* 0x00d80000e120783b */ /* 0x000ea80000000200 */
        /* <DEDUP_REMOVED lines=10> */
[C---:B--2---:R-:W-:Y:S06]  /*1a3a0*/  HMMA.16816.F32.BF16 R192, R176.reuse, R32, R192 ;  /* 0x00000020b0c0723c */ /* 0x044fec00000418c0 */
[----:B------:R-:W-:Y:S01]  /*1a3b0*/  HMMA.16816.F32.BF16 R188, R176, R34, R188 ;  /* 0x00000022b0bc723c */ /* 0x000fe200000418bc */
[----:B------:R-:W2:Y:S04]  /*1a3c0*/  LDSM.16.M88.4 R176, [R222+0x4000] ;  /* 0x00400000deb0783b */ /* 0x000ea80000000200 */
[----:B------:R-:W1:Y:S01]  /*1a3d0*/  LDSM.16.M88.4 R32, [R204] ;  /* 0x00000000cc20783b */ /* 0x000e620000000200 */
[C---:B---3--:R-:W-:Y:S06]  /*1a3e0*/  HMMA.16816.F32.BF16 R20, R184.reuse, R196, R20 ;  /* 0x000000c4b814723c */ /* 0x048fec0000041814 */
[C---:B----4-:R-:W-:Y:S06]  /*1a3f0*/  HMMA.16816.F32.BF16 R28, R184.reuse, R172, R28 ;  /* 0x000000acb81c723c */ /* 0x050fec000004181c */
[----:B------:R-:W-:Y:S01]  /*1a400*/  HMMA.16816.F32.BF16 R24, R184, R174, R24 ;  /* 0x000000aeb818723c */ /* 0x000fe20000041818 */
[----:B------:R-:W-:Y:S01]  /*1a410*/  LDSM.16.M88.4 R172, [R219+0xd000] ;  /* 0x00d00000dbac783b */ /* 0x000fe20000000200 */
[----:B--2---:R-:W-:-:S02]  /*1a420*/  IMAD.MOV.U32 R171, RZ, RZ, R176 ;  /* 0x000000ffffab7224 */ /* 0x004fc400078e00b0 */
[----:B------:R-:W-:Y:S02]  /*1a430*/  IMAD.MOV.U32 R170, RZ, RZ, R177 ;  /* 0x000000ffffaa7224 */ /* 0x000fe400078e00b1 */
[----:B------:R-:W-:Y:S02]  /*1a440*/  IMAD.MOV.U32 R165, RZ, RZ, R178 ;  /* 0x000000ffffa57224 */ /* 0x000fe400078e00b2 */
[----:B------:R-:W-:Y:S02]  /*1a450*/  IMAD.MOV.U32 R2, RZ, RZ, R179 ;  /* 0x000000ffff027224 */ /* 0x000fe400078e00b3 */
[----:B------:R-:W2:Y:S01]  /*1a460*/  LDSM.16.M88.4 R176, [R219+0xc800] ;  /* 0x00c80000dbb0783b */ /* 0x000ea20000000200 */
[C---:B------:R-:W-:Y:S03]  /*1a470*/  HMMA.16816.F32.BF16 R12, R184.reuse, R198, R12 ;  /* 0x000000c6b80c723c */ /* 0x040fe6000004180c */
[----:B------:R-:W3:Y:S03]  /*1a480*/  LDSM.16.M88.4 R196, [R219+0xc000] ;  /* 0x00c00000dbc4783b */ /* 0x000ee60000000200 */
[C---:B-1----:R-:W-:Y:S06]  /*1a490*/  HMMA.16816.F32.BF16 R192, R184.reuse, R32, R192 ;  /* 0x00000020b8c0723c */ /* 0x042fec00000418c0 */
[C---:B------:R-:W-:Y:S01]  /*1a4a0*/  HMMA.16816.F32.BF16 R188, R184.reuse, R34, R188 ;  /* 0x00000022b8bc723c */ /* 0x040fe200000418bc */
[----:B------:R-:W1:Y:S05]  /*1a4b0*/  LDSM.16.M88.4 R32, [R219+0xd800] ;  /* 0x00d80000db20783b */ /* 0x000e6a0000000200 */
[C---:B------:R-:W-:Y:S06]  /*1a4c0*/  HMMA.16816.F32.BF16 R8, R184.reuse, R180, R8 ;  /* 0x000000b4b808723c */ /* 0x040fec0000041808 */
[----:B------:R-:W-:Y:S01]  /*1a4d0*/  HMMA.16816.F32.BF16 R4, R184, R182, R4 ;  /* 0x000000b6b804723c */ /* 0x000fe20000041804 */
[----:B------:R-:W-:Y:S06]  /*1a4e0*/  LDSM.16.M88.4 R180, [R221+0x4000] ;  /* 0x00400000ddb4783b */ /* 0x000fec0000000200 */
[----:B------:R-:W-:-:S02]  /*1a4f0*/  IMAD.MOV.U32 R184, RZ, RZ, R171 ;  /* 0x000000ffffb87224 */ /* 0x000fc400078e00ab */
[----:B------:R-:W-:Y:S02]  /*1a500*/  IMAD.MOV.U32 R185, RZ, RZ, R170 ;  /* 0x000000ffffb97224 */ /* 0x000fe400078e00aa */
[----:B------:R-:W-:Y:S02]  /*1a510*/  IMAD.MOV.U32 R186, RZ, RZ, R165 ;  /* 0x000000ffffba7224 */ /* 0x000fe400078e00a5 */
[----:B------:R-:W-:-:S07]  /*1a520*/  IMAD.MOV.U32 R187, RZ, RZ, R2 ;  /* 0x000000ffffbb7224 */ /* 0x000fce00078e0002 */
        /* <DEDUP_REMOVED lines=15> */
[----:B------:R-:W2:Y:S05]  /*1a620*/  LDSM.16.M88.4 R176, [R226+0x6000] ;  /* 0x00600000e2b0783b */ /* 0x000eaa0000000200 */
[C---:B----4-:R-:W-:Y:S06]  /*1a630*/  HMMA.16816.F32.BF16 R20, R180.reuse, R172, R20 ;  /* 0x000000acb414723c */ /* 0x050fec0000041814 */
[----:B------:R-:W-:Y:S01]  /*1a640*/  HMMA.16816.F32.BF16 R12, R180, R174, R12 ;  /* 0x000000aeb40c723c */ /* 0x000fe2000004180c */
[----:B------:R-:W4:Y:S01]  /*1a650*/  LDSM.16.M88.4 R172, [R225+0xe000] ;  /* 0x00e00000e1ac783b */ /* 0x000f220000000200 */
[----:B---3--:R-:W-:-:S02]  /*1a660*/  IMAD.MOV.U32 R165, RZ, RZ, R196 ;  /* 0x000000ffffa57224 */ /* 0x008fc400078e00c4 */
[----:B------:R-:W-:Y:S02]  /*1a670*/  IMAD.MOV.U32 R2, RZ, RZ, R199 ;  /* 0x000000ffff027224 */ /* 0x000fe400078e00c7 */
[----:B-1----:R-:W-:Y:S07]  /*1a680*/  HMMA.16816.F32.BF16 R8, R180, R32, R8 ;  /* 0x00000020b408723c */ /* 0x002fee0000041808 */
[----:B------:R-:W-:Y:S02]  /*1a690*/  IMAD.MOV.U32 R33, RZ, RZ, R197 ;  /* 0x000000ffff217224 */ /* 0x000fe400078e00c5 */
[----:B------:R-:W-:-:S02]  /*1a6a0*/  IMAD.MOV.U32 R32, RZ, RZ, R198 ;  /* 0x000000ffff207224 */ /* 0x000fc400078e00c6 */
[----:B------:R-:W1:Y:S01]  /*1a6b0*/  LDSM.16.M88.4 R196, [R225+0xf000] ;  /* 0x00f00000e1c4783b */ /* 0x000e620000000200 */
[C---:B------:R-:W-:Y:S06]  /*1a6c0*/  HMMA.16816.F32.BF16 R192, R180.reuse, R184, R192 ;  /* 0x000000b8b4c0723c */ /* 0x040fec00000418c0 */
[----:B------:R-:W-:Y:S01]  /*1a6d0*/  HMMA.16816.F32.BF16 R188, R180, R186, R188 ;  /* 0x000000bab4bc723c */ /* 0x000fe200000418bc */
[----:B------:R-:W-:-:S05]  /*1a6e0*/  IMAD.MOV.U32 R185, RZ, RZ, R33 ;  /* 0x000000ffffb97224 */ /* 0x000fca00078e0021 */
[----:B------:R-:W-:Y:S01]  /*1a6f0*/  HMMA.16816.F32.BF16 R4, R180, R34, R4 ;  /* 0x00000022b404723c */ /* 0x000fe20000041804 */
[----:B------:R-:W-:Y:S01]  /*1a700*/  IMAD.MOV.U32 R186, RZ, RZ, R32 ;  /* 0x000000ffffba7224 */ /* 0x000fe200078e0020 */
[----:B------:R-:W-:Y:S04]  /*1a710*/  LDSM.16.M88.4 R180, [R203] ;  /* 0x00000000cbb4783b */ /* 0x000fe80000000200 */
[----:B------:R-:W3:Y:S01]  /*1a720*/  LDSM.16.M88.4 R32, [R225+0xf800] ;  /* 0x00f80000e120783b */ /* 0x000ee20000000200 */
[----:B------:R-:W-:Y:S02]  /*1a730*/  IMAD.MOV.U32 R184, RZ, RZ, R165 ;  /* 0x000000ffffb87224 */ /* 0x000fe400078e00a5 */
[----:B------:R-:W-:-:S05]  /*1a740*/  IMAD.MOV.U32 R187, RZ, RZ, R2 ;  /* 0x000000ffffbb7224 */ /* 0x000fca00078e0002 */
[C---:B--2---:R-:W-:Y:S06]  /*1a750*/  HMMA.16816.F32.BF16 R20, R176.reuse, R184, R20 ;  /* 0x000000b8b014723c */ /* 0x044fec0000041814 */
[C---:B------:R-:W-:Y:S01]  /*1a760*/  HMMA.16816.F32.BF16 R12, R176.reuse, R186, R12 ;  /* 0x000000bab00c723c */ /* 0x040fe2000004180c */
[----:B------:R-:W2:Y:S05]  /*1a770*/  LDSM.16.M88.4 R184, [R224+0x6000] ;  /* 0x00600000e0b8783b */ /* 0x000eaa0000000200 */
[C---:B----4-:R-:W-:Y:S06]  /*1a780*/  HMMA.16816.F32.BF16 R28, R176.reuse, R172, R28 ;  /* 0x000000acb01c723c */ /* 0x050fec000004181c */
[C---:B------:R-:W-:Y:S01]  /*1a790*/  HMMA.16816.F32.BF16 R24, R176.reuse, R174, R24 ;  /* 0x000000aeb018723c */ /* 0x040fe20000041818 */
[----:B------:R-:W4:Y:S05]  /*1a7a0*/  LDSM.16.M88.4 R172, [R202] ;  /* 0x00000000caac783b */ /* 0x000f2a0000000200 */
[C---:B-1----:R-:W-:Y:S06]  /*1a7b0*/  HMMA.16816.F32.BF16 R8, R176.reuse, R196, R8 ;  /* 0x000000c4b008723c */ /* 0x042fec0000041808 */
[C---:B------:R-:W-:Y:S01]  /*1a7c0*/  HMMA.16816.F32.BF16 R4, R176.reuse, R198, R4 ;  /* 0x000000c6b004723c */ /* 0x040fe20000041804 */
[----:B------:R-:W1:Y:S05]  /*1a7d0*/  LDSM.16.M88.4 R196, [R201] ;  /* 0x00000000c9c4783b */ /* 0x000e6a0000000200 */
[C---:B---3--:R-:W-:Y:S06]  /*1a7e0*/  HMMA.16816.F32.BF16 R192, R176.reuse, R32, R192 ;  /* 0x00000020b0c0723c */ /* 0x048fec00000418c0 */
[----:B------:R-:W-:Y:S01]  /*1a7f0*/  HMMA.16816.F32.BF16 R188, R176, R34, R188 ;  /* 0x00000022b0bc723c */ /* 0x000fe200000418bc */
[----:B------:R-:W-:Y:S04]  /*1a800*/  LDSM.16.M88.4 R176, [R222+0x6000] ;  /* 0x00600000deb0783b */ /* 0x000fe80000000200 */
[----:B------:R-:W3:Y:S01]  /*1a810*/  LDSM.16.M88.4 R32, [R219+0xe000] ;  /* 0x00e00000db20783b */ /* 0x000ee20000000200 */
[C---:B--2---:R-:W-:Y:S06]  /*1a820*/  HMMA.16816.F32.BF16 R28, R184.reuse, R180, R28 ;  /* 0x000000b4b81c723c */ /* 0x044fec000004181c */
[C---:B------:R-:W-:Y:S01]  /*1a830*/  HMMA.16816.F32.BF16 R24, R184.reuse, R182, R24 ;  /* 0x000000b6b818723c */ /* 0x040fe20000041818 */
[----:B------:R-:W-:Y:S05]  /*1a840*/  LDSM.16.M88.4 R180, [R212+0x6000] ;  /* 0x00600000d4b4783b */ /* 0x000fea0000000200 */
[C---:B----4-:R-:W-:Y:S06]  /*1a850*/  HMMA.16816.F32.BF16 R20, R184.reuse, R172, R20 ;  /* 0x000000acb814723c */ /* 0x050fec0000041814 */
[C---:B------:R-:W-:Y:S01]  /*1a860*/  HMMA.16816.F32.BF16 R12, R184.reuse, R174, R12 ;  /* 0x000000aeb80c723c */ /* 0x040fe2000004180c */
[----:B------:R-:W2:Y:S05]  /*1a870*/  LDSM.16.M88.4 R172, [R200] ;  /* 0x00000000c8ac783b */ /* 0x000eaa0000000200 */
[C---:B-1----:R-:W-:Y:S06]  /*1a880*/  HMMA.16816.F32.BF16 R8, R184.reuse, R196, R8 ;  /* 0x000000c4b808723c */ /* 0x042fec0000041808 */
[----:B------:R-:W-:Y:S01]  /*1a890*/  HMMA.16816.F32.BF16 R4, R184, R198, R4 ;  /* 0x000000c6b804723c */ /* 0x000fe20000041804 */
[----:B------:R-:W1:Y:S05]  /*1a8a0*/  LDSM.16.M88.4 R196, [R221+0x6000] ;  /* 0x00600000ddc4783b */ /* 0x000e6a0000000200 */
[C---:B---3--:R-:W-:Y:S06]  /*1a8b0*/  HMMA.16816.F32.BF16 R28, R176.reuse, R32, R28 ;  /* 0x00000020b01c723c */ /* 0x048fec000004181c */
[----:B------:R-:W-:Y:S01]  /*1a8c0*/  HMMA.16816.F32.BF16 R24, R176, R34, R24 ;  /* 0x00000022b018723c */ /* 0x000fe20000041818 */
[----:B------:R-:W3:Y:S05]  /*1a8d0*/  LDSM.16.M88.4 R32, [R219+0xe800] ;  /* 0x00e80000db20783b */ /* 0x000eea0000000200 */
[C---:B--2---:R-:W-:Y:S06]  /*1a8e0*/  HMMA.16816.F32.BF16 R192, R184.reuse, R172, R192 ;  /* 0x000000acb8c0723c */ /* 0x044fec00000418c0 */
[----:B------:R-:W-:Y:S01]  /*1a8f0*/  HMMA.16816.F32.BF16 R188, R184, R174, R188 ;  /* 0x000000aeb8bc723c */ /* 0x000fe200000418bc */
[----:B------:R-:W2:Y:S05]  /*1a900*/  LDSM.16.M88.4 R172, [R212+0x6800] ;  /* 0x00680000d4ac783b */ /* 0x000eaa0000000200 */
[C---:B-1----:R-:W-:Y:S06]  /*1a910*/  HMMA.16816.F32.BF16 R28, R196.reuse, R180, R28 ;  /* 0x000000b4c41c723c */ /* 0x042fec000004181c */
[----:B------:R-:W-:Y:S01]  /*1a920*/  HMMA.16816.F32.BF16 R24, R196, R182, R24 ;  /* 0x000000b6c418723c */ /* 0x000fe20000041818 */
[----:B------:R-:W1:Y:S05]  /*1a930*/  LDSM.16.M88.4 R180, [R219+0xf000] ;  /* 0x00f00000dbb4783b */ /* 0x000e6a0000000200 */
[----:B---3--:R-:W-:-:S12]  /*1a940*/  HMMA.16816.F32.BF16 R20, R176, R32, R20 ;  /* 0x00000020b014723c */ /* 0x008fd80000041814 */
[-C--:B------:R-:W-:Y:S01]  /*1a950*/  FMUL.FTZ R2, R28, R0.reuse ;  /* 0x000000001c027220 */ /* 0x080fe20000410000 */
[-C--:B------:R-:W-:Y:S01]  /*1a960*/  FMUL.FTZ R165, R29, R0.reuse ;  /* 0x000000001da57220 */ /* 0x080fe20000410000 */
[-C--:B------:R-:W-:Y:S01]  /*1a970*/  FMUL.FTZ R170, R30, R0.reuse ;  /* 0x000000001eaa7220 */ /* 0x080fe20000410000 */
[----:B------:R-:W-:Y:S02]  /*1a980*/  FMUL.FTZ R171, R31, R0 ;  /* 0x000000001fab7220 */ /* 0x000fe40000410000 */
[----:B------:R-:W3:Y:S01]  /*1a990*/  LDSM.16.M88.4 R28, [R219+0xf800] ;  /* 0x00f80000db1c783b */ /* 0x000ee20000000200 */
[----:B------:R-:W-:Y:S03]  /*1a9a0*/  HMMA.16816.F32.BF16 R12, R176, R34, R12 ;  /* 0x00000022b00c723c */ /* 0x000fe6000004180c */
[----:B------:R-:W4:Y:S03]  /*1a9b0*/  LDSM.16.M88.4 R32, [R212+0x7000] ;  /* 0x00700000d420783b */ /* 0x000f260000000200 */
[----:B--2---:R-:W-:Y:S01]  /*1a9c0*/  HMMA.16816.F32.BF16 R20, R196, R172, R20 ;  /* 0x000000acc414723c */ /* 0x004fe20000041814 */
[----:B------:R-:W2:Y:S05]  /*1a9d0*/  S2R R172, SR_TID.X ;  /* 0x0000000000ac7919 */ /* 0x000eaa0000002100 */
[----:B-1----:R-:W-:-:S12]  /*1a9e0*/  HMMA.16816.F32.BF16 R8, R176, R180, R8 ;  /* 0x000000b4b008723c */ /* 0x002fd80000041808 */
[----:B------:R-:W-:Y:S01]  /*1a9f0*/  HMMA.16816.F32.BF16 R12, R196, R174, R12 ;  /* 0x000000aec40c723c */ /* 0x000fe2000004180c */
[-C--:B------:R-:W-:Y:S01]  /*1aa00*/  FMUL.FTZ R180, R26, R0.reuse ;  /* 0x000000001ab47220 */ /* 0x080fe20000410000 */
[----:B------:R-:W-:-:S04]  /*1aa10*/  FMUL.FTZ R173, R27, R0 ;  /* 0x000000001bad7220 */ /* 0x000fc80000410000 */
[----:B------:R-:W-:Y:S01]  /*1aa20*/  HMMA.16816.F32.BF16 R4, R176, R182, R4 ;  /* 0x000000b6b004723c */ /* 0x000fe20000041804 */
[-C--:B------:R-:W-:Y:S01]  /*1aa30*/  FMUL.FTZ R20, R20, R0.reuse ;  /* 0x0000000014147220 */ /* 0x080fe20000410000 */
[-C--:B------:R-:W-:Y:S01]  /*1aa40*/  FMUL.FTZ R21, R21, R0.reuse ;  /* 0x0000000015157220 */ /* 0x080fe20000410000 */
[----:B------:R-:W-:-:S03]  /*1aa50*/  FMUL.FTZ R22, R22, R0 ;  /* 0x0000000016167220 */ /* 0x000fc60000410000 */
[----:B---3--:R-:W-:Y:S01]  /*1aa60*/  HMMA.16816.F32.BF16 R192, R176, R28, R192 ;  /* 0x0000001cb0c0723c */ /* 0x008fe200000418c0 */
[----:B--2---:R-:W-:-:S06]  /*1aa70*/  IMAD.SHL.U32 R172, R172, 0x2, RZ ;  /* 0x00000002acac7824 */ /* 0x004fcc00078e00ff */
[----:B------:R-:W-:Y:S01]  /*1aa80*/  FMUL.FTZ R28, R23, R0 ;  /* 0x00000000171c7220 */ /* 0x000fe20000410000 */
[----:B------:R-:W-:Y:S01]  /*1aa90*/  LOP3.LUT R23, R172, 0x6, RZ, 0xc0, !PT ;  /* 0x00000006ac177812 */ /* 0x000fe200078ec0ff */
[----:B------:R-:W-:Y:S04]  /*1aaa0*/  MUFU.TANH R27, R20 ;  /* 0x00000014001b7308 */ /* 0x000fe80000002400 */
[----:B------:R-:W-:-:S04]  /*1aab0*/  IMAD R172, R242, 0x40, R23 ;  /* 0x00000040f2ac7824 */ /* 0x000fc800078e0217 */
[----:B------:R-:W-:Y:S01]  /*1aac0*/  MUFU.TANH R26, R21 ;  /* 0x00000015001a7308 */ /* 0x000fe20000002400 */
[C---:B----4-:R-:W-:Y:S07]  /*1aad0*/  HMMA.16816.F32.BF16 R8, R196.reuse, R32, R8 ;  /* 0x00000020c408723c */ /* 0x050fee0000041808 */
[----:B------:R1:W-:Y:S01]  /*1aae0*/  MUFU.TANH R175, R22 ;  /* 0x0000001600af7308 */ /* 0x0003e20000002400 */
[----:B------:R-:W-:Y:S01]  /*1aaf0*/  FMUL.FTZ R29, R12, R0 ;  /* 0x000000000c1d7220 */ /* 0x000fe20000410000 */
[----:B------:R-:W-:Y:S01]  /*1ab00*/  VIADD R12, R172, 0x1 ;  /* 0x00000001ac0c7836 */ /* 0x000fe20000000000 */
[----:B-1----:R-:W1:Y:S05]  /*1ab10*/  LDSM.16.M88.4 R20, [R212+0x7800] ;  /* 0x00780000d414783b */ /* 0x002e6a0000000200 */
[----:B------:R-:W2:Y:S01]  /*1ab20*/  MUFU.TANH R2, R2 ;  /* 0x0000000200027308 */ /* 0x000ea20000002400 */
[C---:B------:R-:W-:Y:S01]  /*1ab30*/  ISETP.GE.AND P6, PT, R12.reuse, R245, PT ;  /* 0x000000f50c00720c */ /* 0x040fe20003fc6270 */
[----:B------:R-:W-:Y:S01]  /*1ab40*/  HMMA.16816.F32.BF16 R4, R196, R34, R4 ;  /* 0x00000022c404723c */ /* 0x000fe20000041804 */
[----:B------:R-:W-:-:S05]  /*1ab50*/  ISETP.GE.AND P3, PT, R12, R243, PT ;  /* 0x000000f30c00720c */ /* 0x000fca0003f66270 */
[----:B------:R-:W3:Y:S01]  /*1ab60*/  MUFU.TANH R170, R170 ;  /* 0x000000aa00aa7308 */ /* 0x000ee20000002400 */
[----:B------:R-:W-:Y:S01]  /*1ab70*/  FMUL.FTZ R25, R25, R0 ;  /* 0x0000000019197220 */ /* 0x000fe20000410000 */
[----:B------:R-:W-:Y:S01]  /*1ab80*/  ISETP.GE.OR P6, PT, R12, R244, !P6 ;  /* 0x000000f40c00720c */ /* 0x000fe200077c6670 */
[-C--:B------:R-:W-:Y:S01]  /*1ab90*/  FMUL.FTZ R24, R24, R0.reuse ;  /* 0x0000000018187220 */ /* 0x080fe20000410000 */
[----:B------:R-:W-:Y:S01]  /*1aba0*/  ISETP.GE.OR P3, PT, R12, R237, !P3 ;  /* 0x000000ed0c00720c */ /* 0x000fe20005f66670 */
[C---:B------:R-:W-:Y:S02]  /*1abb0*/  VIADD R12, R172.reuse, 0x8 ;  /* 0x00000008ac0c7836 */ /* 0x040fe40000000000 */
[----:B------:R-:W-:Y:S01]  /*1abc0*/  FMUL.FTZ R13, R13, R0 ;  /* 0x000000000d0d7220 */ /* 0x000fe20000410000 */
[----:B------:R-:W4:Y:S01]  /*1abd0*/  MUFU.TANH R165, R165 ;  /* 0x000000a500a57308 */ /* 0x000f220000002400 */
[C---:B------:R-:W-:Y:S02]  /*1abe0*/  ISETP.GE.AND P4, PT, R172.reuse, R245, PT ;  /* 0x000000f5ac00720c */ /* 0x040fe40003f86270 */
[----:B------:R-:W-:-:S05]  /*1abf0*/  ISETP.GE.AND P1, PT, R172, R243, PT ;  /* 0x000000f3ac00720c */ /* 0x000fca0003f26270 */
[----:B------:R-:W4:Y:S01]  /*1ac00*/  MUFU.TANH R171, R171 ;  /* 0x000000ab00ab7308 */ /* 0x000f220000002400 */
[----:B------:R-:W-:Y:S01]  /*1ac10*/  ISETP.GE.AND P5, PT, R12, R245, PT ;  /* 0x000000f50c00720c */ /* 0x000fe20003fa6270 */
[----:B------:R-:W-:Y:S01]  /*1ac20*/  FMUL.FTZ R14, R14, R0 ;  /* 0x000000000e0e7220 */ /* 0x000fe20000410000 */
[----:B------:R-:W-:Y:S01]  /*1ac30*/  ISETP.GE.AND P2, PT, R12, R243, PT ;  /* 0x000000f30c00720c */ /* 0x000fe20003f46270 */
[----:B------:R-:W-:Y:S01]  /*1ac40*/  HMMA.16816.F32.BF16 R188, R176, R30, R188 ;  /* 0x0000001eb0bc723c */ /* 0x000fe200000418bc */
[----:B------:R-:W-:-:S03]  /*1ac50*/  ISETP.GE.OR P4, PT, R172, R244, !P4 ;  /* 0x000000f4ac00720c */ /* 0x000fc60006786670 */
[----:B------:R-:W-:Y:S01]  /*1ac60*/  MUFU.TANH R173, R173 ;  /* 0x000000ad00ad7308 */ /* 0x000fe20000002400 */
[----:B------:R-:W-:-:S07]  /*1ac70*/  ISETP.GE.OR P1, PT, R172, R237, !P1 ;  /* 0x000000edac00720c */ /* 0x000fce0004f26670 */
[----:B------:R-:W-:Y:S01]  /*1ac80*/  MUFU.TANH R174, R180 ;  /* 0x000000b400ae7308 */ /* 0x000fe20000002400 */
[----:B------:R-:W-:Y:S01]  /*1ac90*/  ISETP.GE.OR P5, PT, R12, R244, !P5 ;  /* 0x000000f40c00720c */ /* 0x000fe20006fa6670 */
[----:B------:R-:W-:Y:S01]  /*1aca0*/  FMUL.FTZ R250, R10, R0 ;  /* 0x000000000afa7220 */ /* 0x000fe20000410000 */
[----:B------:R-:W-:-:S05]  /*1acb0*/  ISETP.GE.OR P2, PT, R12, R237, !P2 ;  /* 0x000000ed0c00720c */ /* 0x000fca0005746670 */
[----:B------:R-:W-:Y:S01]  /*1acc0*/  MUFU.TANH R28, R28 ;  /* 0x0000001c001c7308 */ /* 0x000fe20000002400 */
[----:B--2---:R-:W-:Y:S01]  /*1acd0*/  FSEL R12, R2, -INF , !P4 ;  /* 0xff800000020c7808 */ /* 0x004fe20006000000 */
[-C--:B------:R-:W-:Y:S01]  /*1ace0*/  FMUL.FTZ R248, R11, R0.reuse ;  /* 0x000000000bf87220 */ /* 0x080fe20000410000 */
[-C--:B------:R-:W-:Y:S01]  /*1acf0*/  FMUL.FTZ R15, R15, R0.reuse ;  /* 0x000000000f0f7220 */ /* 0x080fe20000410000 */
[----:B------:R-:W-:Y:S01]  /*1ad00*/  FMUL.FTZ R9, R9, R0 ;  /* 0x0000000009097220 */ /* 0x000fe20000410000 */
[----:B------:R-:W-:-:S04]  /*1ad10*/  DEPBAR.LE SB0, 0x0 ;  /* 0x000080000000791a */ /* 0x000fc80000000000 */
[----:B------:R-:W2:Y:S01]  /*1ad20*/  MUFU.TANH R25, R25 ;  /* 0x0000001900197308 */ /* 0x000ea20000002400 */
[----:B---3--:R-:W-:-:S07]  /*1ad30*/  FSEL R2, R170, -INF , !P1 ;  /* 0xff800000aa027808 */ /* 0x008fce0004800000 */
[----:B------:R3:W-:Y:S08]  /*1ad40*/  MUFU.TANH R32, R13 ;  /* 0x0000000d00207308 */ /* 0x0007f00000002400 */
[----:B------:R-:W2:Y:S01]  /*1ad50*/  MUFU.TANH R24, R24 ;  /* 0x0000001800187308 */ /* 0x000ea20000002400 */
[----:B---3--:R-:W-:Y:S01]  /*1ad60*/  FMUL.FTZ R13, R8, R0 ;  /* 0x00000000080d7220 */ /* 0x008fe20000410000 */
[----:B------:R-:W-:-:S06]  /*1ad70*/  VIADD R8, R172, 0x9 ;  /* 0x00000009ac087836 */ /* 0x000fcc0000000000 */
[----:B------:R3:W-:Y:S01]  /*1ad80*/  MUFU.TANH R33, R14 ;  /* 0x0000000e00217308 */ /* 0x0007e20000002400 */
[C---:B------:R-:W-:Y:S02]  /*1ad90*/  ISETP.GE.AND P4, PT, R8.reuse, R245, PT ;  /* 0x000000f50800720c */ /* 0x040fe40003f86270 */
[C---:B------:R-:W-:Y:S01]  /*1ada0*/  ISETP.GE.AND P1, PT, R8.reuse, R243, PT ;  /* 0x000000f30800720c */ /* 0x040fe20003f26270 */
[----:B-1----:R-:W-:Y:S01]  /*1adb0*/  HMMA.16816.F32.BF16 R192, R196, R20, R192 ;  /* 0x00000014c4c0723c */ /* 0x002fe200000418c0 */
[C---:B------:R-:W-:Y:S02]  /*1adc0*/  ISETP.GE.OR P4, PT, R8.reuse, R244, !P4 ;  /* 0x000000f40800720c */ /* 0x040fe40006786670 */
[----:B------:R-:W-:Y:S01]  /*1add0*/  ISETP.GE.OR P1, PT, R8, R237, !P1 ;  /* 0x000000ed0800720c */ /* 0x000fe20004f26670 */
[C---:B------:R-:W-:Y:S01]  /*1ade0*/  VIADD R34, R172.reuse, 0x18 ;  /* 0x00000018ac227836 */ /* 0x040fe20000000000 */
[----:B----4-:R-:W-:Y:S01]  /*1adf0*/  FSEL R10, R165, -INF , !P6 ;  /* 0xff800000a50a7808 */ /* 0x010fe20007000000 */
[C---:B---3--:R-:W-:Y:S01]  /*1ae00*/  VIADD R14, R172.reuse, 0x10 ;  /* 0x00000010ac0e7836 */ /* 0x048fe20000000000 */
[----:B------:R-:W-:Y:S01]  /*1ae10*/  FSEL R8, R171, -INF , !P3 ;  /* 0xff800000ab087808 */ /* 0x000fe20005800000 */
[----:B------:R-:W-:-:S03]  /*1ae20*/  VIADD R180, R172, 0x11 ;  /* 0x00000011acb47836 */ /* 0x000fc60000000000 */
[C---:B------:R-:W-:Y:S02]  /*1ae30*/  ISETP.GE.AND P6, PT, R14.reuse, R245, PT ;  /* 0x000000f50e00720c */ /* 0x040fe40003fc6270 */
[----:B------:R-:W-:Y:S01]  /*1ae40*/  ISETP.GE.AND P3, PT, R14, R243, PT ;  /* 0x000000f30e00720c */ /* 0x000fe20003f66270 */
[----:B------:R-:W1:Y:S01]  /*1ae50*/  MUFU.TANH R29, R29 ;  /* 0x0000001d001d7308 */ /* 0x000e620000002400 */
[----:B------:R-:W-:Y:S01]  /*1ae60*/  FMUL.FTZ R11, R4, R0 ;  /* 0x00000000040b7220 */ /* 0x000fe20000410000 */
[C---:B------:R-:W-:Y:S02]  /*1ae70*/  ISETP.GE.OR P6, PT, R14.reuse, R244, !P6 ;  /* 0x000000f40e00720c */ /* 0x040fe400077c6670 */
[----:B------:R-:W-:Y:S02]  /*1ae80*/  ISETP.GE.OR P3, PT, R14, R237, !P3 ;  /* 0x000000ed0e00720c */ /* 0x000fe40005f66670 */
[----:B--2---:R-:W-:Y:S02]  /*1ae90*/  FSEL R20, R25, -INF , !P4 ;  /* 0xff80000019147808 */ /* 0x004fe40006000000 */
[----:B------:R-:W-:-:S02]  /*1aea0*/  FSEL R4, R173, -INF , !P1 ;  /* 0xff800000ad047808 */ /* 0x000fc40004800000 */
[----:B------:R-:W-:Y:S01]  /*1aeb0*/  FSEL R170, R24, -INF , !P5 ;  /* 0xff80000018aa7808 */ /* 0x000fe20006800000 */
[----:B------:R-:W-:Y:S01]  /*1aec0*/  VIADD R24, R172, 0x19 ;  /* 0x00000019ac187836 */ /* 0x000fe20000000000 */
[----:B------:R-:W-:Y:S02]  /*1aed0*/  FSEL R14, R174, -INF , !P2 ;  /* 0xff800000ae0e7808 */ /* 0x000fe40005000000 */
[C---:B------:R-:W-:Y:S02]  /*1aee0*/  ISETP.GE.AND P4, PT, R34.reuse, R245, PT ;  /* 0x000000f52200720c */ /* 0x040fe40003f86270 */
[----:B------:R-:W-:Y:S02]  /*1aef0*/  ISETP.GE.AND P1, PT, R34, R243, PT ;  /* 0x000000f32200720c */ /* 0x000fe40003f26270 */
[C---:B------:R-:W-:Y:S02]  /*1af00*/  ISETP.GE.AND P5, PT, R180.reuse, R245, PT ;  /* 0x000000f5b400720c */ /* 0x040fe40003fa6270 */
[----:B------:R-:W-:Y:S01]  /*1af10*/  ISETP.GE.AND P2, PT, R180, R243, PT ;  /* 0x000000f3b400720c */ /* 0x000fe20003f46270 */
[----:B------:R-:W2:Y:S01]  /*1af20*/  MUFU.TANH R15, R15 ;  /* 0x0000000f000f7308 */ /* 0x000ea20000002400 */
[----:B------:R-:W-:-:S02]  /*1af30*/  ISETP.GE.OR P4, PT, R34, R244, !P4 ;  /* 0x000000f42200720c */ /* 0x000fc40006786670 */
[-C--:B------:R-:W-:Y:S01]  /*1af40*/  ISETP.GE.OR P1, PT, R34, R237.reuse, !P1 ;  /* 0x000000ed2200720c */ /* 0x080fe20004f26670 */
[----:B------:R-:W-:Y:S01]  /*1af50*/  VIADD R34, R172, 0x20 ;  /* 0x00000020ac227836 */ /* 0x000fe20000000000 */
[C---:B------:R-:W-:Y:S02]  /*1af60*/  ISETP.GE.OR P5, PT, R180.reuse, R244, !P5 ;  /* 0x000000f4b400720c */ /* 0x040fe40006fa6670 */
[----:B------:R-:W-:Y:S02]  /*1af70*/  ISETP.GE.OR P2, PT, R180, R237, !P2 ;  /* 0x000000edb400720c */ /* 0x000fe40005746670 */
[----:B------:R-:W-:Y:S02]  /*1af80*/  FSEL R27, R27, -INF , !P6 ;  /* 0xff8000001b1b7808 */ /* 0x000fe40007000000 */
[----:B------:R-:W-:Y:S02]  /*1af90*/  FSEL R30, R175, -INF , !P3 ;  /* 0xff800000af1e7808 */ /* 0x000fe40005800000 */
[----:B------:R-:W-:-:S02]  /*1afa0*/  ISETP.GE.AND P6, PT, R24, R245, PT ;  /* 0x000000f51800720c */ /* 0x000fc40003fc6270 */
[----:B------:R-:W-:Y:S01]  /*1afb0*/  ISETP.GE.AND P3, PT, R24, R243, PT ;  /* 0x000000f31800720c */ /* 0x000fe20003f66270 */
[----:B------:R-:W-:Y:S01]  /*1afc0*/  HMMA.16816.F32.BF16 R188, R196, R22, R188 ;  /* 0x00000016c4bc723c */ /* 0x000fe200000418bc */
[----:B------:R-:W-:Y:S02]  /*1afd0*/  FSEL R25, R26, -INF , !P5 ;  /* 0xff8000001a197808 */ /* 0x000fe40006800000 */
[----:B------:R-:W-:Y:S01]  /*1afe0*/  FSEL R28, R28, -INF , !P2 ;  /* 0xff8000001c1c7808 */ /* 0x000fe20005000000 */
[----:B------:R-:W3:Y:S01]  /*1aff0*/  MUFU.TANH R13, R13 ;  /* 0x0000000d000d7308 */ /* 0x000ee20000002400 */
[C---:B------:R-:W-:Y:S02]  /*1b000*/  ISETP.GE.OR P6, PT, R24.reuse, R244, !P6 ;  /* 0x000000f41800720c */ /* 0x040fe400077c6670 */
[----:B------:R-:W-:Y:S01]  /*1b010*/  ISETP.GE.OR P3, PT, R24, R237, !P3 ;  /* 0x000000ed1800720c */ /* 0x000fe20005f66670 */
[----:B------:R-:W-:Y:S01]  /*1b020*/  VIADD R24, R172, 0x21 ;  /* 0x00000021ac187836 */ /* 0x000fe20000000000 */
[----:B------:R-:W-:-:S02]  /*1b030*/  ISETP.GE.AND P5, PT, R34, R245, PT ;  /* 0x000000f52200720c */ /* 0x000fc40003fa6270 */
[C---:B------:R-:W-:Y:S01]  /*1b040*/  ISETP.GE.AND P2, PT, R34.reuse, R243, PT ;  /* 0x000000f32200720c */ /* 0x040fe20003f46270 */
[----:B------:R-:W4:Y:S01]  /*1b050*/  MUFU.TANH R250, R250 ;  /* 0x000000fa00fa7308 */ /* 0x000f220000002400 */
[C---:B------:R-:W-:Y:S02]  /*1b060*/  ISETP.GE.OR P5, PT, R34.reuse, R244, !P5 ;  /* 0x000000f42200720c */ /* 0x040fe40006fa6670 */
[----:B------:R-:W-:Y:S02]  /*1b070*/  ISETP.GE.OR P2, PT, R34, R237, !P2 ;  /* 0x000000ed2200720c */ /* 0x000fe40005746670 */
[----:B-1----:R-:W-:Y:S02]  /*1b080*/  FSEL R34, R29, -INF , !P4 ;  /* 0xff8000001d227808 */ /* 0x002fe40006000000 */
[----:B------:R-:W-:Y:S01]  /*1b090*/  FSEL R26, R33, -INF , !P1 ;  /* 0xff800000211a7808 */ /* 0x000fe20004800000 */
[----:B------:R-:W1:Y:S01]  /*1b0a0*/  MUFU.TANH R11, R11 ;  /* 0x0000000b000b7308 */ /* 0x000e620000002400 */
[C---:B------:R-:W-:Y:S01]  /*1b0b0*/  ISETP.GE.AND P4, PT, R24.reuse, R245, PT ;  /* 0x000000f51800720c */ /* 0x040fe20003f86270 */
[----:B------:R-:W-:Y:S01]  /*1b0c0*/  FMUL.FTZ R186, R193, R0 ;  /* 0x00000000c1ba7220 */ /* 0x000fe20000410000 */
[----:B------:R-:W-:Y:S01]  /*1b0d0*/  ISETP.GE.AND P1, PT, R24, R243, PT ;  /* 0x000000f31800720c */ /* 0x000fe20003f26270 */
[----:B------:R-:W-:-:S02]  /*1b0e0*/  VIADD R22, R172, 0x28 ;  /* 0x00000028ac167836 */ /* 0x000fc40000000000 */
[-C--:B------:R-:W-:Y:S01]  /*1b0f0*/  FMUL.FTZ R5, R5, R0.reuse ;  /* 0x0000000005057220 */ /* 0x080fe20000410000 */
[----:B------:R-:W-:Y:S01]  /*1b100*/  FMUL.FTZ R6, R6, R0 ;  /* 0x0000000006067220 */ /* 0x000fe20000410000 */
[C---:B------:R-:W-:Y:S01]  /*1b110*/  ISETP.GE.OR P4, PT, R24.reuse, R244, !P4 ;  /* 0x000000f41800720c */ /* 0x040fe20006786670 */
[----:B------:R-:W1:Y:S01]  /*1b120*/  MUFU.TANH R9, R9 ;  /* 0x0000000900097308 */ /* 0x000e620000002400 */
[----:B------:R-:W-:Y:S02]  /*1b130*/  ISETP.GE.OR P1, PT, R24, R237, !P1 ;  /* 0x000000ed1800720c */ /* 0x000fe40004f26670 */
[----:B------:R-:W-:Y:S02]  /*1b140*/  FSEL R32, R32, -INF , !P6 ;  /* 0xff80000020207808 */ /* 0x000fe40007000000 */
[----:B--2---:R-:W-:Y:S02]  /*1b150*/  FSEL R24, R15, -INF , !P3 ;  /* 0xff8000000f187808 */ /* 0x004fe40005800000 */
[C---:B------:R-:W-:Y:S01]  /*1b160*/  ISETP.GE.AND P6, PT, R22.reuse, R245, PT ;  /* 0x000000f51600720c */ /* 0x040fe20003fc6270 */
[----:B------:R-:W2:Y:S01]  /*1b170*/  MUFU.TANH R248, R248 ;  /* 0x000000f800f87308 */ /* 0x000ea20000002400 */
[----:B------:R-:W-:Y:S01]  /*1b180*/  ISETP.GE.AND P3, PT, R22, R243, PT ;  /* 0x000000f31600720c */ /* 0x000fe20003f66270 */
[----:B------:R-:W-:Y:S01]  /*1b190*/  FMUL.FTZ R184, R194, R0 ;  /* 0x00000000c2b87220 */ /* 0x000fe20000410000 */
[----:B------:R-:W-:Y:S01]  /*1b1a0*/  VIADD R174, R172, 0x29 ;  /* 0x00000029acae7836 */ /* 0x000fe20000000000 */
[----:B------:R-:W-:-:S04]  /*1b1b0*/  ISETP.GE.OR P6, PT, R22, R244, !P6 ;  /* 0x000000f41600720c */ /* 0x000fc800077c6670 */
[----:B------:R1:W-:Y:S01]  /*1b1c0*/  MUFU.TANH R252, R5 ;  /* 0x0000000500fc7308 */ /* 0x0003e20000002400 */
[----:B------:R-:W-:Y:S01]  /*1b1d0*/  ISETP.GE.OR P3, PT, R22, R237, !P3 ;  /* 0x000000ed1600720c */ /* 0x000fe20005f66670 */
[----:B------:R-:W-:Y:S01]  /*1b1e0*/  VIADD R22, R172, 0x31 ;  /* 0x00000031ac167836 */ /* 0x000fe20000000000 */
[----:B---3--:R-:W-:-:S05]  /*1b1f0*/  FSEL R197, R13, -INF , !P5 ;  /* 0xff8000000dc57808 */ /* 0x008fca0006800000 */
[----:B------:R3:W-:Y:S01]  /*1b200*/  MUFU.TANH R246, R6 ;  /* 0x0000000600f67308 */ /* 0x0007e20000002400 */
[----:B----4-:R-:W-:-:S07]  /*1b210*/  FSEL R250, R250, -INF , !P2 ;  /* 0xff800000fafa7808 */ /* 0x010fce0005000000 */
[----:B------:R-:W4:Y:S01]  /*1b220*/  MUFU.TANH R186, R186 ;  /* 0x000000ba00ba7308 */ /* 0x000f220000002400 */
[-C--:B-1----:R-:W-:Y:S01]  /*1b230*/  FMUL.FTZ R5, R7, R0.reuse ;  /* 0x0000000007057220 */ /* 0x082fe20000410000 */
[C---:B------:R-:W-:Y:S01]  /*1b240*/  ISETP.GE.AND P5, PT, R174.reuse, R245, PT ;  /* 0x000000f5ae00720c */ /* 0x040fe20003fa6270 */
[-C--:B------:R-:W-:Y:S01]  /*1b250*/  FMUL.FTZ R182, R195, R0.reuse ;  /* 0x00000000c3b67220 */ /* 0x080fe20000410000 */
[----:B------:R-:W-:Y:S01]  /*1b260*/  ISETP.GE.AND P2, PT, R174, R243, PT ;  /* 0x000000f3ae00720c */ /* 0x000fe20003f46270 */
[----:B---3--:R-:W-:-:S03]  /*1b270*/  FMUL.FTZ R6, R192, R0 ;  /* 0x00000000c0067220 */ /* 0x008fc60000410000 */
[----:B------:R-:W1:Y:S01]  /*1b280*/  MUFU.TANH R5, R5 ;  /* 0x0000000500057308 */ /* 0x000e620000002400 */
[----:B------:R-:W-:Y:S01]  /*1b290*/  FSEL R195, R11, -INF , !P6 ;  /* 0xff8000000bc37808 */ /* 0x000fe20007000000 */
[-C--:B------:R-:W-:Y:S01]  /*1b2a0*/  FMUL.FTZ R185, R188, R0.reuse ;  /* 0x00000000bcb97220 */ /* 0x080fe20000410000 */
[----:B------:R-:W-:Y:S01]  /*1b2b0*/  ISETP.GE.AND P6, PT, R22, R245, PT ;  /* 0x000000f51600720c */ /* 0x000fe20003fc6270 */
[----:B------:R-:W-:Y:S01]  /*1b2c0*/  FMUL.FTZ R183, R189, R0 ;  /* 0x00000000bdb77220 */ /* 0x000fe20000410000 */
[----:B------:R-:W-:-:S03]  /*1b2d0*/  ISETP.GE.OR P5, PT, R174, R244, !P5 ;  /* 0x000000f4ae00720c */ /* 0x000fc60006fa6670 */
[----:B------:R-:W3:Y:S01]  /*1b2e0*/  MUFU.TANH R6, R6 ;  /* 0x0000000600067308 */ /* 0x000ee20000002400 */
[----:B------:R-:W-:Y:S01]  /*1b2f0*/  ISETP.GE.OR P2, PT, R174, R237, !P2 ;  /* 0x000000edae00720c */ /* 0x000fe20005746670 */
[-C--:B------:R-:W-:Y:S01]  /*1b300*/  FMUL.FTZ R178, R190, R0.reuse ;  /* 0x00000000beb27220 */ /* 0x080fe20000410000 */
[----:B------:R-:W-:Y:S01]  /*1b310*/  FMUL.FTZ R177, R191, R0 ;  /* 0x00000000bfb17220 */ /* 0x000fe20000410000 */
[----:B------:R-:W-:-:S04]  /*1b320*/  VIADD R174, R172, 0x30 ;  /* 0x00000030acae7836 */ /* 0x000fc80000000000 */
[----:B------:R-:W3:Y:S01]  /*1b330*/  MUFU.TANH R184, R184 ;  /* 0x000000b800b87308 */ /* 0x000ee20000002400 */
[----:B------:R-:W-:Y:S02]  /*1b340*/  ISETP.GE.OR P6, PT, R22, R244, !P6 ;  /* 0x000000f41600720c */ /* 0x000fe400077c6670 */
[----:B------:R-:W-:Y:S02]  /*1b350*/  FSEL R199, R9, -INF , !P4 ;  /* 0xff80000009c77808 */ /* 0x000fe40006000000 */
[----:B--2---:R-:W-:Y:S02]  /*1b360*/  FSEL R248, R248, -INF , !P1 ;  /* 0xff800000f8f87808 */ /* 0x004fe40004800000 */
[C---:B------:R-:W-:Y:S01]  /*1b370*/  ISETP.GE.AND P4, PT, R174.reuse, R245, PT ;  /* 0x000000f5ae00720c */ /* 0x040fe20003f86270 */
[----:B------:R-:W2:Y:S01]  /*1b380*/  MUFU.TANH R182, R182 ;  /* 0x000000b600b67308 */ /* 0x000ea20000002400 */
[----:B------:R-:W-:Y:S02]  /*1b390*/  ISETP.GE.AND P1, PT, R174, R243, PT ;  /* 0x000000f3ae00720c */ /* 0x000fe40003f26270 */
[----:B----4-:R-:W-:Y:S01]  /*1b3a0*/  FSEL R186, R186, -INF , !P6 ;  /* 0xff800000baba7808 */ /* 0x010fe20007000000 */
[----:B------:R-:W-:Y:S01]  /*1b3b0*/  VIADD R0, R172, 0x38 ;  /* 0x00000038ac007836 */ /* 0x000fe20000000000 */
[----:B------:R-:W-:-:S03]  /*1b3c0*/  ISETP.GT.AND P6, PT, R242, R227, PT ;  /* 0x000000e3f200720c */ /* 0x000fc60003fc4270 */
[----:B------:R-:W4:Y:S01]  /*1b3d0*/  MUFU.TANH R185, R185 ;  /* 0x000000b900b97308 */ /* 0x000f220000002400 */
[----:B------:R-:W-:Y:S01]  /*1b3e0*/  ISETP.GE.OR P4, PT, R174, R244, !P4 ;  /* 0x000000f4ae00720c */ /* 0x000fe20006786670 */
[----:B------:R-:W-:Y:S01]  /*1b3f0*/  VIADD R172, R172, 0x39 ;  /* 0x00000039acac7836 */ /* 0x000fe20000000000 */
[----:B------:R-:W-:-:S05]  /*1b400*/  ISETP.GE.OR P1, PT, R174, R237, !P1 ;  /* 0x000000edae00720c */ /* 0x000fca0004f26670 */
[----:B------:R-:W-:Y:S08]  /*1b410*/  MUFU.TANH R183, R183 ;  /* 0x000000b700b77308 */ /* 0x000ff00000002400 */
[----:B------:R-:W4:Y:S08]  /*1b420*/  MUFU.TANH R178, R178 ;  /* 0x000000b200b27308 */ /* 0x000f300000002400 */
[----:B------:R-:W4:Y:S01]  /*1b430*/  MUFU.TANH R177, R177 ;  /* 0x000000b100b17308 */ /* 0x000f220000002400 */
[----:B------:R-:W-:-:S02]  /*1b440*/  FSEL R246, R246, -INF , !P3 ;  /* 0xff800000f6f67808 */ /* 0x000fc40005800000 */
[----:B------:R-:W-:Y:S02]  /*1b450*/  FSEL R252, R252, -INF , !P5 ;  /* 0xff800000fcfc7808 */ /* 0x000fe40006800000 */
[----:B-1----:R-:W-:Y:S02]  /*1b460*/  FSEL R198, R5, -INF , !P2 ;  /* 0xff80000005c67808 */ /* 0x002fe40005000000 */
[----:B---3--:R-:W-:Y:S02]  /*1b470*/  FSEL R190, R6, -INF , !P4 ;  /* 0xff80000006be7808 */ /* 0x008fe40006000000 */
[----:B------:R-:W-:Y:S01]  /*1b480*/  FSEL R184, R184, -INF , !P1 ;  /* 0xff800000b8b87808 */ /* 0x000fe20004800000 */
[----:B------:R-:W-:Y:S01]  /*1b490*/  BAR.SYNC.DEFER_BLOCKING 0x0 ;  /* 0x0000000000007b1d */ /* 0x000fe20000010000 */
[----:B------:R-:W-:Y:S02]  /*1b4a0*/  ISETP.GE.AND P3, PT, R22, R243, PT ;  /* 0x000000f31600720c */ /* 0x000fe40003f66270 */
[----:B------:R-:W-:-:S02]  /*1b4b0*/  ISETP.GE.AND P5, PT, R0, R245, PT ;  /* 0x000000f50000720c */ /* 0x000fc40003fa6270 */
[----:B------:R-:W-:Y:S02]  /*1b4c0*/  ISETP.GE.AND P2, PT, R0, R243, PT ;  /* 0x000000f30000720c */ /* 0x000fe40003f46270 */
[C---:B------:R-:W-:Y:S02]  /*1b4d0*/  ISETP.GE.AND P4, PT, R172.reuse, R245, PT ;  /* 0x000000f5ac00720c */ /* 0x040fe40003f86270 */
[----:B------:R-:W-:Y:S01]  /*1b4e0*/  ISETP.GE.AND P1, PT, R172, R243, PT ;  /* 0x000000f3ac00720c */ /* 0x000fe20003f26270 */
[----:B------:R-:W-:Y:S01]  /*1b4f0*/  BSSY B1, `(.L_x_7009) ;  /* 0x000008f000017945 */ /* 0x000fe20003800000 */
[-C--:B------:R-:W-:Y:S02]  /*1b500*/  ISETP.GE.OR P3, PT, R22, R237.reuse, !P3 ;  /* 0x000000ed1600720c */ /* 0x080fe40005f66670 */
[C---:B------:R-:W-:Y:S02]  /*1b510*/  ISETP.GE.OR P5, PT, R0.reuse, R244, !P5 ;  /* 0x000000f40000720c */ /* 0x040fe40006fa6670 */
[----:B------:R-:W-:-:S02]  /*1b520*/  ISETP.GE.OR P2, PT, R0, R237, !P2 ;  /* 0x000000ed0000720c */ /* 0x000fc40005746670 */
[C---:B------:R-:W-:Y:S02]  /*1b530*/  ISETP.GE.OR P4, PT, R172.reuse, R244, !P4 ;  /* 0x000000f4ac00720c */ /* 0x040fe40006786670 */
[----:B------:R-:W-:Y:S02]  /*1b540*/  ISETP.GE.OR P1, PT, R172, R237, !P1 ;  /* 0x000000edac00720c */ /* 0x000fe40004f26670 */
[----:B--2---:R-:W-:Y:S02]  /*1b550*/  FSEL R182, R182, -INF , !P3 ;  /* 0xff800000b6b67808 */ /* 0x004fe40005800000 */
[----:B----4-:R-:W-:Y:S02]  /*1b560*/  FSEL R185, R185, -INF , !P5 ;  /* 0xff800000b9b97808 */ /* 0x010fe40006800000 */
[----:B------:R-:W-:Y:S02]  /*1b570*/  FSEL R178, R178, -INF , !P2 ;  /* 0xff800000b2b27808 */ /* 0x000fe40005000000 */
[----:B------:R-:W-:-:S02]  /*1b580*/  FSEL R183, R183, -INF , !P4 ;  /* 0xff800000b7b77808 */ /* 0x000fc40006000000 */
        /* <DEDUP_REMOVED lines=42> */
[----:B------:R-:W-:Y:S01]  /*1b830*/  ISETP.NE.AND P1, PT, R21, RZ, PT ;  /* 0x000000ff1500720c */ /* 0x000fe20003f25270 */
[----:B------:R-:W-:Y:S01]  /*1b840*/  @!P3 VIADD R15, R15, 0x1 ;  /* 0x000000010f0fb836 */ /* 0x000fe20000000000 */
[-C--:B------:R-:W-:Y:S02]  /*1b850*/  ISETP.GE.U32.AND P5, PT, R22, R9.reuse, PT ;  /* 0x000000091600720c */ /* 0x080fe40003fa6070 */
[----:B------:R-:W-:Y:S01]  /*1b860*/  ISETP.GE.U32.AND P4, PT, R6, R9, PT ;  /* 0x000000090600720c */ /* 0x000fe20003f86070 */
[----:B------:R-:W3:Y:S01]  /*1b870*/  LD.E.64 R22, desc[UR4][R18.64+0x38] ;  /* 0x0000380412167980 */ /* 0x000ee2000c101b00 */
[----:B------:R-:W-:-:S09]  /*1b880*/  LOP3.LUT R6, RZ, R21, RZ, 0x33, !PT ;  /* 0x00000015ff067212 */ /* 0x000fd200078e33ff */
[----:B------:R-:W-:Y:S02]  /*1b890*/  @P5 VIADD R15, R15, 0x1 ;  /* 0x000000010f0f5836 */ /* 0x000fe40000000000 */
[----:B------:R-:W-:Y:S02]  /*1b8a0*/  @P4 IADD3 R11, R11, 0x1, RZ ;  /* 0x000000010b0b4810 */ /* 0x000fe40007ffe0ff */
[----:B------:R-:W-:-:S03]  /*1b8b0*/  @!P2 IMAD.MOV R15, RZ, RZ, -R15 ;  /* 0x000000ffff0fa224 */ /* 0x000fc600078e0a0f */
[----:B------:R-:W-:Y:S02]  /*1b8c0*/  @!P0 IMAD.MOV R11, RZ, RZ, -R11 ;  /* 0x000000ffff0b8224 */ /* 0x000fe400078e0a0b */
[----:B------:R-:W-:-:S03]  /*1b8d0*/  SEL R7, R6, R15, !P1 ;  /* 0x0000000f06077207 */ /* 0x000fc60004800000 */
[----:B------:R-:W-:Y:S02]  /*1b8e0*/  SEL R6, R6, R11, !P1 ;  /* 0x0000000b06067207 */ /* 0x000fe40004800000 */
[----:B------:R-:W-:-:S04]  /*1b8f0*/  IMAD.WIDE R188, R7, 0x4, R238 ;  /* 0x0000000407bc7825 */ /* 0x000fc800078e02ee */
[----:B------:R-:W-:Y:S01]  /*1b900*/  IMAD.WIDE R180, R6, 0x4, R238 ;  /* 0x0000000406b47825 */ /* 0x000fe200078e02ee */
        /* <DEDUP_REMOVED lines=11> */
[----:B------:R-:W-:-:S05]  /*1b9c0*/  SHF.R.S32.HI R0, RZ, 0x1f, R5 ;  /* 0x0000001fff007819 */ /* 0x000fca0000011405 */
[----:B------:R-:W-:Y:S02]  /*1b9d0*/  IMAD R0, R172, R0, R7 ;  /* 0x00000000ac007224 */ /* 0x000fe400078e0207 */
[----:B------:R-:W-:-:S04]  /*1b9e0*/  IMAD.WIDE.U32 R172, R5, R172, R174 ;  /* 0x000000ac05ac7225 */ /* 0x000fc800078e00ae */
[----:B------:R-:W-:Y:S01]  /*1b9f0*/  IMAD.MOV.U32 R5, RZ, RZ, R172 ;  /* 0x000000ffff057224 */ /* 0x000fe200078e00ac */
[----:B------:R-:W-:Y:S01]  /*1ba00*/  IADD3 R0, R173, R0, RZ ;  /* 0x00000000ad007210 */ /* 0x000fe20007ffe0ff */
[----:B------:R-:W-:Y:S05]  /*1ba10*/  BRA `(.L_x_7013) ;  /* 0x0000000000147947 */ /* 0x000fea0003800000 */
.L_x_7012:
[----:B------:R-:W-:Y:S02]  /*1ba20*/  R2UR UR4, R16 ;  /* 0x00000000100472ca */ /* 0x000fe400000e0000 */
[----:B------:R-:W-:-:S13]  /*1ba30*/  R2UR UR5, R17 ;  /* 0x00000000110572ca */ /* 0x000fda00000e0000 */
[----:B------:R-:W2:Y:S02]  /*1ba40*/  LD.E R5, desc[UR4][R18.64+0x38] ;  /* 0x0000380412057980 */ /* 0x000ea4000c101900 */
[----:B--2---:R-:W-:-:S05]  /*1ba50*/  IMAD.U32 R5, R5, -0x40, RZ ;  /* 0xffffffc005057824 */ /* 0x004fca00078e00ff */
[----:B------:R-:W-:Y:S02]  /*1ba60*/  SHF.R.S32.HI R0, RZ, 0x1f, R5 ;  /* 0x0000001fff007819 */ /* 0x000fe40000011405 */
.L_x_7013:
[----:B------:R-:W-:Y:S05]  /*1ba70*/  BSYNC B0 ;  /* 0x0000000000007941 */ /* 0x000fea0003800000 */
.L_x_7011:
[C---:B------:R-:W-:Y:S02]  /*1ba80*/  LEA R228, P0, R5.reuse, R228, 0x1 ;  /* 0x000000e405e47211 */ /* 0x040fe400078008ff */
[----:B------:R-:W-:Y:S02]  /*1ba90*/  R2UR UR12, R16 ;  /* 0x00000000100c72ca */ /* 0x000fe400000e0000 */
[----:B------:R-:W-:Y:S01]  /*1baa0*/  LEA.HI.X R229, R5, R229, R0, 0x1, P0 ;  /* 0x000000e505e57211 */ /* 0x000fe200000f0c00 */
[----:B------:R-:W-:Y:S01]  /*1bab0*/  IMAD.SHL.U32 R5, R166, 0x20, RZ ;  /* 0x00000020a6057824 */ /* 0x000fe200078e00ff */
[C---:B------:R-:W-:Y:S02]  /*1bac0*/  R2UR UR13, R17.reuse ;  /* 0x00000000110d72ca */ /* 0x040fe400000e0000 */
        /* <DEDUP_REMOVED lines=49> */
.L_x_7010:
[----:B------:R-:W-:Y:S05]  /*1bde0*/  BSYNC B1 ;  /* 0x0000000000017941 */ /* 0x000fea0003800000 */
.L_x_7009:
[----:B------:R-:W-:Y:S02]  /*1bdf0*/  R2UR UR4, R16 ;  /* 0x00000000100472ca */ /* 0x000fe400000e0000 */
[----:B------:R-:W-:-:S13]  /*1be00*/  R2UR UR5, R17 ;  /* 0x00000000110572ca */ /* 0x000fda00000e0000 */
[----:B------:R2:W3:Y:S01]  /*1be10*/  LD.E R180, desc[UR4][R18.64+0xdc] ;  /* 0x0000dc0412b47980 */ /* 0x0004e2000c101900 */
[----:B------:R-:W-:-:S04]  /*1be20*/  FMNMX.FTZ R5, R164, R12, !PT ;  /* 0x0000000ca4057209 */ /* 0x000fc80007810000 */
[----:B------:R-:W-:-:S04]  /*1be30*/  FMNMX.FTZ R5, R10, R5, !PT ;  /* 0x000000050a057209 */ /* 0x000fc80007810000 */
[----:B------:R-:W-:-:S04]  /*1be40*/  FMNMX.FTZ R5, R170, R5, !PT ;  /* 0x00000005aa057209 */ /* 0x000fc80007810000 */
[----:B------:R-:W-:Y:S02]  /*1be50*/  FMNMX.FTZ R0, R20, R5, !PT ;  /* 0x0000000514007209 */ /* 0x000fe40007810000 */
[----:B------:R-:W-:Y:S02]  /*1be60*/  FMNMX.FTZ R5, R3, R2, !PT ;  /* 0x0000000203057209 */ /* 0x000fe40007810000 */
[----:B------:R-:W-:Y:S02]  /*1be70*/  FMNMX.FTZ R0, R27, R0, !PT ;  /* 0x000000001b007209 */ /* 0x000fe40007810000 */
[----:B------:R-:W-:Y:S02]  /*1be80*/  FMNMX.FTZ R5, R8, R5, !PT ;  /* 0x0000000508057209 */ /* 0x000fe40007810000 */
[----:B-1----:R-:W-:Y:S02]  /*1be90*/  FMNMX.FTZ R7, R25, R0, !PT ;  /* 0x0000000019077209 */ /* 0x002fe40007810000 */
[----:B------:R-:W-:-:S02]  /*1bea0*/  FMNMX.FTZ R5, R14, R5, !PT ;  /* 0x000000050e057209 */ /* 0x000fc40007810000 */
[----:B------:R-:W-:Y:S01]  /*1beb0*/  FMNMX.FTZ R7, R34, R7, !PT ;  /* 0x0000000722077209 */ /* 0x000fe20007810000 */
[----:B--2---:R-:W-:Y:S01]  /*1bec0*/  LDSM.16.MT88.4 R16, [R220+0x10000] ;  /* 0x01000000dc10783b */ /* 0x004fe20000004200 */
        /* <DEDUP_REMOVED lines=19> */
[----:B------:R-:W1:Y:S01]  /*1c000*/  SHFL.BFLY PT, R0, R7, 0x2, 0x1f ;  /* 0x0c401f0007007f89 */ /* 0x000e6200000e0000 */
[----:B------:R-:W-:-:S04]  /*1c010*/  FMNMX.FTZ R5, R182, R5, !PT ;  /* 0x00000005b6057209 */ /* 0x000fc80007810000 */
[----:B------:R-:W-:-:S04]  /*1c020*/  FMNMX.FTZ R6, R178, R5, !PT ;  /* 0x00000005b2067209 */ /* 0x000fc80007810000 */
[----:B------:R-:W-:-:S05]  /*1c030*/  FMNMX.FTZ R6, R177, R6, !PT ;  /* 0x00000006b1067209 */ /* 0x000fca0007810000 */
[----:B------:R-:W2:Y:S01]  /*1c040*/  SHFL.BFLY PT, R5, R6, 0x2, 0x1f ;  /* 0x0c401f0006057f89 */ /* 0x000ea200000e0000 */
[----:B-1----:R-:W-:-:S05]  /*1c050*/  FMNMX.FTZ R0, R7, R0, !PT ;  /* 0x0000000007007209 */ /* 0x002fca0007810000 */
[----:B------:R-:W1:Y:S01]  /*1c060*/  SHFL.BFLY PT, R173, R0, 0x1, 0x1f ;  /* 0x0c201f0000ad7f89 */ /* 0x000e6200000e0000 */
[----:B--2---:R-:W-:-:S05]  /*1c070*/  FMNMX.FTZ R5, R6, R5, !PT ;  /* 0x0000000506057209 */ /* 0x004fca0007810000 */
[----:B------:R-:W2:Y:S01]  /*1c080*/  SHFL.BFLY PT, R172, R5, 0x1, 0x1f ;  /* 0x0c201f0005ac7f89 */ /* 0x000ea200000e0000 */
[----:B-1----:R-:W-:-:S04]  /*1c090*/  FMNMX.FTZ R173, R0, R173, !PT ;  /* 0x000000ad00ad7209 */ /* 0x002fc80007810000 */
[----:B------:R-:W-:-:S04]  /*1c0a0*/  FSETP.NEU.FTZ.AND P1, PT, R173, -INF , PT ;  /* 0xff800000ad00780b */ /* 0x000fc80003f3d000 */
[----:B------:R-:W-:-:S05]  /*1c0b0*/  FSEL R175, R173, RZ, P1 ;  /* 0x000000ffadaf7208 */ /* 0x000fca0000800000 */
[----:B------:R-:W-:Y:S01]  /*1c0c0*/  FADD.FTZ R175, R164, -R175 ;  /* 0x800000afa4af7221 */ /* 0x000fe20000010000 */
[----:B--2---:R-:W-:-:S04]  /*1c0d0*/  FMNMX.FTZ R172, R5, R172, !PT ;  /* 0x000000ac05ac7209 */ /* 0x004fc80007810000 */
[----:B------:R-:W-:-:S04]  /*1c0e0*/  FSETP.NEU.FTZ.AND P0, PT, R172, -INF , PT ;  /* 0xff800000ac00780b */ /* 0x000fc80003f1d000 */
[----:B------:R-:W-:-:S05]  /*1c0f0*/  FSEL R6, R172, RZ, P0 ;  /* 0x000000ffac067208 */ /* 0x000fca0000000000 */
[----:B------:R-:W-:Y:S01]  /*1c100*/  FADD.FTZ R3, R3, -R6 ;  /* 0x8000000603037221 */ /* 0x000fe20000010000 */
[C---:B---3--:R-:W-:Y:S01]  /*1c110*/  FMUL.FTZ R187, R180.reuse, R173 ;  /* 0x000000adb4bb7220 */ /* 0x048fe20000410000 */
[C---:B------:R-:W-:Y:S02]  /*1c120*/  FMUL.FTZ R179, R180.reuse, R172 ;  /* 0x000000acb4b37220 */ /* 0x040fe40000410000 */
[C---:B------:R-:W-:Y:S01]  /*1c130*/  FMUL.FTZ R174, R180.reuse, R3 ;  /* 0x00000003b4ae7220 */ /* 0x040fe20000410000 */
[----:B------:R-:W-:Y:S01]  /*1c140*/  FMUL.FTZ R175, R180, R175 ;  /* 0x000000afb4af7220 */ /* 0x000fe20000410000 */
[----:B------:R-:W-:Y:S02]  /*1c150*/  FSEL R187, R187, RZ, P1 ;  /* 0x000000ffbbbb7208 */ /* 0x000fe40000800000 */
[----:B------:R-:W-:Y:S02]  /*1c160*/  FSEL R179, R179, RZ, P0 ;  /* 0x000000ffb3b37208 */ /* 0x000fe40000000000 */
[----:B------:R-:W1:Y:S01]  /*1c170*/  MUFU.EX2 R174, R174 ;  /* 0x000000ae00ae7308 */ /* 0x000e620000000800 */
[-CC-:B------:R-:W-:Y:S01]  /*1c180*/  FFMA.FTZ R176, R12, R180.reuse, -R187.reuse ;  /* 0x000000b40cb07223 */ /* 0x180fe200000108bb */
[-C--:B------:R-:W-:Y:S01]  /*1c190*/  FFMA.FTZ R171, R10, R180.reuse, -R187 ;  /* 0x000000b40aab7223 */ /* 0x080fe200000108bb */
[-CC-:B------:R-:W-:Y:S01]  /*1c1a0*/  FFMA.FTZ R0, R8, R180.reuse, -R179.reuse ;  /* 0x000000b408007223 */ /* 0x180fe200000108b3 */
[-C--:B------:R-:W-:Y:S01]  /*1c1b0*/  FFMA.FTZ R5, R14, R180.reuse, -R179 ;  /* 0x000000b40e057223 */ /* 0x080fe200000108b3 */
[----:B------:R-:W-:Y:S01]  /*1c1c0*/  LDSM.16.MT88.4 R8, [R217+0x10000] ;  /* 0x01000000d908783b */ /* 0x000fe20000004200 */
[-CC-:B------:R-:W-:Y:S01]  /*1c1d0*/  FFMA.FTZ R170, R170, R180.reuse, -R187.reuse ;  /* 0x000000b4aaaa7223 */ /* 0x180fe200000108bb */
[-C--:B------:R-:W-:Y:S01]  /*1c1e0*/  FFMA.FTZ R165, R20, R180.reuse, -R187 ;  /* 0x000000b414a57223 */ /* 0x080fe200000108bb */
[-CC-:B------:R-:W-:Y:S01]  /*1c1f0*/  FFMA.FTZ R2, R2, R180.reuse, -R179.reuse ;  /* 0x000000b402027223 */ /* 0x180fe200000108b3 */
[----:B------:R-:W2:Y:S01]  /*1c200*/  LDSM.16.MT88.4 R12, [R218+0x10000] ;  /* 0x01000000da0c783b */ /* 0x000ea20000004200 */
[-C--:B------:R-:W-:Y:S01]  /*1c210*/  FFMA.FTZ R3, R4, R180.reuse, -R179 ;  /* 0x000000b404037223 */ /* 0x080fe200000108b3 */
[----:B------:R-:W-:Y:S01]  /*1c220*/  MUFU.EX2 R176, R176 ;  /* 0x000000b000b07308 */ /* 0x000fe20000000800 */
[-CC-:B------:R-:W-:Y:S01]  /*1c230*/  FFMA.FTZ R181, R27, R180.reuse, -R187.reuse ;  /* 0x000000b41bb57223 */ /* 0x180fe200000108bb */
[----:B------:R-:W-:Y:S01]  /*1c240*/  LDSM.16.MT88.4 R20, [R216+0x10000] ;  /* 0x01000000d814783b */ /* 0x000fe20000004200 */
[-CC-:B------:R-:W-:Y:S01]  /*1c250*/  FFMA.FTZ R188, R25, R180.reuse, -R187.reuse ;  /* 0x000000b419bc7223 */ /* 0x180fe200000108bb */
[--C-:B------:R-:W-:Y:S01]  /*1c260*/  FFMA.FTZ R189, R34, R180, -R187.reuse ;  /* 0x000000b422bd7223 */ /* 0x100fe200000108bb */
[-C--:B-1----:R-:W-:Y:S01]  /*1c270*/  FMUL.FTZ R162, R162, R174.reuse ;  /* 0x000000aea2a27220 */ /* 0x082fe20000410000 */
        /* <DEDUP_REMOVED lines=13> */
[-C--:B-----5:R-:W-:Y:S01]  /*1c350*/  FMUL.FTZ R38, R38, R174.reuse ;  /* 0x000000ae26267220 */ /* 0x0a0fe20000410000 */
        /* <DEDUP_REMOVED lines=21> */
[----:B---3--:R-:W-:Y:S01]  /*1c4b0*/  F2FP.BF16.F32.PACK_AB R6, R165, R170 ;  /* 0x000000aaa506723e */ /* 0x008fe200000010ff */
        /* <DEDUP_REMOVED lines=13> */
[-C--:B------:R-:W-:Y:S01]  /*1c590*/  FMUL.FTZ R98, R98, R174.reuse ;  /* 0x000000ae62627220 */ /* 0x080fe20000410000 */
[----:B------:R-:W3:Y:S01]  /*1c5a0*/  MUFU.EX2 R175, R175 ;  /* 0x000000af00af7308 */ /* 0x000ee20000000800 */
        /* <DEDUP_REMOVED lines=10> */
[----:B------:R-:W-:Y:S01]  /*1c650*/  FMUL.FTZ R135, R135, R174 ;  /* 0x000000ae87877220 */ /* 0x000fe20000410000 */
[-C--:B------:R-:W-:Y:S01]  /*1c660*/  FFMA.FTZ R192, R32, R180.reuse, -R187 ;  /* 0x000000b420c07223 */ /* 0x080fe200000108bb */
[-CC-:B------:R-:W-:Y:S01]  /*1c670*/  FFMA.FTZ R191, R30, R180.reuse, -R179.reuse ;  /* 0x000000b41ebf7223 */ /* 0x180fe200000108b3 */
[-CC-:B------:R-:W-:Y:S01]  /*1c680*/  FFMA.FTZ R194, R28, R180.reuse, -R179.reuse ;  /* 0x000000b41cc27223 */ /* 0x180fe200000108b3 */
        /* <DEDUP_REMOVED lines=10> */
[----:B----4-:R-:W-:Y:S01]  /*1c730*/  F2FP.BF16.F32.PACK_AB R7, R3, R164 ;  /* 0x000000a40307723e */ /* 0x010fe200000010ff */
        /* <DEDUP_REMOVED lines=343> */
.L_x_7005:
[----:B------:R-:W-:Y:S05]  /*1dcb0*/  @!P6 BRA `(.L_x_7014) ;  /* 0x0000004c0020e947 */ /* 0x000fea0003800000 */
[C---:B------:R-:W-:Y:S01]  /*1dcc0*/  SHF.L.U64.HI R246, R168.reuse, 0x5, R169 ;  /* 0x00000005a8f67819 */ /* 0x040fe200000102a9 */
[----:B------:R-:W-:Y:S01]  /*1dcd0*/  IMAD.SHL.U32 R247, R168, 0x20, RZ ;  /* 0x00000020a8f77824 */ /* 0x000fe200078e00ff */
[C---:B------:R-:W-:Y:S01]  /*1dce0*/  SHF.L.U64.HI R248, R166.reuse, 0x5, R167 ;  /* 0x00000005a6f87819 */ /* 0x040fe200000102a7 */
[----:B------:R-:W-:Y:S01]  /*1dcf0*/  IMAD.SHL.U32 R250, R166, 0x20, RZ ;  /* 0x00000020a6fa7824 */ /* 0x000fe200078e00ff */
[----:B------:R-:W-:Y:S01]  /*1dd00*/  MOV R2, R3 ;  /* 0x0000000300027202 */ /* 0x000fe20000000f00 */
[----:B------:R-:W-:-:S07]  /*1dd10*/  IMAD.MOV.U32 R0, RZ, RZ, R164 ;  /* 0x000000ffff007224 */ /* 0x000fce00078e00a4 */
.L_x_7023:
        /* <DEDUP_REMOVED lines=82> */
.L_x_7016:
[----:B--2---:R-:W-:Y:S02]  /*1e240*/  R2UR UR4, R164 ;  /* 0x00000000a40472ca */ /* 0x004fe400000e0000 */
[----:B------:R-:W-:Y:S11]  /*1e250*/  R2UR UR5, R165 ;  /* 0x00000000a50572ca */ /* 0x000ff600000e0000 */
[----:B------:R-:W-:Y:S02]  /*1e260*/  @!UPT UIADD3 URZ, URZ, URZ, URZ ;  /* 0x0000003f3f3ff290 */ /* 0x000fe4000fffe03f */
[----:B-1----:R-:W2:Y:S02]  /*1e270*/  LD.E R10, desc[UR4][R166.64+0x40] ;  /* 0x00004004a60a7980 */ /* 0x002ea4000c101900 */
[----:B--2---:R-:W-:Y:S05]  /*1e280*/  IMAD.U32 R10, R10, -0x40, RZ ;  /* 0xffffffc00a0a7824 */ /* 0x004fea00078e00ff */
[----:B------:R-:W-:Y:S02]  /*1e290*/  SHF.R.S32.HI R5, RZ, 0x1f, R10 ;  /* 0x0000001fff057819 */ /* 0x000fe4000001140a */
.L_x_7017:
[----:B------:R-:W-:Y:S05]  /*1e2a0*/  BSYNC B0 ;  /* 0x0000000000007941 */ /* 0x000fea0003800000 */
.L_x_7015:
        /* <DEDUP_REMOVED lines=78> */
[----:B------:R-:W2:Y:S05]  /*1e790*/  LD.E R3, desc[UR4][R166.64+0x18c] ;  /* 0x00018c04a6037980 */ /* 0x000eaa000c101900 */
[C---:B---3--:R-:W-:Y:S06]  /*1e7a0*/  HMMA.16816.F32.BF16 R20, R32.reuse, R24, RZ ;  /* 0x000000182014723c */ /* 0x048fec00000418ff */
[C---:B------:R-:W-:Y:S06]  /*1e7b0*/  HMMA.16816.F32.BF16 R24, R32.reuse, R26, RZ ;  /* 0x0000001a2018723c */ /* 0x040fec00000418ff */
[C---:B----4-:R-:W-:Y:S06]  /*1e7c0*/  HMMA.16816.F32.BF16 R28, R32.reuse, R168, RZ ;  /* 0x000000a8201c723c */ /* 0x050fec00000418ff */
[----:B------:R-:W-:Y:S01]  /*1e7d0*/  HMMA.16816.F32.BF16 R32, R32, R170, RZ ;  /* 0x000000aa2020723c */ /* 0x000fe200000418ff */
[----:B------:R-:W3:Y:S05]  /*1e7e0*/  LDSM.16.M88.4 R168, [R219+0x8800] ;  /* 0x00880000dba8783b */ /* 0x000eea0000000200 */
[C---:B-----5:R-:W-:Y:S06]  /*1e7f0*/  HMMA.16816.F32.BF16 R4, R172.reuse, R176, R4 ;  /* 0x000000b0ac04723c */ /* 0x060fec0000041804 */
[C---:B------:R-:W-:Y:S01]  /*1e800*/  HMMA.16816.F32.BF16 R8, R172.reuse, R178, R8 ;  /* 0x000000b2ac08723c */ /* 0x040fe20000041808 */
[----:B------:R-:W4:Y:S05]  /*1e810*/  LDSM.16.M88.4 R176, [R219+0x9000] ;  /* 0x00900000dbb0783b */ /* 0x000f2a0000000200 */
[C---:B------:R-:W-:Y:S06]  /*1e820*/  HMMA.16816.F32.BF16 R12, R172.reuse, R180, R12 ;  /* 0x000000b4ac0c723c */ /* 0x040fec000004180c */
[C---:B------:R-:W-:Y:S01]  /*1e830*/  HMMA.16816.F32.BF16 R16, R172.reuse, R182, R16 ;  /* 0x000000b6ac10723c */ /* 0x040fe20000041810 */
[----:B------:R-:W5:Y:S05]  /*1e840*/  LDSM.16.M88.4 R180, [R219+0x9800] ;  /* 0x00980000dbb4783b */ /* 0x000f6a0000000200 */
[C---:B------:R-:W-:Y:S06]  /*1e850*/  HMMA.16816.F32.BF16 R20, R172.reuse, R184, R20 ;  /* 0x000000b8ac14723c */ /* 0x040fec0000041814 */
[C---:B------:R-:W-:Y:S01]  /*1e860*/  HMMA.16816.F32.BF16 R24, R172.reuse, R186, R24 ;  /* 0x000000baac18723c */ /* 0x040fe20000041818 */
[----:B------:R-:W-:Y:S05]  /*1e870*/  LDSM.16.M88.4 R184, [R212] ;  /* 0x00000000d4b8783b */ /* 0x000fea0000000200 */
[C---:B-1----:R-:W-:Y:S06]  /*1e880*/  HMMA.16816.F32.BF16 R28, R172.reuse, R188, R28 ;  /* 0x000000bcac1c723c */ /* 0x042fec000004181c */
[----:B------:R-:W-:Y:S01]  /*1e890*/  HMMA.16816.F32.BF16 R32, R172, R190, R32 ;  /* 0x000000beac20723c */ /* 0x000fe20000041820 */
[----:B------:R-:W1:Y:S05]  /*1e8a0*/  LDSM.16.M88.4 R172, [R221] ;  /* 0x00000000ddac783b */ /* 0x000e6a0000000200 */
[C---:B--2---:R-:W-:Y:S01]  /*1e8b0*/  HMMA.16816.F32.BF16 R4, R192.reuse, R196, R4 ;  /* 0x000000c4c004723c */ /* 0x044fe20000041804 */
[----:B------:R-:W2:Y:S05]  /*1e8c0*/  LDSM.16.M88.4 R188, [R212+0x800] ;  /* 0x00080000d4bc783b */ /* 0x000eaa0000000200 */
        /* <DEDUP_REMOVED lines=10> */
[----:B------:R-:W4:Y:S05]  /*1e970*/  LDSM.16.M88.4 R180, [R225+0xa000] ;  /* 0x00a00000e1b4783b */ /* 0x000f2a0000000200 */
[C---:B-1----:R-:W-:Y:S01]  /*1e980*/  HMMA.16816.F32.BF16 R4, R172.reuse, R184, R4 ;  /* 0x000000b8ac04723c */ /* 0x042fe20000041804 */
[----:B------:R-:W1:Y:S05]  /*1e990*/  LDSM.16.M88.4 R192, [R225+0xa800] ;  /* 0x00a80000e1c0783b */ /* 0x000e6a0000000200 */
[C---:B------:R-:W-:Y:S01]  /*1e9a0*/  HMMA.16816.F32.BF16 R8, R172.reuse, R186, R8 ;  /* 0x000000baac08723c */ /* 0x040fe20000041808 */
[----:B------:R-:W5:Y:S05]  /*1e9b0*/  LDSM.16.M88.4 R184, [R225+0xb000] ;  /* 0x00b00000e1b8783b */ /* 0x000f6a0000000200 */
[C---:B--2---:R-:W-:Y:S06]  /*1e9c0*/  HMMA.16816.F32.BF16 R12, R172.reuse, R188, R12 ;  /* 0x000000bcac0c723c */ /* 0x044fec000004180c */
[C---:B------:R-:W-:Y:S01]  /*1e9d0*/  HMMA.16816.F32.BF16 R16, R172.reuse, R190, R16 ;  /* 0x000000beac10723c */ /* 0x040fe20000041810 */
[----:B------:R-:W2:Y:S05]  /*1e9e0*/  LDSM.16.M88.4 R188, [R225+0xb800] ;  /* 0x00b80000e1bc783b */ /* 0x000eaa0000000200 */
[C---:B------:R-:W-:Y:S06]  /*1e9f0*/  HMMA.16816.F32.BF16 R20, R172.reuse, R196, R20 ;  /* 0x000000c4ac14723c */ /* 0x040fec0000041814 */
[C---:B------:R-:W-:Y:S01]  /*1ea00*/  HMMA.16816.F32.BF16 R24, R172.reuse, R198, R24 ;  /* 0x000000c6ac18723c */ /* 0x040fe20000041818 */
[----:B------:R-:W-:Y:S05]  /*1ea10*/  LDSM.16.M88.4 R196, [R209] ;  /* 0x00000000d1c4783b */ /* 0x000fea0000000200 */
[C---:B---3--:R-:W-:Y:S06]  /*1ea20*/  HMMA.16816.F32.BF16 R28, R172.reuse, R168, R28 ;  /* 0x000000a8ac1c723c */ /* 0x048fec000004181c */
[----:B------:R-:W-:Y:S01]  /*1ea30*/  HMMA.16816.F32.BF16 R32, R172, R170, R32 ;  /* 0x000000aaac20723c */ /* 0x000fe20000041820 */
[----:B------:R-:W-:Y:S05]  /*1ea40*/  LDSM.16.M88.4 R168, [R224+0x2000] ;  /* 0x00200000e0a8783b */ /* 0x000fea0000000200 */
[C---:B----4-:R-:W-:Y:S01]  /*1ea50*/  HMMA.16816.F32.BF16 R4, R176.reuse, R180, R4 ;  /* 0x000000b4b004723c */ /* 0x050fe20000041804 */
[----:B------:R-:W3:Y:S05]  /*1ea60*/  LDSM.16.M88.4 R172, [R211] ;  /* 0x00000000d3ac783b */ /* 0x000eea0000000200 */
[C---:B------:R-:W-:Y:S01]  /*1ea70*/  HMMA.16816.F32.BF16 R8, R176.reuse, R182, R8 ;  /* 0x000000b6b008723c */ /* 0x040fe20000041808 */
[----:B------:R-:W4:Y:S05]  /*1ea80*/  LDSM.16.M88.4 R180, [R210] ;  /* 0x00000000d2b4783b */ /* 0x000f2a0000000200 */
[C---:B-1----:R-:W-:Y:S06]  /*1ea90*/  HMMA.16816.F32.BF16 R12, R176.reuse, R192, R12 ;  /* 0x000000c0b00c723c */ /* 0x042fec000004180c */
[C---:B------:R-:W-:Y:S01]  /*1eaa0*/  HMMA.16816.F32.BF16 R16, R176.reuse, R194, R16 ;  /* 0x000000c2b010723c */ /* 0x040fe20000041810 */
[----:B------:R-:W1:Y:S05]  /*1eab0*/  LDSM.16.M88.4 R192, [R208] ;  /* 0x00000000d0c0783b */ /* 0x000e6a0000000200 */
[C---:B-----5:R-:W-:Y:S06]  /*1eac0*/  HMMA.16816.F32.BF16 R20, R176.reuse, R184, R20 ;  /* 0x000000b8b014723c */ /* 0x060fec0000041814 */
[C---:B------:R-:W-:Y:S01]  /*1ead0*/  HMMA.16816.F32.BF16 R24, R176.reuse, R186, R24 ;  /* 0x000000bab018723c */ /* 0x040fe20000041818 */
[----:B------:R-:W-:Y:S05]  /*1eae0*/  LDSM.16.M88.4 R184, [R219+0xa000] ;  /* 0x00a00000dbb8783b */ /* 0x000fea0000000200 */
[C---:B--2---:R-:W-:Y:S06]  /*1eaf0*/  HMMA.16816.F32.BF16 R28, R176.reuse, R188, R28 ;  /* 0x000000bcb01c723c */ /* 0x044fec000004181c */
[----:B------:R-:W-:Y:S01]  /*1eb00*/  HMMA.16816.F32.BF16 R32, R176, R190, R32 ;  /* 0x000000beb020723c */ /* 0x000fe20000041820 */
[----:B------:R-:W2:Y:S05]  /*1eb10*/  LDSM.16.M88.4 R176, [R222+0x2000] ;  /* 0x00200000deb0783b */ /* 0x000eaa0000000200 */
[C---:B---3--:R-:W-:Y:S01]  /*1eb20*/  HMMA.16816.F32.BF16 R4, R168.reuse, R172, R4 ;  /* 0x000000aca804723c */ /* 0x048fe20000041804 */
[----:B------:R-:W-:Y:S05]  /*1eb30*/  LDSM.16.M88.4 R188, [R219+0xb800] ;  /* 0x00b80000dbbc783b */ /* 0x000fea0000000200 */
        /* <DEDUP_REMOVED lines=8> */
[C---:B-1----:R-:W-:Y:S06]  /*1ebc0*/  HMMA.16816.F32.BF16 R28, R168.reuse, R192, R28 ;  /* 0x000000c0a81c723c */ /* 0x042fec000004181c */
[----:B------:R-:W-:Y:S01]  /*1ebd0*/  HMMA.16816.F32.BF16 R32, R168, R194, R32 ;  /* 0x000000c2a820723c */ /* 0x000fe20000041820 */
[----:B------:R-:W-:Y:S05]  /*1ebe0*/  LDSM.16.M88.4 R168, [R221+0x2000] ;  /* 0x00200000dda8783b */ /* 0x000fea0000000200 */
[C---:B--2---:R-:W-:Y:S01]  /*1ebf0*/  HMMA.16816.F32.BF16 R4, R176.reuse, R184, R4 ;  /* 0x000000b8b004723c */ /* 0x044fe20000041804 */
[----:B------:R-:W1:Y:S05]  /*1ec00*/  LDSM.16.M88.4 R192, [R212+0x2000] ;  /* 0x00200000d4c0783b */ /* 0x000e6a0000000200 */
        /* <DEDUP_REMOVED lines=10> */
[----:B------:R-:W4:Y:S05]  /*1ecb0*/  LDSM.16.M88.4 R176, [R226+0x4000] ;  /* 0x00400000e2b0783b */ /* 0x000f2a0000000200 */
[C---:B-1----:R-:W-:Y:S01]  /*1ecc0*/  HMMA.16816.F32.BF16 R4, R168.reuse, R192, R4 ;  /* 0x000000c0a804723c */ /* 0x042fe20000041804 */
[----:B------:R-:W1:Y:S05]  /*1ecd0*/  LDSM.16.M88.4 R188, [R225+0xc800] ;  /* 0x00c80000e1bc783b */ /* 0x000e6a0000000200 */
[C---:B------:R-:W-:Y:S01]  /*1ece0*/  HMMA.16816.F32.BF16 R8, R168.reuse, R194, R8 ;  /* 0x000000c2a808723c */ /* 0x040fe20000041808 */
[----:B------:R-:W5:Y:S05]  /*1ecf0*/  LDSM.16.M88.4 R192, [R225+0xd000] ;  /* 0x00d00000e1c0783b */ /* 0x000f6a0000000200 */
[C---:B------:R-:W-:Y:S06]  /*1ed00*/  HMMA.16816.F32.BF16 R12, R168.reuse, R196, R12 ;  /* 0x000000c4a80c723c */ /* 0x040fec000004180c */
[C---:B------:R-:W-:Y:S01]  /*1ed10*/  HMMA.16816.F32.BF16 R16, R168.reuse, R198, R16 ;  /* 0x000000c6a810723c */ /* 0x040fe20000041810 */
[----:B------:R-:W-:Y:S05]  /*1ed20*/  LDSM.16.M88.4 R196, [R204] ;  /* 0x00000000ccc4783b */ /* 0x000fea0000000200 */
[C---:B--2---:R-:W-:Y:S06]  /*1ed30*/  HMMA.16816.F32.BF16 R20, R168.reuse, R184, R20 ;  /* 0x000000b8a814723c */ /* 0x044fec0000041814 */
[C---:B------:R-:W-:Y:S01]  /*1ed40*/  HMMA.16816.F32.BF16 R24, R168.reuse, R186, R24 ;  /* 0x000000baa818723c */ /* 0x040fe20000041818 */
[----:B------:R-:W2:Y:S05]  /*1ed50*/  LDSM.16.M88.4 R184, [R225+0xd800] ;  /* 0x00d80000e1b8783b */ /* 0x000eaa0000000200 */
        /* <DEDUP_REMOVED lines=15> */
[----:B------:R-:W-:Y:S05]  /*1ee50*/  LDSM.16.M88.4 R176, [R219+0xc000] ;  /* 0x00c00000dbb0783b */ /* 0x000fea0000000200 */
[C---:B---3--:R-:W-:Y:S01]  /*1ee60*/  HMMA.16816.F32.BF16 R4, R168.reuse, R172, R4 ;  /* 0x000000aca804723c */ /* 0x048fe20000041804 */
[----:B------:R-:W-:Y:S05]  /*1ee70*/  LDSM.16.M88.4 R184, [R219+0xd000] ;  /* 0x00d00000dbb8783b */ /* 0x000fea0000000200 */
[C---:B------:R-:W-:Y:S01]  /*1ee80*/  HMMA.16816.F32.BF16 R8, R168.reuse, R174, R8 ;  /* 0x000000aea808723c */ /* 0x040fe20000041808 */
[----:B------:R-:W2:Y:S05]  /*1ee90*/  LDSM.16.M88.4 R172, [R222+0x4000] ;  /* 0x00400000deac783b */ /* 0x000eaa0000000200 */
[C---:B----4-:R-:W-:Y:S06]  /*1eea0*/  HMMA.16816.F32.BF16 R12, R168.reuse, R180, R12 ;  /* 0x000000b4a80c723c */ /* 0x050fec000004180c */
[C---:B------:R-:W-:Y:S01]  /*1eeb0*/  HMMA.16816.F32.BF16 R16, R168.reuse, R182, R16 ;  /* 0x000000b6a810723c */ /* 0x040fe20000041810 */
[----:B------:R-:W3:Y:S05]  /*1eec0*/  LDSM.16.M88.4 R180, [R219+0xc800] ;  /* 0x00c80000dbb4783b */ /* 0x000eea0000000200 */
[C---:B-1----:R-:W-:Y:S06]  /*1eed0*/  HMMA.16816.F32.BF16 R20, R168.reuse, R188, R20 ;  /* 0x000000bca814723c */ /* 0x042fec0000041814 */
[C---:B------:R-:W-:Y:S01]  /*1eee0*/  HMMA.16816.F32.BF16 R24, R168.reuse, R190, R24 ;  /* 0x000000bea818723c */ /* 0x040fe20000041818 */
[----:B------:R-:W1:Y:S05]  /*1eef0*/  LDSM.16.M88.4 R188, [R219+0xd800] ;  /* 0x00d80000dbbc783b */ /* 0x000e6a0000000200 */
[C---:B------:R-:W-:Y:S06]  /*1ef00*/  HMMA.16816.F32.BF16 R28, R168.reuse, R196, R28 ;  /* 0x000000c4a81c723c */ /* 0x040fec000004181c */
[----:B------:R-:W-:Y:S01]  /*1ef10*/  HMMA.16816.F32.BF16 R32, R168, R198, R32 ;  /* 0x000000c6a820723c */ /* 0x000fe20000041820 */
[----:B------:R-:W4:Y:S05]  /*1ef20*/  LDSM.16.M88.4 R168, [R221+0x4000] ;  /* 0x00400000dda8783b */ /* 0x000f2a0000000200 */
[C---:B--2---:R-:W-:Y:S01]  /*1ef30*/  HMMA.16816.F32.BF16 R4, R172.reuse, R176, R4 ;  /* 0x000000b0ac04723c */ /* 0x044fe20000041804 */
[----:B------:R-:W2:Y:S05]  /*1ef40*/  LDSM.16.M88.4 R196, [R212+0x4800] ;  /* 0x00480000d4c4783b */ /* 0x000eaa0000000200 */
[C---:B------:R-:W-:Y:S01]  /*1ef50*/  HMMA.16816.F32.BF16 R8, R172.reuse, R178, R8 ;  /* 0x000000b2ac08723c */ /* 0x040fe20000041808 */
[----:B------:R-:W5:Y:S05]  /*1ef60*/  LDSM.16.M88.4 R176, [R212+0x5000] ;  /* 0x00500000d4b0783b */ /* 0x000f6a0000000200 */
[C---:B---3--:R-:W-:Y:S06]  /*1ef70*/  HMMA.16816.F32.BF16 R12, R172.reuse, R180, R12 ;  /* 0x000000b4ac0c723c */ /* 0x048fec000004180c */
[C---:B------:R-:W-:Y:S01]  /*1ef80*/  HMMA.16816.F32.BF16 R16, R172.reuse, R182, R16 ;  /* 0x000000b6ac10723c */ /* 0x040fe20000041810 */
[----:B------:R-:W-:Y:S05]  /*1ef90*/  LDSM.16.M88.4 R180, [R226+0x6000] ;  /* 0x00600000e2b4783b */ /* 0x000fea0000000200 */
[C---:B------:R-:W-:Y:S06]  /*1efa0*/  HMMA.16816.F32.BF16 R20, R172.reuse, R184, R20 ;  /* 0x000000b8ac14723c */ /* 0x040fec0000041814 */
[C---:B------:R-:W-:Y:S01]  /*1efb0*/  HMMA.16816.F32.BF16 R24, R172.reuse, R186, R24 ;  /* 0x000000baac18723c */ /* 0x040fe20000041818 */
[----:B------:R-:W-:Y:S05]  /*1efc0*/  LDSM.16.M88.4 R184, [R225+0xe000] ;  /* 0x00e00000e1b8783b */ /* 0x000fea0000000200 */
[C---:B-1----:R-:W-:Y:S06]  /*1efd0*/  HMMA.16816.F32.BF16 R28, R172.reuse, R188, R28 ;  /* 0x000000bcac1c723c */ /* 0x042fec000004181c */
[----:B------:R-:W-:Y:S01]  /*1efe0*/  HMMA.16816.F32.BF16 R32, R172, R190, R32 ;  /* 0x000000beac20723c */ /* 0x000fe20000041820 */
[----:B------:R-:W1:Y:S05]  /*1eff0*/  LDSM.16.M88.4 R172, [R212+0x5800] ;  /* 0x00580000d4ac783b */ /* 0x000e6a0000000200 */
[C---:B----4-:R-:W-:Y:S01]  /*1f000*/  HMMA.16816.F32.BF16 R4, R168.reuse, R192, R4 ;  /* 0x000000c0a804723c */ /* 0x050fe20000041804 */
[----:B------:R-:W3:Y:S05]  /*1f010*/  LDSM.16.M88.4 R188, [R225+0xe800] ;  /* 0x00e80000e1bc783b */ /* 0x000eea0000000200 */
[C---:B------:R-:W-:Y:S01]  /*1f020*/  HMMA.16816.F32.BF16 R8, R168.reuse, R194, R8 ;  /* 0x000000c2a808723c */ /* 0x040fe20000041808 */
[----:B------:R-:W4:Y:S05]  /*1f030*/  LDSM.16.M88.4 R192, [R225+0xf000] ;  /* 0x00f00000e1c0783b */ /* 0x000f2a0000000200 */
[C---:B--2---:R-:W-:Y:S06]  /*1f040*/  HMMA.16816.F32.BF16 R12, R168.reuse, R196, R12 ;  /* 0x000000c4a80c723c */ /* 0x044fec000004180c */
[C---:B------:R-:W-:Y:S01]  /*1f050*/  HMMA.16816.F32.BF16 R16, R168.reuse, R198, R16 ;  /* 0x000000c6a810723c */ /* 0x040fe20000041810 */
[----:B------:R-:W2:Y:S05]  /*1f060*/  LDSM.16.M88.4 R196, [R225+0xf800] ;  /* 0x00f80000e1c4783b */ /* 0x000eaa0000000200 */
[C---:B-----5:R-:W-:Y:S06]  /*1f070*/  HMMA.16816.F32.BF16 R20, R168.reuse, R176, R20 ;  /* 0x000000b0a814723c */ /* 0x060fec0000041814 */
[C---:B------:R-:W-:Y:S01]  /*1f080*/  HMMA.16816.F32.BF16 R24, R168.reuse, R178, R24 ;  /* 0x000000b2a818723c */ /* 0x040fe20000041818 */
[----:B------:R-:W-:Y:S05]  /*1f090*/  LDSM.16.M88.4 R176, [R202] ;  /* 0x00000000cab0783b */ /* 0x000fea0000000200 */
[C---:B-1----:R-:W-:Y:S06]  /*1f0a0*/  HMMA.16816.F32.BF16 R28, R168.reuse, R172, R28 ;  /* 0x000000aca81c723c */ /* 0x042fec000004181c */
[----:B------:R-:W-:Y:S01]  /*1f0b0*/  HMMA.16816.F32.BF16 R32, R168, R174, R32 ;  /* 0x000000aea820723c */ /* 0x000fe20000041820 */
[----:B------:R-:W-:Y:S05]  /*1f0c0*/  LDSM.16.M88.4 R168, [R224+0x6000] ;  /* 0x00600000e0a8783b */ /* 0x000fea0000000200 */
[C---:B------:R-:W-:Y:S01]  /*1f0d0*/  HMMA.16816.F32.BF16 R4, R180.reuse, R184, R4 ;  /* 0x000000b8b404723c */ /* 0x040fe20000041804 */
[----:B------:R-:W1:Y:S05]  /*1f0e0*/  LDSM.16.M88.4 R172, [R203] ;  /* 0x00000000cbac783b */ /* 0x000e6a0000000200 */
[C---:B------:R-:W-:Y:S01]  /*1f0f0*/  HMMA.16816.F32.BF16 R8, R180.reuse, R186, R8 ;  /* 0x000000bab408723c */ /* 0x040fe20000041808 */
[----:B------:R-:W5:Y:S05]  /*1f100*/  LDSM.16.M88.4 R184, [R201] ;  /* 0x00000000c9b8783b */ /* 0x000f6a0000000200 */
[C---:B---3--:R-:W-:Y:S06]  /*1f110*/  HMMA.16816.F32.BF16 R12, R180.reuse, R188, R12 ;  /* 0x000000bcb40c723c */ /* 0x048fec000004180c */
[C---:B------:R-:W-:Y:S01]  /*1f120*/  HMMA.16816.F32.BF16 R16, R180.reuse, R190, R16 ;  /* 0x000000beb410723c */ /* 0x040fe20000041810 */
[----:B------:R-:W3:Y:S05]  /*1f130*/  LDSM.16.M88.4 R188, [R200] ;  /* 0x00000000c8bc783b */ /* 0x000eea0000000200 */
[C---:B----4-:R-:W-:Y:S06]  /*1f140*/  HMMA.16816.F32.BF16 R20, R180.reuse, R192, R20 ;  /* 0x000000c0b414723c */ /* 0x050fec0000041814 */
[C---:B------:R-:W-:Y:S01]  /*1f150*/  HMMA.16816.F32.BF16 R24, R180.reuse, R194, R24 ;  /* 0x000000c2b418723c */ /* 0x040fe20000041818 */
[----:B------:R-:W-:Y:S05]  /*1f160*/  LDSM.16.M88.4 R192, [R219+0xe000] ;  /* 0x00e00000dbc0783b */ /* 0x000fea0000000200 */
[C---:B--2---:R-:W-:Y:S06]  /*1f170*/  HMMA.16816.F32.BF16 R28, R180.reuse, R196, R28 ;  /* 0x000000c4b41c723c */ /* 0x044fec000004181c */
[----:B------:R-:W-:Y:S01]  /*1f180*/  HMMA.16816.F32.BF16 R32, R180, R198, R32 ;  /* 0x000000c6b420723c */ /* 0x000fe20000041820 */
[----:B------:R-:W2:Y:S05]  /*1f190*/  LDSM.16.M88.4 R180, [R222+0x6000] ;  /* 0x00600000deb4783b */ /* 0x000eaa0000000200 */
[C---:B-1----:R-:W-:Y:S06]  /*1f1a0*/  HMMA.16816.F32.BF16 R4, R168.reuse, R172, R4 ;  /* 0x000000aca804723c */ /* 0x042fec0000041804 */
[C---:B------:R-:W-:Y:S01]  /*1f1b0*/  HMMA.16816.F32.BF16 R8, R168.reuse, R174, R8 ;  /* 0x000000aea808723c */ /* 0x040fe20000041808 */
[----:B------:R-:W1:Y:S05]  /*1f1c0*/  LDSM.16.M88.4 R172, [R219+0xe800] ;  /* 0x00e80000dbac783b */ /* 0x000e6a0000000200 */
[C---:B------:R-:W-:Y:S06]  /*1f1d0*/  HMMA.16816.F32.BF16 R12, R168.reuse, R176, R12 ;  /* 0x000000b0a80c723c */ /* 0x040fec000004180c */
[C---:B------:R-:W-:Y:S01]  /*1f1e0*/  HMMA.16816.F32.BF16 R16, R168.reuse, R178, R16 ;  /* 0x000000b2a810723c */ /* 0x040fe20000041810 */
[----:B------:R-:W4:Y:S05]  /*1f1f0*/  LDSM.16.M88.4 R176, [R219+0xf000] ;  /* 0x00f00000dbb0783b */ /* 0x000f2a0000000200 */
[C---:B-----5:R-:W-:Y:S06]  /*1f200*/  HMMA.16816.F32.BF16 R20, R168.reuse, R184, R20 ;  /* 0x000000b8a814723c */ /* 0x060fec0000041814 */
[C---:B------:R-:W-:Y:S01]  /*1f210*/  HMMA.16816.F32.BF16 R24, R168.reuse, R186, R24 ;  /* 0x000000baa818723c */ /* 0x040fe20000041818 */
[----:B------:R-:W5:Y:S05]  /*1f220*/  LDSM.16.M88.4 R184, [R219+0xf800] ;  /* 0x00f80000dbb8783b */ /* 0x000f6a0000000200 */
[C---:B---3--:R-:W-:Y:S06]  /*1f230*/  HMMA.16816.F32.BF16 R28, R168.reuse, R188, R28 ;  /* 0x000000bca81c723c */ /* 0x048fec000004181c */
[----:B------:R-:W-:Y:S01]  /*1f240*/  HMMA.16816.F32.BF16 R32, R168, R190, R32 ;  /* 0x000000bea820723c */ /* 0x000fe20000041820 */
[----:B------:R-:W-:Y:S05]  /*1f250*/  LDSM.16.M88.4 R168, [R221+0x6000] ;  /* 0x00600000dda8783b */ /* 0x000fea0000000200 */
[----:B------:R-:W3:Y:S01]  /*1f260*/  LDSM.16.M88.4 R188, [R212+0x6000] ;  /* 0x00600000d4bc783b */ /* 0x000ee20000000200 */
[C---:B--2---:R-:W-:Y:S06]  /*1f270*/  HMMA.16816.F32.BF16 R4, R180.reuse, R192, R4 ;  /* 0x000000c0b404723c */ /* 0x044fec0000041804 */
[C---:B------:R-:W-:Y:S06]  /*1f280*/  HMMA.16816.F32.BF16 R8, R180.reuse, R194, R8 ;  /* 0x000000c2b408723c */ /* 0x040fec0000041808 */
[C---:B-1----:R-:W-:Y:S06]  /*1f290*/  HMMA.16816.F32.BF16 R12, R180.reuse, R172, R12 ;  /* 0x000000acb40c723c */ /* 0x042fec000004180c */
[C---:B------:R-:W-:Y:S01]  /*1f2a0*/  HMMA.16816.F32.BF16 R16, R180.reuse, R174, R16 ;  /* 0x000000aeb410723c */ /* 0x040fe20000041810 */
[----:B------:R-:W1:Y:S05]  /*1f2b0*/  LDSM.16.M88.4 R172, [R212+0x6800] ;  /* 0x00680000d4ac783b */ /* 0x000e6a0000000200 */
[C---:B----4-:R-:W-:Y:S06]  /*1f2c0*/  HMMA.16816.F32.BF16 R20, R180.reuse, R176, R20 ;  /* 0x000000b0b414723c */ /* 0x050fec0000041814 */
        /* <DEDUP_REMOVED lines=35> */
[----:B------:R3:W1:Y:S01]  /*1f500*/  MUFU.TANH R188, R16 ;  /* 0x0000001000bc7308 */ /* 0x0006620000002400 */
[----:B------:R-:W-:Y:S09]  /*1f510*/  BAR.SYNC.DEFER_BLOCKING 0x0 ;  /* 0x0000000000007b1d */ /* 0x000ff20000010000 */
[----:B------:R-:W1:Y:S01]  /*1f520*/  MUFU.TANH R177, R177 ;  /* 0x000000b100b17308 */ /* 0x000e620000002400 */
[-C--:B------:R-:W-:Y:S01]  /*1f530*/  FMUL.FTZ R6, R20, R3.reuse ;  /* 0x0000000314067220 */ /* 0x080fe20000410000 */
[-C--:B------:R-:W-:Y:S01]  /*1f540*/  FMUL.FTZ R5, R21, R3.reuse ;  /* 0x0000000315057220 */ /* 0x080fe20000410000 */
[-C--:B------:R-:W-:Y:S01]  /*1f550*/  FMUL.FTZ R22, R22, R3.reuse ;  /* 0x0000000316167220 */ /* 0x080fe20000410000 */
[-C--:B------:R-:W-:Y:S01]  /*1f560*/  FMUL.FTZ R23, R23, R3.reuse ;  /* 0x0000000317177220 */ /* 0x080fe20000410000 */
[-C--:B------:R-:W-:Y:S01]  /*1f570*/  FMUL.FTZ R25, R25, R3.reuse ;  /* 0x0000000319197220 */ /* 0x080fe20000410000 */
[-C--:B------:R-:W-:Y:S04]  /*1f580*/  FMUL.FTZ R26, R26, R3.reuse ;  /* 0x000000031a1a7220 */ /* 0x080fe80000410000 */
[----:B------:R-:W1:Y:S01]  /*1f590*/  MUFU.TANH R178, R178 ;  /* 0x000000b200b27308 */ /* 0x000e620000002400 */
[-C--:B------:R-:W-:Y:S09]  /*1f5a0*/  FMUL.FTZ R4, R27, R3.reuse ;  /* 0x000000031b047220 */ /* 0x080ff20000410000 */
[----:B------:R1:W1:Y:S10]  /*1f5b0*/  MUFU.TANH R172, R181 ;  /* 0x000000b500ac7308 */ /* 0x0002740000002400 */
[----:B------:R1:W1:Y:S01]  /*1f5c0*/  MUFU.TANH R186, R13 ;  /* 0x0000000d00ba7308 */ /* 0x0002620000002400 */
[C---:B-----5:R-:W-:Y:S06]  /*1f5d0*/  HMMA.16816.F32.BF16 R28, R168.reuse, R8, R28 ;  /* 0x00000008a81c723c */ /* 0x060fec000004181c */
        /* <DEDUP_REMOVED lines=9> */
[-C--:B---3--:R-:W-:Y:S05]  /*1f670*/  FMUL.FTZ R16, R32, R3.reuse ;  /* 0x0000000320107220 */ /* 0x088fea0000410000 */
[----:B------:R3:W1:Y:S01]  /*1f680*/  MUFU.TANH R199, R19 ;  /* 0x0000001300c77308 */ /* 0x0006620000002400 */
[-C--:B------:R-:W-:Y:S01]  /*1f690*/  FMUL.FTZ R14, R33, R3.reuse ;  /* 0x00000003210e7220 */ /* 0x080fe20000410000 */
[-C--:B------:R-:W-:Y:S01]  /*1f6a0*/  FMUL.FTZ R12, R34, R3.reuse ;  /* 0x00000003220c7220 */ /* 0x080fe20000410000 */
[----:B------:R-:W-:Y:S07]  /*1f6b0*/  FMUL.FTZ R3, R35, R3 ;  /* 0x0000000323037220 */ /* 0x000fee0000410000 */
[----:B------:R-:W1:Y:S10]  /*1f6c0*/  MUFU.TANH R6, R6 ;  /* 0x0000000600067308 */ /* 0x000e740000002400 */
[----:B------:R-:W1:Y:S10]  /*1f6d0*/  MUFU.TANH R5, R5 ;  /* 0x0000000500057308 */ /* 0x000e740000002400 */
[----:B------:R3:W1:Y:S10]  /*1f6e0*/  MUFU.TANH R198, R22 ;  /* 0x0000001600c67308 */ /* 0x0006740000002400 */
[----:B------:R3:W1:Y:S10]  /*1f6f0*/  MUFU.TANH R196, R23 ;  /* 0x0000001700c47308 */ /* 0x0006740000002400 */
        /* <DEDUP_REMOVED lines=28> */
[-C--:B-1----:R-:W-:Y:S02]  /*1f8c0*/  IABS R18, R22.reuse ;  /* 0x0000001600127213 */ /* 0x082fe40000000000 */
        /* <DEDUP_REMOVED lines=59> */
.L_x_7021:
[----:B------:R-:W-:Y:S02]  /*1fc80*/  R2UR UR4, R164 ;  /* 0x00000000a40472ca */ /* 0x000fe400000e0000 */
[----:B------:R-:W-:Y:S11]  /*1fc90*/  R2UR UR5, R165 ;  /* 0x00000000a50572ca */ /* 0x000ff600000e0000 */
[----:B------:R-:W-:Y:S02]  /*1fca0*/  @!UPT UIADD3 URZ, URZ, URZ, URZ ;  /* 0x0000003f3f3ff290 */ /* 0x000fe4000fffe03f */
[----:B------:R-:W2:Y:S02]  /*1fcb0*/  LD.E R22, desc[UR4][R166.64+0x38] ;  /* 0x00003804a6167980 */ /* 0x000ea4000c101900 */
[----:B--2---:R-:W-:Y:S05]  /*1fcc0*/  IMAD.U32 R22, R22, -0x40, RZ ;  /* 0xffffffc016167824 */ /* 0x004fea00078e00ff */
[----:B------:R-:W-:Y:S02]  /*1fcd0*/  SHF.R.S32.HI R9, RZ, 0x1f, R22 ;  /* 0x0000001fff097819 */ /* 0x000fe40000011416 */
.L_x_7022:
[----:B------:R-:W-:Y:S05]  /*1fce0*/  BSYNC B0 ;  /* 0x0000000000007941 */ /* 0x000fea0003800000 */
.L_x_7020:
        /* <DEDUP_REMOVED lines=42> */
[----:B-1----:R-:W-:Y:S03]  /*1ff90*/  IADD3 R18, P0, R250, R20, RZ ;  /* 0x00000014fa127210 */ /* 0x002fe60007f1e0ff */
        /* <DEDUP_REMOVED lines=9> */
.L_x_7019:
[----:B------:R-:W-:Y:S05]  /*20030*/  BSYNC B1 ;  /* 0x0000000000017941 */ /* 0x000fea0003800000 */
.L_x_7018:
[----:B------:R-:W-:Y:S01]  /*20040*/  R2UR UR4, R164 ;  /* 0x00000000a40472ca */ /* 0x000fe200000e0000 */
[----:B------:R-:W3:Y:S01]  /*20050*/  S2R R7, SR_TID.X ;  /* 0x0000000000077919 */ /* 0x000ee20000002100 */
[----:B------:R-:W-:Y:S01]  /*20060*/  R2UR UR5, R165 ;  /* 0x00000000a50572ca */ /* 0x000fe200000e0000 */
[----:B------:R-:W-:Y:S11]  /*20070*/  LDSM.16.MT88.4 R28, [R217+0x10000] ;  /* 0x01000000d91c783b */ /* 0x000ff60000004200 */
[----:B------:R-:W-:Y:S01]  /*20080*/  @!UPT UIADD3 URZ, URZ, URZ, URZ ;  /* 0x0000003f3f3ff290 */ /* 0x000fe2000fffe03f */
[----:B------:R4:W5:Y:S01]  /*20090*/  LD.E R165, desc[UR4][R166.64+0xdc] ;  /* 0x0000dc04a6a57980 */ /* 0x000962000c101900 */
[----:B---3--:R-:W-:Y:S04]  /*200a0*/  SHF.L.U32 R7, R7, 0x1, RZ ;  /* 0x0000000107077819 */ /* 0x008fe800000006ff */
[----:B------:R-:W-:Y:S04]  /*200b0*/  LOP3.LUT R7, R7, 0x6, RZ, 0xc0, !PT ;  /* 0x0000000607077812 */ /* 0x000fe800078ec0ff */
[----:B-12---:R-:W-:Y:S04]  /*200c0*/  LEA R18, R242, R7, 0x6 ;  /* 0x00000007f2127211 */ /* 0x006fe800078e30ff */
[C---:B------:R-:W-:Y:S02]  /*200d0*/  IADD3 R22, R18.reuse, 0x1, RZ ;  /* 0x0000000112167810 */ /* 0x040fe40007ffe0ff */
[----:B------:R-:W-:Y:S02]  /*200e0*/  IADD3 R20, R18, 0x8, RZ ;  /* 0x0000000812147810 */ /* 0x000fe40007ffe0ff */
[-C--:B------:R-:W-:Y:S02]  /*200f0*/  ISETP.GE.AND P2, PT, R22, R245.reuse, PT ;  /* 0x000000f51600720c */ /* 0x080fe40003f46270 */
[C---:B------:R-:W-:Y:S02]  /*20100*/  ISETP.GE.AND P6, PT, R20.reuse, R245, PT ;  /* 0x000000f51400720c */ /* 0x040fe40003fc6270 */
[-C--:B------:R-:W-:Y:S02]  /*20110*/  ISETP.GE.AND P4, PT, R20, R243.reuse, PT ;  /* 0x000000f31400720c */ /* 0x080fe40003f86270 */
[-C--:B------:R-:W-:Y:S02]  /*20120*/  ISETP.GE.AND P0, PT, R18, R243.reuse, PT ;  /* 0x000000f31200720c */ /* 0x080fe40003f06270 */
[----:B------:R-:W-:Y:S02]  /*20130*/  ISETP.GE.AND P3, PT, R22, R243, PT ;  /* 0x000000f31600720c */ /* 0x000fe40003f66270 */
[----:B------:R-:W-:Y:S02]  /*20140*/  ISETP.GE.AND P5, PT, R18, R245, PT ;  /* 0x000000f51200720c */ /* 0x000fe40003fa6270 */
[-C--:B------:R-:W-:Y:S02]  /*20150*/  ISETP.GE.OR P2, PT, R22, R244.reuse, !P2 ;  /* 0x000000f41600720c */ /* 0x080fe40005746670 */
[CC--:B------:R-:W-:Y:S02]  /*20160*/  ISETP.GE.OR P6, PT, R20.reuse, R244.reuse, !P6 ;  /* 0x000000f41400720c */ /* 0x0c0fe400077c6670 */
[-C--:B------:R-:W-:Y:S02]  /*20170*/  ISETP.GE.OR P4, PT, R20, R237.reuse, !P4 ;  /* 0x000000ed1400720c */ /* 0x080fe40006786670 */
[CC--:B------:R-:W-:Y:S02]  /*20180*/  ISETP.GE.OR P0, PT, R18.reuse, R237.reuse, !P0 ;  /* 0x000000ed1200720c */ /* 0x0c0fe40004706670 */
[----:B------:R-:W-:Y:S02]  /*20190*/  IADD3 R20, R18, 0x10, RZ ;  /* 0x0000001012147810 */ /* 0x000fe40007ffe0ff */
[----:B------:R-:W-:Y:S01]  /*201a0*/  ISETP.GE.OR P3, PT, R22, R237, !P3 ;  /* 0x000000ed1600720c */ /* 0x000fe20005f66670 */
[C---:B------:R-:W-:Y:S01]  /*201b0*/  VIADD R22, R18.reuse, 0x9 ;  /* 0x0000000912167836 */ /* 0x040fe20000000000 */
[-C--:B------:R-:W-:Y:S02]  /*201c0*/  ISETP.GE.OR P5, PT, R18, R244.reuse, !P5 ;  /* 0x000000f41200720c */ /* 0x080fe40006fa6670 */
[----:B------:R-:W-:Y:S02]  /*201d0*/  FSEL R15, R177, -INF , !P2 ;  /* 0xff800000b10f7808 */ /* 0x000fe40005000000 */
[----:B------:R-:W-:Y:S02]  /*201e0*/  FSEL R7, R178, -INF , !P0 ;  /* 0xff800000b2077808 */ /* 0x000fe40004000000 */
[C---:B------:R-:W-:Y:S02]  /*201f0*/  ISETP.GE.AND P0, PT, R20.reuse, R245, PT ;  /* 0x000000f51400720c */ /* 0x040fe40003f06270 */
[----:B------:R-:W-:Y:S02]  /*20200*/  ISETP.GE.AND P2, PT, R20, R243, PT ;  /* 0x000000f31400720c */ /* 0x000fe40003f46270 */
[----:B------:R-:W-:Y:S02]  /*20210*/  FSEL R17, R176, -INF , !P5 ;  /* 0xff800000b0117808 */ /* 0x000fe40006800000 */
[C---:B------:R-:W-:Y:S02]  /*20220*/  ISETP.GE.AND P1, PT, R22.reuse, R245, PT ;  /* 0x000000f51600720c */ /* 0x040fe40003f26270 */
[----:B------:R-:W-:Y:S02]  /*20230*/  ISETP.GE.AND P5, PT, R22, R243, PT ;  /* 0x000000f31600720c */ /* 0x000fe40003fa6270 */
[CC--:B------:R-:W-:Y:S02]  /*20240*/  ISETP.GE.OR P2, PT, R20.reuse, R237.reuse, !P2 ;  /* 0x000000ed1400720c */ /* 0x0c0fe40005746670 */
[-C--:B------:R-:W-:Y:S02]  /*20250*/  ISETP.GE.OR P0, PT, R20, R244.reuse, !P0 ;  /* 0x000000f41400720c */ /* 0x080fe40004706670 */
[----:B------:R-:W-:Y:S02]  /*20260*/  IADD3 R20, R18, 0x18, RZ ;  /* 0x0000001812147810 */ /* 0x000fe40007ffe0ff */
[CC--:B------:R-:W-:Y:S02]  /*20270*/  ISETP.GE.OR P1, PT, R22.reuse, R244.reuse, !P1 ;  /* 0x000000f41600720c */ /* 0x0c0fe40004f26670 */
[----:B------:R-:W-:Y:S02]  /*20280*/  ISETP.GE.OR P5, PT, R22, R237, !P5 ;  /* 0x000000ed1600720c */ /* 0x000fe40006fa6670 */
[----:B------:R-:W-:Y:S02]  /*20290*/  IADD3 R22, R18, 0x11, RZ ;  /* 0x0000001112167810 */ /* 0x000fe40007ffe0ff */
[----:B------:R-:W-:Y:S02]  /*202a0*/  FSEL R193, R193, -INF , !P0 ;  /* 0xff800000c1c17808 */ /* 0x000fe40004000000 */
[-C--:B------:R-:W-:Y:S02]  /*202b0*/  ISETP.GE.AND P0, PT, R20, R245.reuse, PT ;  /* 0x000000f51400720c */ /* 0x080fe40003f06270 */
[----:B------:R-:W-:Y:S02]  /*202c0*/  FSEL R13, R179, -INF , !P6 ;  /* 0xff800000b30d7808 */ /* 0x000fe40007000000 */
[----:B------:R-:W-:Y:S02]  /*202d0*/  FSEL R9, R180, -INF , !P1 ;  /* 0xff800000b4097808 */ /* 0x000fe40004800000 */
[C---:B------:R-:W-:Y:S02]  /*202e0*/  ISETP.GE.AND P6, PT, R22.reuse, R245, PT ;  /* 0x000000f51600720c */ /* 0x040fe40003fc6270 */
[----:B------:R-:W-:Y:S02]  /*202f0*/  ISETP.GE.AND P1, PT, R22, R243, PT ;  /* 0x000000f31600720c */ /* 0x000fe40003f26270 */
[-C--:B------:R-:W-:Y:S02]  /*20300*/  ISETP.GE.OR P0, PT, R20, R244.reuse, !P0 ;  /* 0x000000f41400720c */ /* 0x080fe40004706670 */
[----:B------:R-:W-:Y:S02]  /*20310*/  IADD3 R24, R18, 0x19, RZ ;  /* 0x0000001912187810 */ /* 0x000fe40007ffe0ff */
[CC--:B------:R-:W-:Y:S02]  /*20320*/  ISETP.GE.OR P6, PT, R22.reuse, R244.reuse, !P6 ;  /* 0x000000f41600720c */ /* 0x0c0fe400077c6670 */
[----:B------:R-:W-:Y:S01]  /*20330*/  ISETP.GE.OR P1, PT, R22, R237, !P1 ;  /* 0x000000ed1600720c */ /* 0x000fe20004f26670 */
[----:B------:R-:W-:Y:S01]  /*20340*/  VIADD R22, R18, 0x20 ;  /* 0x0000002012167836 */ /* 0x000fe20000000000 */
[----:B------:R-:W-:Y:S02]  /*20350*/  FSEL R11, R172, -INF , !P3 ;  /* 0xff800000ac0b7808 */ /* 0x000fe40005800000 */
[----:B------:R-:W-:Y:S02]  /*20360*/  FSEL R188, R188, -INF , !P0 ;  /* 0xff800000bcbc7808 */ /* 0x000fe40004000000 */
[C---:B------:R-:W-:Y:S02]  /*20370*/  ISETP.GE.AND P3, PT, R24.reuse, R245, PT ;  /* 0x000000f51800720c */ /* 0x040fe40003f66270 */
[----:B------:R-:W-:Y:S02]  /*20380*/  ISETP.GE.AND P0, PT, R24, R243, PT ;  /* 0x000000f31800720c */ /* 0x000fe40003f06270 */
[----:B------:R-:W-:Y:S02]  /*20390*/  FSEL R21, R173, -INF , !P4 ;  /* 0xff800000ad157808 */ /* 0x000fe40006000000 */
[----:B------:R-:W-:Y:S02]  /*203a0*/  FSEL R186, R186, -INF , !P6 ;  /* 0xff800000baba7808 */ /* 0x000fe40007000000 */
[----:B------:R-:W-:Y:S02]  /*203b0*/  FSEL R19, R174, -INF , !P5 ;  /* 0xff800000ae137808 */ /* 0x000fe40006800000 */
[CC--:B------:R-:W-:Y:S02]  /*203c0*/  ISETP.GE.OR P3, PT, R24.reuse, R244.reuse, !P3 ;  /* 0x000000f41800720c */ /* 0x0c0fe40005f66670 */
[----:B------:R-:W-:Y:S02]  /*203d0*/  ISETP.GE.OR P0, PT, R24, R237, !P0 ;  /* 0x000000ed1800720c */ /* 0x000fe40004706670 */
[----:B------:R-:W-:Y:S02]  /*203e0*/  ISETP.GE.AND P4, PT, R22, R245, PT ;  /* 0x000000f51600720c */ /* 0x000fe40003f86270 */
[-C--:B------:R-:W-:Y:S02]  /*203f0*/  ISETP.GE.AND P6, PT, R20, R243.reuse, PT ;  /* 0x000000f31400720c */ /* 0x080fe40003fc6270 */
[----:B------:R-:W-:Y:S02]  /*20400*/  IADD3 R24, R18, 0x28, RZ ;  /* 0x0000002812187810 */ /* 0x000fe40007ffe0ff */
[C---:B------:R-:W-:Y:S02]  /*20410*/  ISETP.GE.AND P5, PT, R22.reuse, R243, PT ;  /* 0x000000f31600720c */ /* 0x040fe40003fa6270 */
[----:B------:R-:W-:Y:S02]  /*20420*/  ISETP.GE.OR P4, PT, R22, R244, !P4 ;  /* 0x000000f41600720c */ /* 0x000fe40006786670 */
[----:B------:R-:W-:Y:S02]  /*20430*/  FSEL R197, R197, -INF , !P2 ;  /* 0xff800000c5c57808 */ /* 0x000fe40005000000 */
[----:B------:R-:W-:Y:S02]  /*20440*/  ISETP.GE.OR P6, PT, R20, R237, !P6 ;  /* 0x000000ed1400720c */ /* 0x000fe400077c6670 */
[----:B------:R-:W-:Y:S02]  /*20450*/  ISETP.GE.AND P2, PT, R24, R245, PT ;  /* 0x000000f51800720c */ /* 0x000fe40003f46270 */
[----:B------:R-:W-:Y:S02]  /*20460*/  IADD3 R20, R18, 0x21, RZ ;  /* 0x0000002112147810 */ /* 0x000fe40007ffe0ff */
[----:B------:R-:W-:Y:S02]  /*20470*/  ISETP.GE.OR P5, PT, R22, R237, !P5 ;  /* 0x000000ed1600720c */ /* 0x000fe40006fa6670 */
[----:B------:R-:W-:Y:S02]  /*20480*/  FMNMX.FTZ R22, R17, R0, !PT ;  /* 0x0000000011167209 */ /* 0x000fe40007810000 */
[----:B------:R-:W-:Y:S02]  /*20490*/  FSEL R25, R6, -INF , !P4 ;  /* 0xff80000006197808 */ /* 0x000fe40006000000 */
[----:B------:R-:W-:Y:S02]  /*204a0*/  FSEL R195, R195, -INF , !P3 ;  /* 0xff800000c3c37808 */ /* 0x000fe40005800000 */
[----:B------:R-:W-:Y:S02]  /*204b0*/  ISETP.GE.OR P2, PT, R24, R244, !P2 ;  /* 0x000000f41800720c */ /* 0x000fe40005746670 */
[C---:B------:R-:W-:Y:S02]  /*204c0*/  ISETP.GE.AND P3, PT, R20.reuse, R245, PT ;  /* 0x000000f51400720c */ /* 0x040fe40003f66270 */
[----:B------:R-:W-:Y:S02]  /*204d0*/  ISETP.GE.AND P4, PT, R20, R243, PT ;  /* 0x000000f31400720c */ /* 0x000fe40003f86270 */
[----:B------:R-:W-:Y:S02]  /*204e0*/  FMNMX.FTZ R22, R15, R22, !PT ;  /* 0x000000160f167209 */ /* 0x000fe40007810000 */
[----:B------:R-:W-:Y:S02]  /*204f0*/  FSEL R26, R8, -INF , !P2 ;  /* 0xff800000081a7808 */ /* 0x000fe40005000000 */
[C---:B------:R-:W-:Y:S02]  /*20500*/  ISETP.GE.OR P3, PT, R20.reuse, R244, !P3 ;  /* 0x000000f41400720c */ /* 0x040fe40005f66670 */
[----:B------:R-:W-:Y:S02]  /*20510*/  ISETP.GE.OR P4, PT, R20, R237, !P4 ;  /* 0x000000ed1400720c */ /* 0x000fe40006786670 */
[----:B------:R-:W-:Y:S02]  /*20520*/  FMNMX.FTZ R8, R13, R22, !PT ;  /* 0x000000160d087209 */ /* 0x000fe40007810000 */
[----:B------:R-:W-:Y:S02]  /*20530*/  IADD3 R20, R18, 0x29, RZ ;  /* 0x0000002912147810 */ /* 0x000fe40007ffe0ff */
[----:B------:R-:W-:Y:S02]  /*20540*/  FSEL R190, R190, -INF , !P1 ;  /* 0xff800000bebe7808 */ /* 0x000fe40004800000 */
[----:B------:R-:W-:Y:S02]  /*20550*/  FMNMX.FTZ R8, R9, R8, !PT ;  /* 0x0000000809087209 */ /* 0x000fe40007810000 */
[C---:B------:R-:W-:Y:S02]  /*20560*/  ISETP.GE.AND P1, PT, R20.reuse, R245, PT ;  /* 0x000000f51400720c */ /* 0x040fe40003f26270 */
[C---:B------:R-:W-:Y:S02]  /*20570*/  ISETP.GE.AND P2, PT, R20.reuse, R243, PT ;  /* 0x000000f31400720c */ /* 0x040fe40003f46270 */
[----:B------:R-:W-:Y:S02]  /*20580*/  FSEL R27, R5, -INF , !P3 ;  /* 0xff800000051b7808 */ /* 0x000fe40005800000 */
[C---:B------:R-:W-:Y:S02]  /*20590*/  ISETP.GE.OR P1, PT, R20.reuse, R244, !P1 ;  /* 0x000000f41400720c */ /* 0x040fe40004f26670 */
[----:B------:R-:W-:Y:S02]  /*205a0*/  ISETP.GE.OR P2, PT, R20, R237, !P2 ;  /* 0x000000ed1400720c */ /* 0x000fe40005746670 */
[----:B------:R-:W-:Y:S01]  /*205b0*/  FMNMX.FTZ R5, R193, R8, !PT ;  /* 0x00000008c1057209 */ /* 0x000fe20007810000 */
[----:B------:R-:W-:Y:S01]  /*205c0*/  VIADD R8, R18, 0x31 ;  /* 0x0000003112087836 */ /* 0x000fe20000000000 */
        /* <DEDUP_REMOVED lines=10> */
[----:B------:R-:W-:Y:S02]  /*20670*/  IADD3 R6, R18, 0x30, RZ ;  /* 0x0000003012067810 */ /* 0x000fe40007ffe0ff */
[----:B------:R-:W-:Y:S02]  /*20680*/  FSEL R192, R192, -INF , !P6 ;  /* 0xff800000c0c07808 */ /* 0x000fe40007000000 */
[----:B------:R-:W-:Y:S02]  /*20690*/  FMNMX.FTZ R5, R190, R5, !PT ;  /* 0x00000005be057209 */ /* 0x000fe40007810000 */
[----:B------:R-:W-:Y:S02]  /*206a0*/  FSEL R252, R252, -INF , !P1 ;  /* 0xff800000fcfc7808 */ /* 0x000fe40004800000 */
[----:B------:R-:W-:Y:S02]  /*206b0*/  FMNMX.FTZ R23, R26, R20, !PT ;  /* 0x000000141a177209 */ /* 0x000fe40007810000 */
[C---:B------:R-:W-:Y:S02]  /*206c0*/  ISETP.GE.AND P6, PT, R6.reuse, R245, PT ;  /* 0x000000f50600720c */ /* 0x040fe40003fc6270 */
[----:B------:R-:W-:Y:S02]  /*206d0*/  ISETP.GE.AND P1, PT, R6, R243, PT ;  /* 0x000000f30600720c */ /* 0x000fe40003f26270 */
[----:B------:R-:W-:Y:S02]  /*206e0*/  FMNMX.FTZ R20, R192, R5, !PT ;  /* 0x00000005c0147209 */ /* 0x000fe40007810000 */
[----:B------:R-:W-:Y:S02]  /*206f0*/  FSEL R199, R199, -INF , !P0 ;  /* 0xff800000c7c77808 */ /* 0x000fe40004000000 */
[C---:B------:R-:W-:Y:S02]  /*20700*/  ISETP.GE.OR P6, PT, R6.reuse, R244, !P6 ;  /* 0x000000f40600720c */ /* 0x040fe400077c6670 */
[----:B------:R-:W-:Y:S02]  /*20710*/  ISETP.GE.OR P1, PT, R6, R237, !P1 ;  /* 0x000000ed0600720c */ /* 0x000fe40004f26670 */
[----:B------:R-:W-:Y:S02]  /*20720*/  ISETP.GE.AND P3, PT, R24, R243, PT ;  /* 0x000000f31800720c */ /* 0x000fe40003f66270 */
[----:B------:R-:W-:Y:S02]  /*20730*/  FMNMX.FTZ R5, R199, R20, !PT ;  /* 0x00000014c7057209 */ /* 0x000fe40007810000 */
[----:B------:R-:W-:Y:S02]  /*20740*/  IADD3 R6, R18, 0x38, RZ ;  /* 0x0000003812067810 */ /* 0x000fe40007ffe0ff */
[----:B------:R-:W-:Y:S02]  /*20750*/  FSEL R198, R198, -INF , !P5 ;  /* 0xff800000c6c67808 */ /* 0x000fe40006800000 */
[----:B------:R-:W-:Y:S02]  /*20760*/  ISETP.GE.AND P0, PT, R8, R245, PT ;  /* 0x000000f50800720c */ /* 0x000fe40003f06270 */
[----:B------:R-:W-:Y:S02]  /*20770*/  FSEL R191, R191, -INF , !P6 ;  /* 0xff800000bfbf7808 */ /* 0x000fe40007000000 */
[----:B------:R-:W-:Y:S02]  /*20780*/  FMNMX.FTZ R22, R252, R23, !PT ;  /* 0x00000017fc167209 */ /* 0x000fe40007810000 */
[----:B------:R-:W-:Y:S02]  /*20790*/  ISETP.GE.OR P3, PT, R24, R237, !P3 ;  /* 0x000000ed1800720c */ /* 0x000fe40005f66670 */
[----:B------:R-:W-:Y:S02]  /*207a0*/  IADD3 R18, R18, 0x39, RZ ;  /* 0x0000003912127810 */ /* 0x000fe40007ffe0ff */
[----:B------:R-:W-:Y:S02]  /*207b0*/  ISETP.GE.AND P6, PT, R6, R245, PT ;  /* 0x000000f50600720c */ /* 0x000fe40003fc6270 */
[----:B------:R-:W-:Y:S02]  /*207c0*/  ISETP.GE.OR P0, PT, R8, R244, !P0 ;  /* 0x000000f40800720c */ /* 0x000fe40004706670 */
[----:B------:R-:W-:Y:S02]  /*207d0*/  FSEL R196, R196, -INF , !P4 ;  /* 0xff800000c4c47808 */ /* 0x000fe40006000000 */
[----:B------:R-:W-:Y:S02]  /*207e0*/  FMNMX.FTZ R5, R198, R5, !PT ;  /* 0x00000005c6057209 */ /* 0x000fe40007810000 */
[----:B------:R-:W-:Y:S02]  /*207f0*/  FMNMX.FTZ R20, R191, R22, !PT ;  /* 0x00000016bf147209 */ /* 0x000fe40007810000 */
[----:B------:R-:W-:Y:S02]  /*20800*/  ISETP.GE.AND P5, PT, R18, R245, PT ;  /* 0x000000f51200720c */ /* 0x000fe40003fa6270 */
[----:B------:R-:W-:Y:S02]  /*20810*/  FSEL R189, R189, -INF , !P0 ;  /* 0xff800000bdbd7808 */ /* 0x000fe40004000000 */
[----:B------:R-:W-:Y:S02]  /*20820*/  ISETP.GE.OR P6, PT, R6, R244, !P6 ;  /* 0x000000f40600720c */ /* 0x000fe400077c6670 */
[----:B------:R-:W-:Y:S02]  /*20830*/  FSEL R194, R194, -INF , !P3 ;  /* 0xff800000c2c27808 */ /* 0x000fe40005800000 */
[----:B------:R-:W-:Y:S02]  /*20840*/  FMNMX.FTZ R5, R196, R5, !PT ;  /* 0x00000005c4057209 */ /* 0x000fe40007810000 */
[----:B------:R-:W-:Y:S02]  /*20850*/  FMNMX.FTZ R20, R189, R20, !PT ;  /* 0x00000014bd147209 */ /* 0x000fe40007810000 */
[----:B------:R-:W-:Y:S02]  /*20860*/  ISETP.GE.OR P5, PT, R18, R244, !P5 ;  /* 0x000000f41200720c */ /* 0x000fe40006fa6670 */
[----:B------:R-:W-:Y:S02]  /*20870*/  FSEL R179, R16, -INF , !P6 ;  /* 0xff80000010b37808 */ /* 0x000fe40007000000 */
[----:B------:R-:W-:Y:S02]  /*20880*/  FSEL R178, R4, -INF , !P2 ;  /* 0xff80000004b27808 */ /* 0x000fe40005000000 */
[----:B------:R-:W-:Y:S02]  /*20890*/  FMNMX.FTZ R5, R194, R5, !PT ;  /* 0x00000005c2057209 */ /* 0x000fe40007810000 */
[-C--:B------:R-:W-:Y:S02]  /*208a0*/  ISETP.GE.AND P0, PT, R8, R243.reuse, PT ;  /* 0x000000f30800720c */ /* 0x080fe40003f06270 */
[----:B------:R-:W-:Y:S02]  /*208b0*/  FSEL R177, R10, -INF , !P1 ;  /* 0xff8000000ab17808 */ /* 0x000fe40004800000 */
[----:B------:R-:W-:Y:S02]  /*208c0*/  FSEL R174, R14, -INF , !P5 ;  /* 0xff8000000eae7808 */ /* 0x000fe40006800000 */
[----:B------:R-:W-:Y:S02]  /*208d0*/  FMNMX.FTZ R23, R179, R20, !PT ;  /* 0x00000014b3177209 */ /* 0x000fe40007810000 */
[----:B------:R-:W-:Y:S02]  /*208e0*/  ISETP.GE.AND P3, PT, R6, R243, PT ;  /* 0x000000f30600720c */ /* 0x000fe40003f66270 */
[----:B------:R-:W-:Y:S02]  /*208f0*/  ISETP.GE.OR P0, PT, R8, R237, !P0 ;  /* 0x000000ed0800720c */ /* 0x000fe40004706670 */
[----:B------:R-:W-:Y:S02]  /*20900*/  FMNMX.FTZ R10, R178, R5, !PT ;  /* 0x00000005b20a7209 */ /* 0x000fe40007810000 */
[----:B------:R-:W-:Y:S02]  /*20910*/  ISETP.GE.AND P1, PT, R18, R243, PT ;  /* 0x000000f31200720c */ /* 0x000fe40003f26270 */
[----:B------:R-:W-:Y:S02]  /*20920*/  FMNMX.FTZ R4, R174, R23, !PT ;  /* 0x00000017ae047209 */ /* 0x000fe40007810000 */
[-C--:B------:R-:W-:Y:S02]  /*20930*/  ISETP.GE.OR P3, PT, R6, R237.reuse, !P3 ;  /* 0x000000ed0600720c */ /* 0x080fe40005f66670 */
[----:B------:R-:W-:Y:S01]  /*20940*/  FSEL R175, R175, -INF , !P0 ;  /* 0xff800000afaf7808 */ /* 0x000fe20004000000 */
[----:B------:R-:W1:Y:S01]  /*20950*/  SHFL.BFLY PT, R5, R4, 0x2, 0x1f ;  /* 0x0c401f0004057f89 */ /* 0x000e6200000e0000 */
[----:B------:R-:W-:Y:S02]  /*20960*/  FMNMX.FTZ R10, R177, R10, !PT ;  /* 0x0000000ab10a7209 */ /* 0x000fe40007810000 */
[----:B------:R-:W-:Y:S02]  /*20970*/  ISETP.GE.OR P1, PT, R18, R237, !P1 ;  /* 0x000000ed1200720c */ /* 0x000fe40004f26670 */
[----:B------:R-:W-:Y:S02]  /*20980*/  FSEL R173, R12, -INF , !P3 ;  /* 0xff8000000cad7808 */ /* 0x000fe40005800000 */
[----:B------:R-:W-:Y:S02]  /*20990*/  FMNMX.FTZ R10, R175, R10, !PT ;  /* 0x0000000aaf0a7209 */ /* 0x000fe40007810000 */
[----:B----4-:R-:W-:Y:S02]  /*209a0*/  FSEL R166, R3, -INF , !P1 ;  /* 0xff80000003a67808 */ /* 0x010fe40004800000 */
[----:B------:R-:W-:Y:S04]  /*209b0*/  FMNMX.FTZ R3, R173, R10, !PT ;  /* 0x0000000aad037209 */ /* 0x000fe80007810000 */
        /* <DEDUP_REMOVED lines=8> */
[----:B-----5:R-:W-:Y:S03]  /*20a40*/  FMUL.FTZ R176, R165, R164 ;  /* 0x000000a4a5b07220 */ /* 0x020fe60000410000 */
[----:B------:R-:W-:Y:S02]  /*20a50*/  FSEL R5, R164, RZ, P1 ;  /* 0x000000ffa4057208 */ /* 0x000fe40000800000 */
[----:B------:R-:W-:Y:S03]  /*20a60*/  FSEL R176, R176, RZ, P1 ;  /* 0x000000ffb0b07208 */ /* 0x000fe60000800000 */
[----:B------:R-:W-:Y:S02]  /*20a70*/  FADD.FTZ R0, -R5, R0 ;  /* 0x0000000005007221 */ /* 0x000fe40000010100 */
[-CC-:B------:R-:W-:Y:S01]  /*20a80*/  FFMA.FTZ R183, R15, R165.reuse, -R176.reuse ;  /* 0x000000a50fb77223 */ /* 0x180fe200000108b0 */
[-CC-:B------:R-:W-:Y:S01]  /*20a90*/  FFMA.FTZ R182, R13, R165.reuse, -R176.reuse ;  /* 0x000000a50db67223 */ /* 0x180fe200000108b0 */
[----:B------:R-:W-:Y:S01]  /*20aa0*/  FMUL.FTZ R6, R165, R0 ;  /* 0x00000000a5067220 */ /* 0x000fe20000410000 */
[----:B------:R-:W1:Y:S01]  /*20ab0*/  LDSM.16.MT88.4 R12, [R220+0x10000] ;  /* 0x01000000dc0c783b */ /* 0x000e620000004200 */
[--C-:B------:R-:W-:Y:S01]  /*20ac0*/  FFMA.FTZ R185, R17, R165, -R176.reuse ;  /* 0x000000a511b97223 */ /* 0x100fe200000108b0 */
[----:B--2---:R-:W-:Y:S01]  /*20ad0*/  FMNMX.FTZ R3, R4, R3, !PT ;  /* 0x0000000304037209 */ /* 0x004fe20007810000 */
[-CC-:B------:R-:W-:Y:S01]  /*20ae0*/  FFMA.FTZ R181, R9, R165.reuse, -R176.reuse ;  /* 0x000000a509b57223 */ /* 0x180fe200000108b0 */
[----:B------:R-:W-:Y:S01]  /*20af0*/  MUFU.EX2 R183, R183 ;  /* 0x000000b700b77308 */ /* 0x000fe20000000800 */
[--C-:B------:R-:W-:Y:S01]  /*20b00*/  FFMA.FTZ R179, R179, R165, -R176.reuse ;  /* 0x000000a5b3b37223 */ /* 0x100fe200000108b0 */
[----:B------:R-:W-:Y:S01]  /*20b10*/  FSETP.NEU.FTZ.AND P0, PT, R3, -INF , PT ;  /* 0xff8000000300780b */ /* 0x000fe20003f1d000 */
[----:B------:R-:W-:Y:S01]  /*20b20*/  FMUL.FTZ R172, R165, R3 ;  /* 0x00000003a5ac7220 */ /* 0x000fe20000410000 */
[-CC-:B------:R-:W-:Y:S01]  /*20b30*/  FFMA.FTZ R193, R193, R165.reuse, -R176.reuse ;  /* 0x000000a5c1c17223 */ /* 0x180fe200000108b0 */
[-CC-:B------:R-:W-:Y:S01]  /*20b40*/  FFMA.FTZ R186, R186, R165.reuse, -R176.reuse ;  /* 0x000000a5baba7223 */ /* 0x180fe200000108b0 */
[----:B------:R-:W-:Y:S01]  /*20b50*/  FSEL R5, R3, RZ, P0 ;  /* 0x000000ff03057208 */ /* 0x000fe20000000000 */
[-CC-:B------:R-:W-:Y:S01]  /*20b60*/  FFMA.FTZ R188, R188, R165.reuse, -R176.reuse ;  /* 0x000000a5bcbc7223 */ /* 0x180fe200000108b0 */
[----:B------:R-:W-:Y:S02]  /*20b70*/  FSEL R172, R172, RZ, P0 ;  /* 0x000000ffacac7208 */ /* 0x000fe40000000000 */
[----:B------:R-:W2:Y:S01]  /*20b80*/  MUFU.EX2 R185, R185 ;  /* 0x000000b900b97308 */ /* 0x000ea20000000800 */
[-C--:B------:R-:W-:Y:S01]  /*20b90*/  FFMA.FTZ R195, R195, R165.reuse, -R176 ;  /* 0x000000a5c3c37223 */ /* 0x080fe200000108b0 */
[----:B------:R-:W-:Y:S01]  /*20ba0*/  FADD.FTZ R0, -R5, R2 ;  /* 0x0000000205007221 */ /* 0x000fe20000010100 */
[-C--:B------:R-:W-:Y:S01]  /*20bb0*/  FFMA.FTZ R252, R252, R165.reuse, -R176 ;  /* 0x000000a5fcfc7223 */ /* 0x080fe200000108b0 */
[-CC-:B------:R-:W-:Y:S01]  /*20bc0*/  FFMA.FTZ R167, R21, R165.reuse, -R172.reuse ;  /* 0x000000a515a77223 */ /* 0x180fe200000108ac */
[-CC-:B------:R-:W-:Y:S01]  /*20bd0*/  FFMA.FTZ R187, R7, R165.reuse, -R172.reuse ;  /* 0x000000a507bb7223 */ /* 0x180fe200000108ac */
[-CC-:B------:R-:W-:Y:S01]  /*20be0*/  FFMA.FTZ R180, R11, R165.reuse, -R172.reuse ;  /* 0x000000a50bb47223 */ /* 0x180fe200000108ac */
[-CC-:B------:R-:W-:Y:S01]  /*20bf0*/  FFMA.FTZ R184, R19, R165.reuse, -R172.reuse ;  /* 0x000000a513b87223 */ /* 0x180fe200000108ac */
[----:B------:R-:W-:Y:S02]  /*20c00*/  FMUL.FTZ R8, R165, R0 ;  /* 0x00000000a5087220 */ /* 0x000fe40000410000 */
[----:B------:R-:W3:Y:S01]  /*20c10*/  MUFU.EX2 R2, R6 ;  /* 0x0000000600027308 */ /* 0x000ee20000000800 */
[----:B------:R-:W4:Y:S01]  /*20c20*/  LDSM.16.MT88.4 R20, [R218+0x10000] ;  /* 0x01000000da14783b */ /* 0x000f220000004200 */
[-CC-:B------:R-:W-:Y:S01]  /*20c30*/  FFMA.FTZ R177, R177, R165.reuse, -R172.reuse ;  /* 0x000000a5b1b17223 */ /* 0x180fe200000108ac */
[-CC-:B------:R-:W-:Y:S01]  /*20c40*/  FFMA.FTZ R175, R175, R165.reuse, -R172.reuse ;  /* 0x000000a5afaf7223 */ /* 0x180fe200000108ac */
[-CC-:B------:R-:W-:Y:S01]  /*20c50*/  FFMA.FTZ R197, R197, R165.reuse, -R172.reuse ;  /* 0x000000a5c5c57223 */ /* 0x180fe200000108ac */
[-CC-:B------:R-:W-:Y:S01]  /*20c60*/  FFMA.FTZ R190, R190, R165.reuse, -R172.reuse ;  /* 0x000000a5bebe7223 */ /* 0x180fe200000108ac */
[-CC-:B------:R-:W-:Y:S01]  /*20c70*/  FFMA.FTZ R192, R192, R165.reuse, -R172.reuse ;  /* 0x000000a5c0c07223 */ /* 0x180fe200000108ac */
[--C-:B------:R-:W-:Y:S03]  /*20c80*/  FFMA.FTZ R199, R199, R165, -R172.reuse ;  /* 0x000000a5c7c77223 */ /* 0x100fe600000108ac */
[----:B------:R-:W5:Y:S01]  /*20c90*/  MUFU.EX2 R0, R8 ;  /* 0x0000000800007308 */ /* 0x000f620000000800 */
[----:B--2---:R-:W-:Y:S01]  /*20ca0*/  F2FP.BF16.F32.PACK_AB R168, R183, R185 ;  /* 0x000000b9b7a8723e */ /* 0x004fe200000010ff */
[-CC-:B------:R-:W-:Y:S01]  /*20cb0*/  FFMA.FTZ R178, R178, R165.reuse, -R172.reuse ;  /* 0x000000a5b2b27223 */ /* 0x180fe200000108ac */
[-CC-:B------:R-:W-:Y:S01]  /*20cc0*/  FFMA.FTZ R198, R198, R165.reuse, -R172.reuse ;  /* 0x000000a5c6c67223 */ /* 0x180fe200000108ac */
[-CC-:B------:R-:W-:Y:S01]  /*20cd0*/  FFMA.FTZ R196, R196, R165.reuse, -R172.reuse ;  /* 0x000000a5c4c47223 */ /* 0x180fe200000108ac */
[-C--:B------:R-:W-:Y:S01]  /*20ce0*/  FFMA.FTZ R194, R194, R165.reuse, -R172 ;  /* 0x000000a5c2c27223 */ /* 0x080fe200000108ac */
[-CC-:B------:R-:W-:Y:S01]  /*20cf0*/  FFMA.FTZ R191, R191, R165.reuse, -R176.reuse ;  /* 0x000000a5bfbf7223 */ /* 0x180fe200000108b0 */
[----:B------:R-:W-:Y:S03]  /*20d00*/  FFMA.FTZ R189, R189, R165, -R176 ;  /* 0x000000a5bdbd7223 */ /* 0x000fe600000108b0 */
[----:B------:R-:W-:Y:S01]  /*20d10*/  MUFU.EX2 R182, R182 ;  /* 0x000000b600b67308 */ /* 0x000fe20000000800 */
[C---:B---3--:R-:W-:Y:S01]  /*20d20*/  FMUL.FTZ R4, R2.reuse, R160 ;  /* 0x000000a002047220 */ /* 0x048fe20000410000 */
[C---:B------:R-:W-:Y:S01]  /*20d30*/  FMUL.FTZ R5, R2.reuse, R161 ;  /* 0x000000a102057220 */ /* 0x040fe20000410000 */
[C---:B------:R-:W-:Y:S01]  /*20d40*/  FMUL.FTZ R9, R2.reuse, R157 ;  /* 0x0000009d02097220 */ /* 0x040fe20000410000 */
[C---:B------:R-:W-:Y:S01]  /*20d50*/  FMUL.FTZ R16, R2.reuse, R148 ;  /* 0x0000009402107220 */ /* 0x040fe20000410000 */
[C---:B------:R-:W-:Y:S01]  /*20d60*/  FMUL.FTZ R17, R2.reuse, R149 ;  /* 0x0000009502117220 */ /* 0x040fe20000410000 */
[----:B------:R-:W-:Y:S01]  /*20d70*/  MOV R160, R27 ;  /* 0x0000001b00a07202 */ /* 0x000fe20000000f00 */
[----:B------:R-:W-:Y:S03]  /*20d80*/  FMUL.FTZ R24, R2, R140 ;  /* 0x0000008c02187220 */ /* 0x000fe60000410000 */
[----:B------:R-:W2:Y:S01]  /*20d90*/  MUFU.EX2 R181, R181 ;  /* 0x000000b500b57308 */ /* 0x000ea20000000800 */
[C---:B-----5:R-:W-:Y:S01]  /*20da0*/  FMUL.FTZ R7, R0.reuse, R163 ;  /* 0x000000a300077220 */ /* 0x060fe20000410000 */
[----:B------:R-:W-:Y:S01]  /*20db0*/  FMUL.FTZ R6, R0, R162 ;  /* 0x000000a200067220 */ /* 0x000fe20000410000 */
[----:B------:R-:W-:Y:S01]  /*20dc0*/  FMUL.FTZ R8, R2, R156 ;  /* 0x0000009c02087220 */ /* 0x000fe20000410000 */
[C---:B------:R-:W-:Y:S01]  /*20dd0*/  FMUL.FTZ R10, R0.reuse, R158 ;  /* 0x0000009e000a7220 */ /* 0x040fe20000410000 */
[C---:B------:R-:W-:Y:S01]  /*20de0*/  FMUL.FTZ R11, R0.reuse, R159 ;  /* 0x0000009f000b7220 */ /* 0x040fe20000410000 */
[C---:B------:R-:W-:Y:S01]  /*20df0*/  FMUL.FTZ R18, R0.reuse, R150 ;  /* 0x0000009600127220 */ /* 0x040fe20000410000 */
[----:B------:R-:W-:Y:S03]  /*20e00*/  FMUL.FTZ R19, R0, R151 ;  /* 0x0000009700137220 */ /* 0x000fe60000410000 */
[----:B------:R-:W-:Y:S01]  /*20e10*/  MUFU.EX2 R187, R187 ;  /* 0x000000bb00bb7308 */ /* 0x000fe20000000800 */
[----:B------:R-:W3:Y:S01]  /*20e20*/  LDSM.16.MT88.4 R156, [R216+0x10000] ;  /* 0x01000000d89c783b */ /* 0x000ee20000004200 */
[----:B------:R-:W-:Y:S01]  /*20e30*/  MOV R161, R26 ;  /* 0x0000001a00a17202 */ /* 0x000fe20000000f00 */
[----:B------:R-:W-:Y:S02]  /*20e40*/  IMAD.MOV.U32 R162, RZ, RZ, R25 ;  /* 0x000000ffffa27224 */ /* 0x000fe400078e0019 */
[----:B------:R-:W-:Y:S01]  /*20e50*/  FMUL.FTZ R25, R2, R141 ;  /* 0x0000008d02197220 */ /* 0x000fe20000410000 */
[C---:B------:R-:W-:Y:S01]  /*20e60*/  FMUL.FTZ R26, R0.reuse, R142 ;  /* 0x0000008e001a7220 */ /* 0x040fe20000410000 */
[----:B------:R-:W-:Y:S01]  /*20e70*/  FMUL.FTZ R27, R0, R143 ;  /* 0x0000008f001b7220 */ /* 0x000fe20000410000 */
[C---:B------:R-:W-:Y:S02]  /*20e80*/  FMUL.FTZ R32, R2.reuse, R132 ;  /* 0x0000008402207220 */ /* 0x040fe40000410000 */
[----:B------:R-:W5:Y:S01]  /*20e90*/  MUFU.EX2 R180, R180 ;  /* 0x000000b400b47308 */ /* 0x000f620000000800 */
        /* <DEDUP_REMOVED lines=9> */
[----:B------:R-:W2:Y:S01]  /*20f30*/  LDSM.16.MT88.4 R140, [R218+0x12000] ;  /* 0x01200000da8c783b */ /* 0x000ea20000004200 */
[----:B------:R-:W-:Y:S01]  /*20f40*/  FMUL.FTZ R39, R0, R39 ;  /* 0x0000002700277220 */ /* 0x000fe20000410000 */
[C---:B------:R-:W-:Y:S01]  /*20f50*/  FMUL.FTZ R40, R2.reuse, R40 ;  /* 0x0000002802287220 */ /* 0x040fe20000410000 */
[----:B------:R-:W-:Y:S01]  /*20f60*/  FMUL.FTZ R41, R2, R41 ;  /* 0x0000002902297220 */ /* 0x000fe20000410000 */
[C---:B------:R-:W-:Y:S01]  /*20f70*/  FMUL.FTZ R42, R0.reuse, R42 ;  /* 0x0000002a002a7220 */ /* 0x040fe20000410000 */
[----:B------:R-:W-:Y:S03]  /*20f80*/  FMUL.FTZ R43, R0, R43 ;  /* 0x0000002b002b7220 */ /* 0x000fe60000410000 */
[----:B------:R-:W1:Y:S01]  /*20f90*/  MUFU.EX2 R184, R184 ;  /* 0x000000b800b87308 */ /* 0x000e620000000800 */
[----:B-----5:R-:W-:Y:S01]  /*20fa0*/  F2FP.BF16.F32.PACK_AB R169, R180, R187 ;  /* 0x000000bbb4a9723e */ /* 0x020fe200000010ff */
[----:B------:R-:W5:Y:S01]  /*20fb0*/  LDSM.16.MT88.4 R132, [R217+0x12000] ;  /* 0x01200000d984783b */ /* 0x000f620000004200 */
        /* <DEDUP_REMOVED lines=36> */
[C---:B----4-:R-:W-:Y:S01]  /*21200*/  HMMA.16816.F32.BF16 R12, R168.reuse, R20, R12 ;  /* 0x00000014a80c723c */ /* 0x050fe2000004180c */
        /* <DEDUP_REMOVED lines=21> */
[----:B------:R-:W4:Y:S01]  /*21360*/  MUFU.EX2 R190, R190 ;  /* 0x000000be00be7308 */ /* 0x000f220000000800 */
[C---:B------:R-:W-:Y:S01]  /*21370*/  FMUL.FTZ R28, R2.reuse, R136 ;  /* 0x00000088021c7220 */ /* 0x040fe20000410000 */
[----:B------:R-:W-:Y:S01]  /*21380*/  FMUL.FTZ R29, R2, R137 ;  /* 0x00000089021d7220 */ /* 0x000fe20000410000 */
[C---:B------:R-:W-:Y:S03]  /*21390*/  FMUL.FTZ R30, R0.reuse, R138 ;  /* 0x0000008a001e7220 */ /* 0x040fe60000410000 */
[C---:B------:R-:W-:Y:S02]  /*213a0*/  FMUL.FTZ R31, R0.reuse, R139 ;  /* 0x0000008b001f7220 */ /* 0x040fe40000410000 */
[----:B------:R-:W1:Y:S01]  /*213b0*/  LDSM.16.MT88.4 R136, [R216+0x12000] ;  /* 0x01200000d888783b */ /* 0x000e620000004200 */
        /* <DEDUP_REMOVED lines=11> */
[----:B------:R-:W3:Y:S01]  /*21470*/  MUFU.EX2 R199, R199 ;  /* 0x000000c700c77308 */ /* 0x000ee20000000800 */
[C---:B------:R-:W-:Y:S01]  /*21480*/  FMUL.FTZ R86, R0.reuse, R86 ;  /* 0x0000005600567220 */ /* 0x040fe20000410000 */
[C---:B--2---:R-:W-:Y:S04]  /*21490*/  HMMA.16816.F32.BF16 R36, R168.reuse, R148, R36 ;  /* 0x00000094a824723c */ /* 0x044fe80000041824 */
        /* <DEDUP_REMOVED lines=9> */
[----:B------:R-:W2:Y:S02]  /*21530*/  LDSM.16.MT88.4 R140, [R220+0x14000] ;  /* 0x01400000dc8c783b */ /* 0x000ea40000004200 */
[C---:B------:R-:W-:Y:S03]  /*21540*/  FMUL.FTZ R90, R0.reuse, R90 ;  /* 0x0000005a005a7220 */ /* 0x040fe60000410000 */
[C---:B-----5:R-:W-:Y:S02]  /*21550*/  HMMA.16816.F32.BF16 R52, R168.reuse, R132, R52 ;  /* 0x00000084a834723c */ /* 0x060fe40000041834 */
[----:B------:R-:W5:Y:S03]  /*21560*/  MUFU.EX2 R198, R198 ;  /* 0x000000c600c67308 */ /* 0x000f660000000800 */
[----:B------:R-:W-:Y:S01]  /*21570*/  FMUL.FTZ R91, R0, R91 ;  /* 0x0000005b005b7220 */ /* 0x000fe20000410000 */
[C---:B------:R-:W-:Y:S01]  /*21580*/  HMMA.16816.F32.BF16 R56, R168.reuse, R134, R56 ;  /* 0x00000086a838723c */ /* 0x040fe20000041838 */
[----:B------:R-:W4:Y:S05]  /*21590*/  LDSM.16.MT88.4 R132, [R218+0x14000] ;  /* 0x01400000da84783b */ /* 0x000f2a0000004200 */
[----:B------:R-:W5:Y:S01]  /*215a0*/  MUFU.EX2 R196, R196 ;  /* 0x000000c400c47308 */ /* 0x000f620000000800 */
[C---:B------:R-:W-:Y:S01]  /*215b0*/  FMUL.FTZ R92, R2.reuse, R92 ;  /* 0x0000005c025c7220 */ /* 0x040fe20000410000 */
[C---:B-1----:R-:W-:Y:S03]  /*215c0*/  HMMA.16816.F32.BF16 R60, R168.reuse, R136, R60 ;  /* 0x00000088a83c723c */ /* 0x042fe6000004183c */
[----:B------:R-:W-:Y:S03]  /*215d0*/  FMUL.FTZ R93, R2, R93 ;  /* 0x0000005d025d7220 */ /* 0x000fe60000410000 */
[C---:B------:R-:W-:Y:S01]  /*215e0*/  HMMA.16816.F32.BF16 R64, R168.reuse, R138, R64 ;  /* 0x0000008aa840723c */ /* 0x040fe20000041840 */
[----:B------:R-:W1:Y:S01]  /*215f0*/  LDSM.16.MT88.4 R136, [R217+0x14000] ;  /* 0x01400000d988783b */ /* 0x000e620000004200 */
[----:B------:R-:W-:Y:S03]  /*21600*/  MUFU.EX2 R191, R191 ;  /* 0x000000bf00bf7308 */ /* 0x000fe60000000800 */
[C---:B------:R-:W-:Y:S01]  /*21610*/  FMUL.FTZ R94, R0.reuse, R94 ;  /* 0x0000005e005e7220 */ /* 0x040fe20000410000 */
[----:B------:R-:W-:Y:S01]  /*21620*/  FMUL.FTZ R95, R0, R95 ;  /* 0x0000005f005f7220 */ /* 0x000fe20000410000 */
[C---:B------:R-:W-:Y:S01]  /*21630*/  FMUL.FTZ R96, R2.reuse, R96 ;  /* 0x0000006002607220 */ /* 0x040fe20000410000 */
[----:B------:R-:W-:Y:S04]  /*21640*/  FMUL.FTZ R97, R2, R97 ;  /* 0x0000006102617220 */ /* 0x000fe80000410000 */
[----:B------:R-:W-:Y:S01]  /*21650*/  MUFU.EX2 R189, R189 ;  /* 0x000000bd00bd7308 */ /* 0x000fe20000000800 */
        /* <DEDUP_REMOVED lines=49> */
[C---:B-1----:R-:W-:Y:S03]  /*21970*/  HMMA.16816.F32.BF16 R108, R168.reuse, R136, R108 ;  /* 0x00000088a86c723c */ /* 0x042fe6000004186c */
[----:B------:R-:W-:Y:S01]  /*21980*/  FFMA.FTZ R185, R2, R251, R185 ;  /* 0x000000fb02b97223 */ /* 0x000fe200000100b9 */
[----:B------:R-:W-:Y:S01]  /*21990*/  FFMA.FTZ R187, R0, R249, R187 ;  /* 0x000000f900bb7223 */ /* 0x000fe200000100bb */
[----:B------:R-:W-:Y:S01]  /*219a0*/  MOV R2, R3 ;  /* 0x0000000300027202 */ /* 0x000fe20000000f00 */
[C---:B------:R-:W-:Y:S05]  /*219b0*/  HMMA.16816.F32.BF16 R112, R168.reuse, R138, R112 ;  /* 0x0000008aa870723c */ /* 0x040fea0000041870 */
[----:B------:R-:W-:Y:S01]  /*219c0*/  F2FP.BF16.F32.PACK_AB R136, R186, R193 ;  /* 0x000000c1ba88723e */ /* 0x000fe200000010ff */
[----:B------:R-:W-:Y:S01]  /*219d0*/  FADD.FTZ R185, R183, R185 ;  /* 0x000000b9b7b97221 */ /* 0x000fe20000010000 */
[----:B------:R-:W-:Y:S01]  /*219e0*/  F2FP.BF16.F32.PACK_AB R138, R195, R188 ;  /* 0x000000bcc38a723e */ /* 0x000fe200000010ff */
[----:B------:R-:W-:Y:S01]  /*219f0*/  FADD.FTZ R180, R180, R187 ;  /* 0x000000bbb4b47221 */ /* 0x000fe20000010000 */
[C---:B--2---:R-:W-:Y:S03]  /*21a00*/  HMMA.16816.F32.BF16 R116, R168.reuse, R140, R116 ;  /* 0x0000008ca874723c */ /* 0x044fe60000041874 */
[----:B------:R-:W-:Y:S01]  /*21a10*/  F2FP.BF16.F32.PACK_AB R137, R190, R197 ;  /* 0x000000c5be89723e */ /* 0x000fe200000010ff */
[----:B------:R-:W-:Y:S01]  /*21a20*/  FADD.FTZ R182, R182, R185 ;  /* 0x000000b9b6b67221 */ /* 0x000fe20000010000 */
[----:B---3--:R-:W-:Y:S01]  /*21a30*/  F2FP.BF16.F32.PACK_AB R139, R199, R192 ;  /* 0x000000c0c78b723e */ /* 0x008fe200000010ff */
[C---:B------:R-:W-:Y:S01]  /*21a40*/  HMMA.16816.F32.BF16 R120, R168.reuse, R142, R120 ;  /* 0x0000008ea878723c */ /* 0x040fe20000041878 */
[----:B------:R-:W1:Y:S04]  /*21a50*/  LDSM.16.MT88.4 R140, [R216+0x10800] ;  /* 0x01080000d88c783b */ /* 0x000e680000004200 */
[----:B------:R-:W-:Y:S01]  /*21a60*/  MOV R0, R164 ;  /* 0x000000a400007202 */ /* 0x000fe20000000f00 */
[C---:B----4-:R-:W-:Y:S05]  /*21a70*/  HMMA.16816.F32.BF16 R124, R168.reuse, R132, R124 ;  /* 0x00000084a87c723c */ /* 0x050fea000004187c */
        /* <DEDUP_REMOVED lines=8> */
[----:B------:R-:W-:Y:S01]  /*21b00*/  FFMA.FTZ R168, R169, R165, -R176 ;  /* 0x000000a5a9a87223 */ /* 0x000fe200000108b0 */
[C---:B------:R-:W-:Y:S03]  /*21b10*/  HMMA.16816.F32.BF16 R12, R136.reuse, R148, R12 ;  /* 0x00000094880c723c */ /* 0x040fe6000004180c */
[----:B------:R-:W4:Y:S02]  /*21b20*/  MUFU.EX2 R169, R168 ;  /* 0x000000a800a97308 */ /* 0x000f240000000800 */
[----:B------:R-:W-:Y:S01]  /*21b30*/  MOV R171, R161 ;  /* 0x000000a100ab7202 */ /* 0x000fe20000000f00 */
[C---:B------:R-:W-:Y:S01]  /*21b40*/  HMMA.16816.F32.BF16 R16, R136.reuse, R150, R16 ;  /* 0x000000968810723c */ /* 0x040fe20000041810 */
[----:B------:R-:W5:Y:S04]  /*21b50*/  LDSM.16.MT88.4 R148, [R216+0x12800] ;  /* 0x01280000d894783b */ /* 0x000f680000004200 */
        /* <DEDUP_REMOVED lines=24> */
[----:B------:R-:W3:Y:S04]  /*21ce0*/  LDSM.16.MT88.4 R144, [R218+0x16800] ;  /* 0x01680000da90783b */ /* 0x000ee80000004200 */
[----:B------:R-:W-:Y:S01]  /*21cf0*/  FADD.FTZ R199, R199, R192 ;  /* 0x000000c0c7c77221 */ /* 0x000fe20000010000 */
[C---:B-----5:R-:W-:Y:S05]  /*21d00*/  HMMA.16816.F32.BF16 R60, R136.reuse, R148, R60 ;  /* 0x00000094883c723c */ /* 0x060fea000004183c */
[----:B------:R-:W-:Y:S01]  /*21d10*/  FADD.FTZ R199, R198, R199 ;  /* 0x000000c7c6c77221 */ /* 0x000fe20000010000 */
[C---:B------:R-:W-:Y:S01]  /*21d20*/  HMMA.16816.F32.BF16 R64, R136.reuse, R150, R64 ;  /* 0x000000968840723c */ /* 0x040fe20000041840 */
[----:B------:R-:W5:Y:S04]  /*21d30*/  LDSM.16.MT88.4 R148, [R217+0x16800] ;  /* 0x01680000d994783b */ /* 0x000f680000004200 */
[----:B------:R-:W-:Y:S01]  /*21d40*/  FADD.FTZ R199, R196, R199 ;  /* 0x000000c7c4c77221 */ /* 0x000fe20000010000 */
[C---:B----4-:R-:W-:Y:S05]  /*21d50*/  HMMA.16816.F32.BF16 R68, R136.reuse, R152, R68 ;  /* 0x000000988844723c */ /* 0x050fea0000041844 */
[----:B------:R-:W-:Y:S01]  /*21d60*/  FADD.FTZ R199, R194, R199 ;  /* 0x000000c7c2c77221 */ /* 0x000fe20000010000 */
[C---:B------:R-:W-:Y:S01]  /*21d70*/  HMMA.16816.F32.BF16 R72, R136.reuse, R154, R72 ;  /* 0x0000009a8848723c */ /* 0x040fe20000041848 */
[----:B------:R-:W4:Y:S05]  /*21d80*/  LDSM.16.MT88.4 R152, [R216+0x16800] ;  /* 0x01680000d898783b */ /* 0x000f2a0000004200 */
[C---:B------:R-:W-:Y:S06]  /*21d90*/  HMMA.16816.F32.BF16 R76, R136.reuse, R160, R76 ;  /* 0x000000a0884c723c */ /* 0x040fec000004184c */
[C---:B------:R-:W-:Y:S05]  /*21da0*/  HMMA.16816.F32.BF16 R80, R136.reuse, R162, R80 ;  /* 0x000000a28850723c */ /* 0x040fea0000041850 */
[-CC-:B------:R-:W-:Y:S01]  /*21db0*/  FFMA.FTZ R161, R170, R165.reuse, -R176.reuse ;  /* 0x000000a5aaa17223 */ /* 0x180fe200000108b0 */
[C---:B-1----:R-:W-:Y:S03]  /*21dc0*/  HMMA.16816.F32.BF16 R84, R136.reuse, R140, R84 ;  /* 0x0000008c8854723c */ /* 0x042fe60000041854 */
[----:B------:R-:W1:Y:S02]  /*21dd0*/  MUFU.EX2 R162, R161 ;  /* 0x000000a100a27308 */ /* 0x000e640000000800 */
[-CC-:B------:R-:W-:Y:S01]  /*21de0*/  FFMA.FTZ R160, R171, R165.reuse, -R176.reuse ;  /* 0x000000a5aba07223 */ /* 0x180fe200000108b0 */
[C---:B------:R-:W-:Y:S01]  /*21df0*/  HMMA.16816.F32.BF16 R88, R136.reuse, R142, R88 ;  /* 0x0000008e8858723c */ /* 0x040fe20000041858 */
[----:B------:R-:W4:Y:S06]  /*21e00*/  LDSM.16.MT88.4 R140, [R220+0x11000] ;  /* 0x01100000dc8c783b */ /* 0x000f2c0000004200 */
[----:B------:R-:W5:Y:S01]  /*21e10*/  MUFU.EX2 R161, R160 ;  /* 0x000000a000a17308 */ /* 0x000f620000000800 */
[C---:B------:R-:W-:Y:S03]  /*21e20*/  HMMA.16816.F32.BF16 R92, R136.reuse, R156, R92 ;  /* 0x0000009c885c723c */ /* 0x040fe6000004185c */
[----:B------:R-:W-:Y:S03]  /*21e30*/  FFMA.FTZ R176, R174, R165, -R176 ;  /* 0x000000a5aeb07223 */ /* 0x000fe600000108b0 */
[C---:B------:R-:W-:Y:S01]  /*21e40*/  HMMA.16816.F32.BF16 R96, R136.reuse, R158, R96 ;  /* 0x0000009e8860723c */ /* 0x040fe20000041860 */
[----:B------:R-:W4:Y:S05]  /*21e50*/  LDSM.16.MT88.4 R156, [R218+0x11000] ;  /* 0x01100000da9c783b */ /* 0x000f2a0000004200 */
[C---:B--2---:R-:W-:Y:S01]  /*21e60*/  HMMA.16816.F32.BF16 R100, R136.reuse, R132, R100 ;  /* 0x000000848864723c */ /* 0x044fe20000041864 */
[----:B------:R2:W4:Y:S05]  /*21e70*/  MUFU.EX2 R132, R178 ;  /* 0x000000b200847308 */ /* 0x00052a0000000800 */
[C---:B------:R-:W-:Y:S05]  /*21e80*/  HMMA.16816.F32.BF16 R104, R136.reuse, R134, R104 ;  /* 0x000000868868723c */ /* 0x040fea0000041868 */
[----:B------:R-:W-:Y:S01]  /*21e90*/  MOV R133, R169 ;  /* 0x000000a900857202 */ /* 0x000fe20000000f00 */
[C---:B---3--:R-:W-:Y:S01]  /*21ea0*/  HMMA.16816.F32.BF16 R108, R136.reuse, R144, R108 ;  /* 0x00000090886c723c */ /* 0x048fe2000004186c */
[----:B------:R-:W-:Y:S04]  /*21eb0*/  LDSM.16.MT88.4 R168, [R216+0x11000] ;  /* 0x01100000d8a8783b */ /* 0x000fe80000004200 */
[----:B-1----:R-:W-:Y:S01]  /*21ec0*/  IMAD.MOV.U32 R134, RZ, RZ, R162 ;  /* 0x000000ffff867224 */ /* 0x002fe200078e00a2 */
[C---:B------:R-:W-:Y:S03]  /*21ed0*/  HMMA.16816.F32.BF16 R112, R136.reuse, R146, R112 ;  /* 0x000000928870723c */ /* 0x040fe60000041870 */
[----:B------:R-:W-:Y:S02]  /*21ee0*/  LDSM.16.MT88.4 R144, [R220+0x13000] ;  /* 0x01300000dc90783b */ /* 0x000fe40000004200 */
[----:B-----5:R-:W-:Y:S01]  /*21ef0*/  MOV R135, R161 ;  /* 0x000000a100877202 */ /* 0x020fe20000000f00 */
[C---:B------:R-:W-:Y:S05]  /*21f00*/  HMMA.16816.F32.BF16 R116, R136.reuse, R148, R116 ;  /* 0x000000948874723c */ /* 0x040fea0000041874 */
[----:B------:R-:W1:Y:S01]  /*21f10*/  LDSM.16.MT88.4 R160, [R217+0x11000] ;  /* 0x01100000d9a0783b */ /* 0x000e620000004200 */
[C---:B------:R-:W-:Y:S05]  /*21f20*/  HMMA.16816.F32.BF16 R120, R136.reuse, R150, R120 ;  /* 0x000000968878723c */ /* 0x040fea0000041878 */
[----:B--2---:R-:W-:Y:S01]  /*21f30*/  MOV R178, R134 ;  /* 0x0000008600b27202 */ /* 0x004fe20000000f00 */
[C---:B----4-:R-:W-:Y:S05]  /*21f40*/  HMMA.16816.F32.BF16 R124, R136.reuse, R152, R124 ;  /* 0x00000098887c723c */ /* 0x050fea000004187c */
[----:B------:R-:W-:Y:S01]  /*21f50*/  MOV R149, R135 ;  /* 0x0000008700957202 */ /* 0x000fe20000000f00 */
[----:B------:R-:W-:Y:S01]  /*21f60*/  HMMA.16816.F32.BF16 R128, R136, R154, R128 ;  /* 0x0000009a8880723c */ /* 0x000fe20000041880 */
[----:B------:R-:W2:Y:S04]  /*21f70*/  LDSM.16.MT88.4 R136, [R218+0x13000] ;  /* 0x01300000da88783b */ /* 0x000ea80000004200 */
[----:B------:R-:W-:Y:S01]  /*21f80*/  IMAD.MOV.U32 R153, RZ, RZ, R133 ;  /* 0x000000ffff997224 */ /* 0x000fe200078e0085 */
[----:B------:R-:W-:Y:S02]  /*21f90*/  MOV R152, R132 ;  /* 0x0000008400987202 */ /* 0x000fe40000000f00 */
        /* <DEDUP_REMOVED lines=135> */
[C---:B---3--:R-:W-:Y:S06]  /*22810*/  HMMA.16816.F32.BF16 R92, R168.reuse, R4, R92 ;  /* 0x00000004a85c723c */ /* 0x048fec000004185c */
[C---:B------:R-:W-:Y:S05]  /*22820*/  HMMA.16816.F32.BF16 R96, R168.reuse, R6, R96 ;  /* 0x00000006a860723c */ /* 0x040fea0000041860 */
        /* <DEDUP_REMOVED lines=9> */
[C---:B-1----:R-:W-:Y:S05]  /*228c0*/  HMMA.16816.F32.BF16 R116, R168.reuse, R16, R116 ;  /* 0x00000010a874723c */ /* 0x042fea0000041874 */
[----:B------:R-:W-:Y:S01]  /*228d0*/  FADD.FTZ R251, R165, R252 ;  /* 0x000000fca5fb7221 */ /* 0x000fe20000010000 */
[C---:B------:R-:W-:Y:S06]  /*228e0*/  HMMA.16816.F32.BF16 R120, R168.reuse, R18, R120 ;  /* 0x00000012a878723c */ /* 0x040fec0000041878 */
[C---:B--2---:R-:W-:Y:S06]  /*228f0*/  HMMA.16816.F32.BF16 R124, R168.reuse, R20, R124 ;  /* 0x00000014a87c723c */ /* 0x044fec000004187c */
[----:B------:R-:W-:Y:S01]  /*22900*/  HMMA.16816.F32.BF16 R128, R168, R22, R128 ;  /* 0x00000016a880723c */ /* 0x000fe20000041880 */
[----:B------:R-:W-:Y:S11]  /*22910*/  @!UPT UIADD3 URZ, URZ, URZ, URZ ;  /* 0x0000003f3f3ff290 */ /* 0x000ff6000fffe03f */
[----:B------:R-:W-:Y:S01]  /*22920*/  @!UPT UIADD3 URZ, URZ, URZ, URZ ;  /* 0x0000003f3f3ff290 */ /* 0x000fe2000fffe03f */
[----:B------:R-:W-:Y:S11]  /*22930*/  @P0 BRA `(.L_x_7023) ;  /* 0xffffffb000f80947 */ /* 0x000ff6000383ffff */
.L_x_7014:
        /* <DEDUP_REMOVED lines=14> */
.L_x_7040:
        /* <DEDUP_REMOVED lines=341> */
.L_x_7026:
        /* <DEDUP_REMOVED lines=8> */
.L_x_7027:
[----:B------:R-:W-:Y:S05]  /*23ff0*/  BSYNC B0 ;  /* 0x0000000000007941 */ /* 0x000fea0003800000 */
.L_x_7025:
[----:B------:R-:W1:Y:S01]  /*24000*/  S2R R13, SR_TID.X ;  /* 0x00000000000d7919 */ /* 0x000e620000002100 */
[----:B------:R-:W-:Y:S02]  /*24010*/  R2UR UR4, R6 ;  /* 0x00000000060472ca */ /* 0x000fe400000e0000 */
[----:B------:R-:W-:Y:S02]  /*24020*/  R2UR UR5, R7 ;  /* 0x00000000070572ca */ /* 0x000fe400000e0000 */
[----:B------:R-:W-:-:S05]  /*24030*/  LOP3.LUT R17, R12, 0xffffffe0, RZ, 0xc0, !PT ;  /* 0xffffffe00c117812 */ /* 0x000fca00078ec0ff */
[----:B------:R-:W-:Y:S01]  /*24040*/  IMAD.IADD R12, R2, 0x1, -R17 ;  /* 0x00000001020c7824 */ /* 0x000fe200078e0a11 */
[----:B------:R-:W-:-:S04]  /*24050*/  LEA.HI R17, R5, R2, RZ, 0x3 ;  /* 0x0000000205117211 */ /* 0x000fc800078f18ff */
[----:B------:R-:W-:Y:S01]  /*24060*/  LOP3.LUT R17, R17, 0xfffffff8, RZ, 0xc0, !PT ;  /* 0xfffffff811117812 */ /* 0x000fe200078ec0ff */
[----:B------:R-:W5:Y:S04]  /*24070*/  LD.E.64 R78, desc[UR4][R10.64+0x70] ;  /* 0x000070040a4e7980 */ /* 0x000f68000c101b00 */
[----:B------:R2:W5:Y:S01]  /*24080*/  LD.E.64 R82, desc[UR4][R10.64+0xa0] ;  /* 0x0000a0040a527980 */ /* 0x000562000c101b00 */
[----:B------:R-:W-:Y:S01]  /*24090*/  IMAD.IADD R18, R2, 0x1, -R17 ;  /* 0x0000000102127824 */ /* 0x000fe200078e0a11 */
[----:B------:R-:W-:Y:S01]  /*240a0*/  SHF.R.S32.HI R15, RZ, 0x1f, R231 ;  /* 0x0000001fff0f7819 */ /* 0x000fe200000114e7 */
[----:B------:R-:W-:Y:S05]  /*240b0*/  WARPSYNC.ALL ;  /* 0x0000000000007948 */ /* 0x000fea0003800000 */
[----:B------:R-:W-:Y:S01]  /*240c0*/  IMAD.SHL.U32 R18, R18, 0x8, RZ ;  /* 0x0000000812127824 */ /* 0x000fe200078e00ff */
[----:B------:R-:W-:Y:S01]  /*240d0*/  BAR.SYNC.DEFER_BLOCKING 0x0 ;  /* 0x0000000000007b1d */ /* 0x000fe20000010000 */
[----:B------:R-:W-:Y:S01]  /*240e0*/  IMAD R3, R81, R231, RZ ;  /* 0x000000e751037224 */ /* 0x000fe200078e02ff */
[----:B------:R-:W-:Y:S01]  /*240f0*/  LOP3.LUT P0, RZ, R12, 0x3, RZ, 0xc0, !PT ;  /* 0x000000030cff7812 */ /* 0x000fe2000780c0ff */
[----:B------:R-:W-:Y:S01]  /*24100*/  IMAD.SHL.U32 R5, R233, 0x40, RZ ;  /* 0x00000040e9057824 */ /* 0x000fe200078e00ff */
[----:B-1----:R-:W-:Y:S01]  /*24110*/  SHF.R.S32.HI R2, RZ, 0x1f, R13 ;  /* 0x0000001fff027819 */ /* 0x002fe2000001140d */
[----:B------:R-:W-:Y:S01]  /*24120*/  IMAD R3, R80, R15, R3 ;  /* 0x0000000f50037224 */ /* 0x000fe200078e0203 */
[----:B------:R-:W-:Y:S01]  /*24130*/  SHF.R.S32.HI R19, RZ, 0x1f, R18 ;  /* 0x0000001fff137819 */ /* 0x000fe20000011412 */
[----:B------:R-:W-:Y:S01]  /*24140*/  BSSY B0, `(.L_x_7028) ;  /* 0x000003f000007945 */ /* 0x000fe20003800000 */
[----:B------:R-:W-:-:S02]  /*24150*/  LEA.HI R2, R2, R13, RZ, 0x3 ;  /* 0x0000000d02027211 */ /* 0x000fc400078f18ff */
[----:B------:R-:W-:Y:S01]  /*24160*/  SHF.R.S32.HI R15, RZ, 0x1f, R14 ;  /* 0x0000001fff0f7819 */ /* 0x000fe2000001140e */
[-C--:B------:R-:W-:Y:S01]  /*24170*/  IMAD.WIDE.U32 R18, R76, R5.reuse, R18 ;  /* 0x000000054c127225 */ /* 0x080fe200078e0012 */
[----:B------:R-:W-:Y:S02]  /*24180*/  SHF.R.S32.HI R12, RZ, 0x1f, R5 ;  /* 0x0000001fff0c7819 */ /* 0x000fe40000011405 */
[----:B------:R-:W-:Y:S02]  /*24190*/  SHF.R.S32.HI R2, RZ, 0x3, R2 ;  /* 0x00000003ff027819 */ /* 0x000fe40000011402 */
[----:B--2---:R-:W-:Y:S01]  /*241a0*/  SHF.R.S32.HI R10, RZ, 0x1f, R13 ;  /* 0x0000001fff0a7819 */ /* 0x004fe2000001140d */
[----:B------:R-:W-:Y:S01]  /*241b0*/  IMAD R11, R77, R5, RZ ;  /* 0x000000054d0b7224 */ /* 0x000fe200078e02ff */
[----:B------:R-:W-:Y:S02]  /*241c0*/  LEA.HI R15, R15, R14, RZ, 0x2 ;  /* 0x0000000e0f0f7211 */ /* 0x000fe400078f10ff */
[----:B------:R-:W-:Y:S01]  /*241d0*/  LEA.HI R10, R10, R13, RZ, 0x5 ;  /* 0x0000000d0a0a7211 */ /* 0x000fe200078f28ff */
[----:B------:R-:W-:Y:S01]  /*241e0*/  IMAD R11, R76, R12, R11 ;  /* 0x0000000c4c0b7224 */ /* 0x000fe200078e020b */
[----:B------:R-:W-:Y:S01]  /*241f0*/  LOP3.LUT R15, R15, 0xffffffc, RZ, 0xc0, !PT ;  /* 0x0ffffffc0f0f7812 */ /* 0x000fe200078ec0ff */
[----:B------:R-:W-:Y:S01]  /*24200*/  VIADD R12, R2, 0x10 ;  /* 0x00000010020c7836 */ /* 0x000fe20000000000 */
[----:B------:R-:W-:Y:S01]  /*24210*/  LOP3.LUT R10, R10, 0xffffffe0, RZ, 0xc0, !PT ;  /* 0xffffffe00a0a7812 */ /* 0x000fe200078ec0ff */
[----:B------:R1:W2:Y:S01]  /*24220*/  LDS.128 R68, [R235] ;  /* 0x00000000eb447984 */ /* 0x0002a20000000c00 */
[----:B------:R-:W-:Y:S01]  /*24230*/  IADD3 R16, P1, R16, R18, RZ ;  /* 0x0000001210107210 */ /* 0x000fe20007f3e0ff */
[----:B------:R-:W-:-:S02]  /*24240*/  IMAD.IADD R15, R14, 0x1, -R15 ;  /* 0x000000010e0f7824 */ /* 0x000fc400078e0a0f */
[----:B------:R-:W-:Y:S01]  /*24250*/  IMAD.IADD R10, R13, 0x1, -R10 ;  /* 0x000000010d0a7824 */ /* 0x000fe200078e0a0a */
[----:B------:R-:W-:Y:S01]  /*24260*/  IADD3.X R17, R8, R19, R11, P1, !PT ;  /* 0x0000001308117210 */ /* 0x000fe20000ffe40b */
[----:B------:R-:W-:Y:S01]  /*24270*/  IMAD.IADD R13, R234, 0x1, -R5 ;  /* 0x00000001ea0d7824 */ /* 0x000fe200078e0a05 */
[----:B------:R1:W3:Y:S01]  /*24280*/  LDS.128 R64, [R235+0x800] ;  /* 0x00080000eb407984 */ /* 0x0002e20000000c00 */
[----:B------:R-:W-:Y:S01]  /*24290*/  VIADD R8, R2, 0x30 ;  /* 0x0000003002087836 */ /* 0x000fe20000000000 */
[----:B------:R-:W-:Y:S01]  /*242a0*/  SHF.R.S32.HI R5, RZ, 0x1f, R10 ;  /* 0x0000001fff057819 */ /* 0x000fe2000001140a */
[----:B------:R-:W-:Y:S01]  /*242b0*/  IMAD.WIDE.U32 R80, R80, R231, R16 ;  /* 0x000000e750507225 */ /* 0x000fe200078e0010 */
[-C--:B------:R-:W-:Y:S01]  /*242c0*/  ISETP.GE.AND P3, PT, R12, R13.reuse, PT ;  /* 0x0000000d0c00720c */ /* 0x080fe20003f66270 */
[----:B------:R1:W4:Y:S01]  /*242d0*/  LDS.128 R60, [R235+0x1000] ;  /* 0x00100000eb3c7984 */ /* 0x0003220000000c00 */
[----:B------:R-:W-:Y:S01]  /*242e0*/  LEA.HI R5, R5, R10, RZ, 0x2 ;  /* 0x0000000a05057211 */ /* 0x000fe200078f10ff */
[C---:B------:R-:W-:Y:S01]  /*242f0*/  VIADD R10, R2.reuse, 0x20 ;  /* 0x00000020020a7836 */ /* 0x040fe20000000000 */
[----:B------:R-:W-:Y:S01]  /*24300*/  ISETP.GE.AND P4, PT, R2, R13, PT ;  /* 0x0000000d0200720c */ /* 0x000fe20003f86270 */
[----:B------:R1:W1:Y:S01]  /*24310*/  LDS.128 R56, [R235+0x1800] ;  /* 0x00180000eb387984 */ /* 0x0002620000000c00 */
[----:B------:R-:W-:-:S02]  /*24320*/  SHF.R.S32.HI R12, RZ, 0x2, R5 ;  /* 0x00000002ff0c7819 */ /* 0x000fc40000011405 */
[-C--:B------:R-:W-:Y:S01]  /*24330*/  ISETP.GE.AND P2, PT, R10, R13.reuse, PT ;  /* 0x0000000d0a00720c */ /* 0x080fe20003f46270 */
[----:B------:R1:W1:Y:S01]  /*24340*/  LDS.128 R52, [R235+0x2000] ;  /* 0x00200000eb347984 */ /* 0x0002620000000c00 */
[----:B------:R-:W-:Y:S01]  /*24350*/  ISETP.GE.AND P1, PT, R8, R13, PT ;  /* 0x0000000d0800720c */ /* 0x000fe20003f26270 */
[----:B------:R-:W-:Y:S02]  /*24360*/  IMAD R5, R15, 0x10, R12 ;  /* 0x000000100f057824 */ /* 0x000fe400078e020c */
        /* <DEDUP_REMOVED lines=28> */
.L_x_7029:
[----:B------:R-:W-:Y:S05]  /*24530*/  BSYNC B0 ;  /* 0x0000000000007941 */ /* 0x000fea0003800000 */
.L_x_7028:
        /* <DEDUP_REMOVED lines=23> */
.L_x_7031:
[----:B------:R-:W-:Y:S05]  /*246b0*/  BSYNC B0 ;  /* 0x0000000000007941 */ /* 0x000fea0003800000 */
.L_x_7030:
[----:B------:R-:W-:Y:S04]  /*246c0*/  BSSY B0, `(.L_x_7032) ;  /* 0x0000018000007945 */ /* 0x000fe80003800000 */
[----:B------:R-:W-:Y:S05]  /*246d0*/  @P3 BRA `(.L_x_7033) ;  /* 0x0000000000583947 */ /* 0x000fea0003800000 */
[----:B------:R-:W-:Y:S01]  /*246e0*/  IADD3 R5, P0, R2, 0x10, RZ ;  /* 0x0000001002057810 */ /* 0x000fe20007f1e0ff */
[----:B--2---:R-:W-:Y:S01]  /*246f0*/  IMAD.MOV.U32 R10, RZ, RZ, R80 ;  /* 0x000000ffff0a7224 */ /* 0x004fe200078e0050 */
        /* <DEDUP_REMOVED lines=17> */
[----:B-1----:R3:W-:Y:S04]  /*24810*/  ST.E.128 desc[UR10][R4.64+0x80], R48 ;  /* 0x0000803004007985 */ /* 0x0027e8000c101d0a */
[----:B------:R3:W-:Y:S04]  /*24820*/  ST.E.128 desc[UR8][R4.64+0x100], R32 ;  /* 0x0001002004007985 */ /* 0x0007e8000c101d08 */
[----:B------:R3:W-:Y:S02]  /*24830*/  ST.E.128 desc[UR4][R4.64+0x180], R16 ;  /* 0x0001801004007985 */ /* 0x0007e4000c101d04 */
.L_x_7033:
[----:B------:R-:W-:Y:S05]  /*24840*/  BSYNC B0 ;  /* 0x0000000000007941 */ /* 0x000fea0003800000 */
.L_x_7032:
[----:B------:R-:W-:Y:S04]  /*24850*/  BSSY B0, `(.L_x_7034) ;  /* 0x0000018000007945 */ /* 0x000fe80003800000 */
[----:B------:R-:W-:Y:S05]  /*24860*/  @P2 BRA `(.L_x_7035) ;  /* 0x0000000000582947 */ /* 0x000fea0003800000 */
[----:B---3--:R-:W-:Y:S01]  /*24870*/  IADD3 R5, P0, R2, 0x20, RZ ;  /* 0x0000002002057810 */ /* 0x008fe20007f1e0ff */
        /* <DEDUP_REMOVED lines=21> */
.L_x_7035:
[----:B------:R-:W-:Y:S05]  /*249d0*/  BSYNC B0 ;  /* 0x0000000000007941 */ /* 0x000fea0003800000 */
.L_x_7034:
[----:B------:R-:W-:-:S04]  /*249e0*/  MOV R231, 0x0 ;  /* 0x0000000000e77802 */ /* 0x000fc80000000f00 */
[----:B-12345:R-:W-:Y:S05]  /*249f0*/  @P1 RET.REL.NODEC R230 `(_ZN5flash24flash_fwd_splitkv_kernelI23Flash_fwd_kernel_traitsILi256ELi64ELi64ELi4ELb0ELb0EN7cutlass10bfloat16_tE19Flash_kernel_traitsILi256ELi64ELi64ELi4ES3_EELb0ELb1ELb0ELb0ELb1ELb1ELb0ELb1EEEvNS_16Flash_fwd_paramsE) ;  /* 0xfffffdb4e6801950 */ /* 0x03efea0003c3ffff */
[----:B------:R-:W-:Y:S01]  /*24a00*/  IADD3 R3, P0, R2, 0x30, RZ ;  /* 0x0000003002037810 */ /* 0x000fe20007f1e0ff */
[----:B------:R-:W-:Y:S01]  /*24a10*/  IMAD.MOV.U32 R8, RZ, RZ, R80 ;  /* 0x000000ffff087224 */ /* 0x000fe200078e0050 */
[C---:B------:R-:W-:Y:S01]  /*24a20*/  R2UR UR12, R6.reuse ;  /* 0x00000000060c72ca */ /* 0x040fe200000e0000 */
[----:B------:R-:W-:Y:S01]  /*24a30*/  IMAD.MOV.U32 R231, RZ, RZ, 0x0 ;  /* 0x00000000ffe77424 */ /* 0x000fe200078e00ff */
        /* <DEDUP_REMOVED lines=11> */
[----:B------:R-:W-:Y:S01]  /*24af0*/  LEA R2, P0, R8, R78, 0x1 ;  /* 0x0000004e08027211 */ /* 0x000fe200078008ff */
[----:B------:R-:W-:-:S05]  /*24b00*/  IMAD.IADD R5, R9, 0x1, R5 ;  /* 0x0000000109057824 */ /* 0x000fca00078e0205 */
[----:B------:R-:W-:-:S05]  /*24b10*/  LEA.HI.X R3, R8, R79, R5, 0x1, P0 ;  /* 0x0000004f08037211 */ /* 0x000fca00000f0c05 */
[----:B------:R-:W-:Y:S04]  /*24b20*/  ST.E.128 desc[UR12][R2.64], R56 ;  /* 0x0000003802007985 */ /* 0x000fe8000c101d0c */
[----:B------:R-:W-:Y:S04]  /*24b30*/  ST.E.128 desc[UR10][R2.64+0x80], R40 ;  /* 0x0000802802007985 */ /* 0x000fe8000c101d0a */
[----:B------:R-:W-:Y:S04]  /*24b40*/  ST.E.128 desc[UR8][R2.64+0x100], R24 ;  /* 0x0001001802007985 */ /* 0x000fe8000c101d08 */
[----:B------:R1:W-:Y:S02]  /*24b50*/  ST.E.128 desc[UR4][R2.64+0x180], R72 ;  /* 0x0001804802007985 */ /* 0x0003e4000c101d04 */
[----:B-1----:R-:W-:Y:S05]  /*24b60*/  RET.REL.NODEC R230 `(_ZN5flash24flash_fwd_splitkv_kernelI23Flash_fwd_kernel_traitsILi256ELi64ELi64ELi4ELb0ELb0EN7cutlass10bfloat16_tE19Flash_kernel_traitsILi256ELi64ELi64ELi4ES3_EELb0ELb1ELb0ELb0ELb1ELb1ELb0ELb1EEEvNS_16Flash_fwd_paramsE) ;  /* 0xfffffdb4e6247950 */ /* 0x002fea0003c3ffff */
.L_x_7024:
[----:B------:R-:W-:Y:S01]  /*24b70*/  MOV R5, 0x2 ;  /* 0x0000000200057802 */ /* 0x000fe20000000f00 */
[----:B------:R-:W-:Y:S01]  /*24b80*/  IMAD.MOV.U32 R0, RZ, RZ, 0x1f ;  /* 0x0000001fff007424 */ /* 0x000fe200078e00ff */
[----:B------:R-:W-:-:S07]  /*24b90*/  MOV R2, 0xffffffff ;  /* 0xffffffff00027802 */ /* 0x000fce0000000f00 */
[----:B-1---5:R-:W-:Y:S05]  /*24ba0*/  WARPSYNC.COLLECTIVE R2, `(.L_x_7036) ;  /* 0x0000000002087348 */ /* 0x022fea0003c00000 */
[----:B------:R2:W3:Y:S02]  /*24bb0*/  SHFL.BFLY P0, R13, R251, R5, R0 ;  /* 0x0c000005fb0d7389 */ /* 0x0004e40000000000 */
[----:B-123-5:R-:W-:Y:S01]  /*24bc0*/  ENDCOLLECTIVE ;  /* 0x000000000000791b */ /* 0x02efe20003800000 */
.L_x_7036:
[----:B------:R-:W-:Y:S02]  /*24bd0*/  IMAD.MOV.U32 R8, RZ, RZ, R13 ;  /* 0x000000ffff087224 */ /* 0x000fe400078e000d */
[----:B------:R-:W-:Y:S02]  /*24be0*/  IMAD.MOV.U32 R5, RZ, RZ, 0x1 ;  /* 0x00000001ff057424 */ /* 0x000fe400078e00ff */
[----:B------:R-:W-:-:S05]  /*24bf0*/  FADD.FTZ R9, R8, R251 ;  /* 0x000000fb08097221 */ /* 0x000fca0000010000 */
[----:B------:R-:W-:-:S07]  /*24c00*/  MOV R251, R9 ;  /* 0x0000000900fb7202 */ /* 0x000fce0000000f00 */
[----:B------:R-:W-:Y:S05]  /*24c10*/  WARPSYNC.COLLECTIVE R2, `(.L_x_7037) ;  /* 0x0000000002087348 */ /* 0x000fea0003c00000 */
[----:B------:R1:W2:Y:S02]  /*24c20*/  SHFL.BFLY P0, R13, R251, R5, R0 ;  /* 0x0c000005fb0d7389 */ /* 0x0002a40000000000 */
[----:B-12---:R-:W-:Y:S01]  /*24c30*/  ENDCOLLECTIVE ;  /* 0x000000000000791b */ /* 0x006fe20003800000 */
.L_x_7037:
[----:B------:R-:W-:Y:S01]  /*24c40*/  MOV R251, R249 ;  /* 0x000000f900fb7202 */ /* 0x000fe20000000f00 */
[----:B------:R-:W-:Y:S01]  /*24c50*/  IMAD.MOV.U32 R5, RZ, RZ, 0x2 ;  /* 0x00000002ff057424 */ /* 0x000fe200078e00ff */
[----:B------:R-:W-:-:S07]  /*24c60*/  MOV R8, R13 ;  /* 0x0000000d00087202 */ /* 0x000fce0000000f00 */
[----:B------:R-:W-:Y:S05]  /*24c70*/  WARPSYNC.COLLECTIVE R2, `(.L_x_7038) ;  /* 0x0000000002087348 */ /* 0x000fea0003c00000 */
[----:B------:R1:W2:Y:S02]  /*24c80*/  SHFL.BFLY P0, R13, R251, R5, R0 ;  /* 0x0c000005fb0d7389 */ /* 0x0002a40000000000 */
[----:B-12---:R-:W-:Y:S01]  /*24c90*/  ENDCOLLECTIVE ;  /* 0x000000000000791b */ /* 0x006fe20003800000 */
.L_x_7038:
[----:B------:R-:W-:Y:S01]  /*24ca0*/  FADD.FTZ R8, R9, R8 ;  /* 0x0000000809087221 */ /* 0x000fe20000010000 */
[----:B------:R-:W-:Y:S01]  /*24cb0*/  FADD.FTZ R12, R13, R249 ;  /* 0x000000f90d0c7221 */ /* 0x000fe20000010000 */
[----:B------:R-:W-:-:S04]  /*24cc0*/  MOV R5, 0x1 ;  /* 0x0000000100057802 */ /* 0x000fc80000000f00 */
[----:B------:R-:W-:-:S07]  /*24cd0*/  MOV R251, R12 ;  /* 0x0000000c00fb7202 */ /* 0x000fce0000000f00 */
[----:B------:R-:W-:Y:S05]  /*24ce0*/  WARPSYNC.COLLECTIVE R2, `(.L_x_7039) ;  /* 0x0000000002087348 */ /* 0x000fea0003c00000 */
[----:B------:R1:W2:Y:S02]  /*24cf0*/  SHFL.BFLY P0, R13, R251, R5, R0 ;  /* 0x0c000005fb0d7389 */ /* 0x0002a40000000000 */
[----:B-12---:R-:W-:Y:S01]  /*24d00*/  ENDCOLLECTIVE ;  /* 0x000000000000791b */ /* 0x006fe20003800000 */
.L_x_7039:
[----:B------:R-:W-:Y:S05]  /*24d10*/  BRA `(.L_x_7040) ;  /* 0xffffffdc00407947 */ /* 0x000fea000383ffff */
.L_x_7041:
        /* <DEDUP_REMOVED lines=14> */
.L_x_9017:


//--------------------- .text._ZN5flash24flash_fwd_splitkv_kernelI23Flash_fwd_kernel_traitsILi256ELi64ELi64ELi4ELb0ELb0EN7cutlass10bfloat16_tE19Flash_kernel_traitsILi256ELi64ELi64ELi4ES3_EELb0ELb1ELb1ELb0ELb0ELb0ELb0ELb1EEEvNS_16Flash_fwd_paramsE --------------------------
	.section	.text._ZN5flash24flash_fwd_splitkv_kernelI23Flash_fwd_kernel_traitsILi256ELi64ELi64ELi4ELb0ELb0EN7cutlass10bfloat16_tE19Flash_kernel_traitsILi256ELi64ELi64ELi4ES3_EELb0ELb1ELb1ELb0ELb0ELb0ELb0ELb1EEEvNS_16Flash_fwd_paramsE,"ax",@progbits
	.align	128
        .global         _ZN5flash24flash_fwd_splitkv_kernelI23Flash_fwd_kernel_traitsILi256ELi64ELi64ELi4ELb0ELb0EN7cutlass10bfloat16_tE19Flash_kernel_traitsILi256ELi64ELi64ELi4ES3_EELb0ELb1ELb1ELb0ELb0ELb0ELb0ELb1EEEvNS_16Flash_fwd_paramsE
        .type           _ZN5flash24flash_fwd_splitkv_kernelI23Flash_fwd_kernel_traitsILi256ELi64ELi64ELi4ELb0ELb0EN7cutlass10bfloat16_tE19Flash_kernel_traitsILi256ELi64ELi64ELi4ES3_EELb0ELb1ELb1ELb0ELb0ELb0ELb0ELb1EEEvNS_16Flash_fwd_paramsE,@function
        .size           _ZN5flash24flash_fwd_splitkv_kernelI23Flash_fwd_kernel_traitsILi256ELi64ELi64ELi4ELb0ELb0EN7cutlass10bfloat16_tE19Flash_kernel_traitsILi256ELi64ELi64ELi4ES3_EELb0ELb1ELb1ELb0ELb0ELb0ELb0ELb1EEEvNS_16Flash_fwd_paramsE,(.L_x_9018 - _ZN5flash24flash_fwd_splitkv_kernelI23Flash_fwd_kernel_traitsILi256ELi64ELi64ELi4ELb0ELb0EN7cutlass10bfloat16_tE19Flash_kernel_traitsILi256ELi64ELi64ELi4ES3_EELb0ELb1ELb1ELb0ELb0ELb0ELb0ELb1EEEvNS_16Flash_fwd_paramsE)
        .other          _ZN5flash24flash_fwd_splitkv_kernelI23Flash_fwd_kernel_traitsILi256ELi64ELi64ELi4ELb0ELb0EN7cutlass10bfloat16_tE19Flash_kernel_traitsILi256ELi64ELi64ELi4ES3_EELb0ELb1ELb1ELb0ELb0ELb0ELb0ELb1EEEvNS_16Flash_fwd_paramsE,@"STO_CUDA_ENTRY STV_DEFAULT"
_ZN5flash24flash_fwd_splitkv_kernelI23Flash_fwd_kernel_traitsILi256ELi64ELi64ELi4ELb0ELb0EN7cutlass10bfloat16_tE19Flash_kernel_traitsILi256ELi64ELi64ELi4ES3_EELb0ELb1ELb1ELb0ELb0ELb0ELb0ELb1EEEvNS_16Flash_fwd_paramsE:
.text._ZN5flash24flash_fwd_splitkv_kernelI23Flash_fwd_kernel_traitsILi256ELi64ELi64ELi4ELb0ELb0EN7cutlass10bfloat16_tE19Flash_kernel_traitsILi256ELi64ELi64ELi4ES3_EELb0ELb1ELb1ELb0ELb0ELb0ELb0ELb1EEEvNS_16Flash_fwd_paramsE:
[----:B------:R-:W-:Y:S01]  /*0000*/  LDC R1, c[0x0][0x28] ;  /* 0x00000a00ff017b82 */ /* 0x000fe20000000800 */
[----:B------:R-:W1:Y:S07]  /*0010*/  S2R R235, SR_CTAID.X ;  /* 0x0000000000eb7919 */ /* 0x000e6e0000002500 */
[----:B------:R-:W2:Y:S01]  /*0020*/  LDC.64 R18, c[0x0][0x198] ;  /* 0x00006600ff127b82 */ /* 0x000ea20000000a00 */
[----:B------:R-:W-:Y:S01]  /*0030*/  BSSY B4, `(.L_x_7042) ;  /* 0x0000005000047945 */ /* 0x000fe20003800000 */
[----:B------:R-:W-:Y:S01]  /*0040*/  MOV R232, 0x80 ;  /* 0x0000008000e87802 */ /* 0x000fe20000000f00 */
[----:B------:R-:W3:Y:S01]  /*0050*/  S2R R233, SR_CTAID.Y ;  /* 0x0000000000e97919 */ /* 0x000ee20000002600 */
[----:B------:R-:W4:Y:S05]  /*0060*/  S2R R234, SR_CTAID.Z ;  /* 0x0000000000ea7919 */ /* 0x000f2a0000002700 */
[----:B-1234-:R-:W-:Y:S05]  /*0070*/  CALL.REL.NOINC `($_ZN5flash24flash_fwd_splitkv_kernelI23Flash_fwd_kernel_traitsILi256ELi64ELi64ELi4ELb0ELb0EN7cutlass10bfloat16_tE19Flash_kernel_traitsILi256ELi64ELi64ELi4ES3_EELb0ELb1ELb1ELb0ELb0ELb0ELb0ELb1EEEvNS_16Flash_fwd_paramsE$_ZN5flash30compute_attn_1rowblock_splitkvI23Flash_fwd_kernel_traitsILi256ELi64ELi64ELi4ELb0ELb0EN7cutlass10bfloat16_tE19Flash_kernel_traitsILi256ELi64ELi64ELi4ES3_EELb0ELb1ELb1ELb0ELb0ELb0ELb0ELb1ENS_16Flash_fwd_paramsEEEvRKT8_iiiii) ;  /* 0x0000000000087944 */ /* 0x01efea0003c00000 */
[----:B------:R-:W-:Y:S05]  /*0080*/  BSYNC B4 ;  /* 0x0000000000047941 */ /* 0x000fea0003800000 */
.L_x_7042:
[----:B------:R-:W-:Y:S05]  /*0090*/  EXIT ;  /* 0x000000000000794d */ /* 0x000fea0003800000 */
        .type           $_ZN5flash24flash_fwd_splitkv_kernelI23Flash_fwd_kernel_traitsILi256ELi64ELi64ELi4ELb0ELb0EN7cutlass10bfloat16_tE19Flash_kernel_traitsILi256ELi64ELi64ELi4ES3_EELb0ELb1ELb1ELb0ELb0ELb0ELb0ELb1EEEvNS_16Flash_fwd_paramsE$_ZN5flash30compute_attn_1rowblock_splitkvI23Flash_fwd_kernel_traitsILi256ELi64ELi64ELi4ELb0ELb0EN7cutlass10bfloat16_tE19Flash_kernel_traitsILi256ELi64ELi64ELi4ES3_EELb0ELb1ELb1ELb0ELb0ELb0ELb0ELb1ENS_16Flash_fwd_paramsEEEvRKT8_iiiii,@function
        .size           $_ZN5flash24flash_fwd_splitkv_kernelI23Flash_fwd_kernel_traitsILi256ELi64ELi64ELi4ELb0ELb0EN7cutlass10bfloat16_tE19Flash_kernel_traitsILi256ELi64ELi64ELi4ES3_EELb0ELb1ELb1ELb0ELb0ELb0ELb0ELb1EEEvNS_16Flash_fwd_paramsE$_ZN5flash30compute_attn_1rowblock_splitkvI23Flash_fwd_kernel_traitsILi256ELi64ELi64ELi4ELb0ELb0EN7cutlass10bfloat16_tE19Flash_kernel_traitsILi256ELi64ELi64ELi4ES3_EELb0ELb1ELb1ELb0ELb0ELb0ELb0ELb1ENS_16Flash_fwd_paramsEEEvRKT8_iiiii,(.L_x_9018 - $_ZN5flash24flash_fwd_splitkv_kernelI23Flash_fwd_kernel_traitsILi256ELi64ELi64ELi4ELb0ELb0EN7cutlass10bfloat16_tE19Flash_kernel_traitsILi256ELi64ELi64ELi4ES3_EELb0ELb1ELb1ELb0ELb0ELb0ELb0ELb1EEEvNS_16Flash_fwd_paramsE$_ZN5flash30compute_attn_1rowblock_splitkvI23Flash_fwd_kernel_traitsILi256ELi64ELi64ELi4ELb0ELb0EN7cutlass10bfloat16_tE19Flash_kernel_traitsILi256ELi64ELi64ELi4ES3_EELb0ELb1ELb1ELb0ELb0ELb0ELb0ELb1ENS_16Flash_fwd_paramsEEEvRKT8_iiiii)
$_ZN5flash24flash_fwd_splitkv_kernelI23Flash_fwd_kernel_traitsILi256ELi64ELi64ELi4ELb0ELb0EN7cutlass10bfloat16_tE19Flash_kernel_traitsILi256ELi64ELi64ELi4ES3_EELb0ELb1ELb1ELb0ELb0ELb0ELb0ELb1EEEvNS_16Flash_fwd_paramsE$_ZN5flash30compute_attn_1rowblock_splitkvI23Flash_fwd_kernel_traitsILi256ELi64ELi64ELi4ELb0ELb0EN7cutlass10bfloat16_tE19Flash_kernel_traitsILi256ELi64ELi64ELi4ES3_EELb0ELb1ELb1ELb0ELb0ELb0ELb0ELb1ENS_16Flash_fwd_paramsEEEvRKT8_iiiii:
        /* <DEDUP_REMOVED lines=15> */
[----:B------:R-:W-:Y:S01]  /*0190*/  BSSY B0, `(.L_x_7043) ;  /* 0x000000c000007945 */ /* 0x000fe20003800000 */
[----:B------:R-:W-:Y:S01]  /*01a0*/  IMAD.MOV.U32 R13, RZ, RZ, -0x1 ;  /* 0xffffffffff0d7424 */ /* 0x000fe200078e00ff */
[----:B--2---:R-:W-:-:S06]  /*01b0*/  @P0 IADD3 R236, -R237, R236, RZ ;  /* 0x000000ecedec0210 */ /* 0x004fcc0007ffe1ff */
[----:B------:R1:W5:Y:S01]  /*01c0*/  @!P0 LD.E R236, desc[UR6][R18.64+0xb4] ;  /* 0x0000b40612ec8980 */ /* 0x000362000c101900 */
[----:B----4-:R-:W-:-:S04]  /*01d0*/  ISETP.NE.U32.AND P0, PT, R4, RZ, PT ;  /* 0x000000ff0400720c */ /* 0x010fc80003f05070 */
[----:B------:R-:W-:Y:S01]  /*01e0*/  ISETP.NE.AND.EX P0, PT, R5, RZ, PT, P0 ;  /* 0x000000ff0500720c */ /* 0x000fe20003f05300 */
[----:B------:R-:W-:-:S12]  /*01f0*/  IMAD.WIDE R4, R233, 0x4, R4 ;  /* 0x00000004e9047825 */ /* 0x000fd800078e0204 */
[----:B------:R-:W-:Y:S05]  /*0200*/  @!P0 BRA `(.L_x_7044) ;  /* 0x0000000000108947 */ /* 0x000fea0003800000 */
[----:B------:R-:W2:Y:S02]  /*0210*/  LD.E.U8 R0, desc[UR6][R18.64+0x1b2] ;  /* 0x0001b20612007980 */ /* 0x000ea4000c101100 */
[----:B--2---:R-:W-:-:S13]  /*0220*/  ISETP.NE.AND P1, PT, R0, RZ, PT ;  /* 0x000000ff0000720c */ /* 0x004fda0003f25270 */
[----:B------:R-:W-:Y:S05]  /*0230*/  @!P1 BRA `(.L_x_7044) ;  /* 0x0000000000049947 */ /* 0x000fea0003800000 */
[----:B------:R2:W5:Y:S02]  /*0240*/  LD.E R13, desc[UR6][R4.64] ;  /* 0x00000006040d7980 */ /* 0x000564000c101900 */
.L_x_7044:
[----:B------:R-:W-:Y:S05]  /*0250*/  BSYNC B0 ;  /* 0x0000000000007941 */ /* 0x000fea0003800000 */
.L_x_7043:
        /* <DEDUP_REMOVED lines=8> */
.L_x_7046:
[----:B------:R3:W5:Y:S02]  /*02e0*/  LD.E R3, desc[UR6][R18.64+0xb8] ;  /* 0x0000b80612037980 */ /* 0x000764000c101900 */
.L_x_7047:
[----:B------:R-:W-:Y:S05]  /*02f0*/  BSYNC B0 ;  /* 0x0000000000007941 */ /* 0x000fea0003800000 */
.L_x_7045:
        /* <DEDUP_REMOVED lines=10> */
.L_x_7049:
[----:B------:R-:W2:Y:S01]  /*03a0*/  LD.E.64 R2, desc[UR6][R18.64+0x108] ;  /* 0x0001080612027980 */ /* 0x000ea2000c101b00 */
[----:B------:R-:W-:Y:S01]  /*03b0*/  BSSY B0, `(.L_x_7051) ;  /* 0x0000006000007945 */ /* 0x000fe20003800000 */
[----:B------:R-:W-:Y:S01]  /*03c0*/  IMAD.MOV.U32 R59, RZ, RZ, RZ ;  /* 0x000000ffff3b7224 */ /* 0x000fe200078e00ff */
[----:B--2---:R-:W-:-:S04]  /*03d0*/  ISETP.NE.U32.AND P0, PT, R2, RZ, PT ;  /* 0x000000ff0200720c */ /* 0x004fc80003f05070 */
[----:B------:R-:W-:-:S13]  /*03e0*/  ISETP.NE.AND.EX P0, PT, R3, RZ, PT, P0 ;  /* 0x000000ff0300720c */ /* 0x000fda0003f05300 */
[----:B------:R-:W-:Y:S05]  /*03f0*/  @!P0 BRA `(.L_x_7052) ;  /* 0x0000000000048947 */ /* 0x000fea0003800000 */
[----:B------:R2:W5:Y:S02]  /*0400*/  LD.E R59, desc[UR6][R18.64+0xbc] ;  /* 0x0000bc06123b7980 */ /* 0x000564000c101900 */
.L_x_7052:
[----:B------:R-:W-:Y:S05]  /*0410*/  BSYNC B0 ;  /* 0x0000000000007941 */ /* 0x000fea0003800000 */
.L_x_7051:
[----:B-----5:R-:W-:Y:S02]  /*0420*/  IADD3 R59, R80, R59, RZ ;  /* 0x0000003b503b7210 */ /* 0x020fe40007ffe0ff */
.L_x_7050:
[----:B------:R-:W-:Y:S05]  /*0430*/  BSYNC B1 ;  /* 0x0000000000017941 */ /* 0x000fea0003800000 */
.L_x_7048:
[----:B------:R-:W-:Y:S01]  /*0440*/  IMAD.SHL.U32 R73, R235, 0x40, RZ ;  /* 0x00000040eb497824 */ /* 0x000fe200078e00ff */
[----:B------:R-:W-:Y:S01]  /*0450*/  MOV R2, R232 ;  /* 0x000000e800027202 */ /* 0x000fe20000000f00 */
[----:B------:R-:W-:-:S03]  /*0460*/  IMAD.MOV.U32 R3, RZ, RZ, 0x0 ;  /* 0x00000000ff037424 */ /* 0x000fc600078e00ff */
[----:B------:R-:W-:-:S13]  /*0470*/  ISETP.GT.AND P0, PT, R236, R73, PT ;  /* 0x00000049ec00720c */ /* 0x000fda0003f04270 */
[----:B-123--:R-:W-:Y:S05]  /*0480*/  @!P0 RET.REL.NODEC R2 `(_ZN5flash24flash_fwd_splitkv_kernelI23Flash_fwd_kernel_traitsILi256ELi64ELi64ELi4ELb0ELb0EN7cutlass10bfloat16_tE19Flash_kernel_traitsILi256ELi64ELi64ELi4ES3_EELb0ELb1ELb1ELb0ELb0ELb0ELb0ELb1EEEvNS_16Flash_fwd_paramsE) ;  /* 0xfffffff802dc8950 */ /* 0x00efea0003c3ffff */
        /* <DEDUP_REMOVED lines=89> */
.L_x_7055:
[----:B------:R-:W-:Y:S05]  /*0a20*/  BSYNC B0 ;  /* 0x0000000000007941 */ /* 0x000fea0003800000 */
.L_x_7054:
        /* <DEDUP_REMOVED lines=21> */
.L_x_7057:
[----:B------:R-:W-:Y:S05]  /*0b80*/  BSYNC B0 ;  /* 0x0000000000007941 */ /* 0x000fea0003800000 */
.L_x_7056:
        /* <DEDUP_REMOVED lines=23> */
.L_x_7059:
[----:B------:R-:W-:Y:S05]  /*0d00*/  BSYNC B0 ;  /* 0x0000000000007941 */ /* 0x000fea0003800000 */
.L_x_7058:
        /* <DEDUP_REMOVED lines=32> */
.L_x_7061:
[----:B------:R-:W-:Y:S05]  /*0f10*/  BSYNC B0 ;  /* 0x0000000000007941 */ /* 0x000fea0003800000 */
.L_x_7060:
[----:B------:R-:W-:Y:S01]  /*0f20*/  MOV R233, 0x0 ;  /* 0x0000000000e97802 */ /* 0x000fe20000000f00 */
[----:B------:R-:W-:Y:S04]  /*0f30*/  @!P6 ST.E desc[UR6][R10.64], R4 ;  /* 0x000000040a00e985 */ /* 0x000fe8000c101906 */
[----:B------:R-:W-:Y:S04]  /*0f40*/  @!P5 ST.E desc[UR6][R10.64+0x40], R3 ;  /* 0x000040030a00d985 */ /* 0x000fe8000c101906 */
[----:B------:R1:W-:Y:S02]  /*0f50*/  @!P4 ST.E desc[UR6][R10.64+0x80], R0 ;  /* 0x000080000a00c985 */ /* 0x0003e4000c101906 */
[----:B-12---:R-:W-:Y:S05]  /*0f60*/  @P3 RET.REL.NODEC R232 `(_ZN5flash24flash_fwd_splitkv_kernelI23Flash_fwd_kernel_traitsILi256ELi64ELi64ELi4ELb0ELb0EN7cutlass10bfloat16_tE19Flash_kernel_traitsILi256ELi64ELi64ELi4ES3_EELb0ELb1ELb1ELb0ELb0ELb0ELb0ELb1EEEvNS_16Flash_fwd_paramsE) ;  /* 0xfffffff0e8243950 */ /* 0x006fea0003c3ffff */
[----:B------:R-:W-:Y:S02]  /*0f70*/  MOV R3, 0x7f800000 ;  /* 0x7f80000000037802 */ /* 0x000fe40000000f00 */
[----:B------:R-:W-:-:S03]  /*0f80*/  MOV R233, 0x0 ;  /* 0x0000000000e97802 */ /* 0x000fc60000000f00 */
[----:B------:R1:W-:Y:S02]  /*0f90*/  ST.E desc[UR6][R10.64+0xc0], R3 ;  /* 0x0000c0030a007985 */ /* 0x0003e4000c101906 */
[----:B-1----:R-:W-:Y:S05]  /*0fa0*/  RET.REL.NODEC R232 `(_ZN5flash24flash_fwd_splitkv_kernelI23Flash_fwd_kernel_traitsILi256ELi64ELi64ELi4ELb0ELb0EN7cutlass10bfloat16_tE19Flash_kernel_traitsILi256ELi64ELi64ELi4ES3_EELb0ELb1ELb1ELb0ELb0ELb0ELb0ELb1EEEvNS_16Flash_fwd_paramsE) ;  /* 0xfffffff0e8147950 */ /* 0x002fea0003c3ffff */
.L_x_7053:
        /* <DEDUP_REMOVED lines=61> */
[----:B-1----:R-:W1:Y:S01]  /*1380*/  F2I.FTZ.U32.TRUNC.NTZ R17, R6 ;  /* 0x0000000600117305 */ /* 0x002e62000021f000 */
[----:B------:R-:W-:Y:S02]  /*1390*/  MOV R16, RZ ;  /* 0x000000ff00107202 */ /* 0x000fe40000000f00 */
[----:B------:R-:W-:Y:S01]  /*13a0*/  IABS R7, R3 ;  /* 0x0000000300077213 */ /* 0x000fe20000000000 */
[----:B-1----:R-:W-:-:S04]  /*13b0*/  IMAD.MOV R0, RZ, RZ, -R17 ;  /* 0x000000ffff007224 */ /* 0x002fc800078e0a11 */
        /* <DEDUP_REMOVED lines=12> */
[----:B------:R-:W-:Y:S02]  /*1480*/  ISETP.GE.AND P0, PT, R4, RZ, PT ;  /* 0x000000ff0400720c */ /* 0x000fe40003f06270 */
[----:B------:R-:W-:Y:S01]  /*1490*/  ISETP.NE.AND P1, PT, R3, RZ, PT ;  /* 0x000000ff0300720c */ /* 0x000fe20003f25270 */
[----:B------:R-:W-:-:S04]  /*14a0*/  IMAD R12, R12, R9, R5 ;  /* 0x000000090c0c7224 */ /* 0x000fc800078e0205 */
[----:B------:R-:W-:Y:S01]  /*14b0*/  @P2 VIADD R16, R16, 0x1 ;  /* 0x0000000110102836 */ /* 0x000fe20000000000 */
[----:B------:R-:W-:Y:S01]  /*14c0*/  SHF.R.S32.HI R9, RZ, 0x1f, R12 ;  /* 0x0000001fff097819 */ /* 0x000fe2000001140c */
[----:B----4-:R-:W-:-:S04]  /*14d0*/  IMAD R4, R71, R12, RZ ;  /* 0x0000000c47047224 */ /* 0x010fc800078e02ff */
[----:B------:R-:W-:Y:S02]  /*14e0*/  @!P0 IADD3 R16, -R16, RZ, RZ ;  /* 0x000000ff10108210 */ /* 0x000fe40007ffe1ff */
[----:B------:R-:W-:Y:S01]  /*14f0*/  @!P1 LOP3.LUT R16, RZ, R3, RZ, 0x33, !PT ;  /* 0x00000003ff109212 */ /* 0x000fe200078e33ff */
[----:B------:R-:W-:-:S03]  /*1500*/  IMAD R4, R70, R9, R4 ;  /* 0x0000000946047224 */ /* 0x000fc600078e0204 */
[----:B------:R-:W-:Y:S02]  /*1510*/  SHF.R.S32.HI R8, RZ, 0x1f, R16 ;  /* 0x0000001fff087819 */ /* 0x000fe40000011410 */
[----:B--2---:R-:W-:Y:S01]  /*1520*/  SHF.R.S32.HI R0, RZ, 0x1f, R2 ;  /* 0x0000001fff007819 */ /* 0x004fe20000011402 */
[----:B------:R-:W-:-:S04]  /*1530*/  IMAD R7, R23, R2, RZ ;  /* 0x0000000217077224 */ /* 0x000fc800078e02ff */
[C---:B------:R-:W-:Y:S02]  /*1540*/  IMAD R7, R22.reuse, R0, R7 ;  /* 0x0000000016077224 */ /* 0x040fe400078e0207 */
[----:B------:R-:W-:-:S04]  /*1550*/  IMAD.WIDE.U32 R22, R22, R2, RZ ;  /* 0x0000000216167225 */ /* 0x000fc800078e00ff */
[----:B------:R-:W-:Y:S01]  /*1560*/  IMAD.MOV.U32 R6, RZ, RZ, R22 ;  /* 0x000000ffff067224 */ /* 0x000fe200078e0016 */
[----:B------:R-:W-:Y:S01]  /*1570*/  IADD3 R7, R23, R7, RZ ;  /* 0x0000000717077210 */ /* 0x000fe20007ffe0ff */
[----:B------:R-:W-:Y:S02]  /*1580*/  IMAD R3, R11, R2, RZ ;  /* 0x000000020b037224 */ /* 0x000fe400078e02ff */
[----:B------:R-:W-:-:S04]  /*1590*/  IMAD.WIDE.U32 R6, R12, R70, R6 ;  /* 0x000000460c067225 */ /* 0x000fc800078e0006 */
[----:B------:R-:W-:-:S04]  /*15a0*/  IMAD.WIDE.U32 R22, R10, R2, RZ ;  /* 0x000000020a167225 */ /* 0x000fc800078e00ff */
[----:B------:R-:W-:Y:S01]  /*15b0*/  IMAD R3, R10, R0, R3 ;  /* 0x000000000a037224 */ /* 0x000fe200078e0203 */
[----:B------:R-:W-:Y:S01]  /*15c0*/  MOV R10, R6 ;  /* 0x00000006000a7202 */ /* 0x000fe20000000f00 */
[----:B------:R-:W-:Y:S02]  /*15d0*/  IMAD.IADD R11, R7, 0x1, R4 ;  /* 0x00000001070b7824 */ /* 0x000fe400078e0204 */
[----:B------:R-:W-:Y:S02]  /*15e0*/  IMAD R7, R15, R16, RZ ;  /* 0x000000100f077224 */ /* 0x000fe400078e02ff */
[----:B------:R-:W-:-:S04]  /*15f0*/  IMAD.WIDE.U32 R10, R16, R14, R10 ;  /* 0x0000000e100a7225 */ /* 0x000fc800078e000a */
[----:B------:R-:W-:Y:S01]  /*1600*/  IMAD R7, R14, R8, R7 ;  /* 0x000000080e077224 */ /* 0x000fe200078e0207 */
[----:B------:R-:W-:Y:S01]  /*1610*/  MOV R2, R10 ;  /* 0x0000000a00027202 */ /* 0x000fe20000000f00 */
[----:B------:R-:W-:-:S03]  /*1620*/  IMAD.IADD R13, R23, 0x1, R3 ;  /* 0x00000001170d7824 */ /* 0x000fc600078e0203 */
[----:B------:R-:W-:Y:S01]  /*1630*/  IADD3 R3, R11, R7, RZ ;  /* 0x000000070b037210 */ /* 0x000fe20007ffe0ff */
[----:B------:R-:W-:Y:S05]  /*1640*/  BRA `(.L_x_7064) ;  /* 0x0000000400387947 */ /* 0x000fea0003800000 */
.L_x_7063:
        /* <DEDUP_REMOVED lines=29> */
[-C--:B------:R-:W-:Y:S02]  /*1820*/  @!P0 IADD3 R0, R0, -R3.reuse, RZ ;  /* 0x8000000300008210 */ /* 0x080fe40007ffe0ff */
        /* <DEDUP_REMOVED lines=8> */
[----:B------:R-:W-:Y:S02]  /*18b0*/  ISETP.GE.AND P1, PT, R0, RZ, PT ;  /* 0x000000ff0000720c */ /* 0x000fe40003f26270 */
[----:B------:R-:W-:Y:S02]  /*18c0*/  @!P0 IADD3 R2, R2, 0x1, RZ ;  /* 0x0000000102028810 */ /* 0x000fe40007ffe0ff */
[----:B------:R-:W-:Y:S02]  /*18d0*/  @P4 IADD3 R11, R29, R11, RZ ;  /* 0x0000000b1d0b4210 */ /* 0x000fe40007ffe0ff */
[----:B------:R-:W-:Y:S02]  /*18e0*/  ISETP.NE.AND P0, PT, R7, RZ, PT ;  /* 0x000000ff0700720c */ /* 0x000fe40003f05270 */
[----:B------:R-:W-:Y:S01]  /*18f0*/  @!P4 IADD3 R11, R17, R4, RZ ;  /* 0x00000004110bc210 */ /* 0x000fe20007ffe0ff */
[----:B------:R-:W-:Y:S01]  /*1900*/  @!P4 IMAD R4, R69, R12, RZ ;  /* 0x0000000c4504c224 */ /* 0x000fe200078e02ff */
[----:B------:R-:W-:-:S02]  /*1910*/  @!P4 SHF.R.S32.HI R3, RZ, 0x1f, R12 ;  /* 0x0000001fff03c819 */ /* 0x000fc4000001140c */
[----:B------:R-:W-:Y:S01]  /*1920*/  @P2 IADD3 R2, R2, 0x1, RZ ;  /* 0x0000000102022810 */ /* 0x000fe20007ffe0ff */
[----:B------:R-:W-:Y:S01]  /*1930*/  @P4 IMAD.MOV.U32 R10, RZ, RZ, R28 ;  /* 0x000000ffff0a4224 */ /* 0x000fe200078e001c */
[----:B------:R-:W-:Y:S01]  /*1940*/  LEA R5, R166, 0xffffffc0, 0x6 ;  /* 0xffffffc0a6057811 */ /* 0x000fe200078e30ff */
[----:B------:R-:W-:Y:S02]  /*1950*/  @!P4 IMAD R3, R3, R68, R4 ;  /* 0x000000440303c224 */ /* 0x000fe400078e0204 */
[----:B------:R-:W-:Y:S01]  /*1960*/  @!P4 IMAD.WIDE.U32 R24, R68, R12, RZ ;  /* 0x0000000c4418c225 */ /* 0x000fe200078e00ff */
[----:B------:R-:W-:-:S03]  /*1970*/  SHF.R.S32.HI R9, RZ, 0x1f, R5 ;  /* 0x0000001fff097819 */ /* 0x000fc60000011405 */
[----:B------:R-:W-:Y:S01]  /*1980*/  @!P4 IMAD.MOV.U32 R10, RZ, RZ, R16 ;  /* 0x000000ffff0ac224 */ /* 0x000fe200078e0010 */
[----:B------:R-:W-:Y:S01]  /*1990*/  MOV R16, R2 ;  /* 0x0000000200107202 */ /* 0x000fe20000000f00 */
[----:B------:R-:W-:Y:S01]  /*19a0*/  IMAD R6, R71, R5, RZ ;  /* 0x0000000547067224 */ /* 0x000fe200078e02ff */
[----:B------:R-:W-:Y:S01]  /*19b0*/  @!P4 IADD3 R25, R25, R3, RZ ;  /* 0x000000031919c210 */ /* 0x000fe20007ffe0ff */
[----:B------:R-:W-:Y:S01]  /*19c0*/  @!P4 IMAD R0, R23, R8, RZ ;  /* 0x000000081700c224 */ /* 0x000fe200078e02ff */
[----:B------:R-:W-:Y:S02]  /*19d0*/  @!P1 IADD3 R16, -R16, RZ, RZ ;  /* 0x000000ff10109210 */ /* 0x000fe40007ffe1ff */
[----:B------:R-:W-:Y:S01]  /*19e0*/  @!P4 SHF.R.S32.HI R3, RZ, 0x1f, R8 ;  /* 0x0000001fff03c819 */ /* 0x000fe20000011408 */
[----:B------:R-:W-:Y:S01]  /*19f0*/  IMAD R6, R9, R70, R6 ;  /* 0x0000004609067224 */ /* 0x000fe200078e0206 */
[----:B------:R-:W-:Y:S01]  /*1a00*/  @!P0 LOP3.LUT R16, RZ, R7, RZ, 0x33, !PT ;  /* 0x00000007ff108212 */ /* 0x000fe200078e33ff */
[----:B------:R-:W-:-:S04]  /*1a10*/  IMAD.WIDE.U32 R10, R70, R5, R10 ;  /* 0x00000005460a7225 */ /* 0x000fc800078e000a */
[----:B------:R-:W-:Y:S01]  /*1a20*/  @!P4 IMAD.WIDE.U32 R24, R22, R8, R24 ;  /* 0x000000081618c225 */ /* 0x000fe200078e0018 */
[----:B------:R-:W-:-:S03]  /*1a30*/  SHF.R.S32.HI R8, RZ, 0x1f, R16 ;  /* 0x0000001fff087819 */ /* 0x000fc60000011410 */
[----:B------:R-:W-:Y:S02]  /*1a40*/  @P4 IMAD.IADD R12, R12, 0x1, R13 ;  /* 0x000000010c0c4824 */ /* 0x000fe400078e020d */
[----:B------:R-:W-:Y:S02]  /*1a50*/  @!P4 IMAD R0, R22, R3, R0 ;  /* 0x000000031600c224 */ /* 0x000fe400078e0200 */
[----:B------:R-:W-:Y:S02]  /*1a60*/  IMAD.IADD R11, R11, 0x1, R6 ;  /* 0x000000010b0b7824 */ /* 0x000fe400078e0206 */
[----:B------:R-:W-:Y:S02]  /*1a70*/  IMAD R3, R15, R16, RZ ;  /* 0x000000100f037224 */ /* 0x000fe400078e02ff */
[-C--:B------:R-:W-:Y:S02]  /*1a80*/  @P4 IMAD R13, R69, R12.reuse, RZ ;  /* 0x0000000c450d4224 */ /* 0x080fe400078e02ff */
[----:B------:R-:W-:-:S04]  /*1a90*/  @P4 IMAD.WIDE.U32 R6, R68, R12, RZ ;  /* 0x0000000c44064225 */ /* 0x000fc800078e00ff */
        /* <DEDUP_REMOVED lines=9> */
.L_x_7064:
[----:B------:R-:W-:Y:S05]  /*1b30*/  BSYNC B0 ;  /* 0x0000000000007941 */ /* 0x000fea0003800000 */
.L_x_7062:
[----:B------:R-:W-:Y:S01]  /*1b40*/  ISETP.NE.AND P0, PT, R237, -0x1, PT ;  /* 0xffffffffed00780c */ /* 0x000fe20003f05270 */
[----:B------:R-:W2:Y:S04]  /*1b50*/  LD.E.64 R194, desc[UR6][R18.64+0x30] ;  /* 0x0000300612c27980 */ /* 0x000ea8000c101b00 */
[----:B------:R-:W3:Y:S04]  /*1b60*/  LD.E.64 R10, desc[UR6][R18.64+0x10] ;  /* 0x00001006120a7980 */ /* 0x000ee8000c101b00 */
[----:B------:R-:W4:Y:S04]  /*1b70*/  LD.E R81, desc[UR6][R18.64+0xc0] ;  /* 0x0000c00612517980 */ /* 0x000f28000c101900 */
[----:B------:R-:W4:Y:S04]  /*1b80*/  @!P0 LD.E.64 R24, desc[UR6][R18.64+0x18] ;  /* 0x0000180612188980 */ /* 0x000f28000c101b00 */
[----:B------:R-:W4:Y:S04]  /*1b90*/  LD.E.64 R6, desc[UR6][R18.64+0x48] ;  /* 0x0000480612067980 */ /* 0x000f28000c101b00 */
[----:B------:R-:W4:Y:S04]  /*1ba0*/  LD.E.64 R188, desc[UR6][R18.64+0x8] ;  /* 0x0000080612bc7980 */ /* 0x000f28000c101b00 */
[----:B------:R1:W5:Y:S04]  /*1bb0*/  @P3 LD.E R20, desc[UR6][R20.64] ;  /* 0x0000000614143980 */ /* 0x000368000c101900 */
[----:B------:R1:W5:Y:S01]  /*1bc0*/  LD.E.64 R196, desc[UR6][R18.64] ;  /* 0x0000000612c47980 */ /* 0x000362000c101b00 */
[----:B------:R-:W-:-:S04]  /*1bd0*/  SHF.R.S32.HI R74, RZ, 0x1f, R57 ;  /* 0x0000001fff4a7819 */ /* 0x000fc80000011439 */
[----:B------:R-:W-:-:S04]  /*1be0*/  LEA.HI R17, R74, R57, RZ, 0x4 ;  /* 0x000000394a117211 */ /* 0x000fc800078f20ff */
[----:B------:R-:W-:Y:S02]  /*1bf0*/  LOP3.LUT R0, R17, 0xfffffff0, RZ, 0xc0, !PT ;  /* 0xfffffff011007812 */ /* 0x000fe400078ec0ff */
[----:B------:R-:W-:-:S03]  /*1c00*/  LEA.HI R186, R74, R57, RZ, 0x3 ;  /* 0x000000394aba7211 */ /* 0x000fc600078f18ff */
[----:B------:R-:W-:Y:S01]  /*1c10*/  IMAD.IADD R15, R57, 0x1, -R0 ;  /* 0x00000001390f7824 */ /* 0x000fe200078e0a00 */
[----:B------:R-:W-:-:S04]  /*1c20*/  LOP3.LUT R14, R186, 0xfffffff8, RZ, 0xc0, !PT ;  /* 0xfffffff8ba0e7812 */ /* 0x000fc800078ec0ff */
[----:B------:R-:W-:Y:S01]  /*1c30*/  SHF.R.S32.HI R0, RZ, 0x1f, R15 ;  /* 0x0000001fff007819 */ /* 0x000fe2000001140f */
[----:B------:R-:W-:-:S03]  /*1c40*/  IMAD.IADD R75, R57, 0x1, -R14 ;  /* 0x00000001394b7824 */ /* 0x000fc600078e0a0e */
[----:B------:R-:W-:Y:S01]  /*1c50*/  LEA.HI R0, R0, R15, RZ, 0x3 ;  /* 0x0000000f00007211 */ /* 0x000fe200078f18ff */
[----:B------:R-:W-:-:S03]  /*1c60*/  IMAD.SHL.U32 R14, R75, 0x8, RZ ;  /* 0x000000084b0e7824 */ /* 0x000fc600078e00ff */
[----:B------:R-:W-:Y:S02]  /*1c70*/  LOP3.LUT R4, R0, 0xfffffff8, RZ, 0xc0, !PT ;  /* 0xfffffff800047812 */ /* 0x000fe400078ec0ff */
[----:B------:R-:W-:Y:S02]  /*1c80*/  SHF.R.S32.HI R186, RZ, 0x3, R186 ;  /* 0x00000003ffba7819 */ /* 0x000fe400000114ba */
[----:B------:R-:W-:Y:S01]  /*1c90*/  SHF.R.S32.HI R76, RZ, 0x4, R17 ;  /* 0x00000004ff4c7819 */ /* 0x000fe20000011411 */
[----:B------:R-:W-:Y:S01]  /*1ca0*/  IMAD.IADD R4, R15, 0x1, -R4 ;  /* 0x000000010f047824 */ /* 0x000fe200078e0a04 */
[----:B------:R-:W-:Y:S02]  /*1cb0*/  IADD3 R28, P1, R14, R22, RZ ;  /* 0x000000160e1c7210 */ /* 0x000fe40007f3e0ff */
[----:B------:R-:W-:Y:S01]  /*1cc0*/  SHF.R.S32.HI R15, RZ, 0x1f, R14 ;  /* 0x0000001fff0f7819 */ /* 0x000fe2000001140e */
[----:B-1----:R-:W-:Y:S01]  /*1cd0*/  IMAD.SHL.U32 R21, R186, 0x40, RZ ;  /* 0x00000040ba157824 */ /* 0x002fe200078e00ff */
[----:B------:R-:W-:Y:S01]  /*1ce0*/  LEA.HI R17, R17, R76, RZ, 0x1 ;  /* 0x0000004c11117211 */ /* 0x000fe200078f08ff */
[----:B------:R-:W-:-:S02]  /*1cf0*/  IMAD R9, R9, R68, RZ ;  /* 0x0000004409097224 */ /* 0x000fc400078e02ff */
[----:B------:R-:W-:Y:S01]  /*1d00*/  IMAD.X R29, R15, 0x1, R13, P1 ;  /* 0x000000010f1d7824 */ /* 0x000fe200008e060d */
[----:B------:R-:W-:Y:S01]  /*1d10*/  LOP3.LUT R17, R17, 0xfffffffe, RZ, 0xc0, !PT ;  /* 0xfffffffe11117812 */ /* 0x000fe200078ec0ff */
[C---:B------:R-:W-:Y:S01]  /*1d20*/  IMAD R9, R12.reuse, R69, R9 ;  /* 0x000000450c097224 */ /* 0x040fe200078e0209 */
[----:B------:R-:W-:Y:S01]  /*1d30*/  LOP3.LUT R21, R21, 0x1c0, RZ, 0xc0, !PT ;  /* 0x000001c015157812 */ /* 0x000fe200078ec0ff */
[----:B------:R-:W-:Y:S01]  /*1d40*/  IMAD.WIDE.U32 R28, R12, R68, R28 ;  /* 0x000000440c1c7225 */ /* 0x000fe200078e001c */
[----:B------:R-:W-:Y:S02]  /*1d50*/  LEA.HI R13, R74, R57, RZ, 0x6 ;  /* 0x000000394a0d7211 */ /* 0x000fe400078f30ff */
[----:B------:R-:W-:Y:S01]  /*1d60*/  LOP3.LUT R22, R21, 0x38, R14, 0xf8, !PT ;  /* 0x0000003815167812 */ /* 0x000fe200078ef80e */
[----:B------:R-:W-:Y:S02]  /*1d70*/  IMAD.IADD R76, R76, 0x1, -R17 ;  /* 0x000000014c4c7824 */ /* 0x000fe400078e0a11 */
[----:B------:R-:W-:Y:S01]  /*1d80*/  IMAD.SHL.U32 R12, R4, 0x40, RZ ;  /* 0x00000040040c7824 */ /* 0x000fe200078e00ff */
[----:B------:R-:W-:Y:S01]  /*1d90*/  SHF.R.U32.HI R21, RZ, 0x3, R21 ;  /* 0x00000003ff157819 */ /* 0x000fe20000011615 */
[----:B------:R-:W-:-:S02]  /*1da0*/  IMAD.IADD R29, R29, 0x1, R9 ;  /* 0x000000011d1d7824 */ /* 0x000fc400078e0209 */
[----:B------:R-:W-:Y:S02]  /*1db0*/  IMAD.SHL.U32 R176, R13, 0x8, RZ ;  /* 0x000000080db07824 */ /* 0x000fe400078e00ff */
[----:B------:R-:W-:Y:S01]  /*1dc0*/  IMAD R9, R27, R16, RZ ;  /* 0x000000101b097224 */ /* 0x000fe200078e02ff */
[----:B------:R-:W-:Y:S01]  /*1dd0*/  LOP3.LUT R12, R12, 0x1c0, RZ, 0xc0, !PT ;  /* 0x000001c00c0c7812 */ /* 0x000fe200078ec0ff */
[----:B------:R-:W-:Y:S01]  /*1de0*/  IMAD.SHL.U32 R13, R76, 0x8, RZ ;  /* 0x000000084c0d7824 */ /* 0x000fe200078e00ff */
[----:B------:R-:W-:Y:S01]  /*1df0*/  LOP3.LUT R21, R22, R21, RZ, 0x3c, !PT ;  /* 0x0000001516157212 */ /* 0x000fe200078e3cff */
[-C--:B------:R-:W-:Y:S02]  /*1e00*/  IMAD R9, R8, R26.reuse, R9 ;  /* 0x0000001a08097224 */ /* 0x080fe400078e0209 */
[----:B------:R-:W-:Y:S01]  /*1e10*/  IMAD.WIDE.U32 R22, R16, R26, R28 ;  /* 0x0000001a10167225 */ /* 0x000fe200078e001c */
[----:B------:R-:W-:Y:S02]  /*1e20*/  LOP3.LUT R13, R12, 0x8, R13, 0xf8, !PT ;  /* 0x000000080c0d7812 */ /* 0x000fe400078ef80d */
[----:B------:R-:W-:Y:S01]  /*1e30*/  SHF.R.U32.HI R12, RZ, 0x3, R12 ;  /* 0x00000003ff0c7819 */ /* 0x000fe2000001160c */
[----:B------:R-:W-:Y:S01]  /*1e40*/  IMAD.IADD R23, R23, 0x1, R9 ;  /* 0x0000000117177824 */ /* 0x000fe200078e0209 */
[----:B------:R-:W-:Y:S01]  /*1e50*/  SHF.R.S32.HI R187, RZ, 0x1f, R186 ;  /* 0x0000001fffbb7819 */ /* 0x000fe200000114ba */
[----:B------:R-:W-:Y:S01]  /*1e60*/  IMAD R181, R69, R186, RZ ;  /* 0x000000ba45b57224 */ /* 0x000fe200078e02ff */
[----:B------:R-:W-:Y:S01]  /*1e70*/  LOP3.LUT R55, R13, R12, RZ, 0x3c, !PT ;  /* 0x0000000c0d377212 */ /* 0x000fe200078e3cff */
[----:B------:R-:W-:Y:S01]  /*1e80*/  IMAD.WIDE.U32 R22, R186, R68, R22 ;  /* 0x00000044ba167225 */ /* 0x000fe200078e0016 */
[----:B------:R-:W-:-:S03]  /*1e90*/  SHF.R.S32.HI R78, RZ, 0x1f, R233 ;  /* 0x0000001fff4e7819 */ /* 0x000fc600000114e9 */
[----:B------:R-:W-:Y:S01]  /*1ea0*/  IMAD R181, R187, R68, R181 ;  /* 0x00000044bbb57224 */ /* 0x000fe200078e02b5 */
[C---:B------:R-:W-:Y:S02]  /*1eb0*/  LOP3.LUT P5, RZ, R4.reuse, 0x4, RZ, 0xc0, !PT ;  /* 0x0000000404ff7812 */ /* 0x040fe400078ac0ff */
[----:B------:R-:W-:Y:S01]  /*1ec0*/  LOP3.LUT P4, RZ, R4, 0x2, RZ, 0xc0, !PT ;  /* 0x0000000204ff7812 */ /* 0x000fe2000788c0ff */
[----:B------:R-:W-:Y:S01]  /*1ed0*/  IMAD.IADD R181, R23, 0x1, R181 ;  /* 0x0000000117b57824 */ /* 0x000fe200078e02b5 */
[----:B------:R-:W-:Y:S01]  /*1ee0*/  SHF.R.S32.HI R183, RZ, 0x1f, R234 ;  /* 0x0000001fffb77819 */ /* 0x000fe200000114ea */
[----:B------:R-:W-:-:S05]  /*1ef0*/  IMAD.SHL.U32 R0, R0, 0x40, RZ ;  /* 0x0000004000007824 */ /* 0x000fca00078e00ff */
[----:B------:R-:W-:Y:S01]  /*1f00*/  LOP3.LUT R55, R55, 0xfffffe00, R0, 0xf8, !PT ;  /* 0xfffffe0037377812 */ /* 0x000fe200078ef800 */
[----:B------:R-:W-:-:S04]  /*1f10*/  IMAD.WIDE R190, R235, 0x40, R186 ;  /* 0x00000040ebbe7825 */ /* 0x000fc800078e02ba */
[----:B------:R-:W-:Y:S01]  /*1f20*/  IMAD R185, R71, R186, RZ ;  /* 0x000000ba47b97224 */ /* 0x000fe200078e02ff */
[----:B------:R-:W-:-:S03]  /*1f30*/  LEA.HI R74, R74, R57, RZ, 0x5 ;  /* 0x000000394a4a7211 */ /* 0x000fc600078f28ff */
[----:B------:R-:W-:Y:S01]  /*1f40*/  IMAD R185, R187, R70, R185 ;  /* 0x00000046bbb97224 */ /* 0x000fe200078e02b9 */
[----:B------:R-:W-:Y:S01]  /*1f50*/  LOP3.LUT R72, R74, 0xffffffe0, RZ, 0xc0, !PT ;  /* 0xffffffe04a487812 */ /* 0x000fe200078ec0ff */
[----:B------:R-:W-:Y:S02]  /*1f60*/  IMAD.MOV.U32 R58, RZ, RZ, 0x10 ;  /* 0x00000010ff3a7424 */ /* 0x000fe400078e00ff */
[----:B------:R-:W-:Y:S01]  /*1f70*/  IMAD.MOV.U32 R56, RZ, RZ, 0x20 ;  /* 0x00000020ff387424 */ /* 0x000fe200078e00ff */
[----:B------:R-:W-:Y:S01]  /*1f80*/  LOP3.LUT R176, R21, 0xfffffe00, R176, 0xf8, !PT ;  /* 0xfffffe0015b07812 */ /* 0x000fe200078ef8b0 */
[C---:B------:R-:W-:Y:S01]  /*1f90*/  IMAD.SHL.U32 R227, R70.reuse, 0x10, RZ ;  /* 0x0000001046e37824 */ /* 0x040fe200078e00ff */
[----:B------:R-:W-:Y:S01]  /*1fa0*/  SHF.L.U64.HI R228, R70, 0x4, R71 ;  /* 0x0000000446e47819 */ /* 0x000fe20000010247 */
[C---:B------:R-:W-:Y:S01]  /*1fb0*/  IMAD.SHL.U32 R225, R68.reuse, 0x10, RZ ;  /* 0x0000001044e17824 */ /* 0x040fe200078e00ff */
[----:B------:R-:W-:Y:S01]  /*1fc0*/  SHF.L.U64.HI R226, R68, 0x4, R69 ;  /* 0x0000000444e27819 */ /* 0x000fe20000010245 */
[----:B------:R-:W-:Y:S01]  /*1fd0*/  IMAD.IADD R72, R57, 0x1, -R72 ;  /* 0x0000000139487824 */ /* 0x000fe200078e0a48 */
[----:B------:R-:W-:Y:S01]  /*1fe0*/  SHF.R.S32.HI R74, RZ, 0x5, R74 ;  /* 0x00000005ff4a7819 */ /* 0x000fe2000001144a */
[----:B------:R-:W-:Y:S01]  /*1ff0*/  IMAD.SHL.U32 R79, R75, 0x4, RZ ;  /* 0x000000044b4f7824 */ /* 0x000fe200078e00ff */
[----:B------:R-:W-:-:S02]  /*2000*/  SEL R58, R58, 0xfffffff0, !P4 ;  /* 0xfffffff03a3a7807 */ /* 0x000fc40006000000 */
[----:B------:R-:W-:Y:S01]  /*2010*/  SEL R56, R56, 0xffffffe0, !P5 ;  /* 0xffffffe038387807 */ /* 0x000fe20006800000 */
[----:B--2---:R-:W-:Y:S01]  /*2020*/  @P0 IMAD.WIDE.U32 R26, R194, R237, RZ ;  /* 0x000000edc21a0225 */ /* 0x004fe200078e00ff */
[----:B---3--:R-:W-:-:S03]  /*2030*/  LEA R180, P1, R22, R10, 0x1 ;  /* 0x0000000a16b47211 */ /* 0x008fc600078208ff */
[----:B----4-:R-:W-:-:S04]  /*2040*/  @!P0 IMAD R13, R25, R233, RZ ;  /* 0x000000e9190d8224 */ /* 0x010fc800078e02ff */
[C---:B------:R-:W-:Y:S02]  /*2050*/  @!P0 IMAD R4, R24.reuse, R78, R13 ;  /* 0x0000004e18048224 */ /* 0x040fe400078e020d */
[----:B------:R-:W-:Y:S01]  /*2060*/  @!P0 IMAD.WIDE.U32 R24, R24, R233, RZ ;  /* 0x000000e918188225 */ /* 0x000fe200078e00ff */
[----:B------:R-:W-:-:S03]  /*2070*/  LEA.HI.X R181, R22, R11, R181, 0x1, P1 ;  /* 0x0000000b16b57211 */ /* 0x000fc600008f0cb5 */
[----:B------:R-:W-:Y:S02]  /*2080*/  @P0 IMAD.MOV.U32 R12, RZ, RZ, R26 ;  /* 0x000000ffff0c0224 */ /* 0x000fe400078e001a */
[----:B------:R-:W-:Y:S02]  /*2090*/  @P0 IMAD R9, R195, R237, RZ ;  /* 0x000000edc3090224 */ /* 0x000fe400078e02ff */
[----:B------:R-:W-:Y:S02]  /*20a0*/  @!P0 IMAD.MOV.U32 R12, RZ, RZ, R24 ;  /* 0x000000ffff0c8224 */ /* 0x000fe400078e0018 */
[C---:B------:R-:W-:Y:S02]  /*20b0*/  VIADD R11, R14.reuse, 0x40 ;  /* 0x000000400e0b7836 */ /* 0x040fe40000000000 */
[----:B------:R-:W-:Y:S01]  /*20c0*/  @P0 IMAD.IADD R9, R27, 0x1, R9 ;  /* 0x000000011b090824 */ /* 0x000fe200078e0209 */
[C---:B------:R-:W-:Y:S01]  /*20d0*/  IADD3 R12, P2, R14.reuse, R12, RZ ;  /* 0x0000000c0e0c7210 */ /* 0x040fe20007f5e0ff */
[----:B------:R-:W-:Y:S01]  /*20e0*/  @!P0 IMAD.IADD R9, R25, 0x1, R4 ;  /* 0x0000000119098824 */ /* 0x000fe200078e0204 */
[-C--:B------:R-:W-:Y:S01]  /*20f0*/  ISETP.GE.AND P0, PT, R11, R81.reuse, PT ;  /* 0x000000510b00720c */ /* 0x080fe20003f06270 */
[C---:B------:R-:W-:Y:S01]  /*2100*/  VIADD R10, R14.reuse, 0x80 ;  /* 0x000000800e0a7836 */ /* 0x040fe20000000000 */
[C---:B------:R-:W-:Y:S01]  /*2110*/  ISETP.GE.AND P1, PT, R14.reuse, R81, PT ;  /* 0x000000510e00720c */ /* 0x040fe20003f26270 */
[----:B------:R-:W-:Y:S01]  /*2120*/  IMAD.X R13, R15, 0x1, R9, P2 ;  /* 0x000000010f0d7824 */ /* 0x000fe200010e0609 */
[----:B------:R-:W-:Y:S01]  /*2130*/  SEL R4, RZ, 0xffffffff, P0 ;  /* 0xffffffffff047807 */ /* 0x000fe20000000000 */
[----:B------:R-:W-:-:S02]  /*2140*/  VIADD R9, R14, 0xc0 ;  /* 0x000000c00e097836 */ /* 0x000fc40000000000 */
[----:B------:R-:W-:Y:S02]  /*2150*/  IMAD R7, R7, R234, RZ ;  /* 0x000000ea07077224 */ /* 0x000fe400078e02ff */
[----:B------:R-:W-:Y:S01]  /*2160*/  IMAD.WIDE.U32 R22, R234, R6, R12 ;  /* 0x00000006ea167225 */ /* 0x000fe200078e000c */
[----:B------:R-:W-:Y:S02]  /*2170*/  SEL R13, RZ, 0x1, P1 ;  /* 0x00000001ff0d7807 */ /* 0x000fe40000800000 */
[-C--:B------:R-:W-:Y:S01]  /*2180*/  ISETP.GE.AND P1, PT, R10, R81.reuse, PT ;  /* 0x000000510a00720c */ /* 0x080fe20003f26270 */
[----:B------:R-:W-:Y:S01]  /*2190*/  IMAD.SHL.U32 R4, R4, 0x2, RZ ;  /* 0x0000000204047824 */ /* 0x000fe200078e00ff */
[----:B------:R-:W-:Y:S01]  /*21a0*/  ISETP.GE.AND P0, PT, R9, R81, PT ;  /* 0x000000510900720c */ /* 0x000fe20003f06270 */
[----:B------:R-:W-:Y:S01]  /*21b0*/  IMAD R7, R6, R183, R7 ;  /* 0x000000b706077224 */ /* 0x000fe200078e0207 */
[----:B------:R-:W-:Y:S02]  /*21c0*/  SEL R0, RZ, 0x4, P1 ;  /* 0x00000004ff007807 */ /* 0x000fe40000800000 */
[----:B------:R-:W-:Y:S01]  /*21d0*/  LOP3.LUT R4, R4, 0x2, R13, 0xe2, !PT ;  /* 0x0000000204047812 */ /* 0x000fe200078ee20d */
[----:B------:R-:W-:Y:S01]  /*21e0*/  IMAD.IADD R23, R23, 0x1, R7 ;  /* 0x0000000117177824 */ /* 0x000fe200078e0207 */
[----:B------:R-:W-:-:S02]  /*21f0*/  SEL R77, RZ, 0x8, P0 ;  /* 0x00000008ff4d7807 */ /* 0x000fc40000000000 */
[----:B------:R-:W-:Y:S02]  /*2200*/  SHF.R.S32.HI R7, RZ, 0x1f, R80 ;  /* 0x0000001fff077819 */ /* 0x000fe40000011450 */
[----:B------:R-:W-:Y:S02]  /*2210*/  LOP3.LUT R77, R77, R4, R0, 0xfe, !PT ;  /* 0x000000044d4d7212 */ /* 0x000fe400078efe00 */
[----:B------:R-:W-:-:S04]  /*2220*/  LEA.HI R0, R7, R80, RZ, 0x6 ;  /* 0x0000005007007211 */ /* 0x000fc800078f30ff */
[----:B------:R-:W-:Y:S02]  /*2230*/  SHF.R.S32.HI R0, RZ, 0x6, R0 ;  /* 0x00000006ff007819 */ /* 0x000fe40000011400 */
[----:B------:R-:W-:Y:S02]  /*2240*/  IADD3 R178, P0, R14, R2, RZ ;  /* 0x000000020eb27210 */ /* 0x000fe40007f1e0ff */
[----:B------:R-:W-:-:S04]  /*2250*/  VIMNMX R109, R229, R0, !PT ;  /* 0x00000000e56d7248 */ /* 0x000fc80007fe0100 */
[----:B------:R-:W-:Y:S01]  /*2260*/  ISETP.GT.AND P1, PT, R166, R109, PT ;  /* 0x0000006da600720c */ /* 0x000fe20003f24270 */
[----:B------:R-:W-:Y:S02]  /*2270*/  IMAD.X R179, R15, 0x1, R3, P0 ;  /* 0x000000010fb37824 */ /* 0x000fe400000e0603 */
[----:B------:R-:W-:Y:S02]  /*2280*/  IMAD R193, R191, R194, RZ ;  /* 0x000000c2bfc17224 */ /* 0x000fe400078e02ff */
[----:B------:R-:W-:-:S04]  /*2290*/  IMAD.WIDE.U32 R178, R186, R70, R178 ;  /* 0x00000046bab27225 */ /* 0x000fc800078e00b2 */
[----:B------:R-:W-:Y:S01]  /*22a0*/  IMAD R193, R190, R195, R193 ;  /* 0x000000c3bec17224 */ /* 0x000fe200078e02c1 */
[----:B------:R-:W-:Y:S01]  /*22b0*/  LEA R230, P0, R178, R188, 0x1 ;  /* 0x000000bcb2e67211 */ /* 0x000fe200078008ff */
[----:B------:R-:W-:Y:S02]  /*22c0*/  IMAD.IADD R185, R179, 0x1, R185 ;  /* 0x00000001b3b97824 */ /* 0x000fe400078e02b9 */
[----:B------:R-:W-:-:S03]  /*22d0*/  IMAD.WIDE.U32 R190, R190, R194, R22 ;  /* 0x000000c2bebe7225 */ /* 0x000fc600078e0016 */
[----:B------:R-:W-:Y:S01]  /*22e0*/  LEA.HI.X R231, R178, R189, R185, 0x1, P0 ;  /* 0x000000bdb2e77211 */ /* 0x000fe200000f0cb9 */
[----:B------:R-:W-:Y:S02]  /*22f0*/  @!P3 IMAD.MOV.U32 R20, RZ, RZ, RZ ;  /* 0x000000ffff14b224 */ /* 0x000fe400078e00ff */
        /* <DEDUP_REMOVED lines=17> */
[----:B------:R-:W-:Y:S01]  /*2410*/  IMAD R85, R69, 0x60, RZ ;  /* 0x0000006045557824 */ /* 0x000fe200078e02ff */
[----:B------:R-:W-:Y:S01]  /*2420*/  LOP3.LUT R175, R172, 0x1, RZ, 0xc0, !PT ;  /* 0x00000001acaf7812 */ /* 0x000fe200078ec0ff */
[----:B------:R-:W-:Y:S01]  /*2430*/  IMAD.WIDE.U32 R198, R68, 0x60, RZ ;  /* 0x0000006044c67825 */ /* 0x000fe200078e00ff */
[----:B------:R-:W-:-:S02]  /*2440*/  LOP3.LUT R174, R172, 0x2, RZ, 0xc0, !PT ;  /* 0x00000002acae7812 */ /* 0x000fc400078ec0ff */
[----:B------:R-:W-:Y:S01]  /*2450*/  LOP3.LUT R173, R172, 0x4, RZ, 0xc0, !PT ;  /* 0x00000004acad7812 */ /* 0x000fe200078ec0ff */
[----:B------:R-:W-:Y:S01]  /*2460*/  VIADD R84, R186, 0x10 ;  /* 0x00000010ba547836 */ /* 0x000fe20000000000 */
[----:B------:R-:W-:Y:S01]  /*2470*/  SHF.L.U64.HI R87, R86, 0x1, R87 ;  /* 0x0000000156577819 */ /* 0x000fe20000010257 */
[C---:B------:R-:W-:Y:S01]  /*2480*/  VIADD R82, R186.reuse, 0x30 ;  /* 0x00000030ba527836 */ /* 0x040fe20000000000 */
[----:B------:R-:W-:Y:S01]  /*2490*/  IADD3 R83, R186, 0x20, RZ ;  /* 0x00000020ba537810 */ /* 0x000fe20007ffe0ff */
[C---:B------:R-:W-:Y:S01]  /*24a0*/  IMAD.SHL.U32 R106, R70.reuse, 0x20, RZ ;  /* 0x00000020466a7824 */ /* 0x040fe200078e00ff */
[----:B------:R-:W-:Y:S01]  /*24b0*/  SHF.L.U64.HI R107, R70, 0x5, R71 ;  /* 0x00000005466b7819 */ /* 0x000fe20000010247 */
[----:B------:R-:W-:Y:S01]  /*24c0*/  IMAD.MOV.U32 R145, RZ, RZ, R231 ;  /* 0x000000ffff917224 */ /* 0x000fe200078e00e7 */
[----:B------:R-:W-:Y:S01]  /*24d0*/  MOV R144, R230 ;  /* 0x000000e600907202 */ /* 0x000fe20000000f00 */
[----:B------:R-:W-:Y:S01]  /*24e0*/  IMAD.MOV.U32 R146, RZ, RZ, R180 ;  /* 0x000000ffff927224 */ /* 0x000fe200078e00b4 */
[----:B------:R-:W-:Y:S01]  /*24f0*/  LOP3.LUT R172, R172, 0x8, RZ, 0xc0, !PT ;  /* 0x00000008acac7812 */ /* 0x000fe200078ec0ff */
[----:B------:R-:W-:Y:S01]  /*2500*/  IMAD.MOV.U32 R147, RZ, RZ, R181 ;  /* 0x000000ffff937224 */ /* 0x000fe200078e00b5 */
[----:B------:R-:W-:Y:S01]  /*2510*/  SHF.L.U32 R86, R86, 0x1, RZ ;  /* 0x0000000156567819 */ /* 0x000fe200000006ff */
[----:B------:R-:W-:-:S02]  /*2520*/  IMAD.IADD R85, R199, 0x1, R85 ;  /* 0x00000001c7557824 */ /* 0x000fc400078e0255 */
[----:B--2---:R-:W-:-:S04]  /*2530*/  IMAD R3, R33, R233, RZ ;  /* 0x000000e921037224 */ /* 0x004fc800078e02ff */
[----:B------:R-:W-:Y:S02]  /*2540*/  IMAD R0, R32, R78, R3 ;  /* 0x0000004e20007224 */ /* 0x000fe400078e0203 */
[----:B---3--:R-:W-:Y:S02]  /*2550*/  IMAD R3, R35, R233, RZ ;  /* 0x000000e923037224 */ /* 0x008fe400078e02ff */
[----:B------:R-:W-:Y:S01]  /*2560*/  IMAD.WIDE.U32 R32, R233, R32, R14 ;  /* 0x00000020e9207225 */ /* 0x000fe200078e000e */
[----:B----4-:R-:W-:-:S03]  /*2570*/  SHF.L.U64.HI R133, R200, 0x5, R201 ;  /* 0x00000005c8857819 */ /* 0x010fc600000102c9 */
[----:B------:R-:W-:Y:S01]  /*2580*/  IMAD.WIDE.U32 R30, R233, R34, R14 ;  /* 0x00000022e91e7225 */ /* 0x000fe200078e000e */
[C---:B------:R-:W-:Y:S02]  /*2590*/  SHF.L.U64.HI R108, R202.reuse, 0x4, R203 ;  /* 0x00000004ca6c7819 */ /* 0x040fe400000102cb */
[----:B------:R-:W-:Y:S01]  /*25a0*/  SHF.L.U32 R121, R202, 0x5, RZ ;  /* 0x00000005ca797819 */ /* 0x000fe200000006ff */
[----:B------:R-:W-:Y:S01]  /*25b0*/  IMAD R2, R34, R78, R3 ;  /* 0x0000004e22027224 */ /* 0x000fe200078e0203 */
[----:B------:R-:W-:Y:S01]  /*25c0*/  SHF.R.S32.HI R3, RZ, 0x1f, R5 ;  /* 0x0000001fff037819 */ /* 0x000fe20000011405 */
[----:B------:R-:W-:Y:S01]  /*25d0*/  IMAD.IADD R33, R33, 0x1, R0 ;  /* 0x0000000121217824 */ /* 0x000fe200078e0200 */
[----:B------:R-:W-:Y:S01]  /*25e0*/  SHF.L.U64.HI R118, R202, 0x5, R203 ;  /* 0x00000005ca767819 */ /* 0x000fe200000102cb */
[-C--:B------:R-:W-:Y:S02]  /*25f0*/  IMAD R4, R201, R5.reuse, RZ ;  /* 0x00000005c9047224 */ /* 0x080fe400078e02ff */
[----:B------:R-:W-:-:S02]  /*2600*/  IMAD R0, R203, R5, RZ ;  /* 0x00000005cb007224 */ /* 0x000fc400078e02ff */
[----:B------:R-:W-:Y:S01]  /*2610*/  IMAD.IADD R31, R31, 0x1, R2 ;  /* 0x000000011f1f7824 */ /* 0x000fe200078e0202 */
[----:B------:R-:W-:Y:S01]  /*2620*/  LEA.HI R169, R17, R17, RZ, 0x1 ;  /* 0x0000001111a97211 */ /* 0x000fe200078f08ff */
[-C--:B------:R-:W-:Y:S02]  /*2630*/  IMAD R4, R200, R3.reuse, R4 ;  /* 0x00000003c8047224 */ /* 0x080fe400078e0204 */
[C---:B------:R-:W-:Y:S01]  /*2640*/  IMAD R3, R202.reuse, R3, R0 ;  /* 0x00000003ca037224 */ /* 0x040fe200078e0200 */
[----:B------:R-:W-:Y:S01]  /*2650*/  SHF.R.S32.HI R169, RZ, 0x1, R169 ;  /* 0x00000001ffa97819 */ /* 0x000fe200000114a9 */
[----:B------:R-:W-:-:S04]  /*2660*/  IMAD.WIDE.U32 R30, R202, R5, R30 ;  /* 0x00000005ca1e7225 */ /* 0x000fc800078e001e */
[----:B------:R-:W-:Y:S01]  /*2670*/  IMAD R21, R29, R16, RZ ;  /* 0x000000101d157224 */ /* 0x000fe200078e02ff */
[----:B------:R-:W-:Y:S01]  /*2680*/  IADD3 R31, R31, R3, RZ ;  /* 0x000000031f1f7210 */ /* 0x000fe20007ffe0ff */
[----:B------:R-:W-:Y:S01]  /*2690*/  IMAD.WIDE.U32 R32, R200, R5, R32 ;  /* 0x00000005c8207225 */ /* 0x000fe200078e0020 */
[----:B------:R-:W-:-:S03]  /*26a0*/  IADD3 R3, P0, -R80, R186, RZ ;  /* 0x000000ba50037210 */ /* 0x000fc60007f1e1ff */
[----:B------:R-:W-:Y:S02]  /*26b0*/  IMAD R0, R28, R8, R21 ;  /* 0x000000081c007224 */ /* 0x000fe400078e0215 */
[----:B------:R-:W-:Y:S01]  /*26c0*/  IMAD R21, R23, R16, RZ ;  /* 0x0000001017157224 */ /* 0x000fe200078e02ff */
[----:B------:R-:W-:Y:S01]  /*26d0*/  SHF.R.S32.HI R23, RZ, 0x1f, R80 ;  /* 0x0000001fff177819 */ /* 0x000fe20000011450 */
[----:B------:R-:W-:Y:S02]  /*26e0*/  IMAD.IADD R33, R33, 0x1, R4 ;  /* 0x0000000121217824 */ /* 0x000fe400078e0204 */
[C---:B------:R-:W-:Y:S02]  /*26f0*/  IMAD R21, R22.reuse, R8, R21 ;  /* 0x0000000816157224 */ /* 0x040fe400078e0215 */
[----:B------:R-:W-:-:S04]  /*2700*/  IMAD.WIDE.U32 R30, R22, R16, R30 ;  /* 0x00000010161e7225 */ /* 0x000fc800078e001e */
        /* <DEDUP_REMOVED lines=9> */
[-C--:B------:R-:W-:Y:S01]  /*27a0*/  IMAD R139, R203, R3.reuse, R139 ;  /* 0x00000003cb8b7224 */ /* 0x080fe200078e028b */
[----:B------:R-:W-:Y:S01]  /*27b0*/  SHF.R.S32.HI R2, RZ, 0x1f, R143 ;  /* 0x0000001fff027819 */ /* 0x000fe2000001148f */
[----:B------:R-:W-:Y:S01]  /*27c0*/  IMAD.WIDE.U32 R16, R200, R3, R28 ;  /* 0x00000003c8107225 */ /* 0x000fe200078e001c */
[----:B------:R-:W-:-:S03]  /*27d0*/  IADD3 R0, P3, R143, R4, RZ ;  /* 0x000000048f007210 */ /* 0x000fc60007f7e0ff */
[----:B------:R-:W-:Y:S01]  /*27e0*/  IMAD.WIDE.U32 R20, R202, R3, R30 ;  /* 0x00000003ca147225 */ /* 0x000fe200078e001e */
[----:B------:R-:W-:Y:S02]  /*27f0*/  LEA.HI.X.SX32 R5, R4, R2, 0x1, P3 ;  /* 0x0000000204057211 */ /* 0x000fe400018f0eff */
[----:B------:R-:W-:Y:S01]  /*2800*/  LEA R136, P1, R16, R24, 0x1 ;  /* 0x0000001810887211 */ /* 0x000fe200078208ff */
[----:B------:R-:W-:Y:S01]  /*2810*/  IMAD.IADD R3, R79, 0x1, R4 ;  /* 0x000000014f037824 */ /* 0x000fe200078e0204 */
[C---:B------:R-:W-:Y:S01]  /*2820*/  LEA R138, P0, R20.reuse, R26, 0x1 ;  /* 0x0000001a148a7211 */ /* 0x040fe200078008ff */
[----:B------:R-:W-:Y:S02]  /*2830*/  IMAD.IADD R139, R21, 0x1, R139 ;  /* 0x00000001158b7824 */ /* 0x000fe400078e028b */
[----:B------:R-:W-:Y:S01]  /*2840*/  IMAD.IADD R137, R17, 0x1, R137 ;  /* 0x0000000111897824 */ /* 0x000fe200078e0289 */
[----:B------:R-:W-:Y:S01]  /*2850*/  IADD3 R143, P2, R143, R3, RZ ;  /* 0x000000038f8f7210 */ /* 0x000fe20007f5e0ff */
[----:B------:R-:W-:Y:S01]  /*2860*/  IMAD.SHL.U32 R177, R169, 0x10, RZ ;  /* 0x00000010a9b17824 */ /* 0x000fe200078e00ff */
[----:B------:R-:W-:Y:S01]  /*2870*/  LEA.HI.X R139, R20, R27, R139, 0x1, P0 ;  /* 0x0000001b148b7211 */ /* 0x000fe200000f0c8b */
[----:B------:R-:W-:Y:S01]  /*2880*/  IMAD.SHL.U32 R111, R202, 0x10, RZ ;  /* 0x00000010ca6f7824 */ /* 0x000fe200078e00ff */
[----:B------:R-:W-:Y:S01]  /*2890*/  LEA.HI.X.SX32 R2, R3, R2, 0x1, P2 ;  /* 0x0000000203027211 */ /* 0x000fe200010f0eff */
[----:B------:R-:W-:Y:S01]  /*28a0*/  IMAD.SHL.U32 R142, R143, 0x2, RZ ;  /* 0x000000028f8e7824 */ /* 0x000fe200078e00ff */
[----:B------:R-:W-:Y:S01]  /*28b0*/  SHF.L.U32 R20, R0, 0x1, RZ ;  /* 0x0000000100147819 */ /* 0x000fe200000006ff */
[----:B------:R-:W-:Y:S01]  /*28c0*/  VIADD R170, R177, 0x40 ;  /* 0x00000040b1aa7836 */ /* 0x000fe20000000000 */
[----:B------:R-:W-:Y:S01]  /*28d0*/  SHF.L.U64.HI R143, R143, 0x1, R2 ;  /* 0x000000018f8f7819 */ /* 0x000fe20000010202 */
[C---:B------:R-:W-:Y:S01]  /*28e0*/  VIADD R165, R177.reuse, 0xc0 ;  /* 0x000000c0b1a57836 */ /* 0x040fe20000000000 */
[-C--:B------:R-:W-:Y:S01]  /*28f0*/  IADD3 R140, P3, R12, R142.reuse, RZ ;  /* 0x0000008e0c8c7210 */ /* 0x080fe20007f7e0ff */
[C---:B------:R-:W-:Y:S01]  /*2900*/  IMAD.IADD R167, R177.reuse, 0x1, R170 ;  /* 0x00000001b1a77824 */ /* 0x040fe200078e02aa */
[----:B------:R-:W-:Y:S01]  /*2910*/  LEA.HI.X R137, R16, R25, R137, 0x1, P1 ;  /* 0x0000001910897211 */ /* 0x000fe200008f0c89 */
[----:B------:R-:W-:Y:S01]  /*2920*/  IMAD.IADD R162, R177, 0x1, R165 ;  /* 0x00000001b1a27824 */ /* 0x000fe200078e02a5 */
[----:B------:R-:W-:Y:S01]  /*2930*/  IADD3 R142, P2, R6, R142, RZ ;  /* 0x0000008e068e7210 */ /* 0x000fe20007f5e0ff */
[----:B------:R-:W-:Y:S01]  /*2940*/  IMAD.X R141, R13, 0x1, R143, P3 ;  /* 0x000000010d8d7824 */ /* 0x000fe200018e068f */
[----:B------:R-:W-:Y:S01]  /*2950*/  SHF.L.U64.HI R0, R0, 0x1, R5 ;  /* 0x0000000100007819 */ /* 0x000fe20000010205 */
[----:B------:R-:W-:Y:S01]  /*2960*/  IMAD.SHL.U32 R132, R200, 0x10, RZ ;  /* 0x00000010c8847824 */ /* 0x000fe200078e00ff */
[-C--:B------:R-:W-:Y:S01]  /*2970*/  IADD3 R60, P1, R12, R20.reuse, RZ ;  /* 0x000000140c3c7210 */ /* 0x080fe20007f3e0ff */
[----:B------:R-:W-:Y:S01]  /*2980*/  IMAD.X R143, R7, 0x1, R143, P2 ;  /* 0x00000001078f7824 */ /* 0x000fe200010e068f */
[----:B------:R-:W-:Y:S01]  /*2990*/  IADD3 R20, P0, R6, R20, RZ ;  /* 0x0000001406147210 */ /* 0x000fe20007f1e0ff */
[----:B------:R-:W-:Y:S01]  /*29a0*/  IMAD.SHL.U32 R134, R200, 0x20, RZ ;  /* 0x00000020c8867824 */ /* 0x000fe200078e00ff */
[----:B------:R-:W-:Y:S01]  /*29b0*/  IADD3 R104, P2, R227, 0x40, RZ ;  /* 0x00000040e3687810 */ /* 0x000fe20007f5e0ff */
[----:B------:R-:W-:Y:S01]  /*29c0*/  IMAD.X R61, R13, 0x1, R0, P1 ;  /* 0x000000010d3d7824 */ /* 0x000fe200008e0600 */
[----:B------:R-:W-:Y:S01]  /*29d0*/  IADD3.X R21, R7, R0, RZ, P0, !PT ;  /* 0x0000000007157210 */ /* 0x000fe200007fe4ff */
[----:B------:R-:W-:Y:S01]  /*29e0*/  IMAD.SHL.U32 R171, R169, 0x20, RZ ;  /* 0x00000020a9ab7824 */ /* 0x000fe200078e00ff */
[C---:B------:R-:W-:Y:S01]  /*29f0*/  IADD3 R100, P1, R227.reuse, 0x80, RZ ;  /* 0x00000080e3647810 */ /* 0x040fe20007f3e0ff */
[--C-:B------:R-:W-:Y:S01]  /*2a00*/  IMAD.X R105, RZ, RZ, R228.reuse, P2 ;  /* 0x000000ffff697224 */ /* 0x100fe200010e06e4 */
[----:B------:R-:W-:Y:S01]  /*2a10*/  IADD3 R94, P0, R227, 0xc0, RZ ;  /* 0x000000c0e35e7810 */ /* 0x000fe20007f1e0ff */
[----:B------:R-:W-:Y:S01]  /*2a20*/  IMAD R135, R201, 0x60, RZ ;  /* 0x00000060c9877824 */ /* 0x000fe200078e02ff */
[-C--:B------:R-:W-:Y:S01]  /*2a30*/  IADD3 R102, P2, R104, R227.reuse, RZ ;  /* 0x000000e368667210 */ /* 0x080fe20007f5e0ff */
[--C-:B------:R-:W-:Y:S01]  /*2a40*/  IMAD.X R101, RZ, RZ, R228.reuse, P1 ;  /* 0x000000ffff657224 */ /* 0x100fe200008e06e4 */
[----:B------:R-:W-:Y:S01]  /*2a50*/  IADD3.X R95, RZ, R228, RZ, P0, !PT ;  /* 0x000000e4ff5f7210 */ /* 0x000fe200007fe4ff */
[----:B------:R-:W-:Y:S01]  /*2a60*/  IMAD R169, R169, 0x30, RZ ;  /* 0x00000030a9a97824 */ /* 0x000fe200078e02ff */
[-C--:B------:R-:W-:Y:S01]  /*2a70*/  IADD3 R98, P1, R100, R227.reuse, RZ ;  /* 0x000000e364627210 */ /* 0x080fe20007f3e0ff */
[--C-:B------:R-:W-:Y:S01]  /*2a80*/  IMAD.X R103, R105, 0x1, R228.reuse, P2 ;  /* 0x0000000169677824 */ /* 0x100fe200010e06e4 */
[-C--:B------:R-:W-:Y:S01]  /*2a90*/  IADD3 R92, P0, R94, R227.reuse, RZ ;  /* 0x000000e35e5c7210 */ /* 0x080fe20007f1e0ff */
[C---:B------:R-:W-:Y:S01]  /*2aa0*/  IMAD.IADD R163, R177.reuse, 0x1, R167 ;  /* 0x00000001b1a37824 */ /* 0x040fe200078e02a7 */
[----:B------:R-:W-:Y:S01]  /*2ab0*/  IADD3 R168, R177, 0x80, RZ ;  /* 0x00000080b1a87810 */ /* 0x000fe20007ffe0ff */
[--C-:B------:R-:W-:Y:S01]  /*2ac0*/  IMAD.X R99, R101, 0x1, R228.reuse, P1 ;  /* 0x0000000165637824 */ /* 0x100fe200008e06e4 */
[-C--:B------:R-:W-:Y:S01]  /*2ad0*/  IADD3 R89, P2, R92, R227.reuse, RZ ;  /* 0x000000e35c597210 */ /* 0x080fe20007f5e0ff */
[----:B------:R-:W-:Y:S01]  /*2ae0*/  IMAD.X R93, R95, 0x1, R228, P0 ;  /* 0x000000015f5d7824 */ /* 0x000fe200000e06e4 */
[----:B------:R-:W-:Y:S01]  /*2af0*/  IADD3 R110, P5, R111, 0x40, RZ ;  /* 0x000000406f6e7810 */ /* 0x000fe20007fbe0ff */
[----:B------:R-:W-:Y:S01]  /*2b00*/  IMAD.IADD R160, R177, 0x1, R162 ;  /* 0x00000001b1a07824 */ /* 0x000fe200078e02a2 */
[-C--:B------:R-:W-:Y:S01]  /*2b10*/  IADD3 R97, P4, R102, R227.reuse, RZ ;  /* 0x000000e366617210 */ /* 0x080fe20007f9e0ff */
[----:B------:R-:W-:Y:S01]  /*2b20*/  IMAD.X R88, R93, 0x1, R228, P2 ;  /* 0x000000015d587824 */ /* 0x000fe200010e06e4 */
[----:B------:R-:W-:Y:S01]  /*2b30*/  IADD3 R91, P3, R98, R227, RZ ;  /* 0x000000e3625b7210 */ /* 0x000fe20007f7e0ff */
[----:B------:R-:W-:Y:S01]  /*2b40*/  IMAD.X R113, RZ, RZ, R108, P5 ;  /* 0x000000ffff717224 */ /* 0x000fe200028e066c */
[----:B------:R-:W-:Y:S01]  /*2b50*/  IADD3 R114, P1, R111, 0x80, RZ ;  /* 0x000000806f727810 */ /* 0x000fe20007f3e0ff */
[----:B------:R-:W-:Y:S01]  /*2b60*/  IMAD.X R96, R103, 0x1, R228, P4 ;  /* 0x0000000167607824 */ /* 0x000fe200020e06e4 */
[----:B------:R-:W-:Y:S01]  /*2b70*/  IADD3 R122, P0, R111, 0xc0, RZ ;  /* 0x000000c06f7a7810 */ /* 0x000fe20007f1e0ff */
[----:B------:R-:W-:Y:S01]  /*2b80*/  IMAD.MOV.U32 R12, RZ, RZ, R166 ;  /* 0x000000ffff0c7224 */ /* 0x000fe200078e00a6 */
[----:B------:R-:W-:Y:S01]  /*2b90*/  IADD3 R164, R177, R168, RZ ;  /* 0x000000a8b1a47210 */ /* 0x000fe20007ffe0ff */
[----:B------:R-:W-:Y:S01]  /*2ba0*/  IMAD.X R117, RZ, RZ, R108, P1 ;  /* 0x000000ffff757224 */ /* 0x000fe200008e066c */
[----:B------:R-:W-:-:S02]  /*2bb0*/  IADD3.X R90, R99, R228, RZ, P3, !PT ;  /* 0x000000e4635a7210 */ /* 0x000fc40001ffe4ff */
[----:B------:R-:W-:Y:S02]  /*2bc0*/  IADD3.X R125, RZ, R108, RZ, P0, !PT ;  /* 0x0000006cff7d7210 */ /* 0x000fe400007fe4ff */
[C---:B------:R-:W-:Y:S01]  /*2bd0*/  SHF.L.U64.HI R3, R200.reuse, 0x4, R201 ;  /* 0x00000004c8037819 */ /* 0x040fe200000102c9 */
[----:B------:R-:W-:Y:S01]  /*2be0*/  IMAD.WIDE.U32 R200, R200, 0x60, RZ ;  /* 0x00000060c8c87825 */ /* 0x000fe200078e00ff */
[-C--:B------:R-:W-:Y:S02]  /*2bf0*/  IADD3 R115, P5, R110, R111.reuse, RZ ;  /* 0x0000006f6e737210 */ /* 0x080fe40007fbe0ff */
[----:B------:R-:W-:Y:S01]  /*2c00*/  IADD3 R123, P3, R121, R110, RZ ;  /* 0x0000006e797b7210 */ /* 0x000fe20007f7e0ff */
[----:B------:R-:W-:Y:S01]  /*2c10*/  IMAD.IADD R135, R201, 0x1, R135 ;  /* 0x00000001c9877824 */ /* 0x000fe200078e0287 */
[C---:B------:R-:W-:Y:S01]  /*2c20*/  IADD3 R127, P2, R122.reuse, R111, RZ ;  /* 0x0000006f7a7f7210 */ /* 0x040fe20007f5e0ff */
[--C-:B------:R-:W-:Y:S01]  /*2c30*/  IMAD.X R112, R113, 0x1, R108.reuse, P5 ;  /* 0x0000000171707824 */ /* 0x100fe200028e066c */
[----:B------:R-:W-:Y:S01]  /*2c40*/  IADD3 R131, P0, R122, R121, RZ ;  /* 0x000000797a837210 */ /* 0x000fe20007f1e0ff */
[----:B------:R-:W-:Y:S01]  /*2c50*/  IMAD.X R120, R118, 0x1, R113, P3 ;  /* 0x0000000176787824 */ /* 0x000fe200018e0671 */
[----:B------:R-:W-:Y:S01]  /*2c60*/  IADD3 R119, P4, R114, R111, RZ ;  /* 0x0000006f72777210 */ /* 0x000fe20007f9e0ff */
[----:B------:R-:W-:Y:S01]  /*2c70*/  IMAD.X R124, R125, 0x1, R108, P2 ;  /* 0x000000017d7c7824 */ /* 0x000fe200010e066c */
[----:B------:R-:W-:Y:S01]  /*2c80*/  IADD3 R129, P1, R121, R114, RZ ;  /* 0x0000007279817210 */ /* 0x000fe20007f3e0ff */
[----:B------:R-:W-:Y:S01]  /*2c90*/  IMAD.X R128, R125, 0x1, R118, P0 ;  /* 0x000000017d807824 */ /* 0x000fe200000e0676 */
[----:B------:R-:W-:-:S02]  /*2ca0*/  IADD3 R161, R177, R164, RZ ;  /* 0x000000a4b1a17210 */ /* 0x000fc40007ffe0ff */
[----:B------:R-:W-:Y:S02]  /*2cb0*/  SHF.L.U64.HI R130, R132, 0x1, R3 ;  /* 0x0000000184827819 */ /* 0x000fe40000010203 */
[C---:B------:R-:W-:Y:S01]  /*2cc0*/  SHF.L.U64.HI R133, R134.reuse, 0x1, R133 ;  /* 0x0000000186857819 */ /* 0x040fe20000010285 */
[----:B------:R-:W-:Y:S01]  /*2cd0*/  IMAD.SHL.U32 R134, R134, 0x2, RZ ;  /* 0x0000000286867824 */ /* 0x000fe200078e00ff */
[----:B------:R-:W-:Y:S02]  /*2ce0*/  SHF.L.U32 R132, R132, 0x1, RZ ;  /* 0x0000000184847819 */ /* 0x000fe400000006ff */
[----:B------:R-:W-:Y:S02]  /*2cf0*/  IADD3.X R116, R117, R108, RZ, P4, !PT ;  /* 0x0000006c75747210 */ /* 0x000fe400027fe4ff */
[----:B------:R-:W-:Y:S02]  /*2d00*/  IADD3.X R126, R118, R117, RZ, P1, !PT ;  /* 0x00000075767e7210 */ /* 0x000fe40000ffe4ff */
        /* <DEDUP_REMOVED lines=12> */
.L_x_7183:
        /* <DEDUP_REMOVED lines=23> */
.L_x_7067:
[----:B------:R-:W-:Y:S05]  /*2f40*/  BSYNC B0 ;  /* 0x0000000000007941 */ /* 0x000fea0003800000 */
.L_x_7066:
        /* <DEDUP_REMOVED lines=18> */
.L_x_7069:
[----:B------:R-:W-:Y:S05]  /*3070*/  BSYNC B0 ;  /* 0x0000000000007941 */ /* 0x000fea0003800000 */
.L_x_7068:
        /* <DEDUP_REMOVED lines=21> */
.L_x_7071:
[----:B------:R-:W-:Y:S05]  /*31d0*/  BSYNC B0 ;  /* 0x0000000000007941 */ /* 0x000fea0003800000 */
.L_x_7070:
        /* <DEDUP_REMOVED lines=18> */
.L_x_7073:
[----:B------:R-:W-:Y:S05]  /*3300*/  BSYNC B0 ;  /* 0x0000000000007941 */ /* 0x000fea0003800000 */
.L_x_7072:
        /* <DEDUP_REMOVED lines=67> */
.L_x_7080:
[----:B------:R-:W-:Y:S05]  /*3740*/  BSYNC B0 ;  /* 0x0000000000007941 */ /* 0x000fea0003800000 */
.L_x_7079:
        /* <DEDUP_REMOVED lines=48> */
.L_x_7082:
[----:B------:R-:W-:Y:S05]  /*3a50*/  BSYNC B0 ;  /* 0x0000000000007941 */ /* 0x000fea0003800000 */
.L_x_7081:
        /* <DEDUP_REMOVED lines=48> */
.L_x_7084:
[----:B------:R-:W-:Y:S05]  /*3d60*/  BSYNC B0 ;  /* 0x0000000000007941 */ /* 0x000fea0003800000 */
.L_x_7083:
        /* <DEDUP_REMOVED lines=47> */
.L_x_7078:
[----:B------:R-:W-:Y:S05]  /*4060*/  BSYNC B1 ;  /* 0x0000000000017941 */ /* 0x000fea0003800000 */
.L_x_7077:
        /* <DEDUP_REMOVED lines=66> */
.L_x_7088:
[----:B------:R-:W-:Y:S05]  /*4490*/  BSYNC B0 ;  /* 0x0000000000007941 */ /* 0x000fea0003800000 */
.L_x_7087:
        /* <DEDUP_REMOVED lines=51> */
.L_x_7090:
[----:B------:R-:W-:Y:S05]  /*47d0*/  BSYNC B0 ;  /* 0x0000000000007941 */ /* 0x000fea0003800000 */
.L_x_7089:
        /* <DEDUP_REMOVED lines=51> */
.L_x_7092:
[----:B------:R-:W-:Y:S05]  /*4b10*/  BSYNC B0 ;  /* 0x0000000000007941 */ /* 0x000fea0003800000 */
.L_x_7091:
        /* <DEDUP_REMOVED lines=50> */
.L_x_7086:
[----:B------:R-:W-:Y:S05]  /*4e40*/  BSYNC B1 ;  /* 0x0000000000017941 */ /* 0x000fea0003800000 */
.L_x_7085:
        /* <DEDUP_REMOVED lines=66> */
.L_x_7096:
[----:B------:R-:W-:Y:S05]  /*5270*/  BSYNC B0 ;  /* 0x0000000000007941 */ /* 0x000fea0003800000 */
.L_x_7095:
        /* <DEDUP_REMOVED lines=51> */
.L_x_7098:
[----:B------:R-:W-:Y:S05]  /*55b0*/  BSYNC B0 ;  /* 0x0000000000007941 */ /* 0x000fea0003800000 */
.L_x_7097:
        /* <DEDUP_REMOVED lines=51> */
.L_x_7100:
[----:B------:R-:W-:Y:S05]  /*58f0*/  BSYNC B0 ;  /* 0x0000000000007941 */ /* 0x000fea0003800000 */
.L_x_7099:
        /* <DEDUP_REMOVED lines=50> */
.L_x_7094:
[----:B------:R-:W-:Y:S05]  /*5c20*/  BSYNC B1 ;  /* 0x0000000000017941 */ /* 0x000fea0003800000 */
.L_x_7093:
        /* <DEDUP_REMOVED lines=68> */
.L_x_7104:
[----:B------:R-:W-:Y:S05]  /*6070*/  BSYNC B0 ;  /* 0x0000000000007941 */ /* 0x000fea0003800000 */
.L_x_7103:
        /* <DEDUP_REMOVED lines=51> */
.L_x_7106:
[----:B------:R-:W-:Y:S05]  /*63b0*/  BSYNC B0 ;  /* 0x0000000000007941 */ /* 0x000fea0003800000 */
.L_x_7105:
        /* <DEDUP_REMOVED lines=51> */
.L_x_7108:
[----:B------:R-:W-:Y:S05]  /*66f0*/  BSYNC B0 ;  /* 0x0000000000007941 */ /* 0x000fea0003800000 */
.L_x_7107:
        /* <DEDUP_REMOVED lines=50> */
.L_x_7102:
[----:B------:R-:W-:Y:S05]  /*6a20*/  BSYNC B1 ;  /* 0x0000000000017941 */ /* 0x000fea0003800000 */
.L_x_7101:
[----:B------:R-:W2:Y:S02]  /*6a30*/  LD.E R3, desc[UR6][R18.64+0xd0] ;  /* 0x0000d00612037980 */ /* 0x000ea4000c101900 */
[----:B--2---:R-:W-:Y:S05]  /*6a40*/  IMAD.U32 R3, R3, -0x20, RZ ;  /* 0xffffffe003037824 */ /* 0x004fea00078e00ff */
[C---:B------:R-:W-:Y:S02]  /*6a50*/  LEA R20, P1, R3.reuse, R20, 0x1 ;  /* 0x0000001403147211 */ /* 0x040fe400078208ff */
[C---:B------:R-:W-:Y:S02]  /*6a60*/  LEA R60, P0, R3.reuse, R60, 0x1 ;  /* 0x0000003c033c7211 */ /* 0x040fe400078008ff */
[C---:B------:R-:W-:Y:S02]  /*6a70*/  LEA.HI.X.SX32 R21, R3.reuse, R21, 0x1, P1 ;  /* 0x0000001503157211 */ /* 0x040fe400008f0eff */
[----:B------:R-:W-:Y:S01]  /*6a80*/  LEA.HI.X.SX32 R61, R3, R61, 0x1, P0 ;  /* 0x0000003d033d7211 */ /* 0x000fe200000f0eff */
[----:B------:R-:W-:Y:S05]  /*6a90*/  BRA `(.L_x_7109) ;  /* 0x0000006400f87947 */ /* 0x000fea0003800000 */
.L_x_7076:
        /* <DEDUP_REMOVED lines=89> */
.L_x_7115:
[----:B------:R-:W-:Y:S05]  /*7030*/  BSYNC B0 ;  /* 0x0000000000007941 */ /* 0x000fea0003800000 */
.L_x_7114:
[----:B-----5:R3:W-:Y:S02]  /*7040*/  ST.E.128 desc[UR6][R144.64], R44 ;  /* 0x0000002c90007985 */ /* 0x0207e4000c101d06 */
.L_x_7113:
[----:B------:R-:W-:Y:S05]  /*7050*/  BSYNC B1 ;  /* 0x0000000000017941 */ /* 0x000fea0003800000 */
.L_x_7112:
        /* <DEDUP_REMOVED lines=87> */
.L_x_7119:
[----:B------:R-:W-:Y:S05]  /*75d0*/  BSYNC B0 ;  /* 0x0000000000007941 */ /* 0x000fea0003800000 */
.L_x_7118:
[----:B-----5:R4:W-:Y:S02]  /*75e0*/  ST.E.128 desc[UR6][R144.64+0x80], R44 ;  /* 0x0000802c90007985 */ /* 0x0209e4000c101d06 */
.L_x_7117:
[----:B------:R-:W-:Y:S05]  /*75f0*/  BSYNC B1 ;  /* 0x0000000000017941 */ /* 0x000fea0003800000 */
.L_x_7116:
        /* <DEDUP_REMOVED lines=87> */
.L_x_7123:
[----:B------:R-:W-:Y:S05]  /*7b70*/  BSYNC B0 ;  /* 0x0000000000007941 */ /* 0x000fea0003800000 */
.L_x_7122:
[----:B-----5:R4:W-:Y:S02]  /*7b80*/  ST.E.128 desc[UR6][R144.64+0x100], R44 ;  /* 0x0001002c90007985 */ /* 0x0209e4000c101d06 */
.L_x_7121:
[----:B------:R-:W-:Y:S05]  /*7b90*/  BSYNC B1 ;  /* 0x0000000000017941 */ /* 0x000fea0003800000 */
.L_x_7120:
        /* <DEDUP_REMOVED lines=86> */
.L_x_7125:
[----:B------:R-:W-:Y:S05]  /*8100*/  BSYNC B0 ;  /* 0x0000000000007941 */ /* 0x000fea0003800000 */
.L_x_7124:
[----:B-----5:R4:W-:Y:S02]  /*8110*/  ST.E.128 desc[UR6][R144.64+0x180], R44 ;  /* 0x0001802c90007985 */ /* 0x0209e4000c101d06 */
.L_x_7111:
[----:B------:R-:W-:Y:S05]  /*8120*/  BSYNC B2 ;  /* 0x0000000000027941 */ /* 0x000fea0003800000 */
.L_x_7110:
        /* <DEDUP_REMOVED lines=99> */
.L_x_7131:
[----:B------:R-:W-:Y:S05]  /*8760*/  BSYNC B0 ;  /* 0x0000000000007941 */ /* 0x000fea0003800000 */
.L_x_7130:
[----:B-----5:R1:W-:Y:S02]  /*8770*/  ST.E.128 desc[UR6][R212.64], R48 ;  /* 0x00000030d4007985 */ /* 0x0203e4000c101d06 */
.L_x_7129:
[----:B------:R-:W-:Y:S05]  /*8780*/  BSYNC B1 ;  /* 0x0000000000017941 */ /* 0x000fea0003800000 */
.L_x_7128:
        /* <DEDUP_REMOVED lines=94> */
.L_x_7135:
[----:B------:R-:W-:Y:S05]  /*8d70*/  BSYNC B0 ;  /* 0x0000000000007941 */ /* 0x000fea0003800000 */
.L_x_7134:
[----:B-----5:R1:W-:Y:S02]  /*8d80*/  ST.E.128 desc[UR6][R212.64], R48 ;  /* 0x00000030d4007985 */ /* 0x0203e4000c101d06 */
.L_x_7133:
[----:B------:R-:W-:Y:S05]  /*8d90*/  BSYNC B1 ;  /* 0x0000000000017941 */ /* 0x000fea0003800000 */
.L_x_7132:
        /* <DEDUP_REMOVED lines=94> */
.L_x_7139:
[----:B------:R-:W-:Y:S05]  /*9380*/  BSYNC B0 ;  /* 0x0000000000007941 */ /* 0x000fea0003800000 */
.L_x_7138:
[----:B-----5:R1:W-:Y:S02]  /*9390*/  ST.E.128 desc[UR6][R212.64], R48 ;  /* 0x00000030d4007985 */ /* 0x0203e4000c101d06 */
.L_x_7137:
[----:B------:R-:W-:Y:S05]  /*93a0*/  BSYNC B1 ;  /* 0x0000000000017941 */ /* 0x000fea0003800000 */
.L_x_7136:
        /* <DEDUP_REMOVED lines=93> */
.L_x_7141:
[----:B------:R-:W-:Y:S05]  /*9980*/  BSYNC B0 ;  /* 0x0000000000007941 */ /* 0x000fea0003800000 */
.L_x_7140:
[----:B-----5:R1:W-:Y:S02]  /*9990*/  ST.E.128 desc[UR6][R212.64], R48 ;  /* 0x00000030d4007985 */ /* 0x0203e4000c101d06 */
.L_x_7127:
[----:B------:R-:W-:Y:S05]  /*99a0*/  BSYNC B2 ;  /* 0x0000000000027941 */ /* 0x000fea0003800000 */
.L_x_7126:
        /* <DEDUP_REMOVED lines=99> */
.L_x_7147:
[----:B------:R-:W-:Y:S05]  /*9fe0*/  BSYNC B0 ;  /* 0x0000000000007941 */ /* 0x000fea0003800000 */
.L_x_7146:
[----:B-----5:R1:W-:Y:S02]  /*9ff0*/  ST.E.128 desc[UR6][R212.64], R48 ;  /* 0x00000030d4007985 */ /* 0x0203e4000c101d06 */
.L_x_7145:
[----:B------:R-:W-:Y:S05]  /*a000*/  BSYNC B1 ;  /* 0x0000000000017941 */ /* 0x000fea0003800000 */
.L_x_7144:
        /* <DEDUP_REMOVED lines=94> */
.L_x_7151:
[----:B------:R-:W-:Y:S05]  /*a5f0*/  BSYNC B0 ;  /* 0x0000000000007941 */ /* 0x000fea0003800000 */
.L_x_7150:
[----:B-----5:R1:W-:Y:S02]  /*a600*/  ST.E.128 desc[UR6][R212.64], R48 ;  /* 0x00000030d4007985 */ /* 0x0203e4000c101d06 */
.L_x_7149:
[----:B------:R-:W-:Y:S05]  /*a610*/  BSYNC B1 ;  /* 0x0000000000017941 */ /* 0x000fea0003800000 */
.L_x_7148:
        /* <DEDUP_REMOVED lines=94> */
.L_x_7155:
[----:B------:R-:W-:Y:S05]  /*ac00*/  BSYNC B0 ;  /* 0x0000000000007941 */ /* 0x000fea0003800000 */
.L_x_7154:
[----:B-----5:R1:W-:Y:S02]  /*ac10*/  ST.E.128 desc[UR6][R212.64], R48 ;  /* 0x00000030d4007985 */ /* 0x0203e4000c101d06 */
.L_x_7153:
[----:B------:R-:W-:Y:S05]  /*ac20*/  BSYNC B1 ;  /* 0x0000000000017941 */ /* 0x000fea0003800000 */
.L_x_7152:
[----:B------:R-:W-:Y:S11]  /*ac30*/  ISETP.GE.AND P0, PT, R9, R204, PT ;  /* 0x000000cc0900720c */ /* 0x000ff60003f06270 */
[----:B------:R-:W-:Y:S02]  /*ac40*/  @!UPT UIADD3 URZ, URZ, URZ, URZ ;  /* 0x0000003f3f3ff290 */ /* 0x000fe4000fffe03f */
        /* <DEDUP_REMOVED lines=91> */
.L_x_7157:
[----:B------:R-:W-:Y:S05]  /*b200*/  BSYNC B0 ;  /* 0x0000000000007941 */ /* 0x000fea0003800000 */
.L_x_7156:
[----:B-----5:R1:W-:Y:S02]  /*b210*/  ST.E.128 desc[UR6][R212.64], R48 ;  /* 0x00000030d4007985 */ /* 0x0203e4000c101d06 */
.L_x_7143:
[----:B------:R-:W-:Y:S05]  /*b220*/  BSYNC B2 ;  /* 0x0000000000027941 */ /* 0x000fea0003800000 */
.L_x_7142:
        /* <DEDUP_REMOVED lines=101> */
.L_x_7163:
[----:B------:R-:W-:Y:S05]  /*b880*/  BSYNC B0 ;  /* 0x0000000000007941 */ /* 0x000fea0003800000 */
.L_x_7162:
[----:B-----5:R1:W-:Y:S02]  /*b890*/  ST.E.128 desc[UR6][R206.64], R48 ;  /* 0x00000030ce007985 */ /* 0x0203e4000c101d06 */
.L_x_7161:
[----:B------:R-:W-:Y:S05]  /*b8a0*/  BSYNC B1 ;  /* 0x0000000000017941 */ /* 0x000fea0003800000 */
.L_x_7160:
        /* <DEDUP_REMOVED lines=94> */
.L_x_7167:
[----:B------:R-:W-:Y:S05]  /*be90*/  BSYNC B0 ;  /* 0x0000000000007941 */ /* 0x000fea0003800000 */
.L_x_7166:
[----:B-----5:R1:W-:Y:S02]  /*bea0*/  ST.E.128 desc[UR6][R206.64], R48 ;  /* 0x00000030ce007985 */ /* 0x0203e4000c101d06 */
.L_x_7165:
[----:B------:R-:W-:Y:S05]  /*beb0*/  BSYNC B1 ;  /* 0x0000000000017941 */ /* 0x000fea0003800000 */
.L_x_7164:
        /* <DEDUP_REMOVED lines=94> */
.L_x_7171:
[----:B------:R-:W-:Y:S05]  /*c4a0*/  BSYNC B0 ;  /* 0x0000000000007941 */ /* 0x000fea0003800000 */
.L_x_7170:
[----:B-----5:R1:W-:Y:S02]  /*c4b0*/  ST.E.128 desc[UR6][R206.64], R48 ;  /* 0x00000030ce007985 */ /* 0x0203e4000c101d06 */
.L_x_7169:
[----:B------:R-:W-:Y:S05]  /*c4c0*/  BSYNC B1 ;  /* 0x0000000000017941 */ /* 0x000fea0003800000 */
.L_x_7168:
        /* <DEDUP_REMOVED lines=93> */
.L_x_7173:
[----:B------:R-:W-:Y:S05]  /*caa0*/  BSYNC B0 ;  /* 0x0000000000007941 */ /* 0x000fea0003800000 */
.L_x_7172:
[----:B-----5:R1:W-:Y:S02]  /*cab0*/  ST.E.128 desc[UR6][R48.64], R24 ;  /* 0x0000001830007985 */ /* 0x0203e4000c101d06 */
.L_x_7159:
[----:B------:R-:W-:Y:S05]  /*cac0*/  BSYNC B2 ;  /* 0x0000000000027941 */ /* 0x000fea0003800000 */
.L_x_7158:
[----:B-1----:R-:W2:Y:S02]  /*cad0*/  LD.E R3, desc[UR6][R18.64+0xd0] ;  /* 0x0000d00612037980 */ /* 0x002ea4000c101900 */
[----:B--2---:R-:W-:Y:S05]  /*cae0*/  IMAD.U32 R3, R3, -0x20, RZ ;  /* 0xffffffe003037824 */ /* 0x004fea00078e00ff */
[C---:B------:R-:W-:Y:S02]  /*caf0*/  LEA R142, P1, R3.reuse, R142, 0x1 ;  /* 0x0000008e038e7211 */ /* 0x040fe400078208ff */
[C---:B------:R-:W-:Y:S02]  /*cb00*/  LEA R140, P0, R3.reuse, R140, 0x1 ;  /* 0x0000008c038c7211 */ /* 0x040fe400078008ff */
[C---:B------:R-:W-:Y:S02]  /*cb10*/  LEA.HI.X.SX32 R143, R3.reuse, R143, 0x1, P1 ;  /* 0x0000008f038f7211 */ /* 0x040fe400008f0eff */
[----:B------:R-:W-:Y:S01]  /*cb20*/  LEA.HI.X.SX32 R141, R3, R141, 0x1, P0 ;  /* 0x0000008d038d7211 */ /* 0x000fe200000f0eff */
[----:B------:R-:W-:Y:S05]  /*cb30*/  BRA `(.L_x_7109) ;  /* 0x0000000400d07947 */ /* 0x000fea0003800000 */
.L_x_7075:
        /* <DEDUP_REMOVED lines=21> */
.L_x_7175:
[----:B------:R-:W-:Y:S05]  /*cc90*/  BSYNC B0 ;  /* 0x0000000000007941 */ /* 0x000fea0003800000 */
.L_x_7174:
        /* <DEDUP_REMOVED lines=30> */
.L_x_7177:
[----:B------:R-:W-:Y:S05]  /*ce80*/  BSYNC B0 ;  /* 0x0000000000007941 */ /* 0x000fea0003800000 */
.L_x_7176:
[----:B------:R-:W-:Y:S04]  /*ce90*/  BSSY B0, `(.L_x_7178) ;  /* 0x000001e000007945 */ /* 0x000fe80003800000 */
[----:B------:R-:W-:Y:S05]  /*cea0*/  @!P1 BRA `(.L_x_7179) ;  /* 0x0000000000709947 */ /* 0x000fea0003800000 */
[----:B------:R-:W-:Y:S02]  /*ceb0*/  ISETP.NE.AND P4, PT, R175, RZ, PT ;  /* 0x000000ffaf00720c */ /* 0x000fe40003f85270 */
[----:B------:R-:W-:Y:S11]  /*cec0*/  ISETP.NE.AND P3, PT, R174, RZ, PT ;  /* 0x000000ffae00720c */ /* 0x000ff60003f65270 */
[C---:B---3--:R-:W-:Y:S02]  /*ced0*/  @P4 LEA R22, P1, R121.reuse, R138, 0x1 ;  /* 0x0000008a79164211 */ /* 0x048fe400078208ff */
[C---:B------:R-:W-:Y:S02]  /*cee0*/  @P4 LEA R2, P2, R106.reuse, R144, 0x1 ;  /* 0x000000906a024211 */ /* 0x040fe400078408ff */
        /* <DEDUP_REMOVED lines=24> */
.L_x_7179:
[----:B------:R-:W-:Y:S05]  /*d070*/  BSYNC B0 ;  /* 0x0000000000007941 */ /* 0x000fea0003800000 */
.L_x_7178:
        /* <DEDUP_REMOVED lines=32> */
.L_x_7109:
[----:B------:R-:W-:Y:S05]  /*d280*/  BSYNC B3 ;  /* 0x0000000000037941 */ /* 0x000fea0003800000 */
.L_x_7074:
        /* <DEDUP_REMOVED lines=89> */
.L_x_7181:
        /* <DEDUP_REMOVED lines=8> */
.L_x_7182:
[----:B------:R-:W-:Y:S05]  /*d8a0*/  BSYNC B0 ;  /* 0x0000000000007941 */ /* 0x000fea0003800000 */
.L_x_7180:
[----:B------:R-:W-:Y:S04]  /*d8b0*/  IADD3 R12, R12, -0x1, RZ ;  /* 0xffffffff0c0c7810 */ /* 0x000fe80007ffe0ff */
[----:B------:R-:W-:Y:S11]  /*d8c0*/  ISETP.GT.AND P0, PT, R12, R109, PT ;  /* 0x0000006d0c00720c */ /* 0x000ff60003f04270 */
[----:B------:R-:W-:Y:S02]  /*d8d0*/  @!UPT UIADD3 URZ, URZ, URZ, URZ ;  /* 0x0000003f3f3ff290 */ /* 0x000fe4000fffe03f */
[----:B------:R-:W-:Y:S05]  /*d8e0*/  @P0 BRA `(.L_x_7183) ;  /* 0xffffff5400380947 */ /* 0x000fea000383ffff */
.L_x_7065:
[----:B------:R-:W-:Y:S05]  /*d8f0*/  WARPSYNC.ALL ;  /* 0x0000000000007948 */ /* 0x000fea0003800000 */
[----:B------:R-:W-:Y:S06]  /*d900*/  BAR.SYNC.DEFER_BLOCKING 0x0 ;  /* 0x0000000000007b1d */ /* 0x000fec0000010000 */
[----:B------:R-:W2:Y:S02]  /*d910*/  LD.E R0, desc[UR6][R18.64+0xd0] ;  /* 0x0000d00612007980 */ /* 0x000ea4000c101900 */
[----:B------:R-:W1:Y:S01]  /*d920*/  S2UR UR4, SR_CgaCtaId ;  /* 0x00000000000479c3 */ /* 0x000e620000008800 */
[----:B------:R-:W-:Y:S01]  /*d930*/  UMOV UR5, 0x400 ;  /* 0x0000040000057882 */ /* 0x000fe20000000000 */
[----:B------:R-:W-:Y:S01]  /*d940*/  BSSY B3, `(.L_x_7184) ;  /* 0x00009e5000037945 */ /* 0x000fe20003800000 */
[C---:B------:R-:W-:Y:S01]  /*d950*/  SHF.L.U64.HI R3, R194.reuse, 0x4, R195 ;  /* 0x00000004c2037819 */ /* 0x040fe200000102c3 */
[----:B----4-:R-:W-:Y:S01]  /*d960*/  IMAD.SHL.U32 R5, R194, 0x10, RZ ;  /* 0x00000010c2057824 */ /* 0x010fe200078e00ff */
        /* <DEDUP_REMOVED lines=15> */
[----:B------:R-:W-:Y:S02]  /*da60*/  LEA.HI R7, R0, R0, RZ, 0x1 ;  /* 0x0000000000077211 */ /* 0x000fe400078f08ff */
[-C--:B------:R-:W-:Y:S02]  /*da70*/  LEA R13, P0, R194, R190.reuse, 0x5 ;  /* 0x000000bec20d7211 */ /* 0x080fe400078028ff */
[----:B------:R-:W-:Y:S02]  /*da80*/  SHF.R.S32.HI R7, RZ, 0x1, R7 ;  /* 0x00000001ff077819 */ /* 0x000fe40000011407 */
[----:B------:R-:W-:Y:S01]  /*da90*/  IADD3 R5, P1, R5, R190, RZ ;  /* 0x000000be05057210 */ /* 0x000fe20007f3e0ff */
[----:B------:R-:W-:Y:S01]  /*daa0*/  IMAD.MOV.U32 R192, RZ, RZ, R190 ;  /* 0x000000ffffc07224 */ /* 0x000fe200078e00be */
[----:B------:R-:W-:Y:S02]  /*dab0*/  LEA R44, P2, R190, R196, 0x1 ;  /* 0x000000c4be2c7211 */ /* 0x000fe400078408ff */
[----:B------:R-:W-:-:S02]  /*dac0*/  LEA.HI.X R12, R194, R193, R195, 0x5, P0 ;  /* 0x000000c1c20c7211 */ /* 0x000fc400000f2cc3 */
[----:B---3--:R-:W-:Y:S02]  /*dad0*/  ISETP.NE.AND P4, PT, R2, RZ, PT ;  /* 0x000000ff0200720c */ /* 0x008fe40003f85270 */
[-C--:B------:R-:W-:Y:S01]  /*dae0*/  LEA R40, P0, R13, R196.reuse, 0x1 ;  /* 0x000000c40d287211 */ /* 0x080fe200078008ff */
[--C-:B------:R-:W-:Y:S01]  /*daf0*/  IMAD.X R3, R3, 0x1, R193.reuse, P1 ;  /* 0x0000000103037824 */ /* 0x100fe200008e06c1 */
[-CC-:B------:R-:W-:Y:S01]  /*db00*/  LEA.HI.X R45, R190, R197.reuse, R193.reuse, 0x1, P2 ;  /* 0x000000c5be2d7211 */ /* 0x180fe200010f0cc1 */
[----:B------:R-:W-:Y:S01]  /*db10*/  IMAD R8, R195, 0x30, RZ ;  /* 0x00000030c3087824 */ /* 0x000fe200078e02ff */
[----:B------:R-:W-:Y:S01]  /*db20*/  LEA R42, P1, R5, R196, 0x1 ;  /* 0x000000c4052a7211 */ /* 0x000fe200078208ff */
[----:B------:R-:W-:Y:S01]  /*db30*/  IMAD.WIDE.U32 R192, R194, 0x30, R192 ;  /* 0x00000030c2c07825 */ /* 0x000fe200078e00c0 */
[----:B------:R-:W-:-:S03]  /*db40*/  LEA.HI.X R41, R13, R197, R12, 0x1, P0 ;  /* 0x000000c50d297211 */ /* 0x000fc600000f0c0c */
[----:B-1----:R-:W-:Y:S02]  /*db50*/  IMAD R20, R186, R7, R79 ;  /* 0x00000007ba147224 */ /* 0x002fe400078e024f */
[----:B------:R-:W-:Y:S01]  /*db60*/  IMAD.IADD R13, R236, 0x1, -R73 ;  /* 0x00000001ec0d7824 */ /* 0x000fe200078e0a49 */
[----:B------:R-:W-:Y:S01]  /*db70*/  LEA.HI.X R43, R5, R197, R3, 0x1, P1 ;  /* 0x000000c5052b7211 */ /* 0x000fe200008f0c03 */
[----:B------:R-:W-:Y:S01]  /*db80*/  IMAD.IADD R3, R193, 0x1, R8 ;  /* 0x00000001c1037824 */ /* 0x000fe200078e0208 */
[----:B------:R-:W-:Y:S02]  /*db90*/  LEA R38, P1, R192, R196, 0x1 ;  /* 0x000000c4c0267211 */ /* 0x000fe400078208ff */
[----:B------:R-:W-:Y:S01]  /*dba0*/  ISETP.GE.AND P0, PT, R186, R13, PT ;  /* 0x0000000dba00720c */ /* 0x000fe20003f06270 */
[----:B------:R-:W-:Y:S01]  /*dbb0*/  IMAD.SHL.U32 R12, R7, 0x10, RZ ;  /* 0x00000010070c7824 */ /* 0x000fe200078e00ff */
[----:B------:R-:W-:Y:S02]  /*dbc0*/  LEA.HI.X R39, R192, R197, R3, 0x1, P1 ;  /* 0x000000c5c0277211 */ /* 0x000fe400008f0c03 */
[----:B------:R-:W-:-:S02]  /*dbd0*/  ISETP.GT.AND P0, PT, R57, -0x8, !P0 ;  /* 0xfffffff83900780c */ /* 0x000fc40004704270 */
[----:B--2---:R-:W-:-:S05]  /*dbe0*/  IADD3 R4, R4, R80, R73 ;  /* 0x0000005004047210 */ /* 0x004fca0007ffe049 */
[----:B------:R-:W-:Y:S02]  /*dbf0*/  IMAD R23, R4, R7, RZ ;  /* 0x0000000704177224 */ /* 0x000fe400078e02ff */
[----:B------:R-:W-:-:S03]  /*dc00*/  IMAD.IADD R4, R79, 0x1, R20 ;  /* 0x000000014f047824 */ /* 0x000fc600078e0214 */
        /* <DEDUP_REMOVED lines=45> */
[----:B------:R-:W-:Y:S01]  /*dee0*/  FMUL.FTZ R22, R33, R30 ;  /* 0x0000001e21167220 */ /* 0x000fe20000410000 */
[----:B------:R-:W-:Y:S01]  /*def0*/  SHF.L.U32 R4, R4, 0x10, RZ ;  /* 0x0000001004047819 */ /* 0x000fe200000006ff */
[C---:B------:R-:W-:Y:S01]  /*df00*/  FMUL.FTZ R27, R48.reuse, R3 ;  /* 0x00000003301b7220 */ /* 0x040fe20000410000 */
[-C--:B------:R-:W-:Y:S01]  /*df10*/  FMUL.FTZ R48, R48, R5.reuse ;  /* 0x0000000530307220 */ /* 0x080fe20000410000 */
[----:B------:R-:W-:Y:S01]  /*df20*/  FFMA.FTZ R35, R35, R24, R22 ;  /* 0x0000001823237223 */ /* 0x000fe20000010016 */
[C---:B------:R-:W-:Y:S01]  /*df30*/  FMUL.FTZ R22, R34.reuse, R2 ;  /* 0x0000000222167220 */ /* 0x040fe20000410000 */
        /* <DEDUP_REMOVED lines=10> */
.L_x_7192:
[----:B------:R-:W-:Y:S05]  /*dfe0*/  BSYNC B0 ;  /* 0x0000000000007941 */ /* 0x000fea0003800000 */
.L_x_7191:
[----:B-----5:R3:W-:Y:S02]  /*dff0*/  STS.128 [R240], R24 ;  /* 0x00000018f0007388 */ /* 0x0207e40000000c00 */
.L_x_7190:
[----:B------:R-:W-:Y:S05]  /*e000*/  BSYNC B1 ;  /* 0x0000000000017941 */ /* 0x000fea0003800000 */
.L_x_7189:
        /* <DEDUP_REMOVED lines=47> */
.L_x_7196:
[----:B------:R-:W-:Y:S05]  /*e300*/  BSYNC B0 ;  /* 0x0000000000007941 */ /* 0x000fea0003800000 */
.L_x_7195:
[----:B-----5:R1:W-:Y:S02]  /*e310*/  STS.128 [R240+0x2000], R24 ;  /* 0x00200018f0007388 */ /* 0x0203e40000000c00 */
.L_x_7194:
[----:B------:R-:W-:Y:S05]  /*e320*/  BSYNC B1 ;  /* 0x0000000000017941 */ /* 0x000fea0003800000 */
.L_x_7193:
        /* <DEDUP_REMOVED lines=47> */
.L_x_7200:
[----:B------:R-:W-:Y:S05]  /*e620*/  BSYNC B0 ;  /* 0x0000000000007941 */ /* 0x000fea0003800000 */
.L_x_7199:
[----:B-----5:R3:W-:Y:S02]  /*e630*/  STS.128 [R240+0x4000], R24 ;  /* 0x00400018f0007388 */ /* 0x0207e40000000c00 */
.L_x_7198:
[----:B------:R-:W-:Y:S05]  /*e640*/  BSYNC B1 ;  /* 0x0000000000017941 */ /* 0x000fea0003800000 */
.L_x_7197:
        /* <DEDUP_REMOVED lines=11> */
[C---:B------:R-:W-:Y:S02]  /*e700*/  LOP3.LUT R8, R25.reuse, 0xffff0000, RZ, 0xc0, !PT ;  /* 0xffff000019087812 */ /* 0x040fe400078ec0ff */
[----:B------:R-:W-:-:S02]  /*e710*/  SHF.L.U32 R22, R25, 0x10, RZ ;  /* 0x0000001019167819 */ /* 0x000fc400000006ff */
[C---:B------:R-:W-:Y:S02]  /*e720*/  SHF.L.U32 R23, R24.reuse, 0x10, RZ ;  /* 0x0000001018177819 */ /* 0x040fe400000006ff */
[----:B------:R-:W-:Y:S02]  /*e730*/  LOP3.LUT R32, R24, 0xffff0000, RZ, 0xc0, !PT ;  /* 0xffff000018207812 */ /* 0x000fe400078ec0ff */
[C---:B------:R-:W-:Y:S02]  /*e740*/  SHF.L.U32 R30, R26.reuse, 0x10, RZ ;  /* 0x000000101a1e7819 */ /* 0x040fe400000006ff */
[----:B--2---:R-:W-:Y:S02]  /*e750*/  LOP3.LUT R29, R26, 0xffff0000, RZ, 0xc0, !PT ;  /* 0xffff00001a1d7812 */ /* 0x004fe400078ec0ff */
        /* <DEDUP_REMOVED lines=9> */
[C---:B------:R-:W-:Y:S01]  /*e7f0*/  FFMA.FTZ R25, R22.reuse, R31, -R25 ;  /* 0x0000001f16197223 */ /* 0x040fe20000010819 */
[-C--:B------:R-:W-:Y:S01]  /*e800*/  FFMA.FTZ R26, R35, R28.reuse, -R26 ;  /* 0x0000001c231a7223 */ /* 0x080fe2000001081a */
[----:B------:R-:W-:Y:S01]  /*e810*/  SHF.L.U32 R3, R3, 0x10, RZ ;  /* 0x0000001003037819 */ /* 0x000fe200000006ff */
[----:B------:R-:W-:Y:S01]  /*e820*/  FFMA.FTZ R8, R22, R27, R8 ;  /* 0x0000001b16087223 */ /* 0x000fe20000010008 */
[----:B------:R-:W-:Y:S01]  /*e830*/  FMUL.FTZ R22, R33, R28 ;  /* 0x0000001c21167220 */ /* 0x000fe20000410000 */
[----:B------:R-:W-:-:S02]  /*e840*/  IMAD.U32 R5, R5, 0x10000, RZ ;  /* 0x0001000005057824 */ /* 0x000fc400078e00ff */
        /* <DEDUP_REMOVED lines=9> */
[----:B------:R-:W-:Y:S02]  /*e8e0*/  F2FP.BF16.F32.PACK_AB R35, R35, R26 ;  /* 0x0000001a2323723e */ /* 0x000fe400000010ff */
[----:B------:R-:W-:-:S02]  /*e8f0*/  F2FP.BF16.F32.PACK_AB R25, R8, R25 ;  /* 0x000000190819723e */ /* 0x000fc400000010ff */
[----:B------:R-:W-:Y:S02]  /*e900*/  F2FP.BF16.F32.PACK_AB R22, R31, R22 ;  /* 0x000000161f16723e */ /* 0x000fe400000010ff */
[----:B------:R-:W-:Y:S02]  /*e910*/  F2FP.BF16.F32.PACK_AB R26, R24, R27 ;  /* 0x0000001b181a723e */ /* 0x000fe400000010ff */
[----:B------:R-:W-:Y:S02]  /*e920*/  MOV R24, R22 ;  /* 0x0000001600187202 */ /* 0x000fe40000000f00 */
[----:B------:R-:W-:Y:S02]  /*e930*/  MOV R27, R35 ;  /* 0x00000023001b7202 */ /* 0x000fe40000000f00 */
.L_x_7202:
[----:B------:R-:W-:Y:S05]  /*e940*/  BSYNC B0 ;  /* 0x0000000000007941 */ /* 0x000fea0003800000 */
.L_x_7201:
[----:B-----5:R3:W-:Y:S02]  /*e950*/  STS.128 [R240+0x6000], R24 ;  /* 0x00600018f0007388 */ /* 0x0207e40000000c00 */
.L_x_7188:
[----:B------:R-:W-:Y:S05]  /*e960*/  BSYNC B2 ;  /* 0x0000000000027941 */ /* 0x000fea0003800000 */
.L_x_7187:
        /* <DEDUP_REMOVED lines=9> */
[----:B-123--:R-:W-:-:S03]  /*ea00*/  IMAD.SHL.U32 R45, R3, 0x2, RZ ;  /* 0x00000002032d7824 */ /* 0x00efc600078e00ff */
[----:B------:R-:W-:Y:S02]  /*ea10*/  SHF.L.U64.HI R3, R3, 0x1, R12 ;  /* 0x0000000103037819 */ /* 0x000fe4000001020c */
[-C--:B------:R-:W-:Y:S01]  /*ea20*/  IADD3 R22, P2, R36, R45.reuse, RZ ;  /* 0x0000002d24167210 */ /* 0x080fe20007f5e0ff */
[----:B------:R1:W-:Y:S01]  /*ea30*/  @P0 STS.128 [R240+0x800], RZ ;  /* 0x000800fff0000388 */ /* 0x0003e20000000c00 */
        /* <DEDUP_REMOVED lines=46> */
.L_x_7208:
[----:B------:R-:W-:Y:S05]  /*ed20*/  BSYNC B0 ;  /* 0x0000000000007941 */ /* 0x000fea0003800000 */
.L_x_7207:
[----:B-----5:R3:W-:Y:S02]  /*ed30*/  STS.128 [R240+0x800], R24 ;  /* 0x00080018f0007388 */ /* 0x0207e40000000c00 */
.L_x_7206:
[----:B------:R-:W-:Y:S05]  /*ed40*/  BSYNC B1 ;  /* 0x0000000000017941 */ /* 0x000fea0003800000 */
.L_x_7205:
        /* <DEDUP_REMOVED lines=46> */
.L_x_7212:
[----:B------:R-:W-:Y:S05]  /*f030*/  BSYNC B0 ;  /* 0x0000000000007941 */ /* 0x000fea0003800000 */
.L_x_7211:
[----:B-----5:R1:W-:Y:S02]  /*f040*/  STS.128 [R240+0x2800], R24 ;  /* 0x00280018f0007388 */ /* 0x0203e40000000c00 */
.L_x_7210:
[----:B------:R-:W-:Y:S05]  /*f050*/  BSYNC B1 ;  /* 0x0000000000017941 */ /* 0x000fea0003800000 */
.L_x_7209:
        /* <DEDUP_REMOVED lines=46> */
.L_x_7216:
[----:B------:R-:W-:Y:S05]  /*f340*/  BSYNC B0 ;  /* 0x0000000000007941 */ /* 0x000fea0003800000 */
.L_x_7215:
[----:B-----5:R3:W-:Y:S02]  /*f350*/  STS.128 [R240+0x4800], R24 ;  /* 0x00480018f0007388 */ /* 0x0207e40000000c00 */
.L_x_7214:
[----:B------:R-:W-:Y:S05]  /*f360*/  BSYNC B1 ;  /* 0x0000000000017941 */ /* 0x000fea0003800000 */
.L_x_7213:
        /* <DEDUP_REMOVED lines=33> */
[-C--:B------:R-:W-:Y:S01]  /*f580*/  FMUL.FTZ R34, R34, R5.reuse ;  /* 0x0000000522227220 */ /* 0x080fe20000410000 */
[C---:B------:R-:W-:Y:S01]  /*f590*/  FMUL.FTZ R22, R32.reuse, R2 ;  /* 0x0000000220167220 */ /* 0x040fe20000410000 */
        /* <DEDUP_REMOVED lines=11> */
.L_x_7218:
[----:B------:R-:W-:Y:S05]  /*f650*/  BSYNC B0 ;  /* 0x0000000000007941 */ /* 0x000fea0003800000 */
.L_x_7217:
[----:B-----5:R3:W-:Y:S02]  /*f660*/  STS.128 [R240+0x6800], R24 ;  /* 0x00680018f0007388 */ /* 0x0207e40000000c00 */
.L_x_7204:
[----:B------:R-:W-:Y:S05]  /*f670*/  BSYNC B2 ;  /* 0x0000000000027941 */ /* 0x000fea0003800000 */
.L_x_7203:
        /* <DEDUP_REMOVED lines=23> */
[----:B------:R-:W4:Y:S01]  /*f7f0*/  LD.E.64 R4, desc[UR6][R22.64] ;  /* 0x0000000616047980 */ /* 0x000f22000c101b00 */
[C---:B-----5:R-:W-:Y:S01]  /*f800*/  SHF.L.U32 R28, R25.reuse, 0x10, RZ ;  /* 0x00000010191c7819 */ /* 0x060fe200000006ff */
[----:B--2---:R-:W-:Y:S01]  /*f810*/  IMAD.U32 R43, R26, 0x10000, RZ ;  /* 0x000100001a2b7824 */ /* 0x004fe200078e00ff */
        /* <DEDUP_REMOVED lines=35> */
.L_x_7224:
[----:B------:R-:W-:Y:S05]  /*fa50*/  BSYNC B0 ;  /* 0x0000000000007941 */ /* 0x000fea0003800000 */
.L_x_7223:
[----:B-----5:R3:W-:Y:S02]  /*fa60*/  STS.128 [R240+0x1000], R24 ;  /* 0x00100018f0007388 */ /* 0x0207e40000000c00 */
.L_x_7222:
[----:B------:R-:W-:Y:S05]  /*fa70*/  BSYNC B1 ;  /* 0x0000000000017941 */ /* 0x000fea0003800000 */
.L_x_7221:
        /* <DEDUP_REMOVED lines=47> */
.L_x_7228:
[----:B------:R-:W-:Y:S05]  /*fd70*/  BSYNC B0 ;  /* 0x0000000000007941 */ /* 0x000fea0003800000 */
.L_x_7227:
[----:B-----5:R3:W-:Y:S02]  /*fd80*/  STS.128 [R240+0x3000], R24 ;  /* 0x00300018f0007388 */ /* 0x0207e40000000c00 */
.L_x_7226:
[----:B------:R-:W-:Y:S05]  /*fd90*/  BSYNC B1 ;  /* 0x0000000000017941 */ /* 0x000fea0003800000 */
.L_x_7225:
        /* <DEDUP_REMOVED lines=47> */
.L_x_7232:
[----:B------:R-:W-:Y:S05]  /*10090*/  BSYNC B0 ;  /* 0x0000000000007941 */ /* 0x000fea0003800000 */
.L_x_7231:
[----:B-----5:R3:W-:Y:S02]  /*100a0*/  STS.128 [R240+0x5000], R24 ;  /* 0x00500018f0007388 */ /* 0x0207e40000000c00 */
.L_x_7230:
[----:B------:R-:W-:Y:S05]  /*100b0*/  BSYNC B1 ;  /* 0x0000000000017941 */ /* 0x000fea0003800000 */
.L_x_7229:
[----:B------:R-:W-:-:S13]  /*100c0*/  ISETP.GE.AND P0, PT, R9, R6, PT ;  /* 0x000000060900720c */ /* 0x000fda0003f06270 */
[----:B------:R1:W-:Y:S01]  /*100d0*/  @P0 STS.128 [R240+0x7000], RZ ;  /* 0x007000fff0000388 */ /* 0x0003e20000000c00 */
[----:B------:R-:W-:Y:S05]  /*100e0*/  @P0 BRA `(.L_x_7220) ;  /* 0x0000000000b00947 */ /* 0x000fea0003800000 */
[----:B-123--:R-:W5:Y:S01]  /*100f0*/  LD.E.128 R40, desc[UR6][R40.64+0x180] ;  /* 0x0001800628287980 */ /* 0x00ef62000c101d00 */
[----:B------:R-:W-:Y:S01]  /*10100*/  ISETP.GE.AND P0, PT, R9, R0, PT ;  /* 0x000000000900720c */ /* 0x000fe20003f06270 */
[----:B------:R-:W-:-:S12]  /*10110*/  BSSY B0, `(.L_x_7233) ;  /* 0x0000028000007945 */ /* 0x000fd80003800000 */
[----:B------:R-:W-:Y:S05]  /*10120*/  @P0 BRA `(.L_x_7234) ;  /* 0x0000000000980947 */ /* 0x000fea0003800000 */
[----:B------:R-:W2:Y:S04]  /*10130*/  LD.E.64 R2, desc[UR6][R30.64+0xc0] ;  /* 0x0000c0061e027980 */ /* 0x000ea8000c101b00 */
[----:B------:R-:W3:Y:S01]  /*10140*/  LD.E.64 R4, desc[UR6][R22.64+0xc0] ;  /* 0x0000c00616047980 */ /* 0x000ee2000c101b00 */
[----:B-----5:R-:W-:Y:S01]  /*10150*/  LOP3.LUT R24, R41, 0xffff0000, RZ, 0xc0, !PT ;  /* 0xffff000029187812 */ /* 0x020fe200078ec0ff */
[----:B------:R-:W-:Y:S01]  /*10160*/  IMAD.U32 R33, R42, 0x10000, RZ ;  /* 0x000100002a217824 */ /* 0x000fe200078e00ff */
[----:B------:R-:W-:Y:S02]  /*10170*/  LOP3.LUT R32, R43, 0xffff0000, RZ, 0xc0, !PT ;  /* 0xffff00002b207812 */ /* 0x000fe400078ec0ff */
[----:B------:R-:W-:Y:S02]  /*10180*/  SHF.L.U32 R25, R41, 0x10, RZ ;  /* 0x0000001029197819 */ /* 0x000fe400000006ff */
[----:B------:R-:W-:-:S02]  /*10190*/  SHF.L.U32 R34, R43, 0x10, RZ ;  /* 0x000000102b227819 */ /* 0x000fc400000006ff */
[C---:B------:R-:W-:Y:S02]  /*101a0*/  SHF.L.U32 R26, R40.reuse, 0x10, RZ ;  /* 0x00000010281a7819 */ /* 0x040fe400000006ff */
[----:B------:R-:W-:Y:S02]  /*101b0*/  LOP3.LUT R40, R40, 0xffff0000, RZ, 0xc0, !PT ;  /* 0xffff000028287812 */ /* 0x000fe400078ec0ff */
[----:B------:R-:W-:Y:S02]  /*101c0*/  LOP3.LUT R42, R42, 0xffff0000, RZ, 0xc0, !PT ;  /* 0xffff00002a2a7812 */ /* 0x000fe400078ec0ff */
[----:B--2---:R-:W-:Y:S02]  /*101d0*/  LOP3.LUT R28, R2, 0xffff0000, RZ, 0xc0, !PT ;  /* 0xffff0000021c7812 */ /* 0x004fe400078ec0ff */
[----:B------:R-:W-:Y:S02]  /*101e0*/  LOP3.LUT R27, R3, 0xffff0000, RZ, 0xc0, !PT ;  /* 0xffff0000031b7812 */ /* 0x000fe400078ec0ff */
[----:B---3--:R-:W-:Y:S01]  /*101f0*/  LOP3.LUT R29, R4, 0xffff0000, RZ, 0xc0, !PT ;  /* 0xffff0000041d7812 */ /* 0x008fe200078ec0ff */
[-C--:B------:R-:W-:Y:S01]  /*10200*/  FMUL.FTZ R22, R24, R28.reuse ;  /* 0x0000001c18167220 */ /* 0x080fe20000410000 */
[----:B------:R-:W-:Y:S01]  /*10210*/  LOP3.LUT R23, R5, 0xffff0000, RZ, 0xc0, !PT ;  /* 0xffff000005177812 */ /* 0x000fe200078ec0ff */
[----:B------:R-:W-:Y:S01]  /*10220*/  FMUL.FTZ R35, R32, R27 ;  /* 0x0000001b20237220 */ /* 0x000fe20000410000 */
[----:B------:R-:W-:Y:S01]  /*10230*/  SHF.L.U32 R3, R3, 0x10, RZ ;  /* 0x0000001003037819 */ /* 0x000fe200000006ff */
[-C--:B------:R-:W-:Y:S01]  /*10240*/  FMUL.FTZ R31, R24, R29.reuse ;  /* 0x0000001d181f7220 */ /* 0x080fe20000410000 */
[----:B------:R-:W-:Y:S01]  /*10250*/  FFMA.FTZ R22, R25, R29, -R22 ;  /* 0x0000001d19167223 */ /* 0x000fe20000010816 */
[-C--:B------:R-:W-:Y:S01]  /*10260*/  FFMA.FTZ R35, R34, R23.reuse, -R35 ;  /* 0x0000001722237223 */ /* 0x080fe20000010823 */
        /* <DEDUP_REMOVED lines=18> */
.L_x_7234:
[----:B------:R-:W-:Y:S05]  /*10390*/  BSYNC B0 ;  /* 0x0000000000007941 */ /* 0x000fea0003800000 */
.L_x_7233:
[----:B-----5:R1:W-:Y:S02]  /*103a0*/  STS.128 [R240+0x7000], R40 ;  /* 0x00700028f0007388 */ /* 0x0203e40000000c00 */
.L_x_7220:
[----:B------:R-:W-:Y:S05]  /*103b0*/  BSYNC B2 ;  /* 0x0000000000027941 */ /* 0x000fea0003800000 */
.L_x_7219:
[----:B-1----:R-:W-:-:S05]  /*103c0*/  VIADD R40, R186, 0x30 ;  /* 0x00000030ba287836 */ /* 0x002fca0000000000 */
        /* <DEDUP_REMOVED lines=8> */
[C---:B------:R-:W-:Y:S02]  /*10450*/  IMAD.SHL.U32 R5, R3.reuse, 0x2, RZ ;  /* 0x0000000203057824 */ /* 0x040fe400078e00ff */
[----:B------:R1:W-:Y:S01]  /*10460*/  @P0 STS.128 [R240+0x1800], RZ ;  /* 0x001800fff0000388 */ /* 0x0003e20000000c00 */
[----:B------:R-:W-:Y:S02]  /*10470*/  SHF.L.U64.HI R3, R3, 0x1, R20 ;  /* 0x0000000103037819 */ /* 0x000fe40000010214 */
[-C--:B---3--:R-:W-:Y:S02]  /*10480*/  IADD3 R24, P2, R36, R5.reuse, RZ ;  /* 0x0000000524187210 */ /* 0x088fe40007f5e0ff */
        /* <DEDUP_REMOVED lines=14> */
[C---:B------:R-:W-:Y:S02]  /*10570*/  LOP3.LUT R30, R23.reuse, 0xffff0000, RZ, 0xc0, !PT ;  /* 0xffff0000171e7812 */ /* 0x040fe400078ec0ff */
        /* <DEDUP_REMOVED lines=31> */
.L_x_7239:
[----:B------:R-:W-:Y:S05]  /*10770*/  BSYNC B0 ;  /* 0x0000000000007941 */ /* 0x000fea0003800000 */
.L_x_7238:
[----:B-----5:R1:W-:Y:S02]  /*10780*/  STS.128 [R240+0x1800], R20 ;  /* 0x00180014f0007388 */ /* 0x0203e40000000c00 */
.L_x_7237:
[----:B------:R-:W-:Y:S05]  /*10790*/  BSYNC B1 ;  /* 0x0000000000017941 */ /* 0x000fea0003800000 */
.L_x_7236:
        /* <DEDUP_REMOVED lines=10> */
[C---:B-----5:R-:W-:Y:S02]  /*10840*/  SHF.L.U32 R13, R20.reuse, 0x10, RZ ;  /* 0x00000010140d7819 */ /* 0x060fe400000006ff */
[----:B------:R-:W-:Y:S02]  /*10850*/  LOP3.LUT R27, R20, 0xffff0000, RZ, 0xc0, !PT ;  /* 0xffff0000141b7812 */ /* 0x000fe400078ec0ff */
[----:B------:R-:W-:Y:S02]  /*10860*/  LOP3.LUT R7, R21, 0xffff0000, RZ, 0xc0, !PT ;  /* 0xffff000015077812 */ /* 0x000fe400078ec0ff */
[----:B------:R-:W-:-:S02]  /*10870*/  SHF.L.U32 R30, R23, 0x10, RZ ;  /* 0x00000010171e7819 */ /* 0x000fc400000006ff */
[----:B------:R-:W-:Y:S01]  /*10880*/  LOP3.LUT R28, R23, 0xffff0000, RZ, 0xc0, !PT ;  /* 0xffff0000171c7812 */ /* 0x000fe200078ec0ff */
[C---:B------:R-:W-:Y:S01]  /*10890*/  IMAD.U32 R23, R22.reuse, 0x10000, RZ ;  /* 0x0001000016177824 */ /* 0x040fe200078e00ff */
[----:B------:R-:W-:Y:S02]  /*108a0*/  SHF.L.U32 R11, R21, 0x10, RZ ;  /* 0x00000010150b7819 */ /* 0x000fe400000006ff */
        /* <DEDUP_REMOVED lines=8> */
[-C--:B------:R-:W-:Y:S01]  /*10930*/  FMUL.FTZ R7, R7, R26.reuse ;  /* 0x0000001a07077220 */ /* 0x080fe20000410000 */
[----:B------:R-:W-:Y:S01]  /*10940*/  SHF.L.U32 R3, R3, 0x10, RZ ;  /* 0x0000001003037819 */ /* 0x000fe200000006ff */
[----:B------:R-:W-:Y:S01]  /*10950*/  FFMA.FTZ R14, R11, R26, -R14 ;  /* 0x0000001a0b0e7223 */ /* 0x000fe2000001080e */
[----:B------:R-:W-:Y:S01]  /*10960*/  SHF.L.U32 R5, R5, 0x10, RZ ;  /* 0x0000001005057819 */ /* 0x000fe200000006ff */
[----:B------:R-:W-:Y:S01]  /*10970*/  FFMA.FTZ R7, R11, R20, R7 ;  /* 0x000000140b077223 */ /* 0x000fe20000010007 */
[----:B------:R-:W-:Y:S01]  /*10980*/  FMUL.FTZ R29, R28, R15 ;  /* 0x0000000f1c1d7220 */ /* 0x000fe20000410000 */
        /* <DEDUP_REMOVED lines=15> */
.L_x_7243:
[----:B------:R-:W-:Y:S05]  /*10a80*/  BSYNC B0 ;  /* 0x0000000000007941 */ /* 0x000fea0003800000 */
.L_x_7242:
[----:B-----5:R1:W-:Y:S02]  /*10a90*/  STS.128 [R240+0x3800], R20 ;  /* 0x00380014f0007388 */ /* 0x0203e40000000c00 */
.L_x_7241:
[----:B------:R-:W-:Y:S05]  /*10aa0*/  BSYNC B1 ;  /* 0x0000000000017941 */ /* 0x000fea0003800000 */
.L_x_7240:
        /* <DEDUP_REMOVED lines=46> */
.L_x_7247:
[----:B------:R-:W-:Y:S05]  /*10d90*/  BSYNC B0 ;  /* 0x0000000000007941 */ /* 0x000fea0003800000 */
.L_x_7246:
[----:B-----5:R1:W-:Y:S02]  /*10da0*/  STS.128 [R240+0x5800], R20 ;  /* 0x00580014f0007388 */ /* 0x0203e40000000c00 */
.L_x_7245:
[----:B------:R-:W-:Y:S05]  /*10db0*/  BSYNC B1 ;  /* 0x0000000000017941 */ /* 0x000fea0003800000 */
.L_x_7244:
        /* <DEDUP_REMOVED lines=12> */
[----:B------:R-:W-:Y:S02]  /*10e80*/  LOP3.LUT R14, R39, 0xffff0000, RZ, 0xc0, !PT ;  /* 0xffff0000270e7812 */ /* 0x000fe400078ec0ff */
[----:B------:R-:W-:-:S02]  /*10e90*/  SHF.L.U32 R7, R36, 0x10, RZ ;  /* 0x0000001024077819 */ /* 0x000fc400000006ff */
[----:B------:R-:W-:Y:S02]  /*10ea0*/  SHF.L.U32 R20, R39, 0x10, RZ ;  /* 0x0000001027147819 */ /* 0x000fe400000006ff */
[----:B------:R-:W-:Y:S02]  /*10eb0*/  LOP3.LUT R38, R38, 0xffff0000, RZ, 0xc0, !PT ;  /* 0xffff000026267812 */ /* 0x000fe400078ec0ff */
[----:B------:R-:W-:Y:S02]  /*10ec0*/  LOP3.LUT R36, R36, 0xffff0000, RZ, 0xc0, !PT ;  /* 0xffff000024247812 */ /* 0x000fe400078ec0ff */
[----:B---3--:R-:W-:Y:S02]  /*10ed0*/  LOP3.LUT R11, R2, 0xffff0000, RZ, 0xc0, !PT ;  /* 0xffff0000020b7812 */ /* 0x008fe400078ec0ff */
[----:B------:R-:W-:Y:S02]  /*10ee0*/  LOP3.LUT R10, R3, 0xffff0000, RZ, 0xc0, !PT ;  /* 0xffff0000030a7812 */ /* 0x000fe400078ec0ff */
[----:B--2---:R-:W-:Y:S01]  /*10ef0*/  LOP3.LUT R15, R4, 0xffff0000, RZ, 0xc0, !PT ;  /* 0xffff0000040f7812 */ /* 0x004fe200078ec0ff */
[----:B------:R-:W-:Y:S01]  /*10f00*/  FMUL.FTZ R9, R0, R11 ;  /* 0x0000000b00097220 */ /* 0x000fe20000410000 */
[----:B------:R-:W-:Y:S01]  /*10f10*/  LOP3.LUT R13, R5, 0xffff0000, RZ, 0xc0, !PT ;  /* 0xffff0000050d7812 */ /* 0x000fe200078ec0ff */
[----:B------:R-:W-:Y:S01]  /*10f20*/  IMAD.U32 R4, R4, 0x10000, RZ ;  /* 0x0001000004047824 */ /* 0x000fe200078e00ff */
[----:B------:R-:W-:Y:S01]  /*10f30*/  SHF.L.U32 R3, R3, 0x10, RZ ;  /* 0x0000001003037819 */ /* 0x000fe200000006ff */
[----:B------:R-:W-:Y:S01]  /*10f40*/  FMUL.FTZ R0, R0, R15 ;  /* 0x0000000f00007220 */ /* 0x000fe20000410000 */
[----:B------:R-:W-:Y:S01]  /*10f50*/  SHF.L.U32 R2, R2, 0x10, RZ ;  /* 0x0000001002027819 */ /* 0x000fe200000006ff */
[----:B------:R-:W-:Y:S01]  /*10f60*/  FMUL.FTZ R17, R14, R10 ;  /* 0x0000000a0e117220 */ /* 0x000fe20000410000 */
[----:B------:R-:W-:Y:S01]  /*10f70*/  SHF.L.U32 R5, R5, 0x10, RZ ;  /* 0x0000001005057819 */ /* 0x000fe200000006ff */
[----:B------:R-:W-:Y:S01]  /*10f80*/  FFMA.FTZ R0, R6, R11, R0 ;  /* 0x0000000b06007223 */ /* 0x000fe20000010000 */
[----:B------:R-:W-:Y:S01]  /*10f90*/  FMUL.FTZ R11, R14, R13 ;  /* 0x0000000d0e0b7220 */ /* 0x000fe20000410000 */
[----:B------:R-:W-:Y:S01]  /*10fa0*/  FFMA.FTZ R9, R6, R15, -R9 ;  /* 0x0000000f06097223 */ /* 0x000fe20000010809 */
[----:B------:R-:W-:Y:S01]  /*10fb0*/  FMUL.FTZ R14, R38, R3 ;  /* 0x00000003260e7220 */ /* 0x000fe20000410000 */
[----:B------:R-:W-:Y:S01]  /*10fc0*/  FMUL.FTZ R6, R36, R2 ;  /* 0x0000000224067220 */ /* 0x000fe20000410000 */
[----:B------:R-:W-:Y:S01]  /*10fd0*/  FFMA.FTZ R10, R20, R10, R11 ;  /* 0x0000000a140a7223 */ /* 0x000fe2000001000b */
        /* <DEDUP_REMOVED lines=11> */
.L_x_7249:
[----:B------:R-:W-:Y:S05]  /*11090*/  BSYNC B0 ;  /* 0x0000000000007941 */ /* 0x000fea0003800000 */
.L_x_7248:
[----:B-----5:R1:W-:Y:S01]  /*110a0*/  STS.128 [R240+0x7800], R36 ;  /* 0x00780024f0007388 */ /* 0x0203e20000000c00 */
[----:B------:R-:W-:Y:S05]  /*110b0*/  BRA `(.L_x_7235) ;  /* 0x0000006400b47947 */ /* 0x000fea0003800000 */
.L_x_7186:
        /* <DEDUP_REMOVED lines=89> */
.L_x_7255:
[----:B------:R-:W-:Y:S05]  /*11650*/  BSYNC B0 ;  /* 0x0000000000007941 */ /* 0x000fea0003800000 */
.L_x_7254:
[----:B-----5:R3:W-:Y:S02]  /*11660*/  STS.128 [R240], R32 ;  /* 0x00000020f0007388 */ /* 0x0207e40000000c00 */
.L_x_7253:
[----:B------:R-:W-:Y:S05]  /*11670*/  BSYNC B1 ;  /* 0x0000000000017941 */ /* 0x000fea0003800000 */
.L_x_7252:
        /* <DEDUP_REMOVED lines=87> */
.L_x_7259:
[----:B------:R-:W-:Y:S05]  /*11bf0*/  BSYNC B0 ;  /* 0x0000000000007941 */ /* 0x000fea0003800000 */
.L_x_7258:
[----:B-----5:R1:W-:Y:S02]  /*11c00*/  STS.128 [R240+0x2000], R32 ;  /* 0x00200020f0007388 */ /* 0x0203e40000000c00 */
.L_x_7257:
[----:B------:R-:W-:Y:S05]  /*11c10*/  BSYNC B1 ;  /* 0x0000000000017941 */ /* 0x000fea0003800000 */
.L_x_7256:
        /* <DEDUP_REMOVED lines=87> */
.L_x_7263:
[----:B------:R-:W-:Y:S05]  /*12190*/  BSYNC B0 ;  /* 0x0000000000007941 */ /* 0x000fea0003800000 */
.L_x_7262:
[----:B-----5:R3:W-:Y:S02]  /*121a0*/  STS.128 [R240+0x4000], R32 ;  /* 0x00400020f0007388 */ /* 0x0207e40000000c00 */
.L_x_7261:
[----:B------:R-:W-:Y:S05]  /*121b0*/  BSYNC B1 ;  /* 0x0000000000017941 */ /* 0x000fea0003800000 */
.L_x_7260:
        /* <DEDUP_REMOVED lines=86> */
.L_x_7265:
[----:B------:R-:W-:Y:S05]  /*12720*/  BSYNC B0 ;  /* 0x0000000000007941 */ /* 0x000fea0003800000 */
.L_x_7264:
[----:B-----5:R3:W-:Y:S02]  /*12730*/  STS.128 [R240+0x6000], R32 ;  /* 0x00600020f0007388 */ /* 0x0207e40000000c00 */
.L_x_7251:
[----:B------:R-:W-:Y:S05]  /*12740*/  BSYNC B2 ;  /* 0x0000000000027941 */ /* 0x000fea0003800000 */
.L_x_7250:
        /* <DEDUP_REMOVED lines=28> */
[----:B------:R-:W3:Y:S01]  /*12910*/  LD.E.128 R24, desc[UR6][R24.64] ;  /* 0x0000000618187980 */ /* 0x000ee2000c101d00 */
[----:B------:R-:W-:Y:S02]  /*12920*/  LEA.HI.X.SX32 R4, R28, R4, 0x1, P1 ;  /* 0x000000041c047211 */ /* 0x000fe400008f0eff */
[C---:B------:R-:W-:Y:S01]  /*12930*/  LEA R28, P1, R5.reuse, R36, 0x1 ;  /* 0x00000024051c7211 */ /* 0x040fe200078208ff */
[----:B------:R-:W4:Y:S03]  /*12940*/  LD.E.128 R20, desc[UR6][R20.64] ;  /* 0x0000000614147980 */ /* 0x000f26000c101d00 */
[----:B------:R-:W-:-:S06]  /*12950*/  LEA.HI.X R29, R5, R37, R4, 0x1, P1 ;  /* 0x00000025051d7211 */ /* 0x000fcc00008f0c04 */
[----:B------:R-:W4:Y:S01]  /*12960*/  LD.E.128 R28, desc[UR6][R28.64] ;  /* 0x000000061c1c7980 */ /* 0x000f22000c101d00 */
[C---:B--2--5:R-:W-:Y:S01]  /*12970*/  IMAD.U32 R44, R32.reuse, 0x10000, RZ ;  /* 0x00010000202c7824 */ /* 0x064fe200078e00ff */
        /* <DEDUP_REMOVED lines=59> */
.L_x_7271:
[----:B------:R-:W-:Y:S05]  /*12d30*/  BSYNC B0 ;  /* 0x0000000000007941 */ /* 0x000fea0003800000 */
.L_x_7270:
[----:B-----5:R3:W-:Y:S02]  /*12d40*/  STS.128 [R240+0x800], R32 ;  /* 0x00080020f0007388 */ /* 0x0207e40000000c00 */
.L_x_7269:
[----:B------:R-:W-:Y:S05]  /*12d50*/  BSYNC B1 ;  /* 0x0000000000017941 */ /* 0x000fea0003800000 */
.L_x_7268:
        /* <DEDUP_REMOVED lines=24> */
[----:B------:R-:W3:Y:S02]  /*12ee0*/  LD.E.128 R24, desc[UR6][R24.64] ;  /* 0x0000000618187980 */ /* 0x000ee4000c101d00 */
        /* <DEDUP_REMOVED lines=16> */
[----:B------:R-:W-:Y:S01]  /*12ff0*/  SHF.L.U32 R24, R25, 0x10, RZ ;  /* 0x0000001019187819 */ /* 0x000fe200000006ff */
[----:B------:R-:W-:Y:S01]  /*13000*/  @!P0 FADD.FTZ R35, -R35, -RZ ;  /* 0x800000ff23238221 */ /* 0x000fe20000010100 */
        /* <DEDUP_REMOVED lines=47> */
.L_x_7275:
[----:B------:R-:W-:Y:S05]  /*13300*/  BSYNC B0 ;  /* 0x0000000000007941 */ /* 0x000fea0003800000 */
.L_x_7274:
[----:B-----5:R3:W-:Y:S02]  /*13310*/  STS.128 [R240+0x2800], R32 ;  /* 0x00280020f0007388 */ /* 0x0207e40000000c00 */
.L_x_7273:
[----:B------:R-:W-:Y:S05]  /*13320*/  BSYNC B1 ;  /* 0x0000000000017941 */ /* 0x000fea0003800000 */
.L_x_7272:
        /* <DEDUP_REMOVED lines=90> */
.L_x_7279:
[----:B------:R-:W-:Y:S05]  /*138d0*/  BSYNC B0 ;  /* 0x0000000000007941 */ /* 0x000fea0003800000 */
.L_x_7278:
[----:B-----5:R3:W-:Y:S02]  /*138e0*/  STS.128 [R240+0x4800], R32 ;  /* 0x00480020f0007388 */ /* 0x0207e40000000c00 */
.L_x_7277:
[----:B------:R-:W-:Y:S05]  /*138f0*/  BSYNC B1 ;  /* 0x0000000000017941 */ /* 0x000fea0003800000 */
.L_x_7276:
        /* <DEDUP_REMOVED lines=16> */
[----:B------:R-:W-:Y:S01]  /*13a00*/  MOV R12, RZ ;  /* 0x000000ff000c7202 */ /* 0x000fe20000000f00 */
[----:B------:R-:W-:Y:S01]  /*13a10*/  @P0 IMAD.MOV R12, RZ, RZ, -R7 ;  /* 0x000000ffff0c0224 */ /* 0x000fe200078e0a07 */
[----:B------:R-:W-:Y:S02]  /*13a20*/  LEA.HI.X.SX32 R25, R25, R4, 0x1, P1 ;  /* 0x0000000419197211 */ /* 0x000fe400008f0eff */
[----:B------:R-:W-:Y:S01]  /*13a30*/  LEA R24, P1, R27, R16, 0x1 ;  /* 0x000000101b187211 */ /* 0x000fe200078208ff */
[----:B------:R-:W-:-:S03]  /*13a40*/  IMAD.WIDE R28, R29, 0x2, R42 ;  /* 0x000000021d1c7825 */ /* 0x000fc600078e022a */
[----:B------:R-:W-:Y:S02]  /*13a50*/  LEA.HI.X R25, R27, R17, R25, 0x1, P1 ;  /* 0x000000111b197211 */ /* 0x000fe400008f0c19 */
[C---:B------:R-:W-:Y:S01]  /*13a60*/  IADD3 R5, P1, R12.reuse, R5, RZ ;  /* 0x000000050c057210 */ /* 0x040fe20007f3e0ff */
[----:B------:R-:W4:Y:S03]  /*13a70*/  LD.E.128 R28, desc[UR6][R28.64+0x180] ;  /* 0x000180061c1c7980 */ /* 0x000f26000c101d00 */
[----:B------:R-:W-:Y:S01]  /*13a80*/  LEA.HI.X.SX32 R4, R12, R4, 0x1, P1 ;  /* 0x000000040c047211 */ /* 0x000fe200008f0eff */
[----:B------:R-:W4:Y:S01]  /*13a90*/  LD.E.128 R24, desc[UR6][R24.64] ;  /* 0x0000000618187980 */ /* 0x000f22000c101d00 */
[----:B-1-3--:R-:W-:-:S04]  /*13aa0*/  LEA R32, P1, R5, R36, 0x1 ;  /* 0x0000002405207211 */ /* 0x00afc800078208ff */
[----:B------:R-:W-:-:S06]  /*13ab0*/  LEA.HI.X R33, R5, R37, R4, 0x1, P1 ;  /* 0x0000002505217211 */ /* 0x000fcc00008f0c04 */
[----:B------:R-:W3:Y:S01]  /*13ac0*/  LD.E.128 R32, desc[UR6][R32.64] ;  /* 0x0000000620207980 */ /* 0x000ee2000c101d00 */
[C---:B-----5:R-:W-:Y:S01]  /*13ad0*/  IMAD.U32 R12, R20.reuse, 0x10000, RZ ;  /* 0x00010000140c7824 */ /* 0x060fe200078e00ff */
[----:B------:R-:W-:Y:S01]  /*13ae0*/  LOP3.LUT R5, R20, 0xffff0000, RZ, 0xc0, !PT ;  /* 0xffff000014057812 */ /* 0x000fe200078ec0ff */
[----:B--2---:R-:W-:Y:S01]  /*13af0*/  IMAD.U32 R45, R23, 0x10000, RZ ;  /* 0x00010000172d7824 */ /* 0x004fe200078e00ff */
[C---:B------:R-:W-:Y:S01]  /*13b00*/  LOP3.LUT R4, R21.reuse, 0xffff0000, RZ, 0xc0, !PT ;  /* 0xffff000015047812 */ /* 0x040fe200078ec0ff */
[C---:B------:R-:W-:Y:S01]  /*13b10*/  IMAD.U32 R42, R22.reuse, 0x10000, RZ ;  /* 0x00010000162a7824 */ /* 0x040fe200078e00ff */
[----:B------:R-:W-:Y:S02]  /*13b20*/  SHF.L.U32 R43, R21, 0x10, RZ ;  /* 0x00000010152b7819 */ /* 0x000fe400000006ff */
[----:B------:R-:W-:Y:S02]  /*13b30*/  LOP3.LUT R20, R23, 0xffff0000, RZ, 0xc0, !PT ;  /* 0xffff000017147812 */ /* 0x000fe400078ec0ff */
[----:B------:R-:W-:-:S02]  /*13b40*/  LOP3.LUT R21, R22, 0xffff0000, RZ, 0xc0, !PT ;  /* 0xffff000016157812 */ /* 0x000fc400078ec0ff */
[----:B----4-:R-:W-:Y:S02]  /*13b50*/  SHF.L.U32 R49, R28, 0x10, RZ ;  /* 0x000000101c317819 */ /* 0x010fe400000006ff */
[----:B------:R-:W-:Y:S01]  /*13b60*/  LOP3.LUT R23, R24, 0xffff0000, RZ, 0xc0, !PT ;  /* 0xffff000018177812 */ /* 0x000fe200078ec0ff */
[C---:B------:R-:W-:Y:S01]  /*13b70*/  IMAD.U32 R22, R25.reuse, 0x10000, RZ ;  /* 0x0001000019167824 */ /* 0x040fe200078e00ff */
[----:B------:R-:W-:Y:S02]  /*13b80*/  LOP3.LUT R47, R25, 0xffff0000, RZ, 0xc0, !PT ;  /* 0xffff0000192f7812 */ /* 0x000fe400078ec0ff */
[C---:B------:R-:W-:Y:S02]  /*13b90*/  SHF.L.U32 R46, R26.reuse, 0x10, RZ ;  /* 0x000000101a2e7819 */ /* 0x040fe400000006ff */
[----:B------:R-:W-:Y:S02]  /*13ba0*/  LOP3.LUT R25, R26, 0xffff0000, RZ, 0xc0, !PT ;  /* 0xffff00001a197812 */ /* 0x000fe400078ec0ff */
[----:B------:R-:W-:Y:S01]  /*13bb0*/  SHF.L.U32 R44, R24, 0x10, RZ ;  /* 0x00000010182c7819 */ /* 0x000fe200000006ff */
[C---:B------:R-:W-:Y:S01]  /*13bc0*/  IMAD.U32 R24, R27.reuse, 0x10000, RZ ;  /* 0x000100001b187824 */ /* 0x040fe200078e00ff */
[----:B------:R-:W-:Y:S01]  /*13bd0*/  LOP3.LUT R26, R27, 0xffff0000, RZ, 0xc0, !PT ;  /* 0xffff00001b1a7812 */ /* 0x000fe200078ec0ff */
[----:B------:R-:W-:Y:S01]  /*13be0*/  IMAD.U32 R27, R29, 0x10000, RZ ;  /* 0x000100001d1b7824 */ /* 0x000fe200078e00ff */
        /* <DEDUP_REMOVED lines=12> */
[----:B------:R-:W-:Y:S01]  /*13cb0*/  @!P0 FADD.FTZ R24, -R24, -RZ ;  /* 0x800000ff18188221 */ /* 0x000fe20000010100 */
[----:B---3--:R-:W-:-:S02]  /*13cc0*/  IMAD.U32 R23, R33, 0x10000, RZ ;  /* 0x0001000021177824 */ /* 0x008fc400078e00ff */
        /* <DEDUP_REMOVED lines=8> */
[C---:B------:R-:W-:Y:S02]  /*13d50*/  SHF.L.U32 R26, R32.reuse, 0x10, RZ ;  /* 0x00000010201a7819 */ /* 0x040fe400000006ff */
[----:B------:R-:W-:Y:S01]  /*13d60*/  LOP3.LUT R25, R32, 0xffff0000, RZ, 0xc0, !PT ;  /* 0xffff000020197812 */ /* 0x000fe200078ec0ff */
[----:B------:R-:W-:Y:S01]  /*13d70*/  FMUL.FTZ R51, R51, R46 ;  /* 0x0000002e33337220 */ /* 0x000fe20000410000 */
[----:B------:R-:W-:-:S02]  /*13d80*/  SHF.L.U32 R32, R34, 0x10, RZ ;  /* 0x0000001022207819 */ /* 0x000fc400000006ff */
[----:B------:R-:W-:Y:S01]  /*13d90*/  LOP3.LUT R29, R34, 0xffff0000, RZ, 0xc0, !PT ;  /* 0xffff0000221d7812 */ /* 0x000fe200078ec0ff */
[----:B------:R-:W-:Y:S01]  /*13da0*/  FMUL.FTZ R49, R49, R44 ;  /* 0x0000002c31317220 */ /* 0x000fe20000410000 */
[C---:B------:R-:W-:Y:S01]  /*13db0*/  LOP3.LUT R34, R35.reuse, 0xffff0000, RZ, 0xc0, !PT ;  /* 0xffff000023227812 */ /* 0x040fe200078ec0ff */
[----:B------:R-:W-:Y:S02]  /*13dc0*/  IMAD.U32 R27, R35, 0x10000, RZ ;  /* 0x00010000231b7824 */ /* 0x000fe400078e00ff */
        /* <DEDUP_REMOVED lines=13> */
.L_x_7281:
[----:B------:R-:W-:Y:S05]  /*13ea0*/  BSYNC B0 ;  /* 0x0000000000007941 */ /* 0x000fea0003800000 */
.L_x_7280:
[----:B-----5:R1:W-:Y:S02]  /*13eb0*/  STS.128 [R240+0x6800], R20 ;  /* 0x00680014f0007388 */ /* 0x0203e40000000c00 */
.L_x_7267:
[----:B------:R-:W-:Y:S05]  /*13ec0*/  BSYNC B2 ;  /* 0x0000000000027941 */ /* 0x000fea0003800000 */
.L_x_7266:
        /* <DEDUP_REMOVED lines=35> */
[C---:B-----5:R-:W-:Y:S01]  /*14100*/  IMAD.U32 R42, R32.reuse, 0x10000, RZ ;  /* 0x00010000202a7824 */ /* 0x060fe200078e00ff */
        /* <DEDUP_REMOVED lines=59> */
.L_x_7287:
[----:B------:R-:W-:Y:S05]  /*144c0*/  BSYNC B0 ;  /* 0x0000000000007941 */ /* 0x000fea0003800000 */
.L_x_7286:
[----:B-----5:R3:W-:Y:S02]  /*144d0*/  STS.128 [R240+0x1000], R32 ;  /* 0x00100020f0007388 */ /* 0x0207e40000000c00 */
.L_x_7285:
[----:B------:R-:W-:Y:S05]  /*144e0*/  BSYNC B1 ;  /* 0x0000000000017941 */ /* 0x000fea0003800000 */
.L_x_7284:
        /* <DEDUP_REMOVED lines=90> */
.L_x_7291:
[----:B------:R-:W-:Y:S05]  /*14a90*/  BSYNC B0 ;  /* 0x0000000000007941 */ /* 0x000fea0003800000 */
.L_x_7290:
[----:B-----5:R3:W-:Y:S02]  /*14aa0*/  STS.128 [R240+0x3000], R32 ;  /* 0x00300020f0007388 */ /* 0x0207e40000000c00 */
.L_x_7289:
[----:B------:R-:W-:Y:S05]  /*14ab0*/  BSYNC B1 ;  /* 0x0000000000017941 */ /* 0x000fea0003800000 */
.L_x_7288:
        /* <DEDUP_REMOVED lines=90> */
.L_x_7295:
[----:B------:R-:W-:Y:S05]  /*15060*/  BSYNC B0 ;  /* 0x0000000000007941 */ /* 0x000fea0003800000 */
.L_x_7294:
[----:B-----5:R3:W-:Y:S02]  /*15070*/  STS.128 [R240+0x5000], R32 ;  /* 0x00500020f0007388 */ /* 0x0207e40000000c00 */
.L_x_7293:
[----:B------:R-:W-:Y:S05]  /*15080*/  BSYNC B1 ;  /* 0x0000000000017941 */ /* 0x000fea0003800000 */
.L_x_7292:
        /* <DEDUP_REMOVED lines=39> */
[C---:B--2---:R-:W-:Y:S01]  /*15300*/  IMAD.U32 R44, R22.reuse, 0x10000, RZ ;  /* 0x00010000162c7824 */ /* 0x044fe200078e00ff */
[----:B------:R-:W-:Y:S01]  /*15310*/  SHF.L.U32 R20, R21, 0x10, RZ ;  /* 0x0000001015147819 */ /* 0x000fe200000006ff */
[----:B----4-:R-:W-:Y:S01]  /*15320*/  IMAD.U32 R47, R29, 0x10000, RZ ;  /* 0x000100001d2f7824 */ /* 0x010fe200078e00ff */
        /* <DEDUP_REMOVED lines=11> */
[----:B------:R-:W-:Y:S01]  /*153e0*/  IMAD.U32 R28, R31, 0x10000, RZ ;  /* 0x000100001f1c7824 */ /* 0x000fe200078e00ff */
[C---:B------:R-:W-:Y:S01]  /*153f0*/  LOP3.LUT R29, R30.reuse, 0xffff0000, RZ, 0xc0, !PT ;  /* 0xffff00001e1d7812 */ /* 0x040fe200078ec0ff */
[----:B------:R-:W-:Y:S01]  /*15400*/  FMUL.FTZ R47, R47, R20 ;  /* 0x000000142f2f7220 */ /* 0x000fe20000410000 */
[----:B------:R-:W-:Y:S01]  /*15410*/  SHF.L.U32 R51, R30, 0x10, RZ ;  /* 0x000000101e337819 */ /* 0x000fe200000006ff */
[----:B------:R-:W-:Y:S01]  /*15420*/  @!P0 FADD.FTZ R27, -R27, -RZ ;  /* 0x800000ff1b1b8221 */ /* 0x000fe20000010100 */
[----:B------:R-:W-:Y:S01]  /*15430*/  LOP3.LUT R30, R31, 0xffff0000, RZ, 0xc0, !PT ;  /* 0xffff00001f1e7812 */ /* 0x000fe200078ec0ff */
[----:B------:R-:W-:Y:S01]  /*15440*/  @!P0 FADD.FTZ R26, -R26, -RZ ;  /* 0x800000ff1a1a8221 */ /* 0x000fe20000010100 */
[----:B------:R-:W-:-:S02]  /*15450*/  IMAD.U32 R20, R33, 0x10000, RZ ;  /* 0x0001000021147824 */ /* 0x000fc400078e00ff */
[----:B------:R-:W-:Y:S01]  /*15460*/  @!P0 FADD.FTZ R44, -R44, -RZ ;  /* 0x800000ff2c2c8221 */ /* 0x000fe20000010100 */
[----:B------:R-:W-:Y:S01]  /*15470*/  @!P0 FADD.FTZ R23, -R23, -RZ ;  /* 0x800000ff17178221 */ /* 0x000fe20000010100 */
[----:B------:R-:W-:Y:S01]  /*15480*/  LOP3.LUT R33, R33, 0xffff0000, RZ, 0xc0, !PT ;  /* 0xffff000021217812 */ /* 0x000fe200078ec0ff */
[----:B------:R-:W-:Y:S01]  /*15490*/  FMUL.FTZ R45, R48, R45 ;  /* 0x0000002d302d7220 */ /* 0x000fe20000410000 */
[----:B------:R-:W-:Y:S01]  /*154a0*/  FMUL.FTZ R22, R29, R22 ;  /* 0x000000161d167220 */ /* 0x000fe20000410000 */
[----:B------:R-:W-:Y:S01]  /*154b0*/  FMUL.FTZ R28, R28, R21 ;  /* 0x000000151c1c7220 */ /* 0x000fe20000410000 */
[----:B------:R-:W-:Y:S01]  /*154c0*/  SHF.L.U32 R29, R32, 0x10, RZ ;  /* 0x00000010201d7819 */ /* 0x000fe200000006ff */
[----:B------:R-:W-:Y:S01]  /*154d0*/  FMUL.FTZ R27, R46, R27 ;  /* 0x0000001b2e1b7220 */ /* 0x000fe20000410000 */
[----:B------:R-:W-:Y:S01]  /*154e0*/  LOP3.LUT R21, R32, 0xffff0000, RZ, 0xc0, !PT ;  /* 0xffff000020157812 */ /* 0x000fe200078ec0ff */
[----:B------:R-:W-:Y:S01]  /*154f0*/  FMUL.FTZ R26, R49, R26 ;  /* 0x0000001a311a7220 */ /* 0x000fe20000410000 */
[C---:B------:R-:W-:Y:S01]  /*15500*/  SHF.L.U32 R32, R34.reuse, 0x10, RZ ;  /* 0x0000001022207819 */ /* 0x040fe200000006ff */
        /* <DEDUP_REMOVED lines=18> */
.L_x_7297:
[----:B------:R-:W-:Y:S05]  /*15630*/  BSYNC B0 ;  /* 0x0000000000007941 */ /* 0x000fea0003800000 */
.L_x_7296:
[----:B-----5:R1:W-:Y:S02]  /*15640*/  STS.128 [R240+0x7000], R24 ;  /* 0x00700018f0007388 */ /* 0x0203e40000000c00 */
.L_x_7283:
[----:B------:R-:W-:Y:S05]  /*15650*/  BSYNC B2 ;  /* 0x0000000000027941 */ /* 0x000fea0003800000 */
.L_x_7282:
[----:B-1----:R-:W-:-:S05]  /*15660*/  VIADD R40, R186, 0x30 ;  /* 0x00000030ba287836 */ /* 0x002fca0000000000 */
        /* <DEDUP_REMOVED lines=36> */
[C---:B------:R-:W-:Y:S02]  /*158b0*/  SHF.L.U32 R20, R22.reuse, 0x10, RZ ;  /* 0x0000001016147819 */ /* 0x040fe400000006ff */
[----:B------:R-:W-:Y:S02]  /*158c0*/  LOP3.LUT R15, R22, 0xffff0000, RZ, 0xc0, !PT ;  /* 0xffff0000160f7812 */ /* 0x000fe400078ec0ff */
[----:B------:R-:W-:Y:S02]  /*158d0*/  LOP3.LUT R14, R23, 0xffff0000, RZ, 0xc0, !PT ;  /* 0xffff0000170e7812 */ /* 0x000fe400078ec0ff */
[C---:B------:R-:W-:Y:S01]  /*158e0*/  LOP3.LUT R4, R21.reuse, 0xffff0000, RZ, 0xc0, !PT ;  /* 0xffff000015047812 */ /* 0x040fe200078ec0ff */
[----:B------:R-:W-:-:S02]  /*158f0*/  IMAD.U32 R21, R21, 0x10000, RZ ;  /* 0x0001000015157824 */ /* 0x000fc400078e00ff */
[C---:B--2---:R-:W-:Y:S01]  /*15900*/  IMAD.U32 R22, R29.reuse, 0x10000, RZ ;  /* 0x000100001d167824 */ /* 0x044fe200078e00ff */
[----:B------:R-:W-:Y:S02]  /*15910*/  LOP3.LUT R44, R29, 0xffff0000, RZ, 0xc0, !PT ;  /* 0xffff00001d2c7812 */ /* 0x000fe400078ec0ff */
[----:B------:R-:W-:Y:S01]  /*15920*/  SHF.L.U32 R41, R28, 0x10, RZ ;  /* 0x000000101c297819 */ /* 0x000fe200000006ff */
[----:B------:R-:W-:Y:S01]  /*15930*/  @!P0 FADD.FTZ R22, -R22, -RZ ;  /* 0x800000ff16168221 */ /* 0x000fe20000010100 */
[----:B------:R-:W-:Y:S01]  /*15940*/  LOP3.LUT R23, R28, 0xffff0000, RZ, 0xc0, !PT ;  /* 0xffff00001c177812 */ /* 0x000fe200078ec0ff */
[----:B------:R-:W-:Y:S01]  /*15950*/  IMAD.U32 R28, R31, 0x10000, RZ ;  /* 0x000100001f1c7824 */ /* 0x000fe200078e00ff */
[C---:B------:R-:W-:Y:S01]  /*15960*/  LOP3.LUT R29, R30.reuse, 0xffff0000, RZ, 0xc0, !PT ;  /* 0xffff00001e1d7812 */ /* 0x040fe200078ec0ff */
[----:B------:R-:W-:Y:S01]  /*15970*/  @!P0 FADD.FTZ R41, -R41, -RZ ;  /* 0x800000ff29298221 */ /* 0x000fe20000010100 */
[----:B------:R-:W-:Y:S01]  /*15980*/  SHF.L.U32 R43, R30, 0x10, RZ ;  /* 0x000000101e2b7819 */ /* 0x000fe200000006ff */
[----:B------:R-:W-:Y:S01]  /*15990*/  @!P0 FADD.FTZ R28, -R28, -RZ ;  /* 0x800000ff1c1c8221 */ /* 0x000fe20000010100 */
[----:B------:R-:W-:Y:S01]  /*159a0*/  LOP3.LUT R30, R31, 0xffff0000, RZ, 0xc0, !PT ;  /* 0xffff00001f1e7812 */ /* 0x000fe200078ec0ff */
[----:B----4-:R-:W-:Y:S01]  /*159b0*/  IMAD.U32 R31, R25, 0x10000, RZ ;  /* 0x00010000191f7824 */ /* 0x010fe200078e00ff */
[C---:B------:R-:W-:Y:S01]  /*159c0*/  SHF.L.U32 R48, R26.reuse, 0x10, RZ ;  /* 0x000000101a307819 */ /* 0x040fe200000006ff */
[----:B------:R-:W-:Y:S01]  /*159d0*/  @!P0 FADD.FTZ R29, -R29, -RZ ;  /* 0x800000ff1d1d8221 */ /* 0x000fe20000010100 */
[----:B------:R-:W-:Y:S01]  /*159e0*/  LOP3.LUT R45, R25, 0xffff0000, RZ, 0xc0, !PT ;  /* 0xffff0000192d7812 */ /* 0x000fe200078ec0ff */
[----:B------:R-:W-:Y:S01]  /*159f0*/  IMAD.U32 R25, R27, 0x10000, RZ ;  /* 0x000100001b197824 */ /* 0x000fe200078e00ff */
[----:B------:R-:W-:Y:S01]  /*15a00*/  LOP3.LUT R26, R26, 0xffff0000, RZ, 0xc0, !PT ;  /* 0xffff00001a1a7812 */ /* 0x000fe200078ec0ff */
[----:B------:R-:W-:Y:S01]  /*15a10*/  @!P0 FADD.FTZ R23, -R23, -RZ ;  /* 0x800000ff17178221 */ /* 0x000fe20000010100 */
[C---:B------:R-:W-:Y:S01]  /*15a20*/  SHF.L.U32 R46, R24.reuse, 0x10, RZ ;  /* 0x00000010182e7819 */ /* 0x040fe200000006ff */
[----:B------:R-:W-:Y:S01]  /*15a30*/  FMUL.FTZ R25, R25, R28 ;  /* 0x0000001c19197220 */ /* 0x000fe20000410000 */
[----:B------:R-:W-:Y:S01]  /*15a40*/  LOP3.LUT R24, R24, 0xffff0000, RZ, 0xc0, !PT ;  /* 0xffff000018187812 */ /* 0x000fe200078ec0ff */
[----:B------:R-:W-:Y:S01]  /*15a50*/  FMUL.FTZ R26, R26, R29 ;  /* 0x0000001d1a1a7220 */ /* 0x000fe20000410000 */
[----:B------:R-:W-:Y:S01]  /*15a60*/  LOP3.LUT R27, R27, 0xffff0000, RZ, 0xc0, !PT ;  /* 0xffff00001b1b7812 */ /* 0x000fe200078ec0ff */
[----:B------:R-:W-:Y:S01]  /*15a70*/  @!P0 FADD.FTZ R43, -R43, -RZ ;  /* 0x800000ff2b2b8221 */ /* 0x000fe20000010100 */
[----:B------:R-:W-:Y:S01]  /*15a80*/  @!P0 FADD.FTZ R30, -R30, -RZ ;  /* 0x800000ff1e1e8221 */ /* 0x000fe20000010100 */
[----:B---3--:R-:W-:Y:S01]  /*15a90*/  SHF.L.U32 R29, R32, 0x10, RZ ;  /* 0x00000010201d7819 */ /* 0x008fe200000006ff */
[----:B------:R-:W-:Y:S01]  /*15aa0*/  @!P0 FADD.FTZ R44, -R44, -RZ ;  /* 0x800000ff2c2c8221 */ /* 0x000fe20000010100 */
[----:B------:R-:W-:Y:S01]  /*15ab0*/  LOP3.LUT R28, R32, 0xffff0000, RZ, 0xc0, !PT ;  /* 0xffff0000201c7812 */ /* 0x000fe200078ec0ff */
[----:B------:R-:W-:Y:S01]  /*15ac0*/  FMUL.FTZ R46, R46, R41 ;  /* 0x000000292e2e7220 */ /* 0x000fe20000410000 */
[----:B------:R-:W-:Y:S01]  /*15ad0*/  FMUL.FTZ R24, R24, R23 ;  /* 0x0000001718187220 */ /* 0x000fe20000410000 */
[----:B------:R-:W-:Y:S01]  /*15ae0*/  FMUL.FTZ R22, R31, R22 ;  /* 0x000000161f167220 */ /* 0x000fe20000410000 */
[----:B------:R-:W-:Y:S01]  /*15af0*/  IMAD.U32 R23, R33, 0x10000, RZ ;  /* 0x0001000021177824 */ /* 0x000fe200078e00ff */
[----:B------:R-:W-:Y:S01]  /*15b00*/  SHF.L.U32 R32, R34, 0x10, RZ ;  /* 0x0000001022207819 */ /* 0x000fe200000006ff */
[----:B------:R-:W-:Y:S01]  /*15b10*/  FMUL.FTZ R43, R48, R43 ;  /* 0x0000002b302b7220 */ /* 0x000fe20000410000 */
[----:B------:R-:W-:Y:S01]  /*15b20*/  LOP3.LUT R31, R34, 0xffff0000, RZ, 0xc0, !PT ;  /* 0xffff0000221f7812 */ /* 0x000fe200078ec0ff */
        /* <DEDUP_REMOVED lines=18> */
.L_x_7301:
[----:B------:R-:W-:Y:S05]  /*15c50*/  BSYNC B0 ;  /* 0x0000000000007941 */ /* 0x000fea0003800000 */
.L_x_7300:
[----:B-----5:R1:W-:Y:S02]  /*15c60*/  STS.128 [R240+0x1800], R20 ;  /* 0x00180014f0007388 */ /* 0x0203e40000000c00 */
.L_x_7299:
[----:B------:R-:W-:Y:S05]  /*15c70*/  BSYNC B1 ;  /* 0x0000000000017941 */ /* 0x000fea0003800000 */
.L_x_7298:
        /* <DEDUP_REMOVED lines=31> */
[C---:B-----5:R-:W-:Y:S01]  /*15e70*/  SHF.L.U32 R11, R20.reuse, 0x10, RZ ;  /* 0x00000010140b7819 */ /* 0x060fe200000006ff */
[----:B------:R-:W-:Y:S01]  /*15e80*/  IMAD.U32 R41, R23, 0x10000, RZ ;  /* 0x0001000017297824 */ /* 0x000fe200078e00ff */
[----:B------:R-:W-:Y:S01]  /*15e90*/  LOP3.LUT R5, R20, 0xffff0000, RZ, 0xc0, !PT ;  /* 0xffff000014057812 */ /* 0x000fe200078ec0ff */
[C---:B------:R-:W-:Y:S01]  /*15ea0*/  IMAD.U32 R20, R21.reuse, 0x10000, RZ ;  /* 0x0001000015147824 */ /* 0x040fe200078e00ff */
[----:B------:R-:W-:Y:S02]  /*15eb0*/  LOP3.LUT R4, R21, 0xffff0000, RZ, 0xc0, !PT ;  /* 0xffff000015047812 */ /* 0x000fe400078ec0ff */
[C---:B------:R-:W-:Y:S02]  /*15ec0*/  SHF.L.U32 R15, R22.reuse, 0x10, RZ ;  /* 0x00000010160f7819 */ /* 0x040fe400000006ff */
[----:B------:R-:W-:Y:S02]  /*15ed0*/  LOP3.LUT R14, R22, 0xffff0000, RZ, 0xc0, !PT ;  /* 0xffff0000160e7812 */ /* 0x000fe400078ec0ff */
[----:B------:R-:W-:-:S02]  /*15ee0*/  LOP3.LUT R13, R23, 0xffff0000, RZ, 0xc0, !PT ;  /* 0xffff0000170d7812 */ /* 0x000fc400078ec0ff */
[----:B--2---:R-:W-:Y:S02]  /*15ef0*/  SHF.L.U32 R44, R24, 0x10, RZ ;  /* 0x00000010182c7819 */ /* 0x004fe400000006ff */
[----:B------:R-:W-:Y:S02]  /*15f00*/  LOP3.LUT R46, R25, 0xffff0000, RZ, 0xc0, !PT ;  /* 0xffff0000192e7812 */ /* 0x000fe400078ec0ff */
[C---:B----4-:R-:W-:Y:S01]  /*15f10*/  SHF.L.U32 R23, R28.reuse, 0x10, RZ ;  /* 0x000000101c177819 */ /* 0x050fe200000006ff */
[----:B------:R-:W-:Y:S01]  /*15f20*/  IMAD.U32 R21, R29, 0x10000, RZ ;  /* 0x000100001d157824 */ /* 0x000fe200078e00ff */
[----:B------:R-:W-:Y:S01]  /*15f30*/  LOP3.LUT R22, R28, 0xffff0000, RZ, 0xc0, !PT ;  /* 0xffff00001c167812 */ /* 0x000fe200078ec0ff */
[----:B------:R-:W-:Y:S01]  /*15f40*/  IMAD.U32 R28, R31, 0x10000, RZ ;  /* 0x000100001f1c7824 */ /* 0x000fe200078e00ff */
[----:B------:R-:W-:Y:S02]  /*15f50*/  LOP3.LUT R43, R29, 0xffff0000, RZ, 0xc0, !PT ;  /* 0xffff00001d2b7812 */ /* 0x000fe400078ec0ff */
[----:B------:R-:W-:-:S02]  /*15f60*/  SHF.L.U32 R42, R30, 0x10, RZ ;  /* 0x000000101e2a7819 */ /* 0x000fc400000006ff */
[----:B------:R-:W-:Y:S02]  /*15f70*/  LOP3.LUT R29, R30, 0xffff0000, RZ, 0xc0, !PT ;  /* 0xffff00001e1d7812 */ /* 0x000fe400078ec0ff */
[----:B------:R-:W-:Y:S02]  /*15f80*/  LOP3.LUT R30, R31, 0xffff0000, RZ, 0xc0, !PT ;  /* 0xffff00001f1e7812 */ /* 0x000fe400078ec0ff */
[----:B------:R-:W-:Y:S01]  /*15f90*/  LOP3.LUT R31, R24, 0xffff0000, RZ, 0xc0, !PT ;  /* 0xffff0000181f7812 */ /* 0x000fe200078ec0ff */
[----:B------:R-:W-:Y:S02]  /*15fa0*/  IMAD.U32 R24, R25, 0x10000, RZ ;  /* 0x0001000019187824 */ /* 0x000fe400078e00ff */
[----:B------:R-:W-:Y:S01]  /*15fb0*/  @!P0 FADD.FTZ R21, -R21, -RZ ;  /* 0x800000ff15158221 */ /* 0x000fe20000010100 */
[C---:B------:R-:W-:Y:S02]  /*15fc0*/  IMAD.U32 R25, R27.reuse, 0x10000, RZ ;  /* 0x000100001b197824 */ /* 0x040fe400078e00ff */
[----:B------:R-:W-:Y:S01]  /*15fd0*/  @!P0 FADD.FTZ R28, -R28, -RZ ;  /* 0x800000ff1c1c8221 */ /* 0x000fe20000010100 */
[----:B------:R-:W-:Y:S01]  /*15fe0*/  LOP3.LUT R27, R27, 0xffff0000, RZ, 0xc0, !PT ;  /* 0xffff00001b1b7812 */ /* 0x000fe200078ec0ff */
[----:B------:R-:W-:Y:S01]  /*15ff0*/  @!P0 FADD.FTZ R23, -R23, -RZ ;  /* 0x800000ff17178221 */ /* 0x000fe20000010100 */
[----:B------:R-:W-:Y:S01]  /*16000*/  @!P0 FADD.FTZ R22, -R22, -RZ ;  /* 0x800000ff16168221 */ /* 0x000fe20000010100 */
[----:B------:R-:W-:Y:S01]  /*16010*/  SHF.L.U32 R45, R26, 0x10, RZ ;  /* 0x000000101a2d7819 */ /* 0x000fe200000006ff */
[----:B------:R-:W-:Y:S01]  /*16020*/  @!P0 FADD.FTZ R30, -R30, -RZ ;  /* 0x800000ff1e1e8221 */ /* 0x000fe20000010100 */
[----:B------:R-:W-:Y:S01]  /*16030*/  LOP3.LUT R26, R26, 0xffff0000, RZ, 0xc0, !PT ;  /* 0xffff00001a1a7812 */ /* 0x000fe200078ec0ff */
[----:B------:R-:W-:Y:S01]  /*16040*/  FMUL.FTZ R21, R24, R21 ;  /* 0x0000001518157220 */ /* 0x000fe20000410000 */
[----:B------:R-:W-:Y:S01]  /*16050*/  FMUL.FTZ R28, R25, R28 ;  /* 0x0000001c191c7220 */ /* 0x000fe20000410000 */
[----:B------:R-:W-:Y:S01]  /*16060*/  @!P0 FADD.FTZ R43, -R43, -RZ ;  /* 0x800000ff2b2b8221 */ /* 0x000fe20000010100 */
[----:B------:R-:W-:Y:S01]  /*16070*/  @!P0 FADD.FTZ R29, -R29, -RZ ;  /* 0x800000ff1d1d8221 */ /* 0x000fe20000010100 */
[----:B---3--:R-:W-:Y:S01]  /*16080*/  SHF.L.U32 R25, R32, 0x10, RZ ;  /* 0x0000001020197819 */ /* 0x008fe200000006ff */
[----:B------:R-:W-:Y:S01]  /*16090*/  FMUL.FTZ R44, R44, R23 ;  /* 0x000000172c2c7220 */ /* 0x000fe20000410000 */
[----:B------:R-:W-:Y:S01]  /*160a0*/  LOP3.LUT R24, R32, 0xffff0000, RZ, 0xc0, !PT ;  /* 0xffff000020187812 */ /* 0x000fe200078ec0ff */
[----:B------:R-:W-:Y:S01]  /*160b0*/  FMUL.FTZ R22, R31, R22 ;  /* 0x000000161f167220 */ /* 0x000fe20000410000 */
[----:B------:R-:W-:Y:S01]  /*160c0*/  @!P0 FADD.FTZ R42, -R42, -RZ ;  /* 0x800000ff2a2a8221 */ /* 0x000fe20000010100 */
[----:B------:R-:W-:Y:S01]  /*160d0*/  FMUL.FTZ R30, R27, R30 ;  /* 0x0000001e1b1e7220 */ /* 0x000fe20000410000 */
[C---:B------:R-:W-:Y:S01]  /*160e0*/  LOP3.LUT R32, R33.reuse, 0xffff0000, RZ, 0xc0, !PT ;  /* 0xffff000021207812 */ /* 0x040fe200078ec0ff */
[----:B------:R-:W-:Y:S01]  /*160f0*/  FMUL.FTZ R43, R46, R43 ;  /* 0x0000002b2e2b7220 */ /* 0x000fe20000410000 */
[----:B------:R-:W-:Y:S01]  /*16100*/  SHF.L.U32 R31, R34, 0x10, RZ ;  /* 0x00000010221f7819 */ /* 0x000fe200000006ff */
[----:B------:R-:W-:Y:S01]  /*16110*/  FMUL.FTZ R29, R26, R29 ;  /* 0x0000001d1a1d7220 */ /* 0x000fe20000410000 */
[----:B------:R-:W-:Y:S01]  /*16120*/  LOP3.LUT R27, R34, 0xffff0000, RZ, 0xc0, !PT ;  /* 0xffff0000221b7812 */ /* 0x000fe200078ec0ff */
[----:B------:R-:W-:Y:S01]  /*16130*/  IMAD.U32 R23, R33, 0x10000, RZ ;  /* 0x0001000021177824 */ /* 0x000fe200078e00ff */
        /* <DEDUP_REMOVED lines=16> */
.L_x_7305:
[----:B------:R-:W-:Y:S05]  /*16240*/  BSYNC B0 ;  /* 0x0000000000007941 */ /* 0x000fea0003800000 */
.L_x_7304:
[----:B-----5:R1:W-:Y:S02]  /*16250*/  STS.128 [R240+0x3800], R20 ;  /* 0x00380014f0007388 */ /* 0x0203e40000000c00 */
.L_x_7303:
[----:B------:R-:W-:Y:S05]  /*16260*/  BSYNC B1 ;  /* 0x0000000000017941 */ /* 0x000fea0003800000 */
.L_x_7302:
        /* <DEDUP_REMOVED lines=25> */
[----:B------:R-:W2:Y:S01]  /*16400*/  LD.E.128 R28, desc[UR6][R28.64] ;  /* 0x000000061c1c7980 */ /* 0x000ea2000c101d00 */
[----:B------:R-:W-:Y:S02]  /*16410*/  LEA.HI.X.SX32 R4, R10, R4, 0x1, P1 ;  /* 0x000000040a047211 */ /* 0x000fe400008f0eff */
[C---:B---3--:R-:W-:Y:S01]  /*16420*/  LEA R32, P1, R5.reuse, R36, 0x1 ;  /* 0x0000002405207211 */ /* 0x048fe200078208ff */
[----:B------:R-:W3:Y:S03]  /*16430*/  LD.E.128 R24, desc[UR6][R24.64+0x100] ;  /* 0x0001000618187980 */ /* 0x000ee6000c101d00 */
        /* <DEDUP_REMOVED lines=9> */
[----:B------:R-:W-:Y:S02]  /*164d0*/  SHF.L.U32 R23, R23, 0x10, RZ ;  /* 0x0000001017177819 */ /* 0x000fe400000006ff */
[C---:B--2---:R-:W-:Y:S01]  /*164e0*/  SHF.L.U32 R15, R29.reuse, 0x10, RZ ;  /* 0x000000101d0f7819 */ /* 0x044fe200000006ff */
[----:B------:R-:W-:Y:S01]  /*164f0*/  IMAD.U32 R22, R28, 0x10000, RZ ;  /* 0x000100001c167824 */ /* 0x000fe200078e00ff */
[----:B------:R-:W-:Y:S01]  /*16500*/  LOP3.LUT R42, R29, 0xffff0000, RZ, 0xc0, !PT ;  /* 0xffff00001d2a7812 */ /* 0x000fe200078ec0ff */
[----:B------:R-:W-:Y:S01]  /*16510*/  IMAD.U32 R41, R30, 0x10000, RZ ;  /* 0x000100001e297824 */ /* 0x000fe200078e00ff */
[----:B------:R-:W-:Y:S01]  /*16520*/  LOP3.LUT R21, R28, 0xffff0000, RZ, 0xc0, !PT ;  /* 0xffff00001c157812 */ /* 0x000fe200078ec0ff */
[----:B---3--:R-:W-:Y:S01]  /*16530*/  IMAD.U32 R46, R26, 0x10000, RZ ;  /* 0x000100001a2e7824 */ /* 0x008fe200078e00ff */
[----:B------:R-:W-:Y:S01]  /*16540*/  LOP3.LUT R29, R30, 0xffff0000, RZ, 0xc0, !PT ;  /* 0xffff00001e1d7812 */ /* 0x000fe200078ec0ff */
[----:B------:R-:W-:Y:S01]  /*16550*/  @!P0 FADD.FTZ R22, -R22, -RZ ;  /* 0x800000ff16168221 */ /* 0x000fe20000010100 */
[----:B------:R-:W-:Y:S01]  /*16560*/  SHF.L.U32 R28, R31, 0x10, RZ ;  /* 0x000000101f1c7819 */ /* 0x000fe200000006ff */
[----:B------:R-:W-:Y:S01]  /*16570*/  @!P0 FADD.FTZ R15, -R15, -RZ ;  /* 0x800000ff0f0f8221 */ /* 0x000fe20000010100 */
        /* <DEDUP_REMOVED lines=42> */
.L_x_7309:
[----:B------:R-:W-:Y:S05]  /*16820*/  BSYNC B0 ;  /* 0x0000000000007941 */ /* 0x000fea0003800000 */
.L_x_7308:
[----:B-----5:R1:W-:Y:S02]  /*16830*/  STS.128 [R240+0x5800], R20 ;  /* 0x00580014f0007388 */ /* 0x0203e40000000c00 */
.L_x_7307:
[----:B------:R-:W-:Y:S05]  /*16840*/  BSYNC B1 ;  /* 0x0000000000017941 */ /* 0x000fea0003800000 */
.L_x_7306:
        /* <DEDUP_REMOVED lines=18> */
[C---:B------:R-:W-:Y:S01]  /*16970*/  IADD3 R9, P1, R5.reuse, R2, RZ ;  /* 0x0000000205097210 */ /* 0x040fe20007f3e0ff */
[----:B------:R-:W-:Y:S01]  /*16980*/  IMAD.WIDE R10, R0, 0x2, R10 ;  /* 0x00000002000a7825 */ /* 0x000fe200078e020a */
[----:B------:R-:W-:Y:S02]  /*16990*/  MOV R0, RZ ;  /* 0x000000ff00007202 */ /* 0x000fe40000000f00 */
[----:B------:R-:W-:Y:S01]  /*169a0*/  LEA.HI.X.SX32 R5, R5, R3, 0x1, P1 ;  /* 0x0000000305057211 */ /* 0x000fe200008f0eff */
[----:B------:R-:W-:Y:S01]  /*169b0*/  @P0 IMAD.MOV R0, RZ, RZ, -R7 ;  /* 0x000000ffff000224 */ /* 0x000fe200078e0a07 */
[C---:B------:R-:W-:Y:S01]  /*169c0*/  LEA R28, P1, R9.reuse, R16, 0x1 ;  /* 0x00000010091c7211 */ /* 0x040fe200078208ff */
[----:B------:R2:W3:Y:S03]  /*169d0*/  LD.E.128 R24, desc[UR6][R10.64] ;  /* 0x000000060a187980 */ /* 0x0004e6000c101d00 */
[----:B------:R-:W-:-:S02]  /*169e0*/  LEA.HI.X R29, R9, R17, R5, 0x1, P1 ;  /* 0x00000011091d7211 */ /* 0x000fc400008f0c05 */
[----:B------:R-:W-:-:S04]  /*169f0*/  IADD3 R5, P1, R0, R2, RZ ;  /* 0x0000000200057210 */ /* 0x000fc80007f3e0ff */
[----:B------:R-:W-:Y:S01]  /*16a00*/  LEA.HI.X.SX32 R0, R0, R3, 0x1, P1 ;  /* 0x0000000300007211 */ /* 0x000fe200008f0eff */
[----:B------:R-:W4:Y:S01]  /*16a10*/  LD.E.128 R28, desc[UR6][R28.64] ;  /* 0x000000061c1c7980 */ /* 0x000f22000c101d00 */
[----:B------:R-:W-:-:S04]  /*16a20*/  LEA R4, P1, R5, R36, 0x1 ;  /* 0x0000002405047211 */ /* 0x000fc800078208ff */
[----:B------:R-:W-:-:S06]  /*16a30*/  LEA.HI.X R5, R5, R37, R0, 0x1, P1 ;  /* 0x0000002505057211 */ /* 0x000fcc00008f0c00 */
[----:B------:R-:W4:Y:S01]  /*16a40*/  LD.E.128 R4, desc[UR6][R4.64] ;  /* 0x0000000604047980 */ /* 0x000f22000c101d00 */
[C---:B-----5:R-:W-:Y:S01]  /*16a50*/  LOP3.LUT R9, R23.reuse, 0xffff0000, RZ, 0xc0, !PT ;  /* 0xffff000017097812 */ /* 0x060fe200078ec0ff */
[C---:B------:R-:W-:Y:S01]  /*16a60*/  IMAD.U32 R3, R20.reuse, 0x10000, RZ ;  /* 0x0001000014037824 */ /* 0x040fe200078e00ff */
[----:B------:R-:W-:Y:S01]  /*16a70*/  LOP3.LUT R2, R20, 0xffff0000, RZ, 0xc0, !PT ;  /* 0xffff000014027812 */ /* 0x000fe200078ec0ff */
[C---:B--2---:R-:W-:Y:S01]  /*16a80*/  IMAD.U32 R11, R22.reuse, 0x10000, RZ ;  /* 0x00010000160b7824 */ /* 0x044fe200078e00ff */
[----:B------:R-:W-:Y:S02]  /*16a90*/  LOP3.LUT R10, R22, 0xffff0000, RZ, 0xc0, !PT ;  /* 0xffff0000160a7812 */ /* 0x000fe400078ec0ff */
[----:B------:R-:W-:Y:S02]  /*16aa0*/  SHF.L.U32 R22, R23, 0x10, RZ ;  /* 0x0000001017167819 */ /* 0x000fe400000006ff */
[C---:B------:R-:W-:Y:S02]  /*16ab0*/  LOP3.LUT R0, R21.reuse, 0xffff0000, RZ, 0xc0, !PT ;  /* 0xffff000015007812 */ /* 0x040fe400078ec0ff */
[----:B------:R-:W-:Y:S01]  /*16ac0*/  SHF.L.U32 R20, R21, 0x10, RZ ;  /* 0x0000001015147819 */ /* 0x000fe200000006ff */
[C---:B---3--:R-:W-:Y:S01]  /*16ad0*/  IMAD.U32 R15, R24.reuse, 0x10000, RZ ;  /* 0x00010000180f7824 */ /* 0x048fe200078e00ff */
[----:B------:R-:W-:Y:S01]  /*16ae0*/  LOP3.LUT R14, R24, 0xffff0000, RZ, 0xc0, !PT ;  /* 0xffff0000180e7812 */ /* 0x000fe200078ec0ff */
[----:B------:R-:W-:Y:S01]  /*16af0*/  IMAD.U32 R21, R26, 0x10000, RZ ;  /* 0x000100001a157824 */ /* 0x000fe200078e00ff */
[----:B------:R-:W-:-:S02]  /*16b00*/  SHF.L.U32 R13, R25, 0x10, RZ ;  /* 0x00000010190d7819 */ /* 0x000fc400000006ff */
[----:B------:R-:W-:Y:S02]  /*16b10*/  LOP3.LUT R24, R25, 0xffff0000, RZ, 0xc0, !PT ;  /* 0xffff000019187812 */ /* 0x000fe400078ec0ff */
[----:B------:R-:W-:Y:S02]  /*16b20*/  LOP3.LUT R17, R26, 0xffff0000, RZ, 0xc0, !PT ;  /* 0xffff00001a117812 */ /* 0x000fe400078ec0ff */
[----:B------:R-:W-:Y:S01]  /*16b30*/  SHF.L.U32 R16, R27, 0x10, RZ ;  /* 0x000000101b107819 */ /* 0x000fe200000006ff */
[C---:B----4-:R-:W-:Y:S01]  /*16b40*/  IMAD.U32 R32, R28.reuse, 0x10000, RZ ;  /* 0x000100001c207824 */ /* 0x050fe200078e00ff */
[----:B------:R-:W-:Y:S01]  /*16b50*/  LOP3.LUT R23, R28, 0xffff0000, RZ, 0xc0, !PT ;  /* 0xffff00001c177812 */ /* 0x000fe200078ec0ff */
[----:B------:R-:W-:Y:S01]  /*16b60*/  IMAD.U32 R34, R30, 0x10000, RZ ;  /* 0x000100001e227824 */ /* 0x000fe200078e00ff */
[----:B------:R-:W-:Y:S01]  /*16b70*/  SHF.L.U32 R25, R31, 0x10, RZ ;  /* 0x000000101f197819 */ /* 0x000fe200000006ff */
        /* <DEDUP_REMOVED lines=9> */
[----:B------:R-:W-:Y:S01]  /*16c10*/  LOP3.LUT R27, R27, 0xffff0000, RZ, 0xc0, !PT ;  /* 0xffff00001b1b7812 */ /* 0x000fe200078ec0ff */
[----:B------:R-:W-:Y:S01]  /*16c20*/  FMUL.FTZ R23, R14, R23 ;  /* 0x000000170e177220 */ /* 0x000fe20000410000 */
[----:B------:R-:W-:Y:S01]  /*16c30*/  @!P0 FADD.FTZ R26, -R26, -RZ ;  /* 0x800000ff1a1a8221 */ /* 0x000fe20000010100 */
[----:B------:R-:W-:Y:S01]  /*16c40*/  @!P0 FADD.FTZ R29, -R29, -RZ ;  /* 0x800000ff1d1d8221 */ /* 0x000fe20000010100 */
[----:B------:R-:W-:Y:S01]  /*16c50*/  @!P0 FADD.FTZ R28, -R28, -RZ ;  /* 0x800000ff1c1c8221 */ /* 0x000fe20000010100 */
[----:B------:R-:W-:Y:S01]  /*16c60*/  @!P0 FADD.FTZ R30, -R30, -RZ ;  /* 0x800000ff1e1e8221 */ /* 0x000fe20000010100 */
[----:B------:R-:W-:Y:S01]  /*16c70*/  FMUL.FTZ R34, R21, R34 ;  /* 0x0000002215227220 */ /* 0x000fe20000410000 */
[C---:B------:R-:W-:Y:S01]  /*16c80*/  IMAD.U32 R15, R4.reuse, 0x10000, RZ ;  /* 0x00010000040f7824 */ /* 0x040fe200078e00ff */
[----:B------:R-:W-:Y:S01]  /*16c90*/  LOP3.LUT R14, R4, 0xffff0000, RZ, 0xc0, !PT ;  /* 0xffff0000040e7812 */ /* 0x000fe200078ec0ff */
[----:B------:R-:W-:Y:S01]  /*16ca0*/  FMUL.FTZ R25, R16, R25 ;  /* 0x0000001910197220 */ /* 0x000fe20000410000 */
[C---:B------:R-:W-:Y:S01]  /*16cb0*/  SHF.L.U32 R4, R5.reuse, 0x10, RZ ;  /* 0x0000001005047819 */ /* 0x040fe200000006ff */
[----:B------:R-:W-:Y:S01]  /*16cc0*/  IMAD.U32 R16, R6, 0x10000, RZ ;  /* 0x0001000006107824 */ /* 0x000fe200078e00ff */
[----:B------:R-:W-:Y:S01]  /*16cd0*/  LOP3.LUT R21, R5, 0xffff0000, RZ, 0xc0, !PT ;  /* 0xffff000005157812 */ /* 0x000fe200078ec0ff */
[----:B------:R-:W-:Y:S01]  /*16ce0*/  FMUL.FTZ R13, R13, R26 ;  /* 0x0000001a0d0d7220 */ /* 0x000fe20000410000 */
[----:B------:R-:W-:Y:S01]  /*16cf0*/  SHF.L.U32 R5, R7, 0x10, RZ ;  /* 0x0000001007057819 */ /* 0x000fe200000006ff */
        /* <DEDUP_REMOVED lines=17> */
.L_x_7311:
[----:B------:R-:W-:Y:S05]  /*16e10*/  BSYNC B0 ;  /* 0x0000000000007941 */ /* 0x000fea0003800000 */
.L_x_7310:
[----:B-----5:R1:W-:Y:S01]  /*16e20*/  STS.128 [R240+0x7800], R20 ;  /* 0x00780014f0007388 */ /* 0x0203e20000000c00 */
[----:B------:R-:W-:Y:S05]  /*16e30*/  BRA `(.L_x_7235) ;  /* 0x0000000800547947 */ /* 0x000fea0003800000 */
.L_x_7185:
[----:B------:R-:W-:Y:S01]  /*16e40*/  IMAD.IADD R7, R236, 0x1, -R73 ;  /* 0x00000001ec077824 */ /* 0x000fe200078e0a49 */
[----:B------:R-:W-:Y:S01]  /*16e50*/  BSSY B0, `(.L_x_7312) ;  /* 0x0000029000007945 */ /* 0x000fe20003800000 */
[----:B------:R-:W-:Y:S01]  /*16e60*/  VIADD R8, R186, 0x10 ;  /* 0x00000010ba087836 */ /* 0x000fe20000000000 */
        /* <DEDUP_REMOVED lines=39> */
.L_x_7313:
[----:B------:R-:W-:Y:S05]  /*170e0*/  BSYNC B0 ;  /* 0x0000000000007941 */ /* 0x000fea0003800000 */
.L_x_7312:
        /* <DEDUP_REMOVED lines=9> */
[----:B--2---:R-:W-:-:S03]  /*17180*/  @!P0 LEA R10, P3, R5, R196, 0x1 ;  /* 0x000000c4050a8211 */ /* 0x004fc600078608ff */
[----:B------:R-:W-:Y:S01]  /*17190*/  @!PT LDS RZ, [RZ] ;  /* 0x00000000fffff984 */ /* 0x000fe20000000800 */
[----:B------:R-:W-:Y:S01]  /*171a0*/  @!PT LDS RZ, [RZ] ;  /* 0x00000000fffff984 */ /* 0x000fe20000000800 */
[----:B------:R-:W-:Y:S01]  /*171b0*/  @!PT LDS RZ, [RZ] ;  /* 0x00000000fffff984 */ /* 0x000fe20000000800 */
[----:B------:R3:W-:Y:S01]  /*171c0*/  @!P4 LDGSTS.E.BYPASS.LTC128B.128 [R240+0x800], desc[UR6][R16.64] ;  /* 0x0080000010f0cfae */ /* 0x0007e2000b901d46 */
        /* <DEDUP_REMOVED lines=21> */
.L_x_7315:
[----:B------:R-:W-:Y:S05]  /*17320*/  BSYNC B0 ;  /* 0x0000000000007941 */ /* 0x000fea0003800000 */
.L_x_7314:
[----:B------:R-:W-:Y:S04]  /*17330*/  BSSY B0, `(.L_x_7316) ;  /* 0x0000022000007945 */ /* 0x000fe80003800000 */
[----:B------:R-:W-:Y:S05]  /*17340*/  @P5 BRA `(.L_x_7317) ;  /* 0x0000000000805947 */ /* 0x000fea0003800000 */
[----:B------:R-:W-:Y:S02]  /*17350*/  ISETP.GE.AND P5, PT, R14, R81, PT ;  /* 0x000000510e00720c */ /* 0x000fe40003fa6270 */
[----:B------:R-:W-:-:S04]  /*17360*/  LEA R5, P3, R194, R190, 0x5 ;  /* 0x000000bec2057211 */ /* 0x000fc800078628ff */
[----:B----4-:R-:W-:Y:S02]  /*17370*/  LEA.HI.X R3, R194, R193, R195, 0x5, P3 ;  /* 0x000000c1c2037211 */ /* 0x010fe400018f2cc3 */
[----:B-123-5:R-:W-:-:S04]  /*17380*/  @!P0 LEA R10, P4, R5, R196, 0x1 ;  /* 0x000000c4050a8211 */ /* 0x02efc800078808ff */
        /* <DEDUP_REMOVED lines=28> */
.L_x_7317:
[----:B------:R-:W-:Y:S05]  /*17550*/  BSYNC B0 ;  /* 0x0000000000007941 */ /* 0x000fea0003800000 */
.L_x_7316:
[----:B------:R-:W-:Y:S05]  /*17560*/  @P6 BRA `(.L_x_7235) ;  /* 0x0000000000886947 */ /* 0x000fea0003800000 */
[----:B------:R-:W-:Y:S01]  /*17570*/  ISETP.GE.AND P5, PT, R14, R81, PT ;  /* 0x000000510e00720c */ /* 0x000fe20003fa6270 */
[----:B------:R-:W-:Y:S02]  /*17580*/  IMAD.MOV.U32 R191, RZ, RZ, R193 ;  /* 0x000000ffffbf7224 */ /* 0x000fe400078e00c1 */
[----:B------:R-:W-:Y:S02]  /*17590*/  IMAD R0, R195, 0x30, RZ ;  /* 0x00000030c3007824 */ /* 0x000fe400078e02ff */
[----:B------:R-:W-:-:S04]  /*175a0*/  IMAD.WIDE.U32 R194, R194, 0x30, R190 ;  /* 0x00000030c2c27825 */ /* 0x000fc800078e00be */
[----:B--2-4-:R-:W-:Y:S01]  /*175b0*/  IMAD.IADD R3, R0, 0x1, R195 ;  /* 0x0000000100037824 */ /* 0x014fe200078e02c3 */
        /* <DEDUP_REMOVED lines=29> */
.L_x_7235:
[----:B------:R-:W-:Y:S05]  /*17790*/  BSYNC B3 ;  /* 0x0000000000037941 */ /* 0x000fea0003800000 */
.L_x_7184:
[----:B------:R-:W-:Y:S01]  /*177a0*/  VIADD R242, R166, 0xffffffff ;  /* 0xffffffffa6f27836 */ /* 0x000fe20000000000 */
[----:B------:R-:W-:Y:S01]  /*177b0*/  BSSY B0, `(.L_x_7318) ;  /* 0x0000024000007945 */ /* 0x000fe20003800000 */
[----:B------:R-:W-:Y:S02]  /*177c0*/  LOP3.LUT R241, R77, 0xff, RZ, 0xc0, !PT ;  /* 0x000000ff4df17812 */ /* 0x000fe400078ec0ff */
[----:B-1-3--:R-:W-:-:S04]  /*177d0*/  IMAD.SHL.U32 R16, R242, 0x40, RZ ;  /* 0x00000040f2107824 */ /* 0x00afc800078e00ff */
        /* <DEDUP_REMOVED lines=9> */
[----:B-----5:R-:W-:Y:S01]  /*17870*/  @P1 IMAD.MOV.U32 R6, RZ, RZ, R230 ;  /* 0x000000ffff061224 */ /* 0x020fe200078e00e6 */
        /* <DEDUP_REMOVED lines=23> */
.L_x_7319:
[----:B------:R-:W-:Y:S05]  /*179f0*/  BSYNC B0 ;  /* 0x0000000000007941 */ /* 0x000fea0003800000 */
.L_x_7318:
[----:B------:R-:W-:Y:S04]  /*17a00*/  BSSY B0, `(.L_x_7320) ;  /* 0x0000025000007945 */ /* 0x000fe80003800000 */
[----:B------:R-:W-:Y:S05]  /*17a10*/  @P5 BRA `(.L_x_7321) ;  /* 0x00000000008c5947 */ /* 0x000fea0003800000 */
[C---:B------:R-:W-:Y:S02]  /*17a20*/  LOP3.LUT R0, R241.reuse, 0x1, RZ, 0xc0, !PT ;  /* 0x00000001f1007812 */ /* 0x040fe400078ec0ff */
[C---:B------:R-:W-:Y:S02]  /*17a30*/  LOP3.LUT P5, RZ, R241.reuse, 0x2, RZ, 0xc0, !PT ;  /* 0x00000002f1ff7812 */ /* 0x040fe400078ac0ff */
[----:B------:R-:W-:Y:S02]  /*17a40*/  ISETP.NE.U32.AND P6, PT, R0, 0x1, PT ;  /* 0x000000010000780c */ /* 0x000fe40003fc5070 */
[----:B------:R-:W-:Y:S02]  /*17a50*/  LOP3.LUT P3, RZ, R241, 0x4, RZ, 0xc0, !PT ;  /* 0x00000004f1ff7812 */ /* 0x000fe4000786c0ff */
[----:B-1----:R-:W-:-:S05]  /*17a60*/  IADD3 R7, P1, R227, R178, RZ ;  /* 0x000000b2e3077210 */ /* 0x002fca0007f3e0ff */
[----:B------:R-:W-:Y:S02]  /*17a70*/  IMAD.X R5, R228, 0x1, R185, P1 ;  /* 0x00000001e4057824 */ /* 0x000fe400008e06b9 */
[----:B------:R-:W-:Y:S02]  /*17a80*/  @P5 LEA R14, P1, R7, R188, 0x1 ;  /* 0x000000bc070e5211 */ /* 0x000fe400078208ff */
[----:B-----5:R-:W-:Y:S02]  /*17a90*/  @!P6 LEA R20, P2, R227, R230, 0x1 ;  /* 0x000000e6e314e211 */ /* 0x020fe400078408ff */
        /* <DEDUP_REMOVED lines=27> */
.L_x_7321:
[----:B------:R-:W-:Y:S05]  /*17c50*/  BSYNC B0 ;  /* 0x0000000000007941 */ /* 0x000fea0003800000 */
.L_x_7320:
        /* <DEDUP_REMOVED lines=9> */
[----:B-12---:R-:W-:-:S05]  /*17cf0*/  LEA R5, P1, R70, R178, 0x5 ;  /* 0x000000b246057211 */ /* 0x006fca00078228ff */
[----:B-----5:R-:W-:-:S04]  /*17d00*/  @!P6 LEA R6, P3, R0, R230, 0x1 ;  /* 0x000000e60006e211 */ /* 0x020fc800078608ff */
        /* <DEDUP_REMOVED lines=28> */
.L_x_7323:
[----:B------:R-:W-:Y:S05]  /*17ed0*/  BSYNC B0 ;  /* 0x0000000000007941 */ /* 0x000fea0003800000 */
.L_x_7322:
[----:B------:R-:W-:Y:S04]  /*17ee0*/  BSSY B0, `(.L_x_7324) ;  /* 0x0000028000007945 */ /* 0x000fe80003800000 */
[----:B------:R-:W-:Y:S05]  /*17ef0*/  @P0 BRA `(.L_x_7325) ;  /* 0x0000000000980947 */ /* 0x000fea0003800000 */
[C---:B------:R-:W-:Y:S01]  /*17f00*/  LOP3.LUT R0, R241.reuse, 0x1, RZ, 0xc0, !PT ;  /* 0x00000001f1007812 */ /* 0x040fe200078ec0ff */
[----:B------:R-:W-:Y:S01]  /*17f10*/  IMAD.MOV.U32 R184, RZ, RZ, R178 ;  /* 0x000000ffffb87224 */ /* 0x000fe200078e00b2 */
[----:B------:R-:W-:Y:S02]  /*17f20*/  LOP3.LUT P4, RZ, R241, 0x2, RZ, 0xc0, !PT ;  /* 0x00000002f1ff7812 */ /* 0x000fe4000788c0ff */
[----:B------:R-:W-:Y:S01]  /*17f30*/  ISETP.NE.U32.AND P5, PT, R0, 0x1, PT ;  /* 0x000000010000780c */ /* 0x000fe20003fa5070 */
[----:B------:R-:W-:Y:S01]  /*17f40*/  IMAD R0, R71, 0x30, RZ ;  /* 0x0000003047007824 */ /* 0x000fe200078e02ff */
[C---:B------:R-:W-:Y:S01]  /*17f50*/  LOP3.LUT P3, RZ, R241.reuse, 0x4, RZ, 0xc0, !PT ;  /* 0x00000004f1ff7812 */ /* 0x040fe2000786c0ff */
[----:B------:R-:W-:Y:S01]  /*17f60*/  IMAD.WIDE.U32 R184, R70, 0x30, R184 ;  /* 0x0000003046b87825 */ /* 0x000fe200078e00b8 */
[----:B------:R-:W-:-:S03]  /*17f70*/  LOP3.LUT P1, RZ, R241, 0x8, RZ, 0xc0, !PT ;  /* 0x00000008f1ff7812 */ /* 0x000fc6000782c0ff */
[----:B-123--:R-:W-:-:S04]  /*17f80*/  IMAD.IADD R5, R185, 0x1, R0 ;  /* 0x00000001b9057824 */ /* 0x00efc800078e0200 */
[-C--:B------:R-:W-:Y:S02]  /*17f90*/  @P4 LEA R14, P6, R184, R188.reuse, 0x1 ;  /* 0x000000bcb80e4211 */ /* 0x080fe400078c08ff */
[----:B-----5:R-:W-:Y:S02]  /*17fa0*/  @!P5 IMAD.WIDE.U32 R6, R70, 0x60, R230 ;  /* 0x000000604606d825 */ /* 0x020fe400078e00e6 */
[CC--:B------:R-:W-:Y:S02]  /*17fb0*/  @P3 LEA R10, P2, R184.reuse, R188.reuse, 0x1 ;  /* 0x000000bcb80a3211 */ /* 0x0c0fe400078408ff */
[----:B------:R-:W-:Y:S01]  /*17fc0*/  @!P5 IMAD R71, R71, 0x60, RZ ;  /* 0x000000604747d824 */ /* 0x000fe200078e02ff */
[C---:B------:R-:W-:Y:S02]  /*17fd0*/  @P1 LEA R4, P0, R184.reuse, R188, 0x1 ;  /* 0x000000bcb8041211 */ /* 0x040fe400078008ff */
[CC--:B------:R-:W-:Y:S01]  /*17fe0*/  @P4 LEA.HI.X R15, R184.reuse, R189.reuse, R5, 0x1, P6 ;  /* 0x000000bdb80f4211 */ /* 0x0c0fe200030f0c05 */
[----:B------:R-:W-:Y:S01]  /*17ff0*/  @!P5 IMAD.IADD R7, R71, 0x1, R7 ;  /* 0x000000014707d824 */ /* 0x000fe200078e0207 */
[----:B------:R-:W-:-:S02]  /*18000*/  @P3 LEA.HI.X R11, R184, R189, R5, 0x1, P2 ;  /* 0x000000bdb80b3211 */ /* 0x000fc400010f0c05 */
[----:B------:R-:W-:Y:S02]  /*18010*/  @P1 LEA.HI.X R5, R184, R189, R5, 0x1, P0 ;  /* 0x000000bdb8051211 */ /* 0x000fe400000f0c05 */
        /* <DEDUP_REMOVED lines=20> */
.L_x_7325:
[----:B------:R-:W-:Y:S05]  /*18160*/  BSYNC B0 ;  /* 0x0000000000007941 */ /* 0x000fea0003800000 */
.L_x_7324:
[----:B-1234-:R-:W2:Y:S04]  /*18170*/  LD.E.64 R4, desc[UR6][R18.64+0x1c0] ;  /* 0x0001c00612047980 */ /* 0x01eea8000c101b00 */
[----:B------:R-:W3:Y:S01]  /*18180*/  LD.E.64 R10, desc[UR6][R18.64+0x1b8] ;  /* 0x0001b806120a7980 */ /* 0x000ee2000c101b00 */
[----:B------:R-:W-:Y:S01]  /*18190*/  IMAD.MOV.U32 R182, RZ, RZ, R234 ;  /* 0x000000ffffb67224 */ /* 0x000fe200078e00ea */
[-C--:B------:R-:W-:Y:S01]  /*181a0*/  ISETP.GE.AND P1, PT, R186, R3.reuse, PT ;  /* 0x00000003ba00720c */ /* 0x080fe20003f26270 */
[----:B------:R-:W-:Y:S01]  /*181b0*/  IMAD.SHL.U32 R7, R75, 0x40, RZ ;  /* 0x000000404b077824 */ /* 0x000fe200078e00ff */
[----:B------:R-:W0:Y:S01]  /*181c0*/  LDGDEPBAR ;  /* 0x00000000000079af */ /* 0x000e220000000000 */
[-C--:B------:R-:W-:Y:S01]  /*181d0*/  ISETP.GE.AND P6, PT, R8, R3.reuse, PT ;  /* 0x000000030800720c */ /* 0x080fe20003fc6270 */
[----:B------:R-:W-:Y:S01]  /*181e0*/  IMAD.SHL.U32 R0, R186, 0x8, RZ ;  /* 0x00000008ba007824 */ /* 0x000fe200078e00ff */
[----:B------:R-:W-:Y:S01]  /*181f0*/  ISETP.GE.AND P4, PT, R12, R3, PT ;  /* 0x000000030c00720c */ /* 0x000fe20003f86270 */
[----:B------:R1:W5:Y:S01]  /*18200*/  LD.E R53, desc[UR6][R18.64+0xd8] ;  /* 0x0000d80612357980 */ /* 0x000362000c101900 */
[----:B------:R-:W-:Y:S01]  /*18210*/  LOP3.LUT R7, R7, 0x1c0, RZ, 0xc0, !PT ;  /* 0x000001c007077812 */ /* 0x000fe200078ec0ff */
[----:B------:R-:W-:-:S02]  /*18220*/  IMAD R219, R74, 0x400, R55 ;  /* 0x000004004adb7824 */ /* 0x000fc400078e0237 */
[----:B------:R1:W5:Y:S01]  /*18230*/  LD.E R52, desc[UR6][R18.64+0x188] ;  /* 0x0001880612347980 */ /* 0x000362000c101900 */
[----:B------:R-:W-:Y:S02]  /*18240*/  LOP3.LUT R0, R7, 0x8, R0, 0xf8, !PT ;  /* 0x0000000807007812 */ /* 0x000fe400078ef800 */
[----:B------:R-:W-:-:S04]  /*18250*/  SHF.R.U32.HI R7, RZ, 0x3, R7 ;  /* 0x00000003ff077819 */ /* 0x000fc80000011607 */
[----:B------:R-:W-:Y:S01]  /*18260*/  LOP3.LUT R7, R0, R7, RZ, 0x3c, !PT ;  /* 0x0000000700077212 */ /* 0x000fe200078e3cff */
[----:B------:R-:W-:Y:S04]  /*18270*/  BSSY B0, `(.L_x_7326) ;  /* 0x000002f000007945 */ /* 0x000fe80003800000 */
[----:B------:R-:W-:Y:S01]  /*18280*/  IMAD R218, R76, 0x200, R7 ;  /* 0x000002004cda7824 */ /* 0x000fe200078e0207 */
[----:B------:R-:W-:-:S04]  /*18290*/  LEA R219, R219, UR4, 0x1 ;  /* 0x00000004dbdb7c11 */ /* 0x000fc8000f8e08ff */
[----:B------:R-:W-:Y:S01]  /*182a0*/  LEA R218, R218, UR4, 0x1 ;  /* 0x00000004dada7c11 */ /* 0x000fe2000f8e08ff */
[----:B--2---:R-:W-:Y:S02]  /*182b0*/  IMAD R5, R5, R233, RZ ;  /* 0x000000e905057224 */ /* 0x004fe400078e02ff */
[----:B------:R-:W-:-:S04]  /*182c0*/  IMAD.WIDE.U32 R14, R233, R4, R182 ;  /* 0x00000004e90e7225 */ /* 0x000fc800078e00b6 */
[----:B------:R-:W-:Y:S01]  /*182d0*/  IMAD R5, R4, R78, R5 ;  /* 0x0000004e04057224 */ /* 0x000fe200078e0205 */
[----:B---3--:R-:W-:-:S03]  /*182e0*/  LEA R4, P0, R14, R10, 0x2 ;  /* 0x0000000a0e047211 */ /* 0x008fc600078010ff */
[----:B------:R-:W-:-:S05]  /*182f0*/  IMAD.IADD R5, R15, 0x1, R5 ;  /* 0x000000010f057824 */ /* 0x000fca00078e0205 */
[----:B------:R-:W-:Y:S02]  /*18300*/  LEA.HI.X R5, R14, R11, R5, 0x2, P0 ;  /* 0x0000000b0e057211 */ /* 0x000fe400000f1405 */
[----:B------:R-:W-:Y:S02]  /*18310*/  ISETP.GE.AND P0, PT, R40, R3, PT ;  /* 0x000000032800720c */ /* 0x000fe40003f06270 */
[----:B------:R1:W5:Y:S04]  /*18320*/  LD.E R3, desc[UR6][R18.64+0x184] ;  /* 0x0001840612037980 */ /* 0x000368000c101900 */
[----:B------:R1:W5:Y:S01]  /*18330*/  LD.E R17, desc[UR6][R4.64] ;  /* 0x0000000604117980 */ /* 0x000362000c101900 */
        /* <DEDUP_REMOVED lines=10> */
[----:B-----5:R-:W-:Y:S01]  /*183e0*/  @P1 IMAD.MOV.U32 R6, RZ, RZ, R180 ;  /* 0x000000ffff061224 */ /* 0x020fe200078e00b4 */
[----:B-1----:R-:W-:Y:S01]  /*183f0*/  @P2 MOV R4, R180 ;  /* 0x000000b400042202 */ /* 0x002fe20000000f00 */
        /* <DEDUP_REMOVED lines=22> */
.L_x_7327:
[----:B------:R-:W-:Y:S05]  /*18560*/  BSYNC B0 ;  /* 0x0000000000007941 */ /* 0x000fea0003800000 */
.L_x_7326:
        /* <DEDUP_REMOVED lines=13> */
[----:B------:R-:W-:-:S03]  /*18640*/  @P5 LEA R8, P1, R225, R180, 0x1 ;  /* 0x000000b4e1085211 */ /* 0x000fc600078208ff */
[----:B------:R-:W-:Y:S01]  /*18650*/  @!PT LDS RZ, [RZ] ;  /* 0x00000000fffff984 */ /* 0x000fe20000000800 */
[----:B------:R-:W-:Y:S01]  /*18660*/  @!PT LDS RZ, [RZ] ;  /* 0x00000000fffff984 */ /* 0x000fe20000000800 */
[----:B------:R-:W-:Y:S01]  /*18670*/  @!PT LDS RZ, [RZ] ;  /* 0x00000000fffff984 */ /* 0x000fe20000000800 */
[----:B------:R4:W-:Y:S01]  /*18680*/  @!P6 LDGSTS.E.BYPASS.LTC128B.128 [R240+0x10800], desc[UR6][R10.64] ;  /* 0x108000000af0efae */ /* 0x0009e2000b901d46 */
[CCC-:B------:R-:W-:Y:S02]  /*18690*/  @P5 LEA.HI.X R9, R225.reuse, R181.reuse, R226.reuse, 0x1, P1 ;  /* 0x000000b5e1095211 */ /* 0x1c0fe400008f0ce2 */
[CC--:B--2--5:R-:W-:Y:S01]  /*186a0*/  @P3 LEA R6, P1, R225.reuse, R180.reuse, 0x1 ;  /* 0x000000b4e1063211 */ /* 0x0e4fe200078208ff */
[----:B------:R4:W-:Y:S03]  /*186b0*/  @P6 STS.128 [R240+0x10800], RZ ;  /* 0x010800fff0006388 */ /* 0x0009e60000000c00 */
[C---:B------:R-:W-:Y:S01]  /*186c0*/  @P3 LEA.HI.X R7, R225.reuse, R181, R226, 0x1, P1 ;  /* 0x000000b5e1073211 */ /* 0x040fe200008f0ce2 */
[----:B------:R-:W-:Y:S01]  /*186d0*/  @!PT LDS RZ, [RZ] ;  /* 0x00000000fffff984 */ /* 0x000fe20000000800 */
[----:B------:R-:W-:Y:S01]  /*186e0*/  @!PT LDS RZ, [RZ] ;  /* 0x00000000fffff984 */ /* 0x000fe20000000800 */
[----:B------:R-:W-:Y:S01]  /*186f0*/  @!PT LDS RZ, [RZ] ;  /* 0x00000000fffff984 */ /* 0x000fe20000000800 */
[----:B------:R4:W-:Y:S01]  /*18700*/  @P5 LDGSTS.E.BYPASS.LTC128B.128 [R240+0x12800], desc[UR6][R8.64+0x80] ;  /* 0x1280008008f05fae */ /* 0x0009e2000b901d46 */
[----:B-1----:R-:W-:-:S03]  /*18710*/  @P2 LEA R4, P1, R225, R180, 0x1 ;  /* 0x000000b4e1042211 */ /* 0x002fc600078208ff */
        /* <DEDUP_REMOVED lines=12> */
.L_x_7329:
[----:B------:R-:W-:Y:S05]  /*187e0*/  BSYNC B0 ;  /* 0x0000000000007941 */ /* 0x000fea0003800000 */
.L_x_7328:
        /* <DEDUP_REMOVED lines=12> */
[----:B------:R-:W-:-:S05]  /*188b0*/  SHF.L.U64.HI R2, R68, 0x5, R69 ;  /* 0x0000000544027819 */ /* 0x000fca0000010245 */
[CC--:B----4-:R-:W-:Y:S02]  /*188c0*/  @P5 LEA R8, P1, R0.reuse, R180.reuse, 0x1 ;  /* 0x000000b400085211 */ /* 0x0d0fe400078208ff */
[CC--:B------:R-:W-:Y:S02]  /*188d0*/  @!P6 LEA R10, P3, R0.reuse, R180.reuse, 0x1 ;  /* 0x000000b4000ae211 */ /* 0x0c0fe400078608ff */
[CCC-:B------:R-:W-:Y:S02]  /*188e0*/  @P5 LEA.HI.X R9, R0.reuse, R181.reuse, R2.reuse, 0x1, P1 ;  /* 0x000000b500095211 */ /* 0x1c0fe400008f0c02 */
[CCC-:B------:R-:W-:Y:S02]  /*188f0*/  @!P6 LEA.HI.X R11, R0.reuse, R181.reuse, R2.reuse, 0x1, P3 ;  /* 0x000000b5000be211 */ /* 0x1c0fe400018f0c02 */
[CC--:B--2--5:R-:W-:Y:S02]  /*18900*/  @P4 LEA R6, P3, R0.reuse, R180.reuse, 0x1 ;  /* 0x000000b400064211 */ /* 0x0e4fe400078608ff */
[C---:B-1----:R-:W-:Y:S01]  /*18910*/  @P2 LEA R4, P1, R0.reuse, R180, 0x1 ;  /* 0x000000b400042211 */ /* 0x042fe200078208ff */
        /* <DEDUP_REMOVED lines=22> */
.L_x_7331:
[----:B------:R-:W-:Y:S05]  /*18a80*/  BSYNC B0 ;  /* 0x0000000000007941 */ /* 0x000fea0003800000 */
.L_x_7330:
        /* <DEDUP_REMOVED lines=9> */
[-C--:B-12-4-:R-:W-:Y:S01]  /*18b20*/  @P2 MOV R4, R180.reuse ;  /* 0x000000b400042202 */ /* 0x096fe20000000f00 */
[----:B------:R-:W-:Y:S01]  /*18b30*/  @P2 IMAD.MOV.U32 R5, RZ, RZ, R181 ;  /* 0x000000ffff052224 */ /* 0x000fe200078e00b5 */
[----:B-----5:R-:W-:Y:S01]  /*18b40*/  @P1 MOV R6, R180 ;  /* 0x000000b400061202 */ /* 0x020fe20000000f00 */
[----:B------:R-:W-:Y:S01]  /*18b50*/  @P2 IMAD R2, R69, 0x60, RZ ;  /* 0x0000006045022824 */ /* 0x000fe200078e02ff */
[----:B------:R-:W-:Y:S01]  /*18b60*/  @P1 MOV R7, R181 ;  /* 0x000000b500071202 */ /* 0x000fe20000000f00 */
[----:B------:R-:W-:-:S04]  /*18b70*/  @P2 IMAD.WIDE.U32 R8, R68, 0x60, R4 ;  /* 0x0000006044082825 */ /* 0x000fc800078e0004 */
[C---:B------:R-:W-:Y:S01]  /*18b80*/  @P1 IMAD R4, R69.reuse, 0x60, RZ ;  /* 0x0000006045041824 */ /* 0x040fe200078e02ff */
[----:B------:R-:W-:Y:S01]  /*18b90*/  @P2 IADD3 R9, R2, R9, RZ ;  /* 0x0000000902092210 */ /* 0x000fe20007ffe0ff */
[----:B------:R-:W-:Y:S02]  /*18ba0*/  @P3 IMAD R0, R69, 0x60, RZ ;  /* 0x0000006045003824 */ /* 0x000fe400078e02ff */
[----:B------:R-:W-:-:S04]  /*18bb0*/  @!P0 IMAD.WIDE.U32 R12, R68, 0x60, R180 ;  /* 0x00000060440c8825 */ /* 0x000fc800078e00b4 */
[----:B------:R-:W-:Y:S02]  /*18bc0*/  @!P0 IMAD R69, R69, 0x60, RZ ;  /* 0x0000006045458824 */ /* 0x000fe400078e02ff */
[----:B------:R-:W-:-:S03]  /*18bd0*/  @P1 IMAD.WIDE.U32 R10, R68, 0x60, R6 ;  /* 0x00000060440a1825 */ /* 0x000fc600078e0006 */
[----:B------:R-:W-:Y:S01]  /*18be0*/  @!P0 IADD3 R13, R69, R13, RZ ;  /* 0x0000000d450d8210 */ /* 0x000fe20007ffe0ff */
[----:B------:R-:W-:Y:S01]  /*18bf0*/  @P3 IMAD.WIDE.U32 R6, R68, 0x60, R180 ;  /* 0x0000006044063825 */ /* 0x000fe200078e00b4 */
[----:B------:R-:W-:Y:S02]  /*18c00*/  @P1 IADD3 R5, R4, R11, RZ ;  /* 0x0000000b04051210 */ /* 0x000fe40007ffe0ff */
[----:B------:R-:W-:Y:S01]  /*18c10*/  @P1 MOV R4, R10 ;  /* 0x0000000a00041202 */ /* 0x000fe20000000f00 */
[----:B------:R-:W-:Y:S01]  /*18c20*/  @!PT LDS RZ, [RZ] ;  /* 0x00000000fffff984 */ /* 0x000fe20000000800 */
[----:B------:R-:W-:Y:S01]  /*18c30*/  @!PT LDS RZ, [RZ] ;  /* 0x00000000fffff984 */ /* 0x000fe20000000800 */
[----:B------:R-:W-:Y:S01]  /*18c40*/  @!PT LDS RZ, [RZ] ;  /* 0x00000000fffff984 */ /* 0x000fe20000000800 */
[----:B------:R1:W-:Y:S01]  /*18c50*/  @!P0 LDGSTS.E.BYPASS.LTC128B.128 [R240+0x11800], desc[UR6][R12.64] ;  /* 0x118000000cf08fae */ /* 0x0003e2000b901d46 */
[----:B------:R-:W-:-:S03]  /*18c60*/  @P3 IMAD.IADD R7, R0, 0x1, R7 ;  /* 0x0000000100073824 */ /* 0x000fc600078e0207 */
        /* <DEDUP_REMOVED lines=16> */
.L_x_7333:
[----:B------:R-:W-:Y:S05]  /*18d70*/  BSYNC B0 ;  /* 0x0000000000007941 */ /* 0x000fea0003800000 */
.L_x_7332:
[----:B-1--4-:R-:W-:Y:S01]  /*18d80*/  LDSM.16.M88.4 R8, [R219] ;  /* 0x00000000db08783b */ /* 0x012fe20000000200 */
[----:B------:R-:W-:Y:S01]  /*18d90*/  R2P PR, R75, 0x6 ;  /* 0x000000064b007804 */ /* 0x000fe20000000000 */
[C---:B------:R-:W-:Y:S01]  /*18da0*/  VIADD R0, R218.reuse, 0x8000 ;  /* 0x00008000da007836 */ /* 0x040fe20000000000 */
[----:B-----5:R-:W1:Y:S01]  /*18db0*/  MUFU.RCP R250, R53 ;  /* 0x0000003500fa7308 */ /* 0x020e620000001000 */
[----:B------:R-:W4:Y:S01]  /*18dc0*/  LDSM.16.M88.4 R36, [R218+0x8000] ;  /* 0x00800000da24783b */ /* 0x000f220000000200 */
[----:B------:R-:W-:Y:S01]  /*18dd0*/  VIADD R217, R218, 0x8020 ;  /* 0x00008020dad97836 */ /* 0x000fe20000000000 */
[----:B------:R-:W-:Y:S01]  /*18de0*/  ISETP.GT.AND P6, PT, R242, R229, PT ;  /* 0x000000e5f200720c */ /* 0x000fe20003fc4270 */
[--C-:B------:R-:W-:Y:S01]  /*18df0*/  IMAD R165, R58, 0x2, R219.reuse ;  /* 0x000000023aa57824 */ /* 0x100fe200078e02db */
[----:B------:R-:W3:Y:S01]  /*18e00*/  LDSM.16.M88.4 R28, [R218+0x8800] ;  /* 0x00880000da1c783b */ /* 0x000ee20000000200 */
[----:B------:R-:W-:Y:S01]  /*18e10*/  IMAD R54, R56, 0x2, R219 ;  /* 0x0000000238367824 */ /* 0x000fe200078e02db */
[----:B------:R-:W-:Y:S01]  /*18e20*/  ISETP.NE.U32.AND P0, PT, R238, RZ, PT ;  /* 0x000000ffee00720c */ /* 0x000fe20003f05070 */
[----:B------:R-:W-:Y:S01]  /*18e30*/  IMAD.IADD R245, R59, 0x1, -R236 ;  /* 0x000000013bf57824 */ /* 0x000fe200078e0aec */
[----:B------:R-:W3:Y:S01]  /*18e40*/  LDSM.16.M88.4 R20, [R218+0x9000] ;  /* 0x00900000da14783b */ /* 0x000ee20000000200 */
[----:B------:R-:W-:Y:S01]  /*18e50*/  LEA R2, R56, R165, 0x1 ;  /* 0x000000a538027211 */ /* 0x000fe200078e08ff */
[----:B------:R-:W-:Y:S01]  /*18e60*/  IMAD.SHL.U32 R57, R57, 0x2, RZ ;  /* 0x0000000239397824 */ /* 0x000fe200078e00ff */
[----:B------:R-:W-:Y:S01]  /*18e70*/  @P1 IADD3 R217, R0, -0x20, RZ ;  /* 0xffffffe000d91810 */ /* 0x000fe20007ffe0ff */
[----:B------:R-:W3:Y:S01]  /*18e80*/  LDSM.16.M88.4 R64, [R218+0x9800] ;  /* 0x00980000da40783b */ /* 0x000ee20000000200 */
[----:B------:R-:W-:Y:S01]  /*18e90*/  IMAD.MOV.U32 R0, RZ, RZ, 0x40 ;  /* 0x00000040ff007424 */ /* 0x000fe200078e00ff */
[----:B------:R-:W-:Y:S01]  /*18ea0*/  BSSY B1, `(.L_x_7334) ;  /* 0x00001ac000017945 */ /* 0x000fe20003800000 */
[----:B------:R-:W-:Y:S01]  /*18eb0*/  ISETP.NE.AND.EX P0, PT, R239, RZ, PT, P0 ;  /* 0x000000ffef00720c */ /* 0x000fe20003f05300 */
[----:B------:R-:W-:Y:S01]  /*18ec0*/  LDSM.16.M88.4 R60, [R165] ;  /* 0x00000000a53c783b */ /* 0x000fe20000000200 */
[----:B-1----:R-:W-:Y:S01]  /*18ed0*/  FMUL.FTZ R250, R17, R250 ;  /* 0x000000fa11fa7220 */ /* 0x002fe20000410000 */
[----:B------:R-:W-:Y:S01]  /*18ee0*/  SEL R0, R0, 0xffffffc0, !P2 ;  /* 0xffffffc000007807 */ /* 0x000fe20005000000 */
[C---:B------:R-:W-:Y:S01]  /*18ef0*/  VIADD R215, R217.reuse, 0x800 ;  /* 0x00000800d9d77836 */ /* 0x040fe20000000000 */
[----:B------:R-:W1:Y:S01]  /*18f00*/  LDSM.16.M88.4 R44, [R217] ;  /* 0x00000000d92c783b */ /* 0x000e620000000200 */
[C---:B------:R-:W-:Y:S01]  /*18f10*/  IADD3 R214, R217.reuse, 0x1000, RZ ;  /* 0x00001000d9d67810 */ /* 0x040fe20007ffe0ff */
[C---:B------:R-:W-:Y:S01]  /*18f20*/  VIADD R213, R217.reuse, 0x1800 ;  /* 0x00001800d9d57836 */ /* 0x040fe20000000000 */
[C---:B------:R-:W-:Y:S01]  /*18f30*/  IADD3 R210, R217.reuse, 0x2800, RZ ;  /* 0x00002800d9d27810 */ /* 0x040fe20007ffe0ff */
[----:B------:R-:W1:Y:S01]  /*18f40*/  LDSM.16.M88.4 R48, [R217+0x800] ;  /* 0x00080000d930783b */ /* 0x000e620000000200 */
[----:B------:R-:W-:Y:S01]  /*18f50*/  IMAD.IADD R216, R218, 0x1, R0 ;  /* 0x00000001dad87824 */ /* 0x000fe200078e0200 */
[C---:B------:R-:W-:Y:S01]  /*18f60*/  IADD3 R207, R217.reuse, 0x4000, RZ ;  /* 0x00004000d9cf7810 */ /* 0x040fe20007ffe0ff */
[----:B------:R-:W-:Y:S01]  /*18f70*/  IMAD.IADD R212, R0, 0x1, R217 ;  /* 0x0000000100d47824 */ /* 0x000fe200078e02d9 */
[----:B--2---:R-:W2:Y:S01]  /*18f80*/  LDSM.16.M88.4 R4, [R217+0x1000] ;  /* 0x00100000d904783b */ /* 0x004ea20000000200 */
[C---:B------:R-:W-:Y:S01]  /*18f90*/  VIADD R211, R217.reuse, 0x2000 ;  /* 0x00002000d9d37836 */ /* 0x040fe20000000000 */
[C---:B------:R-:W-:Y:S01]  /*18fa0*/  IADD3 R204, R217.reuse, 0x5800, RZ ;  /* 0x00005800d9cc7810 */ /* 0x040fe20007ffe0ff */
[C---:B------:R-:W-:Y:S01]  /*18fb0*/  VIADD R209, R217.reuse, 0x3000 ;  /* 0x00003000d9d17836 */ /* 0x040fe20000000000 */
[----:B------:R-:W2:Y:S01]  /*18fc0*/  LDSM.16.M88.4 R68, [R217+0x1800] ;  /* 0x00180000d944783b */ /* 0x000ea20000000200 */
[C---:B------:R-:W-:Y:S01]  /*18fd0*/  VIADD R208, R217.reuse, 0x3800 ;  /* 0x00003800d9d07836 */ /* 0x040fe20000000000 */
[C---:B------:R-:W-:Y:S01]  /*18fe0*/  IADD3 R201, R217.reuse, 0x7000, RZ ;  /* 0x00007000d9c97810 */ /* 0x040fe20007ffe0ff */
[C---:B------:R-:W-:Y:S01]  /*18ff0*/  VIADD R206, R217.reuse, 0x4800 ;  /* 0x00004800d9ce7836 */ /* 0x040fe20000000000 */
[----:B------:R-:W-:Y:S01]  /*19000*/  LDSM.16.M88.4 R76, [R54] ;  /* 0x00000000364c783b */ /* 0x000fe20000000200 */
[----:B------:R-:W-:-:S02]  /*19010*/  VIADD R205, R217, 0x5000 ;  /* 0x00005000d9cd7836 */ /* 0x000fc40000000000 */
[C---:B------:R-:W-:Y:S01]  /*19020*/  VIADD R203, R217.reuse, 0x6000 ;  /* 0x00006000d9cb7836 */ /* 0x040fe20000000000 */
[C---:B----4-:R-:W-:Y:S01]  /*19030*/  HMMA.16816.F32.BF16 R40, R8.reuse, R36, RZ ;  /* 0x000000240828723c */ /* 0x050fe200000418ff */
[----:B------:R-:W4:Y:S01]  /*19040*/  LDSM.16.M88.4 R12, [R216+0x8000] ;  /* 0x00800000d80c783b */ /* 0x000f220000000200 */
[C---:B------:R-:W-:Y:S02]  /*19050*/  VIADD R202, R217.reuse, 0x6800 ;  /* 0x00006800d9ca7836 */ /* 0x040fe40000000000 */
[----:B------:R-:W-:Y:S01]  /*19060*/  VIADD R200, R217, 0x7800 ;  /* 0x00007800d9c87836 */ /* 0x000fe20000000000 */
[----:B------:R-:W-:Y:S01]  /*19070*/  LDSM.16.M88.4 R84, [R216+0x9800] ;  /* 0x00980000d854783b */ /* 0x000fe20000000200 */
[C---:B------:R-:W-:Y:S03]  /*19080*/  HMMA.16816.F32.BF16 R36, R8.reuse, R38, RZ ;  /* 0x000000260824723c */ /* 0x040fe600000418ff */
[----:B------:R-:W-:Y:S03]  /*19090*/  LDSM.16.M88.4 R88, [R212+0x3800] ;  /* 0x00380000d458783b */ /* 0x000fe60000000200 */
[C---:B---3--:R-:W-:Y:S01]  /*190a0*/  HMMA.16816.F32.BF16 R32, R8.reuse, R28, RZ ;  /* 0x0000001c0820723c */ /* 0x048fe200000418ff */
[----:B------:R-:W0:Y:S05]  /*190b0*/  LDGDEPBAR ;  /* 0x00000000000079af */ /* 0x000e2a0000000000 */
        /* <DEDUP_REMOVED lines=19> */
[C---:B----4-:R-:W-:Y:S06]  /*191f0*/  HMMA.16816.F32.BF16 R40, R76.reuse, R12, R40 ;  /* 0x0000000c4c28723c */ /* 0x050fec0000041828 */
[C---:B------:R-:W-:Y:S01]  /*19200*/  HMMA.16816.F32.BF16 R36, R76.reuse, R14, R36 ;  /* 0x0000000e4c24723c */ /* 0x040fe20000041824 */
[----:B------:R-:W4:Y:S05]  /*19210*/  LDSM.16.M88.4 R12, [R212+0x1000] ;  /* 0x00100000d40c783b */ /* 0x000f2a0000000200 */
        /* <DEDUP_REMOVED lines=60> */
[----:B------:R-:W-:Y:S04]  /*195e0*/  LDSM.16.M88.4 R48, [R219+0x4000] ;  /* 0x00400000db30783b */ /* 0x000fe80000000200 */
        /* <DEDUP_REMOVED lines=39> */
[----:B------:R-:W3:Y:S01]  /*19860*/  LDSM.16.M88.4 R84, [R212+0x5800] ;  /* 0x00580000d454783b */ /* 0x000ee20000000200 */
[C---:B----4-:R-:W-:Y:S06]  /*19870*/  HMMA.16816.F32.BF16 R32, R60.reuse, R64, R32 ;  /* 0x000000403c20723c */ /* 0x050fec0000041820 */
[C---:B------:R-:W-:Y:S06]  /*19880*/  HMMA.16816.F32.BF16 R40, R60.reuse, R68, R40 ;  /* 0x000000443c28723c */ /* 0x040fec0000041828 */
[C---:B------:R-:W-:Y:S01]  /*19890*/  HMMA.16816.F32.BF16 R36, R60.reuse, R70, R36 ;  /* 0x000000463c24723c */ /* 0x040fe20000041824 */
[----:B------:R-:W-:Y:S05]  /*198a0*/  LDSM.16.M88.4 R68, [R218+0xe000] ;  /* 0x00e00000da44783b */ /* 0x000fea0000000200 */
        /* <DEDUP_REMOVED lines=26> */
[C---:B------:R-:W-:Y:S01]  /*19a50*/  HMMA.16816.F32.BF16 R28, R44.reuse, R66, R28 ;  /* 0x000000422c1c723c */ /* 0x040fe2000004181c */
[----:B------:R-:W-:Y:S05]  /*19a60*/  LDSM.16.M88.4 R64, [R216+0xe000] ;  /* 0x00e00000d840783b */ /* 0x000fea0000000200 */
[C---:B----4-:R-:W-:Y:S06]  /*19a70*/  HMMA.16816.F32.BF16 R24, R44.reuse, R60, R24 ;  /* 0x0000003c2c18723c */ /* 0x050fec0000041818 */
        /* <DEDUP_REMOVED lines=10> */
[----:B------:R-:W-:Y:S01]  /*19b20*/  HMMA.16816.F32.BF16 R20, R88, R10, R20 ;  /* 0x0000000a5814723c */ /* 0x000fe20000041814 */
[----:B------:R-:W2:Y:S05]  /*19b30*/  LDSM.16.M88.4 R8, [R212+0x6800] ;  /* 0x00680000d408783b */ /* 0x000eaa0000000200 */
[----:B-1----:R-:W-:Y:S06]  /*19b40*/  HMMA.16816.F32.BF16 R32, R68, R60, R32 ;  /* 0x0000003c4420723c */ /* 0x002fec0000041820 */
[C---:B------:R-:W-:Y:S06]  /*19b50*/  HMMA.16816.F32.BF16 R40, R88.reuse, R12, R40 ;  /* 0x0000000c5828723c */ /* 0x040fec0000041828 */
[C---:B------:R-:W-:Y:S01]  /*19b60*/  HMMA.16816.F32.BF16 R36, R88.reuse, R14, R36 ;  /* 0x0000000e5824723c */ /* 0x040fe20000041824 */
[----:B------:R-:W1:Y:S05]  /*19b70*/  LDSM.16.M88.4 R12, [R212+0x6000] ;  /* 0x00600000d40c783b */ /* 0x000e6a0000000200 */
[C---:B------:R-:W-:Y:S06]  /*19b80*/  HMMA.16816.F32.BF16 R80, R88.reuse, R84, R80 ;  /* 0x000000545850723c */ /* 0x040fec0000041850 */
[----:B------:R-:W-:Y:S01]  /*19b90*/  HMMA.16816.F32.BF16 R76, R88, R86, R76 ;  /* 0x00000056584c723c */ /* 0x000fe2000004184c */
[----:B------:R-:W3:Y:S05]  /*19ba0*/  LDSM.16.M88.4 R84, [R212+0x7000] ;  /* 0x00700000d454783b */ /* 0x000eea0000000200 */
[----:B------:R-:W-:Y:S01]  /*19bb0*/  HMMA.16816.F32.BF16 R60, R68, R62, R28 ;  /* 0x0000003e443c723c */ /* 0x000fe2000004181c */
[----:B------:R-:W4:Y:S01]  /*19bc0*/  LDSM.16.M88.4 R28, [R212+0x7800] ;  /* 0x00780000d41c783b */ /* 0x000f220000000200 */
[----:B------:R-:W-:-:S04]  /*19bd0*/  DEPBAR.LE SB0, 0x0 ;  /* 0x000080000000791a */ /* 0x000fc80000000000 */
[----:B--2---:R-:W-:Y:S06]  /*19be0*/  HMMA.16816.F32.BF16 R32, R4, R8, R32 ;  /* 0x000000080420723c */ /* 0x004fec0000041820 */
[----:B------:R-:W-:Y:S01]  /*19bf0*/  HMMA.16816.F32.BF16 R40, R68, R64, R40 ;  /* 0x000000404428723c */ /* 0x000fe20000041828 */
[----:B------:R-:W-:-:S04]  /*19c00*/  SHF.R.S32.HI R9, RZ, 0x1f, R72 ;  /* 0x0000001fff097819 */ /* 0x000fc80000011448 */
[----:B------:R-:W-:Y:S01]  /*19c10*/  LEA.HI R72, R9, R72, RZ, 0x2 ;  /* 0x0000004809487211 */ /* 0x000fe200078f10ff */
[----:B------:R-:W-:Y:S03]  /*19c20*/  HMMA.16816.F32.BF16 R36, R68, R66, R36 ;  /* 0x000000424424723c */ /* 0x000fe60000041824 */
[----:B------:R-:W-:-:S03]  /*19c30*/  SHF.R.S32.HI R9, RZ, 0x2, R72 ;  /* 0x00000002ff097819 */ /* 0x000fc60000011448 */
[----:B------:R-:W-:Y:S02]  /*19c40*/  HMMA.16816.F32.BF16 R24, R68, R48, R24 ;  /* 0x000000304418723c */ /* 0x000fe40000041818 */
[----:B------:R-:W-:Y:S01]  /*19c50*/  IMAD R246, R74, 0x10, R9 ;  /* 0x000000104af67824 */ /* 0x000fe200078e0209 */
[----:B------:R-:W-:-:S03]  /*19c60*/  IADD3 R9, R59, 0x1, -R236 ;  /* 0x000000013b097810 */ /* 0x000fc60007ffe8ec */
[----:B------:R-:W-:Y:S01]  /*19c70*/  HMMA.16816.F32.BF16 R20, R68, R50, R20 ;  /* 0x000000324414723c */ /* 0x000fe20000041814 */
[----:B------:R-:W-:Y:S01]  /*19c80*/  IADD3 R246, R73, R246, RZ ;  /* 0x000000f649f67210 */ /* 0x000fe20007ffe0ff */
[----:B------:R-:W-:-:S03]  /*19c90*/  IMAD.IADD R9, R52, 0x1, R9 ;  /* 0x0000000134097824 */ /* 0x000fc600078e0209 */
[----:B------:R-:W-:Y:S01]  /*19ca0*/  IADD3 R248, R246, R245, RZ ;  /* 0x000000f5f6f87210 */ /* 0x000fe20007ffe0ff */
[C---:B------:R-:W-:Y:S01]  /*19cb0*/  HMMA.16816.F32.BF16 R80, R68.reuse, R44, R80 ;  /* 0x0000002c4450723c */ /* 0x040fe20000041850 */
[--C-:B------:R-:W-:Y:S02]  /*19cc0*/  IADD3 R245, R245, 0x8, R246.reuse ;  /* 0x00000008f5f57810 */ /* 0x100fe40007ffe0f6 */
[C---:B------:R-:W-:Y:S02]  /*19cd0*/  IADD3 R0, R9.reuse, 0x8, R246 ;  /* 0x0000000809007810 */ /* 0x040fe40007ffe0f6 */
[----:B------:R-:W-:Y:S01]  /*19ce0*/  VIADDMNMX R246, R9, R246, R59, PT ;  /* 0x000000f609f67246 */ /* 0x000fe2000380013b */
[----:B------:R-:W-:Y:S01]  /*19cf0*/  HMMA.16816.F32.BF16 R76, R68, R46, R76 ;  /* 0x0000002e444c723c */ /* 0x000fe2000004184c */
[----:B------:R-:W-:Y:S02]  /*19d00*/  VIMNMX R243, R0, R59, PT ;  /* 0x0000003b00f37248 */ /* 0x000fe40003fe0100 */
[----:B------:R-:W-:-:S02]  /*19d10*/  VIADDMNMX R247, R248, -R3, RZ, !PT ;  /* 0x80000003f8f77246 */ /* 0x000fc400078001ff */
[----:B------:R-:W-:Y:S01]  /*19d20*/  VIADDMNMX R244, R245, -R3, RZ, !PT ;  /* 0x80000003f5f47246 */ /* 0x000fe200078001ff */
[C---:B-1----:R-:W-:Y:S06]  /*19d30*/  HMMA.16816.F32.BF16 R40, R4.reuse, R12, R40 ;  /* 0x0000000c0428723c */ /* 0x042fec0000041828 */
[C---:B------:R-:W-:Y:S06]  /*19d40*/  HMMA.16816.F32.BF16 R36, R4.reuse, R14, R36 ;  /* 0x0000000e0424723c */ /* 0x040fec0000041824 */
[C---:B------:R-:W-:Y:S06]  /*19d50*/  HMMA.16816.F32.BF16 R60, R4.reuse, R10, R60 ;  /* 0x0000000a043c723c */ /* 0x040fec000004183c */
[C---:B---3--:R-:W-:Y:S06]  /*19d60*/  HMMA.16816.F32.BF16 R24, R4.reuse, R84, R24 ;  /* 0x000000540418723c */ /* 0x048fec0000041818 */
[C---:B------:R-:W-:Y:S06]  /*19d70*/  HMMA.16816.F32.BF16 R20, R4.reuse, R86, R20 ;  /* 0x000000560414723c */ /* 0x040fec0000041814 */
[C---:B----4-:R-:W-:Y:S06]  /*19d80*/  HMMA.16816.F32.BF16 R80, R4.reuse, R28, R80 ;  /* 0x0000001c0450723c */ /* 0x050fec0000041850 */
[----:B------:R-:W-:Y:S07]  /*19d90*/  HMMA.16816.F32.BF16 R76, R4, R30, R76 ;  /* 0x0000001e044c723c */ /* 0x000fee000004184c */
[----:B------:R-:W-:Y:S01]  /*19da0*/  LOP3.LUT R5, R57, 0x6, RZ, 0xc0, !PT ;  /* 0x0000000639057812 */ /* 0x000fe200078ec0ff */
[----:B------:R-:W-:Y:S06]  /*19db0*/  BAR.SYNC.DEFER_BLOCKING 0x0 ;  /* 0x0000000000007b1d */ /* 0x000fec0000010000 */
[----:B------:R-:W-:Y:S10]  /*19dc0*/  @!P6 BRA `(.L_x_7335) ;  /* 0x0000000800e4e947 */ /* 0x000ff40003800000 */
        /* <DEDUP_REMOVED lines=21> */
[----:B------:R-:W-:Y:S01]  /*19f20*/  IMAD R13, R7, R3, R0 ;  /* 0x00000003070d7224 */ /* 0x000fe200078e0200 */
[----:B------:R-:W-:Y:S01]  /*19f30*/  LOP3.LUT R0, R16, R11, RZ, 0x3c, !PT ;  /* 0x0000000b10007212 */ /* 0x000fe200078e3cff */
[----:B------:R-:W-:Y:S01]  /*19f40*/  IMAD R3, R9, R3, R4 ;  /* 0x0000000309037224 */ /* 0x000fe200078e0204 */
[----:B------:R-:W-:Y:S02]  /*19f50*/  LOP3.LUT R4, RZ, R11, RZ, 0x33, !PT ;  /* 0x0000000bff047212 */ /* 0x000fe400078e33ff */
[C---:B------:R-:W-:Y:S02]  /*19f60*/  ISETP.GT.U32.AND P2, PT, R6.reuse, R13, PT ;  /* 0x0000000d0600720c */ /* 0x040fe40003f44070 */
[----:B------:R-:W-:-:S11]  /*19f70*/  ISETP.GT.U32.AND P3, PT, R6, R3, PT ;  /* 0x000000030600720c */ /* 0x000fd60003f64070 */
[----:B------:R-:W-:Y:S01]  /*19f80*/  @!P2 IMAD.IADD R13, R13, 0x1, -R6 ;  /* 0x000000010d0da824 */ /* 0x000fe200078e0a06 */
[----:B------:R-:W-:Y:S01]  /*19f90*/  @!P2 IADD3 R7, R7, 0x1, RZ ;  /* 0x000000010707a810 */ /* 0x000fe20007ffe0ff */
[----:B------:R-:W-:Y:S01]  /*19fa0*/  @!P3 VIADD R9, R9, 0x1 ;  /* 0x000000010909b836 */ /* 0x000fe20000000000 */
[-C--:B------:R-:W-:Y:S02]  /*19fb0*/  @!P3 IADD3 R3, R3, -R6.reuse, RZ ;  /* 0x800000060303b210 */ /* 0x080fe40007ffe0ff */
[-C--:B------:R-:W-:Y:S02]  /*19fc0*/  ISETP.GE.U32.AND P4, PT, R13, R6.reuse, PT ;  /* 0x000000060d00720c */ /* 0x080fe40003f86070 */
[----:B------:R-:W-:Y:S01]  /*19fd0*/  ISETP.GE.U32.AND P5, PT, R3, R6, PT ;  /* 0x000000060300720c */ /* 0x000fe20003fa6070 */
[----:B------:R-:W2:Y:S01]  /*19fe0*/  LD.E.64 R12, desc[UR6][R18.64+0x20] ;  /* 0x00002006120c7980 */ /* 0x000ea2000c101b00 */
[----:B------:R-:W-:Y:S02]  /*19ff0*/  ISETP.GE.AND P3, PT, R0, RZ, PT ;  /* 0x000000ff0000720c */ /* 0x000fe40003f66270 */
        /* <DEDUP_REMOVED lines=9> */
[C---:B------:R-:W-:Y:S01]  /*1a090*/  IMAD.WIDE R14, R3.reuse, 0x4, R238 ;  /* 0x00000004030e7825 */ /* 0x040fe200078e02ee */
        /* <DEDUP_REMOVED lines=17> */
.L_x_7337:
[----:B------:R-:W2:Y:S02]  /*1a1b0*/  LD.E R4, desc[UR6][R18.64+0x38] ;  /* 0x0000380612047980 */ /* 0x000ea4000c101900 */
[----:B--2---:R-:W-:-:S04]  /*1a1c0*/  LEA R4, -R4, RZ, 0x6 ;  /* 0x000000ff04047211 */ /* 0x004fc800078e31ff */
[----:B------:R-:W-:Y:S02]  /*1a1d0*/  SHF.R.S32.HI R0, RZ, 0x1f, R4 ;  /* 0x0000001fff007819 */ /* 0x000fe40000011404 */
.L_x_7338:
[----:B------:R-:W-:Y:S05]  /*1a1e0*/  BSYNC B0 ;  /* 0x0000000000007941 */ /* 0x000fea0003800000 */
.L_x_7336:
        /* <DEDUP_REMOVED lines=30> */
[C---:B------:R-:W-:Y:S02]  /*1a3d0*/  @P2 LEA.HI.X R13, R3.reuse, R231, R0, 0x1, P1 ;  /* 0x000000e7030d2211 */ /* 0x040fe400008f0c00 */
        /* <DEDUP_REMOVED lines=28> */
[C---:B------:R-:W-:Y:S02]  /*1a5a0*/  @P2 LEA.HI.X R7, R3.reuse, R231, R0, 0x1, P1 ;  /* 0x000000e703072211 */ /* 0x040fe400008f0c00 */
        /* <DEDUP_REMOVED lines=59> */
.L_x_7335:
[----:B------:R-:W-:Y:S05]  /*1a960*/  BSYNC B1 ;  /* 0x0000000000017941 */ /* 0x000fea0003800000 */
.L_x_7334:
[----:B------:R2:W3:Y:S01]  /*1a970*/  LD.E R189, desc[UR6][R18.64+0xdc] ;  /* 0x0000dc0612bd7980 */ /* 0x0004e2000c101900 */
[----:B------:R-:W-:-:S04]  /*1a980*/  IMAD.IADD R16, R16, 0x1, R5 ;  /* 0x0000000110107824 */ /* 0x000fc800078e0205 */
[----:B------:R-:W-:Y:S02]  /*1a990*/  VIADD R0, R16, 0x1 ;  /* 0x0000000110007836 */ /* 0x000fe40000000000 */
[----:B-1----:R-:W-:-:S03]  /*1a9a0*/  IMAD.IADD R31, R248, 0x1, -R16 ;  /* 0x00000001f81f7824 */ /* 0x002fc600078e0a10 */
[C---:B------:R-:W-:Y:S02]  /*1a9b0*/  ISETP.GE.AND P2, PT, R0.reuse, R247, PT ;  /* 0x000000f70000720c */ /* 0x040fe40003f46270 */
[----:B------:R-:W-:Y:S01]  /*1a9c0*/  ISETP.GE.AND P5, PT, R0, R244, PT ;  /* 0x000000f40000720c */ /* 0x000fe20003fa6270 */
[----:B------:R-:W-:Y:S01]  /*1a9d0*/  IMAD.IADD R4, R248, 0x1, -R0 ;  /* 0x00000001f8047824 */ /* 0x000fe200078e0a00 */
[C---:B------:R-:W-:Y:S01]  /*1a9e0*/  ISETP.GE.OR P2, PT, R0.reuse, R246, !P2 ;  /* 0x000000f60000720c */ /* 0x040fe20005746670 */
[C---:B------:R-:W-:Y:S01]  /*1a9f0*/  IMAD.IADD R3, R245.reuse, 0x1, -R16 ;  /* 0x00000001f5037824 */ /* 0x040fe200078e0a10 */
[----:B------:R-:W-:Y:S01]  /*1aa00*/  ISETP.GE.OR P5, PT, R0, R243, !P5 ;  /* 0x000000f30000720c */ /* 0x000fe20006fa6670 */
[----:B------:R-:W-:Y:S01]  /*1aa10*/  IMAD.IADD R0, R245, 0x1, -R0 ;  /* 0x00000001f5007824 */ /* 0x000fe200078e0a00 */
[----:B------:R-:W-:Y:S02]  /*1aa20*/  IABS R31, R31 ;  /* 0x0000001f001f7213 */ /* 0x000fe40000000000 */
[----:B------:R-:W-:-:S02]  /*1aa30*/  IABS R4, R4 ;  /* 0x0000000400047213 */ /* 0x000fc40000000000 */
[----:B------:R-:W-:Y:S02]  /*1aa40*/  IABS R0, R0 ;  /* 0x0000000000007213 */ /* 0x000fe40000000000 */
[----:B------:R-:W-:Y:S02]  /*1aa50*/  I2FP.F32.S32 R31, R31 ;  /* 0x0000001f001f7245 */ /* 0x000fe40000201400 */
[----:B--2---:R-:W-:Y:S02]  /*1aa60*/  IABS R19, R3 ;  /* 0x0000000300137213 */ /* 0x004fe40000000000 */
[----:B------:R-:W-:Y:S01]  /*1aa70*/  ISETP.GE.AND P4, PT, R16, R247, PT ;  /* 0x000000f71000720c */ /* 0x000fe20003f86270 */
[----:B------:R-:W-:Y:S01]  /*1aa80*/  FFMA.FTZ R31, -R250, R31, R40 ;  /* 0x0000001ffa1f7223 */ /* 0x000fe20000010128 */
[----:B------:R-:W-:Y:S02]  /*1aa90*/  I2FP.F32.S32 R19, R19 ;  /* 0x0000001300137245 */ /* 0x000fe40000201400 */
[----:B------:R-:W-:-:S02]  /*1aaa0*/  I2FP.F32.S32 R4, R4 ;  /* 0x0000000400047245 */ /* 0x000fc40000201400 */
[----:B------:R-:W-:Y:S01]  /*1aab0*/  I2FP.F32.S32 R0, R0 ;  /* 0x0000000000007245 */ /* 0x000fe20000201400 */
[C---:B------:R-:W-:Y:S01]  /*1aac0*/  VIADD R15, R16.reuse, 0x8 ;  /* 0x00000008100f7836 */ /* 0x040fe20000000000 */
[C---:B------:R-:W-:Y:S02]  /*1aad0*/  ISETP.GE.OR P4, PT, R16.reuse, R246, !P4 ;  /* 0x000000f61000720c */ /* 0x040fe40006786670 */
[----:B------:R-:W-:Y:S01]  /*1aae0*/  ISETP.GE.AND P1, PT, R16, R244, PT ;  /* 0x000000f41000720c */ /* 0x000fe20003f26270 */
[C---:B------:R-:W-:Y:S01]  /*1aaf0*/  FFMA.FTZ R19, -R250.reuse, R19, R42 ;  /* 0x00000013fa137223 */ /* 0x040fe2000001012a */
[C---:B------:R-:W-:Y:S01]  /*1ab00*/  FFMA.FTZ R29, -R250.reuse, R4, R41 ;  /* 0x00000004fa1d7223 */ /* 0x040fe20000010129 */
[----:B------:R-:W-:Y:S01]  /*1ab10*/  FFMA.FTZ R17, -R250, R0, R43 ;  /* 0x00000000fa117223 */ /* 0x000fe2000001012b */
[C---:B------:R-:W-:Y:S01]  /*1ab20*/  VIADD R0, R16.reuse, 0x9 ;  /* 0x0000000910007836 */ /* 0x040fe20000000000 */
[----:B------:R-:W-:Y:S02]  /*1ab30*/  FSEL R31, R31, -INF , !P4 ;  /* 0xff8000001f1f7808 */ /* 0x000fe40006000000 */
[----:B------:R-:W-:-:S02]  /*1ab40*/  ISETP.GE.OR P1, PT, R16, R243, !P1 ;  /* 0x000000f31000720c */ /* 0x000fc40004f26670 */
[C---:B------:R-:W-:Y:S02]  /*1ab50*/  ISETP.GE.AND P3, PT, R15.reuse, R247, PT ;  /* 0x000000f70f00720c */ /* 0x040fe40003f66270 */
[----:B------:R-:W-:Y:S01]  /*1ab60*/  ISETP.GE.AND P4, PT, R15, R244, PT ;  /* 0x000000f40f00720c */ /* 0x000fe20003f86270 */
[C-C-:B------:R-:W-:Y:S01]  /*1ab70*/  IMAD.IADD R3, R248.reuse, 0x1, -R15.reuse ;  /* 0x00000001f8037824 */ /* 0x140fe200078e0a0f */
[----:B------:R-:W-:Y:S02]  /*1ab80*/  FSEL R19, R19, -INF , !P1 ;  /* 0xff80000013137808 */ /* 0x000fe40004800000 */
[----:B------:R-:W-:Y:S01]  /*1ab90*/  FSEL R29, R29, -INF , !P2 ;  /* 0xff8000001d1d7808 */ /* 0x000fe20005000000 */
[----:B------:R-:W-:Y:S01]  /*1aba0*/  IMAD.IADD R4, R248, 0x1, -R0 ;  /* 0x00000001f8047824 */ /* 0x000fe200078e0a00 */
[C---:B------:R-:W-:Y:S02]  /*1abb0*/  ISETP.GE.OR P3, PT, R15.reuse, R246, !P3 ;  /* 0x000000f60f00720c */ /* 0x040fe40005f66670 */
[----:B------:R-:W-:Y:S01]  /*1abc0*/  ISETP.GE.OR P4, PT, R15, R243, !P4 ;  /* 0x000000f30f00720c */ /* 0x000fe20006786670 */
[----:B------:R-:W-:Y:S01]  /*1abd0*/  IMAD.IADD R15, R245, 0x1, -R15 ;  /* 0x00000001f50f7824 */ /* 0x000fe200078e0a0f */
[----:B------:R-:W-:-:S02]  /*1abe0*/  ISETP.GE.AND P1, PT, R0, R247, PT ;  /* 0x000000f70000720c */ /* 0x000fc40003f26270 */
[C---:B------:R-:W-:Y:S02]  /*1abf0*/  ISETP.GE.AND P2, PT, R0.reuse, R244, PT ;  /* 0x000000f40000720c */ /* 0x040fe40003f46270 */
[C---:B------:R-:W-:Y:S02]  /*1ac00*/  ISETP.GE.OR P1, PT, R0.reuse, R246, !P1 ;  /* 0x000000f60000720c */ /* 0x040fe40004f26670 */
[----:B------:R-:W-:Y:S01]  /*1ac10*/  ISETP.GE.OR P2, PT, R0, R243, !P2 ;  /* 0x000000f30000720c */ /* 0x000fe20005746670 */
[----:B------:R-:W-:Y:S01]  /*1ac20*/  IMAD.IADD R0, R245, 0x1, -R0 ;  /* 0x00000001f5007824 */ /* 0x000fe200078e0a00 */
[----:B------:R-:W-:Y:S02]  /*1ac30*/  IABS R15, R15 ;  /* 0x0000000f000f7213 */ /* 0x000fe40000000000 */
[----:B------:R-:W-:Y:S02]  /*1ac40*/  IABS R4, R4 ;  /* 0x0000000400047213 */ /* 0x000fe40000000000 */
[----:B------:R-:W-:-:S02]  /*1ac50*/  IABS R0, R0 ;  /* 0x0000000000007213 */ /* 0x000fc40000000000 */
[----:B------:R-:W-:Y:S02]  /*1ac60*/  I2FP.F32.S32 R15, R15 ;  /* 0x0000000f000f7245 */ /* 0x000fe40000201400 */
[----:B------:R-:W-:Y:S02]  /*1ac70*/  I2FP.F32.S32 R4, R4 ;  /* 0x0000000400047245 */ /* 0x000fe40000201400 */
[----:B------:R-:W-:Y:S01]  /*1ac80*/  I2FP.F32.S32 R0, R0 ;  /* 0x0000000000007245 */ /* 0x000fe20000201400 */
[C---:B------:R-:W-:Y:S02]  /*1ac90*/  FFMA.FTZ R15, -R250.reuse, R15, R38 ;  /* 0x0000000ffa0f7223 */ /* 0x040fe40000010126 */
[----:B------:R-:W-:Y:S01]  /*1aca0*/  FFMA.FTZ R37, -R250, R4, R37 ;  /* 0x00000004fa257223 */ /* 0x000fe20000010125 */
[C---:B------:R-:W-:Y:S01]  /*1acb0*/  VIADD R4, R16.reuse, 0x11 ;  /* 0x0000001110047836 */ /* 0x040fe20000000000 */
[----:B------:R-:W-:Y:S01]  /*1acc0*/  IABS R3, R3 ;  /* 0x0000000300037213 */ /* 0x000fe20000000000 */
[----:B------:R-:W-:-:S02]  /*1acd0*/  VIADD R13, R16, 0x10 ;  /* 0x00000010100d7836 */ /* 0x000fc40000000000 */
[----:B------:R-:W-:Y:S01]  /*1ace0*/  FFMA.FTZ R5, -R250, R0, R39 ;  /* 0x00000000fa057223 */ /* 0x000fe20000010127 */
[----:B------:R-:W-:Y:S02]  /*1acf0*/  FSEL R15, R15, -INF , !P4 ;  /* 0xff8000000f0f7808 */ /* 0x000fe40006000000 */
[----:B------:R-:W-:Y:S01]  /*1ad00*/  FSEL R39, R37, -INF , !P1 ;  /* 0xff80000025277808 */ /* 0x000fe20004800000 */
[----:B------:R-:W-:Y:S01]  /*1ad10*/  IMAD.IADD R7, R248, 0x1, -R13 ;  /* 0x00000001f8077824 */ /* 0x000fe200078e0a0d */
[----:B------:R-:W-:Y:S02]  /*1ad20*/  I2FP.F32.S32 R3, R3 ;  /* 0x0000000300037245 */ /* 0x000fe40000201400 */
[C---:B------:R-:W-:Y:S02]  /*1ad30*/  ISETP.GE.AND P4, PT, R4.reuse, R247, PT ;  /* 0x000000f70400720c */ /* 0x040fe40003f86270 */
[----:B------:R-:W-:Y:S01]  /*1ad40*/  ISETP.GE.AND P1, PT, R4, R244, PT ;  /* 0x000000f40400720c */ /* 0x000fe20003f26270 */
[----:B------:R-:W-:Y:S01]  /*1ad50*/  VIADD R11, R16, 0x18 ;  /* 0x00000018100b7836 */ /* 0x000fe20000000000 */
[----:B------:R-:W-:Y:S01]  /*1ad60*/  ISETP.GE.OR P4, PT, R4, R246, !P4 ;  /* 0x000000f60400720c */ /* 0x000fe20006786670 */
[----:B------:R-:W-:Y:S01]  /*1ad70*/  IMAD.IADD R41, R248, 0x1, -R4 ;  /* 0x00000001f8297824 */ /* 0x000fe200078e0a04 */
[----:B------:R-:W-:Y:S01]  /*1ad80*/  ISETP.GE.OR P1, PT, R4, R243, !P1 ;  /* 0x000000f30400720c */ /* 0x000fe20004f26670 */
[----:B------:R-:W-:Y:S01]  /*1ad90*/  FFMA.FTZ R3, -R250, R3, R36 ;  /* 0x00000003fa037223 */ /* 0x000fe20000010124 */
[----:B------:R-:W-:Y:S01]  /*1ada0*/  IABS R7, R7 ;  /* 0x0000000700077213 */ /* 0x000fe20000000000 */
[----:B------:R-:W-:-:S02]  /*1adb0*/  IMAD.IADD R4, R245, 0x1, -R4 ;  /* 0x00000001f5047824 */ /* 0x000fc400078e0a04 */
[----:B------:R-:W-:Y:S01]  /*1adc0*/  IMAD.IADD R43, R248, 0x1, -R11 ;  /* 0x00000001f82b7824 */ /* 0x000fe200078e0a0b */
[----:B------:R-:W-:Y:S02]  /*1add0*/  I2FP.F32.S32 R7, R7 ;  /* 0x0000000700077245 */ /* 0x000fe40000201400 */
[----:B------:R-:W-:Y:S02]  /*1ade0*/  FSEL R17, R17, -INF , !P5 ;  /* 0xff80000011117808 */ /* 0x000fe40006800000 */
[----:B------:R-:W-:Y:S02]  /*1adf0*/  FSEL R3, R3, -INF , !P3 ;  /* 0xff80000003037808 */ /* 0x000fe40005800000 */
[----:B------:R-:W-:Y:S02]  /*1ae00*/  IABS R4, R4 ;  /* 0x0000000400047213 */ /* 0x000fe40000000000 */
[C---:B------:R-:W-:Y:S02]  /*1ae10*/  ISETP.GE.AND P5, PT, R13.reuse, R247, PT ;  /* 0x000000f70d00720c */ /* 0x040fe40003fa6270 */
[----:B------:R-:W-:-:S02]  /*1ae20*/  ISETP.GE.AND P3, PT, R13, R244, PT ;  /* 0x000000f40d00720c */ /* 0x000fc40003f66270 */
[----:B------:R-:W-:Y:S01]  /*1ae30*/  IABS R43, R43 ;  /* 0x0000002b002b7213 */ /* 0x000fe20000000000 */
[----:B------:R-:W-:Y:S01]  /*1ae40*/  FFMA.FTZ R32, -R250, R7, R32 ;  /* 0x00000007fa207223 */ /* 0x000fe20000010120 */
[----:B------:R-:W-:Y:S02]  /*1ae50*/  I2FP.F32.S32 R4, R4 ;  /* 0x0000000400047245 */ /* 0x000fe40000201400 */
[C---:B------:R-:W-:Y:S02]  /*1ae60*/  ISETP.GE.OR P5, PT, R13.reuse, R246, !P5 ;  /* 0x000000f60d00720c */ /* 0x040fe40006fa6670 */
[----:B------:R-:W-:Y:S01]  /*1ae70*/  ISETP.GE.OR P3, PT, R13, R243, !P3 ;  /* 0x000000f30d00720c */ /* 0x000fe20005f66670 */
[----:B------:R-:W-:Y:S01]  /*1ae80*/  IMAD.IADD R13, R245, 0x1, -R13 ;  /* 0x00000001f50d7824 */ /* 0x000fe200078e0a0d */
[----:B------:R-:W-:Y:S02]  /*1ae90*/  I2FP.F32.S32 R43, R43 ;  /* 0x0000002b002b7245 */ /* 0x000fe40000201400 */
[----:B------:R-:W-:-:S02]  /*1aea0*/  FSEL R5, R5, -INF , !P2 ;  /* 0xff80000005057808 */ /* 0x000fc40005000000 */
[C---:B------:R-:W-:Y:S01]  /*1aeb0*/  ISETP.GE.AND P2, PT, R11.reuse, R247, PT ;  /* 0x000000f70b00720c */ /* 0x040fe20003f46270 */
[----:B------:R-:W-:Y:S01]  /*1aec0*/  FFMA.FTZ R7, -R250, R4, R35 ;  /* 0x00000004fa077223 */ /* 0x000fe20000010123 */
[----:B------:R-:W-:Y:S01]  /*1aed0*/  FSEL R37, R32, -INF , !P5 ;  /* 0xff80000020257808 */ /* 0x000fe20006800000 */
[----:B------:R-:W-:Y:S01]  /*1aee0*/  FFMA.FTZ R35, -R250, R43, R60 ;  /* 0x0000002bfa237223 */ /* 0x000fe2000001013c */
[C---:B------:R-:W-:Y:S01]  /*1aef0*/  ISETP.GE.AND P5, PT, R11.reuse, R244, PT ;  /* 0x000000f40b00720c */ /* 0x040fe20003fa6270 */
[C---:B------:R-:W-:Y:S01]  /*1af00*/  VIADD R9, R16.reuse, 0x19 ;  /* 0x0000001910097836 */ /* 0x040fe20000000000 */
[----:B------:R-:W-:Y:S01]  /*1af10*/  IABS R13, R13 ;  /* 0x0000000d000d7213 */ /* 0x000fe20000000000 */
[----:B------:R-:W-:Y:S01]  /*1af20*/  VIADD R43, R16, 0x20 ;  /* 0x00000020102b7836 */ /* 0x000fe20000000000 */
[C---:B------:R-:W-:Y:S02]  /*1af30*/  ISETP.GE.OR P2, PT, R11.reuse, R246, !P2 ;  /* 0x000000f60b00720c */ /* 0x040fe40005746670 */
[----:B------:R-:W-:Y:S01]  /*1af40*/  IABS R41, R41 ;  /* 0x0000002900297213 */ /* 0x000fe20000000000 */
[----:B------:R-:W-:Y:S01]  /*1af50*/  IMAD.IADD R0, R248, 0x1, -R9 ;  /* 0x00000001f8007824 */ /* 0x000fe200078e0a09 */
[----:B------:R-:W-:Y:S01]  /*1af60*/  ISETP.GE.OR P5, PT, R11, R243, !P5 ;  /* 0x000000f30b00720c */ /* 0x000fe20006fa6670 */
[----:B------:R-:W-:Y:S01]  /*1af70*/  IMAD.IADD R11, R245, 0x1, -R11 ;  /* 0x00000001f50b7824 */ /* 0x000fe200078e0a0b */
[----:B------:R-:W-:-:S02]  /*1af80*/  I2FP.F32.S32 R13, R13 ;  /* 0x0000000d000d7245 */ /* 0x000fc40000201400 */
[----:B------:R-:W-:Y:S02]  /*1af90*/  I2FP.F32.S32 R41, R41 ;  /* 0x0000002900297245 */ /* 0x000fe40000201400 */
[----:B------:R-:W-:Y:S02]  /*1afa0*/  FSEL R7, R7, -INF , !P1 ;  /* 0xff80000007077808 */ /* 0x000fe40004800000 */
[----:B------:R-:W-:Y:S02]  /*1afb0*/  FSEL R35, R35, -INF , !P2 ;  /* 0xff80000023237808 */ /* 0x000fe40005000000 */
[C---:B------:R-:W-:Y:S02]  /*1afc0*/  ISETP.GE.AND P1, PT, R43.reuse, R247, PT ;  /* 0x000000f72b00720c */ /* 0x040fe40003f26270 */
[C---:B------:R-:W-:Y:S01]  /*1afd0*/  ISETP.GE.AND P2, PT, R43.reuse, R244, PT ;  /* 0x000000f42b00720c */ /* 0x040fe20003f46270 */
[C---:B------:R-:W-:Y:S01]  /*1afe0*/  FFMA.FTZ R13, -R250.reuse, R13, R34 ;  /* 0x0000000dfa0d7223 */ /* 0x040fe20000010122 */
[----:B------:R-:W-:Y:S01]  /*1aff0*/  IABS R11, R11 ;  /* 0x0000000b000b7213 */ /* 0x000fe20000000000 */
[----:B------:R-:W-:Y:S01]  /*1b000*/  FFMA.FTZ R41, -R250, R41, R33 ;  /* 0x00000029fa297223 */ /* 0x000fe20000010121 */
[----:B------:R-:W-:Y:S01]  /*1b010*/  IABS R0, R0 ;  /* 0x0000000000007213 */ /* 0x000fe20000000000 */
[----:B------:R-:W-:Y:S01]  /*1b020*/  IMAD.IADD R45, R248, 0x1, -R43 ;  /* 0x00000001f82d7824 */ /* 0x000fe200078e0a2b */
[----:B------:R-:W-:-:S02]  /*1b030*/  ISETP.GE.OR P1, PT, R43, R246, !P1 ;  /* 0x000000f62b00720c */ /* 0x000fc40004f26670 */
[----:B------:R-:W-:Y:S01]  /*1b040*/  ISETP.GE.OR P2, PT, R43, R243, !P2 ;  /* 0x000000f32b00720c */ /* 0x000fe20005746670 */
[----:B------:R-:W-:Y:S01]  /*1b050*/  IMAD.IADD R43, R245, 0x1, -R43 ;  /* 0x00000001f52b7824 */ /* 0x000fe200078e0a2b */
[----:B------:R-:W-:Y:S02]  /*1b060*/  I2FP.F32.S32 R11, R11 ;  /* 0x0000000b000b7245 */ /* 0x000fe40000201400 */
[----:B------:R-:W-:Y:S02]  /*1b070*/  I2FP.F32.S32 R0, R0 ;  /* 0x0000000000007245 */ /* 0x000fe40000201400 */
[----:B------:R-:W-:Y:S02]  /*1b080*/  FSEL R13, R13, -INF , !P3 ;  /* 0xff8000000d0d7808 */ /* 0x000fe40005800000 */
[----:B------:R-:W-:Y:S02]  /*1b090*/  FSEL R41, R41, -INF , !P4 ;  /* 0xff80000029297808 */ /* 0x000fe40006000000 */
[----:B------:R-:W-:-:S02]  /*1b0a0*/  ISETP.GE.AND P3, PT, R9, R247, PT ;  /* 0x000000f70900720c */ /* 0x000fc40003f66270 */
[C---:B------:R-:W-:Y:S02]  /*1b0b0*/  ISETP.GE.AND P4, PT, R9.reuse, R244, PT ;  /* 0x000000f40900720c */ /* 0x040fe40003f86270 */
[----:B------:R-:W-:Y:S01]  /*1b0c0*/  IABS R43, R43 ;  /* 0x0000002b002b7213 */ /* 0x000fe20000000000 */
[C---:B------:R-:W-:Y:S01]  /*1b0d0*/  FFMA.FTZ R11, -R250.reuse, R11, R62 ;  /* 0x0000000bfa0b7223 */ /* 0x040fe2000001013e */
[----:B------:R-:W-:Y:S01]  /*1b0e0*/  FFMA.FTZ R33, -R250, R0, R61 ;  /* 0x00000000fa217223 */ /* 0x000fe2000001013d */
[----:B------:R-:W-:Y:S01]  /*1b0f0*/  VIADD R0, R16, 0x21 ;  /* 0x0000002110007836 */ /* 0x000fe20000000000 */
[C---:B------:R-:W-:Y:S02]  /*1b100*/  ISETP.GE.OR P3, PT, R9.reuse, R246, !P3 ;  /* 0x000000f60900720c */ /* 0x040fe40005f66670 */
[----:B------:R-:W-:Y:S01]  /*1b110*/  ISETP.GE.OR P4, PT, R9, R243, !P4 ;  /* 0x000000f30900720c */ /* 0x000fe20006786670 */
[----:B------:R-:W-:Y:S01]  /*1b120*/  IMAD.IADD R9, R245, 0x1, -R9 ;  /* 0x00000001f5097824 */ /* 0x000fe200078e0a09 */
[----:B------:R-:W-:-:S02]  /*1b130*/  IABS R45, R45 ;  /* 0x0000002d002d7213 */ /* 0x000fc40000000000 */
[----:B------:R-:W-:Y:S02]  /*1b140*/  I2FP.F32.S32 R43, R43 ;  /* 0x0000002b002b7245 */ /* 0x000fe40000201400 */
[----:B------:R-:W-:Y:S02]  /*1b150*/  FSEL R11, R11, -INF , !P5 ;  /* 0xff8000000b0b7808 */ /* 0x000fe40006800000 */
[----:B------:R-:W-:Y:S01]  /*1b160*/  FSEL R33, R33, -INF , !P3 ;  /* 0xff80000021217808 */ /* 0x000fe20005800000 */
[----:B------:R-:W-:Y:S01]  /*1b170*/  FFMA.FTZ R26, -R250, R43, R26 ;  /* 0x0000002bfa1a7223 */ /* 0x000fe2000001011a */
[----:B------:R-:W-:Y:S01]  /*1b180*/  I2FP.F32.S32 R45, R45 ;  /* 0x0000002d002d7245 */ /* 0x000fe20000201400 */
[----:B------:R-:W-:Y:S01]  /*1b190*/  VIADD R43, R16, 0x28 ;  /* 0x00000028102b7836 */ /* 0x000fe20000000000 */
[C---:B------:R-:W-:Y:S02]  /*1b1a0*/  ISETP.GE.AND P5, PT, R0.reuse, R247, PT ;  /* 0x000000f70000720c */ /* 0x040fe40003fa6270 */
[----:B------:R-:W-:-:S02]  /*1b1b0*/  ISETP.GE.AND P3, PT, R0, R244, PT ;  /* 0x000000f40000720c */ /* 0x000fc40003f66270 */
[----:B------:R-:W-:Y:S01]  /*1b1c0*/  IABS R9, R9 ;  /* 0x0000000900097213 */ /* 0x000fe20000000000 */
[----:B------:R-:W-:Y:S01]  /*1b1d0*/  IMAD.IADD R4, R248, 0x1, -R0 ;  /* 0x00000001f8047824 */ /* 0x000fe200078e0a00 */
[----:B------:R-:W-:Y:S01]  /*1b1e0*/  ISETP.GE.OR P5, PT, R0, R246, !P5 ;  /* 0x000000f60000720c */ /* 0x000fe20006fa6670 */
[----:B------:R-:W-:Y:S01]  /*1b1f0*/  FFMA.FTZ R24, -R250, R45, R24 ;  /* 0x0000002dfa187223 */ /* 0x000fe20000010118 */
[----:B------:R-:W-:Y:S01]  /*1b200*/  ISETP.GE.OR P3, PT, R0, R243, !P3 ;  /* 0x000000f30000720c */ /* 0x000fe20005f66670 */
[----:B------:R-:W-:Y:S01]  /*1b210*/  IMAD.IADD R0, R245, 0x1, -R0 ;  /* 0x00000001f5007824 */ /* 0x000fe200078e0a00 */
[----:B------:R-:W-:Y:S01]  /*1b220*/  I2FP.F32.S32 R9, R9 ;  /* 0x0000000900097245 */ /* 0x000fe20000201400 */
[----:B------:R-:W-:-:S03]  /*1b230*/  IMAD.IADD R45, R248, 0x1, -R43 ;  /* 0x00000001f82d7824 */ /* 0x000fc600078e0a2b */
[----:B------:R-:W-:Y:S01]  /*1b240*/  IABS R0, R0 ;  /* 0x0000000000007213 */ /* 0x000fe20000000000 */
[----:B------:R-:W-:Y:S01]  /*1b250*/  FFMA.FTZ R9, -R250, R9, R63 ;  /* 0x00000009fa097223 */ /* 0x000fe2000001013f */
[----:B------:R-:W-:Y:S02]  /*1b260*/  IABS R45, R45 ;  /* 0x0000002d002d7213 */ /* 0x000fe40000000000 */
[----:B------:R-:W-:Y:S02]  /*1b270*/  IABS R4, R4 ;  /* 0x0000000400047213 */ /* 0x000fe40000000000 */
[----:B------:R-:W-:Y:S02]  /*1b280*/  I2FP.F32.S32 R0, R0 ;  /* 0x0000000000007245 */ /* 0x000fe40000201400 */
[----:B------:R-:W-:Y:S02]  /*1b290*/  I2FP.F32.S32 R45, R45 ;  /* 0x0000002d002d7245 */ /* 0x000fe40000201400 */
[----:B------:R-:W-:-:S02]  /*1b2a0*/  FSEL R9, R9, -INF , !P4 ;  /* 0xff80000009097808 */ /* 0x000fc40006000000 */
[C---:B------:R-:W-:Y:S01]  /*1b2b0*/  ISETP.GE.AND P4, PT, R43.reuse, R247, PT ;  /* 0x000000f72b00720c */ /* 0x040fe20003f86270 */
[C---:B------:R-:W-:Y:S01]  /*1b2c0*/  FFMA.FTZ R27, -R250.reuse, R0, R27 ;  /* 0x00000000fa1b7223 */ /* 0x040fe2000001011b */
[----:B------:R-:W-:Y:S01]  /*1b2d0*/  I2FP.F32.S32 R4, R4 ;  /* 0x0000000400047245 */ /* 0x000fe20000201400 */
[----:B------:R-:W-:Y:S01]  /*1b2e0*/  FFMA.FTZ R20, -R250, R45, R20 ;  /* 0x0000002dfa147223 */ /* 0x000fe20000010114 */
[----:B------:R-:W-:Y:S01]  /*1b2f0*/  VIADD R6, R16, 0x30 ;  /* 0x0000003010067836 */ /* 0x000fe20000000000 */
[----:B------:R-:W-:Y:S02]  /*1b300*/  ISETP.GE.OR P4, PT, R43, R246, !P4 ;  /* 0x000000f62b00720c */ /* 0x000fe40006786670 */
[----:B------:R-:W-:Y:S01]  /*1b310*/  FFMA.FTZ R25, -R250, R4, R25 ;  /* 0x00000004fa197223 */ /* 0x000fe20000010119 */
[----:B------:R-:W-:Y:S02]  /*1b320*/  FSEL R198, R27, -INF , !P3 ;  /* 0xff8000001bc67808 */ /* 0x000fe40005800000 */
[----:B------:R-:W-:-:S02]  /*1b330*/  FSEL R232, R20, -INF , !P4 ;  /* 0xff80000014e87808 */ /* 0x000fc40006000000 */
[C---:B------:R-:W-:Y:S02]  /*1b340*/  ISETP.GE.AND P3, PT, R6.reuse, R247, PT ;  /* 0x000000f70600720c */ /* 0x040fe40003f66270 */
[----:B------:R-:W-:Y:S02]  /*1b350*/  ISETP.GE.AND P4, PT, R6, R244, PT ;  /* 0x000000f40600720c */ /* 0x000fe40003f86270 */
[----:B------:R-:W-:Y:S01]  /*1b360*/  FMNMX.FTZ R8, R31, R29, !PT ;  /* 0x0000001d1f087209 */ /* 0x000fe20007810000 */
[----:B------:R-:W-:Y:S01]  /*1b370*/  VIADD R0, R16, 0x29 ;  /* 0x0000002910007836 */ /* 0x000fe20000000000 */
[----:B------:R-:W-:Y:S01]  /*1b380*/  FSEL R14, R25, -INF , !P5 ;  /* 0xff800000190e7808 */ /* 0x000fe20006800000 */
[--C-:B------:R-:W-:Y:S01]  /*1b390*/  IMAD.IADD R25, R248, 0x1, -R6.reuse ;  /* 0x00000001f8197824 */ /* 0x100fe200078e0a06 */
[C---:B------:R-:W-:Y:S01]  /*1b3a0*/  ISETP.GE.OR P3, PT, R6.reuse, R246, !P3 ;  /* 0x000000f60600720c */ /* 0x040fe20005f66670 */
[----:B------:R-:W-:Y:S01]  /*1b3b0*/  IMAD.IADD R27, R245, 0x1, -R6 ;  /* 0x00000001f51b7824 */ /* 0x000fe200078e0a06 */
[----:B------:R-:W-:-:S02]  /*1b3c0*/  ISETP.GE.OR P4, PT, R6, R243, !P4 ;  /* 0x000000f30600720c */ /* 0x000fc40006786670 */
[----:B------:R-:W-:Y:S01]  /*1b3d0*/  FMNMX.FTZ R6, R3, R8, !PT ;  /* 0x0000000803067209 */ /* 0x000fe20007810000 */
[----:B------:R-:W-:-:S03]  /*1b3e0*/  IMAD.IADD R4, R248, 0x1, -R0 ;  /* 0x00000001f8047824 */ /* 0x000fc600078e0a00 */
[----:B------:R-:W-:Y:S02]  /*1b3f0*/  FMNMX.FTZ R6, R39, R6, !PT ;  /* 0x0000000627067209 */ /* 0x000fe40007810000 */
[----:B------:R-:W-:Y:S02]  /*1b400*/  IABS R4, R4 ;  /* 0x0000000400047213 */ /* 0x000fe40000000000 */
[----:B------:R-:W-:Y:S02]  /*1b410*/  FSEL R224, R26, -INF , !P2 ;  /* 0xff8000001ae07808 */ /* 0x000fe40005000000 */
[----:B------:R-:W-:Y:S02]  /*1b420*/  FMNMX.FTZ R6, R37, R6, !PT ;  /* 0x0000000625067209 */ /* 0x000fe40007810000 */
[C---:B------:R-:W-:Y:S02]  /*1b430*/  ISETP.GE.AND P2, PT, R0.reuse, R247, PT ;  /* 0x000000f70000720c */ /* 0x040fe40003f46270 */
[----:B------:R-:W-:-:S02]  /*1b440*/  ISETP.GE.AND P5, PT, R0, R244, PT ;  /* 0x000000f40000720c */ /* 0x000fc40003fa6270 */
[----:B------:R-:W-:Y:S02]  /*1b450*/  I2FP.F32.S32 R4, R4 ;  /* 0x0000000400047245 */ /* 0x000fe40000201400 */
[----:B------:R-:W-:Y:S02]  /*1b460*/  FMNMX.FTZ R6, R41, R6, !PT ;  /* 0x0000000629067209 */ /* 0x000fe40007810000 */
[C---:B------:R-:W-:Y:S02]  /*1b470*/  ISETP.GE.OR P2, PT, R0.reuse, R246, !P2 ;  /* 0x000000f60000720c */ /* 0x040fe40005746670 */
[----:B------:R-:W-:Y:S01]  /*1b480*/  ISETP.GE.OR P5, PT, R0, R243, !P5 ;  /* 0x000000f30000720c */ /* 0x000fe20006fa6670 */
[----:B------:R-:W-:Y:S02]  /*1b490*/  IMAD.IADD R0, R245, 0x1, -R0 ;  /* 0x00000001f5007824 */ /* 0x000fe400078e0a00 */
[----:B------:R-:W-:Y:S01]  /*1b4a0*/  FFMA.FTZ R21, -R250, R4, R21 ;  /* 0x00000004fa157223 */ /* 0x000fe20000010115 */
[----:B------:R-:W-:Y:S01]  /*1b4b0*/  FMNMX.FTZ R6, R35, R6, !PT ;  /* 0x0000000623067209 */ /* 0x000fe20007810000 */
[----:B------:R-:W-:Y:S01]  /*1b4c0*/  VIADD R4, R16, 0x31 ;  /* 0x0000003110047836 */ /* 0x000fe20000000000 */
[----:B------:R-:W-:-:S02]  /*1b4d0*/  FSEL R12, R24, -INF , !P1 ;  /* 0xff800000180c7808 */ /* 0x000fc40004800000 */
[----:B------:R-:W-:Y:S01]  /*1b4e0*/  IABS R0, R0 ;  /* 0x0000000000007213 */ /* 0x000fe20000000000 */
[----:B------:R-:W-:Y:S01]  /*1b4f0*/  IMAD.IADD R10, R248, 0x1, -R4 ;  /* 0x00000001f80a7824 */ /* 0x000fe200078e0a04 */
[----:B------:R-:W-:Y:S02]  /*1b500*/  FMNMX.FTZ R6, R33, R6, !PT ;  /* 0x0000000621067209 */ /* 0x000fe40007810000 */
[----:B------:R-:W-:Y:S02]  /*1b510*/  I2FP.F32.S32 R0, R0 ;  /* 0x0000000000007245 */ /* 0x000fe40000201400 */
[----:B------:R-:W-:Y:S02]  /*1b520*/  IABS R25, R25 ;  /* 0x0000001900197213 */ /* 0x000fe40000000000 */
[----:B------:R-:W-:Y:S02]  /*1b530*/  FMNMX.FTZ R6, R12, R6, !PT ;  /* 0x000000060c067209 */ /* 0x000fe40007810000 */
[----:B------:R-:W-:Y:S01]  /*1b540*/  IABS R10, R10 ;  /* 0x0000000a000a7213 */ /* 0x000fe20000000000 */
[----:B------:R-:W-:Y:S01]  /*1b550*/  FFMA.FTZ R23, -R250, R0, R23 ;  /* 0x00000000fa177223 */ /* 0x000fe20000010117 */
[----:B------:R-:W-:Y:S01]  /*1b560*/  I2FP.F32.S32 R25, R25 ;  /* 0x0000001900197245 */ /* 0x000fe20000201400 */
[----:B------:R-:W-:Y:S01]  /*1b570*/  VIADD R0, R16, 0x38 ;  /* 0x0000003810007836 */ /* 0x000fe20000000000 */
[----:B------:R-:W-:Y:S01]  /*1b580*/  FMNMX.FTZ R6, R14, R6, !PT ;  /* 0x000000060e067209 */ /* 0x000fe20007810000 */
[----:B------:R-:W-:Y:S01]  /*1b590*/  VIADD R16, R16, 0x39 ;  /* 0x0000003910107836 */ /* 0x000fe20000000000 */
[----:B------:R-:W-:-:S02]  /*1b5a0*/  I2FP.F32.S32 R10, R10 ;  /* 0x0000000a000a7245 */ /* 0x000fc40000201400 */
[----:B------:R-:W-:Y:S01]  /*1b5b0*/  FSEL R252, R21, -INF , !P2 ;  /* 0xff80000015fc7808 */ /* 0x000fe20005000000 */
[----:B------:R-:W-:Y:S01]  /*1b5c0*/  FFMA.FTZ R80, -R250, R25, R80 ;  /* 0x00000019fa507223 */ /* 0x000fe20000010150 */
[----:B------:R-:W-:Y:S02]  /*1b5d0*/  ISETP.GE.AND P2, PT, R4, R247, PT ;  /* 0x000000f70400720c */ /* 0x000fe40003f46270 */
[----:B------:R-:W-:Y:S01]  /*1b5e0*/  FMNMX.FTZ R21, R232, R6, !PT ;  /* 0x00000006e8157209 */ /* 0x000fe20007810000 */
[C---:B------:R-:W-:Y:S01]  /*1b5f0*/  IMAD.IADD R25, R248.reuse, 0x1, -R0 ;  /* 0x00000001f8197824 */ /* 0x040fe200078e0a00 */
[----:B------:R-:W-:Y:S01]  /*1b600*/  FMNMX.FTZ R6, R19, R17, !PT ;  /* 0x0000001113067209 */ /* 0x000fe20007810000 */
[----:B------:R-:W-:Y:S02]  /*1b610*/  IMAD.IADD R8, R248, 0x1, -R16 ;  /* 0x00000001f8087824 */ /* 0x000fe400078e0a10 */
[----:B------:R-:W-:Y:S01]  /*1b620*/  FFMA.FTZ R10, -R250, R10, R81 ;  /* 0x0000000afa0a7223 */ /* 0x000fe20000010151 */
[----:B------:R-:W-:-:S02]  /*1b630*/  ISETP.GE.OR P2, PT, R4, R246, !P2 ;  /* 0x000000f60400720c */ /* 0x000fc40005746670 */
[----:B------:R-:W-:Y:S02]  /*1b640*/  FMNMX.FTZ R6, R15, R6, !PT ;  /* 0x000000060f067209 */ /* 0x000fe40007810000 */
[----:B------:R-:W-:Y:S02]  /*1b650*/  IABS R25, R25 ;  /* 0x0000001900197213 */ /* 0x000fe40000000000 */
[----:B------:R-:W-:Y:S02]  /*1b660*/  IABS R8, R8 ;  /* 0x0000000800087213 */ /* 0x000fe40000000000 */
[----:B------:R-:W-:Y:S02]  /*1b670*/  FSEL R251, R10, -INF , !P2 ;  /* 0xff8000000afb7808 */ /* 0x000fe40005000000 */
[----:B------:R-:W-:Y:S02]  /*1b680*/  ISETP.GE.AND P1, PT, R43, R244, PT ;  /* 0x000000f42b00720c */ /* 0x000fe40003f26270 */
[----:B------:R-:W-:-:S02]  /*1b690*/  FMNMX.FTZ R10, R5, R6, !PT ;  /* 0x00000006050a7209 */ /* 0x000fc40007810000 */
[----:B------:R-:W-:Y:S02]  /*1b6a0*/  I2FP.F32.S32 R25, R25 ;  /* 0x0000001900197245 */ /* 0x000fe40000201400 */
[----:B------:R-:W-:Y:S02]  /*1b6b0*/  I2FP.F32.S32 R8, R8 ;  /* 0x0000000800087245 */ /* 0x000fe40000201400 */
[----:B------:R-:W-:Y:S02]  /*1b6c0*/  FSEL R192, R80, -INF , !P3 ;  /* 0xff80000050c07808 */ /* 0x000fe40005800000 */
[----:B------:R-:W-:Y:S01]  /*1b6d0*/  ISETP.GE.OR P1, PT, R43, R243, !P1 ;  /* 0x000000f32b00720c */ /* 0x000fe20004f26670 */
[----:B------:R-:W-:Y:S01]  /*1b6e0*/  IMAD.IADD R43, R245, 0x1, -R43 ;  /* 0x00000001f52b7824 */ /* 0x000fe200078e0a2b */
[----:B------:R-:W-:Y:S02]  /*1b6f0*/  ISETP.GE.AND P3, PT, R0, R247, PT ;  /* 0x000000f70000720c */ /* 0x000fe40003f66270 */
[----:B------:R-:W-:-:S02]  /*1b700*/  FMNMX.FTZ R21, R252, R21, !PT ;  /* 0x00000015fc157209 */ /* 0x000fc40007810000 */
[----:B------:R-:W-:Y:S01]  /*1b710*/  FMNMX.FTZ R10, R13, R10, !PT ;  /* 0x0000000a0d0a7209 */ /* 0x000fe20007810000 */
[C---:B------:R-:W-:Y:S01]  /*1b720*/  FFMA.FTZ R25, -R250.reuse, R25, R76 ;  /* 0x00000019fa197223 */ /* 0x040fe2000001014c */
[----:B------:R-:W-:Y:S01]  /*1b730*/  FFMA.FTZ R77, -R250, R8, R77 ;  /* 0x00000008fa4d7223 */ /* 0x000fe2000001014d */
[----:B------:R-:W-:Y:S02]  /*1b740*/  ISETP.GE.OR P3, PT, R0, R246, !P3 ;  /* 0x000000f60000720c */ /* 0x000fe40005f66670 */
[----:B------:R-:W-:Y:S02]  /*1b750*/  ISETP.GE.AND P2, PT, R16, R247, PT ;  /* 0x000000f71000720c */ /* 0x000fe40003f46270 */
[----:B------:R-:W-:Y:S02]  /*1b760*/  FMNMX.FTZ R8, R192, R21, !PT ;  /* 0x00000015c0087209 */ /* 0x000fe40007810000 */
[----:B------:R-:W-:Y:S02]  /*1b770*/  FMNMX.FTZ R10, R7, R10, !PT ;  /* 0x0000000a070a7209 */ /* 0x000fe40007810000 */
[----:B------:R-:W-:-:S02]  /*1b780*/  IABS R43, R43 ;  /* 0x0000002b002b7213 */ /* 0x000fc40000000000 */
[----:B------:R-:W-:Y:S02]  /*1b790*/  FSEL R249, R25, -INF , !P3 ;  /* 0xff80000019f97808 */ /* 0x000fe40005800000 */
[----:B------:R-:W-:Y:S02]  /*1b7a0*/  ISETP.GE.OR P2, PT, R16, R246, !P2 ;  /* 0x000000f61000720c */ /* 0x000fe40005746670 */
[----:B------:R-:W-:Y:S02]  /*1b7b0*/  FMNMX.FTZ R6, R251, R8, !PT ;  /* 0x00000008fb067209 */ /* 0x000fe40007810000 */
[----:B------:R-:W-:Y:S02]  /*1b7c0*/  FMNMX.FTZ R10, R11, R10, !PT ;  /* 0x0000000a0b0a7209 */ /* 0x000fe40007810000 */
[----:B------:R-:W-:Y:S02]  /*1b7d0*/  I2FP.F32.S32 R43, R43 ;  /* 0x0000002b002b7245 */ /* 0x000fe40000201400 */
[----:B------:R-:W-:Y:S01]  /*1b7e0*/  ISETP.GE.AND P3, PT, R4, R244, PT ;  /* 0x000000f40400720c */ /* 0x000fe20003f66270 */
[----:B------:R-:W-:Y:S01]  /*1b7f0*/  IMAD.IADD R8, R245, 0x1, -R4 ;  /* 0x00000001f5087824 */ /* 0x000fe200078e0a04 */
[----:B------:R-:W-:-:S02]  /*1b800*/  FSEL R199, R77, -INF , !P2 ;  /* 0xff8000004dc77808 */ /* 0x000fc40005000000 */
[----:B------:R-:W-:Y:S02]  /*1b810*/  FMNMX.FTZ R6, R249, R6, !PT ;  /* 0x00000006f9067209 */ /* 0x000fe40007810000 */
[----:B------:R-:W-:Y:S01]  /*1b820*/  FMNMX.FTZ R25, R9, R10, !PT ;  /* 0x0000000a09197209 */ /* 0x000fe20007810000 */
[----:B------:R-:W-:Y:S01]  /*1b830*/  FFMA.FTZ R22, -R250, R43, R22 ;  /* 0x0000002bfa167223 */ /* 0x000fe20000010116 */
[----:B------:R-:W-:Y:S02]  /*1b840*/  IABS R27, R27 ;  /* 0x0000001b001b7213 */ /* 0x000fe40000000000 */
[----:B------:R-:W-:Y:S02]  /*1b850*/  ISETP.GE.OR P3, PT, R4, R243, !P3 ;  /* 0x000000f30400720c */ /* 0x000fe40005f66670 */
[----:B------:R-:W-:Y:S02]  /*1b860*/  ISETP.GE.AND P2, PT, R0, R244, PT ;  /* 0x000000f40000720c */ /* 0x000fe40003f46270 */
[----:B------:R-:W-:Y:S01]  /*1b870*/  FMNMX.FTZ R4, R199, R6, !PT ;  /* 0x00000006c7047209 */ /* 0x000fe20007810000 */
[----:B------:R-:W-:Y:S01]  /*1b880*/  IMAD.IADD R6, R245, 0x1, -R0 ;  /* 0x00000001f5067824 */ /* 0x000fe200078e0a00 */
[----:B------:R-:W-:-:S02]  /*1b890*/  FMNMX.FTZ R25, R224, R25, !PT ;  /* 0x00000019e0197209 */ /* 0x000fc40007810000 */
[----:B------:R-:W-:Y:S02]  /*1b8a0*/  I2FP.F32.S32 R27, R27 ;  /* 0x0000001b001b7245 */ /* 0x000fe40000201400 */
[----:B------:R-:W-:Y:S02]  /*1b8b0*/  IABS R8, R8 ;  /* 0x0000000800087213 */ /* 0x000fe40000000000 */
[----:B------:R-:W-:Y:S02]  /*1b8c0*/  FSEL R196, R22, -INF , !P1 ;  /* 0xff80000016c47808 */ /* 0x000fe40004800000 */
[----:B------:R-:W-:Y:S01]  /*1b8d0*/  ISETP.GE.OR P2, PT, R0, R243, !P2 ;  /* 0x000000f30000720c */ /* 0x000fe20005746670 */
[----:B------:R-:W-:Y:S01]  /*1b8e0*/  IMAD.IADD R0, R245, 0x1, -R16 ;  /* 0x00000001f5007824 */ /* 0x000fe200078e0a10 */
[----:B------:R-:W-:Y:S01]  /*1b8f0*/  FMNMX.FTZ R25, R198, R25, !PT ;  /* 0x00000019c6197209 */ /* 0x000fe20007810000 */
[----:B------:R-:W-:Y:S01]  /*1b900*/  FFMA.FTZ R82, -R250, R27, R82 ;  /* 0x0000001bfa527223 */ /* 0x000fe20000010152 */
[----:B------:R-:W-:-:S02]  /*1b910*/  IABS R6, R6 ;  /* 0x0000000600067213 */ /* 0x000fc40000000000 */
[----:B------:R-:W-:Y:S01]  /*1b920*/  I2FP.F32.S32 R8, R8 ;  /* 0x0000000800087245 */ /* 0x000fe20000201400 */
[----:B------:R-:W1:Y:S01]  /*1b930*/  SHFL.BFLY PT, R21, R4, 0x2, 0x1f ;  /* 0x0c401f0004157f89 */ /* 0x000e6200000e0000 */
[----:B------:R-:W-:Y:S02]  /*1b940*/  FSEL R194, R23, -INF , !P5 ;  /* 0xff80000017c27808 */ /* 0x000fe40006800000 */
[----:B------:R-:W-:Y:S01]  /*1b950*/  FMNMX.FTZ R25, R196, R25, !PT ;  /* 0x00000019c4197209 */ /* 0x000fe20007810000 */
[----:B------:R-:W-:Y:S01]  /*1b960*/  FFMA.FTZ R8, -R250, R8, R83 ;  /* 0x00000008fa087223 */ /* 0x000fe20000010153 */
[----:B------:R-:W-:Y:S02]  /*1b970*/  IABS R0, R0 ;  /* 0x0000000000007213 */ /* 0x000fe40000000000 */
[----:B------:R-:W-:Y:S02]  /*1b980*/  I2FP.F32.S32 R23, R6 ;  /* 0x0000000600177245 */ /* 0x000fe40000201400 */
[----:B------:R-:W-:-:S02]  /*1b990*/  FSEL R197, R82, -INF , !P4 ;  /* 0xff80000052c57808 */ /* 0x000fc40006000000 */
[----:B------:R-:W-:Y:S01]  /*1b9a0*/  FMNMX.FTZ R6, R194, R25, !PT ;  /* 0x00000019c2067209 */ /* 0x000fe20007810000 */
[----:B------:R-:W-:Y:S01]  /*1b9b0*/  FFMA.FTZ R23, -R250, R23, R78 ;  /* 0x00000017fa177223 */ /* 0x000fe2000001014e */
[----:B------:R-:W-:Y:S02]  /*1b9c0*/  I2FP.F32.S32 R0, R0 ;  /* 0x0000000000007245 */ /* 0x000fe40000201400 */
[----:B------:R-:W-:Y:S02]  /*1b9d0*/  ISETP.GE.AND P1, PT, R16, R244, PT ;  /* 0x000000f41000720c */ /* 0x000fe40003f26270 */
[----:B------:R-:W-:Y:S02]  /*1b9e0*/  FSEL R195, R8, -INF , !P3 ;  /* 0xff80000008c37808 */ /* 0x000fe40005800000 */
[----:B------:R-:W-:Y:S01]  /*1b9f0*/  FMNMX.FTZ R6, R197, R6, !PT ;  /* 0x00000006c5067209 */ /* 0x000fe20007810000 */
[----:B------:R-:W-:Y:S01]  /*1ba00*/  FFMA.FTZ R0, -R250, R0, R79 ;  /* 0x00000000fa007223 */ /* 0x000fe2000001014f */
[----:B------:R-:W-:-:S02]  /*1ba10*/  ISETP.GE.OR P1, PT, R16, R243, !P1 ;  /* 0x000000f31000720c */ /* 0x000fc40004f26670 */
[----:B------:R-:W-:Y:S02]  /*1ba20*/  FSEL R193, R23, -INF , !P2 ;  /* 0xff80000017c17808 */ /* 0x000fe40005000000 */
[----:B------:R-:W-:Y:S02]  /*1ba30*/  FMNMX.FTZ R6, R195, R6, !PT ;  /* 0x00000006c3067209 */ /* 0x000fe40007810000 */
[----:B------:R-:W-:Y:S02]  /*1ba40*/  FSEL R191, R0, -INF , !P1 ;  /* 0xff80000000bf7808 */ /* 0x000fe40004800000 */
[----:B------:R-:W-:-:S04]  /*1ba50*/  FMNMX.FTZ R6, R193, R6, !PT ;  /* 0x00000006c1067209 */ /* 0x000fc80007810000 */
[----:B------:R-:W-:Y:S02]  /*1ba60*/  FMNMX.FTZ R23, R191, R6, !PT ;  /* 0x00000006bf177209 */ /* 0x000fe40007810000 */
[----:B-1----:R-:W-:-:S03]  /*1ba70*/  FMNMX.FTZ R21, R4, R21, !PT ;  /* 0x0000001504157209 */ /* 0x002fc60007810000 */
[----:B------:R-:W1:Y:S04]  /*1ba80*/  SHFL.BFLY PT, R0, R23, 0x2, 0x1f ;  /* 0x0c401f0017007f89 */ /* 0x000e6800000e0000 */
[----:B------:R-:W2:Y:S01]  /*1ba90*/  SHFL.BFLY PT, R164, R21, 0x1, 0x1f ;  /* 0x0c201f0015a47f89 */ /* 0x000ea200000e0000 */
[----:B-1----:R-:W-:Y:S02]  /*1baa0*/  FMNMX.FTZ R0, R23, R0, !PT ;  /* 0x0000000017007209 */ /* 0x002fe40007810000 */
[----:B--2---:R-:W-:-:S03]  /*1bab0*/  FMNMX.FTZ R164, R21, R164, !PT ;  /* 0x000000a415a47209 */ /* 0x004fc60007810000 */
[----:B------:R-:W1:Y:S01]  /*1bac0*/  SHFL.BFLY PT, R21, R0, 0x1, 0x1f ;  /* 0x0c201f0000157f89 */ /* 0x000e6200000e0000 */
[----:B------:R-:W-:Y:S01]  /*1bad0*/  FSETP.NEU.FTZ.AND P1, PT, R164, -INF , PT ;  /* 0xff800000a400780b */ /* 0x000fe20003f3d000 */
[----:B---3--:R-:W-:Y:S01]  /*1bae0*/  FMUL.FTZ R190, R189, R164 ;  /* 0x000000a4bdbe7220 */ /* 0x008fe20000410000 */
[----:B------:R-:W-:-:S04]  /*1baf0*/  LEA R223, R55, UR4, 0x1 ;  /* 0x0000000437df7c11 */ /* 0x000fc8000f8e08ff */
[----:B------:R-:W-:Y:S01]  /*1bb00*/  FSEL R190, R190, RZ, P1 ;  /* 0x000000ffbebe7208 */ /* 0x000fe20000800000 */
[--C-:B------:R-:W-:Y:S01]  /*1bb10*/  IMAD R222, R58, 0x2, R223.reuse ;  /* 0x000000023ade7824 */ /* 0x100fe200078e02df */
[----:B------:R-:W2:Y:S03]  /*1bb20*/  LDSM.16.MT88.4 R156, [R223+0x10000] ;  /* 0x01000000df9c783b */ /* 0x000ea60000004200 */
[-CC-:B------:R-:W-:Y:S01]  /*1bb30*/  FFMA.FTZ R177, R3, R189.reuse, -R190.reuse ;  /* 0x000000bd03b17223 */ /* 0x180fe200000108be */
[----:B------:R-:W3:Y:S01]  /*1bb40*/  LDSM.16.MT88.4 R148, [R222+0x10000] ;  /* 0x01000000de94783b */ /* 0x000ee20000004200 */
[-CC-:B------:R-:W-:Y:S01]  /*1bb50*/  FFMA.FTZ R179, R31, R189.reuse, -R190.reuse ;  /* 0x000000bd1fb37223 */ /* 0x180fe200000108be */
[-CC-:B------:R-:W-:Y:S01]  /*1bb60*/  FFMA.FTZ R178, R29, R189.reuse, -R190.reuse ;  /* 0x000000bd1db27223 */ /* 0x180fe200000108be */
[-CC-:B------:R-:W-:Y:S01]  /*1bb70*/  FFMA.FTZ R174, R39, R189.reuse, -R190.reuse ;  /* 0x000000bd27ae7223 */ /* 0x180fe200000108be */
[----:B------:R-:W4:Y:S01]  /*1bb80*/  LDSM.16.MT88.4 R184, [R222+0x10800] ;  /* 0x01080000deb8783b */ /* 0x000f220000004200 */
[-CC-:B------:R-:W-:Y:S01]  /*1bb90*/  FFMA.FTZ R173, R37, R189.reuse, -R190.reuse ;  /* 0x000000bd25ad7223 */ /* 0x180fe200000108be */
[-CC-:B------:R-:W-:Y:S01]  /*1bba0*/  FFMA.FTZ R168, R41, R189.reuse, -R190.reuse ;  /* 0x000000bd29a87223 */ /* 0x180fe200000108be */
[----:B------:R-:W-:Y:S01]  /*1bbb0*/  FFMA.FTZ R169, R35, R189, -R190 ;  /* 0x000000bd23a97223 */ /* 0x000fe200000108be */
[----:B------:R-:W-:Y:S01]  /*1bbc0*/  IMAD R221, R56, 0x2, R223 ;  /* 0x0000000238dd7824 */ /* 0x000fe200078e02df */
[----:B------:R-:W-:Y:S01]  /*1bbd0*/  LDSM.16.MT88.4 R48, [R222+0x12000] ;  /* 0x01200000de30783b */ /* 0x000fe20000004200 */
[----:B-1----:R-:W-:Y:S01]  /*1bbe0*/  FMNMX.FTZ R3, R0, R21, !PT ;  /* 0x0000001500037209 */ /* 0x002fe20007810000 */
[----:B------:R-:W-:Y:S02]  /*1bbf0*/  MUFU.EX2 R179, R179 ;  /* 0x000000b300b37308 */ /* 0x000fe40000000800 */
[----:B------:R-:W-:Y:S01]  /*1bc00*/  LDSM.16.MT88.4 R80, [R222+0x14000] ;  /* 0x01400000de50783b */ /* 0x000fe20000004200 */
[----:B------:R-:W-:Y:S01]  /*1bc10*/  FSETP.NEU.FTZ.AND P1, PT, R3, -INF , PT ;  /* 0xff8000000300780b */ /* 0x000fe20003f3d000 */
[----:B------:R-:W-:-:S02]  /*1bc20*/  FMUL.FTZ R188, R189, R3 ;  /* 0x00000003bdbc7220 */ /* 0x000fc40000410000 */
[----:B------:R-:W-:Y:S03]  /*1bc30*/  LDSM.16.MT88.4 R104, [R223+0x16000] ;  /* 0x01600000df68783b */ /* 0x000fe60000004200 */
[----:B------:R-:W-:Y:S01]  /*1bc40*/  FSEL R188, R188, RZ, P1 ;  /* 0x000000ffbcbc7208 */ /* 0x000fe20000800000 */
[----:B------:R-:W1:Y:S01]  /*1bc50*/  MUFU.EX2 R178, R178 ;  /* 0x000000b200b27308 */ /* 0x000e620000000800 */
[----:B------:R-:W-:Y:S03]  /*1bc60*/  LDSM.16.MT88.4 R72, [R223+0x14000] ;  /* 0x01400000df48783b */ /* 0x000fe60000004200 */
[-CC-:B------:R-:W-:Y:S01]  /*1bc70*/  FFMA.FTZ R183, R19, R189.reuse, -R188.reuse ;  /* 0x000000bd13b77223 */ /* 0x180fe200000108bc */
[-CC-:B------:R-:W-:Y:S01]  /*1bc80*/  FFMA.FTZ R182, R17, R189.reuse, -R188.reuse ;  /* 0x000000bd11b67223 */ /* 0x180fe200000108bc */
[-CC-:B------:R-:W-:Y:S01]  /*1bc90*/  FFMA.FTZ R176, R15, R189.reuse, -R188.reuse ;  /* 0x000000bd0fb07223 */ /* 0x180fe200000108bc */
[-CC-:B------:R-:W-:Y:S01]  /*1bca0*/  FFMA.FTZ R175, R5, R189.reuse, -R188.reuse ;  /* 0x000000bd05af7223 */ /* 0x180fe200000108bc */
[----:B------:R-:W-:Y:S01]  /*1bcb0*/  MUFU.EX2 R177, R177 ;  /* 0x000000b100b17308 */ /* 0x000fe20000000800 */
[----:B------:R-:W-:Y:S07]  /*1bcc0*/  LDSM.16.MT88.4 R112, [R222+0x16000] ;  /* 0x01600000de70783b */ /* 0x000fee0000004200 */
[----:B------:R-:W5:Y:S01]  /*1bcd0*/  MUFU.EX2 R174, R174 ;  /* 0x000000ae00ae7308 */ /* 0x000f620000000800 */
[----:B------:R-:W-:Y:S01]  /*1bce0*/  FFMA.FTZ R171, R7, R189, -R188 ;  /* 0x000000bd07ab7223 */ /* 0x000fe200000108bc */
[----:B-1----:R-:W-:Y:S01]  /*1bcf0*/  F2FP.BF16.F32.PACK_AB R128, R178, R179 ;  /* 0x000000b3b280723e */ /* 0x002fe200000010ff */
[----:B------:R-:W1:Y:S01]  /*1bd00*/  LDSM.16.MT88.4 R4, [R223+0x10800] ;  /* 0x01080000df04783b */ /* 0x000e620000004200 */
[-C--:B------:R-:W-:Y:S01]  /*1bd10*/  FFMA.FTZ R0, R33, R189.reuse, -R190 ;  /* 0x000000bd21007223 */ /* 0x080fe200000108be */
[-CC-:B------:R-:W-:Y:S01]  /*1bd20*/  FFMA.FTZ R172, R13, R189.reuse, -R188.reuse ;  /* 0x000000bd0dac7223 */ /* 0x180fe200000108bc */
[-CC-:B------:R-:W-:Y:S01]  /*1bd30*/  FFMA.FTZ R170, R11, R189.reuse, -R188.reuse ;  /* 0x000000bd0baa7223 */ /* 0x180fe200000108bc */
[----:B------:R-:W-:Y:S01]  /*1bd40*/  FFMA.FTZ R167, R9, R189, -R188 ;  /* 0x000000bd09a77223 */ /* 0x000fe200000108bc */
[----:B------:R-:W-:Y:S01]  /*1bd50*/  MUFU.EX2 R183, R183 ;  /* 0x000000b700b77308 */ /* 0x000fe20000000800 */
[----:B------:R-:W-:Y:S01]  /*1bd60*/  IMAD R220, R56, 0x2, R222 ;  /* 0x0000000238dc7824 */ /* 0x000fe200078e02de */
[----:B------:R-:W1:Y:S04]  /*1bd70*/  LDSM.16.MT88.4 R40, [R223+0x12000] ;  /* 0x01200000df28783b */ /* 0x000e680000004200 */
[----:B------:R-:W1:Y:S02]  /*1bd80*/  LDSM.16.MT88.4 R56, [R221+0x12000] ;  /* 0x01200000dd38783b */ /* 0x000e640000004200 */
[----:B------:R-:W2:Y:S02]  /*1bd90*/  MUFU.EX2 R182, R182 ;  /* 0x000000b600b67308 */ /* 0x000ea40000000800 */
[----:B------:R-:W-:Y:S04]  /*1bda0*/  LDSM.16.MT88.4 R20, [R223+0x12800] ;  /* 0x01280000df14783b */ /* 0x000fe80000004200 */
[----:B------:R-:W-:Y:S02]  /*1bdb0*/  LDSM.16.MT88.4 R16, [R222+0x12800] ;  /* 0x01280000de10783b */ /* 0x000fe40000004200 */
[----:B------:R-:W-:Y:S02]  /*1bdc0*/  MUFU.EX2 R176, R176 ;  /* 0x000000b000b07308 */ /* 0x000fe40000000800 */
[----:B------:R-:W-:Y:S04]  /*1bdd0*/  LDSM.16.MT88.4 R140, [R221+0x10000] ;  /* 0x01000000dd8c783b */ /* 0x000fe80000004200 */
[----:B------:R-:W-:Y:S02]  /*1bde0*/  LDSM.16.MT88.4 R88, [R221+0x14000] ;  /* 0x01400000dd58783b */ /* 0x000fe40000004200 */
[----:B------:R-:W3:Y:S01]  /*1bdf0*/  MUFU.EX2 R175, R175 ;  /* 0x000000af00af7308 */ /* 0x000ee20000000800 */
[----:B-----5:R-:W-:Y:S01]  /*1be00*/  F2FP.BF16.F32.PACK_AB R130, R174, R177 ;  /* 0x000000b1ae82723e */ /* 0x020fe200000010ff */
[----:B------:R-:W5:Y:S01]  /*1be10*/  LDSM.16.MT88.4 R64, [R220+0x12000] ;  /* 0x01200000dc40783b */ /* 0x000f620000004200 */
[----:B--2---:R-:W-:-:S03]  /*1be20*/  F2FP.BF16.F32.PACK_AB R129, R182, R183 ;  /* 0x000000b7b681723e */ /* 0x004fc600000010ff */
[----:B------:R-:W-:Y:S02]  /*1be30*/  LDSM.16.MT88.4 R132, [R220+0x10000] ;  /* 0x01000000dc84783b */ /* 0x000fe40000004200 */
[----:B------:R-:W-:Y:S02]  /*1be40*/  MUFU.EX2 R173, R173 ;  /* 0x000000ad00ad7308 */ /* 0x000fe40000000800 */
[----:B------:R-:W-:Y:S04]  /*1be50*/  LDSM.16.MT88.4 R96, [R220+0x14000] ;  /* 0x01400000dc60783b */ /* 0x000fe80000004200 */
[----:B------:R-:W-:Y:S01]  /*1be60*/  LDSM.16.MT88.4 R24, [R220+0x10800] ;  /* 0x01080000dc18783b */ /* 0x000fe20000004200 */
[----:B---3--:R-:W-:Y:S01]  /*1be70*/  F2FP.BF16.F32.PACK_AB R131, R175, R176 ;  /* 0x000000b0af83723e */ /* 0x008fe200000010ff */
[----:B------:R-:W2:Y:S02]  /*1be80*/  MUFU.EX2 R168, R168 ;  /* 0x000000a800a87308 */ /* 0x000ea40000000800 */
[----:B------:R-:W-:Y:S04]  /*1be90*/  LDSM.16.MT88.4 R120, [R221+0x16000] ;  /* 0x01600000dd78783b */ /* 0x000fe80000004200 */
[----:B------:R-:W-:Y:S01]  /*1bea0*/  LDSM.16.MT88.4 R32, [R220+0x16000] ;  /* 0x01600000dc20783b */ /* 0x000fe20000004200 */
[C---:B------:R-:W-:Y:S01]  /*1beb0*/  HMMA.16816.F32.BF16 R160, R128.reuse, R156, RZ ;  /* 0x0000009c80a0723c */ /* 0x040fe200000418ff */
[----:B------:R-:W-:Y:S02]  /*1bec0*/  MUFU.EX2 R169, R169 ;  /* 0x000000a900a97308 */ /* 0x000fe40000000800 */
[----:B------:R-:W-:Y:S03]  /*1bed0*/  LDSM.16.MT88.4 R28, [R221+0x10800] ;  /* 0x01080000dd1c783b */ /* 0x000fe60000004200 */
[C---:B------:R-:W-:Y:S03]  /*1bee0*/  HMMA.16816.F32.BF16 R152, R128.reuse, R148, RZ ;  /* 0x000000948098723c */ /* 0x040fe600000418ff */
[----:B------:R-:W3:Y:S03]  /*1bef0*/  MUFU.EX2 R0, R0 ;  /* 0x0000000000007308 */ /* 0x000ee60000000800 */
[----:B------:R-:W-:Y:S05]  /*1bf00*/  HMMA.16816.F32.BF16 R156, R128, R158, RZ ;  /* 0x0000009e809c723c */ /* 0x000fea00000418ff */
[----:B------:R-:W-:Y:S08]  /*1bf10*/  MUFU.EX2 R172, R172 ;  /* 0x000000ac00ac7308 */ /* 0x000ff00000000800 */
[----:B------:R-:W4:Y:S08]  /*1bf20*/  MUFU.EX2 R171, R171 ;  /* 0x000000ab00ab7308 */ /* 0x000f300000000800 */
[----:B------:R-:W-:Y:S08]  /*1bf30*/  MUFU.EX2 R170, R170 ;  /* 0x000000aa00aa7308 */ /* 0x000ff00000000800 */
[----:B------:R-:W1:Y:S01]  /*1bf40*/  MUFU.EX2 R167, R167 ;  /* 0x000000a700a77308 */ /* 0x000e620000000800 */
[----:B--2---:R-:W-:-:S02]  /*1bf50*/  F2FP.BF16.F32.PACK_AB R8, R168, R173 ;  /* 0x000000ada808723e */ /* 0x004fc400000010ff */
[----:B---3--:R-:W-:Y:S02]  /*1bf60*/  F2FP.BF16.F32.PACK_AB R10, R0, R169 ;  /* 0x000000a9000a723e */ /* 0x008fe400000010ff */
[----:B----4-:R-:W-:Y:S02]  /*1bf70*/  F2FP.BF16.F32.PACK_AB R9, R171, R172 ;  /* 0x000000acab09723e */ /* 0x010fe400000010ff */
[----:B-1----:R-:W-:-:S07]  /*1bf80*/  F2FP.BF16.F32.PACK_AB R11, R167, R170 ;  /* 0x000000aaa70b723e */ /* 0x002fce00000010ff */
[C---:B------:R-:W-:Y:S06]  /*1bf90*/  HMMA.16816.F32.BF16 R152, R8.reuse, R184, R152 ;  /* 0x000000b80898723c */ /* 0x040fec0000041898 */
[C---:B------:R-:W-:Y:S01]  /*1bfa0*/  HMMA.16816.F32.BF16 R160, R8.reuse, R4, R160 ;  /* 0x0000000408a0723c */ /* 0x040fe200000418a0 */
[----:B------:R-:W-:Y:S02]  /*1bfb0*/  IMAD.MOV.U32 R185, RZ, RZ, R14 ;  /* 0x000000ffffb97224 */ /* 0x000fe400078e000e */
[----:B------:R-:W-:Y:S02]  /*1bfc0*/  IMAD.MOV.U32 R184, RZ, RZ, R12 ;  /* 0x000000ffffb87224 */ /* 0x000fe400078e000c */
[----:B------:R-:W1:Y:S01]  /*1bfd0*/  LDSM.16.MT88.4 R12, [R221+0x12800] ;  /* 0x01280000dd0c783b */ /* 0x000e620000004200 */
[----:B------:R-:W-:Y:S03]  /*1bfe0*/  HMMA.16816.F32.BF16 R156, R8, R6, R156 ;  /* 0x00000006089c723c */ /* 0x000fe6000004189c */
[----:B------:R-:W2:Y:S03]  /*1bff0*/  LDSM.16.MT88.4 R4, [R220+0x12800] ;  /* 0x01280000dc04783b */ /* 0x000ea60000004200 */
[C---:B------:R-:W-:Y:S06]  /*1c000*/  HMMA.16816.F32.BF16 R36, R128.reuse, R40, RZ ;  /* 0x000000288024723c */ /* 0x040fec00000418ff */
[C---:B------:R-:W-:Y:S06]  /*1c010*/  HMMA.16816.F32.BF16 R52, R128.reuse, R56, RZ ;  /* 0x000000388034723c */ /* 0x040fec00000418ff */
[C---:B-----5:R-:W-:Y:S06]  /*1c020*/  HMMA.16816.F32.BF16 R60, R128.reuse, R64, RZ ;  /* 0x00000040803c723c */ /* 0x060fec00000418ff */
[C---:B------:R-:W-:Y:S06]  /*1c030*/  HMMA.16816.F32.BF16 R40, R128.reuse, R42, RZ ;  /* 0x0000002a8028723c */ /* 0x040fec00000418ff */
[C---:B------:R-:W-:Y:S06]  /*1c040*/  HMMA.16816.F32.BF16 R56, R128.reuse, R58, RZ ;  /* 0x0000003a8038723c */ /* 0x040fec00000418ff */
[----:B------:R-:W-:Y:S06]  /*1c050*/  HMMA.16816.F32.BF16 R64, R128, R66, RZ ;  /* 0x000000428040723c */ /* 0x000fec00000418ff */
[C---:B------:R-:W-:Y:S06]  /*1c060*/  HMMA.16816.F32.BF16 R36, R8.reuse, R20, R36 ;  /* 0x000000140824723c */ /* 0x040fec0000041824 */
[C---:B------:R-:W-:Y:S01]  /*1c070*/  HMMA.16816.F32.BF16 R40, R8.reuse, R22, R40 ;  /* 0x000000160828723c */ /* 0x040fe20000041828 */
[----:B------:R-:W3:Y:S05]  /*1c080*/  LDSM.16.MT88.4 R20, [R222+0x14800] ;  /* 0x01480000de14783b */ /* 0x000eea0000004200 */
        /* <DEDUP_REMOVED lines=45> */
[C---:B------:R-:W-:Y:S06]  /*1c360*/  HMMA.16816.F32.BF16 R144, R8.reuse, R28, R144 ;  /* 0x0000001c0890723c */ /* 0x040fec0000041890 */
        /* <DEDUP_REMOVED lines=8> */
[C---:B------:R-:W-:Y:S06]  /*1c3f0*/  HMMA.16816.F32.BF16 R120, R8.reuse, R6, R120 ;  /* 0x000000060878723c */ /* 0x040fec0000041878 */
[C---:B-----5:R-:W-:Y:S06]  /*1c400*/  HMMA.16816.F32.BF16 R124, R8.reuse, R12, R124 ;  /* 0x0000000c087c723c */ /* 0x060fec000004187c */
[----:B------:R-:W-:Y:S01]  /*1c410*/  HMMA.16816.F32.BF16 R128, R8, R14, R128 ;  /* 0x0000000e0880723c */ /* 0x000fe20000041880 */
[----:B------:R-:W1:Y:S01]  /*1c420*/  LDSM.16.MT88.4 R8, [R222+0x13000] ;  /* 0x01300000de08783b */ /* 0x000e620000004200 */
[-CC-:B------:R-:W-:Y:S01]  /*1c430*/  FFMA.FTZ R32, R184, R189.reuse, -R190.reuse ;  /* 0x000000bdb8207223 */ /* 0x180fe200000108be */
[-CC-:B------:R-:W-:Y:S01]  /*1c440*/  FFMA.FTZ R33, R185, R189.reuse, -R190.reuse ;  /* 0x000000bdb9217223 */ /* 0x180fe200000108be */
[-CC-:B------:R-:W-:Y:S01]  /*1c450*/  FFMA.FTZ R34, R232, R189.reuse, -R190.reuse ;  /* 0x000000bde8227223 */ /* 0x180fe200000108be */
[-C--:B------:R-:W-:Y:S01]  /*1c460*/  FFMA.FTZ R35, R252, R189.reuse, -R190 ;  /* 0x000000bdfc237223 */ /* 0x080fe200000108be */
[-CC-:B------:R-:W-:Y:S01]  /*1c470*/  FFMA.FTZ R187, R224, R189.reuse, -R188.reuse ;  /* 0x000000bde0bb7223 */ /* 0x180fe200000108bc */
[-CC-:B------:R-:W-:Y:S01]  /*1c480*/  FFMA.FTZ R186, R198, R189.reuse, -R188.reuse ;  /* 0x000000bdc6ba7223 */ /* 0x180fe200000108bc */
[-CC-:B------:R-:W-:Y:S01]  /*1c490*/  FFMA.FTZ R185, R196, R189.reuse, -R188.reuse ;  /* 0x000000bdc4b97223 */ /* 0x180fe200000108bc */
[----:B------:R-:W-:Y:S01]  /*1c4a0*/  FFMA.FTZ R184, R194, R189, -R188 ;  /* 0x000000bdc2b87223 */ /* 0x000fe200000108bc */
[----:B------:R-:W-:Y:S01]  /*1c4b0*/  MUFU.EX2 R32, R32 ;  /* 0x0000002000207308 */ /* 0x000fe20000000800 */
[----:B------:R-:W2:Y:S04]  /*1c4c0*/  LDSM.16.MT88.4 R16, [R223+0x11000] ;  /* 0x01100000df10783b */ /* 0x000ea80000004200 */
[----:B------:R-:W3:Y:S03]  /*1c4d0*/  LDSM.16.MT88.4 R12, [R223+0x13000] ;  /* 0x01300000df0c783b */ /* 0x000ee60000004200 */
[----:B------:R-:W4:Y:S01]  /*1c4e0*/  MUFU.EX2 R33, R33 ;  /* 0x0000002100217308 */ /* 0x000f220000000800 */
[----:B------:R-:W-:Y:S04]  /*1c4f0*/  LDSM.16.MT88.4 R20, [R220+0x11000] ;  /* 0x01100000dc14783b */ /* 0x000fe80000004200 */
[----:B------:R-:W-:Y:S03]  /*1c500*/  LDSM.16.MT88.4 R28, [R222+0x11000] ;  /* 0x01100000de1c783b */ /* 0x000fe60000004200 */
[----:B------:R-:W-:Y:S01]  /*1c510*/  MUFU.EX2 R34, R34 ;  /* 0x0000002200227308 */ /* 0x000fe20000000800 */
[----:B------:R-:W-:Y:S07]  /*1c520*/  LDSM.16.MT88.4 R24, [R221+0x11000] ;  /* 0x01100000dd18783b */ /* 0x000fee0000004200 */
[----:B------:R-:W5:Y:S08]  /*1c530*/  MUFU.EX2 R35, R35 ;  /* 0x0000002300237308 */ /* 0x000f700000000800 */
[----:B------:R-:W-:Y:S08]  /*1c540*/  MUFU.EX2 R187, R187 ;  /* 0x000000bb00bb7308 */ /* 0x000ff00000000800 */
[----:B------:R-:W1:Y:S08]  /*1c550*/  MUFU.EX2 R186, R186 ;  /* 0x000000ba00ba7308 */ /* 0x000e700000000800 */
[----:B------:R-:W-:Y:S08]  /*1c560*/  MUFU.EX2 R185, R185 ;  /* 0x000000b900b97308 */ /* 0x000ff00000000800 */
[----:B------:R-:W2:Y:S01]  /*1c570*/  MUFU.EX2 R184, R184 ;  /* 0x000000b800b87308 */ /* 0x000ea20000000800 */
[----:B----4-:R-:W-:-:S02]  /*1c580*/  F2FP.BF16.F32.PACK_AB R4, R33, R32 ;  /* 0x000000202104723e */ /* 0x010fc400000010ff */
[----:B-----5:R-:W-:Y:S02]  /*1c590*/  F2FP.BF16.F32.PACK_AB R6, R35, R34 ;  /* 0x000000222306723e */ /* 0x020fe400000010ff */
[----:B-1----:R-:W-:Y:S02]  /*1c5a0*/  F2FP.BF16.F32.PACK_AB R5, R186, R187 ;  /* 0x000000bbba05723e */ /* 0x002fe400000010ff */
[----:B--2---:R-:W-:-:S07]  /*1c5b0*/  F2FP.BF16.F32.PACK_AB R7, R184, R185 ;  /* 0x000000b9b807723e */ /* 0x004fce00000010ff */
        /* <DEDUP_REMOVED lines=36> */
[----:B------:R-:W-:Y:S01]  /*1c800*/  HMMA.16816.F32.BF16 R152, R4, R28, R152 ;  /* 0x0000001c0498723c */ /* 0x000fe20000041898 */
[----:B------:R-:W-:-:S05]  /*1c810*/  FFMA.FTZ R193, R193, R189, -R188 ;  /* 0x000000bdc1c17223 */ /* 0x000fca00000108bc */
[----:B------:R-:W-:Y:S01]  /*1c820*/  HMMA.16816.F32.BF16 R148, R4, R30, R148 ;  /* 0x0000001e0494723c */ /* 0x000fe20000041894 */
[-CC-:B------:R-:W-:Y:S01]  /*1c830*/  FFMA.FTZ R29, R251, R189.reuse, -R190.reuse ;  /* 0x000000bdfb1d7223 */ /* 0x180fe200000108be */
[-CC-:B------:R-:W-:Y:S01]  /*1c840*/  FFMA.FTZ R28, R192, R189.reuse, -R190.reuse ;  /* 0x000000bdc01c7223 */ /* 0x180fe200000108be */
[----:B------:R-:W-:-:S04]  /*1c850*/  FFMA.FTZ R251, R199, R189, -R190 ;  /* 0x000000bdc7fb7223 */ /* 0x000fc800000108be */
[-C--:B------:R-:W-:Y:S01]  /*1c860*/  FFMA.FTZ R30, R249, R189.reuse, -R190 ;  /* 0x000000bdf91e7223 */ /* 0x080fe200000108be */
[-CC-:B------:R-:W-:Y:S01]  /*1c870*/  FFMA.FTZ R31, R197, R189.reuse, -R188.reuse ;  /* 0x000000bdc51f7223 */ /* 0x180fe200000108bc */
[-CC-:B------:R-:W-:Y:S01]  /*1c880*/  FFMA.FTZ R190, R195, R189.reuse, -R188.reuse ;  /* 0x000000bdc3be7223 */ /* 0x180fe200000108bc */
[----:B------:R-:W-:Y:S01]  /*1c890*/  FFMA.FTZ R249, R191, R189, -R188 ;  /* 0x000000bdbff97223 */ /* 0x000fe200000108bc */
[----:B------:R-:W-:Y:S08]  /*1c8a0*/  MUFU.EX2 R28, R28 ;  /* 0x0000001c001c7308 */ /* 0x000ff00000000800 */
[----:B------:R-:W5:Y:S08]  /*1c8b0*/  MUFU.EX2 R29, R29 ;  /* 0x0000001d001d7308 */ /* 0x000f700000000800 */
[----:B------:R-:W-:Y:S08]  /*1c8c0*/  MUFU.EX2 R30, R30 ;  /* 0x0000001e001e7308 */ /* 0x000ff00000000800 */
[----:B------:R-:W3:Y:S08]  /*1c8d0*/  MUFU.EX2 R251, R251 ;  /* 0x000000fb00fb7308 */ /* 0x000ef00000000800 */
[----:B------:R-:W-:Y:S08]  /*1c8e0*/  MUFU.EX2 R31, R31 ;  /* 0x0000001f001f7308 */ /* 0x000ff00000000800 */
[----:B------:R-:W1:Y:S08]  /*1c8f0*/  MUFU.EX2 R190, R190 ;  /* 0x000000be00be7308 */ /* 0x000e700000000800 */
[----:B------:R-:W-:Y:S08]  /*1c900*/  MUFU.EX2 R188, R193 ;  /* 0x000000c100bc7308 */ /* 0x000ff00000000800 */
[----:B------:R-:W1:Y:S01]  /*1c910*/  MUFU.EX2 R249, R249 ;  /* 0x000000f900f97308 */ /* 0x000e620000000800 */
[C---:B------:R-:W-:Y:S06]  /*1c920*/  HMMA.16816.F32.BF16 R144, R4.reuse, R24, R144 ;  /* 0x000000180490723c */ /* 0x040fec0000041890 */
[C---:B------:R-:W-:Y:S01]  /*1c930*/  HMMA.16816.F32.BF16 R140, R4.reuse, R26, R140 ;  /* 0x0000001a048c723c */ /* 0x040fe2000004188c */
[----:B------:R-:W-:Y:S05]  /*1c940*/  LDSM.16.MT88.4 R24, [R222+0x13800] ;  /* 0x01380000de18783b */ /* 0x000fea0000004200 */
[C---:B----4-:R-:W-:Y:S06]  /*1c950*/  HMMA.16816.F32.BF16 R108, R4.reuse, R20, R108 ;  /* 0x00000014046c723c */ /* 0x050fec000004186c */
[C---:B------:R-:W-:Y:S01]  /*1c960*/  HMMA.16816.F32.BF16 R112, R4.reuse, R22, R112 ;  /* 0x000000160470723c */ /* 0x040fe20000041870 */
[----:B------:R-:W4:Y:S05]  /*1c970*/  LDSM.16.MT88.4 R20, [R222+0x11800] ;  /* 0x01180000de14783b */ /* 0x000f2a0000004200 */
[C---:B--2---:R-:W-:Y:S06]  /*1c980*/  HMMA.16816.F32.BF16 R116, R4.reuse, R16, R116 ;  /* 0x000000100474723c */ /* 0x044fec0000041874 */
[----:B------:R-:W-:Y:S01]  /*1c990*/  HMMA.16816.F32.BF16 R120, R4, R18, R120 ;  /* 0x000000120478723c */ /* 0x000fe20000041878 */
[----:B------:R-:W2:Y:S06]  /*1c9a0*/  LDSM.16.MT88.4 R16, [R221+0x11800] ;  /* 0x01180000dd10783b */ /* 0x000eac0000004200 */
[----:B-----5:R-:W-:-:S02]  /*1c9b0*/  F2FP.BF16.F32.PACK_AB R4, R29, R28 ;  /* 0x0000001c1d04723e */ /* 0x020fc400000010ff */
[----:B---3--:R-:W-:Y:S02]  /*1c9c0*/  F2FP.BF16.F32.PACK_AB R6, R251, R30 ;  /* 0x0000001efb06723e */ /* 0x008fe400000010ff */
[----:B-1----:R-:W-:Y:S02]  /*1c9d0*/  F2FP.BF16.F32.PACK_AB R5, R190, R31 ;  /* 0x0000001fbe05723e */ /* 0x002fe400000010ff */
[----:B------:R-:W-:-:S07]  /*1c9e0*/  F2FP.BF16.F32.PACK_AB R7, R249, R188 ;  /* 0x000000bcf907723e */ /* 0x000fce00000010ff */
[C---:B------:R-:W-:Y:S06]  /*1c9f0*/  HMMA.16816.F32.BF16 R160, R4.reuse, R12, R160 ;  /* 0x0000000c04a0723c */ /* 0x040fec00000418a0 */
[C---:B------:R-:W-:Y:S01]  /*1ca00*/  HMMA.16816.F32.BF16 R156, R4.reuse, R14, R156 ;  /* 0x0000000e049c723c */ /* 0x040fe2000004189c */
[----:B------:R-:W1:Y:S05]  /*1ca10*/  LDSM.16.MT88.4 R12, [R223+0x13800] ;  /* 0x01380000df0c783b */ /* 0x000e6a0000004200 */
        /* <DEDUP_REMOVED lines=13> */
[----:B------:R-:W-:Y:S01]  /*1caf0*/  HMMA.16816.F32.BF16 R64, R4, R10, R64 ;  /* 0x0000000a0440723c */ /* 0x000fe20000041840 */
[----:B------:R-:W3:Y:S01]  /*1cb00*/  LDSM.16.MT88.4 R8, [R220+0x15800] ;  /* 0x01580000dc08783b */ /* 0x000ee20000004200 */
        /* <DEDUP_REMOVED lines=10> */
[----:B------:R-:W5:Y:S01]  /*1cbb0*/  LDSM.16.MT88.4 R24, [R221+0x15800] ;  /* 0x01580000dd18783b */ /* 0x000f620000004200 */
[----:B------:R-:W-:-:S04]  /*1cbc0*/  FADD.FTZ R168, R168, R173 ;  /* 0x000000ada8a87221 */ /* 0x000fc80000010000 */
[----:B----4-:R-:W-:Y:S01]  /*1cbd0*/  HMMA.16816.F32.BF16 R52, R4, R20, R52 ;  /* 0x000000140434723c */ /* 0x010fe20000041834 */
[----:B------:R-:W-:-:S05]  /*1cbe0*/  FADD.FTZ R171, R171, R172 ;  /* 0x000000acabab7221 */ /* 0x000fca0000010000 */
        /* <DEDUP_REMOVED lines=27> */
[----:B-----5:R-:W-:Y:S02]  /*1cda0*/  HMMA.16816.F32.BF16 R84, R4, R24, R84 ;  /* 0x000000180454723c */ /* 0x020fe40000041854 */
[----:B------:R-:W-:Y:S01]  /*1cdb0*/  FADD.FTZ R30, R30, R29 ;  /* 0x0000001d1e1e7221 */ /* 0x000fe20000010000 */
[----:B------:R-:W-:-:S03]  /*1cdc0*/  FADD.FTZ R188, R188, R31 ;  /* 0x0000001fbcbc7221 */ /* 0x000fc60000010000 */
[----:B------:R-:W-:Y:S01]  /*1cdd0*/  HMMA.16816.F32.BF16 R88, R4, R26, R88 ;  /* 0x0000001a0458723c */ /* 0x000fe20000041858 */
[----:B------:R-:W-:Y:S01]  /*1cde0*/  MOV R232, 0x80 ;  /* 0x0000008000e87802 */ /* 0x000fe20000000f00 */
[----:B------:R-:W-:Y:S01]  /*1cdf0*/  FADD.FTZ R251, R251, R30 ;  /* 0x0000001efbfb7221 */ /* 0x000fe20000010000 */
[----:B------:R-:W-:-:S03]  /*1ce00*/  FADD.FTZ R249, R249, R188 ;  /* 0x000000bcf9f97221 */ /* 0x000fc60000010000 */
[C---:B----4-:R-:W-:Y:S06]  /*1ce10*/  HMMA.16816.F32.BF16 R100, R4.reuse, R20, R100 ;  /* 0x000000140464723c */ /* 0x050fec0000041864 */
[C---:B------:R-:W-:Y:S06]  /*1ce20*/  HMMA.16816.F32.BF16 R104, R4.reuse, R22, R104 ;  /* 0x000000160468723c */ /* 0x040fec0000041868 */
[C---:B--2---:R-:W-:Y:S06]  /*1ce30*/  HMMA.16816.F32.BF16 R108, R4.reuse, R16, R108 ;  /* 0x00000010046c723c */ /* 0x044fec000004186c */
[C---:B------:R-:W-:Y:S06]  /*1ce40*/  HMMA.16816.F32.BF16 R112, R4.reuse, R18, R112 ;  /* 0x000000120470723c */ /* 0x040fec0000041870 */
[C---:B-1----:R-:W-:Y:S06]  /*1ce50*/  HMMA.16816.F32.BF16 R116, R4.reuse, R12, R116 ;  /* 0x0000000c0474723c */ /* 0x042fec0000041874 */
[C---:B------:R-:W-:Y:S06]  /*1ce60*/  HMMA.16816.F32.BF16 R120, R4.reuse, R14, R120 ;  /* 0x0000000e0478723c */ /* 0x040fec0000041878 */
[C---:B---3--:R-:W-:Y:S06]  /*1ce70*/  HMMA.16816.F32.BF16 R124, R4.reuse, R8, R124 ;  /* 0x00000008047c723c */ /* 0x048fec000004187c */
[----:B------:R-:W-:Y:S01]  /*1ce80*/  HMMA.16816.F32.BF16 R128, R4, R10, R128 ;  /* 0x0000000a0480723c */ /* 0x000fe20000041880 */
[----:B------:R-:W-:-:S08]  /*1ce90*/  NOP ;  /* 0x0000000000007918 */ /* 0x000fd00000000000 */
[----:B------:R-:W-:-:S15]  /*1cea0*/  @!P6 BRA `(.L_x_7339) ;  /* 0x000000580034e947 */ /* 0x000fde0003800000 */
[----:B------:R-:W1:Y:S01]  /*1ceb0*/  LDC.64 R198, c[0x0][0x208] ;  /* 0x00008200ffc67b82 */ /* 0x000e620000000a00 */
[----:B------:R-:W-:-:S04]  /*1cec0*/  DEPBAR.LE SB0, 0x0 ;  /* 0x000080000000791a */ /* 0x000fc80000000000 */
[----:B------:R-:W-:Y:S05]  /*1ced0*/  WARPSYNC.ALL ;  /* 0x0000000000007948 */ /* 0x000fea0003800000 */
[----:B------:R-:W2:Y:S01]  /*1cee0*/  LDC.64 R196, c[0x0][0x198] ;  /* 0x00006600ffc47b82 */ /* 0x000ea20000000a00 */
[----:B------:R-:W-:Y:S01]  /*1cef0*/  BSSY B0, `(.L_x_7340) ;  /* 0x000004d000007945 */ /* 0x000fe20003800000 */
[----:B------:R-:W-:-:S06]  /*1cf00*/  IADD3 R242, R166, -0x2, RZ ;  /* 0xfffffffea6f27810 */ /* 0x000fcc0007ffe0ff */
[----:B------:R-:W-:Y:S06]  /*1cf10*/  BAR.SYNC.DEFER_BLOCKING 0x0 ;  /* 0x0000000000007b1d */ /* 0x000fec0000010000 */
[----:B------:R-:W-:Y:S05]  /*1cf20*/  @!P0 BRA `(.L_x_7341) ;  /* 0x0000000400108947 */ /* 0x000fea0003800000 */
[----:B-1----:R-:W-:Y:S02]  /*1cf30*/  R2UR UR4, R198 ;  /* 0x00000000c60472ca */ /* 0x002fe400000e0000 */
[----:B------:R-:W-:-:S13]  /*1cf40*/  R2UR UR5, R199 ;  /* 0x00000000c70572ca */ /* 0x000fda00000e0000 */
[----:B--2---:R-:W2:Y:S01]  /*1cf50*/  LD.E R11, desc[UR4][R196.64+0x170] ;  /* 0x00017004c40b7980 */ /* 0x004ea2000c101900 */
[----:B------:R-:W-:Y:S01]  /*1cf60*/  IMAD.SHL.U32 R0, R242, 0x40, RZ ;  /* 0x00000040f2007824 */ /* 0x000fe200078e00ff */
[----:B------:R-:W-:Y:S02]  /*1cf70*/  R2UR UR10, R198 ;  /* 0x00000000c60a72ca */ /* 0x000fe400000e0000 */
[----:B------:R-:W-:Y:S02]  /*1cf80*/  R2UR UR11, R199 ;  /* 0x00000000c70b72ca */ /* 0x000fe400000e0000 */
[----:B------:R-:W-:Y:S02]  /*1cf90*/  IADD3 R10, R0, 0x40, RZ ;  /* 0x00000040000a7810 */ /* 0x000fe40007ffe0ff */
        /* <DEDUP_REMOVED lines=34> */
[----:B------:R-:W-:Y:S02]  /*1d1c0*/  ISETP.GE.U32.AND P6, PT, R6, R7, PT ;  /* 0x000000070600720c */ /* 0x000fe40003fc6070 */
[----:B------:R-:W-:-:S09]  /*1d1d0*/  LOP3.LUT R7, RZ, R11, RZ, 0x33, !PT ;  /* 0x0000000bff077212 */ /* 0x000fd200078e33ff */
        /* <DEDUP_REMOVED lines=25> */
.L_x_7341:
[----:B-1----:R-:W-:Y:S02]  /*1d370*/  R2UR UR4, R198 ;  /* 0x00000000c60472ca */ /* 0x002fe400000e0000 */
[----:B------:R-:W-:-:S13]  /*1d380*/  R2UR UR5, R199 ;  /* 0x00000000c70572ca */ /* 0x000fda00000e0000 */
[----:B--2---:R-:W2:Y:S02]  /*1d390*/  LD.E R4, desc[UR4][R196.64+0x40] ;  /* 0x00004004c4047980 */ /* 0x004ea4000c101900 */
[----:B--2---:R-:W-:-:S05]  /*1d3a0*/  IMAD.U32 R4, R4, -0x40, RZ ;  /* 0xffffffc004047824 */ /* 0x004fca00078e00ff */
[----:B------:R-:W-:Y:S02]  /*1d3b0*/  SHF.R.S32.HI R0, RZ, 0x1f, R4 ;  /* 0x0000001fff007819 */ /* 0x000fe40000011404 */
.L_x_7342:
[----:B------:R-:W-:Y:S05]  /*1d3c0*/  BSYNC B0 ;  /* 0x0000000000007941 */ /* 0x000fea0003800000 */
.L_x_7340:
[C---:B------:R-:W-:Y:S01]  /*1d3d0*/  LOP3.LUT P6, RZ, R241.reuse, 0x1, RZ, 0xc0, !PT ;  /* 0x00000001f1ff7812 */ /* 0x040fe200078cc0ff */
[----:B------:R-:W-:Y:S01]  /*1d3e0*/  BSSY B1, `(.L_x_7343) ;  /* 0x000034d000017945 */ /* 0x000fe20003800000 */
[C---:B------:R-:W-:Y:S02]  /*1d3f0*/  LOP3.LUT P5, RZ, R241.reuse, 0x2, RZ, 0xc0, !PT ;  /* 0x00000002f1ff7812 */ /* 0x040fe400078ac0ff */
[C---:B------:R-:W-:Y:S02]  /*1d400*/  LOP3.LUT P4, RZ, R241.reuse, 0x4, RZ, 0xc0, !PT ;  /* 0x00000004f1ff7812 */ /* 0x040fe4000788c0ff */
[C---:B------:R-:W-:Y:S02]  /*1d410*/  LEA R166, P2, R4.reuse, R180, 0x1 ;  /* 0x000000b404a67211 */ /* 0x040fe400078408ff */
[----:B------:R-:W-:Y:S02]  /*1d420*/  IADD3 R7, P1, R4, R225, RZ ;  /* 0x000000e104077210 */ /* 0x000fe40007f3e0ff */
[----:B------:R-:W-:-:S02]  /*1d430*/  LOP3.LUT P3, RZ, R241, 0x8, RZ, 0xc0, !PT ;  /* 0x00000008f1ff7812 */ /* 0x000fc4000786c0ff */
[-C--:B------:R-:W-:Y:S01]  /*1d440*/  LEA.HI.X R167, R4, R181.reuse, R0, 0x1, P2 ;  /* 0x000000b504a77211 */ /* 0x080fe200010f0c00 */
[----:B------:R-:W-:Y:S01]  /*1d450*/  IMAD.X R4, R0, 0x1, R226, P1 ;  /* 0x0000000100047824 */ /* 0x000fe200008e06e2 */
[CC--:B------:R-:W-:Y:S02]  /*1d460*/  @P6 LEA R12, P2, R7.reuse, R180.reuse, 0x1 ;  /* 0x000000b4070c6211 */ /* 0x0c0fe400078408ff */
[CC--:B------:R-:W-:Y:S02]  /*1d470*/  @P5 LEA R10, P1, R7.reuse, R180.reuse, 0x1 ;  /* 0x000000b4070a5211 */ /* 0x0c0fe400078208ff */
[CCC-:B------:R-:W-:Y:S02]  /*1d480*/  @P6 LEA.HI.X R13, R7.reuse, R181.reuse, R4.reuse, 0x1, P2 ;  /* 0x000000b5070d6211 */ /* 0x1c0fe400010f0c04 */
[C---:B------:R-:W-:Y:S02]  /*1d490*/  @P4 LEA R8, P2, R7.reuse, R180, 0x1 ;  /* 0x000000b407084211 */ /* 0x040fe400078408ff */
[----:B------:R-:W-:-:S02]  /*1d4a0*/  @P5 LEA.HI.X R11, R7, R181, R4, 0x1, P1 ;  /* 0x000000b5070b5211 */ /* 0x000fc400008f0c04 */
[C-C-:B------:R-:W-:Y:S02]  /*1d4b0*/  @P4 LEA.HI.X R9, R7.reuse, R181, R4.reuse, 0x1, P2 ;  /* 0x000000b507094211 */ /* 0x140fe400010f0c04 */
[CC--:B------:R-:W-:Y:S02]  /*1d4c0*/  @P3 LEA R6, P1, R7.reuse, R180.reuse, 0x1 ;  /* 0x000000b407063211 */ /* 0x0c0fe400078208ff */
[C---:B------:R-:W-:Y:S02]  /*1d4d0*/  IADD3 R5, P2, R7.reuse, R225, RZ ;  /* 0x000000e107057210 */ /* 0x040fe40007f5e0ff */
[----:B------:R-:W-:Y:S02]  /*1d4e0*/  @P3 LEA.HI.X R7, R7, R181, R4, 0x1, P1 ;  /* 0x000000b507073211 */ /* 0x000fe400008f0c04 */
[CC--:B------:R-:W-:Y:S01]  /*1d4f0*/  @P5 LEA R18, P1, R5.reuse, R180.reuse, 0x1 ;  /* 0x000000b405125211 */ /* 0x0c0fe200078208ff */
[----:B------:R-:W-:Y:S01]  /*1d500*/  IMAD.X R4, R4, 0x1, R226, P2 ;  /* 0x0000000104047824 */ /* 0x000fe200010e06e2 */
[----:B------:R-:W-:-:S02]  /*1d510*/  @P6 LEA R20, P2, R5, R180, 0x1 ;  /* 0x000000b405146211 */ /* 0x000fc400078408ff */
[----:B------:R-:W-:Y:S02]  /*1d520*/  @P6 R2UR UR10, R198 ;  /* 0x00000000c60a62ca */ /* 0x000fe400000e0000 */
[CCC-:B------:R-:W-:Y:S02]  /*1d530*/  @P6 LEA.HI.X R21, R5.reuse, R181.reuse, R4.reuse, 0x1, P2 ;  /* 0x000000b505156211 */ /* 0x1c0fe400010f0c04 */
[CC--:B------:R-:W-:Y:S02]  /*1d540*/  @P4 LEA R14, P2, R5.reuse, R180.reuse, 0x1 ;  /* 0x000000b4050e4211 */ /* 0x0c0fe400078408ff */
[CCC-:B------:R-:W-:Y:S02]  /*1d550*/  @P5 LEA.HI.X R19, R5.reuse, R181.reuse, R4.reuse, 0x1, P1 ;  /* 0x000000b505135211 */ /* 0x1c0fe400008f0c04 */
[C---:B------:R-:W-:Y:S02]  /*1d560*/  @P4 LEA.HI.X R15, R5.reuse, R181, R4, 0x1, P2 ;  /* 0x000000b5050f4211 */ /* 0x040fe400010f0c04 */
[----:B------:R-:W-:-:S02]  /*1d570*/  @P3 LEA R16, P1, R5, R180, 0x1 ;  /* 0x000000b405103211 */ /* 0x000fc400078208ff */
[C---:B------:R-:W-:Y:S02]  /*1d580*/  IADD3 R0, P2, R5.reuse, R225, RZ ;  /* 0x000000e105007210 */ /* 0x040fe40007f5e0ff */
[----:B------:R-:W-:Y:S01]  /*1d590*/  @P3 LEA.HI.X R17, R5, R181, R4, 0x1, P1 ;  /* 0x000000b505113211 */ /* 0x000fe200008f0c04 */
[----:B------:R-:W-:Y:S01]  /*1d5a0*/  @P5 IMAD.MOV.U32 R5, RZ, RZ, R167 ;  /* 0x000000ffff055224 */ /* 0x000fe200078e00a7 */
[----:B------:R-:W-:Y:S01]  /*1d5b0*/  @P6 R2UR UR11, R199 ;  /* 0x00000000c70b62ca */ /* 0x000fe200000e0000 */
[----:B------:R-:W-:Y:S01]  /*1d5c0*/  IMAD.X R4, R4, 0x1, R226, P2 ;  /* 0x0000000104047824 */ /* 0x000fe200010e06e2 */
[CC--:B------:R-:W-:Y:S02]  /*1d5d0*/  @P6 LEA R22, P2, R0.reuse, R180.reuse, 0x1 ;  /* 0x000000b400166211 */ /* 0x0c0fe400078408ff */
[----:B------:R-:W-:Y:S02]  /*1d5e0*/  @P5 LEA R26, P1, R0, R180, 0x1 ;  /* 0x000000b4001a5211 */ /* 0x000fe400078208ff */
[----:B------:R-:W-:-:S02]  /*1d5f0*/  @P5 R2UR UR8, R198 ;  /* 0x00000000c60852ca */ /* 0x000fc400000e0000 */
[----:B------:R-:W-:Y:S02]  /*1d600*/  @P5 R2UR UR9, R199 ;  /* 0x00000000c70952ca */ /* 0x000fe400000e0000 */
[CCC-:B------:R-:W-:Y:S02]  /*1d610*/  @P6 LEA.HI.X R23, R0.reuse, R181.reuse, R4.reuse, 0x1, P2 ;  /* 0x000000b500176211 */ /* 0x1c0fe400010f0c04 */
        /* <DEDUP_REMOVED lines=9> */
[C---:B------:R-:W-:Y:S02]  /*1d6b0*/  @P4 R2UR UR5, R199.reuse ;  /* 0x00000000c70542ca */ /* 0x040fe400000e0000 */
[CCC-:B------:R-:W-:Y:S02]  /*1d6c0*/  @P4 LEA.HI.X R25, R0.reuse, R181.reuse, R4.reuse, 0x1, P2 ;  /* 0x000000b500194211 */ /* 0x1c0fe400010f0c04 */
[----:B------:R-:W-:Y:S01]  /*1d6d0*/  @P3 LEA.HI.X R33, R0, R181, R4, 0x1, P1 ;  /* 0x000000b500213211 */ /* 0x000fe200008f0c04 */
[----:B------:R-:W-:Y:S01]  /*1d6e0*/  @P5 IMAD.MOV.U32 R4, RZ, RZ, R166 ;  /* 0x000000ffff045224 */ /* 0x000fe200078e00a6 */
[C---:B------:R-:W-:Y:S01]  /*1d6f0*/  @P3 R2UR UR12, R198.reuse ;  /* 0x00000000c60c32ca */ /* 0x040fe200000e0000 */
[----:B------:R-:W1:Y:S01]  /*1d700*/  S2R R0, SR_TID.X ;  /* 0x0000000000007919 */ /* 0x000e620000002100 */
[C---:B------:R-:W-:Y:S02]  /*1d710*/  @P3 R2UR UR13, R199.reuse ;  /* 0x00000000c70d32ca */ /* 0x040fe400000e0000 */
[----:B------:R-:W-:Y:S01]  /*1d720*/  @P3 R2UR UR14, R198 ;  /* 0x00000000c60e32ca */ /* 0x000fe200000e0000 */
[----:B------:R-:W-:Y:S01]  /*1d730*/  @!PT LDS RZ, [RZ] ;  /* 0x00000000fffff984 */ /* 0x000fe20000000800 */
[----:B------:R-:W-:Y:S01]  /*1d740*/  @!PT LDS RZ, [RZ] ;  /* 0x00000000fffff984 */ /* 0x000fe20000000800 */
[----:B------:R-:W-:Y:S01]  /*1d750*/  @!PT LDS RZ, [RZ] ;  /* 0x00000000fffff984 */ /* 0x000fe20000000800 */
[----:B------:R2:W-:Y:S01]  /*1d760*/  @P5 LDGSTS.E.BYPASS.LTC128B.128 [R240+0x12000], desc[UR8][R4.64+0x80] ;  /* 0x1200008004f05fae */ /* 0x0005e2000b901d48 */
[----:B------:R-:W-:-:S03]  /*1d770*/  @P3 R2UR UR15, R199 ;  /* 0x00000000c70f32ca */ /* 0x000fc600000e0000 */
[----:B------:R-:W-:Y:S01]  /*1d780*/  @!P5 STS.128 [R240+0x12000], RZ ;  /* 0x012000fff000d388 */ /* 0x000fe20000000c00 */
[----:B--2---:R-:W-:Y:S02]  /*1d790*/  @P4 IMAD.MOV.U32 R4, RZ, RZ, R166 ;  /* 0x000000ffff044224 */ /* 0x004fe400078e00a6 */
[----:B------:R-:W-:-:S05]  /*1d7a0*/  @P4 IMAD.MOV.U32 R5, RZ, RZ, R167 ;  /* 0x000000ffff054224 */ /* 0x000fca00078e00a7 */
[----:B------:R-:W-:Y:S01]  /*1d7b0*/  @!PT LDS RZ, [RZ] ;  /* 0x00000000fffff984 */ /* 0x000fe20000000800 */
[----:B------:R-:W-:Y:S01]  /*1d7c0*/  @!PT LDS RZ, [RZ] ;  /* 0x00000000fffff984 */ /* 0x000fe20000000800 */
[----:B------:R-:W-:Y:S01]  /*1d7d0*/  @!PT LDS RZ, [RZ] ;  /* 0x00000000fffff984 */ /* 0x000fe20000000800 */
[----:B------:R2:W-:Y:S04]  /*1d7e0*/  @P4 LDGSTS.E.BYPASS.LTC128B.128 [R240+0x14000], desc[UR4][R4.64+0x100] ;  /* 0x1400010004f04fae */ /* 0x0005e8000b901d44 */
[----:B------:R-:W-:Y:S01]  /*1d7f0*/  @!P4 STS.128 [R240+0x14000], RZ ;  /* 0x014000fff000c388 */ /* 0x000fe20000000c00 */
[----:B--2---:R-:W-:Y:S02]  /*1d800*/  @P3 IMAD.MOV.U32 R4, RZ, RZ, R166 ;  /* 0x000000ffff043224 */ /* 0x004fe400078e00a6 */
        /* <DEDUP_REMOVED lines=74> */
[----:B--2---:R-:W-:Y:S04]  /*1dcb0*/  LDSM.16.M88.4 R12, [R219] ;  /* 0x00000000db0c783b */ /* 0x004fe80000000200 */
[----:B------:R-:W2:Y:S04]  /*1dcc0*/  LDSM.16.M88.4 R168, [R218+0x8000] ;  /* 0x00800000daa8783b */ /* 0x000ea80000000200 */
[----:B------:R-:W4:Y:S04]  /*1dcd0*/  LDSM.16.M88.4 R28, [R218+0x8800] ;  /* 0x00880000da1c783b */ /* 0x000f280000000200 */
[----:B------:R-:W-:Y:S04]  /*1dce0*/  LDSM.16.M88.4 R4, [R165] ;  /* 0x00000000a504783b */ /* 0x000fe80000000200 */
[----:B------:R-:W5:Y:S04]  /*1dcf0*/  LDSM.16.M88.4 R176, [R217] ;  /* 0x00000000d9b0783b */ /* 0x000f680000000200 */
[----:B------:R-:W1:Y:S04]  /*1dd00*/  LDSM.16.M88.4 R180, [R218+0x9800] ;  /* 0x00980000dab4783b */ /* 0x000e680000000200 */
[----:B------:R-:W1:Y:S04]  /*1dd10*/  LDSM.16.M88.4 R8, [R215] ;  /* 0x00000000d708783b */ /* 0x000e680000000200 */
[----:B---3--:R-:W3:Y:S04]  /*1dd20*/  LDSM.16.M88.4 R20, [R218+0x9000] ;  /* 0x00900000da14783b */ /* 0x008ee80000000200 */
[----:B------:R-:W-:Y:S04]  /*1dd30*/  LDSM.16.M88.4 R184, [R216+0x8000] ;  /* 0x00800000d8b8783b */ /* 0x000fe80000000200 */
[----:B------:R-:W-:Y:S04]  /*1dd40*/  LDSM.16.M88.4 R188, [R216+0xe000] ;  /* 0x00e00000d8bc783b */ /* 0x000fe80000000200 */
[----:B------:R-:W0:Y:S01]  /*1dd50*/  LDGDEPBAR ;  /* 0x00000000000079af */ /* 0x000e220000000000 */
[C---:B--2---:R-:W-:Y:S06]  /*1dd60*/  HMMA.16816.F32.BF16 R172, R12.reuse, R168, RZ ;  /* 0x000000a80cac723c */ /* 0x044fec00000418ff */
[C---:B------:R-:W-:Y:S06]  /*1dd70*/  HMMA.16816.F32.BF16 R168, R12.reuse, R170, RZ ;  /* 0x000000aa0ca8723c */ /* 0x040fec00000418ff */
[C---:B----4-:R-:W-:Y:S06]  /*1dd80*/  HMMA.16816.F32.BF16 R32, R12.reuse, R28, RZ ;  /* 0x0000001c0c20723c */ /* 0x050fec00000418ff */
[----:B------:R-:W-:Y:S06]  /*1dd90*/  HMMA.16816.F32.BF16 R28, R12, R30, RZ ;  /* 0x0000001e0c1c723c */ /* 0x000fec00000418ff */
[C---:B-----5:R-:W-:Y:S06]  /*1dda0*/  HMMA.16816.F32.BF16 R172, R4.reuse, R176, R172 ;  /* 0x000000b004ac723c */ /* 0x060fec00000418ac */
[----:B------:R-:W-:Y:S01]  /*1ddb0*/  HMMA.16816.F32.BF16 R168, R4, R178, R168 ;  /* 0x000000b204a8723c */ /* 0x000fe200000418a8 */
[----:B------:R-:W2:Y:S05]  /*1ddc0*/  LDSM.16.M88.4 R176, [R214] ;  /* 0x00000000d6b0783b */ /* 0x000eaa0000000200 */
[----:B-1----:R-:W-:Y:S06]  /*1ddd0*/  HMMA.16816.F32.BF16 R16, R12, R180, RZ ;  /* 0x000000b40c10723c */ /* 0x002fec00000418ff */
[----:B------:R-:W-:Y:S01]  /*1dde0*/  HMMA.16816.F32.BF16 R32, R4, R8, R32 ;  /* 0x000000080420723c */ /* 0x000fe20000041820 */
[----:B------:R-:W-:-:S04]  /*1ddf0*/  SHF.R.S32.HI R181, RZ, 0x1f, R0 ;  /* 0x0000001fffb57819 */ /* 0x000fc80000011400 */
[----:B------:R-:W-:Y:S01]  /*1de00*/  LEA.HI R181, R181, R0, RZ, 0x4 ;  /* 0x00000000b5b57211 */ /* 0x000fe200078f20ff */
[----:B------:R-:W-:Y:S01]  /*1de10*/  HMMA.16816.F32.BF16 R28, R4, R10, R28 ;  /* 0x0000000a041c723c */ /* 0x000fe2000004181c */
[----:B------:R-:W1:Y:S02]  /*1de20*/  LDSM.16.M88.4 R8, [R213] ;  /* 0x00000000d508783b */ /* 0x000e640000000200 */
[----:B------:R-:W-:-:S03]  /*1de30*/  LOP3.LUT R181, R181, 0xfffffff0, RZ, 0xc0, !PT ;  /* 0xfffffff0b5b57812 */ /* 0x000fc600078ec0ff */
[----:B---3--:R-:W-:Y:S02]  /*1de40*/  HMMA.16816.F32.BF16 R24, R12, R20, RZ ;  /* 0x000000140c18723c */ /* 0x008fe400000418ff */
[----:B------:R-:W-:-:S04]  /*1de50*/  IMAD.IADD R181, R0, 0x1, -R181 ;  /* 0x0000000100b57824 */ /* 0x000fc800078e0ab5 */
[----:B------:R-:W-:Y:S01]  /*1de60*/  HMMA.16816.F32.BF16 R20, R12, R22, RZ ;  /* 0x000000160c14723c */ /* 0x000fe200000418ff */
[----:B------:R-:W-:-:S04]  /*1de70*/  SHF.R.S32.HI R180, RZ, 0x1f, R181 ;  /* 0x0000001fffb47819 */ /* 0x000fc800000114b5 */
[----:B------:R-:W-:Y:S01]  /*1de80*/  LEA.HI R180, R180, R181, RZ, 0x3 ;  /* 0x000000b5b4b47211 */ /* 0x000fe200078f18ff */
[----:B------:R-:W-:Y:S03]  /*1de90*/  HMMA.16816.F32.BF16 R12, R12, R182, RZ ;  /* 0x000000b60c0c723c */ /* 0x000fe600000418ff */
[----:B------:R-:W-:-:S05]  /*1dea0*/  LOP3.LUT R180, R180, 0xfffffff8, RZ, 0xc0, !PT ;  /* 0xfffffff8b4b47812 */ /* 0x000fca00078ec0ff */
[----:B------:R-:W-:-:S04]  /*1deb0*/  IMAD.IADD R180, R181, 0x1, -R180 ;  /* 0x00000001b5b47824 */ /* 0x000fc800078e0ab4 */
[C---:B--2---:R-:W-:Y:S01]  /*1dec0*/  HMMA.16816.F32.BF16 R24, R4.reuse, R176, R24 ;  /* 0x000000b00418723c */ /* 0x044fe20000041818 */
[----:B------:R-:W-:Y:S02]  /*1ded0*/  LOP3.LUT P1, RZ, R180, 0x4, RZ, 0xc0, !PT ;  /* 0x00000004b4ff7812 */ /* 0x000fe4000782c0ff */
[----:B------:R-:W-:Y:S03]  /*1dee0*/  LDSM.16.M88.4 R180, [R216+0x8800] ;  /* 0x00880000d8b4783b */ /* 0x000fe60000000200 */
[----:B------:R-:W-:Y:S01]  /*1def0*/  HMMA.16816.F32.BF16 R20, R4, R178, R20 ;  /* 0x000000b20414723c */ /* 0x000fe20000041814 */
[----:B------:R-:W-:-:S05]  /*1df00*/  IMAD.MOV.U32 R176, RZ, RZ, 0x20 ;  /* 0x00000020ffb07424 */ /* 0x000fca00078e00ff */
[----:B------:R-:W-:Y:S01]  /*1df10*/  SEL R176, R176, 0xffffffe0, !P1 ;  /* 0xffffffe0b0b07807 */ /* 0x000fe20004800000 */
[C---:B-1----:R-:W-:Y:S04]  /*1df20*/  HMMA.16816.F32.BF16 R16, R4.reuse, R8, R16 ;  /* 0x000000080410723c */ /* 0x042fe80000041810 */
[----:B------:R-:W-:Y:S02]  /*1df30*/  IMAD R192, R176, 0x2, R219 ;  /* 0x00000002b0c07824 */ /* 0x000fe400078e02db */
[----:B------:R-:W-:Y:S01]  /*1df40*/  HMMA.16816.F32.BF16 R12, R4, R10, R12 ;  /* 0x0000000a040c723c */ /* 0x000fe2000004180c */
[----:B------:R-:W-:Y:S04]  /*1df50*/  LDSM.16.M88.4 R176, [R216+0x9000] ;  /* 0x00900000d8b0783b */ /* 0x000fe80000000200 */
[----:B------:R-:W1:Y:S04]  /*1df60*/  LDSM.16.M88.4 R4, [R192] ;  /* 0x00000000c004783b */ /* 0x000e680000000200 */
[----:B------:R-:W2:Y:S01]  /*1df70*/  LDSM.16.M88.4 R8, [R216+0x9800] ;  /* 0x00980000d808783b */ /* 0x000ea20000000200 */
[C---:B-1----:R-:W-:Y:S06]  /*1df80*/  HMMA.16816.F32.BF16 R172, R4.reuse, R184, R172 ;  /* 0x000000b804ac723c */ /* 0x042fec00000418ac */
[C---:B------:R-:W-:Y:S01]  /*1df90*/  HMMA.16816.F32.BF16 R168, R4.reuse, R186, R168 ;  /* 0x000000ba04a8723c */ /* 0x040fe200000418a8 */
[----:B------:R-:W-:Y:S05]  /*1dfa0*/  LDSM.16.M88.4 R184, [R212] ;  /* 0x00000000d4b8783b */ /* 0x000fea0000000200 */
        /* <DEDUP_REMOVED lines=8> */
[----:B------:R-:W1:Y:S04]  /*1e030*/  LDSM.16.M88.4 R4, [R2] ;  /* 0x000000000204783b */ /* 0x000e680000000200 */
[----:B------:R-:W2:Y:S01]  /*1e040*/  LDSM.16.M88.4 R8, [R212+0x1800] ;  /* 0x00180000d408783b */ /* 0x000ea20000000200 */
[C---:B-1----:R-:W-:Y:S06]  /*1e050*/  HMMA.16816.F32.BF16 R172, R4.reuse, R184, R172 ;  /* 0x000000b804ac723c */ /* 0x042fec00000418ac */
        /* <DEDUP_REMOVED lines=20> */
[----:B------:R-:W-:Y:S05]  /*1e1a0*/  LDSM.16.M88.4 R176, [R209] ;  /* 0x00000000d1b0783b */ /* 0x000fea0000000200 */
[C---:B--2---:R-:W-:Y:S06]  /*1e1b0*/  HMMA.16816.F32.BF16 R16, R4.reuse, R8, R16 ;  /* 0x000000080410723c */ /* 0x044fec0000041810 */
[----:B------:R-:W-:Y:S01]  /*1e1c0*/  HMMA.16816.F32.BF16 R12, R4, R10, R12 ;  /* 0x0000000a040c723c */ /* 0x000fe2000004180c */
[----:B------:R-:W1:Y:S04]  /*1e1d0*/  LDSM.16.M88.4 R4, [R165+0x2000] ;  /* 0x00200000a504783b */ /* 0x000e680000000200 */
[----:B------:R-:W2:Y:S01]  /*1e1e0*/  LDSM.16.M88.4 R8, [R208] ;  /* 0x00000000d008783b */ /* 0x000ea20000000200 */
        /* <DEDUP_REMOVED lines=64> */
[----:B------:R-:W2:Y:S04]  /*1e5f0*/  LDSM.16.M88.4 R8, [R216+0xd800] ;  /* 0x00d80000d808783b */ /* 0x000ea80000000200 */
[----:B------:R-:W-:Y:S01]  /*1e600*/  LDSM.16.M88.4 R192, [R192+0x6000] ;  /* 0x00600000c0c0783b */ /* 0x000fe20000000200 */
        /* <DEDUP_REMOVED lines=37> */
[----:B------:R1:W2:Y:S04]  /*1e860*/  LDSM.16.M88.4 R4, [R165+0x6000] ;  /* 0x00600000a504783b */ /* 0x0002a80000000200 */
[----:B------:R-:W3:Y:S01]  /*1e870*/  LDSM.16.M88.4 R8, [R200] ;  /* 0x00000000c808783b */ /* 0x000ee20000000200 */
[----:B-1----:R-:W-:-:S05]  /*1e880*/  IMAD.SHL.U32 R165, R0, 0x2, RZ ;  /* 0x0000000200a57824 */ /* 0x002fca00078e00ff */
[----:B------:R-:W-:-:S05]  /*1e890*/  LOP3.LUT R165, R165, 0x6, RZ, 0xc0, !PT ;  /* 0x00000006a5a57812 */ /* 0x000fca00078ec0ff */
[----:B------:R-:W-:-:S05]  /*1e8a0*/  IMAD R0, R242, 0x40, R165 ;  /* 0x00000040f2007824 */ /* 0x000fca00078e02a5 */
[C---:B------:R-:W-:Y:S01]  /*1e8b0*/  ISETP.GE.AND P2, PT, R0.reuse, R247, PT ;  /* 0x000000f70000720c */ /* 0x040fe20003f46270 */
[C---:B--2---:R-:W-:Y:S01]  /*1e8c0*/  HMMA.16816.F32.BF16 R172, R4.reuse, R184, R172 ;  /* 0x000000b804ac723c */ /* 0x044fe200000418ac */
[C---:B------:R-:W-:Y:S02]  /*1e8d0*/  ISETP.GE.AND P1, PT, R0.reuse, R244, PT ;  /* 0x000000f40000720c */ /* 0x040fe40003f26270 */
[C---:B------:R-:W-:Y:S02]  /*1e8e0*/  ISETP.GE.OR P2, PT, R0.reuse, R246, !P2 ;  /* 0x000000f60000720c */ /* 0x040fe40005746670 */
[C---:B------:R-:W-:Y:S01]  /*1e8f0*/  ISETP.GE.OR P1, PT, R0.reuse, R243, !P1 ;  /* 0x000000f30000720c */ /* 0x040fe20004f26670 */
[C---:B------:R-:W-:Y:S01]  /*1e900*/  HMMA.16816.F32.BF16 R168, R4.reuse, R186, R168 ;  /* 0x000000ba04a8723c */ /* 0x040fe200000418a8 */
[----:B------:R-:W1:Y:S05]  /*1e910*/  LDSM.16.M88.4 R184, [R216+0xe800] ;  /* 0x00e80000d8b8783b */ /* 0x000e6a0000000200 */
        /* <DEDUP_REMOVED lines=8> */
[----:B------:R3:W-:Y:S04]  /*1e9a0*/  LDSM.16.M88.4 R8, [R2+0x6000] ;  /* 0x006000000208783b */ /* 0x0007e80000000200 */
[----:B------:R-:W4:Y:S01]  /*1e9b0*/  LDSM.16.M88.4 R4, [R212+0x6000] ;  /* 0x00600000d404783b */ /* 0x000f220000000200 */
[C---:B------:R-:W-:Y:S06]  /*1e9c0*/  HMMA.16816.F32.BF16 R172, R192.reuse, R188, R172 ;  /* 0x000000bcc0ac723c */ /* 0x040fec00000418ac */
[C---:B------:R-:W-:Y:S06]  /*1e9d0*/  HMMA.16816.F32.BF16 R168, R192.reuse, R190, R168 ;  /* 0x000000bec0a8723c */ /* 0x040fec00000418a8 */
[----:B-1----:R-:W-:Y:S01]  /*1e9e0*/  HMMA.16816.F32.BF16 R32, R192, R184, R32 ;  /* 0x000000b8c020723c */ /* 0x002fe20000041820 */
[----:B---3--:R-:W-:-:S05]  /*1e9f0*/  VIADD R2, R0, 0x1 ;  /* 0x0000000100027836 */ /* 0x008fca0000000000 */
[----:B------:R-:W-:Y:S01]  /*1ea00*/  HMMA.16816.F32.BF16 R28, R192, R186, R28 ;  /* 0x000000bac01c723c */ /* 0x000fe2000004181c */
[----:B------:R-:W-:-:S05]  /*1ea10*/  ISETP.GE.AND P6, PT, R2, R247, PT ;  /* 0x000000f70200720c */ /* 0x000fca0003fc6270 */
[----:B--2---:R-:W-:Y:S01]  /*1ea20*/  HMMA.16816.F32.BF16 R16, R192, R176, R16 ;  /* 0x000000b0c010723c */ /* 0x004fe20000041810 */
[----:B------:R-:W-:-:S05]  /*1ea30*/  ISETP.GE.OR P6, PT, R2, R246, !P6 ;  /* 0x000000f60200720c */ /* 0x000fca00077c6670 */
[----:B------:R-:W-:Y:S01]  /*1ea40*/  HMMA.16816.F32.BF16 R12, R192, R178, R12 ;  /* 0x000000b2c00c723c */ /* 0x000fe2000004180c */
[----:B------:R-:W-:-:S05]  /*1ea50*/  IMAD.IADD R176, R248, 0x1, -R2 ;  /* 0x00000001f8b07824 */ /* 0x000fca00078e0a02 */
[----:B------:R-:W-:Y:S06]  /*1ea60*/  HMMA.16816.F32.BF16 R24, R192, R180, R24 ;  /* 0x000000b4c018723c */ /* 0x000fec0000041818 */
[----:B----4-:R-:W-:Y:S01]  /*1ea70*/  HMMA.16816.F32.BF16 R172, R8, R4, R172 ;  /* 0x0000000408ac723c */ /* 0x010fe200000418ac */
[----:B------:R-:W-:Y:S02]  /*1ea80*/  IMAD.MOV.U32 R180, RZ, RZ, R166 ;  /* 0x000000ffffb47224 */ /* 0x000fe400078e00a6 */
[----:B------:R-:W-:-:S03]  /*1ea90*/  IMAD.MOV.U32 R181, RZ, RZ, R167 ;  /* 0x000000ffffb57224 */ /* 0x000fc600078e00a7 */
[----:B------:R-:W-:Y:S01]  /*1eaa0*/  HMMA.16816.F32.BF16 R168, R8, R6, R168 ;  /* 0x0000000608a8723c */ /* 0x000fe200000418a8 */
[--C-:B------:R-:W-:Y:S02]  /*1eab0*/  IMAD.IADD R4, R248, 0x1, -R0.reuse ;  /* 0x00000001f8047824 */ /* 0x100fe400078e0a00 */
[----:B------:R-:W-:-:S03]  /*1eac0*/  IMAD.IADD R5, R245, 0x1, -R0 ;  /* 0x00000001f5057824 */ /* 0x000fc600078e0a00 */
[----:B------:R-:W-:Y:S01]  /*1ead0*/  IABS R165, R4 ;  /* 0x0000000400a57213 */ /* 0x000fe20000000000 */
[----:B------:R-:W-:Y:S01]  /*1eae0*/  VIADD R6, R0, 0x8 ;  /* 0x0000000800067836 */ /* 0x000fe20000000000 */
[----:B------:R-:W-:Y:S01]  /*1eaf0*/  IABS R4, R176 ;  /* 0x000000b000047213 */ /* 0x000fe20000000000 */
[----:B------:R-:W-:Y:S01]  /*1eb00*/  HMMA.16816.F32.BF16 R20, R192, R182, R20 ;  /* 0x000000b6c014723c */ /* 0x000fe20000041814 */
[----:B------:R-:W1:Y:S01]  /*1eb10*/  LDSM.16.M88.4 R176, [R212+0x6800] ;  /* 0x00680000d4b0783b */ /* 0x000e620000000200 */
[----:B------:R-:W-:Y:S01]  /*1eb20*/  I2FP.F32.S32 R165, R165 ;  /* 0x000000a500a57245 */ /* 0x000fe20000201400 */
[----:B------:R-:W-:Y:S01]  /*1eb30*/  IMAD.IADD R7, R248, 0x1, -R6 ;  /* 0x00000001f8077824 */ /* 0x000fe200078e0a06 */
[----:B------:R-:W-:Y:S02]  /*1eb40*/  IABS R5, R5 ;  /* 0x0000000500057213 */ /* 0x000fe40000000000 */
[----:B------:R-:W-:Y:S02]  /*1eb50*/  I2FP.F32.S32 R4, R4 ;  /* 0x0000000400047245 */ /* 0x000fe40000201400 */
[----:B------:R-:W-:Y:S01]  /*1eb60*/  I2FP.F32.S32 R5, R5 ;  /* 0x0000000500057245 */ /* 0x000fe20000201400 */
[C---:B------:R-:W-:Y:S01]  /*1eb70*/  FFMA.FTZ R165, -R250.reuse, R165, R172 ;  /* 0x000000a5faa57223 */ /* 0x040fe200000101ac */
[----:B------:R-:W-:Y:S01]  /*1eb80*/  IABS R7, R7 ;  /* 0x0000000700077213 */ /* 0x000fe20000000000 */
[----:B------:R-:W-:Y:S01]  /*1eb90*/  FFMA.FTZ R173, -R250, R4, R173 ;  /* 0x00000004faad7223 */ /* 0x000fe200000101ad */
[----:B------:R-:W-:-:S02]  /*1eba0*/  VIADD R4, R0, 0x9 ;  /* 0x0000000900047836 */ /* 0x000fc40000000000 */
[----:B------:R-:W-:Y:S01]  /*1ebb0*/  FFMA.FTZ R5, -R250, R5, R174 ;  /* 0x00000005fa057223 */ /* 0x000fe200000101ae */
[----:B------:R-:W-:Y:S01]  /*1ebc0*/  FSEL R188, R165, -INF , !P2 ;  /* 0xff800000a5bc7808 */ /* 0x000fe20005000000 */
[----:B------:R-:W-:Y:S01]  /*1ebd0*/  IMAD.IADD R165, R245, 0x1, -R2 ;  /* 0x00000001f5a57824 */ /* 0x000fe200078e0a02 */
[----:B------:R-:W-:Y:S01]  /*1ebe0*/  ISETP.GE.AND P2, PT, R2, R244, PT ;  /* 0x000000f40200720c */ /* 0x000fe20003f46270 */
[----:B------:R-:W-:Y:S01]  /*1ebf0*/  IMAD.IADD R172, R248, 0x1, -R4 ;  /* 0x00000001f8ac7824 */ /* 0x000fe200078e0a04 */
[----:B------:R-:W-:Y:S02]  /*1ec00*/  I2FP.F32.S32 R7, R7 ;  /* 0x0000000700077245 */ /* 0x000fe40000201400 */
[----:B------:R-:W-:Y:S02]  /*1ec10*/  IABS R165, R165 ;  /* 0x000000a500a57213 */ /* 0x000fe40000000000 */
[----:B------:R-:W-:Y:S01]  /*1ec20*/  ISETP.GE.OR P2, PT, R2, R243, !P2 ;  /* 0x000000f30200720c */ /* 0x000fe20005746670 */
[----:B------:R-:W-:Y:S01]  /*1ec30*/  FFMA.FTZ R7, -R250, R7, R168 ;  /* 0x00000007fa077223 */ /* 0x000fe200000101a8 */
[----:B------:R-:W-:Y:S01]  /*1ec40*/  FSEL R2, R5, -INF , !P1 ;  /* 0xff80000005027808 */ /* 0x000fe20004800000 */
[----:B------:R-:W-:Y:S01]  /*1ec50*/  IMAD.IADD R5, R245, 0x1, -R6 ;  /* 0x00000001f5057824 */ /* 0x000fe200078e0a06 */
[----:B------:R-:W-:-:S02]  /*1ec60*/  I2FP.F32.S32 R165, R165 ;  /* 0x000000a500a57245 */ /* 0x000fc40000201400 */
[----:B------:R-:W-:Y:S02]  /*1ec70*/  ISETP.GE.AND P1, PT, R6, R247, PT ;  /* 0x000000f70600720c */ /* 0x000fe40003f26270 */
[----:B------:R-:W-:Y:S01]  /*1ec80*/  FSEL R186, R173, -INF , !P6 ;  /* 0xff800000adba7808 */ /* 0x000fe20007000000 */
[----:B------:R-:W-:Y:S01]  /*1ec90*/  FFMA.FTZ R175, -R250, R165, R175 ;  /* 0x000000a5faaf7223 */ /* 0x000fe200000101af */
[----:B------:R-:W-:Y:S01]  /*1eca0*/  ISETP.GE.AND P6, PT, R6, R244, PT ;  /* 0x000000f40600720c */ /* 0x000fe20003fc6270 */
[----:B------:R-:W-:Y:S01]  /*1ecb0*/  VIADD R165, R0, 0x11 ;  /* 0x0000001100a57836 */ /* 0x000fe20000000000 */
[----:B------:R-:W-:Y:S02]  /*1ecc0*/  IABS R5, R5 ;  /* 0x0000000500057213 */ /* 0x000fe40000000000 */
[----:B------:R-:W-:Y:S01]  /*1ecd0*/  ISETP.GE.OR P1, PT, R6, R246, !P1 ;  /* 0x000000f60600720c */ /* 0x000fe20004f26670 */
[----:B------:R-:W-:Y:S01]  /*1ece0*/  IMAD.IADD R168, R248, 0x1, -R165 ;  /* 0x00000001f8a87824 */ /* 0x000fe200078e0aa5 */
[----:B------:R-:W-:-:S02]  /*1ecf0*/  ISETP.GE.OR P6, PT, R6, R243, !P6 ;  /* 0x000000f30600720c */ /* 0x000fc400077c6670 */
[----:B------:R-:W-:Y:S01]  /*1ed00*/  I2FP.F32.S32 R5, R5 ;  /* 0x0000000500057245 */ /* 0x000fe20000201400 */
[C---:B-1----:R-:W-:Y:S01]  /*1ed10*/  HMMA.16816.F32.BF16 R32, R8.reuse, R176, R32 ;  /* 0x000000b00820723c */ /* 0x042fe20000041820 */
[----:B------:R-:W-:Y:S02]  /*1ed20*/  FSEL R192, R175, -INF , !P2 ;  /* 0xff800000afc07808 */ /* 0x000fe40005000000 */
[----:B------:R-:W-:Y:S01]  /*1ed30*/  FSEL R224, R7, -INF , !P1 ;  /* 0xff80000007e07808 */ /* 0x000fe20004800000 */
[----:B------:R-:W-:Y:S01]  /*1ed40*/  FFMA.FTZ R170, -R250, R5, R170 ;  /* 0x00000005faaa7223 */ /* 0x000fe200000101aa */
[----:B------:R-:W-:Y:S01]  /*1ed50*/  IABS R6, R172 ;  /* 0x000000ac00067213 */ /* 0x000fe20000000000 */
[----:B------:R-:W-:Y:S01]  /*1ed60*/  VIADD R5, R0, 0x10 ;  /* 0x0000001000057836 */ /* 0x000fe20000000000 */
[C---:B------:R-:W-:Y:S01]  /*1ed70*/  ISETP.GE.AND P2, PT, R4.reuse, R247, PT ;  /* 0x000000f70400720c */ /* 0x040fe20003f46270 */
[----:B------:R-:W-:Y:S01]  /*1ed80*/  HMMA.16816.F32.BF16 R28, R8, R178, R28 ;  /* 0x000000b2081c723c */ /* 0x000fe2000004181c */
[----:B------:R-:W-:Y:S01]  /*1ed90*/  ISETP.GE.AND P1, PT, R4, R244, PT ;  /* 0x000000f40400720c */ /* 0x000fe20003f26270 */
[----:B------:R-:W-:Y:S01]  /*1eda0*/  IMAD.IADD R173, R248, 0x1, -R5 ;  /* 0x00000001f8ad7824 */ /* 0x000fe200078e0a05 */
[----:B------:R-:W-:-:S02]  /*1edb0*/  I2FP.F32.S32 R6, R6 ;  /* 0x0000000600067245 */ /* 0x000fc40000201400 */
[C---:B------:R-:W-:Y:S02]  /*1edc0*/  ISETP.GE.OR P2, PT, R4.reuse, R246, !P2 ;  /* 0x000000f60400720c */ /* 0x040fe40005746670 */
[----:B------:R-:W-:Y:S01]  /*1edd0*/  ISETP.GE.OR P1, PT, R4, R243, !P1 ;  /* 0x000000f30400720c */ /* 0x000fe20004f26670 */
[----:B------:R-:W-:Y:S02]  /*1ede0*/  IMAD.IADD R4, R245, 0x1, -R4 ;  /* 0x00000001f5047824 */ /* 0x000fe400078e0a04 */
[----:B------:R-:W-:Y:S01]  /*1edf0*/  FFMA.FTZ R169, -R250, R6, R169 ;  /* 0x00000006faa97223 */ /* 0x000fe200000101a9 */
[----:B------:R-:W-:Y:S02]  /*1ee00*/  FSEL R190, R170, -INF , !P6 ;  /* 0xff800000aabe7808 */ /* 0x000fe40007000000 */
[----:B------:R-:W-:Y:S02]  /*1ee10*/  IABS R173, R173 ;  /* 0x000000ad00ad7213 */ /* 0x000fe40000000000 */
[----:B------:R-:W-:-:S02]  /*1ee20*/  IABS R4, R4 ;  /* 0x0000000400047213 */ /* 0x000fc40000000000 */
[----:B------:R-:W-:Y:S01]  /*1ee30*/  FSEL R194, R169, -INF , !P2 ;  /* 0xff800000a9c27808 */ /* 0x000fe20005000000 */
[----:B------:R-:W-:Y:S01]  /*1ee40*/  IMAD.IADD R169, R245, 0x1, -R5 ;  /* 0x00000001f5a97824 */ /* 0x000fe200078e0a05 */
[----:B------:R-:W-:Y:S02]  /*1ee50*/  I2FP.F32.S32 R4, R4 ;  /* 0x0000000400047245 */ /* 0x000fe40000201400 */
[C---:B------:R-:W-:Y:S02]  /*1ee60*/  ISETP.GE.AND P6, PT, R5.reuse, R247, PT ;  /* 0x000000f70500720c */ /* 0x040fe40003fc6270 */
[C---:B------:R-:W-:Y:S01]  /*1ee70*/  ISETP.GE.AND P2, PT, R5.reuse, R244, PT ;  /* 0x000000f40500720c */ /* 0x040fe20003f46270 */
[----:B------:R-:W-:Y:S01]  /*1ee80*/  FFMA.FTZ R171, -R250, R4, R171 ;  /* 0x00000004faab7223 */ /* 0x000fe200000101ab */
[----:B------:R-:W-:Y:S02]  /*1ee90*/  I2FP.F32.S32 R173, R173 ;  /* 0x000000ad00ad7245 */ /* 0x000fe40000201400 */
[----:B------:R-:W-:-:S02]  /*1eea0*/  ISETP.GE.OR P6, PT, R5, R246, !P6 ;  /* 0x000000f60500720c */ /* 0x000fc400077c6670 */
[----:B------:R-:W-:Y:S01]  /*1eeb0*/  ISETP.GE.OR P2, PT, R5, R243, !P2 ;  /* 0x000000f30500720c */ /* 0x000fe20005746670 */
[C---:B------:R-:W-:Y:S01]  /*1eec0*/  FFMA.FTZ R32, -R250.reuse, R173, R32 ;  /* 0x000000adfa207223 */ /* 0x040fe20000010120 */
[----:B------:R-:W-:Y:S01]  /*1eed0*/  IABS R169, R169 ;  /* 0x000000a900a97213 */ /* 0x000fe20000000000 */
[----:B------:R-:W1:Y:S01]  /*1eee0*/  LDSM.16.M88.4 R4, [R212+0x7000] ;  /* 0x00700000d404783b */ /* 0x000e620000000200 */
[----:B------:R-:W-:Y:S02]  /*1eef0*/  IABS R168, R168 ;  /* 0x000000a800a87213 */ /* 0x000fe40000000000 */
[----:B------:R-:W-:Y:S02]  /*1ef00*/  I2FP.F32.S32 R169, R169 ;  /* 0x000000a900a97245 */ /* 0x000fe40000201400 */
[----:B------:R-:W-:Y:S02]  /*1ef10*/  I2FP.F32.S32 R168, R168 ;  /* 0x000000a800a87245 */ /* 0x000fe40000201400 */
[----:B------:R-:W-:Y:S01]  /*1ef20*/  FSEL R252, R171, -INF , !P1 ;  /* 0xff800000abfc7808 */ /* 0x000fe20004800000 */
[----:B------:R-:W-:Y:S01]  /*1ef30*/  FFMA.FTZ R169, -R250, R169, R34 ;  /* 0x000000a9faa97223 */ /* 0x000fe20000010122 */
[----:B------:R-:W-:Y:S01]  /*1ef40*/  FSEL R176, R32, -INF , !P6 ;  /* 0xff80000020b07808 */ /* 0x000fe20007000000 */
[----:B------:R-:W-:Y:S01]  /*1ef50*/  FFMA.FTZ R33, -R250, R168, R33 ;  /* 0x000000a8fa217223 */ /* 0x000fe20000010121 */
[C---:B------:R-:W-:Y:S01]  /*1ef60*/  ISETP.GE.AND P1, PT, R165.reuse, R247, PT ;  /* 0x000000f7a500720c */ /* 0x040fe20003f26270 */
[C---:B------:R-:W-:Y:S01]  /*1ef70*/  VIADD R34, R0.reuse, 0x18 ;  /* 0x0000001800227836 */ /* 0x040fe20000000000 */
[----:B------:R-:W-:Y:S01]  /*1ef80*/  ISETP.GE.AND P6, PT, R165, R244, PT ;  /* 0x000000f4a500720c */ /* 0x000fe20003fc6270 */
[----:B------:R-:W-:Y:S01]  /*1ef90*/  IMAD.IADD R168, R245, 0x1, -R165 ;  /* 0x00000001f5a87824 */ /* 0x000fe200078e0aa5 */
[C---:B------:R-:W-:Y:S01]  /*1efa0*/  ISETP.GE.OR P1, PT, R165.reuse, R246, !P1 ;  /* 0x000000f6a500720c */ /* 0x040fe20004f26670 */
[----:B------:R-:W-:Y:S01]  /*1efb0*/  VIADD R32, R0, 0x19 ;  /* 0x0000001900207836 */ /* 0x000fe20000000000 */
[----:B------:R-:W-:Y:S01]  /*1efc0*/  ISETP.GE.OR P6, PT, R165, R243, !P6 ;  /* 0x000000f3a500720c */ /* 0x000fe200077c6670 */
[C---:B------:R-:W-:Y:S01]  /*1efd0*/  IMAD.IADD R165, R248.reuse, 0x1, -R34 ;  /* 0x00000001f8a57824 */ /* 0x040fe200078e0a22 */
[----:B------:R-:W-:Y:S01]  /*1efe0*/  IABS R168, R168 ;  /* 0x000000a800a87213 */ /* 0x000fe20000000000 */
[--C-:B------:R-:W-:Y:S01]  /*1eff0*/  IMAD.IADD R179, R245, 0x1, -R32.reuse ;  /* 0x00000001f5b37824 */ /* 0x100fe200078e0a20 */
[----:B------:R-:W-:Y:S01]  /*1f000*/  FSEL R177, R169, -INF , !P2 ;  /* 0xff800000a9b17808 */ /* 0x000fe20005000000 */
[----:B------:R-:W-:Y:S01]  /*1f010*/  IMAD.IADD R169, R248, 0x1, -R32 ;  /* 0x00000001f8a97824 */ /* 0x000fe200078e0a20 */
[----:B------:R-:W-:Y:S01]  /*1f020*/  FSEL R172, R33, -INF , !P1 ;  /* 0xff80000021ac7808 */ /* 0x000fe20004800000 */
[----:B------:R-:W-:Y:S01]  /*1f030*/  IMAD.IADD R33, R245, 0x1, -R34 ;  /* 0x00000001f5217824 */ /* 0x000fe200078e0a22 */
[----:B------:R-:W-:-:S02]  /*1f040*/  ISETP.GE.AND P2, PT, R34, R247, PT ;  /* 0x000000f72200720c */ /* 0x000fc40003f46270 */
[C---:B------:R-:W-:Y:S02]  /*1f050*/  ISETP.GE.AND P1, PT, R34.reuse, R244, PT ;  /* 0x000000f42200720c */ /* 0x040fe40003f26270 */
[----:B------:R-:W-:Y:S02]  /*1f060*/  IABS R165, R165 ;  /* 0x000000a500a57213 */ /* 0x000fe40000000000 */
[----:B------:R-:W-:Y:S02]  /*1f070*/  I2FP.F32.S32 R168, R168 ;  /* 0x000000a800a87245 */ /* 0x000fe40000201400 */
[C---:B------:R-:W-:Y:S02]  /*1f080*/  ISETP.GE.OR P2, PT, R34.reuse, R246, !P2 ;  /* 0x000000f62200720c */ /* 0x040fe40005746670 */
[----:B------:R-:W-:Y:S01]  /*1f090*/  ISETP.GE.OR P1, PT, R34, R243, !P1 ;  /* 0x000000f32200720c */ /* 0x000fe20004f26670 */
[----:B------:R-:W-:Y:S01]  /*1f0a0*/  FFMA.FTZ R35, -R250, R168, R35 ;  /* 0x000000a8fa237223 */ /* 0x000fe20000010123 */
[----:B------:R-:W-:-:S02]  /*1f0b0*/  I2FP.F32.S32 R165, R165 ;  /* 0x000000a500a57245 */ /* 0x000fc40000201400 */
[----:B------:R-:W-:Y:S01]  /*1f0c0*/  IABS R33, R33 ;  /* 0x0000002100217213 */ /* 0x000fe20000000000 */
[C---:B-1----:R-:W-:Y:S01]  /*1f0d0*/  HMMA.16816.F32.BF16 R24, R8.reuse, R4, R24 ;  /* 0x000000040818723c */ /* 0x042fe20000041818 */
[----:B------:R-:W-:Y:S01]  /*1f0e0*/  IABS R34, R169 ;  /* 0x000000a900227213 */ /* 0x000fe20000000000 */
[C---:B------:R-:W-:Y:S01]  /*1f0f0*/  FFMA.FTZ R28, -R250.reuse, R165, R28 ;  /* 0x000000a5fa1c7223 */ /* 0x040fe2000001011c */
[----:B------:R-:W-:Y:S02]  /*1f100*/  I2FP.F32.S32 R33, R33 ;  /* 0x0000002100217245 */ /* 0x000fe40000201400 */
[----:B------:R-:W-:Y:S01]  /*1f110*/  I2FP.F32.S32 R34, R34 ;  /* 0x0000002200227245 */ /* 0x000fe20000201400 */
[----:B------:R-:W-:Y:S01]  /*1f120*/  HMMA.16816.F32.BF16 R20, R8, R6, R20 ;  /* 0x000000060814723c */ /* 0x000fe20000041814 */
[----:B------:R-:W-:Y:S01]  /*1f130*/  FSEL R184, R35, -INF , !P6 ;  /* 0xff80000023b87808 */ /* 0x000fe20007000000 */
[----:B------:R-:W-:Y:S01]  /*1f140*/  FFMA.FTZ R30, -R250, R33, R30 ;  /* 0x00000021fa1e7223 */ /* 0x000fe2000001011e */
[----:B------:R-:W-:Y:S01]  /*1f150*/  ISETP.GE.AND P6, PT, R32, R247, PT ;  /* 0x000000f72000720c */ /* 0x000fe20003fc6270 */
[----:B------:R-:W-:Y:S01]  /*1f160*/  FFMA.FTZ R29, -R250, R34, R29 ;  /* 0x00000022fa1d7223 */ /* 0x000fe2000001011d */
[----:B------:R-:W-:Y:S01]  /*1f170*/  FSEL R174, R28, -INF , !P2 ;  /* 0xff8000001cae7808 */ /* 0x000fe20005000000 */
[----:B------:R-:W-:Y:S01]  /*1f180*/  VIADD R28, R0, 0x20 ;  /* 0x00000020001c7836 */ /* 0x000fe20000000000 */
[----:B------:R-:W-:Y:S01]  /*1f190*/  ISETP.GE.OR P6, PT, R32, R246, !P6 ;  /* 0x000000f62000720c */ /* 0x000fe200077c6670 */
[----:B------:R-:W-:Y:S01]  /*1f1a0*/  VIADD R4, R0, 0x21 ;  /* 0x0000002100047836 */ /* 0x000fe20000000000 */
[----:B------:R-:W-:Y:S01]  /*1f1b0*/  IABS R179, R179 ;  /* 0x000000b300b37213 */ /* 0x000fe20000000000 */
[--C-:B------:R-:W-:Y:S01]  /*1f1c0*/  IMAD.IADD R33, R248, 0x1, -R28.reuse ;  /* 0x00000001f8217824 */ /* 0x100fe200078e0a1c */
[----:B------:R-:W-:Y:S01]  /*1f1d0*/  FSEL R178, R30, -INF , !P1 ;  /* 0xff8000001eb27808 */ /* 0x000fe20004800000 */
[----:B------:R-:W-:Y:S01]  /*1f1e0*/  IMAD.IADD R5, R245, 0x1, -R28 ;  /* 0x00000001f5057824 */ /* 0x000fe200078e0a1c */
[----:B------:R-:W-:Y:S01]  /*1f1f0*/  FSEL R175, R29, -INF , !P6 ;  /* 0xff8000001daf7808 */ /* 0x000fe20007000000 */
[----:B------:R-:W-:Y:S01]  /*1f200*/  IMAD.IADD R6, R245, 0x1, -R4 ;  /* 0x00000001f5067824 */ /* 0x000fe200078e0a04 */
[----:B------:R-:W-:-:S02]  /*1f210*/  I2FP.F32.S32 R179, R179 ;  /* 0x000000b300b37245 */ /* 0x000fc40000201400 */
[C---:B------:R-:W-:Y:S02]  /*1f220*/  ISETP.GE.AND P1, PT, R28.reuse, R247, PT ;  /* 0x000000f71c00720c */ /* 0x040fe40003f26270 */
[----:B------:R-:W-:Y:S01]  /*1f230*/  ISETP.GE.AND P6, PT, R28, R244, PT ;  /* 0x000000f41c00720c */ /* 0x000fe20003fc6270 */
[----:B------:R-:W-:Y:S01]  /*1f240*/  FFMA.FTZ R179, -R250, R179, R31 ;  /* 0x000000b3fab37223 */ /* 0x000fe2000001011f */
[C---:B------:R-:W-:Y:S02]  /*1f250*/  ISETP.GE.OR P1, PT, R28.reuse, R246, !P1 ;  /* 0x000000f61c00720c */ /* 0x040fe40004f26670 */
[----:B------:R-:W-:Y:S02]  /*1f260*/  ISETP.GE.OR P6, PT, R28, R243, !P6 ;  /* 0x000000f31c00720c */ /* 0x000fe400077c6670 */
[----:B------:R-:W1:Y:S01]  /*1f270*/  LDSM.16.M88.4 R28, [R212+0x7800] ;  /* 0x00780000d41c783b */ /* 0x000e620000000200 */
[----:B------:R-:W-:Y:S01]  /*1f280*/  ISETP.GE.AND P2, PT, R32, R244, PT ;  /* 0x000000f42000720c */ /* 0x000fe20003f46270 */
[----:B------:R-:W-:-:S04]  /*1f290*/  DEPBAR.LE SB0, 0x0 ;  /* 0x000080000000791a */ /* 0x000fc80000000000 */
[----:B------:R-:W-:Y:S01]  /*1f2a0*/  BAR.SYNC.DEFER_BLOCKING 0x0 ;  /* 0x0000000000007b1d */ /* 0x000fe20000010000 */
[----:B------:R-:W-:Y:S01]  /*1f2b0*/  ISETP.GE.OR P2, PT, R32, R243, !P2 ;  /* 0x000000f32000720c */ /* 0x000fe20005746670 */
[----:B------:R-:W-:Y:S01]  /*1f2c0*/  IMAD.IADD R32, R248, 0x1, -R4 ;  /* 0x00000001f8207824 */ /* 0x000fe200078e0a04 */
[----:B------:R-:W-:Y:S02]  /*1f2d0*/  IABS R33, R33 ;  /* 0x0000002100217213 */ /* 0x000fe40000000000 */
[----:B------:R-:W-:Y:S02]  /*1f2e0*/  FSEL R179, R179, -INF , !P2 ;  /* 0xff800000b3b37808 */ /* 0x000fe40005000000 */
[----:B------:R-:W-:Y:S02]  /*1f2f0*/  IABS R32, R32 ;  /* 0x0000002000207213 */ /* 0x000fe40000000000 */
[----:B------:R-:W-:Y:S02]  /*1f300*/  I2FP.F32.S32 R33, R33 ;  /* 0x0000002100217245 */ /* 0x000fe40000201400 */
[----:B------:R-:W-:-:S02]  /*1f310*/  I2FP.F32.S32 R32, R32 ;  /* 0x0000002000207245 */ /* 0x000fc40000201400 */
[----:B------:R-:W-:Y:S01]  /*1f320*/  ISETP.GE.AND P2, PT, R4, R247, PT ;  /* 0x000000f70400720c */ /* 0x000fe20003f46270 */
[C---:B------:R-:W-:Y:S01]  /*1f330*/  FFMA.FTZ R24, -R250.reuse, R33, R24 ;  /* 0x00000021fa187223 */ /* 0x040fe20000010118 */
[----:B------:R-:W-:Y:S01]  /*1f340*/  IABS R5, R5 ;  /* 0x0000000500057213 */ /* 0x000fe20000000000 */
[----:B------:R-:W-:Y:S01]  /*1f350*/  FFMA.FTZ R25, -R250, R32, R25 ;  /* 0x00000020fa197223 */ /* 0x000fe20000010119 */
[----:B------:R-:W-:Y:S02]  /*1f360*/  ISETP.GE.OR P2, PT, R4, R246, !P2 ;  /* 0x000000f60400720c */ /* 0x000fe40005746670 */
[----:B------:R-:W-:Y:S01]  /*1f370*/  FSEL R182, R24, -INF , !P1 ;  /* 0xff80000018b67808 */ /* 0x000fe20004800000 */
[----:B------:R-:W-:Y:S01]  /*1f380*/  VIADD R24, R0, 0x28 ;  /* 0x0000002800187836 */ /* 0x000fe20000000000 */
[----:B------:R-:W-:Y:S02]  /*1f390*/  FSEL R191, R25, -INF , !P2 ;  /* 0xff80000019bf7808 */ /* 0x000fe40005000000 */
[----:B------:R-:W-:Y:S01]  /*1f3a0*/  I2FP.F32.S32 R5, R5 ;  /* 0x0000000500057245 */ /* 0x000fe20000201400 */
[--C-:B------:R-:W-:Y:S01]  /*1f3b0*/  IMAD.IADD R25, R248, 0x1, -R24.reuse ;  /* 0x00000001f8197824 */ /* 0x100fe200078e0a18 */
[----:B------:R-:W-:Y:S01]  /*1f3c0*/  IABS R6, R6 ;  /* 0x0000000600067213 */ /* 0x000fe20000000000 */
[----:B------:R-:W-:Y:S01]  /*1f3d0*/  IMAD.IADD R7, R245, 0x1, -R24 ;  /* 0x00000001f5077824 */ /* 0x000fe200078e0a18 */
[----:B------:R-:W-:Y:S01]  /*1f3e0*/  ISETP.GE.AND P2, PT, R24, R244, PT ;  /* 0x000000f41800720c */ /* 0x000fe20003f46270 */
[----:B------:R-:W-:Y:S01]  /*1f3f0*/  FFMA.FTZ R26, -R250, R5, R26 ;  /* 0x00000005fa1a7223 */ /* 0x000fe2000001011a */
[----:B------:R-:W-:Y:S01]  /*1f400*/  IABS R25, R25 ;  /* 0x0000001900197213 */ /* 0x000fe20000000000 */
[----:B------:R-:W-:Y:S01]  /*1f410*/  VIADD R5, R0, 0x29 ;  /* 0x0000002900057836 */ /* 0x000fe20000000000 */
[----:B------:R-:W-:-:S02]  /*1f420*/  IABS R7, R7 ;  /* 0x0000000700077213 */ /* 0x000fc40000000000 */
[----:B------:R-:W-:Y:S01]  /*1f430*/  I2FP.F32.S32 R25, R25 ;  /* 0x0000001900197245 */ /* 0x000fe20000201400 */
[C---:B-1----:R-:W-:Y:S01]  /*1f440*/  HMMA.16816.F32.BF16 R16, R8.reuse, R28, R16 ;  /* 0x0000001c0810723c */ /* 0x042fe20000041810 */
[----:B------:R-:W-:Y:S02]  /*1f450*/  I2FP.F32.S32 R7, R7 ;  /* 0x0000000700077245 */ /* 0x000fe40000201400 */
[----:B------:R-:W-:Y:S01]  /*1f460*/  FSEL R185, R26, -INF , !P6 ;  /* 0xff8000001ab97808 */ /* 0x000fe20007000000 */
[C---:B------:R-:W-:Y:S01]  /*1f470*/  FFMA.FTZ R20, -R250.reuse, R25, R20 ;  /* 0x00000019fa147223 */ /* 0x040fe20000010114 */
[----:B------:R-:W-:Y:S01]  /*1f480*/  I2FP.F32.S32 R6, R6 ;  /* 0x0000000600067245 */ /* 0x000fe20000201400 */
[----:B------:R-:W-:Y:S01]  /*1f490*/  FFMA.FTZ R7, -R250, R7, R22 ;  /* 0x00000007fa077223 */ /* 0x000fe20000010116 */
[----:B------:R-:W-:Y:S01]  /*1f4a0*/  ISETP.GE.AND P6, PT, R24, R247, PT ;  /* 0x000000f71800720c */ /* 0x000fe20003fc6270 */
[----:B------:R-:W-:Y:S01]  /*1f4b0*/  HMMA.16816.F32.BF16 R12, R8, R30, R12 ;  /* 0x0000001e080c723c */ /* 0x000fe2000004180c */
[----:B------:R-:W-:Y:S01]  /*1f4c0*/  ISETP.GE.AND P1, PT, R4, R244, PT ;  /* 0x000000f40400720c */ /* 0x000fe20003f26270 */
[----:B------:R-:W-:Y:S01]  /*1f4d0*/  FFMA.FTZ R27, -R250, R6, R27 ;  /* 0x00000006fa1b7223 */ /* 0x000fe2000001011b */
[----:B------:R-:W-:Y:S01]  /*1f4e0*/  ISETP.GE.OR P6, PT, R24, R246, !P6 ;  /* 0x000000f61800720c */ /* 0x000fe200077c6670 */
[----:B------:R-:W-:Y:S01]  /*1f4f0*/  VIADD R6, R0, 0x30 ;  /* 0x0000003000067836 */ /* 0x000fe20000000000 */
[----:B------:R-:W-:-:S02]  /*1f500*/  ISETP.GE.OR P2, PT, R24, R243, !P2 ;  /* 0x000000f31800720c */ /* 0x000fc40005746670 */
[----:B------:R-:W-:Y:S01]  /*1f510*/  ISETP.GE.OR P1, PT, R4, R243, !P1 ;  /* 0x000000f30400720c */ /* 0x000fe20004f26670 */
[--C-:B------:R-:W-:Y:S01]  /*1f520*/  IMAD.IADD R4, R248, 0x1, -R5.reuse ;  /* 0x00000001f8047824 */ /* 0x100fe200078e0a05 */
[----:B------:R-:W-:Y:S01]  /*1f530*/  FSEL R195, R20, -INF , !P6 ;  /* 0xff80000014c37808 */ /* 0x000fe20007000000 */
[----:B------:R-:W-:Y:S01]  /*1f540*/  IMAD.IADD R20, R245, 0x1, -R5 ;  /* 0x00000001f5147824 */ /* 0x000fe200078e0a05 */
[----:B------:R-:W-:Y:S01]  /*1f550*/  FSEL R183, R7, -INF , !P2 ;  /* 0xff80000007b77808 */ /* 0x000fe20005000000 */
[----:B------:R-:W-:Y:S01]  /*1f560*/  IMAD.IADD R7, R248, 0x1, -R6 ;  /* 0x00000001f8077824 */ /* 0x000fe200078e0a06 */
[----:B------:R-:W-:Y:S02]  /*1f570*/  IABS R4, R4 ;  /* 0x0000000400047213 */ /* 0x000fe40000000000 */
[----:B------:R-:W-:Y:S02]  /*1f580*/  IABS R20, R20 ;  /* 0x0000001400147213 */ /* 0x000fe40000000000 */
[----:B------:R-:W-:-:S02]  /*1f590*/  IABS R7, R7 ;  /* 0x0000000700077213 */ /* 0x000fc40000000000 */
[----:B------:R-:W-:Y:S02]  /*1f5a0*/  I2FP.F32.S32 R4, R4 ;  /* 0x0000000400047245 */ /* 0x000fe40000201400 */
[----:B------:R-:W-:Y:S02]  /*1f5b0*/  FSEL R187, R27, -INF , !P1 ;  /* 0xff8000001bbb7808 */ /* 0x000fe40004800000 */
[C---:B------:R-:W-:Y:S01]  /*1f5c0*/  ISETP.GE.AND P1, PT, R5.reuse, R247, PT ;  /* 0x000000f70500720c */ /* 0x040fe20003f26270 */
[----:B------:R-:W-:Y:S01]  /*1f5d0*/  FFMA.FTZ R21, -R250, R4, R21 ;  /* 0x00000004fa157223 */ /* 0x000fe20000010115 */
[----:B------:R-:W-:Y:S01]  /*1f5e0*/  ISETP.GE.AND P6, PT, R5, R244, PT ;  /* 0x000000f40500720c */ /* 0x000fe20003fc6270 */
[----:B------:R-:W-:Y:S01]  /*1f5f0*/  VIADD R4, R0, 0x31 ;  /* 0x0000003100047836 */ /* 0x000fe20000000000 */
[----:B------:R-:W-:Y:S02]  /*1f600*/  I2FP.F32.S32 R20, R20 ;  /* 0x0000001400147245 */ /* 0x000fe40000201400 */
[----:B------:R-:W-:-:S02]  /*1f610*/  I2FP.F32.S32 R7, R7 ;  /* 0x0000000700077245 */ /* 0x000fc40000201400 */
[----:B------:R-:W-:Y:S01]  /*1f620*/  ISETP.GE.AND P2, PT, R6, R247, PT ;  /* 0x000000f70600720c */ /* 0x000fe20003f46270 */
[C---:B------:R-:W-:Y:S01]  /*1f630*/  FFMA.FTZ R23, -R250.reuse, R20, R23 ;  /* 0x00000014fa177223 */ /* 0x040fe20000010117 */
[CC--:B------:R-:W-:Y:S01]  /*1f640*/  ISETP.GE.OR P1, PT, R5.reuse, R246.reuse, !P1 ;  /* 0x000000f60500720c */ /* 0x0c0fe20004f26670 */
[----:B------:R-:W-:Y:S01]  /*1f650*/  FFMA.FTZ R7, -R250, R7, R16 ;  /* 0x00000007fa077223 */ /* 0x000fe20000010110 */
[----:B------:R-:W-:Y:S01]  /*1f660*/  ISETP.GE.OR P6, PT, R5, R243, !P6 ;  /* 0x000000f30500720c */ /* 0x000fe200077c6670 */
[----:B------:R-:W-:Y:S01]  /*1f670*/  IMAD.IADD R5, R245, 0x1, -R6 ;  /* 0x00000001f5057824 */ /* 0x000fe200078e0a06 */
[C---:B------:R-:W-:Y:S02]  /*1f680*/  ISETP.GE.OR P2, PT, R6.reuse, R246, !P2 ;  /* 0x000000f60600720c */ /* 0x040fe40005746670 */
[----:B------:R-:W-:Y:S02]  /*1f690*/  FSEL R193, R21, -INF , !P1 ;  /* 0xff80000015c17808 */ /* 0x000fe40004800000 */
[----:B------:R-:W-:-:S02]  /*1f6a0*/  ISETP.GE.AND P1, PT, R6, R244, PT ;  /* 0x000000f40600720c */ /* 0x000fc40003f26270 */
[----:B------:R-:W-:Y:S02]  /*1f6b0*/  IABS R5, R5 ;  /* 0x0000000500057213 */ /* 0x000fe40000000000 */
[----:B------:R-:W-:Y:S02]  /*1f6c0*/  FSEL R189, R23, -INF , !P6 ;  /* 0xff80000017bd7808 */ /* 0x000fe40007000000 */
[----:B------:R-:W-:Y:S02]  /*1f6d0*/  FSEL R173, R7, -INF , !P2 ;  /* 0xff80000007ad7808 */ /* 0x000fe40005000000 */
[C---:B------:R-:W-:Y:S02]  /*1f6e0*/  ISETP.GE.AND P6, PT, R4.reuse, R247, PT ;  /* 0x000000f70400720c */ /* 0x040fe40003fc6270 */
[----:B------:R-:W-:Y:S02]  /*1f6f0*/  ISETP.GE.AND P2, PT, R4, R244, PT ;  /* 0x000000f40400720c */ /* 0x000fe40003f46270 */
[----:B------:R-:W-:Y:S01]  /*1f700*/  ISETP.GE.OR P1, PT, R6, R243, !P1 ;  /* 0x000000f30600720c */ /* 0x000fe20004f26670 */
[----:B------:R-:W-:Y:S01]  /*1f710*/  IMAD.IADD R6, R248, 0x1, -R4 ;  /* 0x00000001f8067824 */ /* 0x000fe200078e0a04 */
[----:B------:R-:W-:-:S02]  /*1f720*/  I2FP.F32.S32 R5, R5 ;  /* 0x0000000500057245 */ /* 0x000fc40000201400 */
[C---:B------:R-:W-:Y:S02]  /*1f730*/  ISETP.GE.OR P6, PT, R4.reuse, R246, !P6 ;  /* 0x000000f60400720c */ /* 0x040fe400077c6670 */
[----:B------:R-:W-:Y:S01]  /*1f740*/  ISETP.GE.OR P2, PT, R4, R243, !P2 ;  /* 0x000000f30400720c */ /* 0x000fe20005746670 */
[----:B------:R-:W-:Y:S01]  /*1f750*/  IMAD.IADD R4, R245, 0x1, -R4 ;  /* 0x00000001f5047824 */ /* 0x000fe200078e0a04 */
[----:B------:R-:W-:Y:S01]  /*1f760*/  IABS R6, R6 ;  /* 0x0000000600067213 */ /* 0x000fe20000000000 */
[----:B------:R-:W-:-:S03]  /*1f770*/  FFMA.FTZ R5, -R250, R5, R18 ;  /* 0x00000005fa057223 */ /* 0x000fc60000010112 */
[----:B------:R-:W-:Y:S02]  /*1f780*/  IABS R4, R4 ;  /* 0x0000000400047213 */ /* 0x000fe40000000000 */
[----:B------:R-:W-:Y:S01]  /*1f790*/  I2FP.F32.S32 R7, R6 ;  /* 0x0000000600077245 */ /* 0x000fe20000201400 */
[C---:B------:R-:W-:Y:S01]  /*1f7a0*/  VIADD R6, R0.reuse, 0x38 ;  /* 0x0000003800067836 */ /* 0x040fe20000000000 */
[----:B------:R-:W-:Y:S01]  /*1f7b0*/  FSEL R169, R5, -INF , !P1 ;  /* 0xff80000005a97808 */ /* 0x000fe20004800000 */
[----:B------:R-:W-:Y:S01]  /*1f7c0*/  VIADD R0, R0, 0x39 ;  /* 0x0000003900007836 */ /* 0x000fe20000000000 */
[----:B------:R-:W-:Y:S01]  /*1f7d0*/  I2FP.F32.S32 R5, R4 ;  /* 0x0000000400057245 */ /* 0x000fe20000201400 */
[----:B------:R-:W-:Y:S01]  /*1f7e0*/  FFMA.FTZ R17, -R250, R7, R17 ;  /* 0x00000007fa117223 */ /* 0x000fe20000010111 */
[--C-:B------:R-:W-:Y:S01]  /*1f7f0*/  IMAD.IADD R4, R245, 0x1, -R6.reuse ;  /* 0x00000001f5047824 */ /* 0x100fe200078e0a06 */
[----:B------:R-:W-:Y:S01]  /*1f800*/  ISETP.GE.AND P1, PT, R6, R247, PT ;  /* 0x000000f70600720c */ /* 0x000fe20003f26270 */
[----:B------:R-:W-:-:S02]  /*1f810*/  IMAD.IADD R7, R248, 0x1, -R6 ;  /* 0x00000001f8077824 */ /* 0x000fc400078e0a06 */
[----:B------:R-:W-:Y:S01]  /*1f820*/  FFMA.FTZ R5, -R250, R5, R19 ;  /* 0x00000005fa057223 */ /* 0x000fe20000010113 */
[----:B------:R-:W-:Y:S02]  /*1f830*/  FSEL R171, R17, -INF , !P6 ;  /* 0xff80000011ab7808 */ /* 0x000fe40007000000 */
[----:B------:R-:W-:Y:S02]  /*1f840*/  IABS R4, R4 ;  /* 0x0000000400047213 */ /* 0x000fe40000000000 */
[----:B------:R-:W-:Y:S02]  /*1f850*/  IABS R7, R7 ;  /* 0x0000000700077213 */ /* 0x000fe40000000000 */
[----:B------:R-:W-:Y:S02]  /*1f860*/  FSEL R165, R5, -INF , !P2 ;  /* 0xff80000005a57808 */ /* 0x000fe40005000000 */
[----:B------:R-:W-:Y:S02]  /*1f870*/  I2FP.F32.S32 R5, R4 ;  /* 0x0000000400057245 */ /* 0x000fe40000201400 */
[----:B------:R-:W-:-:S02]  /*1f880*/  I2FP.F32.S32 R7, R7 ;  /* 0x0000000700077245 */ /* 0x000fc40000201400 */
[----:B------:R-:W-:Y:S01]  /*1f890*/  ISETP.GE.AND P6, PT, R6, R244, PT ;  /* 0x000000f40600720c */ /* 0x000fe20003fc6270 */
[----:B------:R-:W-:Y:S01]  /*1f8a0*/  FFMA.FTZ R5, -R250, R5, R14 ;  /* 0x00000005fa057223 */ /* 0x000fe2000001010e */
[----:B------:R-:W-:Y:S01]  /*1f8b0*/  ISETP.GE.OR P1, PT, R6, R246, !P1 ;  /* 0x000000f60600720c */ /* 0x000fe20004f26670 */
[----:B------:R-:W-:Y:S01]  /*1f8c0*/  FFMA.FTZ R12, -R250, R7, R12 ;  /* 0x00000007fa0c7223 */ /* 0x000fe2000001010c */
[----:B------:R-:W-:Y:S01]  /*1f8d0*/  ISETP.GE.OR P6, PT, R6, R243, !P6 ;  /* 0x000000f30600720c */ /* 0x000fe200077c6670 */
[--C-:B------:R-:W-:Y:S01]  /*1f8e0*/  IMAD.IADD R6, R248, 0x1, -R0.reuse ;  /* 0x00000001f8067824 */ /* 0x100fe200078e0a00 */
[----:B------:R-:W-:Y:S01]  /*1f8f0*/  ISETP.GE.AND P2, PT, R0, R247, PT ;  /* 0x000000f70000720c */ /* 0x000fe20003f46270 */
[----:B------:R-:W-:Y:S01]  /*1f900*/  IMAD.IADD R7, R245, 0x1, -R0 ;  /* 0x00000001f5077824 */ /* 0x000fe200078e0a00 */
[----:B------:R-:W-:Y:S02]  /*1f910*/  FSEL R24, R5, -INF , !P6 ;  /* 0xff80000005187808 */ /* 0x000fe40007000000 */
[----:B------:R-:W-:-:S02]  /*1f920*/  ISETP.GT.AND P6, PT, R242, R229, PT ;  /* 0x000000e5f200720c */ /* 0x000fc40003fc4270 */
[----:B------:R-:W-:Y:S02]  /*1f930*/  IABS R6, R6 ;  /* 0x0000000600067213 */ /* 0x000fe40000000000 */
[----:B------:R-:W-:Y:S02]  /*1f940*/  IABS R7, R7 ;  /* 0x0000000700077213 */ /* 0x000fe40000000000 */
[----:B------:R-:W-:Y:S02]  /*1f950*/  I2FP.F32.S32 R6, R6 ;  /* 0x0000000600067245 */ /* 0x000fe40000201400 */
[----:B------:R-:W-:Y:S02]  /*1f960*/  I2FP.F32.S32 R4, R7 ;  /* 0x0000000700047245 */ /* 0x000fe40000201400 */
[----:B------:R-:W-:Y:S01]  /*1f970*/  FSEL R168, R12, -INF , !P1 ;  /* 0xff8000000ca87808 */ /* 0x000fe20004800000 */
[----:B------:R-:W-:Y:S01]  /*1f980*/  FFMA.FTZ R6, -R250, R6, R13 ;  /* 0x00000006fa067223 */ /* 0x000fe2000001010d */
[----:B------:R-:W-:Y:S01]  /*1f990*/  ISETP.GE.AND P1, PT, R0, R244, PT ;  /* 0x000000f40000720c */ /* 0x000fe20003f26270 */
[----:B------:R-:W-:Y:S01]  /*1f9a0*/  FFMA.FTZ R4, -R250, R4, R15 ;  /* 0x00000004fa047223 */ /* 0x000fe2000001010f */
        /* <DEDUP_REMOVED lines=10> */
[----:B------:R-:W-:Y:S01]  /*1fa50*/  MOV R8, RZ ;  /* 0x000000ff00087202 */ /* 0x000fe20000000f00 */
[----:B------:R-:W-:Y:S01]  /*1fa60*/  IMAD.SHL.U32 R4, R242, 0x40, RZ ;  /* 0x00000040f2047824 */ /* 0x000fe200078e00ff */
[C---:B------:R-:W-:Y:S02]  /*1fa70*/  R2UR UR12, R198.reuse ;  /* 0x00000000c60c72ca */ /* 0x040fe400000e0000 */
[C---:B------:R-:W-:Y:S02]  /*1fa80*/  R2UR UR13, R199.reuse ;  /* 0x00000000c70d72ca */ /* 0x040fe400000e0000 */
[----:B------:R-:W-:Y:S02]  /*1fa90*/  IABS R6, R4 ;  /* 0x0000000400067213 */ /* 0x000fe40000000000 */
[----:B------:R-:W-:Y:S02]  /*1faa0*/  R2UR UR10, R198 ;  /* 0x00000000c60a72ca */ /* 0x000fe400000e0000 */
[----:B------:R-:W-:-:S02]  /*1fab0*/  R2UR UR11, R199 ;  /* 0x00000000c70b72ca */ /* 0x000fc400000e0000 */
[----:B------:R-:W-:Y:S02]  /*1fac0*/  R2UR UR8, R198 ;  /* 0x00000000c60872ca */ /* 0x000fe400000e0000 */
[----:B------:R-:W-:Y:S02]  /*1fad0*/  R2UR UR9, R199 ;  /* 0x00000000c70972ca */ /* 0x000fe400000e0000 */
[-C--:B--2---:R-:W-:Y:S02]  /*1fae0*/  IABS R7, R13.reuse ;  /* 0x0000000d00077213 */ /* 0x084fe40000000000 */
[----:B------:R-:W-:Y:S02]  /*1faf0*/  IABS R5, R13 ;  /* 0x0000000d00057213 */ /* 0x000fe40000000000 */
[----:B------:R-:W1:Y:S03]  /*1fb00*/  I2F.RP R10, R7 ;  /* 0x00000007000a7306 */ /* 0x000e660000209400 */
[----:B------:R-:W-:-:S05]  /*1fb10*/  IMAD.MOV R5, RZ, RZ, -R5 ;  /* 0x000000ffff057224 */ /* 0x000fca00078e0a05 */
[----:B-1----:R-:W1:Y:S02]  /*1fb20*/  MUFU.RCP R9, R10 ;  /* 0x0000000a00097308 */ /* 0x002e640000001000 */
[----:B-1----:R-:W-:-:S06]  /*1fb30*/  VIADD R9, R9, 0xffffffe ;  /* 0x0ffffffe09097836 */ /* 0x002fcc0000000000 */
[----:B------:R-:W1:Y:S02]  /*1fb40*/  F2I.FTZ.U32.TRUNC.NTZ R9, R9 ;  /* 0x0000000900097305 */ /* 0x000e64000021f000 */
[----:B-1----:R-:W-:-:S04]  /*1fb50*/  IMAD.MOV R0, RZ, RZ, -R9 ;  /* 0x000000ffff007224 */ /* 0x002fc800078e0a09 */
[----:B------:R-:W-:-:S04]  /*1fb60*/  IMAD R11, R0, R7, RZ ;  /* 0x00000007000b7224 */ /* 0x000fc800078e02ff */
[----:B------:R-:W-:-:S04]  /*1fb70*/  IMAD.HI.U32 R11, R9, R11, R8 ;  /* 0x0000000b090b7227 */ /* 0x000fc800078e0008 */
[C---:B------:R-:W-:Y:S01]  /*1fb80*/  VIADD R8, R4.reuse, 0xffffffc0 ;  /* 0xffffffc004087836 */ /* 0x040fe20000000000 */
[----:B------:R-:W-:Y:S01]  /*1fb90*/  LOP3.LUT R4, R4, R13, RZ, 0x3c, !PT ;  /* 0x0000000d04047212 */ /* 0x000fe200078e3cff */
[----:B------:R-:W-:-:S03]  /*1fba0*/  IMAD.HI.U32 R9, R11, R6, RZ ;  /* 0x000000060b097227 */ /* 0x000fc600078e00ff */
[----:B------:R-:W-:Y:S01]  /*1fbb0*/  IABS R0, R8 ;  /* 0x0000000800007213 */ /* 0x000fe20000000000 */
[----:B------:R-:W-:Y:S01]  /*1fbc0*/  IMAD R6, R9, R5, R6 ;  /* 0x0000000509067224 */ /* 0x000fe200078e0206 */
[----:B------:R-:W-:-:S03]  /*1fbd0*/  LOP3.LUT R8, R8, R13, RZ, 0x3c, !PT ;  /* 0x0000000d08087212 */ /* 0x000fc600078e3cff */
[----:B------:R-:W-:Y:S01]  /*1fbe0*/  IMAD.HI.U32 R11, R11, R0, RZ ;  /* 0x000000000b0b7227 */ /* 0x000fe200078e00ff */
[----:B------:R-:W-:-:S03]  /*1fbf0*/  ISETP.GT.U32.AND P2, PT, R7, R6, PT ;  /* 0x000000060700720c */ /* 0x000fc60003f44070 */
[----:B------:R-:W-:-:S05]  /*1fc00*/  IMAD R0, R11, R5, R0 ;  /* 0x000000050b007224 */ /* 0x000fca00078e0200 */
[----:B------:R-:W-:-:S05]  /*1fc10*/  ISETP.GT.U32.AND P0, PT, R7, R0, PT ;  /* 0x000000000700720c */ /* 0x000fca0003f04070 */
[----:B------:R-:W-:Y:S02]  /*1fc20*/  @!P2 IMAD.IADD R6, R6, 0x1, -R7 ;  /* 0x000000010606a824 */ /* 0x000fe400078e0a07 */
[----:B------:R-:W-:-:S03]  /*1fc30*/  @!P2 VIADD R9, R9, 0x1 ;  /* 0x000000010909a836 */ /* 0x000fc60000000000 */
[----:B------:R-:W-:-:S03]  /*1fc40*/  ISETP.GE.U32.AND P1, PT, R6, R7, PT ;  /* 0x000000070600720c */ /* 0x000fc60003f26070 */
[-C--:B------:R-:W-:Y:S02]  /*1fc50*/  @!P0 IADD3 R0, R0, -R7.reuse, RZ ;  /* 0x8000000700008210 */ /* 0x080fe40007ffe0ff */
[----:B------:R-:W-:Y:S02]  /*1fc60*/  @!P0 IADD3 R11, R11, 0x1, RZ ;  /* 0x000000010b0b8810 */ /* 0x000fe40007ffe0ff */
[----:B------:R-:W-:Y:S02]  /*1fc70*/  ISETP.GE.U32.AND P2, PT, R0, R7, PT ;  /* 0x000000070000720c */ /* 0x000fe40003f46070 */
[----:B------:R-:W-:-:S04]  /*1fc80*/  ISETP.GE.AND P0, PT, R8, RZ, PT ;  /* 0x000000ff0800720c */ /* 0x000fc80003f06270 */
[----:B------:R-:W-:Y:S01]  /*1fc90*/  @P1 VIADD R9, R9, 0x1 ;  /* 0x0000000109091836 */ /* 0x000fe20000000000 */
[----:B------:R-:W-:Y:S02]  /*1fca0*/  ISETP.GE.AND P1, PT, R4, RZ, PT ;  /* 0x000000ff0400720c */ /* 0x000fe40003f26270 */
[----:B------:R-:W-:-:S04]  /*1fcb0*/  LOP3.LUT R4, RZ, R13, RZ, 0x33, !PT ;  /* 0x0000000dff047212 */ /* 0x000fc800078e33ff */
[----:B------:R-:W-:Y:S01]  /*1fcc0*/  @P2 VIADD R11, R11, 0x1 ;  /* 0x000000010b0b2836 */ /* 0x000fe20000000000 */
[----:B------:R-:W-:-:S04]  /*1fcd0*/  ISETP.NE.AND P2, PT, R13, RZ, PT ;  /* 0x000000ff0d00720c */ /* 0x000fc80003f45270 */
[----:B------:R-:W-:Y:S02]  /*1fce0*/  @!P0 IADD3 R11, -R11, RZ, RZ ;  /* 0x000000ff0b0b8210 */ /* 0x000fe40007ffe1ff */
[----:B------:R-:W-:-:S05]  /*1fcf0*/  @!P1 IMAD.MOV R9, RZ, RZ, -R9 ;  /* 0x000000ffff099224 */ /* 0x000fca00078e0a09 */
[C---:B------:R-:W-:Y:S02]  /*1fd00*/  SEL R7, R4.reuse, R9, !P2 ;  /* 0x0000000904077207 */ /* 0x040fe40005000000 */
[----:B------:R-:W-:Y:S01]  /*1fd10*/  SEL R4, R4, R11, !P2 ;  /* 0x0000000b04047207 */ /* 0x000fe20005000000 */
[----:B------:R-:W2:Y:S02]  /*1fd20*/  LD.E.64 R8, desc[UR4][R196.64+0x38] ;  /* 0x00003804c4087980 */ /* 0x000ea4000c101b00 */
[C-C-:B------:R-:W-:Y:S02]  /*1fd30*/  IMAD.WIDE R16, R7.reuse, 0x4, R238.reuse ;  /* 0x0000000407107825 */ /* 0x140fe400078e02ee */
[----:B------:R-:W3:Y:S02]  /*1fd40*/  LD.E.64 R10, desc[UR8][R196.64+0x20] ;  /* 0x00002008c40a7980 */ /* 0x000ee4000c101b00 */
        /* <DEDUP_REMOVED lines=8> */
[----:B------:R-:W-:Y:S02]  /*1fdd0*/  IMAD R4, R8, R7, R4 ;  /* 0x0000000708047224 */ /* 0x000fe400078e0204 */
[----:B----4-:R-:W-:-:S03]  /*1fde0*/  IMAD.IADD R5, R0, 0x1, -R5 ;  /* 0x0000000100057824 */ /* 0x010fc600078e0a05 */
[----:B------:R-:W-:Y:S01]  /*1fdf0*/  IADD3 R13, R13, R4, RZ ;  /* 0x000000040d0d7210 */ /* 0x000fe20007ffe0ff */
[----:B---3--:R-:W-:Y:S01]  /*1fe00*/  IMAD R7, R11, R5, RZ ;  /* 0x000000050b077224 */ /* 0x008fe200078e02ff */
[----:B------:R-:W-:-:S05]  /*1fe10*/  SHF.R.S32.HI R0, RZ, 0x1f, R5 ;  /* 0x0000001fff007819 */ /* 0x000fca0000011405 */
[----:B------:R-:W-:Y:S02]  /*1fe20*/  IMAD R0, R10, R0, R7 ;  /* 0x000000000a007224 */ /* 0x000fe400078e0207 */
[----:B------:R-:W-:-:S04]  /*1fe30*/  IMAD.WIDE.U32 R6, R5, R10, R12 ;  /* 0x0000000a05067225 */ /* 0x000fc800078e000c */
[----:B------:R-:W-:Y:S01]  /*1fe40*/  IMAD.IADD R9, R7, 0x1, R0 ;  /* 0x0000000107097824 */ /* 0x000fe200078e0200 */
[----:B------:R-:W-:Y:S05]  /*1fe50*/  BRA `(.L_x_7347) ;  /* 0x0000000000147947 */ /* 0x000fea0003800000 */
.L_x_7346:
[----:B------:R-:W-:Y:S02]  /*1fe60*/  R2UR UR4, R198 ;  /* 0x00000000c60472ca */ /* 0x000fe400000e0000 */
[----:B------:R-:W-:-:S13]  /*1fe70*/  R2UR UR5, R199 ;  /* 0x00000000c70572ca */ /* 0x000fda00000e0000 */
[----:B------:R-:W2:Y:S02]  /*1fe80*/  LD.E R6, desc[UR4][R196.64+0x38] ;  /* 0x00003804c4067980 */ /* 0x000ea4000c101900 */
[----:B--2---:R-:W-:-:S05]  /*1fe90*/  IMAD.U32 R6, R6, -0x40, RZ ;  /* 0xffffffc006067824 */ /* 0x004fca00078e00ff */
[----:B------:R-:W-:Y:S02]  /*1fea0*/  SHF.R.S32.HI R9, RZ, 0x1f, R6 ;  /* 0x0000001fff097819 */ /* 0x000fe40000011406 */
.L_x_7347:
[----:B------:R-:W-:Y:S05]  /*1feb0*/  BSYNC B0 ;  /* 0x0000000000007941 */ /* 0x000fea0003800000 */
.L_x_7345:
[C---:B------:R-:W-:Y:S02]  /*1fec0*/  @P5 IADD3 R5, P0, R6.reuse, R227, RZ ;  /* 0x000000e306055210 */ /* 0x040fe40007f1e0ff */
[CC--:B------:R-:W-:Y:S02]  /*1fed0*/  LEA R18, P1, R6.reuse, R230.reuse, 0x1 ;  /* 0x000000e606127211 */ /* 0x0c0fe400078208ff */
[----:B------:R-:W-:Y:S01]  /*1fee0*/  LOP3.LUT R4, R241, 0x1, RZ, 0xc0, !PT ;  /* 0x00000001f1047812 */ /* 0x000fe200078ec0ff */
[----:B------:R-:W-:Y:S01]  /*1fef0*/  @P5 IMAD.X R0, R9, 0x1, R228, P0 ;  /* 0x0000000109005824 */ /* 0x000fe200000e06e4 */
[C---:B------:R-:W-:Y:S02]  /*1ff00*/  LEA.HI.X R19, R6.reuse, R231, R9, 0x1, P1 ;  /* 0x000000e706137211 */ /* 0x040fe400008f0c09 */
[----:B------:R-:W-:Y:S02]  /*1ff10*/  @P5 LEA R14, P1, R5, R230, 0x1 ;  /* 0x000000e6050e5211 */ /* 0x000fe400078208ff */
[----:B------:R-:W-:-:S02]  /*1ff20*/  @P4 IADD3 R7, P0, R6, R227, RZ ;  /* 0x000000e306074210 */ /* 0x000fc40007f1e0ff */
[----:B------:R-:W-:Y:S02]  /*1ff30*/  @P5 LEA.HI.X R15, R5, R231, R0, 0x1, P1 ;  /* 0x000000e7050f5211 */ /* 0x000fe400008f0c00 */
[----:B------:R-:W-:Y:S01]  /*1ff40*/  @P4 LEA R12, P1, R7, R230, 0x1 ;  /* 0x000000e6070c4211 */ /* 0x000fe200078208ff */
[----:B------:R-:W-:Y:S01]  /*1ff50*/  @P4 IMAD.X R0, R9, 0x1, R228, P0 ;  /* 0x0000000109004824 */ /* 0x000fe200000e06e4 */
[----:B------:R-:W-:Y:S02]  /*1ff60*/  @P3 IADD3 R5, P0, R6, R227, RZ ;  /* 0x000000e306053210 */ /* 0x000fe40007f1e0ff */
[----:B------:R-:W-:Y:S02]  /*1ff70*/  ISETP.NE.U32.AND P2, PT, R4, 0x1, PT ;  /* 0x000000010400780c */ /* 0x000fe40003f45070 */
[----:B------:R-:W-:Y:S01]  /*1ff80*/  @P4 LEA.HI.X R13, R7, R231, R0, 0x1, P1 ;  /* 0x000000e7070d4211 */ /* 0x000fe200008f0c00 */
[----:B------:R-:W-:Y:S01]  /*1ff90*/  @P3 IMAD.X R0, R9, 0x1, R228, P0 ;  /* 0x0000000109003824 */ /* 0x000fe200000e06e4 */
[----:B------:R-:W-:-:S02]  /*1ffa0*/  IADD3 R7, P1, P0, R227, R227, R6 ;  /* 0x000000e3e3077210 */ /* 0x000fc4000783e006 */
[----:B------:R-:W-:Y:S02]  /*1ffb0*/  @P5 R2UR UR12, R198 ;  /* 0x00000000c60c52ca */ /* 0x000fe400000e0000 */
[----:B------:R-:W-:Y:S02]  /*1ffc0*/  IADD3.X R4, R228, R228, R9, P1, P0 ;  /* 0x000000e4e4047210 */ /* 0x000fe40000fe0409 */
[-C--:B------:R-:W-:Y:S02]  /*1ffd0*/  @P3 LEA R10, P0, R5, R230.reuse, 0x1 ;  /* 0x000000e6050a3211 */ /* 0x080fe400078008ff */
[----:B------:R-:W-:Y:S02]  /*1ffe0*/  @P5 R2UR UR13, R199 ;  /* 0x00000000c70d52ca */ /* 0x000fe400000e0000 */
[----:B------:R-:W-:Y:S01]  /*1fff0*/  @P3 LEA.HI.X R11, R5, R231, R0, 0x1, P0 ;  /* 0x000000e7050b3211 */ /* 0x000fe200000f0c00 */
[----:B------:R-:W-:Y:S01]  /*20000*/  @P5 IMAD.MOV.U32 R5, RZ, RZ, R19 ;  /* 0x000000ffff055224 */ /* 0x000fe200078e0013 */
[----:B------:R-:W-:-:S02]  /*20010*/  @!P2 LEA R16, P1, R7, R230, 0x1 ;  /* 0x000000e60710a211 */ /* 0x000fc400078208ff */
[CC--:B------:R-:W-:Y:S02]  /*20020*/  @P5 LEA R26, P0, R7.reuse, R230.reuse, 0x1 ;  /* 0x000000e6071a5211 */ /* 0x0c0fe400078008ff */
[CCC-:B------:R-:W-:Y:S02]  /*20030*/  @!P2 LEA.HI.X R17, R7.reuse, R231.reuse, R4.reuse, 0x1, P1 ;  /* 0x000000e70711a211 */ /* 0x1c0fe400008f0c04 */
[CCC-:B------:R-:W-:Y:S02]  /*20040*/  @P5 LEA.HI.X R27, R7.reuse, R231.reuse, R4.reuse, 0x1, P0 ;  /* 0x000000e7071b5211 */ /* 0x1c0fe400000f0c04 */
[CC--:B------:R-:W-:Y:S02]  /*20050*/  @P4 LEA R22, P1, R7.reuse, R230.reuse, 0x1 ;  /* 0x000000e607164211 */ /* 0x0c0fe400078208ff */
[C---:B------:R-:W-:Y:S02]  /*20060*/  @P3 LEA R20, P0, R7.reuse, R230, 0x1 ;  /* 0x000000e607143211 */ /* 0x040fe400078008ff */
[----:B------:R-:W-:-:S02]  /*20070*/  @P4 LEA.HI.X R23, R7, R231, R4, 0x1, P1 ;  /* 0x000000e707174211 */ /* 0x000fc400008f0c04 */
[C---:B------:R-:W-:Y:S02]  /*20080*/  @P3 LEA.HI.X R21, R7.reuse, R231, R4, 0x1, P0 ;  /* 0x000000e707153211 */ /* 0x040fe400000f0c04 */
[-C--:B------:R-:W-:Y:S02]  /*20090*/  IADD3 R0, P1, R7, R227.reuse, RZ ;  /* 0x000000e307007210 */ /* 0x080fe40007f3e0ff */
[----:B------:R-:W-:Y:S02]  /*200a0*/  @!P2 IADD3 R6, P0, R6, R227, RZ ;  /* 0x000000e30606a210 */ /* 0x000fe40007f1e0ff */
[----:B------:R-:W-:Y:S01]  /*200b0*/  @!P2 R2UR UR4, R198 ;  /* 0x00000000c604a2ca */ /* 0x000fe200000e0000 */
[--C-:B------:R-:W-:Y:S01]  /*200c0*/  IMAD.X R4, R4, 0x1, R228.reuse, P1 ;  /* 0x0000000104047824 */ /* 0x100fe200008e06e4 */
[----:B------:R-:W-:Y:S01]  /*200d0*/  @!P2 LEA R34, P1, R0, R230, 0x1 ;  /* 0x000000e60022a211 */ /* 0x000fe200078208ff */
[----:B------:R-:W-:Y:S01]  /*200e0*/  @!P2 IMAD.X R9, R9, 0x1, R228, P0 ;  /* 0x000000010909a824 */ /* 0x000fe200000e06e4 */
[----:B------:R-:W-:-:S02]  /*200f0*/  @!P2 R2UR UR5, R199 ;  /* 0x00000000c705a2ca */ /* 0x000fc400000e0000 */
[CC--:B------:R-:W-:Y:S02]  /*20100*/  @P5 LEA R32, P0, R0.reuse, R230.reuse, 0x1 ;  /* 0x000000e600205211 */ /* 0x0c0fe400078008ff */
[CCC-:B------:R-:W-:Y:S02]  /*20110*/  @!P2 LEA.HI.X R35, R0.reuse, R231.reuse, R4.reuse, 0x1, P1 ;  /* 0x000000e70023a211 */ /* 0x1c0fe400008f0c04 */
[C---:B------:R-:W-:Y:S02]  /*20120*/  @P5 LEA.HI.X R33, R0.reuse, R231, R4, 0x1, P0 ;  /* 0x000000e700215211 */ /* 0x040fe400000f0c04 */
[CC--:B------:R-:W-:Y:S02]  /*20130*/  @P4 LEA R30, P1, R0.reuse, R230.reuse, 0x1 ;  /* 0x000000e6001e4211 */ /* 0x0c0fe400078208ff */
[----:B------:R-:W-:Y:S02]  /*20140*/  @P3 LEA R28, P0, R0, R230, 0x1 ;  /* 0x000000e6001c3211 */ /* 0x000fe400078008ff */
[----:B------:R-:W-:Y:S01]  /*20150*/  @P4 R2UR UR10, R198 ;  /* 0x00000000c60a42ca */ /* 0x000fe200000e0000 */
[----:B------:R-:W-:Y:S01]  /*20160*/  @!PT LDS RZ, [RZ] ;  /* 0x00000000fffff984 */ /* 0x000fe20000000800 */
[----:B------:R-:W-:Y:S01]  /*20170*/  @!PT LDS RZ, [RZ] ;  /* 0x00000000fffff984 */ /* 0x000fe20000000800 */
[----:B------:R-:W-:Y:S01]  /*20180*/  @!PT LDS RZ, [RZ] ;  /* 0x00000000fffff984 */ /* 0x000fe20000000800 */
[----:B------:R-:W-:Y:S01]  /*20190*/  @!P2 LDGSTS.E.BYPASS.LTC128B.128 [R240+0x8000], desc[UR4][R18.64] ;  /* 0x0800000012f0afae */ /* 0x000fe2000b901d44 */
[----:B------:R-:W-:-:S02]  /*201a0*/  @P4 R2UR UR11, R199 ;  /* 0x00000000c70b42ca */ /* 0x000fc400000e0000 */
[CCC-:B------:R-:W-:Y:S01]  /*201b0*/  @P4 LEA.HI.X R31, R0.reuse, R231.reuse, R4.reuse, 0x1, P1 ;  /* 0x000000e7001f4211 */ /* 0x1c0fe200008f0c04 */
[----:B------:R1:W-:Y:S01]  /*201c0*/  @P2 STS.128 [R240+0x8000], RZ ;  /* 0x008000fff0002388 */ /* 0x0003e20000000c00 */
[-C--:B------:R-:W-:Y:S01]  /*201d0*/  @P3 LEA.HI.X R29, R0, R231.reuse, R4, 0x1, P0 ;  /* 0x000000e7001d3211 */ /* 0x080fe200000f0c04 */
[--C-:B------:R-:W-:Y:S01]  /*201e0*/  @P5 IMAD.MOV.U32 R4, RZ, RZ, R18.reuse ;  /* 0x000000ffff045224 */ /* 0x100fe200078e0012 */
[----:B------:R-:W-:Y:S02]  /*201f0*/  @P3 R2UR UR8, R198 ;  /* 0x00000000c60832ca */ /* 0x000fe400000e0000 */
[C---:B------:R-:W-:Y:S02]  /*20200*/  @P3 R2UR UR9, R199.reuse ;  /* 0x00000000c70932ca */ /* 0x040fe400000e0000 */
[----:B------:R-:W-:Y:S01]  /*20210*/  @!PT LDS RZ, [RZ] ;  /* 0x00000000fffff984 */ /* 0x000fe20000000800 */
[----:B------:R-:W-:Y:S01]  /*20220*/  @!PT LDS RZ, [RZ] ;  /* 0x00000000fffff984 */ /* 0x000fe20000000800 */
[----:B------:R-:W-:Y:S01]  /*20230*/  @!PT LDS RZ, [RZ] ;  /* 0x00000000fffff984 */ /* 0x000fe20000000800 */
[----:B------:R2:W-:Y:S01]  /*20240*/  @P5 LDGSTS.E.BYPASS.LTC128B.128 [R240+0xa000], desc[UR12][R4.64+0x80] ;  /* 0x0a00008004f05fae */ /* 0x0005e2000b901d4c */
[----:B------:R-:W-:Y:S01]  /*20250*/  @!P2 LEA R8, P1, R6, R230, 0x1 ;  /* 0x000000e60608a211 */ /* 0x000fe200078208ff */
[----:B------:R-:W-:Y:S01]  /*20260*/  IMAD.MOV.U32 R230, RZ, RZ, R18 ;  /* 0x000000ffffe67224 */ /* 0x000fe200078e0012 */
[----:B------:R-:W-:Y:S01]  /*20270*/  @P3 R2UR UR14, R198 ;  /* 0x00000000c60e32ca */ /* 0x000fe200000e0000 */
[----:B------:R1:W-:Y:S01]  /*20280*/  @!P5 STS.128 [R240+0xa000], RZ ;  /* 0x00a000fff000d388 */ /* 0x0003e20000000c00 */
[----:B------:R-:W-:Y:S01]  /*20290*/  @!P2 LEA.HI.X R9, R6, R231, R9, 0x1, P1 ;  /* 0x000000e70609a211 */ /* 0x000fe200008f0c09 */
[----:B------:R-:W-:Y:S01]  /*202a0*/  IMAD.MOV.U32 R231, RZ, RZ, R19 ;  /* 0x000000ffffe77224 */ /* 0x000fe200078e0013 */
[----:B------:R-:W-:-:S02]  /*202b0*/  @P3 R2UR UR15, R199 ;  /* 0x00000000c70f32ca */ /* 0x000fc400000e0000 */
[----:B------:R-:W-:Y:S02]  /*202c0*/  @!P2 R2UR UR12, R198 ;  /* 0x00000000c60ca2ca */ /* 0x000fe400000e0000 */
[----:B------:R-:W-:Y:S01]  /*202d0*/  @!P2 R2UR UR13, R199 ;  /* 0x00000000c70da2ca */ /* 0x000fe200000e0000 */
        /* <DEDUP_REMOVED lines=14> */
[----:B------:R1:W-:Y:S01]  /*203c0*/  @P3 LDGSTS.E.BYPASS.LTC128B.128 [R240+0xe000], desc[UR8][R4.64+0x180] ;  /* 0x0e00018004f03fae */ /* 0x0003e2000b901d48 */
        /* <DEDUP_REMOVED lines=78> */
.L_x_7344:
[----:B------:R-:W-:Y:S05]  /*208b0*/  BSYNC B1 ;  /* 0x0000000000017941 */ /* 0x000fea0003800000 */
.L_x_7343:
[----:B------:R-:W-:Y:S01]  /*208c0*/  R2UR UR4, R198 ;  /* 0x00000000c60472ca */ /* 0x000fe200000e0000 */
[----:B-1----:R-:W-:Y:S01]  /*208d0*/  LDSM.16.MT88.4 R16, [R223+0x10000] ;  /* 0x01000000df10783b */ /* 0x002fe20000004200 */
[----:B------:R-:W-:Y:S02]  /*208e0*/  R2UR UR5, R199 ;  /* 0x00000000c70572ca */ /* 0x000fe400000e0000 */
[----:B------:R-:W-:Y:S01]  /*208f0*/  FMNMX.FTZ R5, R164, R188, !PT ;  /* 0x000000bca4057209 */ /* 0x000fe20007810000 */
[----:B------:R-:W-:Y:S01]  /*20900*/  LDSM.16.MT88.4 R12, [R222+0x10000] ;  /* 0x01000000de0c783b */ /* 0x000fe20000004200 */
[----:B------:R-:W-:-:S03]  /*20910*/  FMNMX.FTZ R7, R3, R2, !PT ;  /* 0x0000000203077209 */ /* 0x000fc60007810000 */
[----:B------:R-:W-:Y:S04]  /*20920*/  LDSM.16.MT88.4 R8, [R221+0x10000] ;  /* 0x01000000dd08783b */ /* 0x000fe80000004200 */
[----:B------:R-:W-:Y:S04]  /*20930*/  LDSM.16.MT88.4 R20, [R222+0x12800] ;  /* 0x01280000de14783b */ /* 0x000fe80000004200 */
[----:B------:R-:W2:Y:S01]  /*20940*/  LD.E R27, desc[UR4][R196.64+0xdc] ;  /* 0x0000dc04c41b7980 */ /* 0x000ea2000c101900 */
[----:B------:R-:W-:Y:S02]  /*20950*/  FMNMX.FTZ R5, R186, R5, !PT ;  /* 0x00000005ba057209 */ /* 0x000fe40007810000 */
[----:B------:R-:W-:-:S02]  /*20960*/  FMNMX.FTZ R7, R192, R7, !PT ;  /* 0x00000007c0077209 */ /* 0x000fc40007810000 */
[----:B------:R-:W-:Y:S02]  /*20970*/  FMNMX.FTZ R5, R224, R5, !PT ;  /* 0x00000005e0057209 */ /* 0x000fe40007810000 */
[----:B------:R-:W-:Y:S02]  /*20980*/  FMNMX.FTZ R7, R190, R7, !PT ;  /* 0x00000007be077209 */ /* 0x000fe40007810000 */
[----:B------:R-:W-:Y:S02]  /*20990*/  FMNMX.FTZ R5, R194, R5, !PT ;  /* 0x00000005c2057209 */ /* 0x000fe40007810000 */
[----:B------:R-:W-:Y:S02]  /*209a0*/  FMNMX.FTZ R4, R252, R7, !PT ;  /* 0x00000007fc047209 */ /* 0x000fe40007810000 */
        /* <DEDUP_REMOVED lines=19> */
[----:B------:R-:W-:-:S03]  /*20ae0*/  FMNMX.FTZ R4, R189, R4, !PT ;  /* 0x00000004bd047209 */ /* 0x000fc60007810000 */
[----:B------:R-:W1:Y:S01]  /*20af0*/  SHFL.BFLY PT, R0, R7, 0x2, 0x1f ;  /* 0x0c401f0007007f89 */ /* 0x000e6200000e0000 */
[----:B------:R-:W-:-:S04]  /*20b00*/  FMNMX.FTZ R4, R169, R4, !PT ;  /* 0x00000004a9047209 */ /* 0x000fc80007810000 */
        /* <DEDUP_REMOVED lines=9> */
[----:B------:R-:W-:Y:S02]  /*20ba0*/  FSETP.NEU.FTZ.AND P1, PT, R33, -INF , PT ;  /* 0xff8000002100780b */ /* 0x000fe40003f3d000 */
[----:B---3--:R-:W-:Y:S02]  /*20bb0*/  FMNMX.FTZ R32, R5, R32, !PT ;  /* 0x0000002005207209 */ /* 0x008fe40007810000 */
[----:B------:R-:W-:Y:S02]  /*20bc0*/  FSEL R5, R33, RZ, P1 ;  /* 0x000000ff21057208 */ /* 0x000fe40000800000 */
[----:B------:R-:W-:-:S03]  /*20bd0*/  FSETP.NEU.FTZ.AND P0, PT, R32, -INF , PT ;  /* 0xff8000002000780b */ /* 0x000fc60003f1d000 */
[----:B------:R-:W-:Y:S01]  /*20be0*/  FADD.FTZ R4, R164, -R5 ;  /* 0x80000005a4047221 */ /* 0x000fe20000010000 */
[----:B------:R-:W-:-:S05]  /*20bf0*/  FSEL R6, R32, RZ, P0 ;  /* 0x000000ff20067208 */ /* 0x000fca0000000000 */
[----:B------:R-:W-:Y:S01]  /*20c00*/  FADD.FTZ R6, R3, -R6 ;  /* 0x8000000603067221 */ /* 0x000fe20000010000 */
[C---:B--2---:R-:W-:Y:S01]  /*20c10*/  FMUL.FTZ R26, R27.reuse, R32 ;  /* 0x000000201b1a7220 */ /* 0x044fe20000410000 */
[C---:B------:R-:W-:Y:S01]  /*20c20*/  FMUL.FTZ R170, R27.reuse, R33 ;  /* 0x000000211baa7220 */ /* 0x040fe20000410000 */
[C---:B------:R-:W-:Y:S01]  /*20c30*/  FMUL.FTZ R164, R27.reuse, R4 ;  /* 0x000000041ba47220 */ /* 0x040fe20000410000 */
[----:B------:R-:W-:Y:S02]  /*20c40*/  FMUL.FTZ R3, R27, R6 ;  /* 0x000000061b037220 */ /* 0x000fe40000410000 */
[----:B------:R-:W-:Y:S02]  /*20c50*/  FSEL R26, R26, RZ, P0 ;  /* 0x000000ff1a1a7208 */ /* 0x000fe40000000000 */
[----:B------:R-:W-:Y:S01]  /*20c60*/  FSEL R170, R170, RZ, P1 ;  /* 0x000000ffaaaa7208 */ /* 0x000fe20000800000 */
[----:B------:R-:W1:Y:S02]  /*20c70*/  MUFU.EX2 R164, R164 ;  /* 0x000000a400a47308 */ /* 0x000e640000000800 */
[-CC-:B------:R-:W-:Y:S01]  /*20c80*/  FFMA.FTZ R28, R2, R27.reuse, -R26.reuse ;  /* 0x0000001b021c7223 */ /* 0x180fe2000001081a */
[-C--:B------:R-:W-:Y:S01]  /*20c90*/  FFMA.FTZ R2, R192, R27.reuse, -R26 ;  /* 0x0000001bc0027223 */ /* 0x080fe2000001081a */
[-CC-:B------:R-:W-:Y:S01]  /*20ca0*/  FFMA.FTZ R34, R188, R27.reuse, -R170.reuse ;  /* 0x0000001bbc227223 */ /* 0x180fe200000108aa */
[-CC-:B------:R-:W-:Y:S01]  /*20cb0*/  FFMA.FTZ R31, R186, R27.reuse, -R170.reuse ;  /* 0x0000001bba1f7223 */ /* 0x180fe200000108aa */
[-CC-:B------:R-:W-:Y:S01]  /*20cc0*/  FFMA.FTZ R30, R224, R27.reuse, -R170.reuse ;  /* 0x0000001be01e7223 */ /* 0x180fe200000108aa */
[-C--:B------:R-:W-:Y:S01]  /*20cd0*/  FFMA.FTZ R29, R194, R27.reuse, -R170 ;  /* 0x0000001bc21d7223 */ /* 0x080fe200000108aa */
[-CC-:B------:R-:W-:Y:S01]  /*20ce0*/  FFMA.FTZ R0, R190, R27.reuse, -R26.reuse ;  /* 0x0000001bbe007223 */ /* 0x180fe2000001081a */
[-C--:B------:R-:W-:Y:S01]  /*20cf0*/  FFMA.FTZ R35, R252, R27.reuse, -R26 ;  /* 0x0000001bfc237223 */ /* 0x080fe2000001081a */
[----:B------:R-:W-:Y:S01]  /*20d00*/  MUFU.EX2 R34, R34 ;  /* 0x0000002200227308 */ /* 0x000fe20000000800 */
[-C--:B------:R-:W-:Y:S01]  /*20d10*/  FFMA.FTZ R167, R176, R27.reuse, -R170 ;  /* 0x0000001bb0a77223 */ /* 0x080fe200000108aa */
[-C--:B------:R-:W-:Y:S01]  /*20d20*/  FFMA.FTZ R176, R177, R27.reuse, -R26 ;  /* 0x0000001bb1b07223 */ /* 0x080fe2000001081a */
[-CC-:B------:R-:W-:Y:S01]  /*20d30*/  FFMA.FTZ R172, R172, R27.reuse, -R170.reuse ;  /* 0x0000001bacac7223 */ /* 0x180fe200000108aa */
[-CC-:B------:R-:W-:Y:S01]  /*20d40*/  FFMA.FTZ R174, R174, R27.reuse, -R170.reuse ;  /* 0x0000001baeae7223 */ /* 0x180fe200000108aa */
[-C--:B------:R-:W-:Y:S01]  /*20d50*/  FFMA.FTZ R175, R175, R27.reuse, -R170 ;  /* 0x0000001bafaf7223 */ /* 0x080fe200000108aa */
[-CC-:B------:R-:W-:Y:S01]  /*20d60*/  FFMA.FTZ R177, R184, R27.reuse, -R26.reuse ;  /* 0x0000001bb8b17223 */ /* 0x180fe2000001081a */
        /* <DEDUP_REMOVED lines=66> */
[----:B--2---:R-:W-:Y:S01]  /*21190*/  F2FP.BF16.F32.PACK_AB R7, R35, R0 ;  /* 0x000000002307723e */ /* 0x004fe200000010ff */
[-C--:B------:R-:W-:Y:S01]  /*211a0*/  FMUL.FTZ R113, R113, R164.reuse ;  /* 0x000000a471717220 */ /* 0x080fe20000410000 */
[-C--:B------:R-:W-:Y:S01]  /*211b0*/  FMUL.FTZ R116, R116, R164.reuse ;  /* 0x000000a474747220 */ /* 0x080fe20000410000 */
[-C--:B------:R-:W-:Y:S01]  /*211c0*/  FMUL.FTZ R117, R117, R164.reuse ;  /* 0x000000a475757220 */ /* 0x080fe20000410000 */
[-C--:B------:R-:W-:Y:S01]  /*211d0*/  FMUL.FTZ R120, R120, R164.reuse ;  /* 0x000000a478787220 */ /* 0x080fe20000410000 */
[-C--:B------:R-:W-:Y:S01]  /*211e0*/  FMUL.FTZ R121, R121, R164.reuse ;  /* 0x000000a479797220 */ /* 0x080fe20000410000 */
[-CC-:B------:R-:W-:Y:S01]  /*211f0*/  FFMA.FTZ R178, R178, R27.reuse, -R26.reuse ;  /* 0x0000001bb2b27223 */ /* 0x180fe2000001081a */
[----:B------:R-:W-:Y:S01]  /*21200*/  FFMA.FTZ R179, R179, R27, -R26 ;  /* 0x0000001bb3b37223 */ /* 0x000fe2000001081a */
        /* <DEDUP_REMOVED lines=75> */
[----:B------:R-:W4:Y:S01]  /*216c0*/  MUFU.EX2 R167, R167 ;  /* 0x000000a700a77308 */ /* 0x000f220000000800 */
[-C--:B------:R-:W-:Y:S01]  /*216d0*/  FMUL.FTZ R124, R124, R164.reuse ;  /* 0x000000a47c7c7220 */ /* 0x080fe20000410000 */
[-C--:B------:R-:W-:Y:S01]  /*216e0*/  FMUL.FTZ R125, R125, R164.reuse ;  /* 0x000000a47d7d7220 */ /* 0x080fe20000410000 */
[-C--:B------:R-:W-:Y:S01]  /*216f0*/  FMUL.FTZ R126, R126, R3.reuse ;  /* 0x000000037e7e7220 */ /* 0x080fe20000410000 */
[C---:B---3--:R-:W-:Y:S01]  /*21700*/  HMMA.16816.F32.BF16 R44, R4.reuse, R8, R44 ;  /* 0x00000008042c723c */ /* 0x048fe2000004182c */
[-C--:B------:R-:W-:Y:S01]  /*21710*/  FMUL.FTZ R127, R127, R3.reuse ;  /* 0x000000037f7f7220 */ /* 0x080fe20000410000 */
[-C--:B------:R-:W-:Y:S01]  /*21720*/  FMUL.FTZ R128, R128, R164.reuse ;  /* 0x000000a480807220 */ /* 0x080fe20000410000 */
[-C--:B------:R-:W-:Y:S01]  /*21730*/  FMUL.FTZ R129, R129, R164.reuse ;  /* 0x000000a481817220 */ /* 0x080fe20000410000 */
[----:B------:R-:W3:Y:S01]  /*21740*/  MUFU.EX2 R172, R172 ;  /* 0x000000ac00ac7308 */ /* 0x000ee20000000800 */
[-C--:B------:R-:W-:Y:S01]  /*21750*/  FMUL.FTZ R130, R130, R3.reuse ;  /* 0x0000000382827220 */ /* 0x080fe20000410000 */
[C---:B------:R-:W-:Y:S01]  /*21760*/  HMMA.16816.F32.BF16 R48, R4.reuse, R10, R48 ;  /* 0x0000000a0430723c */ /* 0x040fe20000041830 */
[----:B------:R-:W5:Y:S01]  /*21770*/  LDSM.16.MT88.4 R8, [R223+0x14000] ;  /* 0x01400000df08783b */ /* 0x000f620000004200 */
[----:B------:R-:W-:Y:S01]  /*21780*/  FMUL.FTZ R131, R131, R3 ;  /* 0x0000000383837220 */ /* 0x000fe20000410000 */
        /* <DEDUP_REMOVED lines=13> */
[-C--:B------:R-:W-:Y:S01]  /*21860*/  FFMA.FTZ R168, R168, R27.reuse, -R170 ;  /* 0x0000001ba8a87223 */ /* 0x080fe200000108aa */
[C---:B-1----:R-:W-:Y:S01]  /*21870*/  HMMA.16816.F32.BF16 R52, R4.reuse, R16, R52 ;  /* 0x000000100434723c */ /* 0x042fe20000041834 */
[-CC-:B------:R-:W-:Y:S01]  /*21880*/  FFMA.FTZ R166, R169, R27.reuse, -R26.reuse ;  /* 0x0000001ba9a67223 */ /* 0x180fe2000001081a */
[-CC-:B------:R-:W-:Y:S01]  /*21890*/  FFMA.FTZ R165, R165, R27.reuse, -R26.reuse ;  /* 0x0000001ba5a57223 */ /* 0x180fe2000001081a */
[-CC-:B------:R-:W-:Y:S01]  /*218a0*/  FFMA.FTZ R169, R24, R27.reuse, -R26.reuse ;  /* 0x0000001b18a97223 */ /* 0x180fe2000001081a */
[----:B------:R-:W-:Y:S01]  /*218b0*/  FFMA.FTZ R170, R25, R27, -R26 ;  /* 0x0000001b19aa7223 */ /* 0x000fe2000001081a */
[----:B------:R-:W-:Y:S01]  /*218c0*/  MUFU.EX2 R176, R176 ;  /* 0x000000b000b07308 */ /* 0x000fe20000000800 */
[C---:B------:R-:W-:Y:S01]  /*218d0*/  HMMA.16816.F32.BF16 R56, R4.reuse, R18, R56 ;  /* 0x000000120438723c */ /* 0x040fe20000041838 */
[----:B------:R-:W1:Y:S01]  /*218e0*/  LDSM.16.MT88.4 R16, [R222+0x14000] ;  /* 0x01400000de10783b */ /* 0x000e620000004200 */
[----:B------:R-:W-:Y:S01]  /*218f0*/  FFMA.FTZ R34, R251, R164, R34 ;  /* 0x000000a4fb227223 */ /* 0x000fe20000010022 */
[----:B------:R-:W-:Y:S01]  /*21900*/  FFMA.FTZ R3, R249, R3, R28 ;  /* 0x00000003f9037223 */ /* 0x000fe2000001001c */
[----:B------:R-:W-:Y:S01]  /*21910*/  MOV R164, R33 ;  /* 0x0000002100a47202 */ /* 0x000fe20000000f00 */
[----:B------:R-:W-:Y:S01]  /*21920*/  LDSM.16.MT88.4 R24, [R221+0x13800] ;  /* 0x01380000dd18783b */ /* 0x000fe20000004200 */
[----:B--2---:R-:W-:Y:S01]  /*21930*/  HMMA.16816.F32.BF16 R60, R4, R12, R60 ;  /* 0x0000000c043c723c */ /* 0x004fe2000004183c */
[----:B------:R-:W2:Y:S01]  /*21940*/  MUFU.EX2 R177, R177 ;  /* 0x000000b100b17308 */ /* 0x000ea20000000800 */
[----:B------:R-:W-:Y:S01]  /*21950*/  FADD.FTZ R31, R31, R34 ;  /* 0x000000221f1f7221 */ /* 0x000fe20000010000 */
[----:B------:R-:W-:-:S03]  /*21960*/  FADD.FTZ R3, R2, R3 ;  /* 0x0000000302037221 */ /* 0x000fc60000010000 */
[C---:B------:R-:W-:Y:S01]  /*21970*/  HMMA.16816.F32.BF16 R64, R4.reuse, R14, R64 ;  /* 0x0000000e0440723c */ /* 0x040fe20000041840 */
[----:B------:R-:W2:Y:S01]  /*21980*/  LDSM.16.MT88.4 R12, [R221+0x14000] ;  /* 0x01400000dd0c783b */ /* 0x000ea20000004200 */
[----:B------:R-:W-:Y:S01]  /*21990*/  FADD.FTZ R30, R30, R31 ;  /* 0x0000001f1e1e7221 */ /* 0x000fe20000010000 */
[----:B------:R-:W-:Y:S01]  /*219a0*/  MUFU.EX2 R178, R178 ;  /* 0x000000b200b27308 */ /* 0x000fe20000000800 */
[----:B------:R-:W-:Y:S02]  /*219b0*/  FADD.FTZ R0, R0, R3 ;  /* 0x0000000300007221 */ /* 0x000fe40000010000 */
[----:B-----5:R-:W-:Y:S01]  /*219c0*/  HMMA.16816.F32.BF16 R68, R4, R8, R68 ;  /* 0x000000080444723c */ /* 0x020fe20000041844 */
[----:B------:R-:W-:Y:S01]  /*219d0*/  FADD.FTZ R30, R29, R30 ;  /* 0x0000001e1d1e7221 */ /* 0x000fe20000010000 */
[----:B------:R-:W-:-:S03]  /*219e0*/  FADD.FTZ R35, R35, R0 ;  /* 0x0000000023237221 */ /* 0x000fc60000010000 */
[----:B------:R-:W5:Y:S01]  /*219f0*/  MUFU.EX2 R179, R179 ;  /* 0x000000b300b37308 */ /* 0x000f620000000800 */
[----:B------:R-:W-:Y:S01]  /*21a00*/  HMMA.16816.F32.BF16 R72, R4, R10, R72 ;  /* 0x0000000a0448723c */ /* 0x000fe20000041848 */
[----:B------:R-:W5:Y:S01]  /*21a10*/  LDSM.16.MT88.4 R8, [R220+0x14000] ;  /* 0x01400000dc08783b */ /* 0x000f620000004200 */
[----:B----4-:R-:W-:-:S04]  /*21a20*/  FADD.FTZ R3, R167, R30 ;  /* 0x0000001ea7037221 */ /* 0x010fc80000010000 */
[C---:B---3--:R-:W-:Y:S01]  /*21a30*/  FADD.FTZ R3, R172.reuse, R3 ;  /* 0x00000003ac037221 */ /* 0x048fe20000010000 */
[----:B------:R-:W-:Y:S08]  /*21a40*/  MUFU.EX2 R182, R182 ;  /* 0x000000b600b67308 */ /* 0x000ff00000000800 */
[----:B------:R-:W3:Y:S01]  /*21a50*/  MUFU.EX2 R191, R191 ;  /* 0x000000bf00bf7308 */ /* 0x000ee20000000800 */
[C---:B-1----:R-:W-:Y:S06]  /*21a60*/  HMMA.16816.F32.BF16 R76, R4.reuse, R16, R76 ;  /* 0x00000010044c723c */ /* 0x042fec000004184c */
[C---:B------:R-:W-:Y:S01]  /*21a70*/  HMMA.16816.F32.BF16 R80, R4.reuse, R18, R80 ;  /* 0x000000120450723c */ /* 0x040fe20000041850 */
[----:B------:R-:W1:Y:S01]  /*21a80*/  LDSM.16.MT88.4 R16, [R223+0x16000] ;  /* 0x01600000df10783b */ /* 0x000e620000004200 */
[----:B------:R-:W-:Y:S04]  /*21a90*/  MUFU.EX2 R184, R184 ;  /* 0x000000b800b87308 */ /* 0x000fe80000000800 */
[C---:B--2---:R-:W-:Y:S04]  /*21aa0*/  HMMA.16816.F32.BF16 R84, R4.reuse, R12, R84 ;  /* 0x0000000c0454723c */ /* 0x044fe80000041854 */
[----:B------:R-:W-:Y:S02]  /*21ab0*/  MUFU.EX2 R193, R193 ;  /* 0x000000c100c17308 */ /* 0x000fe40000000800 */
[C---:B------:R-:W-:Y:S01]  /*21ac0*/  HMMA.16816.F32.BF16 R88, R4.reuse, R14, R88 ;  /* 0x0000000e0458723c */ /* 0x040fe20000041858 */
[----:B------:R-:W2:Y:S05]  /*21ad0*/  LDSM.16.MT88.4 R12, [R222+0x16000] ;  /* 0x01600000de0c783b */ /* 0x000eaa0000004200 */
[C---:B-----5:R-:W-:Y:S01]  /*21ae0*/  HMMA.16816.F32.BF16 R92, R4.reuse, R8, R92 ;  /* 0x00000008045c723c */ /* 0x060fe2000004185c */
[----:B------:R-:W-:Y:S05]  /*21af0*/  MUFU.EX2 R185, R185 ;  /* 0x000000b900b97308 */ /* 0x000fea0000000800 */
[C---:B------:R-:W-:Y:S01]  /*21b00*/  HMMA.16816.F32.BF16 R96, R4.reuse, R10, R96 ;  /* 0x0000000a0460723c */ /* 0x040fe20000041860 */
[----:B------:R-:W4:Y:S02]  /*21b10*/  LDSM.16.MT88.4 R8, [R221+0x16000] ;  /* 0x01600000dd08783b */ /* 0x000f240000004200 */
[----:B------:R-:W5:Y:S08]  /*21b20*/  MUFU.EX2 R186, R186 ;  /* 0x000000ba00ba7308 */ /* 0x000f700000000800 */
[----:B------:R-:W-:Y:S01]  /*21b30*/  MUFU.EX2 R183, R183 ;  /* 0x000000b700b77308 */ /* 0x000fe20000000800 */
[C---:B-1----:R-:W-:Y:S07]  /*21b40*/  HMMA.16816.F32.BF16 R100, R4.reuse, R16, R100 ;  /* 0x000000100464723c */ /* 0x042fee0000041864 */
[----:B------:R-:W1:Y:S01]  /*21b50*/  MUFU.EX2 R188, R188 ;  /* 0x000000bc00bc7308 */ /* 0x000e620000000800 */
[C---:B------:R-:W-:Y:S01]  /*21b60*/  HMMA.16816.F32.BF16 R104, R4.reuse, R18, R104 ;  /* 0x000000120468723c */ /* 0x040fe20000041868 */
[----:B------:R-:W3:Y:S06]  /*21b70*/  LDSM.16.MT88.4 R16, [R220+0x16000] ;  /* 0x01600000dc10783b */ /* 0x000eec0000004200 */
        /* <DEDUP_REMOVED lines=9> */
[----:B------:R-:W-:Y:S08]  /*21c10*/  MUFU.EX2 R171, R171 ;  /* 0x000000ab00ab7308 */ /* 0x000ff00000000800 */
[----:B------:R-:W-:Y:S01]  /*21c20*/  MUFU.EX2 R166, R166 ;  /* 0x000000a600a67308 */ /* 0x000fe20000000800 */
[C---:B---3--:R-:W-:Y:S07]  /*21c30*/  HMMA.16816.F32.BF16 R124, R4.reuse, R16, R124 ;  /* 0x00000010047c723c */ /* 0x048fee000004187c */
[----:B------:R-:W3:Y:S01]  /*21c40*/  MUFU.EX2 R165, R165 ;  /* 0x000000a500a57308 */ /* 0x000ee20000000800 */
[----:B------:R-:W-:Y:S01]  /*21c50*/  HMMA.16816.F32.BF16 R128, R4, R18, R128 ;  /* 0x000000120480723c */ /* 0x000fe20000041880 */
[----:B------:R-:W5:Y:S06]  /*21c60*/  LDSM.16.MT88.4 R16, [R221+0x10800] ;  /* 0x01080000dd10783b */ /* 0x000f6c0000004200 */
[----:B------:R-:W-:Y:S01]  /*21c70*/  F2FP.BF16.F32.PACK_AB R4, R172, R167 ;  /* 0x000000a7ac04723e */ /* 0x000fe200000010ff */
[----:B------:R-:W-:Y:S01]  /*21c80*/  MUFU.EX2 R169, R169 ;  /* 0x000000a900a97308 */ /* 0x000fe20000000800 */
[----:B------:R-:W-:Y:S01]  /*21c90*/  F2FP.BF16.F32.PACK_AB R5, R177, R176 ;  /* 0x000000b0b105723e */ /* 0x000fe200000010ff */
[----:B------:R-:W-:Y:S01]  /*21ca0*/  FADD.FTZ R176, R176, R35 ;  /* 0x00000023b0b07221 */ /* 0x000fe20000010000 */
[----:B------:R-:W-:Y:S01]  /*21cb0*/  F2FP.BF16.F32.PACK_AB R6, R175, R174 ;  /* 0x000000aeaf06723e */ /* 0x000fe200000010ff */
[----:B------:R-:W-:Y:S01]  /*21cc0*/  FADD.FTZ R174, R174, R3 ;  /* 0x00000003aeae7221 */ /* 0x000fe20000010000 */
[----:B------:R-:W-:Y:S01]  /*21cd0*/  F2FP.BF16.F32.PACK_AB R7, R179, R178 ;  /* 0x000000b2b307723e */ /* 0x000fe200000010ff */
[----:B------:R-:W-:-:S02]  /*21ce0*/  FADD.FTZ R177, R177, R176 ;  /* 0x000000b0b1b17221 */ /* 0x000fc40000010000 */
[----:B------:R-:W3:Y:S01]  /*21cf0*/  MUFU.EX2 R170, R170 ;  /* 0x000000aa00aa7308 */ /* 0x000ee20000000800 */
[----:B------:R-:W-:Y:S01]  /*21d00*/  FADD.FTZ R175, R175, R174 ;  /* 0x000000aeafaf7221 */ /* 0x000fe20000010000 */
[----:B------:R-:W-:Y:S02]  /*21d10*/  FADD.FTZ R0, R178, R177 ;  /* 0x000000b1b2007221 */ /* 0x000fe40000010000 */
[----:B--2---:R-:W-:Y:S02]  /*21d20*/  HMMA.16816.F32.BF16 R160, R4, R12, R160 ;  /* 0x0000000c04a0723c */ /* 0x004fe400000418a0 */
[----:B------:R-:W-:-:S04]  /*21d30*/  FADD.FTZ R0, R179, R0 ;  /* 0x00000000b3007221 */ /* 0x000fc80000010000 */
        /* <DEDUP_REMOVED lines=94> */
[----:B------:R-:W-:Y:S05]  /*22320*/  LDSM.16.MT88.4 R20, [R221+0x11800] ;  /* 0x01180000dd14783b */ /* 0x000fea0000004200 */
        /* <DEDUP_REMOVED lines=9> */
[C---:B----4-:R-:W-:Y:S06]  /*223c0*/  HMMA.16816.F32.BF16 R124, R4.reuse, R16, R124 ;  /* 0x00000010047c723c */ /* 0x050fec000004187c */
[----:B------:R-:W-:Y:S01]  /*223d0*/  HMMA.16816.F32.BF16 R128, R4, R18, R128 ;  /* 0x000000120480723c */ /* 0x000fe20000041880 */
[----:B------:R-:W2:Y:S06]  /*223e0*/  LDSM.16.MT88.4 R16, [R220+0x11800] ;  /* 0x01180000dc10783b */ /* 0x000eac0000004200 */
[----:B------:R-:W-:Y:S01]  /*223f0*/  F2FP.BF16.F32.PACK_AB R4, R190, R173 ;  /* 0x000000adbe04723e */ /* 0x000fe200000010ff */
[----:B------:R-:W-:Y:S01]  /*22400*/  FADD.FTZ R173, R173, R0 ;  /* 0x00000000adad7221 */ /* 0x000fe20000010000 */
[----:B---3--:R-:W-:Y:S01]  /*22410*/  F2FP.BF16.F32.PACK_AB R5, R165, R166 ;  /* 0x000000a6a505723e */ /* 0x008fe200000010ff */
        /* <DEDUP_REMOVED lines=54> */
.L_x_7339:
[----:B------:R-:W-:Y:S05]  /*22780*/  @!P6 BRA `(.L_x_7348) ;  /* 0x0000005c0038e947 */ /* 0x000fea0003800000 */
[----:B------:R-:W-:Y:S02]  /*22790*/  MOV R2, R3 ;  /* 0x0000000300027202 */ /* 0x000fe40000000f00 */
[----:B------:R-:W-:-:S07]  /*227a0*/  MOV R0, R164 ;  /* 0x000000a400007202 */ /* 0x000fce0000000f00 */
.L_x_7357:
        /* <DEDUP_REMOVED lines=82> */
.L_x_7350:
[----:B-1----:R-:W-:Y:S02]  /*22cd0*/  R2UR UR4, R166 ;  /* 0x00000000a60472ca */ /* 0x002fe400000e0000 */
[----:B------:R-:W-:Y:S11]  /*22ce0*/  R2UR UR5, R167 ;  /* 0x00000000a70572ca */ /* 0x000ff600000e0000 */
[----:B------:R-:W-:Y:S02]  /*22cf0*/  @!UPT UIADD3 URZ, URZ, URZ, URZ ;  /* 0x0000003f3f3ff290 */ /* 0x000fe4000fffe03f */
[----:B--2---:R-:W2:Y:S02]  /*22d00*/  LD.E R8, desc[UR4][R164.64+0x40] ;  /* 0x00004004a4087980 */ /* 0x004ea4000c101900 */
[----:B--2---:R-:W-:Y:S05]  /*22d10*/  IMAD.U32 R8, R8, -0x40, RZ ;  /* 0xffffffc008087824 */ /* 0x004fea00078e00ff */
[----:B------:R-:W-:Y:S02]  /*22d20*/  SHF.R.S32.HI R4, RZ, 0x1f, R8 ;  /* 0x0000001fff047819 */ /* 0x000fe40000011408 */
.L_x_7351:
[----:B------:R-:W-:Y:S05]  /*22d30*/  BSYNC B0 ;  /* 0x0000000000007941 */ /* 0x000fea0003800000 */
.L_x_7349:
[C---:B------:R-:W-:Y:S01]  /*22d40*/  LOP3.LUT P4, RZ, R241.reuse, 0x1, RZ, 0xc0, !PT ;  /* 0x00000001f1ff7812 */ /* 0x040fe2000788c0ff */
[----:B------:R-:W1:Y:S01]  /*22d50*/  S2R R224, SR_TID.X ;  /* 0x0000000000e07919 */ /* 0x000e620000002100 */
[C---:B------:R-:W-:Y:S01]  /*22d60*/  LOP3.LUT P3, RZ, R241.reuse, 0x2, RZ, 0xc0, !PT ;  /* 0x00000002f1ff7812 */ /* 0x040fe2000786c0ff */
[----:B------:R-:W-:Y:S01]  /*22d70*/  IMAD.MOV.U32 R198, RZ, RZ, 0x20 ;  /* 0x00000020ffc67424 */ /* 0x000fe200078e00ff */
[C---:B------:R-:W-:Y:S01]  /*22d80*/  LOP3.LUT P2, RZ, R241.reuse, 0x4, RZ, 0xc0, !PT ;  /* 0x00000004f1ff7812 */ /* 0x040fe2000784c0ff */
[----:B------:R-:W-:Y:S01]  /*22d90*/  BSSY B1, `(.L_x_7352) ;  /* 0x0000254000017945 */ /* 0x000fe20003800000 */
[----:B------:R-:W-:Y:S02]  /*22da0*/  LOP3.LUT P1, RZ, R241, 0x8, RZ, 0xc0, !PT ;  /* 0x00000008f1ff7812 */ /* 0x000fe4000782c0ff */
[C---:B------:R-:W-:Y:S02]  /*22db0*/  IADD3 R3, P0, R8.reuse, R225, RZ ;  /* 0x000000e108037210 */ /* 0x040fe40007f1e0ff */
[-C--:B------:R-:W-:Y:S03]  /*22dc0*/  LEA R192, P5, R8, R180.reuse, 0x1 ;  /* 0x000000b408c07211 */ /* 0x080fe600078a08ff */
[----:B------:R-:W-:Y:S01]  /*22dd0*/  IMAD.X R6, R4, 0x1, R226, P0 ;  /* 0x0000000104067824 */ /* 0x000fe200000e06e2 */
[CC--:B------:R-:W-:Y:S02]  /*22de0*/  @P4 LEA R28, P0, R3.reuse, R180.reuse, 0x1 ;  /* 0x000000b4031c4211 */ /* 0x0c0fe400078008ff */
[CC--:B------:R-:W-:Y:S02]  /*22df0*/  @P3 LEA R24, P6, R3.reuse, R180.reuse, 0x1 ;  /* 0x000000b403183211 */ /* 0x0c0fe400078c08ff */
[-C--:B------:R-:W-:Y:S02]  /*22e00*/  LEA.HI.X R193, R8, R181.reuse, R4, 0x1, P5 ;  /* 0x000000b508c17211 */ /* 0x080fe400028f0c04 */
[CCC-:B------:R-:W-:Y:S02]  /*22e10*/  @P4 LEA.HI.X R29, R3.reuse, R181.reuse, R6.reuse, 0x1, P0 ;  /* 0x000000b5031d4211 */ /* 0x1c0fe400000f0c06 */
[C-C-:B------:R-:W-:Y:S02]  /*22e20*/  @P3 LEA.HI.X R25, R3.reuse, R181, R6.reuse, 0x1, P6 ;  /* 0x000000b503193211 */ /* 0x140fe400030f0c06 */
[CC--:B------:R-:W-:Y:S02]  /*22e30*/  @P2 LEA R22, P5, R3.reuse, R180.reuse, 0x1 ;  /* 0x000000b403162211 */ /* 0x0c0fe400078a08ff */
[-C--:B------:R-:W-:Y:S02]  /*22e40*/  @P1 LEA R20, P0, R3, R180.reuse, 0x1 ;  /* 0x000000b403141211 */ /* 0x080fe400078008ff */
[----:B------:R-:W-:Y:S02]  /*22e50*/  @P4 R2UR UR4, R166 ;  /* 0x00000000a60442ca */ /* 0x000fe400000e0000 */
[----:B------:R-:W-:Y:S02]  /*22e60*/  @P4 R2UR UR5, R167 ;  /* 0x00000000a70542ca */ /* 0x000fe400000e0000 */
[C---:B------:R-:W-:Y:S02]  /*22e70*/  IADD3 R5, P6, R3.reuse, R225, RZ ;  /* 0x000000e103057210 */ /* 0x040fe40007fde0ff */
[CCC-:B------:R-:W-:Y:S02]  /*22e80*/  @P2 LEA.HI.X R23, R3.reuse, R181.reuse, R6.reuse, 0x1, P5 ;  /* 0x000000b503172211 */ /* 0x1c0fe400028f0c06 */
[----:B------:R-:W-:Y:S01]  /*22e90*/  @P1 LEA.HI.X R21, R3, R181, R6, 0x1, P0 ;  /* 0x000000b503151211 */ /* 0x000fe200000f0c06 */
[--C-:B------:R-:W-:Y:S01]  /*22ea0*/  IMAD.X R6, R6, 0x1, R226.reuse, P6 ;  /* 0x0000000106067824 */ /* 0x100fe200030e06e2 */
[C---:B------:R-:W-:Y:S02]  /*22eb0*/  IADD3 R3, P6, R5.reuse, R225, RZ ;  /* 0x000000e105037210 */ /* 0x040fe40007fde0ff */
[CC--:B------:R-:W-:Y:S02]  /*22ec0*/  @P4 LEA R26, P5, R5.reuse, R180.reuse, 0x1 ;  /* 0x000000b4051a4211 */ /* 0x0c0fe400078a08ff */
[CC--:B------:R-:W-:Y:S01]  /*22ed0*/  @P3 LEA R18, P0, R5.reuse, R180.reuse, 0x1 ;  /* 0x000000b405123211 */ /* 0x0c0fe200078008ff */
[----:B------:R-:W-:Y:S01]  /*22ee0*/  IMAD.X R4, R6, 0x1, R226, P6 ;  /* 0x0000000106047824 */ /* 0x000fe200030e06e2 */
[CCC-:B------:R-:W-:Y:S01]  /*22ef0*/  @P4 LEA.HI.X R27, R5.reuse, R181.reuse, R6.reuse, 0x1, P5 ;  /* 0x000000b5051b4211 */ /* 0x1c0fe200028f0c06 */
[----:B------:R-:W-:Y:S01]  /*22f00*/  @!PT LDS RZ, [RZ] ;  /* 0x00000000fffff984 */ /* 0x000fe20000000800 */
[----:B------:R-:W-:Y:S01]  /*22f10*/  @!PT LDS RZ, [RZ] ;  /* 0x00000000fffff984 */ /* 0x000fe20000000800 */
[----:B------:R-:W-:Y:S01]  /*22f20*/  @!PT LDS RZ, [RZ] ;  /* 0x00000000fffff984 */ /* 0x000fe20000000800 */
[----:B------:R-:W-:Y:S01]  /*22f30*/  @P4 LDGSTS.E.BYPASS.LTC128B.128 [R240+0x10000], desc[UR4][R192.64] ;  /* 0x10000000c0f04fae */ /* 0x000fe2000b901d44 */
[CCC-:B------:R-:W-:Y:S02]  /*22f40*/  @P3 LEA.HI.X R19, R5.reuse, R181.reuse, R6.reuse, 0x1, P0 ;  /* 0x000000b505133211 */ /* 0x1c0fe400000f0c06 */
[CC--:B------:R-:W-:Y:S01]  /*22f50*/  @P2 LEA R16, P6, R5.reuse, R180.reuse, 0x1 ;  /* 0x000000b405102211 */ /* 0x0c0fe200078c08ff */
[----:B------:R-:W-:Y:S01]  /*22f60*/  @!P4 STS.128 [R240+0x10000], RZ ;  /* 0x010000fff000c388 */ /* 0x000fe20000000c00 */
[-C--:B------:R-:W-:Y:S02]  /*22f70*/  @P1 LEA R10, P5, R5, R180.reuse, 0x1 ;  /* 0x000000b4050a1211 */ /* 0x080fe400078a08ff */
[-C--:B------:R-:W-:Y:S02]  /*22f80*/  @P4 LEA R8, P0, R3, R180.reuse, 0x1 ;  /* 0x000000b403084211 */ /* 0x080fe400078008ff */
[C---:B------:R-:W-:Y:S02]  /*22f90*/  @P3 R2UR UR4, R166.reuse ;  /* 0x00000000a60432ca */ /* 0x040fe400000e0000 */
[----:B------:R-:W-:Y:S02]  /*22fa0*/  @P3 R2UR UR5, R167 ;  /* 0x00000000a70532ca */ /* 0x000fe400000e0000 */
[CCC-:B------:R-:W-:Y:S02]  /*22fb0*/  @P2 LEA.HI.X R17, R5.reuse, R181.reuse, R6.reuse, 0x1, P6 ;  /* 0x000000b505112211 */ /* 0x1c0fe400030f0c06 */
[-C--:B------:R-:W-:Y:S01]  /*22fc0*/  @P1 LEA.HI.X R11, R5, R181.reuse, R6, 0x1, P5 ;  /* 0x000000b5050b1211 */ /* 0x080fe200028f0c06 */
[--C-:B------:R-:W-:Y:S01]  /*22fd0*/  @P3 IMAD.MOV.U32 R5, RZ, RZ, R193.reuse ;  /* 0x000000ffff053224 */ /* 0x100fe200078e00c1 */
[CCC-:B------:R-:W-:Y:S02]  /*22fe0*/  @P4 LEA.HI.X R9, R3.reuse, R181.reuse, R4.reuse, 0x1, P0 ;  /* 0x000000b503094211 */ /* 0x1c0fe400000f0c04 */
[CC--:B------:R-:W-:Y:S02]  /*22ff0*/  @P3 LEA R14, P6, R3.reuse, R180.reuse, 0x1 ;  /* 0x000000b4030e3211 */ /* 0x0c0fe400078c08ff */
[CC--:B------:R-:W-:Y:S02]  /*23000*/  @P2 LEA R12, P5, R3.reuse, R180.reuse, 0x1 ;  /* 0x000000b4030c2211 */ /* 0x0c0fe400078a08ff */
[C---:B------:R-:W-:Y:S02]  /*23010*/  @P1 LEA R6, P0, R3.reuse, R180, 0x1 ;  /* 0x000000b403061211 */ /* 0x040fe400078008ff */
[CCC-:B------:R-:W-:Y:S02]  /*23020*/  @P3 LEA.HI.X R15, R3.reuse, R181.reuse, R4.reuse, 0x1, P6 ;  /* 0x000000b5030f3211 */ /* 0x1c0fe400030f0c04 */
[CCC-:B------:R-:W-:Y:S02]  /*23030*/  @P2 LEA.HI.X R13, R3.reuse, R181.reuse, R4.reuse, 0x1, P5 ;  /* 0x000000b5030d2211 */ /* 0x1c0fe400028f0c04 */
[----:B------:R-:W-:Y:S01]  /*23040*/  @P1 LEA.HI.X R7, R3, R181, R4, 0x1, P0 ;  /* 0x000000b503071211 */ /* 0x000fe200000f0c04 */
[----:B------:R-:W-:Y:S01]  /*23050*/  @P3 IMAD.MOV.U32 R4, RZ, RZ, R192 ;  /* 0x000000ffff043224 */ /* 0x000fe200078e00c0 */
        /* <DEDUP_REMOVED lines=11> */
[----:B------:R-:W-:Y:S02]  /*23110*/  @P3 R2UR UR10, R166 ;  /* 0x00000000a60a32ca */ /* 0x000fe400000e0000 */
[----:B------:R-:W-:Y:S02]  /*23120*/  @P3 R2UR UR11, R167 ;  /* 0x00000000a70b32ca */ /* 0x000fe400000e0000 */
[----:B-1----:R-:W-:Y:S04]  /*23130*/  SHF.R.S32.HI R3, RZ, 0x1f, R224 ;  /* 0x0000001fff037819 */ /* 0x002fe800000114e0 */
[----:B------:R-:W-:Y:S04]  /*23140*/  LEA.HI R3, R3, R224, RZ, 0x4 ;  /* 0x000000e003037211 */ /* 0x000fe800078f20ff */
[----:B------:R-:W-:Y:S01]  /*23150*/  LOP3.LUT R3, R3, 0xfffffff0, RZ, 0xc0, !PT ;  /* 0xfffffff003037812 */ /* 0x000fe200078ec0ff */
[--C-:B--2---:R-:W-:Y:S02]  /*23160*/  @P2 IMAD.MOV.U32 R4, RZ, RZ, R192.reuse ;  /* 0x000000ffff042224 */ /* 0x104fe400078e00c0 */
        /* <DEDUP_REMOVED lines=27> */
[----:B-1----:R-:W-:Y:S03]  /*23320*/  IMAD.IADD R4, R224, 0x1, -R3 ;  /* 0x00000001e0047824 */ /* 0x002fe600078e0a03 */
[----:B------:R-:W-:Y:S04]  /*23330*/  @!P2 STS.128 [R240+0x14800], RZ ;  /* 0x014800fff000a388 */ /* 0x000fe80000000c00 */
[----:B------:R-:W-:Y:S01]  /*23340*/  @!PT LDS RZ, [RZ] ;  /* 0x00000000fffff984 */ /* 0x000fe20000000800 */
[----:B------:R-:W-:Y:S01]  /*23350*/  @!PT LDS RZ, [RZ] ;  /* 0x00000000fffff984 */ /* 0x000fe20000000800 */
[----:B------:R-:W-:Y:S01]  /*23360*/  @!PT LDS RZ, [RZ] ;  /* 0x00000000fffff984 */ /* 0x000fe20000000800 */
[----:B------:R-:W-:Y:S01]  /*23370*/  @P1 LDGSTS.E.BYPASS.LTC128B.128 [R240+0x16800], desc[UR12][R20.64+0x180] ;  /* 0x1680018014f01fae */ /* 0x000fe2000b901d4c */
[C---:B------:R-:W-:Y:S02]  /*23380*/  @P4 R2UR UR12, R166.reuse ;  /* 0x00000000a60c42ca */ /* 0x040fe400000e0000 */
[C---:B------:R-:W-:Y:S01]  /*23390*/  @P4 R2UR UR13, R167.reuse ;  /* 0x00000000a70d42ca */ /* 0x040fe200000e0000 */
[----:B------:R-:W-:Y:S01]  /*233a0*/  @!P1 STS.128 [R240+0x16800], RZ ;  /* 0x016800fff0009388 */ /* 0x000fe20000000c00 */
[----:B------:R-:W-:Y:S03]  /*233b0*/  SHF.R.S32.HI R3, RZ, 0x1f, R4 ;  /* 0x0000001fff037819 */ /* 0x000fe60000011404 */
[----:B------:R-:W-:Y:S01]  /*233c0*/  @!PT LDS RZ, [RZ] ;  /* 0x00000000fffff984 */ /* 0x000fe20000000800 */
[----:B------:R-:W-:Y:S01]  /*233d0*/  @!PT LDS RZ, [RZ] ;  /* 0x00000000fffff984 */ /* 0x000fe20000000800 */
[----:B------:R-:W-:Y:S01]  /*233e0*/  @!PT LDS RZ, [RZ] ;  /* 0x00000000fffff984 */ /* 0x000fe20000000800 */
[----:B------:R-:W-:Y:S01]  /*233f0*/  @P4 LDGSTS.E.BYPASS.LTC128B.128 [R240+0x11000], desc[UR4][R26.64] ;  /* 0x110000001af04fae */ /* 0x000fe2000b901d44 */
[----:B------:R-:W-:Y:S02]  /*23400*/  @P1 R2UR UR4, R166 ;  /* 0x00000000a60412ca */ /* 0x000fe400000e0000 */
[----:B------:R-:W-:Y:S01]  /*23410*/  @P1 R2UR UR5, R167 ;  /* 0x00000000a70512ca */ /* 0x000fe200000e0000 */
[----:B------:R-:W-:Y:S01]  /*23420*/  @!P4 STS.128 [R240+0x11000], RZ ;  /* 0x011000fff000c388 */ /* 0x000fe20000000c00 */
[----:B------:R-:W-:Y:S03]  /*23430*/  LEA.HI R3, R3, R4, RZ, 0x3 ;  /* 0x0000000403037211 */ /* 0x000fe600078f18ff */
[----:B------:R-:W-:Y:S01]  /*23440*/  @!PT LDS RZ, [RZ] ;  /* 0x00000000fffff984 */ /* 0x000fe20000000800 */
[----:B------:R-:W-:Y:S01]  /*23450*/  @!PT LDS RZ, [RZ] ;  /* 0x00000000fffff984 */ /* 0x000fe20000000800 */
[----:B------:R-:W-:Y:S01]  /*23460*/  @!PT LDS RZ, [RZ] ;  /* 0x00000000fffff984 */ /* 0x000fe20000000800 */
[----:B------:R-:W-:Y:S01]  /*23470*/  @P3 LDGSTS.E.BYPASS.LTC128B.128 [R240+0x13000], desc[UR10][R18.64+0x80] ;  /* 0x1300008012f03fae */ /* 0x000fe2000b901d4a */
[----:B------:R-:W-:Y:S03]  /*23480*/  LOP3.LUT R3, R3, 0xfffffff8, RZ, 0xc0, !PT ;  /* 0xfffffff803037812 */ /* 0x000fe600078ec0ff */
[----:B------:R-:W-:Y:S02]  /*23490*/  @!P3 STS.128 [R240+0x13000], RZ ;  /* 0x013000fff000b388 */ /* 0x000fe40000000c00 */
[----:B------:R-:W-:Y:S02]  /*234a0*/  IMAD.IADD R3, R4, 0x1, -R3 ;  /* 0x0000000104037824 */ /* 0x000fe400078e0a03 */
[----:B------:R-:W-:Y:S01]  /*234b0*/  @!PT LDS RZ, [RZ] ;  /* 0x00000000fffff984 */ /* 0x000fe20000000800 */
[----:B------:R-:W-:Y:S01]  /*234c0*/  @!PT LDS RZ, [RZ] ;  /* 0x00000000fffff984 */ /* 0x000fe20000000800 */
[----:B------:R-:W-:Y:S01]  /*234d0*/  @!PT LDS RZ, [RZ] ;  /* 0x00000000fffff984 */ /* 0x000fe20000000800 */
[----:B------:R-:W-:Y:S01]  /*234e0*/  @P2 LDGSTS.E.BYPASS.LTC128B.128 [R240+0x15000], desc[UR8][R16.64+0x100] ;  /* 0x1500010010f02fae */ /* 0x000fe2000b901d48 */
[----:B------:R-:W-:Y:S02]  /*234f0*/  IMAD.MOV.U32 R4, RZ, RZ, 0x10 ;  /* 0x00000010ff047424 */ /* 0x000fe400078e00ff */
[C---:B------:R-:W-:Y:S01]  /*23500*/  LOP3.LUT P0, RZ, R3.reuse, 0x2, RZ, 0xc0, !PT ;  /* 0x0000000203ff7812 */ /* 0x040fe2000780c0ff */
[----:B------:R-:W-:Y:S03]  /*23510*/  @!P2 STS.128 [R240+0x15000], RZ ;  /* 0x015000fff000a388 */ /* 0x000fe60000000c00 */
[----:B------:R-:W-:Y:S01]  /*23520*/  SEL R4, R4, 0xfffffff0, !P0 ;  /* 0xfffffff004047807 */ /* 0x000fe20004000000 */
[----:B------:R-:W-:Y:S01]  /*23530*/  @!PT LDS RZ, [RZ] ;  /* 0x00000000fffff984 */ /* 0x000fe20000000800 */
[----:B------:R-:W-:Y:S01]  /*23540*/  @!PT LDS RZ, [RZ] ;  /* 0x00000000fffff984 */ /* 0x000fe20000000800 */
[----:B------:R-:W-:Y:S01]  /*23550*/  @!PT LDS RZ, [RZ] ;  /* 0x00000000fffff984 */ /* 0x000fe20000000800 */
[----:B------:R-:W-:Y:S01]  /*23560*/  @P1 LDGSTS.E.BYPASS.LTC128B.128 [R240+0x17000], desc[UR4][R10.64+0x180] ;  /* 0x170001800af01fae */ /* 0x000fe2000b901d44 */
[----:B------:R-:W-:Y:S03]  /*23570*/  LOP3.LUT P0, RZ, R3, 0x4, RZ, 0xc0, !PT ;  /* 0x0000000403ff7812 */ /* 0x000fe6000780c0ff */
[----:B------:R-:W-:Y:S01]  /*23580*/  @!P1 STS.128 [R240+0x17000], RZ ;  /* 0x017000fff0009388 */ /* 0x000fe20000000c00 */
[--C-:B------:R-:W-:Y:S01]  /*23590*/  IMAD R197, R4, 0x2, R219.reuse ;  /* 0x0000000204c57824 */ /* 0x100fe200078e02db */
[----:B------:R-:W-:Y:S02]  /*235a0*/  SEL R198, R198, 0xffffffe0, !P0 ;  /* 0xffffffe0c6c67807 */ /* 0x000fe40004000000 */
[----:B------:R-:W-:Y:S01]  /*235b0*/  @!PT LDS RZ, [RZ] ;  /* 0x00000000fffff984 */ /* 0x000fe20000000800 */
[----:B------:R-:W-:Y:S01]  /*235c0*/  @!PT LDS RZ, [RZ] ;  /* 0x00000000fffff984 */ /* 0x000fe20000000800 */
[----:B------:R-:W-:Y:S01]  /*235d0*/  @!PT LDS RZ, [RZ] ;  /* 0x00000000fffff984 */ /* 0x000fe20000000800 */
[----:B------:R1:W-:Y:S01]  /*235e0*/  @P4 LDGSTS.E.BYPASS.LTC128B.128 [R240+0x11800], desc[UR12][R8.64] ;  /* 0x1180000008f04fae */ /* 0x0003e2000b901d4c */
[----:B------:R-:W-:Y:S02]  /*235f0*/  ISETP.GT.AND P0, PT, R242, R229, PT ;  /* 0x000000e5f200720c */ /* 0x000fe40003f04270 */
[C---:B------:R-:W-:Y:S01]  /*23600*/  IMAD R196, R198.reuse, 0x2, R219 ;  /* 0x00000002c6c47824 */ /* 0x040fe200078e02db */
[----:B------:R-:W-:Y:S01]  /*23610*/  @!P4 STS.128 [R240+0x11800], RZ ;  /* 0x011800fff000c388 */ /* 0x000fe20000000c00 */
[----:B------:R-:W-:Y:S03]  /*23620*/  IMAD R3, R198, 0x2, R197 ;  /* 0x00000002c6037824 */ /* 0x000fe600078e02c5 */
        /* <DEDUP_REMOVED lines=26> */
[C---:B--2---:R-:W-:Y:S06]  /*237d0*/  HMMA.16816.F32.BF16 R4, R32.reuse, R8, RZ ;  /* 0x000000082004723c */ /* 0x044fec00000418ff */
[C---:B------:R-:W-:Y:S06]  /*237e0*/  HMMA.16816.F32.BF16 R8, R32.reuse, R10, RZ ;  /* 0x0000000a2008723c */ /* 0x040fec00000418ff */
[C---:B-1----:R-:W-:Y:S06]  /*237f0*/  HMMA.16816.F32.BF16 R12, R32.reuse, R16, RZ ;  /* 0x00000010200c723c */ /* 0x042fec00000418ff */
[C---:B------:R-:W-:Y:S06]  /*23800*/  HMMA.16816.F32.BF16 R16, R32.reuse, R18, RZ ;  /* 0x000000122010723c */ /* 0x040fec00000418ff */
[C---:B---3--:R-:W-:Y:S06]  /*23810*/  HMMA.16816.F32.BF16 R20, R32.reuse, R24, RZ ;  /* 0x000000182014723c */ /* 0x048fec00000418ff */
[C---:B------:R-:W-:Y:S06]  /*23820*/  HMMA.16816.F32.BF16 R24, R32.reuse, R26, RZ ;  /* 0x0000001a2018723c */ /* 0x040fec00000418ff */
[C---:B----4-:R-:W-:Y:S06]  /*23830*/  HMMA.16816.F32.BF16 R28, R32.reuse, R168, RZ ;  /* 0x000000a8201c723c */ /* 0x050fec00000418ff */
[----:B------:R-:W-:Y:S01]  /*23840*/  HMMA.16816.F32.BF16 R32, R32, R170, RZ ;  /* 0x000000aa2020723c */ /* 0x000fe200000418ff */
[----:B------:R-:W-:Y:S05]  /*23850*/  LDSM.16.M88.4 R168, [R196] ;  /* 0x00000000c4a8783b */ /* 0x000fea0000000200 */
[C---:B-----5:R-:W-:Y:S06]  /*23860*/  HMMA.16816.F32.BF16 R4, R172.reuse, R176, R4 ;  /* 0x000000b0ac04723c */ /* 0x060fec0000041804 */
[C---:B------:R-:W-:Y:S01]  /*23870*/  HMMA.16816.F32.BF16 R8, R172.reuse, R178, R8 ;  /* 0x000000b2ac08723c */ /* 0x040fe20000041808 */
[----:B------:R-:W1:Y:S05]  /*23880*/  LDSM.16.M88.4 R176, [R216+0x8000] ;  /* 0x00800000d8b0783b */ /* 0x000e6a0000000200 */
[C---:B------:R-:W-:Y:S06]  /*23890*/  HMMA.16816.F32.BF16 R12, R172.reuse, R180, R12 ;  /* 0x000000b4ac0c723c */ /* 0x040fec000004180c */
[C---:B------:R-:W-:Y:S05]  /*238a0*/  HMMA.16816.F32.BF16 R16, R172.reuse, R182, R16 ;  /* 0x000000b6ac10723c */ /* 0x040fea0000041810 */
[----:B------:R-:W-:Y:S01]  /*238b0*/  IMAD.MOV.U32 R180, RZ, RZ, R192 ;  /* 0x000000ffffb47224 */ /* 0x000fe200078e00c0 */
[C---:B------:R-:W-:Y:S05]  /*238c0*/  HMMA.16816.F32.BF16 R20, R172.reuse, R184, R20 ;  /* 0x000000b8ac14723c */ /* 0x040fea0000041814 */
[----:B------:R-:W-:Y:S01]  /*238d0*/  IMAD.MOV.U32 R181, RZ, RZ, R193 ;  /* 0x000000ffffb57224 */ /* 0x000fe200078e00c1 */
[C---:B------:R-:W-:Y:S01]  /*238e0*/  HMMA.16816.F32.BF16 R24, R172.reuse, R186, R24 ;  /* 0x000000baac18723c */ /* 0x040fe20000041818 */
[----:B------:R-:W2:Y:S04]  /*238f0*/  LDSM.16.M88.4 R192, [R216+0x8800] ;  /* 0x00880000d8c0783b */ /* 0x000ea80000000200 */
[----:B------:R-:W-:Y:S01]  /*23900*/  IMAD.MOV.U32 R184, RZ, RZ, R180 ;  /* 0x000000ffffb87224 */ /* 0x000fe200078e00b4 */
[C---:B------:R-:W-:Y:S05]  /*23910*/  HMMA.16816.F32.BF16 R28, R172.reuse, R188, R28 ;  /* 0x000000bcac1c723c */ /* 0x040fea000004181c */
[----:B------:R-:W-:Y:S01]  /*23920*/  IMAD.MOV.U32 R185, RZ, RZ, R181 ;  /* 0x000000ffffb97224 */ /* 0x000fe200078e00b5 */
[----:B------:R-:W-:Y:S01]  /*23930*/  HMMA.16816.F32.BF16 R32, R172, R190, R32 ;  /* 0x000000beac20723c */ /* 0x000fe20000041820 */
[----:B------:R-:W3:Y:S04]  /*23940*/  LDSM.16.M88.4 R180, [R216+0x9000] ;  /* 0x00900000d8b4783b */ /* 0x000ee80000000200 */
[----:B------:R-:W-:Y:S01]  /*23950*/  IMAD.MOV.U32 R188, RZ, RZ, R184 ;  /* 0x000000ffffbc7224 */ /* 0x000fe200078e00b8 */
[C---:B-1----:R-:W-:Y:S01]  /*23960*/  HMMA.16816.F32.BF16 R4, R168.reuse, R176, R4 ;  /* 0x000000b0a804723c */ /* 0x042fe20000041804 */
[----:B------:R-:W-:Y:S04]  /*23970*/  LDSM.16.M88.4 R172, [R3] ;  /* 0x0000000003ac783b */ /* 0x000fe80000000200 */
[----:B------:R-:W-:Y:S01]  /*23980*/  IMAD.MOV.U32 R189, RZ, RZ, R185 ;  /* 0x000000ffffbd7224 */ /* 0x000fe200078e00b9 */
[C---:B------:R-:W-:Y:S01]  /*23990*/  HMMA.16816.F32.BF16 R8, R168.reuse, R178, R8 ;  /* 0x000000b2a808723c */ /* 0x040fe20000041808 */
[----:B------:R-:W1:Y:S04]  /*239a0*/  LDSM.16.M88.4 R184, [R216+0x9800] ;  /* 0x00980000d8b8783b */ /* 0x000e680000000200 */
[----:B------:R-:W-:Y:S01]  /*239b0*/  IMAD.MOV.U32 R198, RZ, RZ, R188 ;  /* 0x000000ffffc67224 */ /* 0x000fe200078e00bc */
[----:B------:R-:W-:Y:S01]  /*239c0*/  LDSM.16.M88.4 R176, [R212+0x800] ;  /* 0x00080000d4b0783b */ /* 0x000fe20000000200 */
[----:B------:R-:W-:Y:S03]  /*239d0*/  IMAD.MOV.U32 R199, RZ, RZ, R189 ;  /* 0x000000ffffc77224 */ /* 0x000fe600078e00bd */
[----:B------:R-:W4:Y:S01]  /*239e0*/  LDSM.16.M88.4 R188, [R212] ;  /* 0x00000000d4bc783b */ /* 0x000f220000000200 */
        /* <DEDUP_REMOVED lines=31> */
[----:B------:R-:W5:Y:S05]  /*23be0*/  LDSM.16.M88.4 R176, [R208] ;  /* 0x00000000d0b0783b */ /* 0x000f6a0000000200 */
[C---:B--2---:R-:W-:Y:S06]  /*23bf0*/  HMMA.16816.F32.BF16 R28, R168.reuse, R192, R28 ;  /* 0x000000c0a81c723c */ /* 0x044fec000004181c */
[----:B------:R-:W-:Y:S01]  /*23c00*/  HMMA.16816.F32.BF16 R32, R168, R194, R32 ;  /* 0x000000c2a820723c */ /* 0x000fe20000041820 */
[----:B------:R-:W-:Y:S04]  /*23c10*/  LDSM.16.M88.4 R168, [R196+0x2000] ;  /* 0x00200000c4a8783b */ /* 0x000fe80000000200 */
[----:B------:R-:W-:Y:S01]  /*23c20*/  LDSM.16.M88.4 R192, [R216+0xa800] ;  /* 0x00a80000d8c0783b */ /* 0x000fe20000000200 */
[C---:B---3--:R-:W-:Y:S06]  /*23c30*/  HMMA.16816.F32.BF16 R4, R172.reuse, R180, R4 ;  /* 0x000000b4ac04723c */ /* 0x048fec0000041804 */
[C---:B------:R-:W-:Y:S01]  /*23c40*/  HMMA.16816.F32.BF16 R8, R172.reuse, R182, R8 ;  /* 0x000000b6ac08723c */ /* 0x040fe20000041808 */
[----:B------:R-:W2:Y:S05]  /*23c50*/  LDSM.16.M88.4 R180, [R216+0xa000] ;  /* 0x00a00000d8b4783b */ /* 0x000eaa0000000200 */
[C---:B-1----:R-:W-:Y:S06]  /*23c60*/  HMMA.16816.F32.BF16 R12, R172.reuse, R184, R12 ;  /* 0x000000b8ac0c723c */ /* 0x042fec000004180c */
[C---:B------:R-:W-:Y:S01]  /*23c70*/  HMMA.16816.F32.BF16 R16, R172.reuse, R186, R16 ;  /* 0x000000baac10723c */ /* 0x040fe20000041810 */
[----:B------:R-:W1:Y:S05]  /*23c80*/  LDSM.16.M88.4 R184, [R216+0xb000] ;  /* 0x00b00000d8b8783b */ /* 0x000e6a0000000200 */
[C---:B----4-:R-:W-:Y:S06]  /*23c90*/  HMMA.16816.F32.BF16 R20, R172.reuse, R188, R20 ;  /* 0x000000bcac14723c */ /* 0x050fec0000041814 */
[C---:B------:R-:W-:Y:S01]  /*23ca0*/  HMMA.16816.F32.BF16 R24, R172.reuse, R190, R24 ;  /* 0x000000beac18723c */ /* 0x040fe20000041818 */
[----:B------:R-:W3:Y:S05]  /*23cb0*/  LDSM.16.M88.4 R188, [R216+0xb800] ;  /* 0x00b80000d8bc783b */ /* 0x000eea0000000200 */
[C---:B-----5:R-:W-:Y:S06]  /*23cc0*/  HMMA.16816.F32.BF16 R28, R172.reuse, R176, R28 ;  /* 0x000000b0ac1c723c */ /* 0x060fec000004181c */
[----:B------:R-:W-:Y:S01]  /*23cd0*/  HMMA.16816.F32.BF16 R32, R172, R178, R32 ;  /* 0x000000b2ac20723c */ /* 0x000fe20000041820 */
[----:B------:R-:W-:Y:S04]  /*23ce0*/  LDSM.16.M88.4 R172, [R3+0x2000] ;  /* 0x0020000003ac783b */ /* 0x000fe80000000200 */
        /* <DEDUP_REMOVED lines=13> */
[----:B------:R-:W-:Y:S01]  /*23dc0*/  LDSM.16.M88.4 R188, [R218+0xd800] ;  /* 0x00d80000dabc783b */ /* 0x000fe20000000200 */
[C---:B----4-:R-:W-:Y:S06]  /*23dd0*/  HMMA.16816.F32.BF16 R4, R172.reuse, R176, R4 ;  /* 0x000000b0ac04723c */ /* 0x050fec0000041804 */
[C---:B------:R-:W-:Y:S01]  /*23de0*/  HMMA.16816.F32.BF16 R8, R172.reuse, R178, R8 ;  /* 0x000000b2ac08723c */ /* 0x040fe20000041808 */
[----:B------:R-:W3:Y:S05]  /*23df0*/  LDSM.16.M88.4 R176, [R218+0xc000] ;  /* 0x00c00000dab0783b */ /* 0x000eea0000000200 */
        /* <DEDUP_REMOVED lines=8> */
[----:B------:R-:W-:Y:S04]  /*23e80*/  LDSM.16.M88.4 R172, [R197+0x4000] ;  /* 0x00400000c5ac783b */ /* 0x000fe80000000200 */
[----:B------:R-:W-:Y:S01]  /*23e90*/  LDSM.16.M88.4 R192, [R206] ;  /* 0x00000000cec0783b */ /* 0x000fe20000000200 */
[C---:B---3--:R-:W-:Y:S06]  /*23ea0*/  HMMA.16816.F32.BF16 R4, R168.reuse, R176, R4 ;  /* 0x000000b0a804723c */ /* 0x048fec0000041804 */
[C---:B------:R-:W-:Y:S01]  /*23eb0*/  HMMA.16816.F32.BF16 R8, R168.reuse, R178, R8 ;  /* 0x000000b2a808723c */ /* 0x040fe20000041808 */
[----:B------:R-:W3:Y:S05]  /*23ec0*/  LDSM.16.M88.4 R176, [R207] ;  /* 0x00000000cfb0783b */ /* 0x000eea0000000200 */
[C---:B--2---:R-:W-:Y:S06]  /*23ed0*/  HMMA.16816.F32.BF16 R12, R168.reuse, R180, R12 ;  /* 0x000000b4a80c723c */ /* 0x044fec000004180c */
[C---:B------:R-:W-:Y:S01]  /*23ee0*/  HMMA.16816.F32.BF16 R16, R168.reuse, R182, R16 ;  /* 0x000000b6a810723c */ /* 0x040fe20000041810 */
[----:B------:R-:W2:Y:S05]  /*23ef0*/  LDSM.16.M88.4 R180, [R205] ;  /* 0x00000000cdb4783b */ /* 0x000eaa0000000200 */
[C---:B-1----:R-:W-:Y:S06]  /*23f00*/  HMMA.16816.F32.BF16 R20, R168.reuse, R184, R20 ;  /* 0x000000b8a814723c */ /* 0x042fec0000041814 */
[C---:B------:R-:W-:Y:S01]  /*23f10*/  HMMA.16816.F32.BF16 R24, R168.reuse, R186, R24 ;  /* 0x000000baa818723c */ /* 0x040fe20000041818 */
[----:B------:R-:W1:Y:S05]  /*23f20*/  LDSM.16.M88.4 R184, [R204] ;  /* 0x00000000ccb8783b */ /* 0x000e6a0000000200 */
        /* <DEDUP_REMOVED lines=13> */
[C---:B-1----:R-:W-:Y:S06]  /*24000*/  HMMA.16816.F32.BF16 R28, R172.reuse, R184, R28 ;  /* 0x000000b8ac1c723c */ /* 0x042fec000004181c */
[----:B------:R-:W-:Y:S01]  /*24010*/  HMMA.16816.F32.BF16 R32, R172, R186, R32 ;  /* 0x000000baac20723c */ /* 0x000fe20000041820 */
[----:B------:R-:W-:Y:S04]  /*24020*/  LDSM.16.M88.4 R172, [R3+0x4000] ;  /* 0x0040000003ac783b */ /* 0x000fe80000000200 */
[----:B------:R-:W-:Y:S01]  /*24030*/  LDSM.16.M88.4 R184, [R212+0x4800] ;  /* 0x00480000d4b8783b */ /* 0x000fe20000000200 */
[C---:B---3--:R-:W-:Y:S06]  /*24040*/  HMMA.16816.F32.BF16 R4, R168.reuse, R176, R4 ;  /* 0x000000b0a804723c */ /* 0x048fec0000041804 */
        /* <DEDUP_REMOVED lines=24> */
[----:B------:R-:W5:Y:S01]  /*241d0*/  LDSM.16.M88.4 R188, [R203] ;  /* 0x00000000cbbc783b */ /* 0x000f620000000200 */
        /* <DEDUP_REMOVED lines=8> */
[----:B------:R-:W-:Y:S05]  /*24260*/  LDSM.16.M88.4 R180, [R216+0xe000] ;  /* 0x00e00000d8b4783b */ /* 0x000fea0000000200 */
[C---:B----4-:R-:W-:Y:S06]  /*24270*/  HMMA.16816.F32.BF16 R28, R168.reuse, R172, R28 ;  /* 0x000000aca81c723c */ /* 0x050fec000004181c */
[----:B------:R-:W-:Y:S01]  /*24280*/  HMMA.16816.F32.BF16 R32, R168, R174, R32 ;  /* 0x000000aea820723c */ /* 0x000fe20000041820 */
[----:B------:R-:W2:Y:S04]  /*24290*/  LDSM.16.M88.4 R168, [R200] ;  /* 0x00000000c8a8783b */ /* 0x000ea80000000200 */
[----:B------:R-:W4:Y:S01]  /*242a0*/  LDSM.16.M88.4 R172, [R196+0x6000] ;  /* 0x00600000c4ac783b */ /* 0x000f220000000200 */
[C---:B-----5:R-:W-:Y:S06]  /*242b0*/  HMMA.16816.F32.BF16 R4, R184.reuse, R188, R4 ;  /* 0x000000bcb804723c */ /* 0x060fec0000041804 */
[C---:B------:R-:W-:Y:S01]  /*242c0*/  HMMA.16816.F32.BF16 R8, R184.reuse, R190, R8 ;  /* 0x000000beb808723c */ /* 0x040fe20000041808 */
[----:B------:R-:W5:Y:S05]  /*242d0*/  LDSM.16.M88.4 R188, [R216+0xe800] ;  /* 0x00e80000d8bc783b */ /* 0x000f6a0000000200 */
[C---:B---3--:R-:W-:Y:S06]  /*242e0*/  HMMA.16816.F32.BF16 R12, R184.reuse, R192, R12 ;  /* 0x000000c0b80c723c */ /* 0x048fec000004180c */
[C---:B------:R-:W-:Y:S01]  /*242f0*/  HMMA.16816.F32.BF16 R16, R184.reuse, R194, R16 ;  /* 0x000000c2b810723c */ /* 0x040fe20000041810 */
[----:B------:R-:W3:Y:S05]  /*24300*/  LDSM.16.M88.4 R192, [R216+0xf000] ;  /* 0x00f00000d8c0783b */ /* 0x000eea0000000200 */
[C---:B-1----:R-:W-:Y:S06]  /*24310*/  HMMA.16816.F32.BF16 R20, R184.reuse, R176, R20 ;  /* 0x000000b0b814723c */ /* 0x042fec0000041814 */
        /* <DEDUP_REMOVED lines=9> */
[C---:B-----5:R-:W-:Y:S06]  /*243b0*/  HMMA.16816.F32.BF16 R12, R172.reuse, R188, R12 ;  /* 0x000000bcac0c723c */ /* 0x060fec000004180c */
[C---:B------:R-:W-:Y:S01]  /*243c0*/  HMMA.16816.F32.BF16 R16, R172.reuse, R190, R16 ;  /* 0x000000beac10723c */ /* 0x040fe20000041810 */
[----:B------:R-:W4:Y:S05]  /*243d0*/  LDSM.16.M88.4 R188, [R212+0x7000] ;  /* 0x00700000d4bc783b */ /* 0x000f2a0000000200 */
[C---:B---3--:R-:W-:Y:S06]  /*243e0*/  HMMA.16816.F32.BF16 R20, R172.reuse, R192, R20 ;  /* 0x000000c0ac14723c */ /* 0x048fec0000041814 */
[C---:B------:R-:W-:Y:S05]  /*243f0*/  HMMA.16816.F32.BF16 R24, R172.reuse, R194, R24 ;  /* 0x000000c2ac18723c */ /* 0x040fea0000041818 */
[----:B------:R-:W-:Y:S01]  /*24400*/  IMAD.MOV.U32 R192, RZ, RZ, R198 ;  /* 0x000000ffffc07224 */ /* 0x000fe200078e00c6 */
[C---:B-1----:R-:W-:Y:S05]  /*24410*/  HMMA.16816.F32.BF16 R28, R172.reuse, R176, R28 ;  /* 0x000000b0ac1c723c */ /* 0x042fea000004181c */
[----:B------:R-:W-:Y:S01]  /*24420*/  IMAD.MOV.U32 R193, RZ, RZ, R199 ;  /* 0x000000ffffc17224 */ /* 0x000fe200078e00c7 */
[----:B------:R-:W-:Y:S01]  /*24430*/  HMMA.16816.F32.BF16 R32, R172, R178, R32 ;  /* 0x000000b2ac20723c */ /* 0x000fe20000041820 */
[----:B------:R-:W1:Y:S01]  /*24440*/  LDSM.16.M88.4 R196, [R212+0x7800] ;  /* 0x00780000d4c4783b */ /* 0x000e620000000200 */
[----:B------:R-:W-:Y:S04]  /*24450*/  DEPBAR.LE SB0, 0x0 ;  /* 0x000080000000791a */ /* 0x000fe80000000000 */
[C---:B--2---:R-:W-:Y:S01]  /*24460*/  HMMA.16816.F32.BF16 R4, R168.reuse, R180, R4 ;  /* 0x000000b4a804723c */ /* 0x044fe20000041804 */
[----:B------:R-:W-:Y:S05]  /*24470*/  BAR.SYNC.DEFER_BLOCKING 0x0 ;  /* 0x0000000000007b1d */ /* 0x000fea0000010000 */
[C---:B------:R-:W-:Y:S05]  /*24480*/  HMMA.16816.F32.BF16 R8, R168.reuse, R182, R8 ;  /* 0x000000b6a808723c */ /* 0x040fea0000041808 */
[----:B------:R-:W-:Y:S01]  /*24490*/  IMAD.MOV.U32 R180, RZ, RZ, R192 ;  /* 0x000000ffffb47224 */ /* 0x000fe200078e00c0 */
[C---:B------:R-:W-:Y:S05]  /*244a0*/  HMMA.16816.F32.BF16 R12, R168.reuse, R184, R12 ;  /* 0x000000b8a80c723c */ /* 0x040fea000004180c */
[----:B------:R-:W-:Y:S01]  /*244b0*/  IMAD.MOV.U32 R181, RZ, RZ, R193 ;  /* 0x000000ffffb57224 */ /* 0x000fe200078e00c1 */
[C---:B------:R-:W-:Y:S06]  /*244c0*/  HMMA.16816.F32.BF16 R16, R168.reuse, R186, R16 ;  /* 0x000000baa810723c */ /* 0x040fec0000041810 */
[C---:B----4-:R-:W-:Y:S06]  /*244d0*/  HMMA.16816.F32.BF16 R20, R168.reuse, R188, R20 ;  /* 0x000000bca814723c */ /* 0x050fec0000041814 */
[C---:B------:R-:W-:Y:S06]  /*244e0*/  HMMA.16816.F32.BF16 R24, R168.reuse, R190, R24 ;  /* 0x000000bea818723c */ /* 0x040fec0000041818 */
[C---:B-1----:R-:W-:Y:S06]  /*244f0*/  HMMA.16816.F32.BF16 R28, R168.reuse, R196, R28 ;  /* 0x000000c4a81c723c */ /* 0x042fec000004181c */
        /* <DEDUP_REMOVED lines=49> */
[----:B------:R-:W3:Y:S01]  /*24810*/  LD.E.64 R172, desc[UR4][R164.64+0x38] ;  /* 0x00003804a4ac7980 */ /* 0x000ee2000c101b00 */
        /* <DEDUP_REMOVED lines=8> */
[----:B------:R-:W-:Y:S04]  /*248a0*/  LEA R182, P5, R171, R238, 0x2 ;  /* 0x000000eeabb67211 */ /* 0x000fe800078a10ff */
        /* <DEDUP_REMOVED lines=20> */
.L_x_7355:
[----:B------:R-:W-:Y:S02]  /*249f0*/  R2UR UR4, R166 ;  /* 0x00000000a60472ca */ /* 0x000fe400000e0000 */
[----:B------:R-:W-:Y:S11]  /*24a00*/  R2UR UR5, R167 ;  /* 0x00000000a70572ca */ /* 0x000ff600000e0000 */
[----:B------:R-:W-:Y:S02]  /*24a10*/  @!UPT UIADD3 URZ, URZ, URZ, URZ ;  /* 0x0000003f3f3ff290 */ /* 0x000fe4000fffe03f */
[----:B------:R-:W2:Y:S02]  /*24a20*/  LD.E R174, desc[UR4][R164.64+0x38] ;  /* 0x00003804a4ae7980 */ /* 0x000ea4000c101900 */
[----:B--2---:R-:W-:Y:S05]  /*24a30*/  IMAD.U32 R174, R174, -0x40, RZ ;  /* 0xffffffc0aeae7824 */ /* 0x004fea00078e00ff */
[----:B------:R-:W-:Y:S02]  /*24a40*/  SHF.R.S32.HI R169, RZ, 0x1f, R174 ;  /* 0x0000001fffa97819 */ /* 0x000fe400000114ae */
.L_x_7356:
[----:B------:R-:W-:Y:S05]  /*24a50*/  BSYNC B0 ;  /* 0x0000000000007941 */ /* 0x000fea0003800000 */
.L_x_7354:
        /* <DEDUP_REMOVED lines=135> */
.L_x_7353:
[----:B------:R-:W-:Y:S05]  /*252d0*/  BSYNC B1 ;  /* 0x0000000000017941 */ /* 0x000fea0003800000 */
.L_x_7352:
[----:B------:R-:W-:Y:S02]  /*252e0*/  R2UR UR4, R166 ;  /* 0x00000000a60472ca */ /* 0x000fe400000e0000 */
[----:B------:R-:W-:Y:S02]  /*252f0*/  R2UR UR5, R167 ;  /* 0x00000000a70572ca */ /* 0x000fe400000e0000 */
[----:B------:R-:W-:Y:S04]  /*25300*/  SHF.L.U32 R3, R224, 0x1, RZ ;  /* 0x00000001e0037819 */ /* 0x000fe800000006ff */
[----:B------:R-:W-:Y:S05]  /*25310*/  LOP3.LUT R3, R3, 0x6, RZ, 0xc0, !PT ;  /* 0x0000000603037812 */ /* 0x000fea00078ec0ff */
[----:B------:R-:W-:Y:S02]  /*25320*/  IMAD R3, R242, 0x40, R3 ;  /* 0x00000040f2037824 */ /* 0x000fe400078e0203 */
[----:B------:R2:W3:Y:S02]  /*25330*/  LD.E R165, desc[UR4][R164.64+0xdc] ;  /* 0x0000dc04a4a57980 */ /* 0x0004e4000c101900 */
[----:B------:R-:W-:Y:S01]  /*25340*/  VIADD R166, R3, 0x8 ;  /* 0x0000000803a67836 */ /* 0x000fe20000000000 */
[C---:B------:R-:W-:Y:S01]  /*25350*/  IADD3 R168, R248.reuse, -R3, RZ ;  /* 0x80000003f8a87210 */ /* 0x040fe20007ffe0ff */
[----:B-1----:R-:W-:Y:S01]  /*25360*/  IMAD.IADD R175, R245, 0x1, -R3 ;  /* 0x00000001f5af7824 */ /* 0x002fe200078e0a03 */
[C---:B------:R-:W-:Y:S01]  /*25370*/  IADD3 R173, R3.reuse, 0x9, RZ ;  /* 0x0000000903ad7810 */ /* 0x040fe20007ffe0ff */
[C---:B------:R-:W-:Y:S01]  /*25380*/  IMAD.IADD R171, R248.reuse, 0x1, -R166 ;  /* 0x00000001f8ab7824 */ /* 0x040fe200078e0aa6 */
[----:B------:R-:W-:Y:S02]  /*25390*/  IABS R168, R168 ;  /* 0x000000a800a87213 */ /* 0x000fe40000000000 */
[----:B------:R-:W-:Y:S02]  /*253a0*/  IADD3 R172, R248, -R173, RZ ;  /* 0x800000adf8ac7210 */ /* 0x000fe40007ffe0ff */
[----:B------:R-:W-:Y:S01]  /*253b0*/  I2FP.F32.S32 R167, R168 ;  /* 0x000000a800a77245 */ /* 0x000fe20000201400 */
[C---:B------:R-:W-:Y:S01]  /*253c0*/  VIADD R168, R3.reuse, 0x10 ;  /* 0x0000001003a87836 */ /* 0x040fe20000000000 */
[----:B------:R-:W-:Y:S02]  /*253d0*/  IABS R171, R171 ;  /* 0x000000ab00ab7213 */ /* 0x000fe40000000000 */
[----:B------:R-:W-:Y:S01]  /*253e0*/  IABS R175, R175 ;  /* 0x000000af00af7213 */ /* 0x000fe20000000000 */
[----:B------:R-:W-:Y:S01]  /*253f0*/  FFMA.FTZ R4, -R250, R167, R4 ;  /* 0x000000a7fa047223 */ /* 0x000fe20000010104 */
[C---:B------:R-:W-:Y:S01]  /*25400*/  IADD3 R167, R3.reuse, 0x1, RZ ;  /* 0x0000000103a77810 */ /* 0x040fe20007ffe0ff */
[C---:B------:R-:W-:Y:S01]  /*25410*/  IMAD.IADD R169, R248.reuse, 0x1, -R168 ;  /* 0x00000001f8a97824 */ /* 0x040fe200078e0aa8 */
[----:B------:R-:W-:Y:S02]  /*25420*/  I2FP.F32.S32 R171, R171 ;  /* 0x000000ab00ab7245 */ /* 0x000fe40000201400 */
[----:B------:R-:W-:Y:S02]  /*25430*/  IADD3 R170, R248, -R167, RZ ;  /* 0x800000a7f8aa7210 */ /* 0x000fe40007ffe0ff */
[----:B------:R-:W-:Y:S01]  /*25440*/  IABS R169, R169 ;  /* 0x000000a900a97213 */ /* 0x000fe20000000000 */
[C---:B------:R-:W-:Y:S01]  /*25450*/  FFMA.FTZ R8, -R250.reuse, R171, R8 ;  /* 0x000000abfa087223 */ /* 0x040fe20000010108 */
[----:B------:R-:W-:Y:S02]  /*25460*/  IABS R170, R170 ;  /* 0x000000aa00aa7213 */ /* 0x000fe40000000000 */
[----:B--2---:R-:W-:Y:S01]  /*25470*/  IABS R164, R172 ;  /* 0x000000ac00a47213 */ /* 0x004fe20000000000 */
[C---:B------:R-:W-:Y:S01]  /*25480*/  VIADD R172, R3.reuse, 0x18 ;  /* 0x0000001803ac7836 */ /* 0x040fe20000000000 */
[----:B------:R-:W-:Y:S02]  /*25490*/  I2FP.F32.S32 R170, R170 ;  /* 0x000000aa00aa7245 */ /* 0x000fe40000201400 */
[----:B------:R-:W-:Y:S02]  /*254a0*/  I2FP.F32.S32 R164, R164 ;  /* 0x000000a400a47245 */ /* 0x000fe40000201400 */
[----:B------:R-:W-:Y:S01]  /*254b0*/  I2FP.F32.S32 R169, R169 ;  /* 0x000000a900a97245 */ /* 0x000fe20000201400 */
[C---:B------:R-:W-:Y:S01]  /*254c0*/  FFMA.FTZ R5, -R250.reuse, R170, R5 ;  /* 0x000000aafa057223 */ /* 0x040fe20000010105 */
[----:B------:R-:W-:Y:S01]  /*254d0*/  IADD3 R170, R3, 0x19, RZ ;  /* 0x0000001903aa7810 */ /* 0x000fe20007ffe0ff */
[C---:B------:R-:W-:Y:S01]  /*254e0*/  FFMA.FTZ R9, -R250.reuse, R164, R9 ;  /* 0x000000a4fa097223 */ /* 0x040fe20000010109 */
[C---:B------:R-:W-:Y:S01]  /*254f0*/  ISETP.GE.AND P2, PT, R167.reuse, R247, PT ;  /* 0x000000f7a700720c */ /* 0x040fe20003f46270 */
[----:B------:R-:W-:Y:S01]  /*25500*/  FFMA.FTZ R12, -R250, R169, R12 ;  /* 0x000000a9fa0c7223 */ /* 0x000fe2000001010c */
[C---:B------:R-:W-:Y:S01]  /*25510*/  ISETP.GE.AND P5, PT, R167.reuse, R244, PT ;  /* 0x000000f4a700720c */ /* 0x040fe20003fa6270 */
[----:B------:R-:W-:Y:S01]  /*25520*/  IMAD.IADD R164, R248, 0x1, -R170 ;  /* 0x00000001f8a47824 */ /* 0x000fe200078e0aaa */
[----:B------:R-:W-:Y:S01]  /*25530*/  ISETP.GE.OR P2, PT, R167, R246, !P2 ;  /* 0x000000f6a700720c */ /* 0x000fe20005746670 */
[----:B------:R-:W-:Y:S01]  /*25540*/  IMAD.IADD R169, R245, 0x1, -R167 ;  /* 0x00000001f5a97824 */ /* 0x000fe200078e0aa7 */
[----:B------:R-:W-:Y:S01]  /*25550*/  ISETP.GE.OR P5, PT, R167, R243, !P5 ;  /* 0x000000f3a700720c */ /* 0x000fe20006fa6670 */
[----:B------:R-:W-:Y:S01]  /*25560*/  IMAD.IADD R167, R245, 0x1, -R166 ;  /* 0x00000001f5a77824 */ /* 0x000fe200078e0aa6 */
[C---:B------:R-:W-:Y:S02]  /*25570*/  IADD3 R174, R3.reuse, 0x11, RZ ;  /* 0x0000001103ae7810 */ /* 0x040fe40007ffe0ff */
[----:B------:R-:W-:Y:S02]  /*25580*/  IABS R164, R164 ;  /* 0x000000a400a47213 */ /* 0x000fe40000000000 */
[C---:B------:R-:W-:Y:S02]  /*25590*/  ISETP.GE.AND P6, PT, R166.reuse, R244, PT ;  /* 0x000000f4a600720c */ /* 0x040fe40003fc6270 */
[----:B------:R-:W-:Y:S02]  /*255a0*/  ISETP.GE.AND P4, PT, R166, R247, PT ;  /* 0x000000f7a600720c */ /* 0x000fe40003f86270 */
[----:B------:R-:W-:Y:S02]  /*255b0*/  I2FP.F32.S32 R175, R175 ;  /* 0x000000af00af7245 */ /* 0x000fe40000201400 */
[----:B------:R-:W-:Y:S02]  /*255c0*/  IADD3 R171, R248, -R174, RZ ;  /* 0x800000aef8ab7210 */ /* 0x000fe40007ffe0ff */
[----:B------:R-:W-:Y:S01]  /*255d0*/  I2FP.F32.S32 R164, R164 ;  /* 0x000000a400a47245 */ /* 0x000fe20000201400 */
[----:B------:R-:W-:Y:S01]  /*255e0*/  FFMA.FTZ R6, -R250, R175, R6 ;  /* 0x000000affa067223 */ /* 0x000fe20000010106 */
[----:B------:R-:W-:Y:S02]  /*255f0*/  IABS R167, R167 ;  /* 0x000000a700a77213 */ /* 0x000fe40000000000 */
[----:B------:R-:W-:Y:S01]  /*25600*/  ISETP.GE.OR P6, PT, R166, R243, !P6 ;  /* 0x000000f3a600720c */ /* 0x000fe200077c6670 */
[----:B------:R-:W-:Y:S01]  /*25610*/  FFMA.FTZ R17, -R250, R164, R17 ;  /* 0x000000a4fa117223 */ /* 0x000fe20000010111 */
[----:B------:R-:W-:Y:S01]  /*25620*/  ISETP.GE.OR P4, PT, R166, R246, !P4 ;  /* 0x000000f6a600720c */ /* 0x000fe20006786670 */
[C---:B------:R-:W-:Y:S01]  /*25630*/  VIADD R164, R3.reuse, 0x21 ;  /* 0x0000002103a47836 */ /* 0x040fe20000000000 */
[C---:B------:R-:W-:Y:S02]  /*25640*/  ISETP.GE.AND P1, PT, R3.reuse, R244, PT ;  /* 0x000000f40300720c */ /* 0x040fe40003f26270 */
[----:B------:R-:W-:Y:S02]  /*25650*/  IABS R166, R169 ;  /* 0x000000a900a67213 */ /* 0x000fe40000000000 */
[----:B------:R-:W-:Y:S02]  /*25660*/  IABS R171, R171 ;  /* 0x000000ab00ab7213 */ /* 0x000fe40000000000 */
[----:B------:R-:W-:Y:S02]  /*25670*/  IADD3 R175, R248, -R172, RZ ;  /* 0x800000acf8af7210 */ /* 0x000fe40007ffe0ff */
[----:B------:R-:W-:Y:S02]  /*25680*/  I2FP.F32.S32 R167, R167 ;  /* 0x000000a700a77245 */ /* 0x000fe40000201400 */
[C---:B------:R-:W-:Y:S02]  /*25690*/  ISETP.GE.AND P0, PT, R3.reuse, R247, PT ;  /* 0x000000f70300720c */ /* 0x040fe40003f06270 */
[C---:B------:R-:W-:Y:S01]  /*256a0*/  ISETP.GE.OR P1, PT, R3.reuse, R243, !P1 ;  /* 0x000000f30300720c */ /* 0x040fe20004f26670 */
[C---:B------:R-:W-:Y:S01]  /*256b0*/  FFMA.FTZ R10, -R250.reuse, R167, R10 ;  /* 0x000000a7fa0a7223 */ /* 0x040fe2000001010a */
[----:B------:R-:W-:Y:S02]  /*256c0*/  I2FP.F32.S32 R166, R166 ;  /* 0x000000a600a67245 */ /* 0x000fe40000201400 */
[----:B------:R-:W-:Y:S02]  /*256d0*/  I2FP.F32.S32 R171, R171 ;  /* 0x000000ab00ab7245 */ /* 0x000fe40000201400 */
[----:B------:R-:W-:Y:S01]  /*256e0*/  IABS R169, R175 ;  /* 0x000000af00a97213 */ /* 0x000fe20000000000 */
[C---:B------:R-:W-:Y:S01]  /*256f0*/  FFMA.FTZ R7, -R250.reuse, R166, R7 ;  /* 0x000000a6fa077223 */ /* 0x040fe20000010107 */
[C---:B------:R-:W-:Y:S01]  /*25700*/  ISETP.GE.OR P0, PT, R3.reuse, R246, !P0 ;  /* 0x000000f60300720c */ /* 0x040fe20004706670 */
[----:B------:R-:W-:Y:S01]  /*25710*/  FFMA.FTZ R13, -R250, R171, R13 ;  /* 0x000000abfa0d7223 */ /* 0x000fe2000001010d */
[----:B------:R-:W-:Y:S02]  /*25720*/  FSEL R167, R6, -INF , !P1 ;  /* 0xff80000006a77808 */ /* 0x000fe40004800000 */
[----:B------:R-:W-:Y:S02]  /*25730*/  IADD3 R6, R248, -R164, RZ ;  /* 0x800000a4f8067210 */ /* 0x000fe40007ffe0ff */
[----:B------:R-:W-:Y:S02]  /*25740*/  I2FP.F32.S32 R169, R169 ;  /* 0x000000a900a97245 */ /* 0x000fe40000201400 */
[----:B------:R-:W-:Y:S02]  /*25750*/  IADD3 R166, R3, 0x20, RZ ;  /* 0x0000002003a67810 */ /* 0x000fe40007ffe0ff */
[----:B------:R-:W-:Y:S01]  /*25760*/  FSEL R171, R4, -INF , !P0 ;  /* 0xff80000004ab7808 */ /* 0x000fe20004000000 */
[----:B------:R-:W-:Y:S01]  /*25770*/  IMAD.IADD R4, R245, 0x1, -R174 ;  /* 0x00000001f5047824 */ /* 0x000fe200078e0aae */
[----:B------:R-:W-:Y:S01]  /*25780*/  IABS R6, R6 ;  /* 0x0000000600067213 */ /* 0x000fe20000000000 */
[----:B------:R-:W-:Y:S01]  /*25790*/  FFMA.FTZ R16, -R250, R169, R16 ;  /* 0x000000a9fa107223 */ /* 0x000fe20000010110 */
[----:B------:R-:W-:Y:S02]  /*257a0*/  IADD3 R175, R248, -R166, RZ ;  /* 0x800000a6f8af7210 */ /* 0x000fe40007ffe0ff */
[C---:B------:R-:W-:Y:S02]  /*257b0*/  ISETP.GE.AND P3, PT, R173.reuse, R247, PT ;  /* 0x000000f7ad00720c */ /* 0x040fe40003f66270 */
[----:B------:R-:W-:Y:S02]  /*257c0*/  ISETP.GE.AND P0, PT, R173, R244, PT ;  /* 0x000000f4ad00720c */ /* 0x000fe40003f06270 */
[----:B------:R-:W-:Y:S02]  /*257d0*/  FSEL R169, R5, -INF , !P2 ;  /* 0xff80000005a97808 */ /* 0x000fe40005000000 */
[----:B------:R-:W-:Y:S02]  /*257e0*/  FSEL R5, R8, -INF , !P4 ;  /* 0xff80000008057808 */ /* 0x000fe40006000000 */
[----:B------:R-:W-:Y:S02]  /*257f0*/  I2FP.F32.S32 R6, R6 ;  /* 0x0000000600067245 */ /* 0x000fe40000201400 */
[----:B------:R-:W-:Y:S02]  /*25800*/  IABS R4, R4 ;  /* 0x0000000400047213 */ /* 0x000fe40000000000 */
[C---:B------:R-:W-:Y:S01]  /*25810*/  ISETP.GE.OR P3, PT, R173.reuse, R246, !P3 ;  /* 0x000000f6ad00720c */ /* 0x040fe20005f66670 */
[----:B------:R-:W-:Y:S01]  /*25820*/  FFMA.FTZ R21, -R250, R6, R21 ;  /* 0x00000006fa157223 */ /* 0x000fe20000010115 */
[----:B------:R-:W-:Y:S02]  /*25830*/  ISETP.GE.OR P0, PT, R173, R243, !P0 ;  /* 0x000000f3ad00720c */ /* 0x000fe40004706670 */
[----:B------:R-:W-:Y:S02]  /*25840*/  IABS R175, R175 ;  /* 0x000000af00af7213 */ /* 0x000fe40000000000 */
[C---:B------:R-:W-:Y:S01]  /*25850*/  IADD3 R8, R245.reuse, -R173, RZ ;  /* 0x800000adf5087210 */ /* 0x040fe20007ffe0ff */
[----:B------:R-:W-:Y:S01]  /*25860*/  IMAD.IADD R173, R245, 0x1, -R168 ;  /* 0x00000001f5ad7824 */ /* 0x000fe200078e0aa8 */
[C---:B------:R-:W-:Y:S02]  /*25870*/  ISETP.GE.AND P1, PT, R168.reuse, R247, PT ;  /* 0x000000f7a800720c */ /* 0x040fe40003f26270 */
[----:B------:R-:W-:Y:S02]  /*25880*/  ISETP.GE.AND P2, PT, R168, R244, PT ;  /* 0x000000f4a800720c */ /* 0x000fe40003f46270 */
[----:B------:R-:W-:Y:S02]  /*25890*/  I2FP.F32.S32 R4, R4 ;  /* 0x0000000400047245 */ /* 0x000fe40000201400 */
[----:B------:R-:W-:Y:S02]  /*258a0*/  I2FP.F32.S32 R175, R175 ;  /* 0x000000af00af7245 */ /* 0x000fe40000201400 */
[----:B------:R-:W-:Y:S01]  /*258b0*/  ISETP.GE.AND P4, PT, R174, R247, PT ;  /* 0x000000f7ae00720c */ /* 0x000fe20003f86270 */
[C---:B------:R-:W-:Y:S01]  /*258c0*/  FFMA.FTZ R15, -R250.reuse, R4, R15 ;  /* 0x00000004fa0f7223 */ /* 0x040fe2000001010f */
[C---:B------:R-:W-:Y:S01]  /*258d0*/  IADD3 R6, R3.reuse, 0x29, RZ ;  /* 0x0000002903067810 */ /* 0x040fe20007ffe0ff */
[----:B------:R-:W-:Y:S01]  /*258e0*/  FFMA.FTZ R20, -R250, R175, R20 ;  /* 0x000000affa147223 */ /* 0x000fe20000010114 */
[CC--:B------:R-:W-:Y:S01]  /*258f0*/  ISETP.GE.OR P1, PT, R168.reuse, R246.reuse, !P1 ;  /* 0x000000f6a800720c */ /* 0x0c0fe20004f26670 */
[C---:B------:R-:W-:Y:S01]  /*25900*/  VIADD R4, R3.reuse, 0x30 ;  /* 0x0000003003047836 */ /* 0x040fe20000000000 */
[----:B------:R-:W-:Y:S01]  /*25910*/  ISETP.GE.OR P2, PT, R168, R243, !P2 ;  /* 0x000000f3a800720c */ /* 0x000fe20005746670 */
[----:B------:R-:W-:Y:S01]  /*25920*/  VIADD R168, R3, 0x28 ;  /* 0x0000002803a87836 */ /* 0x000fe20000000000 */
[----:B------:R-:W-:Y:S02]  /*25930*/  IABS R173, R173 ;  /* 0x000000ad00ad7213 */ /* 0x000fe40000000000 */
[----:B------:R-:W-:Y:S01]  /*25940*/  ISETP.GE.OR P4, PT, R174, R246, !P4 ;  /* 0x000000f6ae00720c */ /* 0x000fe20006786670 */
[----:B------:R-:W-:Y:S01]  /*25950*/  IMAD.IADD R175, R248, 0x1, -R168 ;  /* 0x00000001f8af7824 */ /* 0x000fe200078e0aa8 */
[----:B------:R-:W-:Y:S01]  /*25960*/  FSEL R195, R12, -INF , !P1 ;  /* 0xff8000000cc37808 */ /* 0x000fe20004800000 */
[----:B------:R-:W-:Y:S01]  /*25970*/  IMAD.IADD R12, R248, 0x1, -R6 ;  /* 0x00000001f80c7824 */ /* 0x000fe200078e0a06 */
[----:B------:R-:W-:Y:S02]  /*25980*/  I2FP.F32.S32 R173, R173 ;  /* 0x000000ad00ad7245 */ /* 0x000fe40000201400 */
[----:B------:R-:W-:Y:S02]  /*25990*/  FSEL R9, R9, -INF , !P3 ;  /* 0xff80000009097808 */ /* 0x000fe40005800000 */
[----:B------:R-:W-:Y:S01]  /*259a0*/  ISETP.GE.AND P3, PT, R174, R244, PT ;  /* 0x000000f4ae00720c */ /* 0x000fe20003f66270 */
[----:B------:R-:W-:Y:S01]  /*259b0*/  FFMA.FTZ R14, -R250, R173, R14 ;  /* 0x000000adfa0e7223 */ /* 0x000fe2000001010e */
[----:B------:R-:W-:Y:S02]  /*259c0*/  FSEL R188, R13, -INF , !P4 ;  /* 0xff8000000dbc7808 */ /* 0x000fe40006000000 */
[----:B------:R-:W-:Y:S02]  /*259d0*/  IADD3 R13, R248, -R4, RZ ;  /* 0x80000004f80d7210 */ /* 0x000fe40007ffe0ff */
[----:B------:R-:W-:Y:S02]  /*259e0*/  IABS R8, R8 ;  /* 0x0000000800087213 */ /* 0x000fe40000000000 */
[----:B------:R-:W-:Y:S02]  /*259f0*/  IABS R175, R175 ;  /* 0x000000af00af7213 */ /* 0x000fe40000000000 */
[----:B------:R-:W-:Y:S02]  /*25a00*/  IABS R12, R12 ;  /* 0x0000000c000c7213 */ /* 0x000fe40000000000 */
[----:B------:R-:W-:Y:S02]  /*25a10*/  ISETP.GE.OR P3, PT, R174, R243, !P3 ;  /* 0x000000f3ae00720c */ /* 0x000fe40005f66670 */
[----:B------:R-:W-:Y:S02]  /*25a20*/  IABS R13, R13 ;  /* 0x0000000d000d7213 */ /* 0x000fe40000000000 */
[----:B------:R-:W-:Y:S02]  /*25a30*/  I2FP.F32.S32 R8, R8 ;  /* 0x0000000800087245 */ /* 0x000fe40000201400 */
[----:B------:R-:W-:Y:S02]  /*25a40*/  I2FP.F32.S32 R175, R175 ;  /* 0x000000af00af7245 */ /* 0x000fe40000201400 */
[----:B------:R-:W-:Y:S01]  /*25a50*/  I2FP.F32.S32 R12, R12 ;  /* 0x0000000c000c7245 */ /* 0x000fe20000201400 */
[C---:B------:R-:W-:Y:S01]  /*25a60*/  FFMA.FTZ R11, -R250.reuse, R8, R11 ;  /* 0x00000008fa0b7223 */ /* 0x040fe2000001010b */
[----:B------:R-:W-:Y:S01]  /*25a70*/  IADD3 R173, R245, -R172, RZ ;  /* 0x800000acf5ad7210 */ /* 0x000fe20007ffe0ff */
[----:B------:R-:W-:Y:S01]  /*25a80*/  FFMA.FTZ R24, -R250, R175, R24 ;  /* 0x000000affa187223 */ /* 0x000fe20000010118 */
[----:B------:R-:W-:Y:S01]  /*25a90*/  FSEL R199, R14, -INF , !P2 ;  /* 0xff8000000ec77808 */ /* 0x000fe20005000000 */
[----:B------:R-:W-:Y:S01]  /*25aa0*/  FFMA.FTZ R25, -R250, R12, R25 ;  /* 0x0000000cfa197223 */ /* 0x000fe20000010119 */
[----:B------:R-:W-:Y:S01]  /*25ab0*/  FSEL R192, R15, -INF , !P3 ;  /* 0xff8000000fc07808 */ /* 0x000fe20005800000 */
[----:B------:R-:W-:Y:S01]  /*25ac0*/  VIADD R12, R3, 0x31 ;  /* 0x00000031030c7836 */ /* 0x000fe20000000000 */
[-C--:B------:R-:W-:Y:S01]  /*25ad0*/  ISETP.GE.AND P2, PT, R168, R247.reuse, PT ;  /* 0x000000f7a800720c */ /* 0x080fe20003f46270 */
[C---:B------:R-:W-:Y:S01]  /*25ae0*/  IMAD.IADD R15, R245.reuse, 0x1, -R4 ;  /* 0x00000001f50f7824 */ /* 0x040fe200078e0a04 */
[----:B------:R-:W-:Y:S01]  /*25af0*/  ISETP.GE.AND P3, PT, R6, R247, PT ;  /* 0x000000f70600720c */ /* 0x000fe20003f66270 */
[----:B------:R-:W-:Y:S01]  /*25b00*/  IMAD.IADD R14, R248, 0x1, -R12 ;  /* 0x00000001f80e7824 */ /* 0x000fe200078e0a0c */
[----:B------:R-:W-:Y:S02]  /*25b10*/  I2FP.F32.S32 R13, R13 ;  /* 0x0000000d000d7245 */ /* 0x000fe40000201400 */
[C---:B------:R-:W-:Y:S02]  /*25b20*/  IADD3 R8, R245.reuse, -R170, RZ ;  /* 0x800000aaf5087210 */ /* 0x040fe40007ffe0ff */
[----:B------:R-:W-:Y:S01]  /*25b30*/  IABS R173, R173 ;  /* 0x000000ad00ad7213 */ /* 0x000fe20000000000 */
[----:B------:R-:W-:Y:S01]  /*25b40*/  FFMA.FTZ R28, -R250, R13, R28 ;  /* 0x0000000dfa1c7223 */ /* 0x000fe2000001011c */
[----:B------:R-:W-:Y:S02]  /*25b50*/  ISETP.GE.AND P1, PT, R172, R247, PT ;  /* 0x000000f7ac00720c */ /* 0x000fe40003f26270 */
[-C--:B------:R-:W-:Y:S02]  /*25b60*/  ISETP.GE.OR P2, PT, R168, R246.reuse, !P2 ;  /* 0x000000f6a800720c */ /* 0x080fe40005746670 */
[----:B------:R-:W-:Y:S02]  /*25b70*/  ISETP.GE.OR P3, PT, R6, R246, !P3 ;  /* 0x000000f60600720c */ /* 0x000fe40005f66670 */
[----:B------:R-:W-:Y:S02]  /*25b80*/  FSEL R13, R10, -INF , !P6 ;  /* 0xff8000000a0d7808 */ /* 0x000fe40007000000 */
[----:B------:R-:W-:Y:S02]  /*25b90*/  I2FP.F32.S32 R173, R173 ;  /* 0x000000ad00ad7245 */ /* 0x000fe40000201400 */
[----:B------:R-:W-:Y:S02]  /*25ba0*/  IABS R8, R8 ;  /* 0x0000000800087213 */ /* 0x000fe40000000000 */
[C---:B------:R-:W-:Y:S01]  /*25bb0*/  IADD3 R10, R245.reuse, -R164, RZ ;  /* 0x800000a4f50a7210 */ /* 0x040fe20007ffe0ff */
[----:B------:R-:W-:Y:S01]  /*25bc0*/  FFMA.FTZ R18, -R250, R173, R18 ;  /* 0x000000adfa127223 */ /* 0x000fe20000010112 */
[----:B------:R-:W-:Y:S01]  /*25bd0*/  FSEL R24, R24, -INF , !P2 ;  /* 0xff80000018187808 */ /* 0x000fe20005000000 */
[----:B------:R-:W-:Y:S01]  /*25be0*/  IMAD.IADD R173, R245, 0x1, -R166 ;  /* 0x00000001f5ad7824 */ /* 0x000fe200078e0aa6 */
[----:B------:R-:W-:Y:S02]  /*25bf0*/  FSEL R25, R25, -INF , !P3 ;  /* 0xff80000019197808 */ /* 0x000fe40005800000 */
[C---:B------:R-:W-:Y:S02]  /*25c00*/  ISETP.GE.OR P1, PT, R172.reuse, R246, !P1 ;  /* 0x000000f6ac00720c */ /* 0x040fe40004f26670 */
[-C--:B------:R-:W-:Y:S02]  /*25c10*/  ISETP.GE.AND P4, PT, R172, R244.reuse, PT ;  /* 0x000000f4ac00720c */ /* 0x080fe40003f86270 */
[C---:B------:R-:W-:Y:S02]  /*25c20*/  ISETP.GE.AND P2, PT, R4.reuse, R247, PT ;  /* 0x000000f70400720c */ /* 0x040fe40003f46270 */
[----:B------:R-:W-:Y:S02]  /*25c30*/  ISETP.GE.AND P3, PT, R4, R244, PT ;  /* 0x000000f40400720c */ /* 0x000fe40003f66270 */
[----:B------:R-:W-:Y:S02]  /*25c40*/  I2FP.F32.S32 R8, R8 ;  /* 0x0000000800087245 */ /* 0x000fe40000201400 */
[----:B------:R-:W-:Y:S02]  /*25c50*/  FSEL R190, R16, -INF , !P1 ;  /* 0xff80000010be7808 */ /* 0x000fe40004800000 */
[----:B------:R-:W-:Y:S01]  /*25c60*/  IABS R10, R10 ;  /* 0x0000000a000a7213 */ /* 0x000fe20000000000 */
[----:B------:R-:W-:Y:S01]  /*25c70*/  FFMA.FTZ R19, -R250, R8, R19 ;  /* 0x00000008fa137223 */ /* 0x000fe20000010113 */
[C---:B------:R-:W-:Y:S02]  /*25c80*/  ISETP.GE.OR P2, PT, R4.reuse, R246, !P2 ;  /* 0x000000f60400720c */ /* 0x040fe40005746670 */
[-C--:B------:R-:W-:Y:S01]  /*25c90*/  ISETP.GE.OR P3, PT, R4, R243.reuse, !P3 ;  /* 0x000000f30400720c */ /* 0x080fe20005f66670 */
[----:B------:R-:W-:Y:S01]  /*25ca0*/  IMAD.IADD R4, R245, 0x1, -R12 ;  /* 0x00000001f5047824 */ /* 0x000fe200078e0a0c */
[----:B------:R-:W-:Y:S02]  /*25cb0*/  ISETP.GE.AND P1, PT, R170, R244, PT ;  /* 0x000000f4aa00720c */ /* 0x000fe40003f26270 */
[-C--:B------:R-:W-:Y:S02]  /*25cc0*/  ISETP.GE.OR P4, PT, R172, R243.reuse, !P4 ;  /* 0x000000f3ac00720c */ /* 0x080fe40006786670 */
[----:B------:R-:W-:Y:S02]  /*25cd0*/  I2FP.F32.S32 R10, R10 ;  /* 0x0000000a000a7245 */ /* 0x000fe40000201400 */
[----:B------:R-:W-:Y:S02]  /*25ce0*/  ISETP.GE.OR P1, PT, R170, R243, !P1 ;  /* 0x000000f3aa00720c */ /* 0x000fe40004f26670 */
[----:B------:R-:W-:Y:S01]  /*25cf0*/  FSEL R194, R18, -INF , !P4 ;  /* 0xff80000012c27808 */ /* 0x000fe20006000000 */
[----:B------:R-:W-:Y:S01]  /*25d00*/  FFMA.FTZ R23, -R250, R10, R23 ;  /* 0x0000000afa177223 */ /* 0x000fe20000010117 */
[C---:B------:R-:W-:Y:S02]  /*25d10*/  IADD3 R8, R3.reuse, 0x38, RZ ;  /* 0x0000003803087810 */ /* 0x040fe40007ffe0ff */
[----:B------:R-:W-:Y:S02]  /*25d20*/  ISETP.GE.AND P4, PT, R6, R244, PT ;  /* 0x000000f40600720c */ /* 0x000fe40003f86270 */
[----:B------:R-:W-:Y:S02]  /*25d30*/  IADD3 R3, R3, 0x39, RZ ;  /* 0x0000003903037810 */ /* 0x000fe40007ffe0ff */
[----:B------:R-:W-:Y:S02]  /*25d40*/  IABS R4, R4 ;  /* 0x0000000400047213 */ /* 0x000fe40000000000 */
[----:B------:R-:W-:Y:S02]  /*25d50*/  FSEL R7, R7, -INF , !P5 ;  /* 0xff80000007077808 */ /* 0x000fe40006800000 */
[----:B------:R-:W-:Y:S02]  /*25d60*/  FSEL R193, R28, -INF , !P2 ;  /* 0xff8000001cc17808 */ /* 0x000fe40005000000 */
[-C--:B------:R-:W-:Y:S02]  /*25d70*/  ISETP.GE.AND P5, PT, R170, R247.reuse, PT ;  /* 0x000000f7aa00720c */ /* 0x080fe40003fa6270 */
[----:B------:R-:W-:Y:S02]  /*25d80*/  FSEL R196, R19, -INF , !P1 ;  /* 0xff80000013c47808 */ /* 0x000fe40004800000 */
[C---:B------:R-:W-:Y:S02]  /*25d90*/  ISETP.GE.AND P1, PT, R12.reuse, R247, PT ;  /* 0x000000f70c00720c */ /* 0x040fe40003f26270 */
[----:B------:R-:W-:Y:S02]  /*25da0*/  ISETP.GE.AND P2, PT, R12, R244, PT ;  /* 0x000000f40c00720c */ /* 0x000fe40003f46270 */
[----:B------:R-:W-:Y:S02]  /*25db0*/  ISETP.GE.OR P4, PT, R6, R243, !P4 ;  /* 0x000000f30600720c */ /* 0x000fe40006786670 */
[----:B------:R-:W-:Y:S02]  /*25dc0*/  IADD3 R10, R245, -R6, RZ ;  /* 0x80000006f50a7210 */ /* 0x000fe40007ffe0ff */
[----:B------:R-:W-:Y:S02]  /*25dd0*/  IADD3 R6, R248, -R3, RZ ;  /* 0x80000003f8067210 */ /* 0x000fe40007ffe0ff */
[----:B------:R-:W-:Y:S02]  /*25de0*/  I2FP.F32.S32 R4, R4 ;  /* 0x0000000400047245 */ /* 0x000fe40000201400 */
[-C--:B------:R-:W-:Y:S02]  /*25df0*/  ISETP.GE.OR P5, PT, R170, R246.reuse, !P5 ;  /* 0x000000f6aa00720c */ /* 0x080fe40006fa6670 */
[----:B------:R-:W-:Y:S01]  /*25e00*/  ISETP.GE.OR P1, PT, R12, R246, !P1 ;  /* 0x000000f60c00720c */ /* 0x000fe20004f26670 */
[----:B------:R-:W-:Y:S01]  /*25e10*/  FFMA.FTZ R31, -R250, R4, R31 ;  /* 0x00000004fa1f7223 */ /* 0x000fe2000001011f */
[----:B------:R-:W-:Y:S02]  /*25e20*/  ISETP.GE.OR P2, PT, R12, R243, !P2 ;  /* 0x000000f30c00720c */ /* 0x000fe40005746670 */
[----:B------:R-:W-:Y:S02]  /*25e30*/  IABS R12, R6 ;  /* 0x00000006000c7213 */ /* 0x000fe40000000000 */
[----:B------:R-:W-:Y:S02]  /*25e40*/  FMNMX.FTZ R6, R171, R0, !PT ;  /* 0x00000000ab067209 */ /* 0x000fe40007810000 */
[----:B------:R-:W-:Y:S02]  /*25e50*/  FMNMX.FTZ R4, R167, R2, !PT ;  /* 0x00000002a7047209 */ /* 0x000fe40007810000 */
[----:B------:R-:W-:Y:S02]  /*25e60*/  FSEL R197, R17, -INF , !P5 ;  /* 0xff80000011c57808 */ /* 0x000fe40006800000 */
[----:B------:R-:W-:Y:S02]  /*25e70*/  IADD3 R17, R245, -R168, RZ ;  /* 0x800000a8f5117210 */ /* 0x000fe40007ffe0ff */
[----:B------:R-:W-:Y:S02]  /*25e80*/  FMNMX.FTZ R6, R169, R6, !PT ;  /* 0x00000006a9067209 */ /* 0x000fe40007810000 */
[----:B------:R-:W-:Y:S02]  /*25e90*/  FMNMX.FTZ R4, R7, R4, !PT ;  /* 0x0000000407047209 */ /* 0x000fe40007810000 */
[----:B------:R-:W-:Y:S02]  /*25ea0*/  IABS R17, R17 ;  /* 0x0000001100117213 */ /* 0x000fe40000000000 */
[----:B------:R-:W-:Y:S02]  /*25eb0*/  IABS R15, R15 ;  /* 0x0000000f000f7213 */ /* 0x000fe40000000000 */
[----:B------:R-:W-:Y:S02]  /*25ec0*/  FMNMX.FTZ R6, R5, R6, !PT ;  /* 0x0000000605067209 */ /* 0x000fe40007810000 */
[----:B------:R-:W-:Y:S02]  /*25ed0*/  FMNMX.FTZ R4, R13, R4, !PT ;  /* 0x000000040d047209 */ /* 0x000fe40007810000 */
[----:B------:R-:W-:Y:S02]  /*25ee0*/  FSEL R11, R11, -INF , !P0 ;  /* 0xff8000000b0b7808 */ /* 0x000fe40004000000 */
[----:B------:R-:W-:Y:S02]  /*25ef0*/  I2FP.F32.S32 R17, R17 ;  /* 0x0000001100117245 */ /* 0x000fe40000201400 */
[----:B------:R-:W-:Y:S02]  /*25f00*/  I2FP.F32.S32 R15, R15 ;  /* 0x0000000f000f7245 */ /* 0x000fe40000201400 */
[----:B------:R-:W-:Y:S01]  /*25f10*/  FMNMX.FTZ R6, R9, R6, !PT ;  /* 0x0000000609067209 */ /* 0x000fe20007810000 */
[C---:B------:R-:W-:Y:S01]  /*25f20*/  FFMA.FTZ R26, -R250.reuse, R17, R26 ;  /* 0x00000011fa1a7223 */ /* 0x040fe2000001011a */
[----:B------:R-:W-:Y:S01]  /*25f30*/  FMNMX.FTZ R4, R11, R4, !PT ;  /* 0x000000040b047209 */ /* 0x000fe20007810000 */
[----:B------:R-:W-:Y:S01]  /*25f40*/  FFMA.FTZ R30, -R250, R15, R30 ;  /* 0x0000000ffa1e7223 */ /* 0x000fe2000001011e */
[----:B------:R-:W-:Y:S02]  /*25f50*/  IABS R173, R173 ;  /* 0x000000ad00ad7213 */ /* 0x000fe40000000000 */
[-C--:B------:R-:W-:Y:S02]  /*25f60*/  ISETP.GE.AND P6, PT, R166, R247.reuse, PT ;  /* 0x000000f7a600720c */ /* 0x080fe40003fc6270 */
[----:B------:R-:W-:Y:S02]  /*25f70*/  FMNMX.FTZ R17, R195, R6, !PT ;  /* 0x00000006c3117209 */ /* 0x000fe40007810000 */
[----:B------:R-:W-:Y:S02]  /*25f80*/  FMNMX.FTZ R15, R199, R4, !PT ;  /* 0x00000004c70f7209 */ /* 0x000fe40007810000 */
[----:B------:R-:W-:Y:S02]  /*25f90*/  ISETP.GE.AND P5, PT, R164, R247, PT ;  /* 0x000000f7a400720c */ /* 0x000fe40003fa6270 */
[----:B------:R-:W-:Y:S02]  /*25fa0*/  I2FP.F32.S32 R173, R173 ;  /* 0x000000ad00ad7245 */ /* 0x000fe40000201400 */
[----:B------:R-:W-:Y:S02]  /*25fb0*/  ISETP.GE.OR P6, PT, R166, R246, !P6 ;  /* 0x000000f6a600720c */ /* 0x000fe400077c6670 */
[----:B------:R-:W-:Y:S01]  /*25fc0*/  FMNMX.FTZ R17, R188, R17, !PT ;  /* 0x00000011bc117209 */ /* 0x000fe20007810000 */
[----:B------:R-:W-:Y:S01]  /*25fd0*/  FFMA.FTZ R22, -R250, R173, R22 ;  /* 0x000000adfa167223 */ /* 0x000fe20000010116 */
[----:B------:R-:W-:Y:S02]  /*25fe0*/  ISETP.GE.AND P0, PT, R166, R244, PT ;  /* 0x000000f4a600720c */ /* 0x000fe40003f06270 */
[----:B------:R-:W-:Y:S02]  /*25ff0*/  FMNMX.FTZ R15, R192, R15, !PT ;  /* 0x0000000fc00f7209 */ /* 0x000fe40007810000 */
[----:B------:R-:W-:Y:S02]  /*26000*/  ISETP.GE.OR P5, PT, R164, R246, !P5 ;  /* 0x000000f6a400720c */ /* 0x000fe40006fa6670 */
[----:B------:R-:W-:Y:S02]  /*26010*/  FSEL R16, R20, -INF , !P6 ;  /* 0xff80000014107808 */ /* 0x000fe40007000000 */
[----:B------:R-:W-:Y:S02]  /*26020*/  FMNMX.FTZ R6, R190, R17, !PT ;  /* 0x00000011be067209 */ /* 0x000fe40007810000 */
[----:B------:R-:W-:Y:S02]  /*26030*/  ISETP.GE.AND P6, PT, R164, R244, PT ;  /* 0x000000f4a400720c */ /* 0x000fe40003fc6270 */
[----:B------:R-:W-:Y:S02]  /*26040*/  ISETP.GE.OR P0, PT, R166, R243, !P0 ;  /* 0x000000f3a600720c */ /* 0x000fe40004706670 */
[----:B------:R-:W-:Y:S02]  /*26050*/  IABS R14, R14 ;  /* 0x0000000e000e7213 */ /* 0x000fe40000000000 */
[----:B------:R-:W-:Y:S02]  /*26060*/  FMNMX.FTZ R15, R194, R15, !PT ;  /* 0x0000000fc20f7209 */ /* 0x000fe40007810000 */
[----:B------:R-:W-:Y:S01]  /*26070*/  FSEL R176, R21, -INF , !P5 ;  /* 0xff80000015b07808 */ /* 0x000fe20006800000 */
[----:B------:R-:W-:Y:S01]  /*26080*/  IMAD.IADD R21, R248, 0x1, -R8 ;  /* 0x00000001f8157824 */ /* 0x000fe200078e0a08 */
[----:B------:R-:W-:Y:S02]  /*26090*/  IABS R10, R10 ;  /* 0x0000000a000a7213 */ /* 0x000fe40000000000 */
[----:B------:R-:W-:Y:S01]  /*260a0*/  FMNMX.FTZ R6, R197, R6, !PT ;  /* 0x00000006c5067209 */ /* 0x000fe20007810000 */
[----:B------:R-:W-:Y:S01]  /*260b0*/  IMAD.MOV.U32 R18, RZ, RZ, R176 ;  /* 0x000000ffff127224 */ /* 0x000fe200078e00b0 */
[----:B------:R-:W-:Y:S02]  /*260c0*/  I2FP.F32.S32 R14, R14 ;  /* 0x0000000e000e7245 */ /* 0x000fe40000201400 */
[----:B------:R-:W-:Y:S02]  /*260d0*/  FSEL R224, R22, -INF , !P0 ;  /* 0xff80000016e07808 */ /* 0x000fe40004000000 */
[----:B------:R-:W-:Y:S01]  /*260e0*/  ISETP.GE.OR P6, PT, R164, R243, !P6 ;  /* 0x000000f3a400720c */ /* 0x000fe200077c6670 */
[----:B------:R-:W-:Y:S01]  /*260f0*/  FFMA.FTZ R29, -R250, R14, R29 ;  /* 0x0000000efa1d7223 */ /* 0x000fe2000001011d */
[----:B------:R-:W-:Y:S02]  /*26100*/  ISETP.GE.AND P5, PT, R168, R244, PT ;  /* 0x000000f4a800720c */ /* 0x000fe40003fa6270 */
[----:B------:R-:W-:Y:S02]  /*26110*/  FMNMX.FTZ R15, R196, R15, !PT ;  /* 0x0000000fc40f7209 */ /* 0x000fe40007810000 */
[----:B------:R-:W-:Y:S02]  /*26120*/  I2FP.F32.S32 R10, R10 ;  /* 0x0000000a000a7245 */ /* 0x000fe40000201400 */
[----:B------:R-:W-:Y:S02]  /*26130*/  FMNMX.FTZ R6, R16, R6, !PT ;  /* 0x0000000610067209 */ /* 0x000fe40007810000 */
[----:B------:R-:W-:Y:S01]  /*26140*/  FSEL R252, R23, -INF , !P6 ;  /* 0xff80000017fc7808 */ /* 0x000fe20007000000 */
[----:B------:R-:W-:Y:S01]  /*26150*/  FFMA.FTZ R27, -R250, R10, R27 ;  /* 0x0000000afa1b7223 */ /* 0x000fe2000001011b */
[----:B------:R-:W-:Y:S02]  /*26160*/  FMNMX.FTZ R15, R224, R15, !PT ;  /* 0x0000000fe00f7209 */ /* 0x000fe40007810000 */
[----:B------:R-:W-:Y:S02]  /*26170*/  ISETP.GE.OR P5, PT, R168, R243, !P5 ;  /* 0x000000f3a800720c */ /* 0x000fe40006fa6670 */
[----:B------:R-:W-:Y:S02]  /*26180*/  IABS R21, R21 ;  /* 0x0000001500157213 */ /* 0x000fe40000000000 */
[C---:B------:R-:W-:Y:S02]  /*26190*/  IADD3 R17, R245.reuse, -R8, RZ ;  /* 0x80000008f5117210 */ /* 0x040fe40007ffe0ff */
[----:B------:R-:W-:Y:S01]  /*261a0*/  FMNMX.FTZ R4, R18, R6, !PT ;  /* 0x0000000612047209 */ /* 0x000fe20007810000 */
[----:B------:R-:W-:Y:S01]  /*261b0*/  IMAD.IADD R6, R245, 0x1, -R3 ;  /* 0x00000001f5067824 */ /* 0x000fe200078e0a03 */
[----:B------:R-:W-:Y:S02]  /*261c0*/  FSEL R198, R26, -INF , !P5 ;  /* 0xff8000001ac67808 */ /* 0x000fe40006800000 */
[----:B------:R-:W-:Y:S02]  /*261d0*/  FMNMX.FTZ R15, R252, R15, !PT ;  /* 0x0000000ffc0f7209 */ /* 0x000fe40007810000 */
[----:B------:R-:W-:Y:S02]  /*261e0*/  I2FP.F32.S32 R21, R21 ;  /* 0x0000001500157245 */ /* 0x000fe40000201400 */
[----:B------:R-:W-:Y:S02]  /*261f0*/  FSEL R191, R29, -INF , !P1 ;  /* 0xff8000001dbf7808 */ /* 0x000fe40004800000 */
[----:B------:R-:W-:Y:S01]  /*26200*/  IABS R17, R17 ;  /* 0x0000001100117213 */ /* 0x000fe20000000000 */
[----:B------:R-:W-:Y:S01]  /*26210*/  FFMA.FTZ R32, -R250, R21, R32 ;  /* 0x00000015fa207223 */ /* 0x000fe20000010120 */
[----:B------:R-:W-:Y:S01]  /*26220*/  FMNMX.FTZ R4, R24, R4, !PT ;  /* 0x0000000418047209 */ /* 0x000fe20007810000 */
[----:B------:R-:W-:Y:S01]  /*26230*/  LDSM.16.MT88.4 R20, [R222+0x10000] ;  /* 0x01000000de14783b */ /* 0x000fe20000004200 */
[C---:B------:R-:W-:Y:S02]  /*26240*/  ISETP.GE.AND P1, PT, R8.reuse, R244, PT ;  /* 0x000000f40800720c */ /* 0x040fe40003f26270 */
[----:B------:R-:W-:Y:S02]  /*26250*/  ISETP.GE.AND P0, PT, R8, R247, PT ;  /* 0x000000f70800720c */ /* 0x000fe40003f06270 */
[----:B------:R-:W-:Y:S02]  /*26260*/  FSEL R178, R27, -INF , !P4 ;  /* 0xff8000001bb27808 */ /* 0x000fe40006000000 */
[----:B------:R-:W-:Y:S02]  /*26270*/  FMNMX.FTZ R15, R198, R15, !PT ;  /* 0x0000000fc60f7209 */ /* 0x000fe40007810000 */
[----:B------:R-:W-:Y:S02]  /*26280*/  I2FP.F32.S32 R17, R17 ;  /* 0x0000001100117245 */ /* 0x000fe40000201400 */
[----:B------:R-:W-:Y:S02]  /*26290*/  IABS R6, R6 ;  /* 0x0000000600067213 */ /* 0x000fe40000000000 */
[----:B------:R-:W-:Y:S01]  /*262a0*/  ISETP.GE.OR P1, PT, R8, R243, !P1 ;  /* 0x000000f30800720c */ /* 0x000fe20004f26670 */
[----:B------:R-:W-:Y:S01]  /*262b0*/  FFMA.FTZ R34, -R250, R17, R34 ;  /* 0x00000011fa227223 */ /* 0x000fe20000010122 */
[----:B------:R-:W-:Y:S02]  /*262c0*/  FMNMX.FTZ R4, R25, R4, !PT ;  /* 0x0000000419047209 */ /* 0x000fe40007810000 */
[----:B------:R-:W-:Y:S02]  /*262d0*/  ISETP.GE.OR P0, PT, R8, R246, !P0 ;  /* 0x000000f60800720c */ /* 0x000fe40004706670 */
[----:B------:R-:W-:Y:S02]  /*262e0*/  FSEL R177, R30, -INF , !P3 ;  /* 0xff8000001eb17808 */ /* 0x000fe40005800000 */
[----:B------:R-:W-:Y:S02]  /*262f0*/  FMNMX.FTZ R8, R178, R15, !PT ;  /* 0x0000000fb2087209 */ /* 0x000fe40007810000 */
[----:B------:R-:W-:Y:S02]  /*26300*/  I2FP.F32.S32 R12, R12 ;  /* 0x0000000c000c7245 */ /* 0x000fe40000201400 */
[----:B------:R-:W-:Y:S02]  /*26310*/  I2FP.F32.S32 R6, R6 ;  /* 0x0000000600067245 */ /* 0x000fe40000201400 */
[----:B------:R-:W-:Y:S01]  /*26320*/  ISETP.GE.AND P6, PT, R3, R247, PT ;  /* 0x000000f70300720c */ /* 0x000fe20003fc6270 */
[----:B------:R-:W-:Y:S01]  /*26330*/  FFMA.FTZ R33, -R250, R12, R33 ;  /* 0x0000000cfa217223 */ /* 0x000fe20000010121 */
[----:B------:R-:W-:Y:S01]  /*26340*/  FSEL R179, R32, -INF , !P0 ;  /* 0xff80000020b37808 */ /* 0x000fe20004000000 */
[----:B------:R-:W-:Y:S01]  /*26350*/  FFMA.FTZ R35, -R250, R6, R35 ;  /* 0x00000006fa237223 */ /* 0x000fe20000010123 */
[----:B------:R-:W-:Y:S02]  /*26360*/  FMNMX.FTZ R4, R193, R4, !PT ;  /* 0x00000004c1047209 */ /* 0x000fe40007810000 */
[----:B------:R-:W-:Y:S02]  /*26370*/  FSEL R175, R31, -INF , !P2 ;  /* 0xff8000001faf7808 */ /* 0x000fe40005000000 */
[----:B------:R-:W-:Y:S01]  /*26380*/  ISETP.GE.AND P0, PT, R3, R244, PT ;  /* 0x000000f40300720c */ /* 0x000fe20003f06270 */
[----:B------:R-:W-:Y:S01]  /*26390*/  LDSM.16.MT88.4 R28, [R221+0x10000] ;  /* 0x01000000dd1c783b */ /* 0x000fe20000004200 */
[----:B------:R-:W-:Y:S02]  /*263a0*/  FMNMX.FTZ R8, R177, R8, !PT ;  /* 0x00000008b1087209 */ /* 0x000fe40007810000 */
[----:B------:R-:W-:Y:S02]  /*263b0*/  ISETP.GE.OR P6, PT, R3, R246, !P6 ;  /* 0x000000f60300720c */ /* 0x000fe400077c6670 */
[----:B------:R-:W-:Y:S02]  /*263c0*/  FMNMX.FTZ R4, R191, R4, !PT ;  /* 0x00000004bf047209 */ /* 0x000fe40007810000 */
[----:B------:R-:W-:Y:S02]  /*263d0*/  FSEL R173, R34, -INF , !P1 ;  /* 0xff80000022ad7808 */ /* 0x000fe40004800000 */
[----:B------:R-:W-:Y:S02]  /*263e0*/  ISETP.GE.OR P0, PT, R3, R243, !P0 ;  /* 0x000000f30300720c */ /* 0x000fe40004706670 */
[----:B------:R-:W-:Y:S02]  /*263f0*/  FMNMX.FTZ R8, R175, R8, !PT ;  /* 0x00000008af087209 */ /* 0x000fe40007810000 */
[----:B------:R-:W-:Y:S02]  /*26400*/  FSEL R174, R33, -INF , !P6 ;  /* 0xff80000021ae7808 */ /* 0x000fe40007000000 */
[----:B------:R-:W-:Y:S02]  /*26410*/  FMNMX.FTZ R19, R179, R4, !PT ;  /* 0x00000004b3137209 */ /* 0x000fe40007810000 */
[----:B------:R-:W-:Y:S02]  /*26420*/  FMNMX.FTZ R3, R173, R8, !PT ;  /* 0x00000008ad037209 */ /* 0x000fe40007810000 */
[----:B------:R-:W-:Y:S02]  /*26430*/  FSEL R166, R35, -INF , !P0 ;  /* 0xff80000023a67808 */ /* 0x000fe40004000000 */
        /* <DEDUP_REMOVED lines=10> */
[----:B---3--:R-:W-:Y:S01]  /*264e0*/  FMUL.FTZ R176, R165, R164 ;  /* 0x000000a4a5b07220 */ /* 0x008fe20000410000 */
[----:B------:R-:W-:Y:S02]  /*264f0*/  FSETP.NEU.FTZ.AND P1, PT, R164, -INF , PT ;  /* 0xff800000a400780b */ /* 0x000fe40003f3d000 */
[----:B------:R-:W-:Y:S01]  /*26500*/  FSETP.NEU.FTZ.AND P0, PT, R3, -INF , PT ;  /* 0xff8000000300780b */ /* 0x000fe20003f1d000 */
[----:B------:R-:W-:Y:S01]  /*26510*/  FMUL.FTZ R172, R165, R3 ;  /* 0x00000003a5ac7220 */ /* 0x000fe20000410000 */
[----:B------:R-:W-:Y:S04]  /*26520*/  FSEL R176, R176, RZ, P1 ;  /* 0x000000ffb0b07208 */ /* 0x000fe80000800000 */
[----:B------:R-:W-:Y:S01]  /*26530*/  FSEL R172, R172, RZ, P0 ;  /* 0x000000ffacac7208 */ /* 0x000fe20000000000 */
[-CC-:B------:R-:W-:Y:S01]  /*26540*/  FFMA.FTZ R184, R5, R165.reuse, -R176.reuse ;  /* 0x000000a505b87223 */ /* 0x180fe200000108b0 */
[----:B------:R-:W-:Y:S01]  /*26550*/  FSEL R5, R164, RZ, P1 ;  /* 0x000000ffa4057208 */ /* 0x000fe20000800000 */
[-CC-:B------:R-:W-:Y:S01]  /*26560*/  FFMA.FTZ R187, R171, R165.reuse, -R176.reuse ;  /* 0x000000a5abbb7223 */ /* 0x180fe200000108b0 */
[-C--:B------:R-:W-:Y:S01]  /*26570*/  FFMA.FTZ R185, R169, R165.reuse, -R176 ;  /* 0x000000a5a9b97223 */ /* 0x080fe200000108b0 */
[-CC-:B------:R-:W-:Y:S01]  /*26580*/  FFMA.FTZ R189, R167, R165.reuse, -R172.reuse ;  /* 0x000000a5a7bd7223 */ /* 0x180fe200000108ac */
[-C--:B------:R-:W-:Y:S01]  /*26590*/  FFMA.FTZ R167, R13, R165.reuse, -R172 ;  /* 0x000000a50da77223 */ /* 0x080fe200000108ac */
[----:B------:R-:W-:Y:S01]  /*265a0*/  FADD.FTZ R0, -R5, R0 ;  /* 0x0000000005007221 */ /* 0x000fe20000010100 */
[----:B------:R-:W1:Y:S01]  /*265b0*/  LDSM.16.MT88.4 R12, [R223+0x10000] ;  /* 0x01000000df0c783b */ /* 0x000e620000004200 */
[----:B------:R-:W-:Y:S01]  /*265c0*/  FSEL R5, R3, RZ, P0 ;  /* 0x000000ff03057208 */ /* 0x000fe20000000000 */
[-C--:B------:R-:W-:Y:S01]  /*265d0*/  FFMA.FTZ R183, R9, R165.reuse, -R176 ;  /* 0x000000a509b77223 */ /* 0x080fe200000108b0 */
[----:B------:R-:W-:Y:S01]  /*265e0*/  FMUL.FTZ R6, R165, R0 ;  /* 0x00000000a5067220 */ /* 0x000fe20000410000 */
[-CC-:B------:R-:W-:Y:S01]  /*265f0*/  FFMA.FTZ R182, R7, R165.reuse, -R172.reuse ;  /* 0x000000a507b67223 */ /* 0x180fe200000108ac */
[-C--:B------:R-:W-:Y:S01]  /*26600*/  FFMA.FTZ R186, R11, R165.reuse, -R172 ;  /* 0x000000a50bba7223 */ /* 0x080fe200000108ac */
[----:B------:R-:W-:Y:S01]  /*26610*/  FADD.FTZ R0, -R5, R2 ;  /* 0x0000000205007221 */ /* 0x000fe20000010100 */
[----:B------:R-:W-:Y:S01]  /*26620*/  MUFU.EX2 R187, R187 ;  /* 0x000000bb00bb7308 */ /* 0x000fe20000000800 */
[-C--:B------:R-:W-:Y:S01]  /*26630*/  FFMA.FTZ R179, R179, R165.reuse, -R176 ;  /* 0x000000a5b3b37223 */ /* 0x080fe200000108b0 */
[-CC-:B------:R-:W-:Y:S01]  /*26640*/  FFMA.FTZ R177, R177, R165.reuse, -R172.reuse ;  /* 0x000000a5b1b17223 */ /* 0x180fe200000108ac */
[----:B------:R-:W-:Y:S01]  /*26650*/  FMUL.FTZ R8, R165, R0 ;  /* 0x00000000a5087220 */ /* 0x000fe20000410000 */
[-C--:B------:R-:W-:Y:S01]  /*26660*/  FFMA.FTZ R175, R175, R165.reuse, -R172 ;  /* 0x000000a5afaf7223 */ /* 0x080fe200000108ac */
[-CC-:B------:R-:W-:Y:S01]  /*26670*/  FFMA.FTZ R195, R195, R165.reuse, -R176.reuse ;  /* 0x000000a5c3c37223 */ /* 0x180fe200000108b0 */
[-CC-:B------:R-:W-:Y:S01]  /*26680*/  FFMA.FTZ R188, R188, R165.reuse, -R176.reuse ;  /* 0x000000a5bcbc7223 */ /* 0x180fe200000108b0 */
[-CC-:B------:R-:W-:Y:S03]  /*26690*/  FFMA.FTZ R190, R190, R165.reuse, -R176.reuse ;  /* 0x000000a5bebe7223 */ /* 0x180fe600000108b0 */
[----:B------:R-:W2:Y:S01]  /*266a0*/  MUFU.EX2 R2, R6 ;  /* 0x0000000600027308 */ /* 0x000ea20000000800 */
[-C--:B------:R-:W-:Y:S01]  /*266b0*/  FFMA.FTZ R197, R197, R165.reuse, -R176 ;  /* 0x000000a5c5c57223 */ /* 0x080fe200000108b0 */
[-CC-:B------:R-:W-:Y:S01]  /*266c0*/  FFMA.FTZ R199, R199, R165.reuse, -R172.reuse ;  /* 0x000000a5c7c77223 */ /* 0x180fe200000108ac */
[-CC-:B------:R-:W-:Y:S01]  /*266d0*/  FFMA.FTZ R192, R192, R165.reuse, -R172.reuse ;  /* 0x000000a5c0c07223 */ /* 0x180fe200000108ac */
[-CC-:B------:R-:W-:Y:S01]  /*266e0*/  FFMA.FTZ R194, R194, R165.reuse, -R172.reuse ;  /* 0x000000a5c2c27223 */ /* 0x180fe200000108ac */
[-CC-:B------:R-:W-:Y:S01]  /*266f0*/  FFMA.FTZ R196, R196, R165.reuse, -R172.reuse ;  /* 0x000000a5c4c47223 */ /* 0x180fe200000108ac */
[-CC-:B------:R-:W-:Y:S01]  /*26700*/  FFMA.FTZ R178, R178, R165.reuse, -R172.reuse ;  /* 0x000000a5b2b27223 */ /* 0x180fe200000108ac */
[-CC-:B------:R-:W-:Y:S03]  /*26710*/  FFMA.FTZ R252, R252, R165.reuse, -R172.reuse ;  /* 0x000000a5fcfc7223 */ /* 0x180fe600000108ac */
[----:B------:R-:W3:Y:S01]  /*26720*/  MUFU.EX2 R0, R8 ;  /* 0x0000000800007308 */ /* 0x000ee20000000800 */
[-C--:B------:R-:W-:Y:S01]  /*26730*/  FFMA.FTZ R198, R198, R165.reuse, -R172 ;  /* 0x000000a5c6c67223 */ /* 0x080fe200000108ac */
[-CC-:B------:R-:W-:Y:S01]  /*26740*/  FFMA.FTZ R193, R193, R165.reuse, -R176.reuse ;  /* 0x000000a5c1c17223 */ /* 0x180fe200000108b0 */
[----:B------:R-:W-:Y:S01]  /*26750*/  FFMA.FTZ R191, R191, R165, -R176 ;  /* 0x000000a5bfbf7223 */ /* 0x000fe200000108b0 */
[----:B------:R-:W-:Y:S06]  /*26760*/  ISETP.GT.AND P0, PT, R242, R229, PT ;  /* 0x000000e5f200720c */ /* 0x000fec0003f04270 */
[----:B------:R-:W4:Y:S01]  /*26770*/  MUFU.EX2 R185, R185 ;  /* 0x000000b900b97308 */ /* 0x000f220000000800 */
[C---:B--2---:R-:W-:Y:S01]  /*26780*/  FMUL.FTZ R4, R2.reuse, R160 ;  /* 0x000000a002047220 */ /* 0x044fe20000410000 */
[C---:B------:R-:W-:Y:S01]  /*26790*/  FMUL.FTZ R5, R2.reuse, R161 ;  /* 0x000000a102057220 */ /* 0x040fe20000410000 */
[C---:B------:R-:W-:Y:S01]  /*267a0*/  FMUL.FTZ R9, R2.reuse, R157 ;  /* 0x0000009d02097220 */ /* 0x040fe20000410000 */
[----:B------:R-:W-:Y:S01]  /*267b0*/  MOV R160, R18 ;  /* 0x0000001200a07202 */ /* 0x000fe20000000f00 */
[C---:B------:R-:W-:Y:S01]  /*267c0*/  FMUL.FTZ R17, R2.reuse, R149 ;  /* 0x0000009502117220 */ /* 0x040fe20000410000 */
[----:B------:R-:W-:Y:S02]  /*267d0*/  IMAD.MOV.U32 R161, RZ, RZ, R24 ;  /* 0x000000ffffa17224 */ /* 0x000fe400078e0018 */
[----:B------:R-:W-:Y:S02]  /*267e0*/  FMUL.FTZ R24, R2, R140 ;  /* 0x0000008c02187220 */ /* 0x000fe40000410000 */
[----:B------:R-:W-:Y:S01]  /*267f0*/  MUFU.EX2 R184, R184 ;  /* 0x000000b800b87308 */ /* 0x000fe20000000800 */
[C---:B---3--:R-:W-:Y:S01]  /*26800*/  FMUL.FTZ R6, R0.reuse, R162 ;  /* 0x000000a200067220 */ /* 0x048fe20000410000 */
[----:B------:R-:W-:Y:S01]  /*26810*/  FMUL.FTZ R7, R0, R163 ;  /* 0x000000a300077220 */ /* 0x000fe20000410000 */
[----:B------:R-:W-:Y:S01]  /*26820*/  FMUL.FTZ R8, R2, R156 ;  /* 0x0000009c02087220 */ /* 0x000fe20000410000 */
[C---:B------:R-:W-:Y:S01]  /*26830*/  FMUL.FTZ R10, R0.reuse, R158 ;  /* 0x0000009e000a7220 */ /* 0x040fe20000410000 */
[----:B------:R-:W-:Y:S01]  /*26840*/  FMUL.FTZ R11, R0, R159 ;  /* 0x0000009f000b7220 */ /* 0x000fe20000410000 */
[----:B------:R-:W-:Y:S02]  /*26850*/  IMAD.MOV.U32 R163, RZ, RZ, R16 ;  /* 0x000000ffffa37224 */ /* 0x000fe400078e0010 */
[----:B------:R-:W-:Y:S02]  /*26860*/  FMUL.FTZ R16, R2, R148 ;  /* 0x0000009402107220 */ /* 0x000fe40000410000 */
[----:B------:R-:W2:Y:S01]  /*26870*/  MUFU.EX2 R183, R183 ;  /* 0x000000b700b77308 */ /* 0x000ea20000000800 */
[----:B----4-:R-:W-:Y:S01]  /*26880*/  F2FP.BF16.F32.PACK_AB R168, R185, R187 ;  /* 0x000000bbb9a8723e */ /* 0x010fe200000010ff */
[C---:B------:R-:W-:Y:S01]  /*26890*/  FMUL.FTZ R18, R0.reuse, R150 ;  /* 0x0000009600127220 */ /* 0x040fe20000410000 */
[----:B------:R-:W-:Y:S01]  /*268a0*/  FMUL.FTZ R19, R0, R151 ;  /* 0x0000009700137220 */ /* 0x000fe20000410000 */
[----:B------:R-:W3:Y:S01]  /*268b0*/  LDSM.16.MT88.4 R156, [R220+0x10000] ;  /* 0x01000000dc9c783b */ /* 0x000ee20000004200 */
[----:B------:R-:W-:Y:S01]  /*268c0*/  MOV R162, R25 ;  /* 0x0000001900a27202 */ /* 0x000fe20000000f00 */
[----:B------:R-:W-:Y:S01]  /*268d0*/  FMUL.FTZ R25, R2, R141 ;  /* 0x0000008d02197220 */ /* 0x000fe20000410000 */
[C---:B------:R-:W-:Y:S03]  /*268e0*/  FMUL.FTZ R26, R0.reuse, R142 ;  /* 0x0000008e001a7220 */ /* 0x040fe60000410000 */
[----:B------:R-:W-:Y:S01]  /*268f0*/  MUFU.EX2 R189, R189 ;  /* 0x000000bd00bd7308 */ /* 0x000fe20000000800 */
[----:B------:R-:W-:Y:S01]  /*26900*/  FMUL.FTZ R27, R0, R143 ;  /* 0x0000008f001b7220 */ /* 0x000fe20000410000 */
[C---:B------:R-:W-:Y:S01]  /*26910*/  FMUL.FTZ R32, R2.reuse, R132 ;  /* 0x0000008402207220 */ /* 0x040fe20000410000 */
[----:B------:R-:W-:Y:S01]  /*26920*/  FMUL.FTZ R33, R2, R133 ;  /* 0x0000008502217220 */ /* 0x000fe20000410000 */
[----:B------:R-:W4:Y:S01]  /*26930*/  LDSM.16.MT88.4 R148, [R223+0x12000] ;  /* 0x01200000df94783b */ /* 0x000f220000004200 */
[C---:B------:R-:W-:Y:S01]  /*26940*/  FMUL.FTZ R34, R0.reuse, R134 ;  /* 0x0000008600227220 */ /* 0x040fe20000410000 */
[----:B------:R-:W-:Y:S01]  /*26950*/  FMUL.FTZ R35, R0, R135 ;  /* 0x0000008700237220 */ /* 0x000fe20000410000 */
[C---:B------:R-:W-:Y:S03]  /*26960*/  FMUL.FTZ R36, R2.reuse, R36 ;  /* 0x0000002402247220 */ /* 0x040fe60000410000 */
[----:B------:R-:W5:Y:S01]  /*26970*/  MUFU.EX2 R182, R182 ;  /* 0x000000b600b67308 */ /* 0x000f620000000800 */
[----:B--2---:R-:W-:Y:S01]  /*26980*/  F2FP.BF16.F32.PACK_AB R170, R183, R184 ;  /* 0x000000b8b7aa723e */ /* 0x004fe200000010ff */
[----:B------:R-:W-:Y:S01]  /*26990*/  FMUL.FTZ R37, R2, R37 ;  /* 0x0000002502257220 */ /* 0x000fe20000410000 */
[C---:B------:R-:W-:Y:S01]  /*269a0*/  FMUL.FTZ R38, R0.reuse, R38 ;  /* 0x0000002600267220 */ /* 0x040fe20000410000 */
[----:B------:R-:W2:Y:S01]  /*269b0*/  LDSM.16.MT88.4 R140, [R222+0x12000] ;  /* 0x01200000de8c783b */ /* 0x000ea20000004200 */
[----:B------:R-:W-:Y:S01]  /*269c0*/  FMUL.FTZ R39, R0, R39 ;  /* 0x0000002700277220 */ /* 0x000fe20000410000 */
[C---:B------:R-:W-:Y:S01]  /*269d0*/  FMUL.FTZ R40, R2.reuse, R40 ;  /* 0x0000002802287220 */ /* 0x040fe20000410000 */
[----:B------:R-:W-:Y:S03]  /*269e0*/  FMUL.FTZ R41, R2, R41 ;  /* 0x0000002902297220 */ /* 0x000fe60000410000 */
[----:B------:R-:W-:Y:S01]  /*269f0*/  MUFU.EX2 R167, R167 ;  /* 0x000000a700a77308 */ /* 0x000fe20000000800 */
[C---:B------:R-:W-:Y:S01]  /*26a00*/  FMUL.FTZ R42, R0.reuse, R42 ;  /* 0x0000002a002a7220 */ /* 0x040fe20000410000 */
[----:B------:R-:W-:Y:S01]  /*26a10*/  FMUL.FTZ R43, R0, R43 ;  /* 0x0000002b002b7220 */ /* 0x000fe20000410000 */
[C---:B------:R-:W-:Y:S01]  /*26a20*/  FMUL.FTZ R44, R2.reuse, R44 ;  /* 0x0000002c022c7220 */ /* 0x040fe20000410000 */
[----:B------:R-:W2:Y:S01]  /*26a30*/  LDSM.16.MT88.4 R132, [R221+0x12000] ;  /* 0x01200000dd84783b */ /* 0x000ea20000004200 */
[----:B------:R-:W-:Y:S01]  /*26a40*/  FMUL.FTZ R45, R2, R45 ;  /* 0x0000002d022d7220 */ /* 0x000fe20000410000 */
[C---:B------:R-:W-:Y:S01]  /*26a50*/  FMUL.FTZ R46, R0.reuse, R46 ;  /* 0x0000002e002e7220 */ /* 0x040fe20000410000 */
[----:B------:R-:W-:Y:S03]  /*26a60*/  FMUL.FTZ R47, R0, R47 ;  /* 0x0000002f002f7220 */ /* 0x000fe60000410000 */
[----:B------:R-:W1:Y:S01]  /*26a70*/  MUFU.EX2 R186, R186 ;  /* 0x000000ba00ba7308 */ /* 0x000e620000000800 */
[----:B-----5:R-:W-:Y:S01]  /*26a80*/  F2FP.BF16.F32.PACK_AB R169, R182, R189 ;  /* 0x000000bdb6a9723e */ /* 0x020fe200000010ff */
        /* <DEDUP_REMOVED lines=15> */
[----:B-1----:R-:W-:Y:S01]  /*26b80*/  F2FP.BF16.F32.PACK_AB R171, R186, R167 ;  /* 0x000000a7baab723e */ /* 0x002fe200000010ff */
        /* <DEDUP_REMOVED lines=26> */
[----:B------:R-:W5:Y:S01]  /*26d30*/  MUFU.EX2 R197, R197 ;  /* 0x000000c500c57308 */ /* 0x000f620000000800 */
        /* <DEDUP_REMOVED lines=15> */
[----:B------:R-:W5:Y:S01]  /*26e30*/  MUFU.EX2 R192, R192 ;  /* 0x000000c000c07308 */ /* 0x000f620000000800 */
        /* <DEDUP_REMOVED lines=34> */
[----:B------:R-:W4:Y:S05]  /*27060*/  LDSM.16.MT88.4 R132, [R222+0x14000] ;  /* 0x01400000de84783b */ /* 0x000f2a0000004200 */
        /* <DEDUP_REMOVED lines=53> */
[C---:B------:R-:W-:Y:S01]  /*273c0*/  FMUL.FTZ R115, R0.reuse, R115 ;  /* 0x0000007300737220 */ /* 0x040fe20000410000 */
[C---:B-1----:R-:W-:Y:S05]  /*273d0*/  HMMA.16816.F32.BF16 R108, R168.reuse, R136, R108 ;  /* 0x00000088a86c723c */ /* 0x042fea000004186c */
[----:B------:R-:W-:Y:S01]  /*273e0*/  FFMA.FTZ R189, R0, R249, R189 ;  /* 0x000000f900bd7223 */ /* 0x000fe200000100bd */
[C---:B------:R-:W-:Y:S05]  /*273f0*/  HMMA.16816.F32.BF16 R112, R168.reuse, R138, R112 ;  /* 0x0000008aa870723c */ /* 0x040fea0000041870 */
[----:B------:R-:W-:Y:S01]  /*27400*/  F2FP.BF16.F32.PACK_AB R136, R188, R195 ;  /* 0x000000c3bc88723e */ /* 0x000fe200000010ff */
[----:B------:R-:W-:Y:S01]  /*27410*/  FFMA.FTZ R187, R2, R251, R187 ;  /* 0x000000fb02bb7223 */ /* 0x000fe200000100bb */
[----:B-----5:R-:W-:Y:S01]  /*27420*/  F2FP.BF16.F32.PACK_AB R138, R197, R190 ;  /* 0x000000bec58a723e */ /* 0x020fe200000010ff */
[----:B------:R-:W-:Y:S03]  /*27430*/  FADD.FTZ R182, R182, R189 ;  /* 0x000000bdb6b67221 */ /* 0x000fe60000010000 */
[----:B------:R-:W-:Y:S01]  /*27440*/  F2FP.BF16.F32.PACK_AB R137, R192, R199 ;  /* 0x000000c7c089723e */ /* 0x000fe200000010ff */
[----:B------:R-:W-:Y:S01]  /*27450*/  FADD.FTZ R187, R185, R187 ;  /* 0x000000bbb9bb7221 */ /* 0x000fe20000010000 */
[----:B---3--:R-:W-:Y:S01]  /*27460*/  F2FP.BF16.F32.PACK_AB R139, R196, R194 ;  /* 0x000000c2c48b723e */ /* 0x008fe200000010ff */
[----:B------:R-:W-:Y:S01]  /*27470*/  FADD.FTZ R167, R167, R182 ;  /* 0x000000b6a7a77221 */ /* 0x000fe20000010000 */
[----:B------:R-:W-:Y:S01]  /*27480*/  MOV R2, R3 ;  /* 0x0000000300027202 */ /* 0x000fe20000000f00 */
[----:B------:R-:W-:Y:S01]  /*27490*/  FADD.FTZ R184, R184, R187 ;  /* 0x000000bbb8b87221 */ /* 0x000fe20000010000 */
[C---:B--2---:R-:W-:Y:S03]  /*274a0*/  HMMA.16816.F32.BF16 R116, R168.reuse, R140, R116 ;  /* 0x0000008ca874723c */ /* 0x044fe60000041874 */
        /* <DEDUP_REMOVED lines=14> */
[----:B------:R-:W-:Y:S01]  /*27590*/  IMAD.MOV.U32 R171, RZ, RZ, R162 ;  /* 0x000000ffffab7224 */ /* 0x000fe200078e00a2 */
[C---:B------:R-:W-:Y:S05]  /*275a0*/  HMMA.16816.F32.BF16 R12, R136.reuse, R148, R12 ;  /* 0x00000094880c723c */ /* 0x040fea000004180c */
[----:B------:R-:W-:Y:S01]  /*275b0*/  MOV R170, R161 ;  /* 0x000000a100aa7202 */ /* 0x000fe20000000f00 */
[C---:B------:R-:W-:Y:S01]  /*275c0*/  HMMA.16816.F32.BF16 R16, R136.reuse, R150, R16 ;  /* 0x000000968810723c */ /* 0x040fe20000041810 */
[----:B------:R-:W4:Y:S04]  /*275d0*/  LDSM.16.MT88.4 R148, [R220+0x12800] ;  /* 0x01280000dc94783b */ /* 0x000f280000004200 */
[----:B------:R-:W-:Y:S01]  /*275e0*/  IMAD.MOV.U32 R168, RZ, RZ, R160 ;  /* 0x000000ffffa87224 */ /* 0x000fe200078e00a0 */
        /* <DEDUP_REMOVED lines=27> */
[C---:B------:R-:W-:Y:S06]  /*277a0*/  HMMA.16816.F32.BF16 R76, R136.reuse, R160, R76 ;  /* 0x000000a0884c723c */ /* 0x040fec000004184c */
[C---:B------:R-:W-:Y:S05]  /*277b0*/  HMMA.16816.F32.BF16 R80, R136.reuse, R162, R80 ;  /* 0x000000a28850723c */ /* 0x040fea0000041850 */
[-CC-:B------:R-:W-:Y:S01]  /*277c0*/  FFMA.FTZ R161, R170, R165.reuse, -R176.reuse ;  /* 0x000000a5aaa17223 */ /* 0x180fe200000108b0 */
[C---:B-1----:R-:W-:Y:S05]  /*277d0*/  HMMA.16816.F32.BF16 R84, R136.reuse, R140, R84 ;  /* 0x0000008c8854723c */ /* 0x042fea0000041854 */
[-CC-:B------:R-:W-:Y:S01]  /*277e0*/  FFMA.FTZ R160, R169, R165.reuse, -R176.reuse ;  /* 0x000000a5a9a07223 */ /* 0x180fe200000108b0 */
[C---:B------:R-:W-:Y:S01]  /*277f0*/  HMMA.16816.F32.BF16 R88, R136.reuse, R142, R88 ;  /* 0x0000008e8858723c */ /* 0x040fe20000041858 */
[----:B------:R-:W1:Y:S02]  /*27800*/  LDSM.16.MT88.4 R140, [R223+0x11000] ;  /* 0x01100000df8c783b */ /* 0x000e640000004200 */
[----:B------:R3:W-:Y:S02]  /*27810*/  MUFU.EX2 R169, R160 ;  /* 0x000000a000a97308 */ /* 0x0007e40000000800 */
[-C--:B------:R-:W-:Y:S01]  /*27820*/  FFMA.FTZ R162, R168, R165.reuse, -R176 ;  /* 0x000000a5a8a27223 */ /* 0x080fe200000108b0 */
[C---:B------:R-:W-:Y:S07]  /*27830*/  HMMA.16816.F32.BF16 R92, R136.reuse, R156, R92 ;  /* 0x0000009c885c723c */ /* 0x040fee000004185c */
[----:B------:R-:W-:Y:S01]  /*27840*/  MUFU.EX2 R163, R162 ;  /* 0x000000a200a37308 */ /* 0x000fe20000000800 */
[C---:B------:R-:W-:Y:S01]  /*27850*/  HMMA.16816.F32.BF16 R96, R136.reuse, R158, R96 ;  /* 0x0000009e8860723c */ /* 0x040fe20000041860 */
[----:B------:R-:W1:Y:S02]  /*27860*/  LDSM.16.MT88.4 R156, [R222+0x11000] ;  /* 0x01100000de9c783b */ /* 0x000e640000004200 */
[-C--:B------:R-:W-:Y:S03]  /*27870*/  FFMA.FTZ R168, R224, R165.reuse, -R172 ;  /* 0x000000a5e0a87223 */ /* 0x080fe600000108ac */
[C---:B--2---:R-:W-:Y:S03]  /*27880*/  HMMA.16816.F32.BF16 R100, R136.reuse, R132, R100 ;  /* 0x000000848864723c */ /* 0x044fe60000041864 */
[----:B------:R-:W2:Y:S02]  /*27890*/  MUFU.EX2 R162, R161 ;  /* 0x000000a100a27308 */ /* 0x000ea40000000800 */
[-CC-:B---3--:R-:W-:Y:S01]  /*278a0*/  FFMA.FTZ R160, R171, R165.reuse, -R176.reuse ;  /* 0x000000a5aba07223 */ /* 0x188fe200000108b0 */
[C---:B------:R-:W-:Y:S07]  /*278b0*/  HMMA.16816.F32.BF16 R104, R136.reuse, R134, R104 ;  /* 0x000000868868723c */ /* 0x040fee0000041868 */
[----:B------:R-:W3:Y:S01]  /*278c0*/  MUFU.EX2 R161, R160 ;  /* 0x000000a000a17308 */ /* 0x000ee20000000800 */
[----:B------:R-:W-:Y:S01]  /*278d0*/  FFMA.FTZ R176, R174, R165, -R176 ;  /* 0x000000a5aeb07223 */ /* 0x000fe200000108b0 */
[C---:B------:R-:W-:Y:S08]  /*278e0*/  HMMA.16816.F32.BF16 R108, R136.reuse, R144, R108 ;  /* 0x00000090886c723c */ /* 0x040ff0000004186c */
[----:B------:R1:W-:Y:S01]  /*278f0*/  MUFU.EX2 R224, R168 ;  /* 0x000000a800e07308 */ /* 0x0003e20000000800 */
[C---:B------:R-:W-:Y:S03]  /*27900*/  HMMA.16816.F32.BF16 R112, R136.reuse, R146, R112 ;  /* 0x000000928870723c */ /* 0x040fe60000041870 */
[----:B--2---:R-:W-:Y:S03]  /*27910*/  MOV R133, R162 ;  /* 0x000000a200857202 */ /* 0x004fe60000000f00 */
[C---:B----4-:R-:W-:Y:S03]  /*27920*/  HMMA.16816.F32.BF16 R116, R136.reuse, R148, R116 ;  /* 0x000000948874723c */ /* 0x050fe60000041874 */
[----:B------:R2:W4:Y:S02]  /*27930*/  MUFU.EX2 R132, R178 ;  /* 0x000000b200847308 */ /* 0x0005240000000800 */
[----:B---3--:R-:W-:Y:S01]  /*27940*/  IMAD.MOV.U32 R134, RZ, RZ, R161 ;  /* 0x000000ffff867224 */ /* 0x008fe200078e00a1 */
[C---:B------:R-:W-:Y:S05]  /*27950*/  HMMA.16816.F32.BF16 R120, R136.reuse, R150, R120 ;  /* 0x000000968878723c */ /* 0x040fea0000041878 */
[----:B------:R-:W-:Y:S01]  /*27960*/  MOV R135, R163 ;  /* 0x000000a300877202 */ /* 0x000fe20000000f00 */
[C---:B-----5:R-:W-:Y:S01]  /*27970*/  HMMA.16816.F32.BF16 R124, R136.reuse, R152, R124 ;  /* 0x00000098887c723c */ /* 0x060fe2000004187c */
[----:B------:R-:W3:Y:S04]  /*27980*/  LDSM.16.MT88.4 R160, [R221+0x11000] ;  /* 0x01100000dda0783b */ /* 0x000ee80000004200 */
[----:B------:R-:W-:Y:S01]  /*27990*/  IMAD.MOV.U32 R145, RZ, RZ, R169 ;  /* 0x000000ffff917224 */ /* 0x000fe200078e00a9 */
[----:B------:R-:W-:Y:S03]  /*279a0*/  HMMA.16816.F32.BF16 R128, R136, R154, R128 ;  /* 0x0000009a8880723c */ /* 0x000fe60000041880 */
[----:B-1----:R-:W1:Y:S02]  /*279b0*/  LDSM.16.MT88.4 R168, [R220+0x11000] ;  /* 0x01100000dca8783b */ /* 0x002e640000004200 */
[----:B------:R-:W-:Y:S01]  /*279c0*/  IMAD.MOV.U32 R148, RZ, RZ, R134 ;  /* 0x000000ffff947224 */ /* 0x000fe200078e0086 */
[----:B--2---:R-:W-:Y:S01]  /*279d0*/  MOV R178, R145 ;  /* 0x0000009100b27202 */ /* 0x004fe20000000f00 */
[----:B----4-:R-:W-:Y:S01]  /*279e0*/  IMAD.MOV.U32 R152, RZ, RZ, R132 ;  /* 0x000000ffff987224 */ /* 0x010fe200078e0084 */
[----:B------:R-:W-:Y:S03]  /*279f0*/  MOV R149, R135 ;  /* 0x0000008700957202 */ /* 0x000fe60000000f00 */
[----:B------:R-:W-:Y:S01]  /*27a00*/  MOV R153, R133 ;  /* 0x0000008500997202 */ /* 0x000fe20000000f00 */
[----:B------:R-:W2:Y:S01]  /*27a10*/  LDSM.16.MT88.4 R144, [R223+0x13000] ;  /* 0x01300000df90783b */ /* 0x000ea20000004200 */
[----:B------:R-:W-:Y:S01]  /*27a20*/  F2FP.BF16.F32.PACK_AB R132, R149, R178 ;  /* 0x000000b29584723e */ /* 0x000fe200000010ff */
[----:B------:R-:W-:Y:S01]  /*27a30*/  FADD.FTZ R199, R224, R199 ;  /* 0x000000c7e0c77221 */ /* 0x000fe20000010000 */
[----:B------:R-:W-:Y:S02]  /*27a40*/  F2FP.BF16.F32.PACK_AB R134, R148, R153 ;  /* 0x000000999486723e */ /* 0x000fe400000010ff */
[----:B------:R-:W-:Y:S01]  /*27a50*/  F2FP.BF16.F32.PACK_AB R135, R152, R198 ;  /* 0x000000c69887723e */ /* 0x000fe200000010ff */
[C---:B------:R-:W-:Y:S01]  /*27a60*/  FADD.FTZ R199, R252.reuse, R199 ;  /* 0x000000c7fcc77221 */ /* 0x040fe20000010000 */
[----:B------:R-:W-:Y:S01]  /*27a70*/  F2FP.BF16.F32.PACK_AB R133, R252, R224 ;  /* 0x000000e0fc85723e */ /* 0x000fe200000010ff */
[----:B------:R-:W4:Y:S02]  /*27a80*/  LDSM.16.MT88.4 R136, [R222+0x13000] ;  /* 0x01300000de88783b */ /* 0x000f240000004200 */
[----:B------:R-:W-:Y:S04]  /*27a90*/  FADD.FTZ R199, R198, R199 ;  /* 0x000000c7c6c77221 */ /* 0x000fe80000010000 */
[C---:B------:R-:W-:Y:S06]  /*27aa0*/  HMMA.16816.F32.BF16 R4, R132.reuse, R140, R4 ;  /* 0x0000008c8404723c */ /* 0x040fec0000041804 */
[C---:B------:R-:W-:Y:S01]  /*27ab0*/  HMMA.16816.F32.BF16 R8, R132.reuse, R142, R8 ;  /* 0x0000008e8408723c */ /* 0x040fe20000041808 */
[----:B------:R-:W5:Y:S05]  /*27ac0*/  LDSM.16.MT88.4 R140, [R221+0x13000] ;  /* 0x01300000dd8c783b */ /* 0x000f6a0000004200 */
[C---:B------:R-:W-:Y:S06]  /*27ad0*/  HMMA.16816.F32.BF16 R12, R132.reuse, R156, R12 ;  /* 0x0000009c840c723c */ /* 0x040fec000004180c */
[C---:B------:R-:W-:Y:S05]  /*27ae0*/  HMMA.16816.F32.BF16 R16, R132.reuse, R158, R16 ;  /* 0x0000009e8410723c */ /* 0x040fea0000041810 */
[----:B------:R-:W-:Y:S01]  /*27af0*/  IMAD.MOV.U32 R156, RZ, RZ, R148 ;  /* 0x000000ffff9c7224 */ /* 0x000fe200078e0094 */
[C---:B---3--:R-:W-:Y:S05]  /*27b00*/  HMMA.16816.F32.BF16 R20, R132.reuse, R160, R20 ;  /* 0x000000a08414723c */ /* 0x048fea0000041814 */
[----:B------:R-:W-:Y:S01]  /*27b10*/  MOV R157, R149 ;  /* 0x00000095009d7202 */ /* 0x000fe20000000f00 */
[C---:B------:R-:W-:Y:S01]  /*27b20*/  HMMA.16816.F32.BF16 R24, R132.reuse, R162, R24 ;  /* 0x000000a28418723c */ /* 0x040fe20000041818 */
[----:B------:R-:W3:Y:S04]  /*27b30*/  LDSM.16.MT88.4 R148, [R220+0x13000] ;  /* 0x01300000dc94783b */ /* 0x000ee80000004200 */
[----:B------:R-:W-:Y:S01]  /*27b40*/  IMAD.MOV.U32 R160, RZ, RZ, R152 ;  /* 0x000000ffffa07224 */ /* 0x000fe200078e0098 */
[C---:B-1----:R-:W-:Y:S05]  /*27b50*/  HMMA.16816.F32.BF16 R28, R132.reuse, R168, R28 ;  /* 0x000000a8841c723c */ /* 0x042fea000004181c */
[----:B------:R-:W-:Y:S01]  /*27b60*/  MOV R161, R153 ;  /* 0x0000009900a17202 */ /* 0x000fe20000000f00 */
[C---:B------:R-:W-:Y:S01]  /*27b70*/  HMMA.16816.F32.BF16 R32, R132.reuse, R170, R32 ;  /* 0x000000aa8420723c */ /* 0x040fe20000041820 */
[----:B------:R-:W1:Y:S04]  /*27b80*/  LDSM.16.MT88.4 R152, [R223+0x15000] ;  /* 0x01500000df98783b */ /* 0x000e680000004200 */
[----:B------:R-:W-:Y:S01]  /*27b90*/  IMAD.MOV.U32 R169, RZ, RZ, R156 ;  /* 0x000000ffffa97224 */ /* 0x000fe200078e009c */
[C---:B--2---:R-:W-:Y:S05]  /*27ba0*/  HMMA.16816.F32.BF16 R36, R132.reuse, R144, R36 ;  /* 0x000000908424723c */ /* 0x044fea0000041824 */
[----:B------:R-:W-:Y:S01]  /*27bb0*/  MOV R168, R157 ;  /* 0x0000009d00a87202 */ /* 0x000fe20000000f00 */
[C---:B------:R-:W-:Y:S01]  /*27bc0*/  HMMA.16816.F32.BF16 R40, R132.reuse, R146, R40 ;  /* 0x000000928428723c */ /* 0x040fe20000041828 */
[----:B------:R-:W2:Y:S04]  /*27bd0*/  LDSM.16.MT88.4 R156, [R222+0x15000] ;  /* 0x01500000de9c783b */ /* 0x000ea80000004200 */
[----:B------:R-:W-:Y:S01]  /*27be0*/  IMAD.MOV.U32 R171, RZ, RZ, R160 ;  /* 0x000000ffffab7224 */ /* 0x000fe200078e00a0 */
[C---:B----4-:R-:W-:Y:S03]  /*27bf0*/  HMMA.16816.F32.BF16 R44, R132.reuse, R136, R44 ;  /* 0x00000088842c723c */ /* 0x050fe6000004182c */
[----:B------:R-:W-:Y:S02]  /*27c00*/  LDSM.16.MT88.4 R144, [R220+0x15000] ;  /* 0x01500000dc90783b */ /* 0x000fe40000004200 */
[----:B------:R-:W-:Y:S01]  /*27c10*/  MOV R170, R161 ;  /* 0x000000a100aa7202 */ /* 0x000fe20000000f00 */
[C---:B------:R-:W-:Y:S05]  /*27c20*/  HMMA.16816.F32.BF16 R48, R132.reuse, R138, R48 ;  /* 0x0000008a8430723c */ /* 0x040fea0000041830 */
[----:B------:R-:W4:Y:S01]  /*27c30*/  LDSM.16.MT88.4 R160, [R221+0x15000] ;  /* 0x01500000dda0783b */ /* 0x000f220000004200 */
[C---:B-----5:R-:W-:Y:S06]  /*27c40*/  HMMA.16816.F32.BF16 R52, R132.reuse, R140, R52 ;  /* 0x0000008c8434723c */ /* 0x060fec0000041834 */
[C---:B------:R-:W-:Y:S01]  /*27c50*/  HMMA.16816.F32.BF16 R56, R132.reuse, R142, R56 ;  /* 0x0000008e8438723c */ /* 0x040fe20000041838 */
[----:B------:R-:W5:Y:S05]  /*27c60*/  LDSM.16.MT88.4 R136, [R223+0x17000] ;  /* 0x01700000df88783b */ /* 0x000f6a0000004200 */
[C---:B---3--:R-:W-:Y:S03]  /*27c70*/  HMMA.16816.F32.BF16 R60, R132.reuse, R148, R60 ;  /* 0x00000094843c723c */ /* 0x048fe6000004183c */
[----:B------:R-:W3:Y:S03]  /*27c80*/  LDSM.16.MT88.4 R140, [R222+0x17000] ;  /* 0x01700000de8c783b */ /* 0x000ee60000004200 */
[C---:B------:R-:W-:Y:S05]  /*27c90*/  HMMA.16816.F32.BF16 R64, R132.reuse, R150, R64 ;  /* 0x000000968440723c */ /* 0x040fea0000041840 */
[----:B------:R-:W3:Y:S01]  /*27ca0*/  LDSM.16.MT88.4 R148, [R221+0x17000] ;  /* 0x01700000dd94783b */ /* 0x000ee20000004200 */
[C---:B-1----:R-:W-:Y:S06]  /*27cb0*/  HMMA.16816.F32.BF16 R68, R132.reuse, R152, R68 ;  /* 0x000000988444723c */ /* 0x042fec0000041844 */
[C---:B------:R-:W-:Y:S01]  /*27cc0*/  HMMA.16816.F32.BF16 R72, R132.reuse, R154, R72 ;  /* 0x0000009a8448723c */ /* 0x040fe20000041848 */
[----:B------:R-:W1:Y:S05]  /*27cd0*/  LDSM.16.MT88.4 R152, [R220+0x17000] ;  /* 0x01700000dc98783b */ /* 0x000e6a0000004200 */
[C---:B--2---:R-:W-:Y:S01]  /*27ce0*/  HMMA.16816.F32.BF16 R76, R132.reuse, R156, R76 ;  /* 0x0000009c844c723c */ /* 0x044fe2000004184c */
[----:B------:R-:W2:Y:S05]  /*27cf0*/  MUFU.EX2 R157, R179 ;  /* 0x000000b3009d7308 */ /* 0x000eaa0000000800 */
[C---:B------:R-:W-:Y:S06]  /*27d00*/  HMMA.16816.F32.BF16 R80, R132.reuse, R158, R80 ;  /* 0x0000009e8450723c */ /* 0x040fec0000041850 */
[C---:B----4-:R-:W-:Y:S06]  /*27d10*/  HMMA.16816.F32.BF16 R84, R132.reuse, R160, R84 ;  /* 0x000000a08454723c */ /* 0x050fec0000041854 */
[C---:B------:R-:W-:Y:S01]  /*27d20*/  HMMA.16816.F32.BF16 R88, R132.reuse, R162, R88 ;  /* 0x000000a28458723c */ /* 0x040fe20000041858 */
[----:B------:R-:W-:Y:S04]  /*27d30*/  MUFU.EX2 R162, R177 ;  /* 0x000000b100a27308 */ /* 0x000fe80000000800 */
[----:B------:R-:W-:Y:S01]  /*27d40*/  MOV R160, R171 ;  /* 0x000000ab00a07202 */ /* 0x000fe20000000f00 */
[C---:B------:R-:W-:Y:S05]  /*27d50*/  HMMA.16816.F32.BF16 R92, R132.reuse, R144, R92 ;  /* 0x00000090845c723c */ /* 0x040fea000004185c */
[----:B------:R-:W4:Y:S01]  /*27d60*/  MUFU.EX2 R163, R175 ;  /* 0x000000af00a37308 */ /* 0x000f220000000800 */
[----:B------:R-:W-:Y:S01]  /*27d70*/  IMAD.MOV.U32 R161, RZ, RZ, R169 ;  /* 0x000000ffffa17224 */ /* 0x000fe200078e00a9 */
[C---:B------:R-:W-:Y:S04]  /*27d80*/  HMMA.16816.F32.BF16 R96, R132.reuse, R146, R96 ;  /* 0x000000928460723c */ /* 0x040fe80000041860 */
[--C-:B------:R-:W-:Y:S02]  /*27d90*/  FFMA.FTZ R144, R173, R165, -R172.reuse ;  /* 0x000000a5ad907223 */ /* 0x100fe400000108ac */
[C---:B-----5:R-:W-:Y:S05]  /*27da0*/  HMMA.16816.F32.BF16 R100, R132.reuse, R136, R100 ;  /* 0x000000888464723c */ /* 0x060fea0000041864 */
[----:B--2---:R-:W-:Y:S01]  /*27db0*/  MOV R146, R157 ;  /* 0x0000009d00927202 */ /* 0x004fe20000000f00 */
[C---:B------:R-:W-:Y:S01]  /*27dc0*/  HMMA.16816.F32.BF16 R104, R132.reuse, R138, R104 ;  /* 0x0000008a8468723c */ /* 0x040fe20000041868 */
[----:B------:R-:W2:Y:S01]  /*27dd0*/  LDSM.16.MT88.4 R156, [R223+0x11800] ;  /* 0x01180000df9c783b */ /* 0x000ea20000004200 */
[----:B------:R-:W-:Y:S03]  /*27de0*/  MUFU.EX2 R144, R144 ;  /* 0x0000009000907308 */ /* 0x000fe60000000800 */
[----:B------:R-:W-:Y:S01]  /*27df0*/  FFMA.FTZ R172, R166, R165, -R172 ;  /* 0x000000a5a6ac7223 */ /* 0x000fe200000108ac */
[C---:B---3--:R-:W-:Y:S03]  /*27e00*/  HMMA.16816.F32.BF16 R108, R132.reuse, R140, R108 ;  /* 0x0000008c846c723c */ /* 0x048fe6000004186c */
[----:B------:R-:W3:Y:S03]  /*27e10*/  LDSM.16.MT88.4 R136, [R222+0x11800] ;  /* 0x01180000de88783b */ /* 0x000ee60000004200 */
[----:B------:R5:W-:Y:S01]  /*27e20*/  MUFU.EX2 R165, R172 ;  /* 0x000000ac00a57308 */ /* 0x000be20000000800 */
[----:B------:R-:W-:Y:S01]  /*27e30*/  IMAD.MOV.U32 R145, RZ, RZ, R168 ;  /* 0x000000ffff917224 */ /* 0x000fe200078e00a8 */
[C---:B------:R-:W-:Y:S03]  /*27e40*/  HMMA.16816.F32.BF16 R112, R132.reuse, R142, R112 ;  /* 0x0000008e8470723c */ /* 0x040fe60000041870 */
[----:B------:R-:W3:Y:S03]  /*27e50*/  LDSM.16.MT88.4 R140, [R221+0x11800] ;  /* 0x01180000dd8c783b */ /* 0x000ee60000004200 */
[C---:B------:R-:W-:Y:S02]  /*27e60*/  HMMA.16816.F32.BF16 R116, R132.reuse, R148, R116 ;  /* 0x000000948474723c */ /* 0x040fe40000041874 */
[----:B------:R2:W2:Y:S03]  /*27e70*/  MUFU.EX2 R168, R176 ;  /* 0x000000b000a87308 */ /* 0x0004a60000000800 */
[----:B------:R-:W-:Y:S01]  /*27e80*/  IMAD.MOV.U32 R147, RZ, RZ, R170 ;  /* 0x000000ffff937224 */ /* 0x000fe200078e00aa */
[C---:B------:R-:W-:Y:S01]  /*27e90*/  HMMA.16816.F32.BF16 R120, R132.reuse, R150, R120 ;  /* 0x000000968478723c */ /* 0x040fe20000041878 */
[----:B-----5:R-:W5:Y:S04]  /*27ea0*/  LDSM.16.MT88.4 R172, [R220+0x11800] ;  /* 0x01180000dcac783b */ /* 0x020f680000004200 */
[----:B------:R-:W-:Y:S01]  /*27eb0*/  IMAD.MOV.U32 R149, RZ, RZ, R178 ;  /* 0x000000ffff957224 */ /* 0x000fe200078e00b2 */
[C---:B-1----:R-:W-:Y:S05]  /*27ec0*/  HMMA.16816.F32.BF16 R124, R132.reuse, R152, R124 ;  /* 0x00000098847c723c */ /* 0x042fea000004187c */
[----:B----4-:R-:W-:Y:S01]  /*27ed0*/  F2FP.BF16.F32.PACK_AB R169, R163, R162 ;  /* 0x000000a2a3a9723e */ /* 0x010fe200000010ff */
[----:B------:R-:W-:Y:S01]  /*27ee0*/  HMMA.16816.F32.BF16 R128, R132, R154, R128 ;  /* 0x0000009a8480723c */ /* 0x000fe20000041880 */
[----:B--2---:R-:W1:Y:S04]  /*27ef0*/  LDSM.16.MT88.4 R176, [R223+0x13800] ;  /* 0x01380000dfb0783b */ /* 0x004e680000004200 */
[----:B------:R-:W-:Y:S02]  /*27f00*/  MOV R166, R168 ;  /* 0x000000a800a67202 */ /* 0x000fe40000000f00 */
[----:B------:R-:W-:Y:S01]  /*27f10*/  F2FP.BF16.F32.PACK_AB R168, R191, R193 ;  /* 0x000000c1bfa8723e */ /* 0x000fe200000010ff */
[----:B------:R-:W-:Y:S03]  /*27f20*/  IMAD.MOV.U32 R133, RZ, RZ, R162 ;  /* 0x000000ffff857224 */ /* 0x000fe600078e00a2 */
[----:B------:R-:W-:Y:S02]  /*27f30*/  F2FP.BF16.F32.PACK_AB R170, R166, R146 ;  /* 0x00000092a6aa723e */ /* 0x000fe400000010ff */
[----:B------:R-:W-:Y:S02]  /*27f40*/  F2FP.BF16.F32.PACK_AB R171, R165, R144 ;  /* 0x00000090a5ab723e */ /* 0x000fe400000010ff */
[----:B------:R-:W-:Y:S02]  /*27f50*/  MOV R132, R163 ;  /* 0x000000a300847202 */ /* 0x000fe40000000f00 */
[----:B------:R-:W-:Y:S02]  /*27f60*/  MOV R134, R160 ;  /* 0x000000a000867202 */ /* 0x000fe40000000f00 */
[----:B------:R-:W-:Y:S02]  /*27f70*/  MOV R135, R161 ;  /* 0x000000a100877202 */ /* 0x000fe40000000f00 */
[C---:B------:R-:W-:Y:S01]  /*27f80*/  HMMA.16816.F32.BF16 R160, R168.reuse, R156, R4 ;  /* 0x0000009ca8a0723c */ /* 0x040fe20000041804 */
[----:B------:R-:W2:Y:S05]  /*27f90*/  LDSM.16.MT88.4 R4, [R222+0x13800] ;  /* 0x01380000de04783b */ /* 0x000eaa0000004200 */
[C---:B------:R-:W-:Y:S03]  /*27fa0*/  HMMA.16816.F32.BF16 R156, R168.reuse, R158, R8 ;  /* 0x0000009ea89c723c */ /* 0x040fe60000041808 */
[----:B------:R-:W4:Y:S03]  /*27fb0*/  LDSM.16.MT88.4 R8, [R221+0x13800] ;  /* 0x01380000dd08783b */ /* 0x000f260000004200 */
[C---:B---3--:R-:W-:Y:S05]  /*27fc0*/  HMMA.16816.F32.BF16 R152, R168.reuse, R136, R12 ;  /* 0x00000088a898723c */ /* 0x048fea000004180c */
[----:B------:R-:W3:Y:S02]  /*27fd0*/  LDSM.16.MT88.4 R12, [R220+0x13800] ;  /* 0x01380000dc0c783b */ /* 0x000ee40000004200 */
[----:B------:R-:W-:Y:S01]  /*27fe0*/  IMAD.MOV.U32 R136, RZ, RZ, R149 ;  /* 0x000000ffff887224 */ /* 0x000fe200078e0095 */
[----:B------:R-:W-:Y:S01]  /*27ff0*/  MOV R137, R144 ;  /* 0x0000009000897202 */ /* 0x000fe20000000f00 */
[C---:B------:R-:W-:Y:S07]  /*28000*/  HMMA.16816.F32.BF16 R148, R168.reuse, R138, R16 ;  /* 0x0000008aa894723c */ /* 0x040fee0000041810 */
[----:B------:R-:W-:Y:S01]  /*28010*/  MOV R17, R146 ;  /* 0x0000009200117202 */ /* 0x000fe20000000f00 */
[----:B------:R-:W-:Y:S03]  /*28020*/  IMAD.MOV.U32 R18, RZ, RZ, R147 ;  /* 0x000000ffff127224 */ /* 0x000fe600078e0093 */
[----:B------:R-:W-:Y:S02]  /*28030*/  MOV R19, R145 ;  /* 0x0000009100137202 */ /* 0x000fe40000000f00 */
[C---:B------:R-:W-:Y:S06]  /*28040*/  HMMA.16816.F32.BF16 R144, R168.reuse, R140, R20 ;  /* 0x0000008ca890723c */ /* 0x040fec0000041814 */
[C---:B------:R-:W-:Y:S05]  /*28050*/  HMMA.16816.F32.BF16 R140, R168.reuse, R142, R24 ;  /* 0x0000008ea88c723c */ /* 0x040fea0000041818 */
[----:B------:R-:W-:Y:S01]  /*28060*/  MOV R23, R136 ;  /* 0x0000008800177202 */ /* 0x000fe20000000f00 */
[----:B------:R-:W-:Y:S01]  /*28070*/  IMAD.MOV.U32 R21, RZ, RZ, R18 ;  /* 0x000000ffff157224 */ /* 0x000fe200078e0012 */
[----:B------:R-:W-:Y:S01]  /*28080*/  MOV R20, R17 ;  /* 0x0000001100147202 */ /* 0x000fe20000000f00 */
[----:B------:R-:W-:Y:S02]  /*28090*/  IMAD.MOV.U32 R27, RZ, RZ, R137 ;  /* 0x000000ffff1b7224 */ /* 0x000fe400078e0089 */
[C---:B-----5:R-:W-:Y:S03]  /*280a0*/  HMMA.16816.F32.BF16 R136, R168.reuse, R172, R28 ;  /* 0x000000aca888723c */ /* 0x060fe6000004181c */
[----:B------:R-:W-:Y:S02]  /*280b0*/  MOV R22, R19 ;  /* 0x0000001300167202 */ /* 0x000fe40000000f00 */
[----:B------:R-:W5:Y:S02]  /*280c0*/  LDSM.16.MT88.4 R16, [R223+0x15800] ;  /* 0x01580000df10783b */ /* 0x000f640000004200 */
[----:B------:R-:W-:Y:S01]  /*280d0*/  IMAD.MOV.U32 R29, RZ, RZ, R132 ;  /* 0x000000ffff1d7224 */ /* 0x000fe200078e0084 */
[----:B------:R-:W-:Y:S03]  /*280e0*/  MOV R28, R133 ;  /* 0x00000085001c7202 */ /* 0x000fe60000000f00 */
[----:B------:R-:W-:Y:S01]  /*280f0*/  MOV R173, R134 ;  /* 0x0000008600ad7202 */ /* 0x000fe20000000f00 */
[----:B------:R-:W-:Y:S01]  /*28100*/  IMAD.MOV.U32 R172, RZ, RZ, R135 ;  /* 0x000000ffffac7224 */ /* 0x000fe200078e0087 */
[----:B------:R-:W-:Y:S01]  /*28110*/  MOV R30, R20 ;  /* 0x00000014001e7202 */ /* 0x000fe20000000f00 */
[C---:B------:R-:W-:Y:S03]  /*28120*/  HMMA.16816.F32.BF16 R132, R168.reuse, R174, R32 ;  /* 0x000000aea884723c */ /* 0x040fe60000041820 */
[----:B------:R-:W-:Y:S01]  /*28130*/  MOV R31, R27 ;  /* 0x0000001b001f7202 */ /* 0x000fe20000000f00 */
[----:B------:R-:W-:Y:S01]  /*28140*/  FADD.FTZ R199, R173, R199 ;  /* 0x000000c7adc77221 */ /* 0x000fe20000010000 */
[----:B------:R-:W-:Y:S01]  /*28150*/  LDSM.16.MT88.4 R24, [R221+0x15800] ;  /* 0x01580000dd18783b */ /* 0x000fe20000004200 */
[C---:B-1----:R-:W-:Y:S05]  /*28160*/  HMMA.16816.F32.BF16 R36, R168.reuse, R176, R36 ;  /* 0x000000b0a824723c */ /* 0x042fea0000041824 */
[----:B------:R-:W-:Y:S01]  /*28170*/  MOV R35, R21 ;  /* 0x0000001500237202 */ /* 0x000fe20000000f00 */
[C---:B------:R-:W-:Y:S05]  /*28180*/  HMMA.16816.F32.BF16 R40, R168.reuse, R178, R40 ;  /* 0x000000b2a828723c */ /* 0x040fea0000041828 */
[----:B------:R-:W-:Y:S01]  /*28190*/  MOV R34, R22 ;  /* 0x0000001600227202 */ /* 0x000fe20000000f00 */
[C---:B--2---:R-:W-:Y:S05]  /*281a0*/  HMMA.16816.F32.BF16 R44, R168.reuse, R4, R44 ;  /* 0x00000004a82c723c */ /* 0x044fea000004182c */
[----:B------:R-:W-:Y:S01]  /*281b0*/  IMAD.MOV.U32 R33, RZ, RZ, R23 ;  /* 0x000000ffff217224 */ /* 0x000fe200078e0017 */
[C---:B------:R-:W-:Y:S01]  /*281c0*/  HMMA.16816.F32.BF16 R48, R168.reuse, R6, R48 ;  /* 0x00000006a830723c */ /* 0x040fe20000041830 */
[----:B------:R-:W1:Y:S04]  /*281d0*/  LDSM.16.MT88.4 R20, [R222+0x15800] ;  /* 0x01580000de14783b */ /* 0x000e680000004200 */
[----:B------:R-:W-:Y:S01]  /*281e0*/  FADD.FTZ R190, R33, R190 ;  /* 0x000000be21be7221 */ /* 0x000fe20000010000 */
[C---:B----4-:R-:W-:Y:S03]  /*281f0*/  HMMA.16816.F32.BF16 R52, R168.reuse, R8, R52 ;  /* 0x00000008a834723c */ /* 0x050fe60000041834 */
[----:B------:R-:W2:Y:S02]  /*28200*/  LDSM.16.MT88.4 R4, [R220+0x15800] ;  /* 0x01580000dc04783b */ /* 0x000ea40000004200 */
[----:B------:R-:W-:Y:S01]  /*28210*/  FADD.FTZ R190, R34, R190 ;  /* 0x000000be22be7221 */ /* 0x000fe20000010000 */
[C---:B------:R-:W-:Y:S05]  /*28220*/  HMMA.16816.F32.BF16 R56, R168.reuse, R10, R56 ;  /* 0x0000000aa838723c */ /* 0x040fea0000041838 */
[----:B------:R-:W4:Y:S01]  /*28230*/  LDSM.16.MT88.4 R8, [R223+0x17800] ;  /* 0x01780000df08783b */ /* 0x000f220000004200 */
        /* <DEDUP_REMOVED lines=22> */
[----:B------:R-:W-:Y:S01]  /*283a0*/  MOV R0, R164 ;  /* 0x000000a400007202 */ /* 0x000fe20000000f00 */
[C---:B----4-:R-:W-:Y:S05]  /*283b0*/  HMMA.16816.F32.BF16 R100, R168.reuse, R8, R100 ;  /* 0x00000008a864723c */ /* 0x050fea0000041864 */
[----:B------:R-:W-:Y:S01]  /*283c0*/  FADD.FTZ R251, R166, R190 ;  /* 0x000000bea6fb7221 */ /* 0x000fe20000010000 */
[C---:B------:R-:W-:Y:S06]  /*283d0*/  HMMA.16816.F32.BF16 R104, R168.reuse, R10, R104 ;  /* 0x0000000aa868723c */ /* 0x040fec0000041868 */
[C---:B---3--:R-:W-:Y:S06]  /*283e0*/  HMMA.16816.F32.BF16 R108, R168.reuse, R12, R108 ;  /* 0x0000000ca86c723c */ /* 0x048fec000004186c */
[C---:B------:R-:W-:Y:S06]  /*283f0*/  HMMA.16816.F32.BF16 R112, R168.reuse, R14, R112 ;  /* 0x0000000ea870723c */ /* 0x040fec0000041870 */
[C---:B-----5:R-:W-:Y:S06]  /*28400*/  HMMA.16816.F32.BF16 R116, R168.reuse, R16, R116 ;  /* 0x00000010a874723c */ /* 0x060fec0000041874 */
[C---:B------:R-:W-:Y:S06]  /*28410*/  HMMA.16816.F32.BF16 R120, R168.reuse, R18, R120 ;  /* 0x00000012a878723c */ /* 0x040fec0000041878 */
[C---:B-1----:R-:W-:Y:S06]  /*28420*/  HMMA.16816.F32.BF16 R124, R168.reuse, R20, R124 ;  /* 0x00000014a87c723c */ /* 0x042fec000004187c */
[----:B------:R-:W-:Y:S01]  /*28430*/  HMMA.16816.F32.BF16 R128, R168, R22, R128 ;  /* 0x00000016a880723c */ /* 0x000fe20000041880 */
[----:B------:R-:W-:Y:S11]  /*28440*/  @!UPT UIADD3 URZ, URZ, URZ, URZ ;  /* 0x0000003f3f3ff290 */ /* 0x000ff6000fffe03f */
[----:B------:R-:W-:Y:S01]  /*28450*/  @!UPT UIADD3 URZ, URZ, URZ, URZ ;  /* 0x0000003f3f3ff290 */ /* 0x000fe2000fffe03f */
[----:B------:R-:W-:Y:S11]  /*28460*/  @P0 BRA `(.L_x_7357) ;  /* 0xffffffa000d00947 */ /* 0x000ff6000383ffff */
.L_x_7348:
        /* <DEDUP_REMOVED lines=14> */
.L_x_7374:
        /* <DEDUP_REMOVED lines=341> */
.L_x_7360:
        /* <DEDUP_REMOVED lines=8> */
.L_x_7361:
[----:B------:R-:W-:Y:S05]  /*29b20*/  BSYNC B0 ;  /* 0x0000000000007941 */ /* 0x000fea0003800000 */
.L_x_7359:
[----:B------:R-:W1:Y:S01]  /*29b30*/  S2R R4, SR_TID.X ;  /* 0x0000000000047919 */ /* 0x000e620000002100 */
        /* <DEDUP_REMOVED lines=9> */
[----:B------:R-:W-:Y:S01]  /*29bd0*/  LOP3.LUT R13, R13, 0xffffffc, RZ, 0xc0, !PT ;  /* 0x0ffffffc0d0d7812 */ /* 0x000fe200078ec0ff */
        /* <DEDUP_REMOVED lines=47> */
.L_x_7363:
[----:B------:R-:W-:Y:S05]  /*29ed0*/  BSYNC B0 ;  /* 0x0000000000007941 */ /* 0x000fea0003800000 */
.L_x_7362:
[----:B------:R-:W-:Y:S02]  /*29ee0*/  LEA.HI R5, R5, R2, RZ, 0x3 ;  /* 0x0000000205057211 */ /* 0x000fe400078f18ff */
[----:B------:R-:W-:Y:S02]  /*29ef0*/  R2UR UR4, R6 ;  /* 0x00000000060472ca */ /* 0x000fe400000e0000 */
[----:B------:R-:W-:Y:S02]  /*29f00*/  LOP3.LUT R5, R5, 0xfffffff8, RZ, 0xc0, !PT ;  /* 0xfffffff805057812 */ /* 0x000fe400078ec0ff */
[----:B------:R-:W-:-:S03]  /*29f10*/  R2UR UR5, R7 ;  /* 0x00000000070572ca */ /* 0x000fc600000e0000 */
[----:B------:R-:W-:-:S04]  /*29f20*/  IMAD.IADD R5, R2, 0x1, -R5 ;  /* 0x0000000102057824 */ /* 0x000fc800078e0a05 */
[----:B---3--:R-:W-:Y:S02]  /*29f30*/  IMAD.SHL.U32 R80, R5, 0x8, RZ ;  /* 0x0000000805507824 */ /* 0x008fe400078e00ff */
[----:B------:R-:W-:-:S03]  /*29f40*/  IMAD.SHL.U32 R235, R235, 0x40, RZ ;  /* 0x00000040ebeb7824 */ /* 0x000fc600078e00ff */
[--C-:B------:R-:W-:Y:S01]  /*29f50*/  SHF.R.S32.HI R81, RZ, 0x1f, R80.reuse ;  /* 0x0000001fff517819 */ /* 0x100fe20000011450 */
[-C--:B------:R-:W-:Y:S01]  /*29f60*/  IMAD R76, R85, R235.reuse, RZ ;  /* 0x000000eb554c7224 */ /* 0x080fe200078e02ff */
[----:B------:R-:W-:Y:S01]  /*29f70*/  SHF.R.S32.HI R9, RZ, 0x1f, R235 ;  /* 0x0000001fff097819 */ /* 0x000fe200000114eb */
[----:B--2---:R2:W5:Y:S01]  /*29f80*/  LD.E R10, desc[UR4][R10.64+0xc0] ;  /* 0x0000c0040a0a7980 */ /* 0x004562000c101900 */
[----:B------:R-:W-:Y:S01]  /*29f90*/  LEA.HI R3, R3, R4, RZ, 0x3 ;  /* 0x0000000403037211 */ /* 0x000fe200078f18ff */
[C---:B------:R-:W-:Y:S01]  /*29fa0*/  IMAD.WIDE.U32 R78, R84.reuse, R235, R80 ;  /* 0x000000eb544e7225 */ /* 0x040fe200078e0050 */
[----:B------:R-:W-:Y:S01]  /*29fb0*/  SHF.R.S32.HI R5, RZ, 0x1f, R234 ;  /* 0x0000001fff057819 */ /* 0x000fe200000114ea */
[----:B------:R-:W-:Y:S02]  /*29fc0*/  BSSY B0, `(.L_x_7364) ;  /* 0x0000030000007945 */ /* 0x000fe40003800000 */
[----:B------:R-:W-:Y:S01]  /*29fd0*/  IMAD R9, R84, R9, R76 ;  /* 0x0000000954097224 */ /* 0x000fe200078e024c */
[----:B------:R-:W-:Y:S01]  /*29fe0*/  IADD3 R8, P1, R8, R78, RZ ;  /* 0x0000004e08087210 */ /* 0x000fe20007f3e0ff */
[----:B------:R-:W-:-:S02]  /*29ff0*/  IMAD.IADD R236, R236, 0x1, -R235 ;  /* 0x00000001ecec7824 */ /* 0x000fc400078e0aeb */
[----:B------:R-:W-:Y:S01]  /*2a000*/  IMAD R2, R83, R234, RZ ;  /* 0x000000ea53027224 */ /* 0x000fe200078e02ff */
[----:B------:R-:W-:-:S03]  /*2a010*/  IADD3.X R9, R0, R79, R9, P1, !PT ;  /* 0x0000004f00097210 */ /* 0x000fc60000ffe409 */
[C---:B------:R-:W-:Y:S02]  /*2a020*/  IMAD R2, R82.reuse, R5, R2 ;  /* 0x0000000552027224 */ /* 0x040fe400078e0202 */
[----:B------:R-:W-:-:S04]  /*2a030*/  IMAD.WIDE.U32 R82, R82, R234, R8 ;  /* 0x000000ea52527225 */ /* 0x000fc800078e0008 */
[----:B-----5:R-:W-:Y:S01]  /*2a040*/  IMAD.IADD R89, R83, 0x1, R2 ;  /* 0x0000000153597824 */ /* 0x020fe200078e0202 */
[----:B--2---:R-:W-:Y:S02]  /*2a050*/  SHF.R.S32.HI R11, RZ, 0x3, R3 ;  /* 0x00000003ff0b7819 */ /* 0x004fe40000011403 */
[----:B------:R-:W-:Y:S02]  /*2a060*/  LOP3.LUT R3, R3, 0xfffffff8, RZ, 0xc0, !PT ;  /* 0xfffffff803037812 */ /* 0x000fe400078ec0ff */
[C---:B------:R-:W-:Y:S01]  /*2a070*/  ISETP.GE.AND P1, PT, R11.reuse, R236, PT ;  /* 0x000000ec0b00720c */ /* 0x040fe20003f26270 */
[C---:B------:R-:W-:Y:S01]  /*2a080*/  VIADD R5, R11.reuse, 0x10 ;  /* 0x000000100b057836 */ /* 0x040fe20000000000 */
[----:B------:R-:W-:Y:S01]  /*2a090*/  IADD3 R77, R11, 0x20, RZ ;  /* 0x000000200b4d7810 */ /* 0x000fe20007ffe0ff */
[----:B------:R-:W-:-:S03]  /*2a0a0*/  IMAD.IADD R3, R4, 0x1, -R3 ;  /* 0x0000000104037824 */ /* 0x000fc600078e0a03 */
[-C--:B------:R-:W-:Y:S01]  /*2a0b0*/  ISETP.GE.AND P0, PT, R5, R236.reuse, PT ;  /* 0x000000ec0500720c */ /* 0x080fe20003f06270 */
[----:B------:R-:W-:Y:S01]  /*2a0c0*/  VIADD R5, R11, 0x30 ;  /* 0x000000300b057836 */ /* 0x000fe20000000000 */
[-C--:B------:R-:W-:Y:S01]  /*2a0d0*/  ISETP.GE.AND P6, PT, R77, R236.reuse, PT ;  /* 0x000000ec4d00720c */ /* 0x080fe20003fc6270 */
[----:B------:R-:W-:Y:S01]  /*2a0e0*/  IMAD.SHL.U32 R3, R3, 0x8, RZ ;  /* 0x0000000803037824 */ /* 0x000fe200078e00ff */
[----:B------:R-:W-:Y:S02]  /*2a0f0*/  SHF.R.S32.HI R77, RZ, 0x1f, R11 ;  /* 0x0000001fff4d7819 */ /* 0x000fe4000001140b */
[----:B------:R-:W-:Y:S01]  /*2a100*/  ISETP.GE.AND P5, PT, R5, R236, PT ;  /* 0x000000ec0500720c */ /* 0x000fe20003fa6270 */
[C---:B------:R-:W-:Y:S01]  /*2a110*/  VIADD R9, R3.reuse, 0x40 ;  /* 0x0000004003097836 */ /* 0x040fe20000000000 */
[C---:B------:R-:W-:Y:S01]  /*2a120*/  IADD3 R5, R3.reuse, 0x80, RZ ;  /* 0x0000008003057810 */ /* 0x040fe20007ffe0ff */
[----:B------:R-:W-:Y:S01]  /*2a130*/  VIADD R3, R3, 0xc0 ;  /* 0x000000c003037836 */ /* 0x000fe20000000000 */
[----:B------:R-:W-:Y:S09]  /*2a140*/  @P1 BRA `(.L_x_7365) ;  /* 0x00000000005c1947 */ /* 0x000ff20003800000 */
[----:B------:R-:W-:Y:S01]  /*2a150*/  IMAD R0, R85, R11, RZ ;  /* 0x0000000b55007224 */ /* 0x000fe200078e02ff */
[-C--:B------:R-:W-:Y:S01]  /*2a160*/  ISETP.GE.AND P4, PT, R80, R10.reuse, PT ;  /* 0x0000000a5000720c */ /* 0x080fe20003f86270 */
        /* <DEDUP_REMOVED lines=21> */
.L_x_7365:
[----:B------:R-:W-:Y:S05]  /*2a2c0*/  BSYNC B0 ;  /* 0x0000000000007941 */ /* 0x000fea0003800000 */
.L_x_7364:
[----:B------:R-:W-:Y:S04]  /*2a2d0*/  BSSY B0, `(.L_x_7366) ;  /* 0x000001c000007945 */ /* 0x000fe80003800000 */
[----:B------:R-:W-:Y:S05]  /*2a2e0*/  @P0 BRA `(.L_x_7367) ;  /* 0x0000000000680947 */ /* 0x000fea0003800000 */
[----:B-12---:R-:W-:Y:S01]  /*2a2f0*/  IADD3 R23, P3, R11, 0x10, RZ ;  /* 0x000000100b177810 */ /* 0x006fe20007f7e0ff */
        /* <DEDUP_REMOVED lines=25> */
.L_x_7367:
[----:B------:R-:W-:Y:S05]  /*2a490*/  BSYNC B0 ;  /* 0x0000000000007941 */ /* 0x000fea0003800000 */
.L_x_7366:
[----:B------:R-:W-:Y:S04]  /*2a4a0*/  BSSY B0, `(.L_x_7368) ;  /* 0x000001c000007945 */ /* 0x000fe80003800000 */
[----:B------:R-:W-:Y:S05]  /*2a4b0*/  @P6 BRA `(.L_x_7369) ;  /* 0x0000000000686947 */ /* 0x000fea0003800000 */
[----:B-1-3--:R-:W-:Y:S01]  /*2a4c0*/  IADD3 R19, P3, R11, 0x20, RZ ;  /* 0x000000200b137810 */ /* 0x00afe20007f7e0ff */
[----:B--2---:R-:W-:Y:S01]  /*2a4d0*/  IMAD.MOV.U32 R20, RZ, RZ, R82 ;  /* 0x000000ffff147224 */ /* 0x004fe200078e0052 */
        /* <DEDUP_REMOVED lines=24> */
.L_x_7369:
[----:B------:R-:W-:Y:S05]  /*2a660*/  BSYNC B0 ;  /* 0x0000000000007941 */ /* 0x000fea0003800000 */
.L_x_7368:
[----:B------:R-:W-:-:S04]  /*2a670*/  MOV R233, 0x0 ;  /* 0x0000000000e97802 */ /* 0x000fc80000000f00 */
[----:B-1234-:R-:W-:Y:S05]  /*2a680*/  @P5 RET.REL.NODEC R232 `(_ZN5flash24flash_fwd_splitkv_kernelI23Flash_fwd_kernel_traitsILi256ELi64ELi64ELi4ELb0ELb0EN7cutlass10bfloat16_tE19Flash_kernel_traitsILi256ELi64ELi64ELi4ES3_EELb0ELb1ELb1ELb0ELb0ELb0ELb0ELb1EEEvNS_16Flash_fwd_paramsE) ;  /* 0xfffffd58e85c5950 */ /* 0x01efea0003c3ffff */
        /* <DEDUP_REMOVED lines=24> */
[----:B-1----:R-:W-:Y:S05]  /*2a810*/  @P0 RET.REL.NODEC R232 `(_ZN5flash24flash_fwd_splitkv_kernelI23Flash_fwd_kernel_traitsILi256ELi64ELi64ELi4ELb0ELb0EN7cutlass10bfloat16_tE19Flash_kernel_traitsILi256ELi64ELi64ELi4ES3_EELb0ELb1ELb1ELb0ELb0ELb0ELb0ELb1EEEvNS_16Flash_fwd_paramsE) ;  /* 0xfffffd54e8f80950 */ /* 0x002fea0003c3ffff */
[----:B------:R-:W-:Y:S01]  /*2a820*/  R2UR UR4, R6 ;  /* 0x00000000060472ca */ /* 0x000fe200000e0000 */
[----:B------:R-:W-:Y:S01]  /*2a830*/  IMAD.MOV.U32 R233, RZ, RZ, 0x0 ;  /* 0x00000000ffe97424 */ /* 0x000fe200078e00ff */
[----:B------:R-:W-:-:S13]  /*2a840*/  R2UR UR5, R7 ;  /* 0x00000000070572ca */ /* 0x000fda00000e0000 */
[----:B------:R1:W-:Y:S02]  /*2a850*/  ST.E.128 desc[UR4][R2.64+0x180], R72 ;  /* 0x0001804802007985 */ /* 0x0003e4000c101d04 */
[----:B-1----:R-:W-:Y:S05]  /*2a860*/  RET.REL.NODEC R232 `(_ZN5flash24flash_fwd_splitkv_kernelI23Flash_fwd_kernel_traitsILi256ELi64ELi64ELi4ELb0ELb0EN7cutlass10bfloat16_tE19Flash_kernel_traitsILi256ELi64ELi64ELi4ES3_EELb0ELb1ELb1ELb0ELb0ELb0ELb0ELb1EEEvNS_16Flash_fwd_paramsE) ;  /* 0xfffffd54e8e47950 */ /* 0x002fea0003c3ffff */
.L_x_7358:
[----:B------:R-:W-:Y:S01]  /*2a870*/  MOV R5, 0x2 ;  /* 0x0000000200057802 */ /* 0x000fe20000000f00 */
[----:B------:R-:W-:Y:S01]  /*2a880*/  IMAD.MOV.U32 R0, RZ, RZ, 0x1f ;  /* 0x0000001fff007424 */ /* 0x000fe200078e00ff */
[----:B------:R-:W-:-:S07]  /*2a890*/  MOV R2, 0xffffffff ;  /* 0xffffffff00027802 */ /* 0x000fce0000000f00 */
[----:B-1---5:R-:W-:Y:S05]  /*2a8a0*/  WARPSYNC.COLLECTIVE R2, `(.L_x_7370) ;  /* 0x0000000002087348 */ /* 0x022fea0003c00000 */
[----:B------:R2:W3:Y:S02]  /*2a8b0*/  SHFL.BFLY P0, R13, R251, R5, R0 ;  /* 0x0c000005fb0d7389 */ /* 0x0004e40000000000 */
[----:B-123-5:R-:W-:Y:S01]  /*2a8c0*/  ENDCOLLECTIVE ;  /* 0x000000000000791b */ /* 0x02efe20003800000 */
.L_x_7370:
[----:B------:R-:W-:Y:S02]  /*2a8d0*/  IMAD.MOV.U32 R8, RZ, RZ, R13 ;  /* 0x000000ffff087224 */ /* 0x000fe400078e000d */
[----:B------:R-:W-:Y:S02]  /*2a8e0*/  IMAD.MOV.U32 R5, RZ, RZ, 0x1 ;  /* 0x00000001ff057424 */ /* 0x000fe400078e00ff */
[----:B------:R-:W-:-:S05]  /*2a8f0*/  FADD.FTZ R9, R8, R251 ;  /* 0x000000fb08097221 */ /* 0x000fca0000010000 */
[----:B------:R-:W-:-:S07]  /*2a900*/  MOV R251, R9 ;  /* 0x0000000900fb7202 */ /* 0x000fce0000000f00 */
[----:B------:R-:W-:Y:S05]  /*2a910*/  WARPSYNC.COLLECTIVE R2, `(.L_x_7371) ;  /* 0x0000000002087348 */ /* 0x000fea0003c00000 */
[----:B------:R1:W2:Y:S02]  /*2a920*/  SHFL.BFLY P0, R13, R251, R5, R0 ;  /* 0x0c000005fb0d7389 */ /* 0x0002a40000000000 */
[----:B-12---:R-:W-:Y:S01]  /*2a930*/  ENDCOLLECTIVE ;  /* 0x000000000000791b */ /* 0x006fe20003800000 */
.L_x_7371:
[----:B------:R-:W-:Y:S01]  /*2a940*/  MOV R251, R249 ;  /* 0x000000f900fb7202 */ /* 0x000fe20000000f00 */
[----:B------:R-:W-:Y:S01]  /*2a950*/  IMAD.MOV.U32 R5, RZ, RZ, 0x2 ;  /* 0x00000002ff057424 */ /* 0x000fe200078e00ff */
[----:B------:R-:W-:-:S07]  /*2a960*/  MOV R8, R13 ;  /* 0x0000000d00087202 */ /* 0x000fce0000000f00 */
[----:B------:R-:W-:Y:S05]  /*2a970*/  WARPSYNC.COLLECTIVE R2, `(.L_x_7372) ;  /* 0x0000000002087348 */ /* 0x000fea0003c00000 */
[----:B------:R1:W2:Y:S02]  /*2a980*/  SHFL.BFLY P0, R13, R251, R5, R0 ;  /* 0x0c000005fb0d7389 */ /* 0x0002a40000000000 */
[----:B-12---:R-:W-:Y:S01]  /*2a990*/  ENDCOLLECTIVE ;  /* 0x000000000000791b */ /* 0x006fe20003800000 */
.L_x_7372:
[----:B------:R-:W-:Y:S01]  /*2a9a0*/  FADD.FTZ R8, R9, R8 ;  /* 0x0000000809087221 */ /* 0x000fe20000010000 */
[----:B------:R-:W-:Y:S01]  /*2a9b0*/  FADD.FTZ R12, R13, R249 ;  /* 0x000000f90d0c7221 */ /* 0x000fe20000010000 */
[----:B------:R-:W-:-:S04]  /*2a9c0*/  MOV R5, 0x1 ;  /* 0x0000000100057802 */ /* 0x000fc80000000f00 */
[----:B------:R-:W-:-:S07]  /*2a9d0*/  MOV R251, R12 ;  /* 0x0000000c00fb7202 */ /* 0x000fce0000000f00 */
[----:B------:R-:W-:Y:S05]  /*2a9e0*/  WARPSYNC.COLLECTIVE R2, `(.L_x_7373) ;  /* 0x0000000002087348 */ /* 0x000fea0003c00000 */
[----:B------:R1:W2:Y:S02]  /*2a9f0*/  SHFL.BFLY P0, R13, R251, R5, R0 ;  /* 0x0c000005fb0d7389 */ /* 0x0002a40000000000 */
[----:B-12---:R-:W-:Y:S01]  /*2aa00*/  ENDCOLLECTIVE ;  /* 0x000000000000791b */ /* 0x006fe20003800000 */
.L_x_7373:
[----:B------:R-:W-:Y:S05]  /*2aa10*/  BRA `(.L_x_7374) ;  /* 0xffffffd800cc7947 */ /* 0x000fea000383ffff */
.L_x_7375:
        /* <DEDUP_REMOVED lines=14> */
.L_x_9018:


//--------------------- .text._ZN5flash24flash_fwd_splitkv_kernelI23Flash_fwd_kernel_traitsILi256ELi64ELi64ELi4ELb0ELb0EN7cutlass10bfloat16_tE19Flash_kernel_traitsILi256ELi64ELi64ELi4ES3_EELb0ELb1ELb1ELb0ELb0ELb1ELb0ELb1EEEvNS_16Flash_fwd_paramsE --------------------------
	.section	.text._ZN5flash24flash_fwd_splitkv_kernelI23Flash_fwd_kernel_traitsILi256ELi64ELi64ELi4ELb0ELb0EN7cutlass10bfloat16_tE19Flash_kernel_traitsILi256ELi64ELi64ELi4ES3_EELb0ELb1ELb1ELb0ELb0ELb1ELb0ELb1EEEvNS_16Flash_fwd_paramsE,"ax",@progbits
	.align	128
        .global         _ZN5flash24flash_fwd_splitkv_kernelI23Flash_fwd_kernel_traitsILi256ELi64ELi64ELi4ELb0ELb0EN7cutlass10bfloat16_tE19Flash_kernel_traitsILi256ELi64ELi64ELi4ES3_EELb0ELb1ELb1ELb0ELb0ELb1ELb0ELb1EEEvNS_16Flash_fwd_paramsE
        .type           _ZN5flash24flash_fwd_splitkv_kernelI23Flash_fwd_kernel_traitsILi256ELi64ELi64ELi4ELb0ELb0EN7cutlass10bfloat16_tE19Flash_kernel_traitsILi256ELi64ELi64ELi4ES3_EELb0ELb1ELb1ELb0ELb0ELb1ELb0ELb1EEEvNS_16Flash_fwd_paramsE,@function
        .size           _ZN5flash24flash_fwd_splitkv_kernelI23Flash_fwd_kernel_traitsILi256ELi64ELi64ELi4ELb0ELb0EN7cutlass10bfloat16_tE19Flash_kernel_traitsILi256ELi64ELi64ELi4ES3_EELb0ELb1ELb1ELb0ELb0ELb1ELb0ELb1EEEvNS_16Flash_fwd_paramsE,(.L_x_9019 - _ZN5flash24flash_fwd_splitkv_kernelI23Flash_fwd_kernel_traitsILi256ELi64ELi64ELi4ELb0ELb0EN7cutlass10bfloat16_tE19Flash_kernel_traitsILi256ELi64ELi64ELi4ES3_EELb0ELb1ELb1ELb0ELb0ELb1ELb0ELb1EEEvNS_16Flash_fwd_paramsE)
        .other          _ZN5flash24flash_fwd_splitkv_kernelI23Flash_fwd_kernel_traitsILi256ELi64ELi64ELi4ELb0ELb0EN7cutlass10bfloat16_tE19Flash_kernel_traitsILi256ELi64ELi64ELi4ES3_EELb0ELb1ELb1ELb0ELb0ELb1ELb0ELb1EEEvNS_16Flash_fwd_paramsE,@"STO_CUDA_ENTRY STV_DEFAULT"
_ZN5flash24flash_fwd_splitkv_kernelI23Flash_fwd_kernel_traitsILi256ELi64ELi64ELi4ELb0ELb0EN7cutlass10bfloat16_tE19Flash_kernel_traitsILi256ELi64ELi64ELi4ES3_EELb0ELb1ELb1ELb0ELb0ELb1ELb0ELb1EEEvNS_16Flash_fwd_paramsE:
.text._ZN5flash24flash_fwd_splitkv_kernelI23Flash_fwd_kernel_traitsILi256ELi64ELi64ELi4ELb0ELb0EN7cutlass10bfloat16_tE19Flash_kernel_traitsILi256ELi64ELi64ELi4ES3_EELb0ELb1ELb1ELb0ELb0ELb1ELb0ELb1EEEvNS_16Flash_fwd_paramsE:
        /* <DEDUP_REMOVED lines=8> */
[----:B-1-34-:R-:W-:Y:S05]  /*0080*/  CALL.REL.NOINC `($_ZN5flash24flash_fwd_splitkv_kernelI23Flash_fwd_kernel_traitsILi256ELi64ELi64ELi4ELb0ELb0EN7cutlass10bfloat16_tE19Flash_kernel_traitsILi256ELi64ELi64ELi4ES3_EELb0ELb1ELb1ELb0ELb0ELb1ELb0ELb1EEEvNS_16Flash_fwd_paramsE$_ZN5flash30compute_attn_1rowblock_splitkvI23Flash_fwd_kernel_traitsILi256ELi64ELi64ELi4ELb0ELb0EN7cutlass10bfloat16_tE19Flash_kernel_traitsILi256ELi64ELi64ELi4ES3_EELb0ELb1ELb1ELb0ELb0ELb1ELb0ELb1ENS_16Flash_fwd_paramsEEEvRKT8_iiiii) ;  /* 0x0000000000087944 */ /* 0x01afea0003c00000 */
[----:B------:R-:W-:Y:S05]  /*0090*/  BSYNC B4 ;  /* 0x0000000000047941 */ /* 0x000fea0003800000 */
.L_x_7376:
[----:B------:R-:W-:Y:S05]  /*00a0*/  EXIT ;  /* 0x000000000000794d */ /* 0x000fea0003800000 */
        .type           $_ZN5flash24flash_fwd_splitkv_kernelI23Flash_fwd_kernel_traitsILi256ELi64ELi64ELi4ELb0ELb0EN7cutlass10bfloat16_tE19Flash_kernel_traitsILi256ELi64ELi64ELi4ES3_EELb0ELb1ELb1ELb0ELb0ELb1ELb0ELb1EEEvNS_16Flash_fwd_paramsE$_ZN5flash30compute_attn_1rowblock_splitkvI23Flash_fwd_kernel_traitsILi256ELi64ELi64ELi4ELb0ELb0EN7cutlass10bfloat16_tE19Flash_kernel_traitsILi256ELi64ELi64ELi4ES3_EELb0ELb1ELb1ELb0ELb0ELb1ELb0ELb1ENS_16Flash_fwd_paramsEEEvRKT8_iiiii,@function
        .size           $_ZN5flash24flash_fwd_splitkv_kernelI23Flash_fwd_kernel_traitsILi256ELi64ELi64ELi4ELb0ELb0EN7cutlass10bfloat16_tE19Flash_kernel_traitsILi256ELi64ELi64ELi4ES3_EELb0ELb1ELb1ELb0ELb0ELb1ELb0ELb1EEEvNS_16Flash_fwd_paramsE$_ZN5flash30compute_attn_1rowblock_splitkvI23Flash_fwd_kernel_traitsILi256ELi64ELi64ELi4ELb0ELb0EN7cutlass10bfloat16_tE19Flash_kernel_traitsILi256ELi64ELi64ELi4ES3_EELb0ELb1ELb1ELb0ELb0ELb1ELb0ELb1ENS_16Flash_fwd_paramsEEEvRKT8_iiiii,(.L_x_9019 - $_ZN5flash24flash_fwd_splitkv_kernelI23Flash_fwd_kernel_traitsILi256ELi64ELi64ELi4ELb0ELb0EN7cutlass10bfloat16_tE19Flash_kernel_traitsILi256ELi64ELi64ELi4ES3_EELb0ELb1ELb1ELb0ELb0ELb1ELb0ELb1EEEvNS_16Flash_fwd_paramsE$_ZN5flash30compute_attn_1rowblock_splitkvI23Flash_fwd_kernel_traitsILi256ELi64ELi64ELi4ELb0ELb0EN7cutlass10bfloat16_tE19Flash_kernel_traitsILi256ELi64ELi64ELi4ES3_EELb0ELb1ELb1ELb0ELb0ELb1ELb0ELb1ENS_16Flash_fwd_paramsEEEvRKT8_iiiii)
$_ZN5flash24flash_fwd_splitkv_kernelI23Flash_fwd_kernel_traitsILi256ELi64ELi64ELi4ELb0ELb0EN7cutlass10bfloat16_tE19Flash_kernel_traitsILi256ELi64ELi64ELi4ES3_EELb0ELb1ELb1ELb0ELb0ELb1ELb0ELb1EEEvNS_16Flash_fwd_paramsE$_ZN5flash30compute_attn_1rowblock_splitkvI23Flash_fwd_kernel_traitsILi256ELi64ELi64ELi4ELb0ELb0EN7cutlass10bfloat16_tE19Flash_kernel_traitsILi256ELi64ELi64ELi4ES3_EELb0ELb1ELb1ELb0ELb0ELb1ELb0ELb1ENS_16Flash_fwd_paramsEEEvRKT8_iiiii:
        /* <DEDUP_REMOVED lines=27> */
.L_x_7378:
[----:B------:R-:W-:Y:S05]  /*0260*/  BSYNC B0 ;  /* 0x0000000000007941 */ /* 0x000fea0003800000 */
.L_x_7377:
        /* <DEDUP_REMOVED lines=8> */
.L_x_7380:
[----:B------:R2:W5:Y:S02]  /*02f0*/  LD.E R61, desc[UR6][R18.64+0xb8] ;  /* 0x0000b806123d7980 */ /* 0x000564000c101900 */
.L_x_7381:
[----:B------:R-:W-:Y:S05]  /*0300*/  BSYNC B0 ;  /* 0x0000000000007941 */ /* 0x000fea0003800000 */
.L_x_7379:
        /* <DEDUP_REMOVED lines=10> */
.L_x_7383:
[----:B------:R-:W3:Y:S01]  /*03b0*/  LD.E.64 R2, desc[UR6][R18.64+0x108] ;  /* 0x0001080612027980 */ /* 0x000ee2000c101b00 */
[----:B------:R-:W-:Y:S01]  /*03c0*/  BSSY B0, `(.L_x_7385) ;  /* 0x0000006000007945 */ /* 0x000fe20003800000 */
[----:B------:R-:W-:Y:S01]  /*03d0*/  IMAD.MOV.U32 R53, RZ, RZ, RZ ;  /* 0x000000ffff357224 */ /* 0x000fe200078e00ff */
[----:B---3--:R-:W-:-:S04]  /*03e0*/  ISETP.NE.U32.AND P0, PT, R2, RZ, PT ;  /* 0x000000ff0200720c */ /* 0x008fc80003f05070 */
[----:B------:R-:W-:-:S13]  /*03f0*/  ISETP.NE.AND.EX P0, PT, R3, RZ, PT, P0 ;  /* 0x000000ff0300720c */ /* 0x000fda0003f05300 */
[----:B------:R-:W-:Y:S05]  /*0400*/  @!P0 BRA `(.L_x_7386) ;  /* 0x0000000000048947 */ /* 0x000fea0003800000 */
[----:B------:R1:W5:Y:S02]  /*0410*/  LD.E R53, desc[UR6][R18.64+0xbc] ;  /* 0x0000bc0612357980 */ /* 0x000364000c101900 */
.L_x_7386:
[----:B------:R-:W-:Y:S05]  /*0420*/  BSYNC B0 ;  /* 0x0000000000007941 */ /* 0x000fea0003800000 */
.L_x_7385:
[----:B-----5:R-:W-:Y:S02]  /*0430*/  IADD3 R53, R61, R53, RZ ;  /* 0x000000353d357210 */ /* 0x020fe40007ffe0ff */
.L_x_7384:
[----:B------:R-:W-:Y:S05]  /*0440*/  BSYNC B1 ;  /* 0x0000000000017941 */ /* 0x000fea0003800000 */
.L_x_7382:
[----:B------:R-:W-:Y:S01]  /*0450*/  IMAD.SHL.U32 R56, R233, 0x40, RZ ;  /* 0x00000040e9387824 */ /* 0x000fe200078e00ff */
[----:B------:R-:W-:Y:S01]  /*0460*/  MOV R2, R230 ;  /* 0x000000e600027202 */ /* 0x000fe20000000f00 */
[----:B------:R-:W-:-:S03]  /*0470*/  IMAD.MOV.U32 R3, RZ, RZ, 0x0 ;  /* 0x00000000ff037424 */ /* 0x000fc600078e00ff */
[----:B------:R-:W-:-:S13]  /*0480*/  ISETP.GT.AND P0, PT, R234, R56, PT ;  /* 0x00000038ea00720c */ /* 0x000fda0003f04270 */
[----:B-12---:R-:W-:Y:S05]  /*0490*/  @!P0 RET.REL.NODEC R2 `(_ZN5flash24flash_fwd_splitkv_kernelI23Flash_fwd_kernel_traitsILi256ELi64ELi64ELi4ELb0ELb0EN7cutlass10bfloat16_tE19Flash_kernel_traitsILi256ELi64ELi64ELi4ES3_EELb0ELb1ELb1ELb0ELb0ELb1ELb0ELb1EEEvNS_16Flash_fwd_paramsE) ;  /* 0xfffffff802d88950 */ /* 0x006fea0003c3ffff */
        /* <DEDUP_REMOVED lines=89> */
.L_x_7389:
[----:B------:R-:W-:Y:S05]  /*0a30*/  BSYNC B0 ;  /* 0x0000000000007941 */ /* 0x000fea0003800000 */
.L_x_7388:
        /* <DEDUP_REMOVED lines=21> */
.L_x_7391:
[----:B------:R-:W-:Y:S05]  /*0b90*/  BSYNC B0 ;  /* 0x0000000000007941 */ /* 0x000fea0003800000 */
.L_x_7390:
        /* <DEDUP_REMOVED lines=23> */
.L_x_7393:
[----:B------:R-:W-:Y:S05]  /*0d10*/  BSYNC B0 ;  /* 0x0000000000007941 */ /* 0x000fea0003800000 */
.L_x_7392:
        /* <DEDUP_REMOVED lines=32> */
.L_x_7395:
[----:B------:R-:W-:Y:S05]  /*0f20*/  BSYNC B0 ;  /* 0x0000000000007941 */ /* 0x000fea0003800000 */
.L_x_7394:
[----:B------:R5:W-:Y:S01]  /*0f30*/  @!P5 ST.E desc[UR6][R12.64+0x40], R3 ;  /* 0x000040030c00d985 */ /* 0x000be2000c101906 */
[----:B------:R-:W-:-:S03]  /*0f40*/  MOV R2, R230 ;  /* 0x000000e600027202 */ /* 0x000fc60000000f00 */
[----:B------:R-:W-:Y:S04]  /*0f50*/  @!P6 ST.E desc[UR6][R12.64], R4 ;  /* 0x000000040c00e985 */ /* 0x000fe8000c101906 */
[----:B------:R1:W-:Y:S01]  /*0f60*/  @!P4 ST.E desc[UR6][R12.64+0x80], R0 ;  /* 0x000080000c00c985 */ /* 0x0003e2000c101906 */
[----:B-----5:R-:W-:-:S04]  /*0f70*/  MOV R3, 0x0 ;  /* 0x0000000000037802 */ /* 0x020fc80000000f00 */
[----:B-1234-:R-:W-:Y:S05]  /*0f80*/  @P3 RET.REL.NODEC R2 `(_ZN5flash24flash_fwd_splitkv_kernelI23Flash_fwd_kernel_traitsILi256ELi64ELi64ELi4ELb0ELb0EN7cutlass10bfloat16_tE19Flash_kernel_traitsILi256ELi64ELi64ELi4ES3_EELb0ELb1ELb1ELb0ELb0ELb1ELb0ELb1EEEvNS_16Flash_fwd_paramsE) ;  /* 0xfffffff0021c3950 */ /* 0x01efea0003c3ffff */
[----:B------:R-:W-:Y:S02]  /*0f90*/  MOV R0, 0x7f800000 ;  /* 0x7f80000000007802 */ /* 0x000fe40000000f00 */
[----:B------:R-:W-:-:S03]  /*0fa0*/  MOV R231, 0x0 ;  /* 0x0000000000e77802 */ /* 0x000fc60000000f00 */
[----:B------:R1:W-:Y:S02]  /*0fb0*/  ST.E desc[UR6][R12.64+0xc0], R0 ;  /* 0x0000c0000c007985 */ /* 0x0003e4000c101906 */
[----:B-1----:R-:W-:Y:S05]  /*0fc0*/  RET.REL.NODEC R230 `(_ZN5flash24flash_fwd_splitkv_kernelI23Flash_fwd_kernel_traitsILi256ELi64ELi64ELi4ELb0ELb0EN7cutlass10bfloat16_tE19Flash_kernel_traitsILi256ELi64ELi64ELi4ES3_EELb0ELb1ELb1ELb0ELb0ELb1ELb0ELb1EEEvNS_16Flash_fwd_paramsE) ;  /* 0xfffffff0e60c7950 */ /* 0x002fea0003c3ffff */
.L_x_7387:
        /* <DEDUP_REMOVED lines=31> */
[----:B-----5:R-:W4:Y:S04]  /*11c0*/  LD.E.64 R12, desc[UR6][R18.64+0x50] ;  /* 0x00005006120c7980 */ /* 0x020f28000c101b00 */
        /* <DEDUP_REMOVED lines=27> */
[----:B------:R-:W2:Y:S04]  /*1380*/  LD.E R3, desc[UR6][R10.64] ;  /* 0x000000060a037980 */ /* 0x000ea8000c101900 */
[----:B------:R-:W4:Y:S01]  /*1390*/  LD.E.64 R10, desc[UR6][R18.64+0x28] ;  /* 0x00002806120a7980 */ /* 0x000f22000c101b00 */
        /* <DEDUP_REMOVED lines=26> */
[----:B------:R-:W-:-:S04]  /*1540*/  @!P1 LOP3.LUT R16, RZ, R6, RZ, 0x33, !PT ;  /* 0x00000006ff109212 */ /* 0x000fc800078e33ff */
[----:B------:R-:W-:Y:S02]  /*1550*/  SHF.R.S32.HI R8, RZ, 0x1f, R16 ;  /* 0x0000001fff087819 */ /* 0x000fe40000011410 */
[----:B--2---:R-:W-:Y:S01]  /*1560*/  SHF.R.S32.HI R0, RZ, 0x1f, R3 ;  /* 0x0000001fff007819 */ /* 0x004fe20000011403 */
[----:B----4-:R-:W-:-:S04]  /*1570*/  IMAD R7, R15, R3, RZ ;  /* 0x000000030f077224 */ /* 0x010fc800078e02ff */
[C---:B------:R-:W-:Y:S02]  /*1580*/  IMAD R7, R14.reuse, R0, R7 ;  /* 0x000000000e077224 */ /* 0x040fe400078e0207 */
[----:B------:R-:W-:-:S04]  /*1590*/  IMAD.WIDE.U32 R14, R14, R3, RZ ;  /* 0x000000030e0e7225 */ /* 0x000fc800078e00ff */
[----:B------:R-:W-:Y:S02]  /*15a0*/  IMAD.IADD R15, R15, 0x1, R7 ;  /* 0x000000010f0f7824 */ /* 0x000fe400078e0207 */
[----:B------:R-:W-:Y:S02]  /*15b0*/  IMAD R7, R51, R17, RZ ;  /* 0x0000001133077224 */ /* 0x000fe400078e02ff */
[----:B------:R-:W-:-:S04]  /*15c0*/  IMAD.WIDE.U32 R14, R17, R50, R14 ;  /* 0x00000032110e7225 */ /* 0x000fc800078e000e */
[----:B------:R-:W-:-:S04]  /*15d0*/  IMAD R7, R50, R9, R7 ;  /* 0x0000000932077224 */ /* 0x000fc800078e0207 */
[----:B------:R-:W-:Y:S02]  /*15e0*/  IMAD.IADD R15, R15, 0x1, R7 ;  /* 0x000000010f0f7824 */ /* 0x000fe400078e0207 */
[----:B------:R-:W-:Y:S02]  /*15f0*/  IMAD R7, R13, R16, RZ ;  /* 0x000000100d077224 */ /* 0x000fe400078e02ff */
[-C--:B------:R-:W-:Y:S02]  /*1600*/  IMAD R6, R11, R3.reuse, RZ ;  /* 0x000000030b067224 */ /* 0x080fe400078e02ff */
[----:B------:R-:W-:Y:S02]  /*1610*/  IMAD R7, R12, R8, R7 ;  /* 0x000000080c077224 */ /* 0x000fe400078e0207 */
[----:B------:R-:W-:-:S04]  /*1620*/  IMAD.WIDE.U32 R20, R10, R3, RZ ;  /* 0x000000030a147225 */ /* 0x000fc800078e00ff */
[----:B------:R-:W-:-:S04]  /*1630*/  IMAD.WIDE.U32 R12, R16, R12, R14 ;  /* 0x0000000c100c7225 */ /* 0x000fc800078e000e */
[----:B------:R-:W-:Y:S01]  /*1640*/  IMAD R6, R10, R0, R6 ;  /* 0x000000000a067224 */ /* 0x000fe200078e0206 */
[----:B------:R-:W-:Y:S02]  /*1650*/  MOV R15, R20 ;  /* 0x00000014000f7202 */ /* 0x000fe40000000f00 */
[----:B------:R-:W-:Y:S01]  /*1660*/  IADD3 R0, R13, R7, RZ ;  /* 0x000000070d007210 */ /* 0x000fe20007ffe0ff */
[----:B------:R-:W-:Y:S01]  /*1670*/  IMAD.IADD R21, R21, 0x1, R6 ;  /* 0x0000000115157824 */ /* 0x000fe200078e0206 */
[----:B------:R-:W-:Y:S01]  /*1680*/  MOV R3, R12 ;  /* 0x0000000c00037202 */ /* 0x000fe20000000f00 */
[----:B-1----:R-:W-:Y:S05]  /*1690*/  BRA `(.L_x_7398) ;  /* 0x0000000400447947 */ /* 0x002fea0003800000 */
.L_x_7397:
        /* <DEDUP_REMOVED lines=34> */
[----:B------:R-:W-:Y:S02]  /*18c0*/  ISETP.GE.U32.AND P2, PT, R0, R3, PT ;  /* 0x000000030000720c */ /* 0x000fe40003f46070 */
[----:B------:R-:W-:Y:S01]  /*18d0*/  LOP3.LUT R3, R231, R7, RZ, 0x3c, !PT ;  /* 0x00000007e7037212 */ /* 0x000fe200078e3cff */
[C---:B------:R-:W-:Y:S02]  /*18e0*/  @!P4 IMAD R2, R22.reuse, R8, R2 ;  /* 0x000000081602c224 */ /* 0x040fe400078e0202 */
[----:B------:R-:W-:Y:S01]  /*18f0*/  @!P4 IMAD.WIDE.U32 R22, R22, R13, R24 ;  /* 0x0000000d1616c225 */ /* 0x000fe200078e0018 */
[----:B------:R-:W-:-:S02]  /*1900*/  @P4 IADD3 R11, R27, R11, RZ ;  /* 0x0000000b1b0b4210 */ /* 0x000fc40007ffe0ff */
[----:B------:R-:W-:Y:S01]  /*1910*/  ISETP.GE.AND P1, PT, R3, RZ, PT ;  /* 0x000000ff0300720c */ /* 0x000fe20003f26270 */
[----:B------:R-:W-:Y:S01]  /*1920*/  @P4 IMAD.MOV.U32 R12, RZ, RZ, R26 ;  /* 0x000000ffff0c4224 */ /* 0x000fe200078e001a */
[----:B------:R-:W-:Y:S01]  /*1930*/  @!P4 IADD3 R11, R23, R2, RZ ;  /* 0x00000002170bc210 */ /* 0x000fe20007ffe0ff */
[----:B------:R-:W-:Y:S01]  /*1940*/  @!P0 VIADD R6, R6, 0x1 ;  /* 0x0000000106068836 */ /* 0x000fe20000000000 */
[----:B------:R-:W-:Y:S01]  /*1950*/  ISETP.NE.AND P0, PT, R7, RZ, PT ;  /* 0x000000ff0700720c */ /* 0x000fe20003f05270 */
[----:B------:R-:W-:Y:S01]  /*1960*/  @!P4 IMAD.MOV.U32 R12, RZ, RZ, R22 ;  /* 0x000000ffff0cc224 */ /* 0x000fe200078e0016 */
[----:B------:R-:W-:Y:S01]  /*1970*/  LEA R2, R165, 0xffffffc0, 0x6 ;  /* 0xffffffc0a5027811 */ /* 0x000fe200078e30ff */
[----:B------:R-:W-:Y:S01]  /*1980*/  @!P4 IMAD R8, R49, R14, RZ ;  /* 0x0000000e3108c224 */ /* 0x000fe200078e02ff */
[----:B------:R-:W-:Y:S02]  /*1990*/  @!P4 SHF.R.S32.HI R0, RZ, 0x1f, R14 ;  /* 0x0000001fff00c819 */ /* 0x000fe4000001140e */
[----:B------:R-:W-:Y:S01]  /*19a0*/  SHF.R.S32.HI R9, RZ, 0x1f, R2 ;  /* 0x0000001fff097819 */ /* 0x000fe20000011402 */
[----:B------:R-:W-:Y:S01]  /*19b0*/  IMAD R10, R51, R2, RZ ;  /* 0x00000002330a7224 */ /* 0x000fe200078e02ff */
[----:B------:R-:W-:-:S02]  /*19c0*/  MOV R24, R12 ;  /* 0x0000000c00187202 */ /* 0x000fc40000000f00 */
[----:B------:R-:W-:Y:S01]  /*19d0*/  MOV R25, R11 ;  /* 0x0000000b00197202 */ /* 0x000fe20000000f00 */
[----:B------:R-:W-:Y:S01]  /*19e0*/  @!P4 IMAD R0, R0, R48, R8 ;  /* 0x000000300000c224 */ /* 0x000fe200078e0208 */
[----:B------:R-:W-:Y:S01]  /*19f0*/  @P2 IADD3 R6, R6, 0x1, RZ ;  /* 0x0000000106062810 */ /* 0x000fe20007ffe0ff */
[----:B------:R-:W-:Y:S01]  /*1a00*/  @!P4 IMAD.WIDE.U32 R22, R48, R14, RZ ;  /* 0x0000000e3016c225 */ /* 0x000fe200078e00ff */
[----:B------:R-:W-:-:S03]  /*1a10*/  @P4 IADD3 R14, R14, R15, RZ ;  /* 0x0000000f0e0e4210 */ /* 0x000fc60007ffe0ff */
[----:B------:R-:W-:Y:S02]  /*1a20*/  IMAD R10, R9, R50, R10 ;  /* 0x00000032090a7224 */ /* 0x000fe400078e020a */
[----:B------:R-:W-:-:S04]  /*1a30*/  IMAD.WIDE.U32 R24, R50, R2, R24 ;  /* 0x0000000232187225 */ /* 0x000fc800078e0018 */
[----:B------:R-:W-:Y:S01]  /*1a40*/  @!P4 IMAD.IADD R23, R23, 0x1, R0 ;  /* 0x000000011717c824 */ /* 0x000fe200078e0200 */
[----:B------:R-:W-:Y:S01]  /*1a50*/  @!P4 SHF.R.S32.HI R0, RZ, 0x1f, R13 ;  /* 0x0000001fff00c819 */ /* 0x000fe2000001140d */
[----:B------:R-:W-:Y:S01]  /*1a60*/  @!P1 IMAD.MOV R6, RZ, RZ, -R6 ;  /* 0x000000ffff069224 */ /* 0x000fe200078e0a06 */
[----:B------:R-:W-:Y:S01]  /*1a70*/  @!P0 LOP3.LUT R6, RZ, R7, RZ, 0x33, !PT ;  /* 0x00000007ff068212 */ /* 0x000fe200078e33ff */
[----:B------:R-:W-:Y:S01]  /*1a80*/  @!P4 IMAD R3, R21, R13, RZ ;  /* 0x0000000d1503c224 */ /* 0x000fe200078e02ff */
[----:B------:R-:W-:Y:S02]  /*1a90*/  IADD3 R11, R25, R10, RZ ;  /* 0x0000000a190b7210 */ /* 0x000fe40007ffe0ff */
[----:B------:R-:W-:Y:S01]  /*1aa0*/  MOV R10, R24 ;  /* 0x00000018000a7202 */ /* 0x000fe20000000f00 */
[----:B------:R-:W-:Y:S01]  /*1ab0*/  @!P4 IMAD R0, R20, R0, R3 ;  /* 0x000000001400c224 */ /* 0x000fe200078e0203 */
[----:B------:R-:W-:Y:S01]  /*1ac0*/  SHF.R.S32.HI R8, RZ, 0x1f, R6 ;  /* 0x0000001fff087819 */ /* 0x000fe20000011406 */
[----:B------:R-:W-:-:S02]  /*1ad0*/  @P4 IMAD R21, R49, R14, RZ ;  /* 0x0000000e31154224 */ /* 0x000fc400078e02ff */
[----:B------:R-:W-:Y:S02]  /*1ae0*/  IMAD R3, R17, R6, RZ ;  /* 0x0000000611037224 */ /* 0x000fe400078e02ff */
[----:B------:R-:W-:-:S04]  /*1af0*/  @P4 IMAD.WIDE.U32 R14, R48, R14, RZ ;  /* 0x0000000e300e4225 */ /* 0x000fc800078e00ff */
[----:B------:R-:W-:Y:S01]  /*1b00*/  @!P4 IMAD.WIDE.U32 R22, R20, R13, R22 ;  /* 0x0000000d1416c225 */ /* 0x000fe200078e0016 */
[----:B------:R-:W-:-:S03]  /*1b10*/  @P4 IADD3 R21, R15, R21, RZ ;  /* 0x000000150f154210 */ /* 0x000fc60007ffe0ff */
[----:B------:R-:W-:-:S04]  /*1b20*/  IMAD.WIDE.U32 R10, R16, R6, R10 ;  /* 0x00000006100a7225 */ /* 0x000fc800078e000a */
        /* <DEDUP_REMOVED lines=8> */
.L_x_7398:
[----:B------:R-:W-:Y:S05]  /*1bb0*/  BSYNC B0 ;  /* 0x0000000000007941 */ /* 0x000fea0003800000 */
.L_x_7396:
        /* <DEDUP_REMOVED lines=11> */
[----:B------:R-:W-:-:S05]  /*1c70*/  LOP3.LUT R14, R22, 0xfffffff0, RZ, 0xc0, !PT ;  /* 0xfffffff0160e7812 */ /* 0x000fca00078ec0ff */
[----:B------:R-:W-:Y:S01]  /*1c80*/  IMAD.IADD R14, R52, 0x1, -R14 ;  /* 0x00000001340e7824 */ /* 0x000fe200078e0a0e */
[----:B------:R-:W-:-:S04]  /*1c90*/  LEA.HI R166, R55, R52, RZ, 0x3 ;  /* 0x0000003437a67211 */ /* 0x000fc800078f18ff */
[----:B-1----:R-:W-:Y:S02]  /*1ca0*/  SHF.R.S32.HI R4, RZ, 0x1f, R14 ;  /* 0x0000001fff047819 */ /* 0x002fe4000001140e */
[----:B------:R-:W-:Y:S02]  /*1cb0*/  LOP3.LUT R57, R166, 0xfffffff8, RZ, 0xc0, !PT ;  /* 0xfffffff8a6397812 */ /* 0x000fe400078ec0ff */
[----:B------:R-:W-:-:S04]  /*1cc0*/  LEA.HI R4, R4, R14, RZ, 0x3 ;  /* 0x0000000e04047211 */ /* 0x000fc800078f18ff */
[----:B------:R-:W-:Y:S01]  /*1cd0*/  LOP3.LUT R5, R4, 0xfffffff8, RZ, 0xc0, !PT ;  /* 0xfffffff804057812 */ /* 0x000fe200078ec0ff */
[----:B------:R-:W-:Y:S01]  /*1ce0*/  IMAD.IADD R57, R52, 0x1, -R57 ;  /* 0x0000000134397824 */ /* 0x000fe200078e0a39 */
[----:B------:R-:W-:-:S03]  /*1cf0*/  SHF.R.S32.HI R166, RZ, 0x3, R166 ;  /* 0x00000003ffa67819 */ /* 0x000fc600000114a6 */
[----:B------:R-:W-:Y:S02]  /*1d00*/  IMAD.IADD R5, R14, 0x1, -R5 ;  /* 0x000000010e057824 */ /* 0x000fe400078e0a05 */
[----:B------:R-:W-:Y:S02]  /*1d10*/  IMAD.SHL.U32 R14, R57, 0x8, RZ ;  /* 0x00000008390e7824 */ /* 0x000fe400078e00ff */
[----:B------:R-:W-:-:S03]  /*1d20*/  IMAD.SHL.U32 R23, R166, 0x40, RZ ;  /* 0x00000040a6177824 */ /* 0x000fc600078e00ff */
[----:B------:R-:W-:Y:S02]  /*1d30*/  IADD3 R30, P1, R14, R15, RZ ;  /* 0x0000000f0e1e7210 */ /* 0x000fe40007f3e0ff */
[----:B------:R-:W-:Y:S01]  /*1d40*/  SHF.R.S32.HI R15, RZ, 0x1f, R14 ;  /* 0x0000001fff0f7819 */ /* 0x000fe2000001140e */
[----:B-----5:R-:W-:Y:S01]  /*1d50*/  IMAD R9, R9, R48, RZ ;  /* 0x0000003009097224 */ /* 0x020fe200078e02ff */
[----:B------:R-:W-:Y:S02]  /*1d60*/  SHF.R.S32.HI R58, RZ, 0x4, R22 ;  /* 0x00000004ff3a7819 */ /* 0x000fe40000011416 */
[----:B------:R-:W-:Y:S01]  /*1d70*/  LOP3.LUT R23, R23, 0x1c0, RZ, 0xc0, !PT ;  /* 0x000001c017177812 */ /* 0x000fe200078ec0ff */
[----:B------:R-:W-:Y:S01]  /*1d80*/  IMAD.X R31, R15, 0x1, R21, P1 ;  /* 0x000000010f1f7824 */ /* 0x000fe200008e0615 */
[----:B------:R-:W-:Y:S01]  /*1d90*/  LEA.HI R21, R55, R52, RZ, 0x6 ;  /* 0x0000003437157211 */ /* 0x000fe200078f30ff */
[C---:B------:R-:W-:Y:S01]  /*1da0*/  IMAD R9, R17.reuse, R49, R9 ;  /* 0x0000003111097224 */ /* 0x040fe200078e0209 */
[----:B------:R-:W-:Y:S01]  /*1db0*/  LEA.HI R22, R22, R58, RZ, 0x1 ;  /* 0x0000003a16167211 */ /* 0x000fe200078f08ff */
[----:B------:R-:W-:Y:S01]  /*1dc0*/  IMAD.WIDE.U32 R30, R17, R48, R30 ;  /* 0x00000030111e7225 */ /* 0x000fe200078e001e */
[----:B------:R-:W-:-:S02]  /*1dd0*/  LOP3.LUT R24, R23, 0x38, R14, 0xf8, !PT ;  /* 0x0000003817187812 */ /* 0x000fc400078ef80e */
[----:B------:R-:W-:Y:S01]  /*1de0*/  SHF.R.U32.HI R23, RZ, 0x3, R23 ;  /* 0x00000003ff177819 */ /* 0x000fe20000011617 */
[----:B------:R-:W-:Y:S01]  /*1df0*/  IMAD.SHL.U32 R21, R21, 0x8, RZ ;  /* 0x0000000815157824 */ /* 0x000fe200078e00ff */
[----:B------:R-:W-:Y:S01]  /*1e00*/  LOP3.LUT R22, R22, 0xfffffffe, RZ, 0xc0, !PT ;  /* 0xfffffffe16167812 */ /* 0x000fe200078ec0ff */
[----:B------:R-:W-:Y:S01]  /*1e10*/  IMAD.IADD R31, R31, 0x1, R9 ;  /* 0x000000011f1f7824 */ /* 0x000fe200078e0209 */
[----:B------:R-:W-:Y:S01]  /*1e20*/  LOP3.LUT R23, R24, R23, RZ, 0x3c, !PT ;  /* 0x0000001718177212 */ /* 0x000fe200078e3cff */
[----:B------:R-:W-:Y:S02]  /*1e30*/  IMAD R9, R29, R16, RZ ;  /* 0x000000101d097224 */ /* 0x000fe400078e02ff */
[----:B------:R-:W-:Y:S01]  /*1e40*/  IMAD.IADD R58, R58, 0x1, -R22 ;  /* 0x000000013a3a7824 */ /* 0x000fe200078e0a16 */
[----:B------:R-:W-:Y:S01]  /*1e50*/  LOP3.LUT R158, R23, 0xfffffe00, R21, 0xf8, !PT ;  /* 0xfffffe00179e7812 */ /* 0x000fe200078ef815 */
[-C--:B------:R-:W-:Y:S02]  /*1e60*/  IMAD R9, R8, R28.reuse, R9 ;  /* 0x0000001c08097224 */ /* 0x080fe400078e0209 */
[----:B------:R-:W-:Y:S01]  /*1e70*/  IMAD.WIDE.U32 R22, R16, R28, R30 ;  /* 0x0000001c10167225 */ /* 0x000fe200078e001e */
[----:B------:R-:W-:-:S02]  /*1e80*/  SHF.R.S32.HI R167, RZ, 0x1f, R166 ;  /* 0x0000001fffa77819 */ /* 0x000fc400000114a6 */
[----:B------:R-:W-:Y:S01]  /*1e90*/  SHF.R.S32.HI R59, RZ, 0x1f, R232 ;  /* 0x0000001fff3b7819 */ /* 0x000fe200000114e8 */
[----:B------:R-:W-:Y:S02]  /*1ea0*/  IMAD.SHL.U32 R17, R5, 0x40, RZ ;  /* 0x0000004005117824 */ /* 0x000fe400078e00ff */
[----:B------:R-:W-:Y:S02]  /*1eb0*/  IMAD.IADD R23, R23, 0x1, R9 ;  /* 0x0000000117177824 */ /* 0x000fe400078e0209 */
[----:B------:R-:W-:Y:S01]  /*1ec0*/  IMAD R180, R49, R166, RZ ;  /* 0x000000a631b47224 */ /* 0x000fe200078e02ff */
[----:B------:R-:W-:Y:S01]  /*1ed0*/  LOP3.LUT R17, R17, 0x1c0, RZ, 0xc0, !PT ;  /* 0x000001c011117812 */ /* 0x000fe200078ec0ff */
[----:B------:R-:W-:Y:S02]  /*1ee0*/  IMAD.SHL.U32 R21, R58, 0x8, RZ ;  /* 0x000000083a157824 */ /* 0x000fe400078e00ff */
[-C--:B------:R-:W-:Y:S02]  /*1ef0*/  IMAD R180, R167, R48.reuse, R180 ;  /* 0x00000030a7b47224 */ /* 0x080fe400078e02b4 */
[----:B------:R-:W-:Y:S01]  /*1f00*/  IMAD.WIDE.U32 R22, R166, R48, R22 ;  /* 0x00000030a6167225 */ /* 0x000fe200078e0016 */
[----:B------:R-:W-:-:S02]  /*1f10*/  LOP3.LUT R21, R17, 0x8, R21, 0xf8, !PT ;  /* 0x0000000811157812 */ /* 0x000fc400078ef815 */
[----:B------:R-:W-:Y:S01]  /*1f20*/  SHF.R.U32.HI R41, RZ, 0x3, R17 ;  /* 0x00000003ff297819 */ /* 0x000fe20000011611 */
[----:B------:R-:W-:Y:S01]  /*1f30*/  IMAD.IADD R180, R23, 0x1, R180 ;  /* 0x0000000117b47824 */ /* 0x000fe200078e02b4 */
[C---:B------:R-:W-:Y:S02]  /*1f40*/  LOP3.LUT P5, RZ, R5.reuse, 0x4, RZ, 0xc0, !PT ;  /* 0x0000000405ff7812 */ /* 0x040fe400078ac0ff */
[----:B------:R-:W-:Y:S01]  /*1f50*/  LOP3.LUT P4, RZ, R5, 0x2, RZ, 0xc0, !PT ;  /* 0x0000000205ff7812 */ /* 0x000fe2000788c0ff */
[----:B------:R-:W-:Y:S01]  /*1f60*/  IMAD.SHL.U32 R4, R4, 0x40, RZ ;  /* 0x0000004004047824 */ /* 0x000fe200078e00ff */
[----:B------:R-:W-:Y:S02]  /*1f70*/  LOP3.LUT R41, R21, R41, RZ, 0x3c, !PT ;  /* 0x0000002915297212 */ /* 0x000fe400078e3cff */
[----:B------:R-:W-:Y:S02]  /*1f80*/  SHF.R.S32.HI R90, RZ, 0x1f, R61 ;  /* 0x0000001fff5a7819 */ /* 0x000fe4000001143d */
[----:B------:R-:W-:-:S02]  /*1f90*/  LOP3.LUT R41, R41, 0xfffffe00, R4, 0xf8, !PT ;  /* 0xfffffe0029297812 */ /* 0x000fc400078ef804 */
[----:B------:R-:W-:Y:S02]  /*1fa0*/  SHF.R.S32.HI R159, RZ, 0x1f, R231 ;  /* 0x0000001fff9f7819 */ /* 0x000fe400000114e7 */
[----:B------:R-:W-:-:S04]  /*1fb0*/  LEA.HI R90, R90, R61, RZ, 0x6 ;  /* 0x0000003d5a5a7211 */ /* 0x000fc800078f30ff */
[----:B------:R-:W-:-:S04]  /*1fc0*/  SHF.R.S32.HI R90, RZ, 0x6, R90 ;  /* 0x00000006ff5a7819 */ /* 0x000fc8000001145a */
[----:B------:R-:W-:Y:S01]  /*1fd0*/  VIMNMX R90, R227, R90, !PT ;  /* 0x0000005ae35a7248 */ /* 0x000fe20007fe0100 */
[----:B------:R-:W-:-:S04]  /*1fe0*/  IMAD.WIDE R170, R233, 0x40, R166 ;  /* 0x00000040e9aa7825 */ /* 0x000fc800078e02a6 */
[----:B------:R-:W-:Y:S01]  /*1ff0*/  IMAD R162, R51, R166, RZ ;  /* 0x000000a633a27224 */ /* 0x000fe200078e02ff */
[----:B------:R-:W-:-:S03]  /*2000*/  LEA.HI R55, R55, R52, RZ, 0x5 ;  /* 0x0000003437377211 */ /* 0x000fc600078f28ff */
[----:B------:R-:W-:Y:S01]  /*2010*/  IMAD R162, R167, R50, R162 ;  /* 0x00000032a7a27224 */ /* 0x000fe200078e02a2 */
[----:B------:R-:W-:Y:S01]  /*2020*/  LOP3.LUT R54, R55, 0xffffffe0, RZ, 0xc0, !PT ;  /* 0xffffffe037367812 */ /* 0x000fe200078ec0ff */
[----:B------:R-:W-:Y:S02]  /*2030*/  IMAD.MOV.U32 R40, RZ, RZ, 0x10 ;  /* 0x00000010ff287424 */ /* 0x000fe400078e00ff */
[----:B------:R-:W-:Y:S01]  /*2040*/  IMAD.MOV.U32 R39, RZ, RZ, 0x20 ;  /* 0x00000020ff277424 */ /* 0x000fe200078e00ff */
[----:B------:R-:W-:Y:S01]  /*2050*/  SHF.L.U64.HI R226, R50, 0x4, R51 ;  /* 0x0000000432e27819 */ /* 0x000fe20000010233 */
[----:B------:R-:W-:Y:S01]  /*2060*/  IMAD.SHL.U32 R223, R48, 0x10, RZ ;  /* 0x0000001030df7824 */ /* 0x000fe200078e00ff */
[----:B------:R-:W-:Y:S01]  /*2070*/  SHF.L.U32 R225, R50, 0x4, RZ ;  /* 0x0000000432e17819 */ /* 0x000fe200000006ff */
[----:B------:R-:W-:Y:S01]  /*2080*/  IMAD.IADD R54, R52, 0x1, -R54 ;  /* 0x0000000134367824 */ /* 0x000fe200078e0a36 */
[----:B------:R-:W-:Y:S01]  /*2090*/  SHF.L.U64.HI R224, R48, 0x4, R49 ;  /* 0x0000000430e07819 */ /* 0x000fe20000010231 */
[----:B------:R-:W-:Y:S01]  /*20a0*/  IMAD.SHL.U32 R62, R57, 0x4, RZ ;  /* 0x00000004393e7824 */ /* 0x000fe200078e00ff */
[----:B------:R-:W-:-:S02]  /*20b0*/  SHF.R.S32.HI R55, RZ, 0x5, R55 ;  /* 0x00000005ff377819 */ /* 0x000fc40000011437 */
[----:B------:R-:W-:Y:S02]  /*20c0*/  SEL R40, R40, 0xfffffff0, !P4 ;  /* 0xfffffff028287807 */ /* 0x000fe40006000000 */
[----:B------:R-:W-:Y:S01]  /*20d0*/  SEL R39, R39, 0xffffffe0, !P5 ;  /* 0xffffffe027277807 */ /* 0x000fe20006800000 */
[----:B--2---:R-:W-:Y:S01]  /*20e0*/  @P0 IMAD.WIDE.U32 R24, R12, R235, RZ ;  /* 0x000000eb0c180225 */ /* 0x004fe200078e00ff */
[----:B---3--:R-:W-:-:S03]  /*20f0*/  LEA R181, P1, R22, R10, 0x1 ;  /* 0x0000000a16b57211 */ /* 0x008fc600078208ff */
[----:B----4-:R-:W-:-:S04]  /*2100*/  @!P0 IMAD R9, R27, R232, RZ ;  /* 0x000000e81b098224 */ /* 0x010fc800078e02ff */
[C---:B------:R-:W-:Y:S02]  /*2110*/  @!P0 IMAD R9, R26.reuse, R59, R9 ;  /* 0x0000003b1a098224 */ /* 0x040fe400078e0209 */
[----:B------:R-:W-:Y:S01]  /*2120*/  @!P0 IMAD.WIDE.U32 R26, R26, R232, RZ ;  /* 0x000000e81a1a8225 */ /* 0x000fe200078e00ff */
[----:B------:R-:W-:-:S03]  /*2130*/  @P0 MOV R17, R24 ;  /* 0x0000001800110202 */ /* 0x000fc60000000f00 */
[----:B------:R-:W-:Y:S01]  /*2140*/  @!P0 IMAD.MOV.U32 R17, RZ, RZ, R26 ;  /* 0x000000ffff118224 */ /* 0x000fe200078e001a */
[----:B------:R-:W-:Y:S01]  /*2150*/  LEA.HI.X R180, R22, R11, R180, 0x1, P1 ;  /* 0x0000000b16b47211 */ /* 0x000fe200008f0cb4 */
[----:B------:R-:W-:Y:S02]  /*2160*/  @P0 IMAD R5, R13, R235, RZ ;  /* 0x000000eb0d050224 */ /* 0x000fe400078e02ff */
[C---:B------:R-:W-:Y:S01]  /*2170*/  VIADD R11, R14.reuse, 0x40 ;  /* 0x000000400e0b7836 */ /* 0x040fe20000000000 */
[----:B------:R-:W-:Y:S01]  /*2180*/  IADD3 R24, P2, R14, R17, RZ ;  /* 0x000000110e187210 */ /* 0x000fe20007f5e0ff */
[----:B------:R-:W-:Y:S02]  /*2190*/  @P0 IMAD.IADD R5, R25, 0x1, R5 ;  /* 0x0000000119050824 */ /* 0x000fe400078e0205 */
[----:B------:R-:W-:Y:S02]  /*21a0*/  @!P0 IMAD.IADD R5, R27, 0x1, R9 ;  /* 0x000000011b058824 */ /* 0x000fe400078e0209 */
[----:B------:R-:W-:Y:S01]  /*21b0*/  @P0 IMAD.MOV.U32 R174, RZ, RZ, R12 ;  /* 0x000000ffffae0224 */ /* 0x000fe200078e000c */
[----:B------:R-:W-:Y:S01]  /*21c0*/  @!P0 MOV R174, R12 ;  /* 0x0000000c00ae8202 */ /* 0x000fe20000000f00 */
[----:B------:R-:W-:-:S02]  /*21d0*/  @P0 IMAD.MOV.U32 R175, RZ, RZ, R13 ;  /* 0x000000ffffaf0224 */ /* 0x000fc400078e000d */
[----:B------:R-:W-:Y:S01]  /*21e0*/  @!P0 IMAD.MOV.U32 R175, RZ, RZ, R13 ;  /* 0x000000ffffaf8224 */ /* 0x000fe200078e000d */
[-C--:B------:R-:W-:Y:S01]  /*21f0*/  ISETP.GE.AND P0, PT, R11, R63.reuse, PT ;  /* 0x0000003f0b00720c */ /* 0x080fe20003f06270 */
[C---:B------:R-:W-:Y:S01]  /*2200*/  VIADD R9, R14.reuse, 0xc0 ;  /* 0x000000c00e097836 */ /* 0x040fe20000000000 */
[C---:B------:R-:W-:Y:S01]  /*2210*/  ISETP.GE.AND P1, PT, R14.reuse, R63, PT ;  /* 0x0000003f0e00720c */ /* 0x040fe20003f26270 */
[----:B------:R-:W-:Y:S02]  /*2220*/  IMAD R4, R7, R231, RZ ;  /* 0x000000e707047224 */ /* 0x000fe400078e02ff */
[----:B------:R-:W-:Y:S01]  /*2230*/  IMAD.X R25, R15, 0x1, R5, P2 ;  /* 0x000000010f197824 */ /* 0x000fe200010e0605 */
[----:B------:R-:W-:Y:S01]  /*2240*/  SEL R5, RZ, 0xffffffff, P0 ;  /* 0xffffffffff057807 */ /* 0x000fe20000000000 */
[----:B------:R-:W-:Y:S01]  /*2250*/  VIADD R10, R14, 0x80 ;  /* 0x000000800e0a7836 */ /* 0x000fe20000000000 */
[----:B------:R-:W-:Y:S01]  /*2260*/  ISETP.GE.AND P0, PT, R9, R63, PT ;  /* 0x0000003f0900720c */ /* 0x000fe20003f06270 */
[----:B------:R-:W-:-:S02]  /*2270*/  IMAD R4, R6, R159, R4 ;  /* 0x0000009f06047224 */ /* 0x000fc400078e0204 */
[----:B------:R-:W-:Y:S01]  /*2280*/  IMAD.WIDE.U32 R12, R231, R6, R24 ;  /* 0x00000006e70c7225 */ /* 0x000fe200078e0018 */
[----:B------:R-:W-:Y:S02]  /*2290*/  SEL R6, RZ, 0x1, P1 ;  /* 0x00000001ff067807 */ /* 0x000fe40000800000 */
[----:B------:R-:W-:Y:S02]  /*22a0*/  ISETP.GE.AND P1, PT, R10, R63, PT ;  /* 0x0000003f0a00720c */ /* 0x000fe40003f26270 */
[----:B------:R-:W-:Y:S01]  /*22b0*/  SEL R60, RZ, 0x8, P0 ;  /* 0x00000008ff3c7807 */ /* 0x000fe20000000000 */
[----:B------:R-:W-:Y:S01]  /*22c0*/  IMAD.IADD R13, R13, 0x1, R4 ;  /* 0x000000010d0d7824 */ /* 0x000fe200078e0204 */
[----:B------:R-:W-:Y:S02]  /*22d0*/  IADD3 R160, P0, R14, R3, RZ ;  /* 0x000000030ea07210 */ /* 0x000fe40007f1e0ff */
[----:B------:R-:W-:Y:S02]  /*22e0*/  SEL R4, RZ, 0x4, P1 ;  /* 0x00000004ff047807 */ /* 0x000fe40000800000 */
[----:B------:R-:W-:Y:S01]  /*22f0*/  ISETP.GT.AND P1, PT, R165, R90, PT ;  /* 0x0000005aa500720c */ /* 0x000fe20003f24270 */
[----:B------:R-:W-:-:S02]  /*2300*/  IMAD.X R161, R15, 0x1, R0, P0 ;  /* 0x000000010fa17824 */ /* 0x000fc400000e0600 */
[----:B------:R-:W-:Y:S02]  /*2310*/  IMAD.SHL.U32 R5, R5, 0x2, RZ ;  /* 0x0000000205057824 */ /* 0x000fe400078e00ff */
[----:B------:R-:W-:Y:S02]  /*2320*/  IMAD R172, R171, R174, RZ ;  /* 0x000000aeabac7224 */ /* 0x000fe400078e02ff */
[----:B------:R-:W-:Y:S01]  /*2330*/  IMAD.WIDE.U32 R160, R166, R50, R160 ;  /* 0x00000032a6a07225 */ /* 0x000fe200078e00a0 */
[----:B------:R-:W-:-:S03]  /*2340*/  LOP3.LUT R5, R5, 0x2, R6, 0xe2, !PT ;  /* 0x0000000205057812 */ /* 0x000fc600078ee206 */
[----:B------:R-:W-:Y:S01]  /*2350*/  IMAD R172, R170, R175, R172 ;  /* 0x000000afaaac7224 */ /* 0x000fe200078e02ac */
[----:B------:R-:W-:Y:S01]  /*2360*/  LEA R229, P0, R160, R168, 0x1 ;  /* 0x000000a8a0e57211 */ /* 0x000fe200078008ff */
[----:B------:R-:W-:Y:S02]  /*2370*/  IMAD.IADD R163, R161, 0x1, R162 ;  /* 0x00000001a1a37824 */ /* 0x000fe400078e02a2 */
[----:B------:R-:W-:Y:S01]  /*2380*/  IMAD.WIDE.U32 R170, R170, R174, R12 ;  /* 0x000000aeaaaa7225 */ /* 0x000fe200078e000c */
[----:B------:R-:W-:Y:S02]  /*2390*/  LOP3.LUT R60, R60, R5, R4, 0xfe, !PT ;  /* 0x000000053c3c7212 */ /* 0x000fe400078efe04 */
[----:B------:R-:W-:Y:S01]  /*23a0*/  LEA.HI.X R228, R160, R169, R163, 0x1, P0 ;  /* 0x000000a9a0e47211 */ /* 0x000fe200000f0ca3 */
[----:B------:R-:W-:Y:S02]  /*23b0*/  @!P3 IMAD.MOV.U32 R20, RZ, RZ, RZ ;  /* 0x000000ffff14b224 */ /* 0x000fe400078e00ff */
        /* <DEDUP_REMOVED lines=174> */
.L_x_7517:
        /* <DEDUP_REMOVED lines=33> */
.L_x_7401:
[----:B------:R-:W-:Y:S05]  /*30b0*/  BSYNC B0 ;  /* 0x0000000000007941 */ /* 0x000fea0003800000 */
.L_x_7400:
        /* <DEDUP_REMOVED lines=18> */
.L_x_7403:
[----:B------:R-:W-:Y:S05]  /*31e0*/  BSYNC B0 ;  /* 0x0000000000007941 */ /* 0x000fea0003800000 */
.L_x_7402:
        /* <DEDUP_REMOVED lines=21> */
.L_x_7405:
[----:B------:R-:W-:Y:S05]  /*3340*/  BSYNC B0 ;  /* 0x0000000000007941 */ /* 0x000fea0003800000 */
.L_x_7404:
        /* <DEDUP_REMOVED lines=18> */
.L_x_7407:
[----:B------:R-:W-:Y:S05]  /*3470*/  BSYNC B0 ;  /* 0x0000000000007941 */ /* 0x000fea0003800000 */
.L_x_7406:
        /* <DEDUP_REMOVED lines=68> */
.L_x_7414:
[----:B------:R-:W-:Y:S05]  /*38c0*/  BSYNC B0 ;  /* 0x0000000000007941 */ /* 0x000fea0003800000 */
.L_x_7413:
        /* <DEDUP_REMOVED lines=49> */
.L_x_7416:
[----:B------:R-:W-:Y:S05]  /*3be0*/  BSYNC B0 ;  /* 0x0000000000007941 */ /* 0x000fea0003800000 */
.L_x_7415:
        /* <DEDUP_REMOVED lines=49> */
.L_x_7418:
[----:B------:R-:W-:Y:S05]  /*3f00*/  BSYNC B0 ;  /* 0x0000000000007941 */ /* 0x000fea0003800000 */
.L_x_7417:
        /* <DEDUP_REMOVED lines=48> */
.L_x_7412:
[----:B------:R-:W-:Y:S05]  /*4210*/  BSYNC B1 ;  /* 0x0000000000017941 */ /* 0x000fea0003800000 */
.L_x_7411:
        /* <DEDUP_REMOVED lines=66> */
.L_x_7422:
[----:B------:R-:W-:Y:S05]  /*4640*/  BSYNC B0 ;  /* 0x0000000000007941 */ /* 0x000fea0003800000 */
.L_x_7421:
        /* <DEDUP_REMOVED lines=51> */
.L_x_7424:
[----:B------:R-:W-:Y:S05]  /*4980*/  BSYNC B0 ;  /* 0x0000000000007941 */ /* 0x000fea0003800000 */
.L_x_7423:
        /* <DEDUP_REMOVED lines=51> */
.L_x_7426:
[----:B------:R-:W-:Y:S05]  /*4cc0*/  BSYNC B0 ;  /* 0x0000000000007941 */ /* 0x000fea0003800000 */
.L_x_7425:
        /* <DEDUP_REMOVED lines=50> */
.L_x_7420:
[----:B------:R-:W-:Y:S05]  /*4ff0*/  BSYNC B1 ;  /* 0x0000000000017941 */ /* 0x000fea0003800000 */
.L_x_7419:
        /* <DEDUP_REMOVED lines=66> */
.L_x_7430:
[----:B------:R-:W-:Y:S05]  /*5420*/  BSYNC B0 ;  /* 0x0000000000007941 */ /* 0x000fea0003800000 */
.L_x_7429:
        /* <DEDUP_REMOVED lines=51> */
.L_x_7432:
[----:B------:R-:W-:Y:S05]  /*5760*/  BSYNC B0 ;  /* 0x0000000000007941 */ /* 0x000fea0003800000 */
.L_x_7431:
        /* <DEDUP_REMOVED lines=51> */
.L_x_7434:
[----:B------:R-:W-:Y:S05]  /*5aa0*/  BSYNC B0 ;  /* 0x0000000000007941 */ /* 0x000fea0003800000 */
.L_x_7433:
        /* <DEDUP_REMOVED lines=50> */
.L_x_7428:
[----:B------:R-:W-:Y:S05]  /*5dd0*/  BSYNC B1 ;  /* 0x0000000000017941 */ /* 0x000fea0003800000 */
.L_x_7427:
        /* <DEDUP_REMOVED lines=70> */
.L_x_7438:
[----:B------:R-:W-:Y:S05]  /*6240*/  BSYNC B0 ;  /* 0x0000000000007941 */ /* 0x000fea0003800000 */
.L_x_7437:
        /* <DEDUP_REMOVED lines=51> */
.L_x_7440:
[----:B------:R-:W-:Y:S05]  /*6580*/  BSYNC B0 ;  /* 0x0000000000007941 */ /* 0x000fea0003800000 */
.L_x_7439:
        /* <DEDUP_REMOVED lines=51> */
.L_x_7442:
[----:B------:R-:W-:Y:S05]  /*68c0*/  BSYNC B0 ;  /* 0x0000000000007941 */ /* 0x000fea0003800000 */
.L_x_7441:
        /* <DEDUP_REMOVED lines=50> */
.L_x_7436:
[----:B------:R-:W-:Y:S05]  /*6bf0*/  BSYNC B1 ;  /* 0x0000000000017941 */ /* 0x000fea0003800000 */
.L_x_7435:
[----:B------:R-:W2:Y:S02]  /*6c00*/  LD.E R0, desc[UR6][R18.64+0xd0] ;  /* 0x0000d00612007980 */ /* 0x000ea4000c101900 */
[----:B--2---:R-:W-:Y:S05]  /*6c10*/  IMAD.U32 R0, R0, -0x20, RZ ;  /* 0xffffffe000007824 */ /* 0x004fea00078e00ff */
[C---:B------:R-:W-:Y:S02]  /*6c20*/  LEA R20, P1, R0.reuse, R20, 0x1 ;  /* 0x0000001400147211 */ /* 0x040fe400078208ff */
[C---:B------:R-:W-:Y:S02]  /*6c30*/  LEA R42, P0, R0.reuse, R42, 0x1 ;  /* 0x0000002a002a7211 */ /* 0x040fe400078008ff */
[C---:B------:R-:W-:Y:S02]  /*6c40*/  LEA.HI.X.SX32 R21, R0.reuse, R21, 0x1, P1 ;  /* 0x0000001500157211 */ /* 0x040fe400008f0eff */
[----:B------:R-:W-:Y:S01]  /*6c50*/  LEA.HI.X.SX32 R43, R0, R43, 0x1, P0 ;  /* 0x0000002b002b7211 */ /* 0x000fe200000f0eff */
[----:B------:R-:W-:Y:S05]  /*6c60*/  BRA `(.L_x_7443) ;  /* 0x0000006800847947 */ /* 0x000fea0003800000 */
.L_x_7410:
        /* <DEDUP_REMOVED lines=94> */
.L_x_7449:
[----:B------:R-:W-:Y:S05]  /*7250*/  BSYNC B0 ;  /* 0x0000000000007941 */ /* 0x000fea0003800000 */
.L_x_7448:
[----:B-----5:R2:W-:Y:S02]  /*7260*/  ST.E.128 desc[UR6][R126.64], R24 ;  /* 0x000000187e007985 */ /* 0x0205e4000c101d06 */
.L_x_7447:
[----:B------:R-:W-:Y:S05]  /*7270*/  BSYNC B1 ;  /* 0x0000000000017941 */ /* 0x000fea0003800000 */
.L_x_7446:
        /* <DEDUP_REMOVED lines=92> */
.L_x_7453:
[----:B------:R-:W-:Y:S05]  /*7840*/  BSYNC B0 ;  /* 0x0000000000007941 */ /* 0x000fea0003800000 */
.L_x_7452:
[----:B-----5:R2:W-:Y:S02]  /*7850*/  ST.E.128 desc[UR6][R126.64+0x80], R24 ;  /* 0x000080187e007985 */ /* 0x0205e4000c101d06 */
.L_x_7451:
[----:B------:R-:W-:Y:S05]  /*7860*/  BSYNC B1 ;  /* 0x0000000000017941 */ /* 0x000fea0003800000 */
.L_x_7450:
        /* <DEDUP_REMOVED lines=92> */
.L_x_7457:
[----:B------:R-:W-:Y:S05]  /*7e30*/  BSYNC B0 ;  /* 0x0000000000007941 */ /* 0x000fea0003800000 */
.L_x_7456:
[----:B-----5:R2:W-:Y:S02]  /*7e40*/  ST.E.128 desc[UR6][R126.64+0x100], R24 ;  /* 0x000100187e007985 */ /* 0x0205e4000c101d06 */
.L_x_7455:
[----:B------:R-:W-:Y:S05]  /*7e50*/  BSYNC B1 ;  /* 0x0000000000017941 */ /* 0x000fea0003800000 */
.L_x_7454:
        /* <DEDUP_REMOVED lines=91> */
.L_x_7459:
[----:B------:R-:W-:Y:S05]  /*8410*/  BSYNC B0 ;  /* 0x0000000000007941 */ /* 0x000fea0003800000 */
.L_x_7458:
[----:B-----5:R2:W-:Y:S02]  /*8420*/  ST.E.128 desc[UR6][R126.64+0x180], R24 ;  /* 0x000180187e007985 */ /* 0x0205e4000c101d06 */
.L_x_7445:
[----:B------:R-:W-:Y:S05]  /*8430*/  BSYNC B2 ;  /* 0x0000000000027941 */ /* 0x000fea0003800000 */
.L_x_7444:
        /* <DEDUP_REMOVED lines=99> */
.L_x_7465:
[----:B------:R-:W-:Y:S05]  /*8a70*/  BSYNC B0 ;  /* 0x0000000000007941 */ /* 0x000fea0003800000 */
.L_x_7464:
[----:B-----5:R2:W-:Y:S02]  /*8a80*/  ST.E.128 desc[UR6][R192.64], R24 ;  /* 0x00000018c0007985 */ /* 0x0205e4000c101d06 */
.L_x_7463:
[----:B------:R-:W-:Y:S05]  /*8a90*/  BSYNC B1 ;  /* 0x0000000000017941 */ /* 0x000fea0003800000 */
.L_x_7462:
        /* <DEDUP_REMOVED lines=94> */
.L_x_7469:
[----:B------:R-:W-:Y:S05]  /*9080*/  BSYNC B0 ;  /* 0x0000000000007941 */ /* 0x000fea0003800000 */
.L_x_7468:
[----:B-----5:R2:W-:Y:S02]  /*9090*/  ST.E.128 desc[UR6][R192.64], R24 ;  /* 0x00000018c0007985 */ /* 0x0205e4000c101d06 */
.L_x_7467:
[----:B------:R-:W-:Y:S05]  /*90a0*/  BSYNC B1 ;  /* 0x0000000000017941 */ /* 0x000fea0003800000 */
.L_x_7466:
        /* <DEDUP_REMOVED lines=94> */
.L_x_7473:
[----:B------:R-:W-:Y:S05]  /*9690*/  BSYNC B0 ;  /* 0x0000000000007941 */ /* 0x000fea0003800000 */
.L_x_7472:
[----:B-----5:R2:W-:Y:S02]  /*96a0*/  ST.E.128 desc[UR6][R192.64], R24 ;  /* 0x00000018c0007985 */ /* 0x0205e4000c101d06 */
.L_x_7471:
[----:B------:R-:W-:Y:S05]  /*96b0*/  BSYNC B1 ;  /* 0x0000000000017941 */ /* 0x000fea0003800000 */
.L_x_7470:
        /* <DEDUP_REMOVED lines=93> */
.L_x_7475:
[----:B------:R-:W-:Y:S05]  /*9c90*/  BSYNC B0 ;  /* 0x0000000000007941 */ /* 0x000fea0003800000 */
.L_x_7474:
[----:B-----5:R2:W-:Y:S02]  /*9ca0*/  ST.E.128 desc[UR6][R192.64], R24 ;  /* 0x00000018c0007985 */ /* 0x0205e4000c101d06 */
.L_x_7461:
[----:B------:R-:W-:Y:S05]  /*9cb0*/  BSYNC B2 ;  /* 0x0000000000027941 */ /* 0x000fea0003800000 */
.L_x_7460:
        /* <DEDUP_REMOVED lines=99> */
.L_x_7481:
[----:B------:R-:W-:Y:S05]  /*a2f0*/  BSYNC B0 ;  /* 0x0000000000007941 */ /* 0x000fea0003800000 */
.L_x_7480:
[----:B-----5:R2:W-:Y:S02]  /*a300*/  ST.E.128 desc[UR6][R192.64], R24 ;  /* 0x00000018c0007985 */ /* 0x0205e4000c101d06 */
.L_x_7479:
[----:B------:R-:W-:Y:S05]  /*a310*/  BSYNC B1 ;  /* 0x0000000000017941 */ /* 0x000fea0003800000 */
.L_x_7478:
        /* <DEDUP_REMOVED lines=94> */
.L_x_7485:
[----:B------:R-:W-:Y:S05]  /*a900*/  BSYNC B0 ;  /* 0x0000000000007941 */ /* 0x000fea0003800000 */
.L_x_7484:
[----:B-----5:R2:W-:Y:S02]  /*a910*/  ST.E.128 desc[UR6][R192.64], R24 ;  /* 0x00000018c0007985 */ /* 0x0205e4000c101d06 */
.L_x_7483:
[----:B------:R-:W-:Y:S05]  /*a920*/  BSYNC B1 ;  /* 0x0000000000017941 */ /* 0x000fea0003800000 */
.L_x_7482:
        /* <DEDUP_REMOVED lines=94> */
.L_x_7489:
[----:B------:R-:W-:Y:S05]  /*af10*/  BSYNC B0 ;  /* 0x0000000000007941 */ /* 0x000fea0003800000 */
.L_x_7488:
[----:B-----5:R2:W-:Y:S02]  /*af20*/  ST.E.128 desc[UR6][R192.64], R24 ;  /* 0x00000018c0007985 */ /* 0x0205e4000c101d06 */
.L_x_7487:
[----:B------:R-:W-:Y:S05]  /*af30*/  BSYNC B1 ;  /* 0x0000000000017941 */ /* 0x000fea0003800000 */
.L_x_7486:
        /* <DEDUP_REMOVED lines=93> */
.L_x_7491:
[----:B------:R-:W-:Y:S05]  /*b510*/  BSYNC B0 ;  /* 0x0000000000007941 */ /* 0x000fea0003800000 */
.L_x_7490:
[----:B-----5:R2:W-:Y:S02]  /*b520*/  ST.E.128 desc[UR6][R192.64], R24 ;  /* 0x00000018c0007985 */ /* 0x0205e4000c101d06 */
.L_x_7477:
[----:B------:R-:W-:Y:S05]  /*b530*/  BSYNC B2 ;  /* 0x0000000000027941 */ /* 0x000fea0003800000 */
.L_x_7476:
        /* <DEDUP_REMOVED lines=103> */
.L_x_7497:
[----:B------:R-:W-:Y:S05]  /*bbb0*/  BSYNC B0 ;  /* 0x0000000000007941 */ /* 0x000fea0003800000 */
.L_x_7496:
[----:B-----5:R2:W-:Y:S02]  /*bbc0*/  ST.E.128 desc[UR6][R186.64], R24 ;  /* 0x00000018ba007985 */ /* 0x0205e4000c101d06 */
.L_x_7495:
[----:B------:R-:W-:Y:S05]  /*bbd0*/  BSYNC B1 ;  /* 0x0000000000017941 */ /* 0x000fea0003800000 */
.L_x_7494:
        /* <DEDUP_REMOVED lines=94> */
.L_x_7501:
[----:B------:R-:W-:Y:S05]  /*c1c0*/  BSYNC B0 ;  /* 0x0000000000007941 */ /* 0x000fea0003800000 */
.L_x_7500:
[----:B-----5:R2:W-:Y:S02]  /*c1d0*/  ST.E.128 desc[UR6][R186.64], R24 ;  /* 0x00000018ba007985 */ /* 0x0205e4000c101d06 */
.L_x_7499:
[----:B------:R-:W-:Y:S05]  /*c1e0*/  BSYNC B1 ;  /* 0x0000000000017941 */ /* 0x000fea0003800000 */
.L_x_7498:
        /* <DEDUP_REMOVED lines=94> */
.L_x_7505:
[----:B------:R-:W-:Y:S05]  /*c7d0*/  BSYNC B0 ;  /* 0x0000000000007941 */ /* 0x000fea0003800000 */
.L_x_7504:
[----:B-----5:R2:W-:Y:S02]  /*c7e0*/  ST.E.128 desc[UR6][R186.64], R24 ;  /* 0x00000018ba007985 */ /* 0x0205e4000c101d06 */
.L_x_7503:
[----:B------:R-:W-:Y:S05]  /*c7f0*/  BSYNC B1 ;  /* 0x0000000000017941 */ /* 0x000fea0003800000 */
.L_x_7502:
        /* <DEDUP_REMOVED lines=93> */
.L_x_7507:
[----:B------:R-:W-:Y:S05]  /*cdd0*/  BSYNC B0 ;  /* 0x0000000000007941 */ /* 0x000fea0003800000 */
.L_x_7506:
[----:B-----5:R2:W-:Y:S02]  /*cde0*/  ST.E.128 desc[UR6][R186.64], R24 ;  /* 0x00000018ba007985 */ /* 0x0205e4000c101d06 */
.L_x_7493:
[----:B------:R-:W-:Y:S05]  /*cdf0*/  BSYNC B2 ;  /* 0x0000000000027941 */ /* 0x000fea0003800000 */
.L_x_7492:
        /* <DEDUP_REMOVED lines=11> */
.L_x_7409:
        /* <DEDUP_REMOVED lines=29> */
.L_x_7509:
[----:B------:R-:W-:Y:S05]  /*d080*/  BSYNC B0 ;  /* 0x0000000000007941 */ /* 0x000fea0003800000 */
.L_x_7508:
        /* <DEDUP_REMOVED lines=30> */
.L_x_7511:
[----:B------:R-:W-:Y:S05]  /*d270*/  BSYNC B0 ;  /* 0x0000000000007941 */ /* 0x000fea0003800000 */
.L_x_7510:
        /* <DEDUP_REMOVED lines=30> */
.L_x_7513:
[----:B------:R-:W-:Y:S05]  /*d460*/  BSYNC B0 ;  /* 0x0000000000007941 */ /* 0x000fea0003800000 */
.L_x_7512:
        /* <DEDUP_REMOVED lines=33> */
.L_x_7443:
[----:B------:R-:W-:Y:S05]  /*d680*/  BSYNC B3 ;  /* 0x0000000000037941 */ /* 0x000fea0003800000 */
.L_x_7408:
        /* <DEDUP_REMOVED lines=91> */
.L_x_7515:
        /* <DEDUP_REMOVED lines=10> */
.L_x_7516:
[----:B------:R-:W-:Y:S05]  /*dce0*/  BSYNC B0 ;  /* 0x0000000000007941 */ /* 0x000fea0003800000 */
.L_x_7514:
[----:B------:R-:W-:Y:S04]  /*dcf0*/  IADD3 R12, R12, -0x1, RZ ;  /* 0xffffffff0c0c7810 */ /* 0x000fe80007ffe0ff */
[----:B------:R-:W-:Y:S11]  /*dd00*/  ISETP.GT.AND P0, PT, R12, R90, PT ;  /* 0x0000005a0c00720c */ /* 0x000ff60003f04270 */
[----:B------:R-:W-:Y:S02]  /*dd10*/  @!UPT UIADD3 URZ, URZ, URZ, URZ ;  /* 0x0000003f3f3ff290 */ /* 0x000fe4000fffe03f */
[----:B------:R-:W-:Y:S05]  /*dd20*/  @P0 BRA `(.L_x_7517) ;  /* 0xffffff50005c0947 */ /* 0x000fea000383ffff */
.L_x_7399:
        /* <DEDUP_REMOVED lines=23> */
[----:B-1----:R-:W-:Y:S02]  /*dea0*/  LEA.HI R7, R0, R0, RZ, 0x1 ;  /* 0x0000000000077211 */ /* 0x002fe400078f08ff */
[----:B------:R-:W-:Y:S02]  /*deb0*/  IADD3 R4, P1, R4, R170, RZ ;  /* 0x000000aa04047210 */ /* 0x000fe40007f3e0ff */
[----:B------:R-:W-:Y:S02]  /*dec0*/  SHF.R.S32.HI R7, RZ, 0x1, R7 ;  /* 0x00000001ff077819 */ /* 0x000fe40000011407 */
[----:B---3--:R-:W-:Y:S01]  /*ded0*/  ISETP.NE.AND P4, PT, R2, RZ, PT ;  /* 0x000000ff0200720c */ /* 0x008fe20003f85270 */
[----:B------:R-:W-:Y:S01]  /*dee0*/  IMAD.MOV.U32 R172, RZ, RZ, R170 ;  /* 0x000000ffffac7224 */ /* 0x000fe200078e00aa */
[----:B------:R-:W-:Y:S01]  /*def0*/  LEA R64, P2, R170, R176, 0x1 ;  /* 0x000000b0aa407211 */ /* 0x000fe200078408ff */
[----:B------:R-:W-:Y:S01]  /*df00*/  IMAD R21, R166, R7, R62 ;  /* 0x00000007a6157224 */ /* 0x000fe200078e023e */
[----:B------:R-:W-:Y:S01]  /*df10*/  LEA R5, P0, R174, R170, 0x5 ;  /* 0x000000aaae057211 */ /* 0x000fe200078028ff */
[--C-:B------:R-:W-:Y:S01]  /*df20*/  IMAD.X R3, R3, 0x1, R173.reuse, P1 ;  /* 0x0000000103037824 */ /* 0x100fe200008e06ad */
[----:B------:R-:W-:Y:S01]  /*df30*/  LEA.HI.X R65, R170, R177, R173, 0x1, P2 ;  /* 0x000000b1aa417211 */ /* 0x000fe200010f0cad */
[----:B------:R-:W-:Y:S01]  /*df40*/  IMAD R12, R175, 0x30, RZ ;  /* 0x00000030af0c7824 */ /* 0x000fe200078e02ff */
[C---:B------:R-:W-:Y:S01]  /*df50*/  LEA.HI.X R13, R174.reuse, R173, R175, 0x5, P0 ;  /* 0x000000adae0d7211 */ /* 0x040fe200000f2caf */
[----:B------:R-:W-:Y:S01]  /*df60*/  IMAD.WIDE.U32 R172, R174, 0x30, R172 ;  /* 0x00000030aeac7825 */ /* 0x000fe200078e00ac */
[----:B------:R-:W-:-:S02]  /*df70*/  LEA R46, P1, R4, R176, 0x1 ;  /* 0x000000b0042e7211 */ /* 0x000fc400078208ff */
[-C--:B------:R-:W-:Y:S01]  /*df80*/  LEA R44, P0, R5, R176.reuse, 0x1 ;  /* 0x000000b0052c7211 */ /* 0x080fe200078008ff */
[----:B------:R-:W-:Y:S01]  /*df90*/  IMAD.IADD R62, R62, 0x1, R21 ;  /* 0x000000013e3e7824 */ /* 0x000fe200078e0215 */
[-C--:B------:R-:W-:Y:S01]  /*dfa0*/  LEA.HI.X R47, R4, R177.reuse, R3, 0x1, P1 ;  /* 0x000000b1042f7211 */ /* 0x080fe200008f0c03 */
        /* <DEDUP_REMOVED lines=40> */
[C---:B------:R-:W-:Y:S02]  /*e230*/  SHF.L.U32 R34, R26.reuse, 0x10, RZ ;  /* 0x000000101a227819 */ /* 0x040fe400000006ff */
[----:B------:R-:W-:Y:S02]  /*e240*/  LOP3.LUT R38, R26, 0xffff0000, RZ, 0xc0, !PT ;  /* 0xffff00001a267812 */ /* 0x000fe400078ec0ff */
        /* <DEDUP_REMOVED lines=32> */
.L_x_7526:
[----:B------:R-:W-:Y:S05]  /*e450*/  BSYNC B0 ;  /* 0x0000000000007941 */ /* 0x000fea0003800000 */
.L_x_7525:
[----:B-----5:R3:W-:Y:S02]  /*e460*/  STS.128 [R238], R24 ;  /* 0x00000018ee007388 */ /* 0x0207e40000000c00 */
.L_x_7524:
[----:B------:R-:W-:Y:S05]  /*e470*/  BSYNC B1 ;  /* 0x0000000000017941 */ /* 0x000fea0003800000 */
.L_x_7523:
        /* <DEDUP_REMOVED lines=50> */
.L_x_7530:
[----:B------:R-:W-:Y:S05]  /*e7a0*/  BSYNC B0 ;  /* 0x0000000000007941 */ /* 0x000fea0003800000 */
.L_x_7529:
[----:B-----5:R1:W-:Y:S02]  /*e7b0*/  STS.128 [R238+0x2000], R24 ;  /* 0x00200018ee007388 */ /* 0x0203e40000000c00 */
.L_x_7528:
[----:B------:R-:W-:Y:S05]  /*e7c0*/  BSYNC B1 ;  /* 0x0000000000017941 */ /* 0x000fea0003800000 */
.L_x_7527:
        /* <DEDUP_REMOVED lines=50> */
.L_x_7534:
[----:B------:R-:W-:Y:S05]  /*eaf0*/  BSYNC B0 ;  /* 0x0000000000007941 */ /* 0x000fea0003800000 */
.L_x_7533:
[----:B-----5:R3:W-:Y:S02]  /*eb00*/  STS.128 [R238+0x4000], R24 ;  /* 0x00400018ee007388 */ /* 0x0207e40000000c00 */
.L_x_7532:
[----:B------:R-:W-:Y:S05]  /*eb10*/  BSYNC B1 ;  /* 0x0000000000017941 */ /* 0x000fea0003800000 */
.L_x_7531:
        /* <DEDUP_REMOVED lines=49> */
.L_x_7536:
[----:B------:R-:W-:Y:S05]  /*ee30*/  BSYNC B0 ;  /* 0x0000000000007941 */ /* 0x000fea0003800000 */
.L_x_7535:
[----:B-----5:R3:W-:Y:S02]  /*ee40*/  STS.128 [R238+0x6000], R24 ;  /* 0x00600018ee007388 */ /* 0x0207e40000000c00 */
.L_x_7522:
[----:B------:R-:W-:Y:S05]  /*ee50*/  BSYNC B2 ;  /* 0x0000000000027941 */ /* 0x000fea0003800000 */
.L_x_7521:
        /* <DEDUP_REMOVED lines=63> */
.L_x_7542:
[----:B------:R-:W-:Y:S05]  /*f250*/  BSYNC B0 ;  /* 0x0000000000007941 */ /* 0x000fea0003800000 */
.L_x_7541:
[----:B-----5:R3:W-:Y:S02]  /*f260*/  STS.128 [R238+0x800], R24 ;  /* 0x00080018ee007388 */ /* 0x0207e40000000c00 */
.L_x_7540:
[----:B------:R-:W-:Y:S05]  /*f270*/  BSYNC B1 ;  /* 0x0000000000017941 */ /* 0x000fea0003800000 */
.L_x_7539:
        /* <DEDUP_REMOVED lines=50> */
.L_x_7546:
[----:B------:R-:W-:Y:S05]  /*f5a0*/  BSYNC B0 ;  /* 0x0000000000007941 */ /* 0x000fea0003800000 */
.L_x_7545:
[----:B-----5:R3:W-:Y:S02]  /*f5b0*/  STS.128 [R238+0x2800], R24 ;  /* 0x00280018ee007388 */ /* 0x0207e40000000c00 */
.L_x_7544:
[----:B------:R-:W-:Y:S05]  /*f5c0*/  BSYNC B1 ;  /* 0x0000000000017941 */ /* 0x000fea0003800000 */
.L_x_7543:
        /* <DEDUP_REMOVED lines=50> */
.L_x_7550:
[----:B------:R-:W-:Y:S05]  /*f8f0*/  BSYNC B0 ;  /* 0x0000000000007941 */ /* 0x000fea0003800000 */
.L_x_7549:
[----:B-----5:R3:W-:Y:S02]  /*f900*/  STS.128 [R238+0x4800], R24 ;  /* 0x00480018ee007388 */ /* 0x0207e40000000c00 */
.L_x_7548:
[----:B------:R-:W-:Y:S05]  /*f910*/  BSYNC B1 ;  /* 0x0000000000017941 */ /* 0x000fea0003800000 */
.L_x_7547:
        /* <DEDUP_REMOVED lines=49> */
.L_x_7552:
[----:B------:R-:W-:Y:S05]  /*fc30*/  BSYNC B0 ;  /* 0x0000000000007941 */ /* 0x000fea0003800000 */
.L_x_7551:
[----:B-----5:R3:W-:Y:S02]  /*fc40*/  STS.128 [R238+0x6800], R24 ;  /* 0x00680018ee007388 */ /* 0x0207e40000000c00 */
.L_x_7538:
[----:B------:R-:W-:Y:S05]  /*fc50*/  BSYNC B2 ;  /* 0x0000000000027941 */ /* 0x000fea0003800000 */
.L_x_7537:
        /* <DEDUP_REMOVED lines=64> */
.L_x_7558:
[----:B------:R-:W-:Y:S05]  /*10060*/  BSYNC B0 ;  /* 0x0000000000007941 */ /* 0x000fea0003800000 */
.L_x_7557:
[----:B-----5:R3:W-:Y:S02]  /*10070*/  STS.128 [R238+0x1000], R24 ;  /* 0x00100018ee007388 */ /* 0x0207e40000000c00 */
.L_x_7556:
[----:B------:R-:W-:Y:S05]  /*10080*/  BSYNC B1 ;  /* 0x0000000000017941 */ /* 0x000fea0003800000 */
.L_x_7555:
        /* <DEDUP_REMOVED lines=50> */
.L_x_7562:
[----:B------:R-:W-:Y:S05]  /*103b0*/  BSYNC B0 ;  /* 0x0000000000007941 */ /* 0x000fea0003800000 */
.L_x_7561:
[----:B-----5:R3:W-:Y:S02]  /*103c0*/  STS.128 [R238+0x3000], R24 ;  /* 0x00300018ee007388 */ /* 0x0207e40000000c00 */
.L_x_7560:
[----:B------:R-:W-:Y:S05]  /*103d0*/  BSYNC B1 ;  /* 0x0000000000017941 */ /* 0x000fea0003800000 */
.L_x_7559:
        /* <DEDUP_REMOVED lines=50> */
.L_x_7566:
[----:B------:R-:W-:Y:S05]  /*10700*/  BSYNC B0 ;  /* 0x0000000000007941 */ /* 0x000fea0003800000 */
.L_x_7565:
[----:B-----5:R3:W-:Y:S02]  /*10710*/  STS.128 [R238+0x5000], R24 ;  /* 0x00500018ee007388 */ /* 0x0207e40000000c00 */
.L_x_7564:
[----:B------:R-:W-:Y:S05]  /*10720*/  BSYNC B1 ;  /* 0x0000000000017941 */ /* 0x000fea0003800000 */
.L_x_7563:
        /* <DEDUP_REMOVED lines=47> */
.L_x_7568:
[----:B------:R-:W-:Y:S05]  /*10a20*/  BSYNC B0 ;  /* 0x0000000000007941 */ /* 0x000fea0003800000 */
.L_x_7567:
[----:B-----5:R1:W-:Y:S02]  /*10a30*/  STS.128 [R238+0x7000], R44 ;  /* 0x0070002cee007388 */ /* 0x0203e40000000c00 */
.L_x_7554:
[----:B------:R-:W-:Y:S05]  /*10a40*/  BSYNC B2 ;  /* 0x0000000000027941 */ /* 0x000fea0003800000 */
.L_x_7553:
        /* <DEDUP_REMOVED lines=12> */
[-C--:B-1-3--:R-:W-:Y:S02]  /*10b10*/  IADD3 R24, P2, R36, R3.reuse, RZ ;  /* 0x0000000324187210 */ /* 0x08afe40007f5e0ff */
        /* <DEDUP_REMOVED lines=50> */
.L_x_7573:
[----:B------:R-:W-:Y:S05]  /*10e40*/  BSYNC B0 ;  /* 0x0000000000007941 */ /* 0x000fea0003800000 */
.L_x_7572:
[----:B-----5:R3:W-:Y:S02]  /*10e50*/  STS.128 [R238+0x1800], R20 ;  /* 0x00180014ee007388 */ /* 0x0207e40000000c00 */
.L_x_7571:
[----:B------:R-:W-:Y:S05]  /*10e60*/  BSYNC B1 ;  /* 0x0000000000017941 */ /* 0x000fea0003800000 */
.L_x_7570:
        /* <DEDUP_REMOVED lines=50> */
.L_x_7577:
[----:B------:R-:W-:Y:S05]  /*11190*/  BSYNC B0 ;  /* 0x0000000000007941 */ /* 0x000fea0003800000 */
.L_x_7576:
[----:B-----5:R1:W-:Y:S02]  /*111a0*/  STS.128 [R238+0x3800], R20 ;  /* 0x00380014ee007388 */ /* 0x0203e40000000c00 */
.L_x_7575:
[----:B------:R-:W-:Y:S05]  /*111b0*/  BSYNC B1 ;  /* 0x0000000000017941 */ /* 0x000fea0003800000 */
.L_x_7574:
        /* <DEDUP_REMOVED lines=50> */
.L_x_7581:
[----:B------:R-:W-:Y:S05]  /*114e0*/  BSYNC B0 ;  /* 0x0000000000007941 */ /* 0x000fea0003800000 */
.L_x_7580:
[----:B-----5:R3:W-:Y:S02]  /*114f0*/  STS.128 [R238+0x5800], R20 ;  /* 0x00580014ee007388 */ /* 0x0207e40000000c00 */
.L_x_7579:
[----:B------:R-:W-:Y:S05]  /*11500*/  BSYNC B1 ;  /* 0x0000000000017941 */ /* 0x000fea0003800000 */
.L_x_7578:
        /* <DEDUP_REMOVED lines=8> */
[----:B------:R-:W4:Y:S01]  /*11590*/  LD.E.64 R4, desc[UR6][R24.64+0xc0] ;  /* 0x0000c00618047980 */ /* 0x000f22000c101b00 */
[----:B-----5:R-:W-:Y:S02]  /*115a0*/  LOP3.LUT R0, R21, 0xffff0000, RZ, 0xc0, !PT ;  /* 0xffff000015007812 */ /* 0x020fe400078ec0ff */
[----:B------:R-:W-:Y:S02]  /*115b0*/  LOP3.LUT R15, R23, 0xffff0000, RZ, 0xc0, !PT ;  /* 0xffff0000170f7812 */ /* 0x000fe400078ec0ff */
[----:B------:R-:W-:Y:S02]  /*115c0*/  SHF.L.U32 R6, R21, 0x10, RZ ;  /* 0x0000001015067819 */ /* 0x000fe400000006ff */
[----:B------:R-:W-:-:S02]  /*115d0*/  SHF.L.U32 R7, R20, 0x10, RZ ;  /* 0x0000001014077819 */ /* 0x000fc400000006ff */
[----:B------:R-:W-:Y:S02]  /*115e0*/  LOP3.LUT R20, R20, 0xffff0000, RZ, 0xc0, !PT ;  /* 0xffff000014147812 */ /* 0x000fe400078ec0ff */
[C---:B---3--:R-:W-:Y:S01]  /*115f0*/  SHF.L.U32 R17, R22.reuse, 0x10, RZ ;  /* 0x0000001016117819 */ /* 0x048fe200000006ff */
[----:B------:R-:W-:Y:S01]  /*11600*/  IMAD.U32 R16, R23, 0x10000, RZ ;  /* 0x0001000017107824 */ /* 0x000fe200078e00ff */
        /* <DEDUP_REMOVED lines=31> */
.L_x_7583:
[----:B------:R-:W-:Y:S05]  /*11800*/  BSYNC B0 ;  /* 0x0000000000007941 */ /* 0x000fea0003800000 */
.L_x_7582:
[----:B-----5:R3:W-:Y:S01]  /*11810*/  STS.128 [R238+0x7800], R20 ;  /* 0x00780014ee007388 */ /* 0x0207e20000000c00 */
[----:B------:R-:W-:Y:S05]  /*11820*/  BRA `(.L_x_7569) ;  /* 0x00000068009c7947 */ /* 0x000fea0003800000 */
.L_x_7520:
        /* <DEDUP_REMOVED lines=93> */
.L_x_7589:
[----:B------:R-:W-:Y:S05]  /*11e00*/  BSYNC B0 ;  /* 0x0000000000007941 */ /* 0x000fea0003800000 */
.L_x_7588:
[----:B-----5:R3:W-:Y:S02]  /*11e10*/  STS.128 [R238], R32 ;  /* 0x00000020ee007388 */ /* 0x0207e40000000c00 */
.L_x_7587:
[----:B------:R-:W-:Y:S05]  /*11e20*/  BSYNC B1 ;  /* 0x0000000000017941 */ /* 0x000fea0003800000 */
.L_x_7586:
        /* <DEDUP_REMOVED lines=91> */
.L_x_7593:
[----:B------:R-:W-:Y:S05]  /*123e0*/  BSYNC B0 ;  /* 0x0000000000007941 */ /* 0x000fea0003800000 */
.L_x_7592:
[----:B-----5:R1:W-:Y:S02]  /*123f0*/  STS.128 [R238+0x2000], R32 ;  /* 0x00200020ee007388 */ /* 0x0203e40000000c00 */
.L_x_7591:
[----:B------:R-:W-:Y:S05]  /*12400*/  BSYNC B1 ;  /* 0x0000000000017941 */ /* 0x000fea0003800000 */
.L_x_7590:
        /* <DEDUP_REMOVED lines=91> */
.L_x_7597:
[----:B------:R-:W-:Y:S05]  /*129c0*/  BSYNC B0 ;  /* 0x0000000000007941 */ /* 0x000fea0003800000 */
.L_x_7596:
[----:B-----5:R3:W-:Y:S02]  /*129d0*/  STS.128 [R238+0x4000], R32 ;  /* 0x00400020ee007388 */ /* 0x0207e40000000c00 */
.L_x_7595:
[----:B------:R-:W-:Y:S05]  /*129e0*/  BSYNC B1 ;  /* 0x0000000000017941 */ /* 0x000fea0003800000 */
.L_x_7594:
        /* <DEDUP_REMOVED lines=38> */
[----:B-12---:R-:W-:Y:S02]  /*12c50*/  LOP3.LUT R64, R21, 0xffff0000, RZ, 0xc0, !PT ;  /* 0xffff000015407812 */ /* 0x006fe400078ec0ff */
        /* <DEDUP_REMOVED lines=51> */
.L_x_7599:
[----:B------:R-:W-:Y:S05]  /*12f90*/  BSYNC B0 ;  /* 0x0000000000007941 */ /* 0x000fea0003800000 */
.L_x_7598:
[----:B-----5:R3:W-:Y:S02]  /*12fa0*/  STS.128 [R238+0x6000], R32 ;  /* 0x00600020ee007388 */ /* 0x0207e40000000c00 */
.L_x_7585:
[----:B------:R-:W-:Y:S05]  /*12fb0*/  BSYNC B2 ;  /* 0x0000000000027941 */ /* 0x000fea0003800000 */
.L_x_7584:
        /* <DEDUP_REMOVED lines=44> */
[----:B--2---:R-:W-:Y:S01]  /*13280*/  IMAD.U32 R64, R26, 0x10000, RZ ;  /* 0x000100001a407824 */ /* 0x004fe200078e00ff */
[C---:B------:R-:W-:Y:S01]  /*13290*/  SHF.L.U32 R24, R25.reuse, 0x10, RZ ;  /* 0x0000001019187819 */ /* 0x040fe200000006ff */
[----:B----4-:R-:W-:Y:S01]  /*132a0*/  IMAD.U32 R67, R20, 0x10000, RZ ;  /* 0x0001000014437824 */ /* 0x010fe200078e00ff */
        /* <DEDUP_REMOVED lines=51> */
.L_x_7605:
[----:B------:R-:W-:Y:S05]  /*135e0*/  BSYNC B0 ;  /* 0x0000000000007941 */ /* 0x000fea0003800000 */
.L_x_7604:
[----:B-----5:R3:W-:Y:S02]  /*135f0*/  STS.128 [R238+0x800], R32 ;  /* 0x00080020ee007388 */ /* 0x0207e40000000c00 */
.L_x_7603:
[----:B------:R-:W-:Y:S05]  /*13600*/  BSYNC B1 ;  /* 0x0000000000017941 */ /* 0x000fea0003800000 */
.L_x_7602:
        /* <DEDUP_REMOVED lines=94> */
.L_x_7609:
[----:B------:R-:W-:Y:S05]  /*13bf0*/  BSYNC B0 ;  /* 0x0000000000007941 */ /* 0x000fea0003800000 */
.L_x_7608:
[----:B-----5:R3:W-:Y:S02]  /*13c00*/  STS.128 [R238+0x2800], R32 ;  /* 0x00280020ee007388 */ /* 0x0207e40000000c00 */
.L_x_7607:
[----:B------:R-:W-:Y:S05]  /*13c10*/  BSYNC B1 ;  /* 0x0000000000017941 */ /* 0x000fea0003800000 */
.L_x_7606:
        /* <DEDUP_REMOVED lines=94> */
.L_x_7613:
[----:B------:R-:W-:Y:S05]  /*14200*/  BSYNC B0 ;  /* 0x0000000000007941 */ /* 0x000fea0003800000 */
.L_x_7612:
[----:B-----5:R3:W-:Y:S02]  /*14210*/  STS.128 [R238+0x4800], R32 ;  /* 0x00480020ee007388 */ /* 0x0207e40000000c00 */
.L_x_7611:
[----:B------:R-:W-:Y:S05]  /*14220*/  BSYNC B1 ;  /* 0x0000000000017941 */ /* 0x000fea0003800000 */
.L_x_7610:
        /* <DEDUP_REMOVED lines=93> */
.L_x_7615:
[----:B------:R-:W-:Y:S05]  /*14800*/  BSYNC B0 ;  /* 0x0000000000007941 */ /* 0x000fea0003800000 */
.L_x_7614:
[----:B-----5:R1:W-:Y:S02]  /*14810*/  STS.128 [R238+0x6800], R20 ;  /* 0x00680014ee007388 */ /* 0x0203e40000000c00 */
.L_x_7601:
[----:B------:R-:W-:Y:S05]  /*14820*/  BSYNC B2 ;  /* 0x0000000000027941 */ /* 0x000fea0003800000 */
.L_x_7600:
        /* <DEDUP_REMOVED lines=99> */
.L_x_7621:
[----:B------:R-:W-:Y:S05]  /*14e60*/  BSYNC B0 ;  /* 0x0000000000007941 */ /* 0x000fea0003800000 */
.L_x_7620:
[----:B-----5:R3:W-:Y:S02]  /*14e70*/  STS.128 [R238+0x1000], R32 ;  /* 0x00100020ee007388 */ /* 0x0207e40000000c00 */
.L_x_7619:
[----:B------:R-:W-:Y:S05]  /*14e80*/  BSYNC B1 ;  /* 0x0000000000017941 */ /* 0x000fea0003800000 */
.L_x_7618:
        /* <DEDUP_REMOVED lines=94> */
.L_x_7625:
[----:B------:R-:W-:Y:S05]  /*15470*/  BSYNC B0 ;  /* 0x0000000000007941 */ /* 0x000fea0003800000 */
.L_x_7624:
[----:B-----5:R3:W-:Y:S02]  /*15480*/  STS.128 [R238+0x3000], R32 ;  /* 0x00300020ee007388 */ /* 0x0207e40000000c00 */
.L_x_7623:
[----:B------:R-:W-:Y:S05]  /*15490*/  BSYNC B1 ;  /* 0x0000000000017941 */ /* 0x000fea0003800000 */
.L_x_7622:
        /* <DEDUP_REMOVED lines=94> */
.L_x_7629:
[----:B------:R-:W-:Y:S05]  /*15a80*/  BSYNC B0 ;  /* 0x0000000000007941 */ /* 0x000fea0003800000 */
.L_x_7628:
[----:B-----5:R3:W-:Y:S02]  /*15a90*/  STS.128 [R238+0x5000], R32 ;  /* 0x00500020ee007388 */ /* 0x0207e40000000c00 */
.L_x_7627:
[----:B------:R-:W-:Y:S05]  /*15aa0*/  BSYNC B1 ;  /* 0x0000000000017941 */ /* 0x000fea0003800000 */
.L_x_7626:
        /* <DEDUP_REMOVED lines=72> */
[----:B------:R-:W-:Y:S01]  /*15f30*/  SHF.L.U32 R20, R33, 0x10, RZ ;  /* 0x0000001021147819 */ /* 0x000fe200000006ff */
        /* <DEDUP_REMOVED lines=20> */
.L_x_7631:
[----:B------:R-:W-:Y:S05]  /*16080*/  BSYNC B0 ;  /* 0x0000000000007941 */ /* 0x000fea0003800000 */
.L_x_7630:
[----:B-----5:R1:W-:Y:S02]  /*16090*/  STS.128 [R238+0x7000], R24 ;  /* 0x00700018ee007388 */ /* 0x0203e40000000c00 */
.L_x_7617:
[----:B------:R-:W-:Y:S05]  /*160a0*/  BSYNC B2 ;  /* 0x0000000000027941 */ /* 0x000fea0003800000 */
.L_x_7616:
        /* <DEDUP_REMOVED lines=97> */
.L_x_7635:
[----:B------:R-:W-:Y:S05]  /*166c0*/  BSYNC B0 ;  /* 0x0000000000007941 */ /* 0x000fea0003800000 */
.L_x_7634:
[----:B-----5:R1:W-:Y:S02]  /*166d0*/  STS.128 [R238+0x1800], R20 ;  /* 0x00180014ee007388 */ /* 0x0203e40000000c00 */
.L_x_7633:
[----:B------:R-:W-:Y:S05]  /*166e0*/  BSYNC B1 ;  /* 0x0000000000017941 */ /* 0x000fea0003800000 */
.L_x_7632:
        /* <DEDUP_REMOVED lines=95> */
.L_x_7639:
[----:B------:R-:W-:Y:S05]  /*16ce0*/  BSYNC B0 ;  /* 0x0000000000007941 */ /* 0x000fea0003800000 */
.L_x_7638:
[----:B-----5:R1:W-:Y:S02]  /*16cf0*/  STS.128 [R238+0x3800], R20 ;  /* 0x00380014ee007388 */ /* 0x0203e40000000c00 */
.L_x_7637:
[----:B------:R-:W-:Y:S05]  /*16d00*/  BSYNC B1 ;  /* 0x0000000000017941 */ /* 0x000fea0003800000 */
.L_x_7636:
        /* <DEDUP_REMOVED lines=31> */
[C---:B-----5:R-:W-:Y:S02]  /*16f00*/  SHF.L.U32 R8, R20.reuse, 0x10, RZ ;  /* 0x0000001014087819 */ /* 0x060fe400000006ff */
[----:B------:R-:W-:Y:S01]  /*16f10*/  LOP3.LUT R5, R20, 0xffff0000, RZ, 0xc0, !PT ;  /* 0xffff000014057812 */ /* 0x000fe200078ec0ff */
[C---:B------:R-:W-:Y:S01]  /*16f20*/  IMAD.U32 R20, R21.reuse, 0x10000, RZ ;  /* 0x0001000015147824 */ /* 0x040fe200078e00ff */
[----:B------:R-:W-:Y:S02]  /*16f30*/  LOP3.LUT R4, R21, 0xffff0000, RZ, 0xc0, !PT ;  /* 0xffff000015047812 */ /* 0x000fe400078ec0ff */
[C---:B------:R-:W-:Y:S02]  /*16f40*/  SHF.L.U32 R14, R22.reuse, 0x10, RZ ;  /* 0x00000010160e7819 */ /* 0x040fe400000006ff */
[----:B------:R-:W-:Y:S02]  /*16f50*/  LOP3.LUT R11, R22, 0xffff0000, RZ, 0xc0, !PT ;  /* 0xffff0000160b7812 */ /* 0x000fe400078ec0ff */
[C---:B------:R-:W-:Y:S01]  /*16f60*/  LOP3.LUT R10, R23.reuse, 0xffff0000, RZ, 0xc0, !PT ;  /* 0xffff0000170a7812 */ /* 0x040fe200078ec0ff */
[----:B------:R-:W-:Y:S01]  /*16f70*/  IMAD.U32 R23, R23, 0x10000, RZ ;  /* 0x0001000017177824 */ /* 0x000fe200078e00ff */
[----:B--2---:R-:W-:-:S02]  /*16f80*/  SHF.L.U32 R46, R24, 0x10, RZ ;  /* 0x00000010182e7819 */ /* 0x004fc400000006ff */
[----:B------:R-:W-:Y:S02]  /*16f90*/  LOP3.LUT R61, R25, 0xffff0000, RZ, 0xc0, !PT ;  /* 0xffff0000193d7812 */ /* 0x000fe400078ec0ff */
[----:B------:R-:W-:Y:S02]  /*16fa0*/  SHF.L.U32 R47, R26, 0x10, RZ ;  /* 0x000000101a2f7819 */ /* 0x000fe400000006ff */
[C---:B----4-:R-:W-:Y:S01]  /*16fb0*/  SHF.L.U32 R22, R28.reuse, 0x10, RZ ;  /* 0x000000101c167819 */ /* 0x050fe200000006ff */
[C---:B------:R-:W-:Y:S01]  /*16fc0*/  IMAD.U32 R15, R29.reuse, 0x10000, RZ ;  /* 0x000100001d0f7824 */ /* 0x040fe200078e00ff */
[----:B------:R-:W-:Y:S02]  /*16fd0*/  LOP3.LUT R21, R28, 0xffff0000, RZ, 0xc0, !PT ;  /* 0xffff00001c157812 */ /* 0x000fe400078ec0ff */
[----:B------:R-:W-:Y:S01]  /*16fe0*/  LOP3.LUT R45, R29, 0xffff0000, RZ, 0xc0, !PT ;  /* 0xffff00001d2d7812 */ /* 0x000fe200078ec0ff */
[----:B------:R-:W-:Y:S01]  /*16ff0*/  IMAD.U32 R28, R31, 0x10000, RZ ;  /* 0x000100001f1c7824 */ /* 0x000fe200078e00ff */
[----:B------:R-:W-:-:S02]  /*17000*/  SHF.L.U32 R44, R30, 0x10, RZ ;  /* 0x000000101e2c7819 */ /* 0x000fc400000006ff */
[----:B------:R-:W-:Y:S02]  /*17010*/  LOP3.LUT R29, R30, 0xffff0000, RZ, 0xc0, !PT ;  /* 0xffff00001e1d7812 */ /* 0x000fe400078ec0ff */
[----:B------:R-:W-:Y:S02]  /*17020*/  LOP3.LUT R30, R31, 0xffff0000, RZ, 0xc0, !PT ;  /* 0xffff00001f1e7812 */ /* 0x000fe400078ec0ff */
[----:B------:R-:W-:Y:S01]  /*17030*/  LOP3.LUT R31, R24, 0xffff0000, RZ, 0xc0, !PT ;  /* 0xffff0000181f7812 */ /* 0x000fe200078ec0ff */
[----:B------:R-:W-:Y:S02]  /*17040*/  IMAD.U32 R24, R25, 0x10000, RZ ;  /* 0x0001000019187824 */ /* 0x000fe400078e00ff */
[----:B------:R-:W-:Y:S01]  /*17050*/  @!P0 FADD.FTZ R22, -R22, -RZ ;  /* 0x800000ff16168221 */ /* 0x000fe20000010100 */
[----:B------:R-:W-:Y:S02]  /*17060*/  IMAD.U32 R25, R27, 0x10000, RZ ;  /* 0x000100001b197824 */ /* 0x000fe400078e00ff */
        /* <DEDUP_REMOVED lines=10> */
[----:B---3--:R-:W-:Y:S01]  /*17110*/  SHF.L.U32 R22, R32, 0x10, RZ ;  /* 0x0000001020167819 */ /* 0x008fe200000006ff */
[----:B------:R-:W-:Y:S01]  /*17120*/  FMUL.FTZ R24, R24, R15 ;  /* 0x0000000f18187220 */ /* 0x000fe20000410000 */
[----:B------:R-:W-:Y:S01]  /*17130*/  LOP3.LUT R21, R32, 0xffff0000, RZ, 0xc0, !PT ;  /* 0xffff000020157812 */ /* 0x000fe200078ec0ff */
[----:B------:R-:W-:Y:S01]  /*17140*/  FMUL.FTZ R26, R26, R29 ;  /* 0x0000001d1a1a7220 */ /* 0x000fe20000410000 */
[----:B------:R-:W-:Y:S01]  /*17150*/  FMUL.FTZ R27, R27, R30 ;  /* 0x0000001e1b1b7220 */ /* 0x000fe20000410000 */
[----:B------:R-:W-:Y:S01]  /*17160*/  LOP3.LUT R32, R33, 0xffff0000, RZ, 0xc0, !PT ;  /* 0xffff000021207812 */ /* 0x000fe200078ec0ff */
[----:B------:R-:W-:Y:S01]  /*17170*/  FMUL.FTZ R61, R61, R45 ;  /* 0x0000002d3d3d7220 */ /* 0x000fe20000410000 */
[----:B------:R-:W-:Y:S01]  /*17180*/  @!P0 FADD.FTZ R28, -R28, -RZ ;  /* 0x800000ff1c1c8221 */ /* 0x000fe20000010100 */
[----:B------:R-:W-:Y:S01]  /*17190*/  IMAD.U32 R15, R33, 0x10000, RZ ;  /* 0x00010000210f7824 */ /* 0x000fe200078e00ff */
[C---:B------:R-:W-:Y:S01]  /*171a0*/  SHF.L.U32 R30, R34.reuse, 0x10, RZ ;  /* 0x00000010221e7819 */ /* 0x040fe200000006ff */
[----:B------:R-:W-:Y:S01]  /*171b0*/  FMUL.FTZ R47, R47, R44 ;  /* 0x0000002c2f2f7220 */ /* 0x000fe20000410000 */
[----:B------:R-:W-:Y:S01]  /*171c0*/  LOP3.LUT R29, R34, 0xffff0000, RZ, 0xc0, !PT ;  /* 0xffff0000221d7812 */ /* 0x000fe200078ec0ff */
[----:B------:R-:W-:Y:S01]  /*171d0*/  FMUL.FTZ R25, R25, R28 ;  /* 0x0000001c19197220 */ /* 0x000fe20000410000 */
[C---:B------:R-:W-:Y:S01]  /*171e0*/  LOP3.LUT R34, R35.reuse, 0xffff0000, RZ, 0xc0, !PT ;  /* 0xffff000023227812 */ /* 0x040fe200078ec0ff */
[----:B------:R-:W-:Y:S01]  /*171f0*/  FFMA.FTZ R15, R20, R15, R24 ;  /* 0x0000000f140f7223 */ /* 0x000fe20000010018 */
[----:B------:R-:W-:Y:S01]  /*17200*/  FFMA.FTZ R4, R4, R32, R61 ;  /* 0x0000002004047223 */ /* 0x000fe2000001003d */
        /* <DEDUP_REMOVED lines=14> */
.L_x_7643:
[----:B------:R-:W-:Y:S05]  /*172f0*/  BSYNC B0 ;  /* 0x0000000000007941 */ /* 0x000fea0003800000 */
.L_x_7642:
[----:B-----5:R1:W-:Y:S02]  /*17300*/  STS.128 [R238+0x5800], R20 ;  /* 0x00580014ee007388 */ /* 0x0203e40000000c00 */
.L_x_7641:
[----:B------:R-:W-:Y:S05]  /*17310*/  BSYNC B1 ;  /* 0x0000000000017941 */ /* 0x000fea0003800000 */
.L_x_7640:
        /* <DEDUP_REMOVED lines=60> */
[----:B------:R-:W-:Y:S01]  /*176e0*/  LOP3.LUT R27, R27, 0xffff0000, RZ, 0xc0, !PT ;  /* 0xffff00001b1b7812 */ /* 0x000fe200078ec0ff */
[----:B------:R-:W-:Y:S01]  /*176f0*/  @!P0 FADD.FTZ R25, -R25, -RZ ;  /* 0x800000ff19198221 */ /* 0x000fe20000010100 */
[----:B------:R-:W-:Y:S01]  /*17700*/  FMUL.FTZ R8, R8, R11 ;  /* 0x0000000b08087220 */ /* 0x000fe20000410000 */
[----:B------:R-:W-:Y:S01]  /*17710*/  @!P0 FADD.FTZ R31, -R31, -RZ ;  /* 0x800000ff1f1f8221 */ /* 0x000fe20000010100 */
[----:B------:R-:W-:Y:S01]  /*17720*/  @!P0 FADD.FTZ R32, -R32, -RZ ;  /* 0x800000ff20208221 */ /* 0x000fe20000010100 */
[----:B------:R-:W-:Y:S01]  /*17730*/  @!P0 FADD.FTZ R27, -R27, -RZ ;  /* 0x800000ff1b1b8221 */ /* 0x000fe20000010100 */
[----:B------:R-:W-:Y:S01]  /*17740*/  FMUL.FTZ R10, R10, R26 ;  /* 0x0000001a0a0a7220 */ /* 0x000fe20000410000 */
[----:B------:R-:W-:Y:S01]  /*17750*/  FMUL.FTZ R9, R9, R25 ;  /* 0x0000001909097220 */ /* 0x000fe20000410000 */
[C---:B----4-:R-:W-:Y:S01]  /*17760*/  IMAD.U32 R24, R4.reuse, 0x10000, RZ ;  /* 0x0001000004187824 */ /* 0x050fe200078e00ff */
        /* <DEDUP_REMOVED lines=27> */
.L_x_7645:
[----:B------:R-:W-:Y:S05]  /*17920*/  BSYNC B0 ;  /* 0x0000000000007941 */ /* 0x000fea0003800000 */
.L_x_7644:
[----:B-----5:R1:W-:Y:S01]  /*17930*/  STS.128 [R238+0x7800], R20 ;  /* 0x00780014ee007388 */ /* 0x0203e20000000c00 */
[----:B------:R-:W-:Y:S05]  /*17940*/  BRA `(.L_x_7569) ;  /* 0x0000000800547947 */ /* 0x000fea0003800000 */
.L_x_7519:
        /* <DEDUP_REMOVED lines=42> */
.L_x_7647:
[----:B------:R-:W-:Y:S05]  /*17bf0*/  BSYNC B0 ;  /* 0x0000000000007941 */ /* 0x000fea0003800000 */
.L_x_7646:
        /* <DEDUP_REMOVED lines=35> */
.L_x_7649:
[----:B------:R-:W-:Y:S05]  /*17e30*/  BSYNC B0 ;  /* 0x0000000000007941 */ /* 0x000fea0003800000 */
.L_x_7648:
[----:B------:R-:W-:Y:S04]  /*17e40*/  BSSY B0, `(.L_x_7650) ;  /* 0x0000022000007945 */ /* 0x000fe80003800000 */
[----:B------:R-:W-:Y:S05]  /*17e50*/  @P5 BRA `(.L_x_7651) ;  /* 0x0000000000805947 */ /* 0x000fea0003800000 */
[----:B------:R-:W-:Y:S02]  /*17e60*/  ISETP.GE.AND P5, PT, R14, R63, PT ;  /* 0x0000003f0e00720c */ /* 0x000fe40003fa6270 */
[----:B----4-:R-:W-:-:S04]  /*17e70*/  LEA R2, P3, R174, R170, 0x5 ;  /* 0x000000aaae027211 */ /* 0x010fc800078628ff */
[----:B------:R-:W-:Y:S02]  /*17e80*/  LEA.HI.X R0, R174, R173, R175, 0x5, P3 ;  /* 0x000000adae007211 */ /* 0x000fe400018f2caf */
[----:B-123--:R-:W-:-:S04]  /*17e90*/  @!P0 LEA R6, P4, R2, R176, 0x1 ;  /* 0x000000b002068211 */ /* 0x00efc800078808ff */
        /* <DEDUP_REMOVED lines=28> */
.L_x_7651:
[----:B------:R-:W-:Y:S05]  /*18060*/  BSYNC B0 ;  /* 0x0000000000007941 */ /* 0x000fea0003800000 */
.L_x_7650:
[----:B------:R-:W-:Y:S05]  /*18070*/  @P6 BRA `(.L_x_7569) ;  /* 0x0000000000886947 */ /* 0x000fea0003800000 */
[----:B------:R-:W-:Y:S01]  /*18080*/  ISETP.GE.AND P5, PT, R14, R63, PT ;  /* 0x0000003f0e00720c */ /* 0x000fe20003fa6270 */
[----:B------:R-:W-:Y:S02]  /*18090*/  IMAD.MOV.U32 R171, RZ, RZ, R173 ;  /* 0x000000ffffab7224 */ /* 0x000fe400078e00ad */
[----:B------:R-:W-:Y:S02]  /*180a0*/  IMAD R0, R175, 0x30, RZ ;  /* 0x00000030af007824 */ /* 0x000fe400078e02ff */
[----:B------:R-:W-:-:S04]  /*180b0*/  IMAD.WIDE.U32 R174, R174, 0x30, R170 ;  /* 0x00000030aeae7825 */ /* 0x000fc800078e00aa */
[----:B------:R-:W-:Y:S01]  /*180c0*/  IMAD.IADD R0, R0, 0x1, R175 ;  /* 0x0000000100007824 */ /* 0x000fe200078e02af */
[CC--:B-1----:R-:W-:Y:S02]  /*180d0*/  @!P0 LEA R4, P4, R174.reuse, R176.reuse, 0x1 ;  /* 0x000000b0ae048211 */ /* 0x0c2fe400078808ff */
[CC--:B----4-:R-:W-:Y:S01]  /*180e0*/  @!P2 LEA R2, P3, R174.reuse, R176.reuse, 0x1 ;  /* 0x000000b0ae02a211 */ /* 0x0d0fe200078608ff */
[----:B------:R1:W-:Y:S01]  /*180f0*/  @P5 STS.128 [R238+0x1800], RZ ;  /* 0x001800ffee005388 */ /* 0x0003e20000000c00 */
[C---:B--23--:R-:W-:Y:S02]  /*18100*/  @!P5 LEA R6, P6, R174.reuse, R176, 0x1 ;  /* 0x000000b0ae06d211 */ /* 0x04cfe400078c08ff */
        /* <DEDUP_REMOVED lines=25> */
.L_x_7569:
[----:B------:R-:W-:Y:S05]  /*182a0*/  BSYNC B3 ;  /* 0x0000000000037941 */ /* 0x000fea0003800000 */
.L_x_7518:
[----:B------:R-:W-:Y:S01]  /*182b0*/  VIADD R239, R165, 0xffffffff ;  /* 0xffffffffa5ef7836 */ /* 0x000fe20000000000 */
[----:B------:R-:W-:Y:S01]  /*182c0*/  BSSY B0, `(.L_x_7652) ;  /* 0x0000028000007945 */ /* 0x000fe20003800000 */
[----:B------:R-:W-:Y:S02]  /*182d0*/  LOP3.LUT R240, R60, 0xff, RZ, 0xc0, !PT ;  /* 0x000000ff3cf07812 */ /* 0x000fe400078ec0ff */
[----:B-1--4-:R-:W-:-:S04]  /*182e0*/  IMAD.SHL.U32 R3, R239, 0x40, RZ ;  /* 0x00000040ef037824 */ /* 0x012fc800078e00ff */
        /* <DEDUP_REMOVED lines=10> */
[-C--:B--2--5:R-:W-:Y:S01]  /*18390*/  @P2 MOV R6, R229.reuse ;  /* 0x000000e500062202 */ /* 0x0a4fe20000000f00 */
        /* <DEDUP_REMOVED lines=26> */
.L_x_7653:
[----:B------:R-:W-:Y:S05]  /*18540*/  BSYNC B0 ;  /* 0x0000000000007941 */ /* 0x000fea0003800000 */
.L_x_7652:
[----:B------:R-:W-:Y:S04]  /*18550*/  BSSY B0, `(.L_x_7654) ;  /* 0x0000025000007945 */ /* 0x000fe80003800000 */
[----:B------:R-:W-:Y:S05]  /*18560*/  @P5 BRA `(.L_x_7655) ;  /* 0x00000000008c5947 */ /* 0x000fea0003800000 */
[C---:B------:R-:W-:Y:S02]  /*18570*/  LOP3.LUT R2, R240.reuse, 0x1, RZ, 0xc0, !PT ;  /* 0x00000001f0027812 */ /* 0x040fe400078ec0ff */
[----:B------:R-:W-:Y:S02]  /*18580*/  LOP3.LUT P5, RZ, R240, 0x2, RZ, 0xc0, !PT ;  /* 0x00000002f0ff7812 */ /* 0x000fe400078ac0ff */
[----:B------:R-:W-:Y:S02]  /*18590*/  ISETP.NE.U32.AND P6, PT, R2, 0x1, PT ;  /* 0x000000010200780c */ /* 0x000fe40003fc5070 */
[----:B------:R-:W-:Y:S02]  /*185a0*/  LOP3.LUT P3, RZ, R240, 0x4, RZ, 0xc0, !PT ;  /* 0x00000004f0ff7812 */ /* 0x000fe4000786c0ff */
[----:B----4-:R-:W-:-:S05]  /*185b0*/  IADD3 R4, P1, R225, R160, RZ ;  /* 0x000000a0e1047210 */ /* 0x010fca0007f3e0ff */
[----:B------:R-:W-:Y:S02]  /*185c0*/  IMAD.X R2, R226, 0x1, R163, P1 ;  /* 0x00000001e2027824 */ /* 0x000fe400008e06a3 */
        /* <DEDUP_REMOVED lines=16> */
[----:B--2--5:R-:W-:-:S02]  /*186d0*/  @P2 LEA R6, P1, R4, R168, 0x1 ;  /* 0x000000a804062211 */ /* 0x024fc400078208ff */
        /* <DEDUP_REMOVED lines=12> */
.L_x_7655:
[----:B------:R-:W-:Y:S05]  /*187a0*/  BSYNC B0 ;  /* 0x0000000000007941 */ /* 0x000fea0003800000 */
.L_x_7654:
        /* <DEDUP_REMOVED lines=8> */
[----:B----4-:R-:W-:-:S02]  /*18830*/  SHF.L.U64.HI R4, R50, 0x5, R51 ;  /* 0x0000000532047819 */ /* 0x010fc40000010233 */
[----:B------:R-:W-:-:S05]  /*18840*/  LEA R5, P1, R50, R160, 0x5 ;  /* 0x000000a032057211 */ /* 0x000fca00078228ff */
[----:B-123-5:R-:W-:-:S04]  /*18850*/  @!P6 LEA R6, P3, R2, R229, 0x1 ;  /* 0x000000e50206e211 */ /* 0x02efc800078608ff */
        /* <DEDUP_REMOVED lines=28> */
.L_x_7657:
[----:B------:R-:W-:Y:S05]  /*18a20*/  BSYNC B0 ;  /* 0x0000000000007941 */ /* 0x000fea0003800000 */
.L_x_7656:
        /* <DEDUP_REMOVED lines=11> */
[CC--:B-1-34-:R-:W-:Y:S02]  /*18ae0*/  @P4 LEA R8, P6, R162.reuse, R168.reuse, 0x1 ;  /* 0x000000a8a2084211 */ /* 0x0dafe400078c08ff */
[----:B------:R-:W-:Y:S02]  /*18af0*/  @!P5 IMAD.MOV.U32 R4, RZ, RZ, R229 ;  /* 0x000000ffff04d224 */ /* 0x000fe400078e00e5 */
[----:B------:R-:W-:Y:S01]  /*18b00*/  @!P5 IMAD.MOV.U32 R5, RZ, RZ, R228 ;  /* 0x000000ffff05d224 */ /* 0x000fe200078e00e4 */
[CC--:B--2--5:R-:W-:Y:S01]  /*18b10*/  @P3 LEA R6, P2, R162.reuse, R168.reuse, 0x1 ;  /* 0x000000a8a2063211 */ /* 0x0e4fe200078408ff */
        /* <DEDUP_REMOVED lines=27> */
.L_x_7659:
[----:B------:R-:W-:Y:S05]  /*18cd0*/  BSYNC B0 ;  /* 0x0000000000007941 */ /* 0x000fea0003800000 */
.L_x_7658:
[----:B-1-3--:R-:W3:Y:S04]  /*18ce0*/  LD.E.64 R10, desc[UR6][R18.64+0x1c0] ;  /* 0x0001c006120a7980 */ /* 0x00aee8000c101b00 */
[----:B--2-45:R-:W2:Y:S01]  /*18cf0*/  LD.E.64 R6, desc[UR6][R18.64+0x1b8] ;  /* 0x0001b80612067980 */ /* 0x034ea2000c101b00 */
[----:B------:R-:W-:Y:S01]  /*18d00*/  IMAD.MOV.U32 R158, RZ, RZ, R231 ;  /* 0x000000ffff9e7224 */ /* 0x000fe200078e00e7 */
[CC--:B------:R-:W-:Y:S01]  /*18d10*/  ISETP.GE.AND P1, PT, R166.reuse, R0.reuse, PT ;  /* 0x00000000a600720c */ /* 0x0c0fe20003f26270 */
[----:B------:R-:W-:Y:S01]  /*18d20*/  IMAD.SHL.U32 R5, R57, 0x40, RZ ;  /* 0x0000004039057824 */ /* 0x000fe200078e00ff */
[----:B------:R-:W0:Y:S01]  /*18d30*/  LDGDEPBAR ;  /* 0x00000000000079af */ /* 0x000e220000000000 */
[----:B------:R-:W-:Y:S01]  /*18d40*/  IMAD.SHL.U32 R4, R166, 0x8, RZ ;  /* 0x00000008a6047824 */ /* 0x000fe200078e00ff */
[----:B------:R-:W-:Y:S01]  /*18d50*/  ISETP.GE.AND P6, PT, R12, R0, PT ;  /* 0x000000000c00720c */ /* 0x000fe20003fc6270 */
[----:B------:R-:W-:Y:S01]  /*18d60*/  IMAD R215, R55, 0x400, R41 ;  /* 0x0000040037d77824 */ /* 0x000fe200078e0229 */
[----:B------:R1:W5:Y:S01]  /*18d70*/  LD.E R37, desc[UR6][R18.64+0xd8] ;  /* 0x0000d80612257980 */ /* 0x000362000c101900 */
[----:B------:R-:W-:-:S02]  /*18d80*/  LOP3.LUT R5, R5, 0x1c0, RZ, 0xc0, !PT ;  /* 0x000001c005057812 */ /* 0x000fc400078ec0ff */
[----:B------:R-:W-:Y:S01]  /*18d90*/  ISETP.GE.AND P4, PT, R13, R0, PT ;  /* 0x000000000d00720c */ /* 0x000fe20003f86270 */
[----:B------:R1:W5:Y:S01]  /*18da0*/  LD.E R16, desc[UR6][R18.64+0x184] ;  /* 0x0001840612107980 */ /* 0x000362000c101900 */
[----:B------:R-:W-:Y:S02]  /*18db0*/  LOP3.LUT R4, R5, 0x8, R4, 0xf8, !PT ;  /* 0x0000000805047812 */ /* 0x000fe400078ef804 */
[----:B------:R-:W-:Y:S01]  /*18dc0*/  SHF.R.U32.HI R5, RZ, 0x3, R5 ;  /* 0x00000003ff057819 */ /* 0x000fe20000011605 */
[----:B------:R1:W5:Y:S03]  /*18dd0*/  LD.E R36, desc[UR6][R18.64+0x188] ;  /* 0x0001880612247980 */ /* 0x000366000c101900 */
[----:B------:R-:W-:Y:S01]  /*18de0*/  LOP3.LUT R4, R4, R5, RZ, 0x3c, !PT ;  /* 0x0000000504047212 */ /* 0x000fe200078e3cff */
[----:B------:R-:W-:Y:S04]  /*18df0*/  BSSY B0, `(.L_x_7660) ;  /* 0x0000032000007945 */ /* 0x000fe80003800000 */
[----:B------:R-:W-:Y:S01]  /*18e00*/  IMAD R214, R58, 0x200, R4 ;  /* 0x000002003ad67824 */ /* 0x000fe200078e0204 */
[----:B------:R-:W-:-:S04]  /*18e10*/  LEA R215, R215, UR4, 0x1 ;  /* 0x00000004d7d77c11 */ /* 0x000fc8000f8e08ff */
[----:B------:R-:W-:Y:S01]  /*18e20*/  LEA R214, R214, UR4, 0x1 ;  /* 0x00000004d6d67c11 */ /* 0x000fe2000f8e08ff */
[----:B---3--:R-:W-:Y:S02]  /*18e30*/  IMAD R2, R11, R232, RZ ;  /* 0x000000e80b027224 */ /* 0x008fe400078e02ff */
[----:B------:R-:W-:-:S04]  /*18e40*/  IMAD.WIDE.U32 R8, R232, R10, R158 ;  /* 0x0000000ae8087225 */ /* 0x000fc800078e009e */
[----:B------:R-:W-:Y:S01]  /*18e50*/  IMAD R2, R10, R59, R2 ;  /* 0x0000003b0a027224 */ /* 0x000fe200078e0202 */
[----:B--2---:R-:W-:-:S03]  /*18e60*/  LEA R6, P0, R8, R6, 0x2 ;  /* 0x0000000608067211 */ /* 0x004fc600078010ff */
[----:B------:R-:W-:-:S05]  /*18e70*/  IMAD.IADD R2, R9, 0x1, R2 ;  /* 0x0000000109027824 */ /* 0x000fca00078e0202 */
[----:B------:R-:W-:Y:S02]  /*18e80*/  LEA.HI.X R7, R8, R7, R2, 0x2, P0 ;  /* 0x0000000708077211 */ /* 0x000fe400000f1402 */
[----:B------:R-:W-:-:S03]  /*18e90*/  ISETP.GE.AND P0, PT, R38, R0, PT ;  /* 0x000000002600720c */ /* 0x000fc60003f06270 */
        /* <DEDUP_REMOVED lines=12> */
[-C--:B-1----:R-:W-:Y:S01]  /*18f60*/  @P2 MOV R6, R181.reuse ;  /* 0x000000b500062202 */ /* 0x082fe20000000f00 */
        /* <DEDUP_REMOVED lines=26> */
.L_x_7661:
[----:B------:R-:W-:Y:S05]  /*19110*/  BSYNC B0 ;  /* 0x0000000000007941 */ /* 0x000fea0003800000 */
.L_x_7660:
        /* <DEDUP_REMOVED lines=13> */
[----:B--2---:R-:W-:-:S03]  /*191f0*/  @P5 LEA R8, P1, R223, R181, 0x1 ;  /* 0x000000b5df085211 */ /* 0x004fc600078208ff */
[----:B------:R-:W-:Y:S01]  /*19200*/  @!PT LDS RZ, [RZ] ;  /* 0x00000000fffff984 */ /* 0x000fe20000000800 */
[----:B------:R-:W-:Y:S01]  /*19210*/  @!PT LDS RZ, [RZ] ;  /* 0x00000000fffff984 */ /* 0x000fe20000000800 */
[----:B------:R-:W-:Y:S01]  /*19220*/  @!PT LDS RZ, [RZ] ;  /* 0x00000000fffff984 */ /* 0x000fe20000000800 */
[----:B------:R4:W-:Y:S01]  /*19230*/  @!P6 LDGSTS.E.BYPASS.LTC128B.128 [R238+0x10800], desc[UR6][R10.64] ;  /* 0x108000000aeeefae */ /* 0x0009e2000b901d46 */
[CCC-:B------:R-:W-:Y:S02]  /*19240*/  @P5 LEA.HI.X R9, R223.reuse, R180.reuse, R224.reuse, 0x1, P1 ;  /* 0x000000b4df095211 */ /* 0x1c0fe400008f0ce0 */
[CC--:B-1----:R-:W-:Y:S01]  /*19250*/  @P3 LEA R6, P1, R223.reuse, R181.reuse, 0x1 ;  /* 0x000000b5df063211 */ /* 0x0c2fe200078208ff */
        /* <DEDUP_REMOVED lines=19> */
.L_x_7663:
[----:B------:R-:W-:Y:S05]  /*19390*/  BSYNC B0 ;  /* 0x0000000000007941 */ /* 0x000fea0003800000 */
.L_x_7662:
        /* <DEDUP_REMOVED lines=12> */
[----:B------:R-:W-:-:S05]  /*19460*/  SHF.L.U64.HI R2, R48, 0x5, R49 ;  /* 0x0000000530027819 */ /* 0x000fca0000010231 */
[CC--:B--2-4-:R-:W-:Y:S02]  /*19470*/  @P5 LEA R8, P1, R0.reuse, R181.reuse, 0x1 ;  /* 0x000000b500085211 */ /* 0x0d4fe400078208ff */
[CC--:B------:R-:W-:Y:S02]  /*19480*/  @!P6 LEA R10, P3, R0.reuse, R181.reuse, 0x1 ;  /* 0x000000b5000ae211 */ /* 0x0c0fe400078608ff */
[CCC-:B------:R-:W-:Y:S02]  /*19490*/  @P5 LEA.HI.X R9, R0.reuse, R180.reuse, R2.reuse, 0x1, P1 ;  /* 0x000000b400095211 */ /* 0x1c0fe400008f0c02 */
[CCC-:B------:R-:W-:Y:S02]  /*194a0*/  @!P6 LEA.HI.X R11, R0.reuse, R180.reuse, R2.reuse, 0x1, P3 ;  /* 0x000000b4000be211 */ /* 0x1c0fe400018f0c02 */
[CC--:B-1----:R-:W-:Y:S02]  /*194b0*/  @P4 LEA R6, P3, R0.reuse, R181.reuse, 0x1 ;  /* 0x000000b500064211 */ /* 0x0c2fe400078608ff */
[C---:B------:R-:W-:Y:S01]  /*194c0*/  @P2 LEA R4, P1, R0.reuse, R181, 0x1 ;  /* 0x000000b500042211 */ /* 0x040fe200078208ff */
        /* <DEDUP_REMOVED lines=22> */
.L_x_7665:
[----:B------:R-:W-:Y:S05]  /*19630*/  BSYNC B0 ;  /* 0x0000000000007941 */ /* 0x000fea0003800000 */
.L_x_7664:
        /* <DEDUP_REMOVED lines=9> */
[----:B-12-4-:R-:W-:Y:S01]  /*196d0*/  @P1 MOV R8, R181 ;  /* 0x000000b500081202 */ /* 0x016fe20000000f00 */
[--C-:B------:R-:W-:Y:S01]  /*196e0*/  @P2 IMAD.MOV.U32 R6, RZ, RZ, R181.reuse ;  /* 0x000000ffff062224 */ /* 0x100fe200078e00b5 */
        /* <DEDUP_REMOVED lines=8> */
[----:B------:R-:W-:Y:S02]  /*19770*/  @!P0 MOV R4, R181 ;  /* 0x000000b500048202 */ /* 0x000fe40000000f00 */
[----:B------:R-:W-:Y:S01]  /*19780*/  @P2 IADD3 R2, R2, R9, RZ ;  /* 0x0000000902022210 */ /* 0x000fe20007ffe0ff */
[----:B------:R-:W-:Y:S02]  /*19790*/  @!P0 IMAD.MOV.U32 R5, RZ, RZ, R180 ;  /* 0x000000ffff058224 */ /* 0x000fe400078e00b4 */
[----:B------:R-:W-:Y:S01]  /*197a0*/  @P3 IMAD R0, R49, 0x60, RZ ;  /* 0x0000006031003824 */ /* 0x000fe200078e02ff */
[----:B------:R-:W-:Y:S01]  /*197b0*/  @P2 MOV R9, R2 ;  /* 0x0000000200092202 */ /* 0x000fe20000000f00 */
[----:B------:R-:W-:-:S04]  /*197c0*/  @!P0 IMAD.WIDE.U32 R12, R48, 0x60, R4 ;  /* 0x00000060300c8825 */ /* 0x000fc800078e0004 */
[C---:B------:R-:W-:Y:S02]  /*197d0*/  @P1 IMAD R4, R49.reuse, 0x60, RZ ;  /* 0x0000006031041824 */ /* 0x040fe400078e02ff */
[----:B------:R-:W-:Y:S02]  /*197e0*/  @!P0 IMAD R49, R49, 0x60, RZ ;  /* 0x0000006031318824 */ /* 0x000fe400078e02ff */
[----:B------:R-:W-:Y:S01]  /*197f0*/  @P3 IMAD.IADD R0, R0, 0x1, R7 ;  /* 0x0000000100003824 */ /* 0x000fe200078e0207 */
[----:B------:R-:W-:Y:S02]  /*19800*/  @P1 IADD3 R4, R4, R11, RZ ;  /* 0x0000000b04041210 */ /* 0x000fe40007ffe0ff */
[----:B------:R-:W-:Y:S02]  /*19810*/  @!P0 IADD3 R13, R49, R13, RZ ;  /* 0x0000000d310d8210 */ /* 0x000fe40007ffe0ff */
        /* <DEDUP_REMOVED lines=23> */
.L_x_7667:
[----:B------:R-:W-:Y:S05]  /*19990*/  BSYNC B0 ;  /* 0x0000000000007941 */ /* 0x000fea0003800000 */
.L_x_7666:
[----:B-12-4-:R-:W-:Y:S01]  /*199a0*/  LDSM.16.M88.4 R8, [R215] ;  /* 0x00000000d708783b */ /* 0x016fe20000000200 */
[----:B------:R-:W-:Y:S02]  /*199b0*/  R2P PR, R57, 0x6 ;  /* 0x0000000639007804 */ /* 0x000fe40000000000 */
[C---:B------:R-:W-:Y:S01]  /*199c0*/  IADD3 R0, R214.reuse, 0x8000, RZ ;  /* 0x00008000d6007810 */ /* 0x040fe20007ffe0ff */
[----:B------:R-:W1:Y:S01]  /*199d0*/  LDSM.16.M88.4 R12, [R214+0x8000] ;  /* 0x00800000d60c783b */ /* 0x000e620000000200 */
[----:B------:R-:W-:Y:S02]  /*199e0*/  IADD3 R213, R214, 0x8020, RZ ;  /* 0x00008020d6d57810 */ /* 0x000fe40007ffe0ff */
[-C--:B------:R-:W-:Y:S01]  /*199f0*/  LEA R222, R40, R215.reuse, 0x1 ;  /* 0x000000d728de7211 */ /* 0x080fe200078e08ff */
[----:B------:R-:W2:Y:S01]  /*19a00*/  LDSM.16.M88.4 R60, [R214+0x8800] ;  /* 0x00880000d63c783b */ /* 0x000ea20000000200 */
[C---:B------:R-:W-:Y:S02]  /*19a10*/  LEA R38, R39.reuse, R215, 0x1 ;  /* 0x000000d727267211 */ /* 0x040fe400078e08ff */
[----:B------:R-:W-:Y:S01]  /*19a20*/  LEA R2, R39, R222, 0x1 ;  /* 0x000000de27027211 */ /* 0x000fe200078e08ff */
[----:B------:R-:W-:Y:S02]  /*19a30*/  LDSM.16.M88.4 R64, [R222] ;  /* 0x00000000de40783b */ /* 0x000fe40000000200 */
[----:B------:R-:W-:Y:S01]  /*19a40*/  @P1 IADD3 R213, R0, -0x20, RZ ;  /* 0xffffffe000d51810 */ /* 0x000fe20007ffe0ff */
[----:B------:R-:W-:Y:S01]  /*19a50*/  IMAD.MOV.U32 R0, RZ, RZ, 0x40 ;  /* 0x00000040ff007424 */ /* 0x000fe200078e00ff */
[----:B------:R-:W4:Y:S04]  /*19a60*/  LDSM.16.M88.4 R76, [R214+0x9000] ;  /* 0x00900000d64c783b */ /* 0x000f280000000200 */
[----:B------:R-:W3:Y:S01]  /*19a70*/  LDSM.16.M88.4 R100, [R213] ;  /* 0x00000000d564783b */ /* 0x000ee20000000200 */
[----:B------:R-:W-:-:S03]  /*19a80*/  SEL R0, R0, 0xffffffc0, !P2 ;  /* 0xffffffc000007807 */ /* 0x000fc60005000000 */
[----:B------:R-:W3:Y:S01]  /*19a90*/  LDSM.16.M88.4 R28, [R214+0x9800] ;  /* 0x00980000d61c783b */ /* 0x000ee20000000200 */
[----:B------:R-:W-:Y:S01]  /*19aa0*/  IADD3 R212, R214, R0, RZ ;  /* 0x00000000d6d47210 */ /* 0x000fe20007ffe0ff */
[----:B------:R-:W-:Y:S02]  /*19ab0*/  IMAD.IADD R208, R0, 0x1, R213 ;  /* 0x0000000100d07824 */ /* 0x000fe400078e02d5 */
[----:B------:R-:W-:Y:S04]  /*19ac0*/  LDSM.16.M88.4 R96, [R38] ;  /* 0x000000002660783b */ /* 0x000fe80000000200 */
[----:B------:R-:W3:Y:S04]  /*19ad0*/  LDSM.16.M88.4 R88, [R212+0x8000] ;  /* 0x00800000d458783b */ /* 0x000ee80000000200 */
[----:B------:R-:W3:Y:S04]  /*19ae0*/  LDSM.16.M88.4 R24, [R213+0x800] ;  /* 0x00080000d518783b */ /* 0x000ee80000000200 */
[----:B------:R-:W3:Y:S01]  /*19af0*/  LDSM.16.M88.4 R4, [R213+0x1000] ;  /* 0x00100000d504783b */ /* 0x000ee20000000200 */
[C---:B-1----:R-:W-:Y:S03]  /*19b00*/  HMMA.16816.F32.BF16 R20, R8.reuse, R12, RZ ;  /* 0x0000000c0814723c */ /* 0x042fe600000418ff */
[----:B------:R-:W1:Y:S04]  /*19b10*/  LDSM.16.M88.4 R92, [R213+0x1800] ;  /* 0x00180000d55c783b */ /* 0x000e680000000200 */
[----:B------:R-:W-:Y:S01]  /*19b20*/  LDSM.16.M88.4 R48, [R2] ;  /* 0x000000000230783b */ /* 0x000fe20000000200 */
[C---:B------:R-:W-:Y:S03]  /*19b30*/  HMMA.16816.F32.BF16 R12, R8.reuse, R14, RZ ;  /* 0x0000000e080c723c */ /* 0x040fe600000418ff */
[----:B------:R-:W-:Y:S03]  /*19b40*/  LDSM.16.M88.4 R84, [R212+0x8800] ;  /* 0x00880000d454783b */ /* 0x000fe60000000200 */
[C---:B--2---:R-:W-:Y:S01]  /*19b50*/  HMMA.16816.F32.BF16 R32, R8.reuse, R60, RZ ;  /* 0x0000003c0820723c */ /* 0x044fe200000418ff */
[----:B------:R-:W-:Y:S04]  /*19b60*/  LDSM.16.M88.4 R44, [R212+0x9000] ;  /* 0x00900000d42c783b */ /* 0x000fe80000000200 */
[----:B------:R-:W-:Y:S01]  /*19b70*/  LDSM.16.M88.4 R68, [R212+0x9800] ;  /* 0x00980000d444783b */ /* 0x000fe20000000200 */
[----:B----4-:R-:W-:Y:S03]  /*19b80*/  HMMA.16816.F32.BF16 R80, R8, R76, RZ ;  /* 0x0000004c0850723c */ /* 0x010fe600000418ff */
[----:B------:R-:W-:Y:S03]  /*19b90*/  LDSM.16.M88.4 R104, [R213+0x2000] ;  /* 0x00200000d568783b */ /* 0x000fe60000000200 */
[----:B---3--:R-:W-:Y:S01]  /*19ba0*/  HMMA.16816.F32.BF16 R20, R64, R100, R20 ;  /* 0x000000644014723c */ /* 0x008fe20000041814 */
[----:B------:R-:W2:Y:S04]  /*19bb0*/  LD.E R0, desc[UR6][R18.64+0x18c] ;  /* 0x00018c0612007980 */ /* 0x000ea8000c101900 */
[----:B------:R-:W-:Y:S01]  /*19bc0*/  LDSM.16.M88.4 R108, [R212+0xd800] ;  /* 0x00d80000d46c783b */ /* 0x000fe20000000200 */
[C---:B------:R-:W-:Y:S01]  /*19bd0*/  HMMA.16816.F32.BF16 R60, R8.reuse, R62, RZ ;  /* 0x0000003e083c723c */ /* 0x040fe200000418ff */
[----:B-----5:R-:W3:Y:S02]  /*19be0*/  MUFU.RCP R247, R37 ;  /* 0x0000002500f77308 */ /* 0x020ee40000001000 */
[----:B------:R-:W0:Y:S03]  /*19bf0*/  LDGDEPBAR ;  /* 0x00000000000079af */ /* 0x000e260000000000 */
[C---:B------:R-:W-:Y:S06]  /*19c00*/  HMMA.16816.F32.BF16 R76, R8.reuse, R78, RZ ;  /* 0x0000004e084c723c */ /* 0x040fec00000418ff */
[C---:B------:R-:W-:Y:S06]  /*19c10*/  HMMA.16816.F32.BF16 R72, R8.reuse, R28, RZ ;  /* 0x0000001c0848723c */ /* 0x040fec00000418ff */
[----:B------:R-:W-:Y:S01]  /*19c20*/  HMMA.16816.F32.BF16 R8, R8, R30, RZ ;  /* 0x0000001e0808723c */ /* 0x000fe200000418ff */
[----:B------:R-:W4:Y:S05]  /*19c30*/  LDSM.16.M88.4 R28, [R208] ;  /* 0x00000000d01c783b */ /* 0x000f2a0000000200 */
[----:B------:R-:W-:Y:S01]  /*19c40*/  HMMA.16816.F32.BF16 R12, R64, R102, R12 ;  /* 0x00000066400c723c */ /* 0x000fe2000004180c */
[----:B------:R-:W-:Y:S05]  /*19c50*/  LDSM.16.M88.4 R100, [R214+0xa000] ;  /* 0x00a00000d664783b */ /* 0x000fea0000000200 */
[----:B------:R-:W-:Y:S06]  /*19c60*/  HMMA.16816.F32.BF16 R20, R96, R88, R20 ;  /* 0x000000586014723c */ /* 0x000fec0000041814 */
[C---:B------:R-:W-:Y:S06]  /*19c70*/  HMMA.16816.F32.BF16 R32, R64.reuse, R24, R32 ;  /* 0x000000184020723c */ /* 0x040fec0000041820 */
        /* <DEDUP_REMOVED lines=9> */
[----:B------:R-:W-:Y:S03]  /*19d10*/  HMMA.16816.F32.BF16 R12, R96, R90, R12 ;  /* 0x0000005a600c723c */ /* 0x000fe6000004180c */
[----:B------:R-:W-:Y:S03]  /*19d20*/  LDSM.16.M88.4 R88, [R214+0xb000] ;  /* 0x00b00000d658783b */ /* 0x000fe60000000200 */
[----:B----4-:R-:W-:Y:S06]  /*19d30*/  HMMA.16816.F32.BF16 R20, R48, R28, R20 ;  /* 0x0000001c3014723c */ /* 0x010fec0000041814 */
        /* <DEDUP_REMOVED lines=10> */
[----:B------:R-:W-:Y:S03]  /*19de0*/  HMMA.16816.F32.BF16 R12, R48, R30, R12 ;  /* 0x0000001e300c723c */ /* 0x000fe6000004180c */
[----:B------:R-:W-:Y:S03]  /*19df0*/  LDSM.16.M88.4 R28, [R213+0x3000] ;  /* 0x00300000d51c783b */ /* 0x000fe60000000200 */
[----:B-1----:R-:W-:Y:S06]  /*19e00*/  HMMA.16816.F32.BF16 R20, R8, R100, R20 ;  /* 0x000000640814723c */ /* 0x002fec0000041814 */
[C---:B------:R-:W-:Y:S06]  /*19e10*/  HMMA.16816.F32.BF16 R80, R48.reuse, R24, R80 ;  /* 0x000000183050723c */ /* 0x040fec0000041850 */
[----:B------:R-:W-:Y:S01]  /*19e20*/  HMMA.16816.F32.BF16 R76, R48, R26, R76 ;  /* 0x0000001a304c723c */ /* 0x000fe2000004184c */
[----:B------:R-:W1:Y:S05]  /*19e30*/  LDSM.16.M88.4 R24, [R38+0x2000] ;  /* 0x002000002618783b */ /* 0x000e6a0000000200 */
[----:B------:R-:W-:Y:S01]  /*19e40*/  HMMA.16816.F32.BF16 R12, R8, R102, R12 ;  /* 0x00000066080c723c */ /* 0x000fe2000004180c */
[----:B------:R-:W-:Y:S05]  /*19e50*/  LDSM.16.M88.4 R100, [R208+0x2000] ;  /* 0x00200000d064783b */ /* 0x000fea0000000200 */
[C---:B------:R-:W-:Y:S06]  /*19e60*/  HMMA.16816.F32.BF16 R32, R48.reuse, R4, R32 ;  /* 0x000000043020723c */ /* 0x040fec0000041820 */
[----:B------:R-:W-:Y:S01]  /*19e70*/  HMMA.16816.F32.BF16 R60, R48, R6, R60 ;  /* 0x00000006303c723c */ /* 0x000fe2000004183c */
[----:B------:R-:W3:Y:S05]  /*19e80*/  LDSM.16.M88.4 R4, [R213+0x2800] ;  /* 0x00280000d504783b */ /* 0x000eea0000000200 */
[----:B----4-:R-:W-:Y:S06]  /*19e90*/  HMMA.16816.F32.BF16 R20, R64, R104, R20 ;  /* 0x000000684014723c */ /* 0x010fec0000041814 */
[C---:B------:R-:W-:Y:S06]  /*19ea0*/  HMMA.16816.F32.BF16 R72, R48.reuse, R84, R72 ;  /* 0x000000543048723c */ /* 0x040fec0000041848 */
[----:B------:R-:W-:Y:S01]  /*19eb0*/  HMMA.16816.F32.BF16 R96, R48, R86, R96 ;  /* 0x000000563060723c */ /* 0x000fe20000041860 */
[----:B------:R-:W-:Y:S04]  /*19ec0*/  LDSM.16.M88.4 R84, [R213+0x3800] ;  /* 0x00380000d554783b */ /* 0x000fe80000000200 */
[----:B------:R-:W-:Y:S01]  /*19ed0*/  LDSM.16.M88.4 R48, [R212+0xb000] ;  /* 0x00b00000d430783b */ /* 0x000fe20000000200 */
[C---:B------:R-:W-:Y:S06]  /*19ee0*/  HMMA.16816.F32.BF16 R80, R8.reuse, R88, R80 ;  /* 0x000000580850723c */ /* 0x040fec0000041850 */
[----:B------:R-:W-:Y:S01]  /*19ef0*/  HMMA.16816.F32.BF16 R76, R8, R90, R76 ;  /* 0x0000005a084c723c */ /* 0x000fe2000004184c */
[----:B------:R-:W4:Y:S05]  /*19f00*/  LDSM.16.M88.4 R88, [R2+0x2000] ;  /* 0x002000000258783b */ /* 0x000f2a0000000200 */
[----:B------:R-:W-:Y:S01]  /*19f10*/  HMMA.16816.F32.BF16 R12, R64, R106, R12 ;  /* 0x0000006a400c723c */ /* 0x000fe2000004180c */
[----:B------:R-:W-:Y:S05]  /*19f20*/  LDSM.16.M88.4 R104, [R214+0xc000] ;  /* 0x00c00000d668783b */ /* 0x000fea0000000200 */
        /* <DEDUP_REMOVED lines=8> */
[C---:B------:R-:W-:Y:S06]  /*19fb0*/  HMMA.16816.F32.BF16 R80, R64.reuse, R28, R80 ;  /* 0x0000001c4050723c */ /* 0x040fec0000041850 */
[----:B------:R-:W-:Y:S01]  /*19fc0*/  HMMA.16816.F32.BF16 R76, R64, R30, R76 ;  /* 0x0000001e404c723c */ /* 0x000fe2000004184c */
[----:B------:R-:W1:Y:S05]  /*19fd0*/  LDSM.16.M88.4 R28, [R215+0x4000] ;  /* 0x00400000d71c783b */ /* 0x000e6a0000000200 */
[----:B------:R-:W-:Y:S01]  /*19fe0*/  HMMA.16816.F32.BF16 R12, R24, R94, R12 ;  /* 0x0000005e180c723c */ /* 0x000fe2000004180c */
[----:B------:R-:W-:Y:S05]  /*19ff0*/  LDSM.16.M88.4 R92, [R208+0x3800] ;  /* 0x00380000d05c783b */ /* 0x000fea0000000200 */
[C---:B---3--:R-:W-:Y:S06]  /*1a000*/  HMMA.16816.F32.BF16 R32, R64.reuse, R4, R32 ;  /* 0x000000044020723c */ /* 0x048fec0000041820 */
        /* <DEDUP_REMOVED lines=14> */
[----:B------:R-:W2:Y:S05]  /*1a0f0*/  LDSM.16.M88.4 R44, [R214+0xd000] ;  /* 0x00d00000d62c783b */ /* 0x000eaa0000000200 */
[----:B-1----:R-:W-:Y:S06]  /*1a100*/  HMMA.16816.F32.BF16 R20, R28, R104, R20 ;  /* 0x000000681c14723c */ /* 0x002fec0000041814 */
[C---:B------:R-:W-:Y:S06]  /*1a110*/  HMMA.16816.F32.BF16 R72, R24.reuse, R68, R72 ;  /* 0x000000441848723c */ /* 0x040fec0000041848 */
[----:B------:R-:W-:Y:S01]  /*1a120*/  HMMA.16816.F32.BF16 R96, R24, R70, R96 ;  /* 0x000000461860723c */ /* 0x000fe20000041860 */
[----:B------:R-:W-:Y:S04]  /*1a130*/  LDSM.16.M88.4 R68, [R214+0xd800] ;  /* 0x00d80000d644783b */ /* 0x000fe80000000200 */
[----:B------:R-:W-:Y:S01]  /*1a140*/  LDSM.16.M88.4 R24, [R213+0x4800] ;  /* 0x00480000d518783b */ /* 0x000fe20000000200 */
[C---:B---3--:R-:W-:Y:S06]  /*1a150*/  HMMA.16816.F32.BF16 R80, R88.reuse, R4, R80 ;  /* 0x000000045850723c */ /* 0x048fec0000041850 */
        /* <DEDUP_REMOVED lines=12> */
[C---:B--2---:R-:W-:Y:S06]  /*1a220*/  HMMA.16816.F32.BF16 R80, R28.reuse, R44, R80 ;  /* 0x0000002c1c50723c */ /* 0x044fec0000041850 */
[----:B------:R-:W-:Y:S01]  /*1a230*/  HMMA.16816.F32.BF16 R76, R28, R46, R76 ;  /* 0x0000002e1c4c723c */ /* 0x000fe2000004184c */
[----:B------:R-:W2:Y:S05]  /*1a240*/  LDSM.16.M88.4 R44, [R208+0x4000] ;  /* 0x00400000d02c783b */ /* 0x000eaa0000000200 */
        /* <DEDUP_REMOVED lines=18> */
[----:B--2---:R-:W-:Y:S06]  /*1a370*/  HMMA.16816.F32.BF16 R20, R92, R44, R20 ;  /* 0x0000002c5c14723c */ /* 0x004fec0000041814 */
[C---:B----4-:R-:W-:Y:S06]  /*1a380*/  HMMA.16816.F32.BF16 R72, R48.reuse, R64, R72 ;  /* 0x000000403048723c */ /* 0x050fec0000041848 */
[----:B------:R-:W-:Y:S01]  /*1a390*/  HMMA.16816.F32.BF16 R96, R48, R66, R96 ;  /* 0x000000423060723c */ /* 0x000fe20000041860 */
[----:B------:R-:W-:Y:S04]  /*1a3a0*/  LDSM.16.M88.4 R48, [R222+0x6000] ;  /* 0x00600000de30783b */ /* 0x000fe80000000200 */
[----:B------:R-:W2:Y:S01]  /*1a3b0*/  LDSM.16.M88.4 R64, [R213+0x6000] ;  /* 0x00600000d540783b */ /* 0x000ea20000000200 */
[----:B------:R-:W-:Y:S03]  /*1a3c0*/  HMMA.16816.F32.BF16 R12, R92, R46, R12 ;  /* 0x0000002e5c0c723c */ /* 0x000fe6000004180c */
[----:B------:R-:W-:Y:S03]  /*1a3d0*/  LDSM.16.M88.4 R44, [R213+0x6800] ;  /* 0x00680000d52c783b */ /* 0x000fe60000000200 */
[----:B-1----:R-:W-:Y:S06]  /*1a3e0*/  HMMA.16816.F32.BF16 R20, R68, R8, R20 ;  /* 0x000000084414723c */ /* 0x002fec0000041814 */
[C---:B------:R-:W-:Y:S06]  /*1a3f0*/  HMMA.16816.F32.BF16 R32, R100.reuse, R28, R32 ;  /* 0x0000001c6420723c */ /* 0x040fec0000041820 */
[C---:B------:R-:W-:Y:S01]  /*1a400*/  HMMA.16816.F32.BF16 R60, R100.reuse, R30, R60 ;  /* 0x0000001e643c723c */ /* 0x040fe2000004183c */
[----:B------:R-:W-:Y:S05]  /*1a410*/  LDSM.16.M88.4 R28, [R38+0x6000] ;  /* 0x00600000261c783b */ /* 0x000fea0000000200 */
[C---:B---3--:R-:W-:Y:S06]  /*1a420*/  HMMA.16816.F32.BF16 R80, R100.reuse, R24, R80 ;  /* 0x000000186450723c */ /* 0x048fec0000041850 */
[----:B------:R-:W-:Y:S01]  /*1a430*/  HMMA.16816.F32.BF16 R76, R100, R26, R76 ;  /* 0x0000001a644c723c */ /* 0x000fe2000004184c */
[----:B------:R-:W1:Y:S05]  /*1a440*/  LDSM.16.M88.4 R24, [R212+0xe000] ;  /* 0x00e00000d418783b */ /* 0x000e6a0000000200 */
[----:B------:R-:W-:Y:S01]  /*1a450*/  HMMA.16816.F32.BF16 R12, R68, R10, R12 ;  /* 0x0000000a440c723c */ /* 0x000fe2000004180c */
[----:B------:R-:W-:Y:S05]  /*1a460*/  LDSM.16.M88.4 R8, [R2+0x6000] ;  /* 0x006000000208783b */ /* 0x000fea0000000200 */
[----:B--2---:R-:W-:Y:S06]  /*1a470*/  HMMA.16816.F32.BF16 R20, R48, R64, R20 ;  /* 0x000000403014723c */ /* 0x004fec0000041814 */
[C---:B------:R-:W-:Y:S06]  /*1a480*/  HMMA.16816.F32.BF16 R32, R92.reuse, R4, R32 ;  /* 0x000000045c20723c */ /* 0x040fec0000041820 */
[----:B------:R-:W-:Y:S01]  /*1a490*/  HMMA.16816.F32.BF16 R60, R92, R6, R60 ;  /* 0x000000065c3c723c */ /* 0x000fe2000004183c */
[----:B------:R-:W2:Y:S05]  /*1a4a0*/  LDSM.16.M88.4 R4, [R208+0x6000] ;  /* 0x00600000d004783b */ /* 0x000eaa0000000200 */
[----:B------:R-:W-:Y:S01]  /*1a4b0*/  HMMA.16816.F32.BF16 R12, R48, R66, R12 ;  /* 0x00000042300c723c */ /* 0x000fe2000004180c */
[----:B------:R-:W3:Y:S05]  /*1a4c0*/  LDSM.16.M88.4 R64, [R214+0xf000] ;  /* 0x00f00000d640783b */ /* 0x000eea0000000200 */
[----:B------:R-:W-:Y:S06]  /*1a4d0*/  HMMA.16816.F32.BF16 R80, R92, R88, R80 ;  /* 0x000000585c50723c */ /* 0x000fec0000041850 */
[----:B-1----:R-:W-:-:S12]  /*1a4e0*/  HMMA.16816.F32.BF16 R20, R28, R24, R20 ;  /* 0x000000181c14723c */ /* 0x002fd80000041814 */
[----:B------:R-:W-:Y:S01]  /*1a4f0*/  HMMA.16816.F32.BF16 R12, R28, R26, R12 ;  /* 0x0000001a1c0c723c */ /* 0x000fe2000004180c */
[----:B------:R-:W1:Y:S05]  /*1a500*/  LDSM.16.M88.4 R24, [R213+0x7000] ;  /* 0x00700000d518783b */ /* 0x000e6a0000000200 */
[C---:B------:R-:W-:Y:S06]  /*1a510*/  HMMA.16816.F32.BF16 R72, R100.reuse, R108, R72 ;  /* 0x0000006c6448723c */ /* 0x040fec0000041848 */
[----:B------:R-:W-:Y:S01]  /*1a520*/  HMMA.16816.F32.BF16 R100, R100, R110, R96 ;  /* 0x0000006e6464723c */ /* 0x000fe20000041860 */
[----:B------:R-:W-:Y:S05]  /*1a530*/  LDSM.16.M88.4 R96, [R212+0xe800] ;  /* 0x00e80000d460783b */ /* 0x000fea0000000200 */
[----:B--2---:R-:W-:Y:S06]  /*1a540*/  HMMA.16816.F32.BF16 R20, R8, R4, R20 ;  /* 0x000000040814723c */ /* 0x004fec0000041814 */
[----:B------:R-:W-:Y:S06]  /*1a550*/  HMMA.16816.F32.BF16 R76, R92, R90, R76 ;  /* 0x0000005a5c4c723c */ /* 0x000fec000004184c */
[C---:B---3--:R-:W-:Y:S06]  /*1a560*/  HMMA.16816.F32.BF16 R80, R68.reuse, R64, R80 ;  /* 0x000000404450723c */ /* 0x048fec0000041850 */
[C---:B------:R-:W-:Y:S06]  /*1a570*/  HMMA.16816.F32.BF16 R32, R68.reuse, R104, R32 ;  /* 0x000000684420723c */ /* 0x040fec0000041820 */
[----:B------:R-:W-:Y:S01]  /*1a580*/  HMMA.16816.F32.BF16 R60, R68, R106, R60 ;  /* 0x0000006a443c723c */ /* 0x000fe2000004183c */
[----:B------:R-:W2:Y:S01]  /*1a590*/  LDSM.16.M88.4 R104, [R214+0xf800] ;  /* 0x00f80000d668783b */ /* 0x000ea20000000200 */
[-C--:B------:R-:W-:Y:S01]  /*1a5a0*/  FMUL.FTZ R20, R20, R0.reuse ;  /* 0x0000000014147220 */ /* 0x080fe20000410000 */
[-C--:B------:R-:W-:Y:S01]  /*1a5b0*/  FMUL.FTZ R21, R21, R0.reuse ;  /* 0x0000000015157220 */ /* 0x080fe20000410000 */
[----:B------:R-:W-:-:S02]  /*1a5c0*/  FMUL.FTZ R22, R22, R0 ;  /* 0x0000000016167220 */ /* 0x000fc40000410000 */
[C---:B------:R-:W-:Y:S06]  /*1a5d0*/  HMMA.16816.F32.BF16 R88, R92.reuse, R84, R72 ;  /* 0x000000545c58723c */ /* 0x040fec0000041848 */
[----:B------:R-:W-:Y:S01]  /*1a5e0*/  HMMA.16816.F32.BF16 R100, R92, R86, R100 ;  /* 0x000000565c64723c */ /* 0x000fe20000041864 */
[----:B------:R-:W3:Y:S01]  /*1a5f0*/  MUFU.TANH R37, R20 ;  /* 0x0000001400257308 */ /* 0x000ee20000002400 */
[----:B------:R-:W-:Y:S04]  /*1a600*/  LDSM.16.M88.4 R72, [R208+0x6800] ;  /* 0x00680000d048783b */ /* 0x000fe80000000200 */
[----:B------:R-:W-:Y:S01]  /*1a610*/  HMMA.16816.F32.BF16 R12, R8, R6, R12 ;  /* 0x00000006080c723c */ /* 0x000fe2000004180c */
[----:B------:R-:W-:Y:S02]  /*1a620*/  LDSM.16.M88.4 R4, [R212+0xf000] ;  /* 0x00f00000d404783b */ /* 0x000fe40000000200 */
[----:B------:R-:W4:Y:S03]  /*1a630*/  MUFU.TANH R38, R21 ;  /* 0x0000001500267308 */ /* 0x000f260000002400 */
[----:B------:R-:W-:Y:S06]  /*1a640*/  HMMA.16816.F32.BF16 R76, R68, R66, R76 ;  /* 0x00000042444c723c */ /* 0x000fec000004184c */
[----:B-1----:R-:W-:Y:S01]  /*1a650*/  HMMA.16816.F32.BF16 R80, R48, R24, R80 ;  /* 0x000000183050723c */ /* 0x002fe20000041850 */
[----:B------:R1:W1:Y:S06]  /*1a660*/  MUFU.TANH R24, R22 ;  /* 0x0000001600187308 */ /* 0x00026c0000002400 */
[----:B------:R-:W-:-:S02]  /*1a670*/  FMUL.FTZ R25, R23, R0 ;  /* 0x0000000017197220 */ /* 0x000fc40000410000 */
[----:B-1----:R-:W1:Y:S01]  /*1a680*/  LDSM.16.M88.4 R20, [R213+0x7800] ;  /* 0x00780000d514783b */ /* 0x002e620000000200 */
[C---:B--2---:R-:W-:Y:S02]  /*1a690*/  HMMA.16816.F32.BF16 R88, R68.reuse, R104, R88 ;  /* 0x000000684458723c */ /* 0x044fe40000041858 */
[-C--:B------:R-:W-:Y:S01]  /*1a6a0*/  FMUL.FTZ R12, R12, R0.reuse ;  /* 0x000000000c0c7220 */ /* 0x080fe20000410000 */
[-C--:B------:R-:W-:Y:S01]  /*1a6b0*/  FMUL.FTZ R13, R13, R0.reuse ;  /* 0x000000000d0d7220 */ /* 0x080fe20000410000 */
[-C--:B------:R-:W-:Y:S01]  /*1a6c0*/  FMUL.FTZ R14, R14, R0.reuse ;  /* 0x000000000e0e7220 */ /* 0x080fe20000410000 */
[----:B------:R-:W-:Y:S01]  /*1a6d0*/  FMUL.FTZ R15, R15, R0 ;  /* 0x000000000f0f7220 */ /* 0x000fe20000410000 */
[----:B------:R-:W-:Y:S01]  /*1a6e0*/  HMMA.16816.F32.BF16 R100, R68, R106, R100 ;  /* 0x0000006a4464723c */ /* 0x000fe20000041864 */
[----:B------:R-:W2:Y:S05]  /*1a6f0*/  MUFU.TANH R42, R12 ;  /* 0x0000000c002a7308 */ /* 0x000eaa0000002400 */
[C---:B------:R-:W-:Y:S03]  /*1a700*/  HMMA.16816.F32.BF16 R76, R48.reuse, R26, R76 ;  /* 0x0000001a304c723c */ /* 0x040fe6000004184c */
[----:B------:R-:W1:Y:S08]  /*1a710*/  MUFU.TANH R43, R13 ;  /* 0x0000000d002b7308 */ /* 0x000e700000002400 */
[----:B------:R-:W1:Y:S08]  /*1a720*/  MUFU.TANH R26, R14 ;  /* 0x0000000e001a7308 */ /* 0x000e700000002400 */
[----:B------:R3:W1:Y:S01]  /*1a730*/  MUFU.TANH R27, R15 ;  /* 0x0000000f001b7308 */ /* 0x0006620000002400 */
[C---:B------:R-:W-:Y:S01]  /*1a740*/  HMMA.16816.F32.BF16 R32, R48.reuse, R44, R32 ;  /* 0x0000002c3020723c */ /* 0x040fe20000041820 */
[----:B---3--:R-:W3:Y:S05]  /*1a750*/  LDSM.16.M88.4 R12, [R212+0xf800] ;  /* 0x00f80000d40c783b */ /* 0x008eea0000000200 */
[C---:B------:R-:W-:Y:S01]  /*1a760*/  HMMA.16816.F32.BF16 R60, R48.reuse, R46, R60 ;  /* 0x0000002e303c723c */ /* 0x040fe2000004183c */
[----:B------:R-:W4:Y:S05]  /*1a770*/  LDSM.16.M88.4 R44, [R208+0x7000] ;  /* 0x00700000d02c783b */ /* 0x000f2a0000000200 */
[C---:B-1----:R-:W-:Y:S06]  /*1a780*/  HMMA.16816.F32.BF16 R88, R48.reuse, R20, R88 ;  /* 0x000000143058723c */ /* 0x042fec0000041858 */
[----:B------:R-:W-:Y:S06]  /*1a790*/  HMMA.16816.F32.BF16 R100, R48, R22, R100 ;  /* 0x000000163064723c */ /* 0x000fec0000041864 */
[C---:B------:R-:W-:Y:S06]  /*1a7a0*/  HMMA.16816.F32.BF16 R80, R28.reuse, R4, R80 ;  /* 0x000000041c50723c */ /* 0x040fec0000041850 */
[----:B------:R-:W-:Y:S01]  /*1a7b0*/  HMMA.16816.F32.BF16 R76, R28, R6, R76 ;  /* 0x000000061c4c723c */ /* 0x000fe2000004184c */
[----:B------:R-:W1:Y:S01]  /*1a7c0*/  LDSM.16.M88.4 R4, [R208+0x7800] ;  /* 0x00780000d004783b */ /* 0x000e620000000200 */
[----:B------:R-:W-:Y:S01]  /*1a7d0*/  ISETP.GT.AND P6, PT, R239, R227, PT ;  /* 0x000000e3ef00720c */ /* 0x000fe20003fc4270 */
[----:B------:R-:W1:Y:S01]  /*1a7e0*/  MUFU.TANH R25, R25 ;  /* 0x0000001900197308 */ /* 0x000e620000002400 */
[----:B------:R-:W-:Y:S01]  /*1a7f0*/  IADD3 R243, R53, -R234, RZ ;  /* 0x800000ea35f37210 */ /* 0x000fe20007ffe0ff */
[----:B------:R-:W-:-:S04]  /*1a800*/  DEPBAR.LE SB0, 0x0 ;  /* 0x000080000000791a */ /* 0x000fc80000000000 */
[C---:B------:R-:W-:Y:S06]  /*1a810*/  HMMA.16816.F32.BF16 R32, R28.reuse, R96, R32 ;  /* 0x000000601c20723c */ /* 0x040fec0000041820 */
[C---:B------:R-:W-:Y:S06]  /*1a820*/  HMMA.16816.F32.BF16 R60, R28.reuse, R98, R60 ;  /* 0x000000621c3c723c */ /* 0x040fec000004183c */
[C---:B---3--:R-:W-:Y:S06]  /*1a830*/  HMMA.16816.F32.BF16 R88, R28.reuse, R12, R88 ;  /* 0x0000000c1c58723c */ /* 0x048fec0000041858 */
[----:B------:R-:W-:Y:S06]  /*1a840*/  HMMA.16816.F32.BF16 R100, R28, R14, R100 ;  /* 0x0000000e1c64723c */ /* 0x000fec0000041864 */
[C---:B------:R-:W-:Y:S06]  /*1a850*/  HMMA.16816.F32.BF16 R32, R8.reuse, R72, R32 ;  /* 0x000000480820723c */ /* 0x040fec0000041820 */
[C---:B------:R-:W-:Y:S06]  /*1a860*/  HMMA.16816.F32.BF16 R60, R8.reuse, R74, R60 ;  /* 0x0000004a083c723c */ /* 0x040fec000004183c */
[C---:B----4-:R-:W-:Y:S06]  /*1a870*/  HMMA.16816.F32.BF16 R80, R8.reuse, R44, R80 ;  /* 0x0000002c0850723c */ /* 0x050fec0000041850 */
[C---:B------:R-:W-:Y:S06]  /*1a880*/  HMMA.16816.F32.BF16 R76, R8.reuse, R46, R76 ;  /* 0x0000002e084c723c */ /* 0x040fec000004184c */
[C---:B-1----:R-:W-:Y:S06]  /*1a890*/  HMMA.16816.F32.BF16 R88, R8.reuse, R4, R88 ;  /* 0x000000040858723c */ /* 0x042fec0000041858 */
[----:B------:R-:W-:Y:S01]  /*1a8a0*/  HMMA.16816.F32.BF16 R100, R8, R6, R100 ;  /* 0x000000060864723c */ /* 0x000fe20000041864 */
[----:B------:R-:W-:-:S04]  /*1a8b0*/  SHF.R.S32.HI R29, RZ, 0x1f, R54 ;  /* 0x0000001fff1d7819 */ /* 0x000fc80000011436 */
[----:B------:R-:W-:Y:S02]  /*1a8c0*/  LEA.HI R54, R29, R54, RZ, 0x2 ;  /* 0x000000361d367211 */ /* 0x000fe400078f10ff */
[----:B------:R-:W-:Y:S02]  /*1a8d0*/  IADD3 R6, R53, 0x1, -R234 ;  /* 0x0000000135067810 */ /* 0x000fe40007ffe8ea */
[----:B------:R-:W-:Y:S01]  /*1a8e0*/  SHF.R.S32.HI R54, RZ, 0x2, R54 ;  /* 0x00000002ff367819 */ /* 0x000fe20000011436 */
[-C--:B------:R-:W-:Y:S01]  /*1a8f0*/  FMUL.FTZ R20, R34, R0.reuse ;  /* 0x0000000022147220 */ /* 0x080fe20000410000 */
[----:B------:R-:W-:Y:S02]  /*1a900*/  FMUL.FTZ R21, R35, R0 ;  /* 0x0000000023157220 */ /* 0x000fe40000410000 */
        /* <DEDUP_REMOVED lines=22> */
[----:B------:R-:W-:-:S02]  /*1aa70*/  IMAD.IADD R36, R36, 0x1, R6 ;  /* 0x0000000124247824 */ /* 0x000fc400078e0206 */
[----:B------:R-:W-:Y:S01]  /*1aa80*/  FMUL.FTZ R0, R103, R0 ;  /* 0x0000000067007220 */ /* 0x000fe20000410000 */
[----:B------:R-:W-:Y:S01]  /*1aa90*/  IADD3 R56, R56, R54, RZ ;  /* 0x0000003638387210 */ /* 0x000fe20007ffe0ff */
[----:B------:R-:W1:Y:S03]  /*1aaa0*/  MUFU.TANH R32, R32 ;  /* 0x0000002000207308 */ /* 0x000e660000002400 */
[C---:B------:R-:W-:Y:S02]  /*1aab0*/  IADD3 R241, R36.reuse, 0x8, R56 ;  /* 0x0000000824f17810 */ /* 0x040fe40007ffe038 */
[----:B------:R-:W-:-:S03]  /*1aac0*/  VIADDMNMX R244, R36, R56, R53, PT ;  /* 0x0000003824f47246 */ /* 0x000fc60003800135 */
[----:B------:R-:W3:Y:S01]  /*1aad0*/  MUFU.TANH R33, R33 ;  /* 0x0000002100217308 */ /* 0x000ee20000002400 */
[----:B------:R-:W-:-:S07]  /*1aae0*/  IADD3 R246, R56, R243, RZ ;  /* 0x000000f338f67210 */ /* 0x000fce0007ffe0ff */
[----:B------:R-:W4:Y:S08]  /*1aaf0*/  MUFU.TANH R20, R20 ;  /* 0x0000001400147308 */ /* 0x000f300000002400 */
        /* <DEDUP_REMOVED lines=17> */
[----:B------:R1:W1:Y:S08]  /*1ac10*/  MUFU.TANH R36, R100 ;  /* 0x0000006400247308 */ /* 0x0002700000002400 */
[----:B------:R-:W1:Y:S08]  /*1ac20*/  MUFU.TANH R46, R46 ;  /* 0x0000002e002e7308 */ /* 0x000e700000002400 */
[----:B------:R-:W1:Y:S08]  /*1ac30*/  MUFU.TANH R31, R31 ;  /* 0x0000001f001f7308 */ /* 0x000e700000002400 */
[----:B------:R-:W1:Y:S01]  /*1ac40*/  MUFU.TANH R0, R0 ;  /* 0x0000000000007308 */ /* 0x000e620000002400 */
[----:B------:R-:W-:Y:S01]  /*1ac50*/  IADD3 R243, R243, 0x8, R56 ;  /* 0x00000008f3f37810 */ /* 0x000fe20007ffe038 */
[----:B------:R-:W-:Y:S01]  /*1ac60*/  BSSY B1, `(.L_x_7668) ;  /* 0x00000d9000017945 */ /* 0x000fe20003800000 */
[----:B------:R-:W-:-:S02]  /*1ac70*/  SHF.L.U32 R47, R52, 0x1, RZ ;  /* 0x00000001342f7819 */ /* 0x000fc400000006ff */
[----:B------:R-:W-:Y:S01]  /*1ac80*/  ISETP.NE.U32.AND P0, PT, R236, RZ, PT ;  /* 0x000000ffec00720c */ /* 0x000fe20003f05070 */
[----:B------:R-:W-:Y:S01]  /*1ac90*/  FMUL.FTZ R247, R17, R247 ;  /* 0x000000f711f77220 */ /* 0x000fe20000410000 */
[----:B------:R-:W-:Y:S01]  /*1aca0*/  VIMNMX R241, R241, R53, PT ;  /* 0x00000035f1f17248 */ /* 0x000fe20003fe0100 */
[----:B------:R-:W-:Y:S01]  /*1acb0*/  VIADD R210, R213, 0x1000 ;  /* 0x00001000d5d27836 */ /* 0x000fe20000000000 */
[----:B------:R-:W-:Y:S01]  /*1acc0*/  LOP3.LUT R47, R47, 0x6, RZ, 0xc0, !PT ;  /* 0x000000062f2f7812 */ /* 0x000fe200078ec0ff */
[----:B------:R-:W-:Y:S01]  /*1acd0*/  VIADD R205, R213, 0x3000 ;  /* 0x00003000d5cd7836 */ /* 0x000fe20000000000 */
[----:B------:R-:W-:Y:S01]  /*1ace0*/  ISETP.NE.AND.EX P0, PT, R237, RZ, PT, P0 ;  /* 0x000000ffed00720c */ /* 0x000fe20003f05300 */
[----:B------:R-:W-:Y:S01]  /*1acf0*/  VIADD R200, R213, 0x5800 ;  /* 0x00005800d5c87836 */ /* 0x000fe20000000000 */
[-C--:B------:R-:W-:Y:S02]  /*1ad00*/  VIADDMNMX R245, R246, -R16.reuse, RZ, !PT ;  /* 0x80000010f6f57246 */ /* 0x080fe400078001ff */
[----:B------:R-:W-:-:S02]  /*1ad10*/  VIADDMNMX R242, R243, -R16, RZ, !PT ;  /* 0x80000010f3f27246 */ /* 0x000fc400078001ff */
[C---:B------:R-:W-:Y:S02]  /*1ad20*/  IADD3 R211, R213.reuse, 0x800, RZ ;  /* 0x00000800d5d37810 */ /* 0x040fe40007ffe0ff */
        /* <DEDUP_REMOVED lines=43> */
[-C--:B------:R-:W-:Y:S02]  /*1afe0*/  @!P3 IADD3 R7, R7, -R11.reuse, RZ ;  /* 0x8000000b0707b210 */ /* 0x080fe40007ffe0ff */
        /* <DEDUP_REMOVED lines=31> */
.L_x_7671:
[----:B------:R-:W2:Y:S02]  /*1b1e0*/  LD.E R8, desc[UR6][R18.64+0x38] ;  /* 0x0000380612087980 */ /* 0x000ea4000c101900 */
[----:B--2---:R-:W-:-:S04]  /*1b1f0*/  LEA R8, -R8, RZ, 0x6 ;  /* 0x000000ff08087211 */ /* 0x004fc800078e31ff */
[----:B------:R-:W-:Y:S02]  /*1b200*/  SHF.R.S32.HI R6, RZ, 0x1f, R8 ;  /* 0x0000001fff067819 */ /* 0x000fe40000011408 */
.L_x_7672:
[----:B------:R-:W-:Y:S05]  /*1b210*/  BSYNC B0 ;  /* 0x0000000000007941 */ /* 0x000fea0003800000 */
.L_x_7670:
        /* <DEDUP_REMOVED lines=12> */
[----:B------:R-:W-:Y:S03]  /*1b2e0*/  @P5 LDGSTS.E.BYPASS.LTC128B.128 [R238+0x8000], desc[UR6][R60.64] ;  /* 0x080000003cee5fae */ /* 0x000fe6000b901d46 */
[C---:B------:R-:W-:Y:S01]  /*1b2f0*/  @P5 LEA.HI.X R59, R7.reuse, R228, R6, 0x1, P1 ;  /* 0x000000e4073b5211 */ /* 0x040fe200008f0c06 */
[----:B------:R1:W-:Y:S01]  /*1b300*/  @!P5 STS.128 [R238+0x8000], RZ ;  /* 0x008000ffee00d388 */ /* 0x0003e20000000c00 */
        /* <DEDUP_REMOVED lines=28> */
[--C-:B------:R-:W-:Y:S02]  /*1b4d0*/  @P4 IMAD.MOV.U32 R7, RZ, RZ, R61.reuse ;  /* 0x000000ffff074224 */ /* 0x100fe400078e003d */
        /* <DEDUP_REMOVED lines=81> */
.L_x_7669:
[----:B------:R-:W-:Y:S05]  /*1b9f0*/  BSYNC B1 ;  /* 0x0000000000017941 */ /* 0x000fea0003800000 */
.L_x_7668:
[----:B------:R2:W3:Y:S01]  /*1ba00*/  LD.E R189, desc[UR6][R18.64+0xdc] ;  /* 0x0000dc0612bd7980 */ /* 0x0004e2000c101900 */
[----:B------:R-:W-:-:S04]  /*1ba10*/  IMAD.IADD R47, R3, 0x1, R47 ;  /* 0x00000001032f7824 */ /* 0x000fc800078e022f */
[----:B-1----:R-:W-:Y:S02]  /*1ba20*/  VIADD R16, R47, 0x1 ;  /* 0x000000012f107836 */ /* 0x002fe40000000000 */
[----:B------:R-:W-:-:S03]  /*1ba30*/  IMAD.IADD R17, R243, 0x1, -R47 ;  /* 0x00000001f3117824 */ /* 0x000fc600078e0a2f */
[C---:B------:R-:W-:Y:S02]  /*1ba40*/  ISETP.GE.AND P2, PT, R16.reuse, R245, PT ;  /* 0x000000f51000720c */ /* 0x040fe40003f46270 */
[C---:B------:R-:W-:Y:S01]  /*1ba50*/  ISETP.GE.AND P5, PT, R16.reuse, R242, PT ;  /* 0x000000f21000720c */ /* 0x040fe20003fa6270 */
[----:B------:R-:W-:Y:S01]  /*1ba60*/  VIADD R11, R47, 0x8 ;  /* 0x000000082f0b7836 */ /* 0x000fe20000000000 */
[----:B------:R-:W-:Y:S02]  /*1ba70*/  IABS R17, R17 ;  /* 0x0000001100117213 */ /* 0x000fe40000000000 */
[----:B------:R-:W-:Y:S01]  /*1ba80*/  ISETP.GE.OR P2, PT, R16, R244, !P2 ;  /* 0x000000f41000720c */ /* 0x000fe20005746670 */
[C---:B--2---:R-:W-:Y:S02]  /*1ba90*/  IMAD.IADD R19, R246.reuse, 0x1, -R47 ;  /* 0x00000001f6137824 */ /* 0x044fe400078e0a2f */
[----:B------:R-:W-:-:S03]  /*1baa0*/  IMAD.IADD R18, R246, 0x1, -R16 ;  /* 0x00000001f6127824 */ /* 0x000fc600078e0a10 */
[----:B------:R-:W-:Y:S02]  /*1bab0*/  IABS R19, R19 ;  /* 0x0000001300137213 */ /* 0x000fe40000000000 */
[----:B------:R-:W-:Y:S02]  /*1bac0*/  IABS R18, R18 ;  /* 0x0000001200127213 */ /* 0x000fe40000000000 */
[----:B------:R-:W-:Y:S01]  /*1bad0*/  ISETP.GE.OR P5, PT, R16, R241, !P5 ;  /* 0x000000f11000720c */ /* 0x000fe20006fa6670 */
[----:B------:R-:W-:Y:S01]  /*1bae0*/  IMAD.IADD R16, R243, 0x1, -R16 ;  /* 0x00000001f3107824 */ /* 0x000fe200078e0a10 */
[----:B------:R-:W-:Y:S01]  /*1baf0*/  I2FP.F32.S32 R19, R19 ;  /* 0x0000001300137245 */ /* 0x000fe20000201400 */
[----:B------:R-:W-:Y:S01]  /*1bb00*/  IMAD.IADD R3, R246, 0x1, -R11 ;  /* 0x00000001f6037824 */ /* 0x000fe200078e0a0b */
[----:B------:R-:W-:Y:S02]  /*1bb10*/  I2FP.F32.S32 R17, R17 ;  /* 0x0000001100117245 */ /* 0x000fe40000201400 */
[----:B------:R-:W-:-:S02]  /*1bb20*/  I2FP.F32.S32 R18, R18 ;  /* 0x0000001200127245 */ /* 0x000fc40000201400 */
[C---:B------:R-:W-:Y:S02]  /*1bb30*/  ISETP.GE.AND P4, PT, R47.reuse, R245, PT ;  /* 0x000000f52f00720c */ /* 0x040fe40003f86270 */
[----:B------:R-:W-:Y:S01]  /*1bb40*/  ISETP.GE.AND P1, PT, R47, R242, PT ;  /* 0x000000f22f00720c */ /* 0x000fe20003f26270 */
[C---:B------:R-:W-:Y:S01]  /*1bb50*/  FFMA.FTZ R19, -R247.reuse, R19, R37 ;  /* 0x00000013f7137223 */ /* 0x040fe20000010125 */
[----:B------:R-:W-:Y:S01]  /*1bb60*/  IABS R16, R16 ;  /* 0x0000001000107213 */ /* 0x000fe20000000000 */
[C---:B------:R-:W-:Y:S01]  /*1bb70*/  FFMA.FTZ R17, -R247.reuse, R17, R24 ;  /* 0x00000011f7117223 */ /* 0x040fe20000010118 */
[----:B------:R-:W-:Y:S01]  /*1bb80*/  FFMA.FTZ R18, -R247, R18, R38 ;  /* 0x00000012f7127223 */ /* 0x000fe20000010126 */
[C---:B------:R-:W-:Y:S01]  /*1bb90*/  ISETP.GE.OR P4, PT, R47.reuse, R244, !P4 ;  /* 0x000000f42f00720c */ /* 0x040fe20006786670 */
[C---:B------:R-:W-:Y:S01]  /*1bba0*/  VIADD R6, R47.reuse, 0x9 ;  /* 0x000000092f067836 */ /* 0x040fe20000000000 */
[----:B------:R-:W-:Y:S02]  /*1bbb0*/  IABS R3, R3 ;  /* 0x0000000300037213 */ /* 0x000fe40000000000 */
[----:B------:R-:W-:-:S02]  /*1bbc0*/  ISETP.GE.OR P1, PT, R47, R241, !P1 ;  /* 0x000000f12f00720c */ /* 0x000fc40004f26670 */
[----:B------:R-:W-:Y:S02]  /*1bbd0*/  I2FP.F32.S32 R16, R16 ;  /* 0x0000001000107245 */ /* 0x000fe40000201400 */
[----:B------:R-:W-:Y:S02]  /*1bbe0*/  FSEL R19, R19, -INF , !P4 ;  /* 0xff80000013137808 */ /* 0x000fe40006000000 */
[----:B------:R-:W-:Y:S02]  /*1bbf0*/  I2FP.F32.S32 R3, R3 ;  /* 0x0000000300037245 */ /* 0x000fe40000201400 */
[C---:B------:R-:W-:Y:S02]  /*1bc00*/  ISETP.GE.AND P3, PT, R11.reuse, R245, PT ;  /* 0x000000f50b00720c */ /* 0x040fe40003f66270 */
[----:B------:R-:W-:Y:S02]  /*1bc10*/  ISETP.GE.AND P4, PT, R11, R242, PT ;  /* 0x000000f20b00720c */ /* 0x000fe40003f86270 */
[----:B------:R-:W-:-:S02]  /*1bc20*/  FSEL R17, R17, -INF , !P1 ;  /* 0xff80000011117808 */ /* 0x000fc40004800000 */
[----:B------:R-:W-:Y:S01]  /*1bc30*/  FSEL R18, R18, -INF , !P2 ;  /* 0xff80000012127808 */ /* 0x000fe20005000000 */
[----:B------:R-:W-:Y:S01]  /*1bc40*/  VIADD R9, R47, 0x10 ;  /* 0x000000102f097836 */ /* 0x000fe20000000000 */
[C---:B------:R-:W-:Y:S02]  /*1bc50*/  ISETP.GE.AND P1, PT, R6.reuse, R245, PT ;  /* 0x000000f50600720c */ /* 0x040fe40003f26270 */
[C---:B------:R-:W-:Y:S01]  /*1bc60*/  ISETP.GE.AND P2, PT, R6.reuse, R242, PT ;  /* 0x000000f20600720c */ /* 0x040fe20003f46270 */
[----:B------:R-:W-:Y:S01]  /*1bc70*/  FFMA.FTZ R16, -R247, R16, R25 ;  /* 0x00000010f7107223 */ /* 0x000fe20000010119 */
[-C--:B------:R-:W-:Y:S01]  /*1bc80*/  ISETP.GE.OR P3, PT, R11, R244.reuse, !P3 ;  /* 0x000000f40b00720c */ /* 0x080fe20005f66670 */
[----:B------:R-:W-:Y:S01]  /*1bc90*/  FFMA.FTZ R3, -R247, R3, R42 ;  /* 0x00000003f7037223 */ /* 0x000fe2000001012a */
[-C--:B------:R-:W-:Y:S01]  /*1bca0*/  ISETP.GE.OR P4, PT, R11, R241.reuse, !P4 ;  /* 0x000000f10b00720c */ /* 0x080fe20006786670 */
[C---:B------:R-:W-:Y:S01]  /*1bcb0*/  IMAD.IADD R11, R243.reuse, 0x1, -R11 ;  /* 0x00000001f30b7824 */ /* 0x040fe200078e0a0b */
[----:B------:R-:W-:Y:S01]  /*1bcc0*/  ISETP.GE.OR P1, PT, R6, R244, !P1 ;  /* 0x000000f40600720c */ /* 0x000fe20004f26670 */
[--C-:B------:R-:W-:Y:S01]  /*1bcd0*/  IMAD.IADD R25, R246, 0x1, -R6.reuse ;  /* 0x00000001f6197824 */ /* 0x100fe200078e0a06 */
[----:B------:R-:W-:Y:S01]  /*1bce0*/  ISETP.GE.OR P2, PT, R6, R241, !P2 ;  /* 0x000000f10600720c */ /* 0x000fe20005746670 */
[----:B------:R-:W-:-:S02]  /*1bcf0*/  IMAD.IADD R6, R243, 0x1, -R6 ;  /* 0x00000001f3067824 */ /* 0x000fc400078e0a06 */
[----:B------:R-:W-:Y:S01]  /*1bd00*/  IMAD.IADD R24, R246, 0x1, -R9 ;  /* 0x00000001f6187824 */ /* 0x000fe200078e0a09 */
[----:B------:R-:W-:Y:S02]  /*1bd10*/  FSEL R16, R16, -INF , !P5 ;  /* 0xff80000010107808 */ /* 0x000fe40006800000 */
[----:B------:R-:W-:Y:S02]  /*1bd20*/  FSEL R3, R3, -INF , !P3 ;  /* 0xff80000003037808 */ /* 0x000fe40005800000 */
[----:B------:R-:W-:Y:S02]  /*1bd30*/  IABS R11, R11 ;  /* 0x0000000b000b7213 */ /* 0x000fe40000000000 */
[----:B------:R-:W-:Y:S02]  /*1bd40*/  IABS R25, R25 ;  /* 0x0000001900197213 */ /* 0x000fe40000000000 */
[C---:B------:R-:W-:Y:S02]  /*1bd50*/  ISETP.GE.AND P5, PT, R9.reuse, R245, PT ;  /* 0x000000f50900720c */ /* 0x040fe40003fa6270 */
[----:B------:R-:W-:-:S02]  /*1bd60*/  ISETP.GE.AND P3, PT, R9, R242, PT ;  /* 0x000000f20900720c */ /* 0x000fc40003f66270 */
[----:B------:R-:W-:Y:S02]  /*1bd70*/  IABS R6, R6 ;  /* 0x0000000600067213 */ /* 0x000fe40000000000 */
[----:B------:R-:W-:Y:S02]  /*1bd80*/  IABS R24, R24 ;  /* 0x0000001800187213 */ /* 0x000fe40000000000 */
[----:B------:R-:W-:Y:S02]  /*1bd90*/  I2FP.F32.S32 R11, R11 ;  /* 0x0000000b000b7245 */ /* 0x000fe40000201400 */
[----:B------:R-:W-:Y:S02]  /*1bda0*/  I2FP.F32.S32 R25, R25 ;  /* 0x0000001900197245 */ /* 0x000fe40000201400 */
[C---:B------:R-:W-:Y:S02]  /*1bdb0*/  ISETP.GE.OR P5, PT, R9.reuse, R244, !P5 ;  /* 0x000000f40900720c */ /* 0x040fe40006fa6670 */
[----:B------:R-:W-:Y:S01]  /*1bdc0*/  ISETP.GE.OR P3, PT, R9, R241, !P3 ;  /* 0x000000f10900720c */ /* 0x000fe20005f66670 */
[----:B------:R-:W-:Y:S01]  /*1bdd0*/  IMAD.IADD R9, R243, 0x1, -R9 ;  /* 0x00000001f3097824 */ /* 0x000fe200078e0a09 */
[----:B------:R-:W-:-:S02]  /*1bde0*/  I2FP.F32.S32 R6, R6 ;  /* 0x0000000600067245 */ /* 0x000fc40000201400 */
[----:B------:R-:W-:Y:S01]  /*1bdf0*/  I2FP.F32.S32 R24, R24 ;  /* 0x0000001800187245 */ /* 0x000fe20000201400 */
[C---:B------:R-:W-:Y:S01]  /*1be00*/  FFMA.FTZ R11, -R247.reuse, R11, R26 ;  /* 0x0000000bf70b7223 */ /* 0x040fe2000001011a */
[C---:B------:R-:W-:Y:S01]  /*1be10*/  FFMA.FTZ R25, -R247.reuse, R25, R43 ;  /* 0x00000019f7197223 */ /* 0x040fe2000001012b */
[----:B------:R-:W-:Y:S01]  /*1be20*/  FFMA.FTZ R6, -R247, R6, R27 ;  /* 0x00000006f7067223 */ /* 0x000fe2000001011b */
[----:B------:R-:W-:Y:S02]  /*1be30*/  VIADD R7, R47, 0x11 ;  /* 0x000000112f077836 */ /* 0x000fe40000000000 */
[----:B------:R-:W-:Y:S01]  /*1be40*/  FFMA.FTZ R24, -R247, R24, R32 ;  /* 0x00000018f7187223 */ /* 0x000fe20000010120 */
[----:B------:R-:W-:Y:S01]  /*1be50*/  IABS R9, R9 ;  /* 0x0000000900097213 */ /* 0x000fe20000000000 */
[----:B------:R-:W-:Y:S01]  /*1be60*/  VIADD R8, R47, 0x18 ;  /* 0x000000182f087836 */ /* 0x000fe20000000000 */
[----:B------:R-:W-:Y:S02]  /*1be70*/  FSEL R11, R11, -INF , !P4 ;  /* 0xff8000000b0b7808 */ /* 0x000fe40006000000 */
[----:B------:R-:W-:-:S02]  /*1be80*/  FSEL R25, R25, -INF , !P1 ;  /* 0xff80000019197808 */ /* 0x000fc40004800000 */
[----:B------:R-:W-:Y:S02]  /*1be90*/  I2FP.F32.S32 R9, R9 ;  /* 0x0000000900097245 */ /* 0x000fe40000201400 */
[CC--:B------:R-:W-:Y:S02]  /*1bea0*/  ISETP.GE.AND P4, PT, R7.reuse, R245.reuse, PT ;  /* 0x000000f50700720c */ /* 0x0c0fe40003f86270 */
[----:B------:R-:W-:Y:S02]  /*1beb0*/  ISETP.GE.AND P1, PT, R7, R242, PT ;  /* 0x000000f20700720c */ /* 0x000fe40003f26270 */
[----:B------:R-:W-:Y:S02]  /*1bec0*/  FSEL R6, R6, -INF , !P2 ;  /* 0xff80000006067808 */ /* 0x000fe40005000000 */
[----:B------:R-:W-:Y:S01]  /*1bed0*/  FSEL R24, R24, -INF , !P5 ;  /* 0xff80000018187808 */ /* 0x000fe20006800000 */
[----:B------:R-:W-:Y:S01]  /*1bee0*/  VIADD R166, R47, 0x19 ;  /* 0x000000192fa67836 */ /* 0x000fe20000000000 */
[----:B------:R-:W-:-:S02]  /*1bef0*/  ISETP.GE.AND P2, PT, R8, R245, PT ;  /* 0x000000f50800720c */ /* 0x000fc40003f46270 */
[----:B------:R-:W-:Y:S01]  /*1bf00*/  ISETP.GE.AND P5, PT, R8, R242, PT ;  /* 0x000000f20800720c */ /* 0x000fe20003fa6270 */
[--C-:B------:R-:W-:Y:S01]  /*1bf10*/  IMAD.IADD R26, R246, 0x1, -R7.reuse ;  /* 0x00000001f61a7824 */ /* 0x100fe200078e0a07 */
[-C--:B------:R-:W-:Y:S01]  /*1bf20*/  ISETP.GE.OR P4, PT, R7, R244.reuse, !P4 ;  /* 0x000000f40700720c */ /* 0x080fe20006786670 */
[----:B------:R-:W-:Y:S01]  /*1bf30*/  FFMA.FTZ R9, -R247, R9, R20 ;  /* 0x00000009f7097223 */ /* 0x000fe20000010114 */
[-C--:B------:R-:W-:Y:S01]  /*1bf40*/  ISETP.GE.OR P1, PT, R7, R241.reuse, !P1 ;  /* 0x000000f10700720c */ /* 0x080fe20004f26670 */
[C---:B------:R-:W-:Y:S01]  /*1bf50*/  IMAD.IADD R7, R243.reuse, 0x1, -R7 ;  /* 0x00000001f3077824 */ /* 0x040fe200078e0a07 */
[----:B------:R-:W-:Y:S01]  /*1bf60*/  ISETP.GE.OR P2, PT, R8, R244, !P2 ;  /* 0x000000f40800720c */ /* 0x000fe20005746670 */
[--C-:B------:R-:W-:Y:S01]  /*1bf70*/  IMAD.IADD R27, R246, 0x1, -R8.reuse ;  /* 0x00000001f61b7824 */ /* 0x100fe200078e0a08 */
[----:B------:R-:W-:Y:S01]  /*1bf80*/  ISETP.GE.OR P5, PT, R8, R241, !P5 ;  /* 0x000000f10800720c */ /* 0x000fe20006fa6670 */
[----:B------:R-:W-:Y:S02]  /*1bf90*/  IMAD.IADD R8, R243, 0x1, -R8 ;  /* 0x00000001f3087824 */ /* 0x000fe400078e0a08 */
[----:B------:R-:W-:Y:S01]  /*1bfa0*/  IMAD.IADD R20, R246, 0x1, -R166 ;  /* 0x00000001f6147824 */ /* 0x000fe200078e0aa6 */
[----:B------:R-:W-:-:S02]  /*1bfb0*/  IABS R7, R7 ;  /* 0x0000000700077213 */ /* 0x000fc40000000000 */
[----:B------:R-:W-:Y:S02]  /*1bfc0*/  IABS R27, R27 ;  /* 0x0000001b001b7213 */ /* 0x000fe40000000000 */
[----:B------:R-:W-:Y:S02]  /*1bfd0*/  IABS R8, R8 ;  /* 0x0000000800087213 */ /* 0x000fe40000000000 */
[----:B------:R-:W-:Y:S02]  /*1bfe0*/  IABS R20, R20 ;  /* 0x0000001400147213 */ /* 0x000fe40000000000 */
[----:B------:R-:W-:Y:S02]  /*1bff0*/  IABS R26, R26 ;  /* 0x0000001a001a7213 */ /* 0x000fe40000000000 */
[----:B------:R-:W-:Y:S02]  /*1c000*/  I2FP.F32.S32 R7, R7 ;  /* 0x0000000700077245 */ /* 0x000fe40000201400 */
[----:B------:R-:W-:-:S02]  /*1c010*/  I2FP.F32.S32 R27, R27 ;  /* 0x0000001b001b7245 */ /* 0x000fc40000201400 */
[----:B------:R-:W-:Y:S02]  /*1c020*/  I2FP.F32.S32 R8, R8 ;  /* 0x0000000800087245 */ /* 0x000fe40000201400 */
[----:B------:R-:W-:Y:S02]  /*1c030*/  I2FP.F32.S32 R20, R20 ;  /* 0x0000001400147245 */ /* 0x000fe40000201400 */
[----:B------:R-:W-:Y:S02]  /*1c040*/  FSEL R9, R9, -INF , !P3 ;  /* 0xff80000009097808 */ /* 0x000fe40005800000 */
[C---:B------:R-:W-:Y:S01]  /*1c050*/  ISETP.GE.AND P3, PT, R166.reuse, R245, PT ;  /* 0x000000f5a600720c */ /* 0x040fe20003f66270 */
[C---:B------:R-:W-:Y:S01]  /*1c060*/  FFMA.FTZ R7, -R247.reuse, R7, R21 ;  /* 0x00000007f7077223 */ /* 0x040fe20000010115 */
[----:B------:R-:W-:Y:S01]  /*1c070*/  I2FP.F32.S32 R26, R26 ;  /* 0x0000001a001a7245 */ /* 0x000fe20000201400 */
[C---:B------:R-:W-:Y:S01]  /*1c080*/  FFMA.FTZ R21, -R247.reuse, R27, R34 ;  /* 0x0000001bf7157223 */ /* 0x040fe20000010122 */
[C---:B------:R-:W-:Y:S01]  /*1c090*/  FFMA.FTZ R8, -R247.reuse, R8, R44 ;  /* 0x00000008f7087223 */ /* 0x040fe2000001012c */
[----:B------:R-:W-:Y:S01]  /*1c0a0*/  FFMA.FTZ R20, -R247, R20, R35 ;  /* 0x00000014f7147223 */ /* 0x000fe20000010123 */
[----:B------:R-:W-:Y:S01]  /*1c0b0*/  VIADD R27, R47, 0x21 ;  /* 0x000000212f1b7836 */ /* 0x000fe20000000000 */
[----:B------:R-:W-:Y:S01]  /*1c0c0*/  ISETP.GE.OR P3, PT, R166, R244, !P3 ;  /* 0x000000f4a600720c */ /* 0x000fe20005f66670 */
[----:B------:R-:W-:Y:S01]  /*1c0d0*/  FFMA.FTZ R26, -R247, R26, R33 ;  /* 0x0000001af71a7223 */ /* 0x000fe20000010121 */
[----:B------:R-:W-:Y:S01]  /*1c0e0*/  FSEL R8, R8, -INF , !P5 ;  /* 0xff80000008087808 */ /* 0x000fe20006800000 */
[----:B------:R-:W-:Y:S01]  /*1c0f0*/  VIADD R251, R47, 0x20 ;  /* 0x000000202ffb7836 */ /* 0x000fe20000000000 */
[----:B------:R-:W-:-:S02]  /*1c100*/  FSEL R20, R20, -INF , !P3 ;  /* 0xff80000014147808 */ /* 0x000fc40005800000 */
[C---:B------:R-:W-:Y:S02]  /*1c110*/  ISETP.GE.AND P5, PT, R27.reuse, R245, PT ;  /* 0x000000f51b00720c */ /* 0x040fe40003fa6270 */
[CC--:B------:R-:W-:Y:S02]  /*1c120*/  ISETP.GE.AND P3, PT, R27.reuse, R242.reuse, PT ;  /* 0x000000f21b00720c */ /* 0x0c0fe40003f66270 */
[----:B------:R-:W-:Y:S01]  /*1c130*/  FSEL R26, R26, -INF , !P4 ;  /* 0xff8000001a1a7808 */ /* 0x000fe20006000000 */
[----:B------:R-:W-:Y:S01]  /*1c140*/  IMAD.IADD R33, R246, 0x1, -R251 ;  /* 0x00000001f6217824 */ /* 0x000fe200078e0afb */
[----:B------:R-:W-:Y:S01]  /*1c150*/  ISETP.GE.AND P4, PT, R166, R242, PT ;  /* 0x000000f2a600720c */ /* 0x000fe20003f86270 */
[--C-:B------:R-:W-:Y:S01]  /*1c160*/  IMAD.IADD R32, R246, 0x1, -R27.reuse ;  /* 0x00000001f6207824 */ /* 0x100fe200078e0a1b */
[C---:B------:R-:W-:Y:S02]  /*1c170*/  ISETP.GE.OR P5, PT, R27.reuse, R244, !P5 ;  /* 0x000000f41b00720c */ /* 0x040fe40006fa6670 */
[-C--:B------:R-:W-:Y:S01]  /*1c180*/  ISETP.GE.OR P3, PT, R27, R241.reuse, !P3 ;  /* 0x000000f11b00720c */ /* 0x080fe20005f66670 */
[C---:B------:R-:W-:Y:S01]  /*1c190*/  IMAD.IADD R27, R243.reuse, 0x1, -R27 ;  /* 0x00000001f31b7824 */ /* 0x040fe200078e0a1b */
[----:B------:R-:W-:Y:S01]  /*1c1a0*/  ISETP.GE.OR P4, PT, R166, R241, !P4 ;  /* 0x000000f1a600720c */ /* 0x000fe20006786670 */
[----:B------:R-:W-:Y:S01]  /*1c1b0*/  IMAD.IADD R166, R243, 0x1, -R166 ;  /* 0x00000001f3a67824 */ /* 0x000fe200078e0aa6 */
[----:B------:R-:W-:-:S02]  /*1c1c0*/  IABS R33, R33 ;  /* 0x0000002100217213 */ /* 0x000fc40000000000 */
[----:B------:R-:W-:Y:S02]  /*1c1d0*/  IABS R27, R27 ;  /* 0x0000001b001b7213 */ /* 0x000fe40000000000 */
[----:B------:R-:W-:Y:S02]  /*1c1e0*/  IABS R166, R166 ;  /* 0x000000a600a67213 */ /* 0x000fe40000000000 */
[----:B------:R-:W-:Y:S02]  /*1c1f0*/  I2FP.F32.S32 R33, R33 ;  /* 0x0000002100217245 */ /* 0x000fe40000201400 */
[----:B------:R-:W-:Y:S02]  /*1c200*/  FSEL R7, R7, -INF , !P1 ;  /* 0xff80000007077808 */ /* 0x000fe40004800000 */
[----:B------:R-:W-:Y:S02]  /*1c210*/  I2FP.F32.S32 R27, R27 ;  /* 0x0000001b001b7245 */ /* 0x000fe40000201400 */
[----:B------:R-:W-:Y:S01]  /*1c220*/  ISETP.GE.AND P1, PT, R251, R245, PT ;  /* 0x000000f5fb00720c */ /* 0x000fe20003f26270 */
[C---:B------:R-:W-:Y:S01]  /*1c230*/  FFMA.FTZ R13, -R247.reuse, R33, R13 ;  /* 0x00000021f70d7223 */ /* 0x040fe2000001010d */
[----:B------:R-:W-:Y:S01]  /*1c240*/  I2FP.F32.S32 R166, R166 ;  /* 0x000000a600a67245 */ /* 0x000fe20000201400 */
[----:B------:R-:W-:Y:S01]  /*1c250*/  FFMA.FTZ R45, -R247, R27, R45 ;  /* 0x0000001bf72d7223 */ /* 0x000fe2000001012d */
[----:B------:R-:W-:Y:S01]  /*1c260*/  ISETP.GE.OR P1, PT, R251, R244, !P1 ;  /* 0x000000f4fb00720c */ /* 0x000fe20004f26670 */
[----:B------:R-:W-:Y:S01]  /*1c270*/  VIADD R27, R47, 0x28 ;  /* 0x000000282f1b7836 */ /* 0x000fe20000000000 */
[----:B------:R-:W-:Y:S01]  /*1c280*/  FSEL R21, R21, -INF , !P2 ;  /* 0xff80000015157808 */ /* 0x000fe20005000000 */
[----:B------:R-:W-:Y:S01]  /*1c290*/  FFMA.FTZ R166, -R247, R166, R12 ;  /* 0x000000a6f7a67223 */ /* 0x000fe2000001010c */
[----:B------:R-:W-:-:S02]  /*1c2a0*/  ISETP.GE.AND P2, PT, R251, R242, PT ;  /* 0x000000f2fb00720c */ /* 0x000fc40003f46270 */
[----:B------:R-:W-:Y:S01]  /*1c2b0*/  FSEL R48, R13, -INF , !P1 ;  /* 0xff8000000d307808 */ /* 0x000fe20004800000 */
[----:B------:R-:W-:Y:S01]  /*1c2c0*/  IMAD.IADD R13, R246, 0x1, -R27 ;  /* 0x00000001f60d7824 */ /* 0x000fe200078e0a1b */
[----:B------:R-:W-:Y:S01]  /*1c2d0*/  ISETP.GE.OR P2, PT, R251, R241, !P2 ;  /* 0x000000f1fb00720c */ /* 0x000fe20005746670 */
[----:B------:R-:W-:Y:S01]  /*1c2e0*/  IMAD.IADD R251, R243, 0x1, -R251 ;  /* 0x00000001f3fb7824 */ /* 0x000fe200078e0afb */
[----:B------:R-:W-:Y:S02]  /*1c2f0*/  FSEL R166, R166, -INF , !P4 ;  /* 0xff800000a6a67808 */ /* 0x000fe40006000000 */
[C---:B------:R-:W-:Y:S02]  /*1c300*/  ISETP.GE.AND P4, PT, R27.reuse, R245, PT ;  /* 0x000000f51b00720c */ /* 0x040fe40003f86270 */
[----:B------:R-:W-:Y:S02]  /*1c310*/  ISETP.GE.AND P1, PT, R27, R242, PT ;  /* 0x000000f21b00720c */ /* 0x000fe40003f26270 */
[----:B------:R-:W-:-:S02]  /*1c320*/  IABS R13, R13 ;  /* 0x0000000d000d7213 */ /* 0x000fc40000000000 */
[----:B------:R-:W-:Y:S02]  /*1c330*/  IABS R251, R251 ;  /* 0x000000fb00fb7213 */ /* 0x000fe40000000000 */
[C---:B------:R-:W-:Y:S02]  /*1c340*/  ISETP.GE.OR P4, PT, R27.reuse, R244, !P4 ;  /* 0x000000f41b00720c */ /* 0x040fe40006786670 */
[----:B------:R-:W-:Y:S01]  /*1c350*/  ISETP.GE.OR P1, PT, R27, R241, !P1 ;  /* 0x000000f11b00720c */ /* 0x000fe20004f26670 */
[----:B------:R-:W-:Y:S01]  /*1c360*/  IMAD.IADD R27, R243, 0x1, -R27 ;  /* 0x00000001f31b7824 */ /* 0x000fe200078e0a1b */
[----:B------:R-:W-:Y:S02]  /*1c370*/  IABS R32, R32 ;  /* 0x0000002000207213 */ /* 0x000fe40000000000 */
[----:B------:R-:W-:Y:S02]  /*1c380*/  I2FP.F32.S32 R13, R13 ;  /* 0x0000000d000d7245 */ /* 0x000fe40000201400 */
[----:B------:R-:W-:-:S02]  /*1c390*/  I2FP.F32.S32 R251, R251 ;  /* 0x000000fb00fb7245 */ /* 0x000fc40000201400 */
[----:B------:R-:W-:Y:S01]  /*1c3a0*/  I2FP.F32.S32 R32, R32 ;  /* 0x0000002000207245 */ /* 0x000fe20000201400 */
[----:B------:R-:W-:Y:S01]  /*1c3b0*/  FFMA.FTZ R13, -R247, R13, R4 ;  /* 0x0000000df70d7223 */ /* 0x000fe20000010104 */
[----:B------:R-:W-:Y:S01]  /*1c3c0*/  IABS R27, R27 ;  /* 0x0000001b001b7213 */ /* 0x000fe20000000000 */
[----:B------:R-:W-:Y:S02]  /*1c3d0*/  VIADD R12, R47, 0x30 ;  /* 0x000000302f0c7836 */ /* 0x000fe40000000000 */
[C---:B------:R-:W-:Y:S01]  /*1c3e0*/  FFMA.FTZ R251, -R247.reuse, R251, R23 ;  /* 0x000000fbf7fb7223 */ /* 0x040fe20000010117 */
[----:B------:R-:W-:Y:S01]  /*1c3f0*/  FFMA.FTZ R22, -R247, R32, R22 ;  /* 0x00000020f7167223 */ /* 0x000fe20000010116 */
[----:B------:R-:W-:Y:S01]  /*1c400*/  VIADD R23, R47, 0x29 ;  /* 0x000000292f177836 */ /* 0x000fe20000000000 */
[----:B------:R-:W-:Y:S02]  /*1c410*/  I2FP.F32.S32 R27, R27 ;  /* 0x0000001b001b7245 */ /* 0x000fe40000201400 */
[----:B------:R-:W-:-:S02]  /*1c420*/  FSEL R250, R45, -INF , !P3 ;  /* 0xff8000002dfa7808 */ /* 0x000fc40005800000 */
[----:B------:R-:W-:Y:S02]  /*1c430*/  FSEL R230, R13, -INF , !P4 ;  /* 0xff8000000de67808 */ /* 0x000fe40006000000 */
[C---:B------:R-:W-:Y:S02]  /*1c440*/  ISETP.GE.AND P3, PT, R12.reuse, R245, PT ;  /* 0x000000f50c00720c */ /* 0x040fe40003f66270 */
[----:B------:R-:W-:Y:S01]  /*1c450*/  ISETP.GE.AND P4, PT, R12, R242, PT ;  /* 0x000000f20c00720c */ /* 0x000fe20003f86270 */
[----:B------:R-:W-:Y:S01]  /*1c460*/  IMAD.IADD R252, R246, 0x1, -R23 ;  /* 0x00000001f6fc7824 */ /* 0x000fe200078e0a17 */
[----:B------:R-:W-:Y:S01]  /*1c470*/  FMNMX.FTZ R13, R19, R18, !PT ;  /* 0x00000012130d7209 */ /* 0x000fe20007810000 */
[----:B------:R-:W-:Y:S01]  /*1c480*/  FFMA.FTZ R14, -R247, R27, R14 ;  /* 0x0000001bf70e7223 */ /* 0x000fe2000001010e */
[----:B------:R-:W-:Y:S01]  /*1c490*/  FSEL R49, R22, -INF , !P5 ;  /* 0xff80000016317808 */ /* 0x000fe20006800000 */
[--C-:B------:R-:W-:Y:S01]  /*1c4a0*/  IMAD.IADD R22, R246, 0x1, -R12.reuse ;  /* 0x00000001f6167824 */ /* 0x100fe200078e0a0c */
[C---:B------:R-:W-:Y:S01]  /*1c4b0*/  ISETP.GE.OR P3, PT, R12.reuse, R244, !P3 ;  /* 0x000000f40c00720c */ /* 0x040fe20005f66670 */
[----:B------:R-:W-:Y:S01]  /*1c4c0*/  IMAD.IADD R27, R243, 0x1, -R12 ;  /* 0x00000001f31b7824 */ /* 0x000fe200078e0a0c */
[----:B------:R-:W-:-:S02]  /*1c4d0*/  ISETP.GE.OR P4, PT, R12, R241, !P4 ;  /* 0x000000f10c00720c */ /* 0x000fc40006786670 */
[----:B------:R-:W-:Y:S02]  /*1c4e0*/  FMNMX.FTZ R12, R3, R13, !PT ;  /* 0x0000000d030c7209 */ /* 0x000fe40007810000 */
[----:B------:R-:W-:Y:S02]  /*1c4f0*/  IABS R252, R252 ;  /* 0x000000fc00fc7213 */ /* 0x000fe40000000000 */
[----:B------:R-:W-:Y:S02]  /*1c500*/  FMNMX.FTZ R12, R25, R12, !PT ;  /* 0x0000000c190c7209 */ /* 0x000fe40007810000 */
[----:B------:R-:W-:Y:S02]  /*1c510*/  I2FP.F32.S32 R252, R252 ;  /* 0x000000fc00fc7245 */ /* 0x000fe40000201400 */
[----:B------:R-:W-:Y:S02]  /*1c520*/  FSEL R251, R251, -INF , !P2 ;  /* 0xff800000fbfb7808 */ /* 0x000fe40005000000 */
[----:B------:R-:W-:-:S02]  /*1c530*/  FMNMX.FTZ R12, R24, R12, !PT ;  /* 0x0000000c180c7209 */ /* 0x000fc40007810000 */
[C---:B------:R-:W-:Y:S02]  /*1c540*/  ISETP.GE.AND P2, PT, R23.reuse, R245, PT ;  /* 0x000000f51700720c */ /* 0x040fe40003f46270 */
[----:B------:R-:W-:Y:S01]  /*1c550*/  ISETP.GE.AND P5, PT, R23, R242, PT ;  /* 0x000000f21700720c */ /* 0x000fe20003fa6270 */
[----:B------:R-:W-:Y:S01]  /*1c560*/  FFMA.FTZ R252, -R247, R252, R5 ;  /* 0x000000fcf7fc7223 */ /* 0x000fe20000010105 */
[C---:B------:R-:W-:Y:S01]  /*1c570*/  VIADD R5, R47.reuse, 0x31 ;  /* 0x000000312f057836 */ /* 0x040fe20000000000 */
[----:B------:R-:W-:Y:S01]  /*1c580*/  FMNMX.FTZ R12, R26, R12, !PT ;  /* 0x0000000c1a0c7209 */ /* 0x000fe20007810000 */
[----:B------:R-:W-:Y:S01]  /*1c590*/  VIADD R4, R47, 0x38 ;  /* 0x000000382f047836 */ /* 0x000fe20000000000 */
[----:B------:R-:W-:Y:S01]  /*1c5a0*/  ISETP.GE.OR P2, PT, R23, R244, !P2 ;  /* 0x000000f41700720c */ /* 0x000fe20005746670 */
[----:B------:R-:W-:Y:S01]  /*1c5b0*/  VIADD R47, R47, 0x39 ;  /* 0x000000392f2f7836 */ /* 0x000fe20000000000 */
[----:B------:R-:W-:Y:S01]  /*1c5c0*/  ISETP.GE.OR P5, PT, R23, R241, !P5 ;  /* 0x000000f11700720c */ /* 0x000fe20006fa6670 */
[----:B------:R-:W-:Y:S01]  /*1c5d0*/  IMAD.IADD R23, R243, 0x1, -R23 ;  /* 0x00000001f3177824 */ /* 0x000fe200078e0a17 */
[----:B------:R-:W-:Y:S01]  /*1c5e0*/  FMNMX.FTZ R12, R21, R12, !PT ;  /* 0x0000000c150c7209 */ /* 0x000fe20007810000 */
[----:B------:R-:W-:-:S03]  /*1c5f0*/  IMAD.IADD R13, R246, 0x1, -R47 ;  /* 0x00000001f60d7824 */ /* 0x000fc600078e0a2f */
[----:B------:R-:W-:Y:S02]  /*1c600*/  IABS R23, R23 ;  /* 0x0000001700177213 */ /* 0x000fe40000000000 */
[----:B------:R-:W-:Y:S02]  /*1c610*/  FMNMX.FTZ R12, R20, R12, !PT ;  /* 0x0000000c140c7209 */ /* 0x000fe40007810000 */
[----:B------:R-:W-:Y:S02]  /*1c620*/  IABS R13, R13 ;  /* 0x0000000d000d7213 */ /* 0x000fe40000000000 */
[----:B------:R-:W-:Y:S02]  /*1c630*/  I2FP.F32.S32 R23, R23 ;  /* 0x0000001700177245 */ /* 0x000fe40000201400 */
[----:B------:R-:W-:Y:S02]  /*1c640*/  IABS R22, R22 ;  /* 0x0000001600167213 */ /* 0x000fe40000000000 */
[----:B------:R-:W-:-:S02]  /*1c650*/  FMNMX.FTZ R12, R48, R12, !PT ;  /* 0x0000000c300c7209 */ /* 0x000fc40007810000 */
[----:B------:R-:W-:Y:S01]  /*1c660*/  I2FP.F32.S32 R13, R13 ;  /* 0x0000000d000d7245 */ /* 0x000fe20000201400 */
[----:B------:R-:W-:Y:S01]  /*1c670*/  FFMA.FTZ R15, -R247, R23, R15 ;  /* 0x00000017f70f7223 */ /* 0x000fe2000001010f */
[----:B------:R-:W-:Y:S01]  /*1c680*/  I2FP.F32.S32 R22, R22 ;  /* 0x0000001600167245 */ /* 0x000fe20000201400 */
[----:B------:R-:W-:Y:S01]  /*1c690*/  IMAD.IADD R23, R246, 0x1, -R5 ;  /* 0x00000001f6177824 */ /* 0x000fe200078e0a05 */
[----:B------:R-:W-:Y:S01]  /*1c6a0*/  FMNMX.FTZ R12, R49, R12, !PT ;  /* 0x0000000c310c7209 */ /* 0x000fe20007810000 */
[C---:B------:R-:W-:Y:S02]  /*1c6b0*/  FFMA.FTZ R46, -R247.reuse, R13, R46 ;  /* 0x0000000df72e7223 */ /* 0x040fe4000001012e */
[----:B------:R-:W-:Y:S01]  /*1c6c0*/  FFMA.FTZ R28, -R247, R22, R28 ;  /* 0x00000016f71c7223 */ /* 0x000fe2000001011c */
[----:B------:R-:W-:Y:S01]  /*1c6d0*/  FMNMX.FTZ R13, R230, R12, !PT ;  /* 0x0000000ce60d7209 */ /* 0x000fe20007810000 */
[----:B------:R-:W-:Y:S01]  /*1c6e0*/  IMAD.IADD R22, R246, 0x1, -R4 ;  /* 0x00000001f6167824 */ /* 0x000fe200078e0a04 */
[----:B------:R-:W-:-:S02]  /*1c6f0*/  FMNMX.FTZ R12, R17, R16, !PT ;  /* 0x00000010110c7209 */ /* 0x000fc40007810000 */
[----:B------:R-:W-:Y:S02]  /*1c700*/  IABS R23, R23 ;  /* 0x0000001700177213 */ /* 0x000fe40000000000 */
[----:B------:R-:W-:Y:S02]  /*1c710*/  FMNMX.FTZ R12, R11, R12, !PT ;  /* 0x0000000c0b0c7209 */ /* 0x000fe40007810000 */
[----:B------:R-:W-:Y:S02]  /*1c720*/  I2FP.F32.S32 R23, R23 ;  /* 0x0000001700177245 */ /* 0x000fe40000201400 */
[----:B------:R-:W-:Y:S02]  /*1c730*/  IABS R22, R22 ;  /* 0x0000001600167213 */ /* 0x000fe40000000000 */
[----:B------:R-:W-:Y:S02]  /*1c740*/  FSEL R252, R252, -INF , !P2 ;  /* 0xff800000fcfc7808 */ /* 0x000fe40005000000 */
[----:B------:R-:W-:-:S02]  /*1c750*/  ISETP.GE.AND P2, PT, R5, R245, PT ;  /* 0x000000f50500720c */ /* 0x000fc40003f46270 */
[----:B------:R-:W-:Y:S01]  /*1c760*/  FMNMX.FTZ R12, R6, R12, !PT ;  /* 0x0000000c060c7209 */ /* 0x000fe20007810000 */
[----:B------:R-:W-:Y:S01]  /*1c770*/  FFMA.FTZ R23, -R247, R23, R29 ;  /* 0x00000017f7177223 */ /* 0x000fe2000001011d */
[----:B------:R-:W-:Y:S02]  /*1c780*/  I2FP.F32.S32 R22, R22 ;  /* 0x0000001600167245 */ /* 0x000fe40000201400 */
[----:B------:R-:W-:Y:S02]  /*1c790*/  FSEL R248, R28, -INF , !P3 ;  /* 0xff8000001cf87808 */ /* 0x000fe40005800000 */
[----:B------:R-:W-:Y:S02]  /*1c7a0*/  ISETP.GE.OR P2, PT, R5, R244, !P2 ;  /* 0x000000f40500720c */ /* 0x000fe40005746670 */
[----:B------:R-:W-:Y:S02]  /*1c7b0*/  ISETP.GE.AND P3, PT, R4, R245, PT ;  /* 0x000000f50400720c */ /* 0x000fe40003f66270 */
[----:B------:R-:W-:-:S02]  /*1c7c0*/  FMNMX.FTZ R13, R252, R13, !PT ;  /* 0x0000000dfc0d7209 */ /* 0x000fc40007810000 */
[----:B------:R-:W-:Y:S01]  /*1c7d0*/  FMNMX.FTZ R12, R9, R12, !PT ;  /* 0x0000000c090c7209 */ /* 0x000fe20007810000 */
[----:B------:R-:W-:Y:S01]  /*1c7e0*/  FFMA.FTZ R22, -R247, R22, R36 ;  /* 0x00000016f7167223 */ /* 0x000fe20000010124 */
[----:B------:R-:W-:Y:S02]  /*1c7f0*/  FSEL R221, R23, -INF , !P2 ;  /* 0xff80000017dd7808 */ /* 0x000fe40005000000 */
[----:B------:R-:W-:Y:S02]  /*1c800*/  ISETP.GE.OR P3, PT, R4, R244, !P3 ;  /* 0x000000f40400720c */ /* 0x000fe40005f66670 */
[----:B------:R-:W-:Y:S02]  /*1c810*/  ISETP.GE.AND P2, PT, R47, R245, PT ;  /* 0x000000f52f00720c */ /* 0x000fe40003f46270 */
[----:B------:R-:W-:Y:S02]  /*1c820*/  FMNMX.FTZ R13, R248, R13, !PT ;  /* 0x0000000df80d7209 */ /* 0x000fe40007810000 */
[----:B------:R-:W-:-:S02]  /*1c830*/  FMNMX.FTZ R12, R7, R12, !PT ;  /* 0x0000000c070c7209 */ /* 0x000fc40007810000 */
[----:B------:R-:W-:Y:S02]  /*1c840*/  FSEL R249, R14, -INF , !P1 ;  /* 0xff8000000ef97808 */ /* 0x000fe40004800000 */
[----:B------:R-:W-:Y:S02]  /*1c850*/  FSEL R220, R22, -INF , !P3 ;  /* 0xff80000016dc7808 */ /* 0x000fe40005800000 */
[----:B------:R-:W-:Y:S02]  /*1c860*/  ISETP.GE.OR P2, PT, R47, R244, !P2 ;  /* 0x000000f42f00720c */ /* 0x000fe40005746670 */
[----:B------:R-:W-:Y:S02]  /*1c870*/  FMNMX.FTZ R13, R221, R13, !PT ;  /* 0x0000000ddd0d7209 */ /* 0x000fe40007810000 */
[----:B------:R-:W-:Y:S02]  /*1c880*/  FMNMX.FTZ R14, R8, R12, !PT ;  /* 0x0000000c080e7209 */ /* 0x000fe40007810000 */
[----:B------:R-:W-:Y:S01]  /*1c890*/  ISETP.GE.AND P3, PT, R5, R242, PT ;  /* 0x000000f20500720c */ /* 0x000fe20003f66270 */
[----:B------:R-:W-:Y:S01]  /*1c8a0*/  IMAD.IADD R22, R243, 0x1, -R5 ;  /* 0x00000001f3167824 */ /* 0x000fe200078e0a05 */
[----:B------:R-:W-:-:S02]  /*1c8b0*/  FSEL R195, R46, -INF , !P2 ;  /* 0xff8000002ec37808 */ /* 0x000fc40005000000 */
[----:B------:R-:W-:Y:S02]  /*1c8c0*/  FMNMX.FTZ R13, R220, R13, !PT ;  /* 0x0000000ddc0d7209 */ /* 0x000fe40007810000 */
[----:B------:R-:W-:Y:S02]  /*1c8d0*/  FMNMX.FTZ R14, R166, R14, !PT ;  /* 0x0000000ea60e7209 */ /* 0x000fe40007810000 */
        /* <DEDUP_REMOVED lines=8> */
[----:B------:R-:W-:Y:S01]  /*1c960*/  ISETP.GE.OR P2, PT, R4, R241, !P2 ;  /* 0x000000f10400720c */ /* 0x000fe20005746670 */
[----:B------:R-:W-:Y:S01]  /*1c970*/  IMAD.IADD R4, R243, 0x1, -R47 ;  /* 0x00000001f3047824 */ /* 0x000fe200078e0a2f */
[----:B------:R-:W-:Y:S01]  /*1c980*/  FMNMX.FTZ R14, R250, R14, !PT ;  /* 0x0000000efa0e7209 */ /* 0x000fe20007810000 */
[----:B------:R-:W-:Y:S01]  /*1c990*/  FFMA.FTZ R30, -R247, R27, R30 ;  /* 0x0000001bf71e7223 */ /* 0x000fe2000001011e */
[----:B------:R-:W-:Y:S02]  /*1c9a0*/  IABS R13, R13 ;  /* 0x0000000d000d7213 */ /* 0x000fe40000000000 */
[----:B------:R-:W-:-:S02]  /*1c9b0*/  I2FP.F32.S32 R22, R22 ;  /* 0x0000001600167245 */ /* 0x000fc40000201400 */
[----:B------:R-:W-:Y:S02]  /*1c9c0*/  FSEL R183, R15, -INF , !P5 ;  /* 0xff8000000fb77808 */ /* 0x000fe40006800000 */
[----:B------:R-:W-:Y:S01]  /*1c9d0*/  FMNMX.FTZ R14, R249, R14, !PT ;  /* 0x0000000ef90e7209 */ /* 0x000fe20007810000 */
[----:B------:R-:W-:Y:S01]  /*1c9e0*/  FFMA.FTZ R10, -R247, R22, R10 ;  /* 0x00000016f70a7223 */ /* 0x000fe2000001010a */
[----:B------:R-:W-:Y:S02]  /*1c9f0*/  IABS R4, R4 ;  /* 0x0000000400047213 */ /* 0x000fe40000000000 */
[----:B------:R-:W-:Y:S02]  /*1ca00*/  I2FP.F32.S32 R13, R13 ;  /* 0x0000000d000d7245 */ /* 0x000fe40000201400 */
[----:B------:R-:W-:Y:S02]  /*1ca10*/  FSEL R193, R30, -INF , !P4 ;  /* 0xff8000001ec17808 */ /* 0x000fe40006000000 */
[----:B------:R-:W-:Y:S01]  /*1ca20*/  FMNMX.FTZ R14, R183, R14, !PT ;  /* 0x0000000eb70e7209 */ /* 0x000fe20007810000 */
[----:B------:R-:W-:Y:S01]  /*1ca30*/  FFMA.FTZ R13, -R247, R13, R31 ;  /* 0x0000000df70d7223 */ /* 0x000fe2000001011f */
[----:B------:R-:W-:Y:S01]  /*1ca40*/  I2FP.F32.S32 R4, R4 ;  /* 0x0000000400047245 */ /* 0x000fe20000201400 */
[----:B------:R-:W1:Y:S01]  /*1ca50*/  SHFL.BFLY PT, R12, R5, 0x2, 0x1f ;  /* 0x0c401f00050c7f89 */ /* 0x000e6200000e0000 */
[----:B------:R-:W-:-:S02]  /*1ca60*/  ISETP.GE.AND P1, PT, R47, R242, PT ;  /* 0x000000f22f00720c */ /* 0x000fc40003f26270 */
[----:B------:R-:W-:Y:S02]  /*1ca70*/  FSEL R192, R10, -INF , !P3 ;  /* 0xff8000000ac07808 */ /* 0x000fe40005800000 */
[----:B------:R-:W-:Y:S01]  /*1ca80*/  FMNMX.FTZ R14, R193, R14, !PT ;  /* 0x0000000ec10e7209 */ /* 0x000fe20007810000 */
[----:B------:R-:W-:Y:S01]  /*1ca90*/  FFMA.FTZ R0, -R247, R4, R0 ;  /* 0x00000004f7007223 */ /* 0x000fe20000010100 */
[----:B------:R-:W-:Y:S02]  /*1caa0*/  ISETP.GE.OR P1, PT, R47, R241, !P1 ;  /* 0x000000f12f00720c */ /* 0x000fe40004f26670 */
[----:B------:R-:W-:Y:S02]  /*1cab0*/  FSEL R191, R13, -INF , !P2 ;  /* 0xff8000000dbf7808 */ /* 0x000fe40005000000 */
[----:B------:R-:W-:Y:S02]  /*1cac0*/  FMNMX.FTZ R14, R192, R14, !PT ;  /* 0x0000000ec00e7209 */ /* 0x000fe40007810000 */
[----:B------:R-:W-:-:S02]  /*1cad0*/  FSEL R190, R0, -INF , !P1 ;  /* 0xff80000000be7808 */ /* 0x000fc40004800000 */
        /* <DEDUP_REMOVED lines=9> */
[----:B---3--:R-:W-:-:S05]  /*1cb70*/  FMUL.FTZ R194, R189, R164 ;  /* 0x000000a4bdc27220 */ /* 0x008fca0000410000 */
[----:B------:R-:W-:Y:S02]  /*1cb80*/  FSEL R194, R194, RZ, P1 ;  /* 0x000000ffc2c27208 */ /* 0x000fe40000800000 */
[----:B------:R-:W-:-:S03]  /*1cb90*/  LEA R219, R41, UR4, 0x1 ;  /* 0x0000000429db7c11 */ /* 0x000fc6000f8e08ff */
[-CC-:B------:R-:W-:Y:S02]  /*1cba0*/  FFMA.FTZ R175, R3, R189.reuse, -R194.reuse ;  /* 0x000000bd03af7223 */ /* 0x180fe400000108c2 */
[----:B------:R-:W1:Y:S01]  /*1cbb0*/  LDSM.16.MT88.4 R156, [R219+0x10000] ;  /* 0x01000000db9c783b */ /* 0x000e620000004200 */
[-CC-:B------:R-:W-:Y:S01]  /*1cbc0*/  FFMA.FTZ R178, R19, R189.reuse, -R194.reuse ;  /* 0x000000bd13b27223 */ /* 0x180fe200000108c2 */
[-CC-:B------:R-:W-:Y:S01]  /*1cbd0*/  FFMA.FTZ R177, R18, R189.reuse, -R194.reuse ;  /* 0x000000bd12b17223 */ /* 0x180fe200000108c2 */
[-CC-:B------:R-:W-:Y:S01]  /*1cbe0*/  FFMA.FTZ R173, R25, R189.reuse, -R194.reuse ;  /* 0x000000bd19ad7223 */ /* 0x180fe200000108c2 */
[-CC-:B------:R-:W-:Y:S01]  /*1cbf0*/  FFMA.FTZ R171, R24, R189.reuse, -R194.reuse ;  /* 0x000000bd18ab7223 */ /* 0x180fe200000108c2 */
[-CC-:B------:R-:W-:Y:S01]  /*1cc00*/  FFMA.FTZ R168, R26, R189.reuse, -R194.reuse ;  /* 0x000000bd1aa87223 */ /* 0x180fe200000108c2 */
[----:B--2---:R-:W-:Y:S01]  /*1cc10*/  FMNMX.FTZ R3, R0, R4, !PT ;  /* 0x0000000400037209 */ /* 0x004fe20007810000 */
[----:B------:R-:W-:Y:S01]  /*1cc20*/  FFMA.FTZ R167, R21, R189, -R194 ;  /* 0x000000bd15a77223 */ /* 0x000fe200000108c2 */
[----:B------:R-:W-:Y:S02]  /*1cc30*/  LDSM.16.MT88.4 R104, [R219+0x16000] ;  /* 0x01600000db68783b */ /* 0x000fe40000004200 */
[----:B------:R-:W-:Y:S01]  /*1cc40*/  FSETP.NEU.FTZ.AND P1, PT, R3, -INF , PT ;  /* 0xff8000000300780b */ /* 0x000fe20003f3d000 */
[----:B------:R-:W-:Y:S01]  /*1cc50*/  FMUL.FTZ R188, R189, R3 ;  /* 0x00000003bdbc7220 */ /* 0x000fe20000410000 */
[----:B------:R-:W-:Y:S04]  /*1cc60*/  LDSM.16.MT88.4 R72, [R219+0x14000] ;  /* 0x01400000db48783b */ /* 0x000fe80000004200 */
[----:B------:R-:W-:Y:S01]  /*1cc70*/  FSEL R188, R188, RZ, P1 ;  /* 0x000000ffbcbc7208 */ /* 0x000fe20000800000 */
[--C-:B------:R-:W-:Y:S01]  /*1cc80*/  IMAD R218, R40, 0x2, R219.reuse ;  /* 0x0000000228da7824 */ /* 0x100fe200078e02db */
[----:B------:R-:W-:Y:S08]  /*1cc90*/  MUFU.EX2 R178, R178 ;  /* 0x000000b200b27308 */ /* 0x000ff00000000800 */
[----:B------:R-:W2:Y:S01]  /*1cca0*/  MUFU.EX2 R177, R177 ;  /* 0x000000b100b17308 */ /* 0x000ea20000000800 */
[-CC-:B------:R-:W-:Y:S01]  /*1ccb0*/  FFMA.FTZ R182, R17, R189.reuse, -R188.reuse ;  /* 0x000000bd11b67223 */ /* 0x180fe200000108bc */
[-CC-:B------:R-:W-:Y:S01]  /*1ccc0*/  FFMA.FTZ R179, R16, R189.reuse, -R188.reuse ;  /* 0x000000bd10b37223 */ /* 0x180fe200000108bc */
[-CC-:B------:R-:W-:Y:S01]  /*1ccd0*/  FFMA.FTZ R176, R11, R189.reuse, -R188.reuse ;  /* 0x000000bd0bb07223 */ /* 0x180fe200000108bc */
[-CC-:B------:R-:W-:Y:S01]  /*1cce0*/  FFMA.FTZ R174, R6, R189.reuse, -R188.reuse ;  /* 0x000000bd06ae7223 */ /* 0x180fe200000108bc */
[----:B------:R-:W3:Y:S03]  /*1ccf0*/  LDSM.16.MT88.4 R148, [R218+0x10000] ;  /* 0x01000000da94783b */ /* 0x000ee60000004200 */
[----:B------:R-:W-:Y:S08]  /*1cd00*/  MUFU.EX2 R175, R175 ;  /* 0x000000af00af7308 */ /* 0x000ff00000000800 */
[----:B------:R-:W4:Y:S01]  /*1cd10*/  MUFU.EX2 R173, R173 ;  /* 0x000000ad00ad7308 */ /* 0x000f220000000800 */
[-C--:B------:R-:W-:Y:S01]  /*1cd20*/  FFMA.FTZ R170, R7, R189.reuse, -R188 ;  /* 0x000000bd07aa7223 */ /* 0x080fe200000108bc */
[----:B--2---:R-:W-:Y:S01]  /*1cd30*/  F2FP.BF16.F32.PACK_AB R128, R177, R178 ;  /* 0x000000b2b180723e */ /* 0x004fe200000010ff */
[----:B------:R-:W2:Y:S01]  /*1cd40*/  LDSM.16.MT88.4 R4, [R219+0x10800] ;  /* 0x01080000db04783b */ /* 0x000ea20000004200 */
[-C--:B------:R-:W-:Y:S01]  /*1cd50*/  FFMA.FTZ R0, R20, R189.reuse, -R194 ;  /* 0x000000bd14007223 */ /* 0x080fe200000108c2 */
[-CC-:B------:R-:W-:Y:S01]  /*1cd60*/  FFMA.FTZ R172, R9, R189.reuse, -R188.reuse ;  /* 0x000000bd09ac7223 */ /* 0x180fe200000108bc */
[-CC-:B------:R-:W-:Y:S01]  /*1cd70*/  FFMA.FTZ R169, R8, R189.reuse, -R188.reuse ;  /* 0x000000bd08a97223 */ /* 0x180fe200000108bc */
[----:B------:R-:W-:Y:S01]  /*1cd80*/  FFMA.FTZ R166, R166, R189, -R188 ;  /* 0x000000bda6a67223 */ /* 0x000fe200000108bc */
[----:B------:R-:W-:Y:S01]  /*1cd90*/  MUFU.EX2 R182, R182 ;  /* 0x000000b600b67308 */ /* 0x000fe20000000800 */
[C---:B------:R-:W-:Y:S01]  /*1cda0*/  IMAD R217, R39.reuse, 0x2, R219 ;  /* 0x0000000227d97824 */ /* 0x040fe200078e02db */
[----:B------:R-:W5:Y:S01]  /*1cdb0*/  LDSM.16.MT88.4 R184, [R218+0x10800] ;  /* 0x01080000dab8783b */ /* 0x000f620000004200 */
[----:B------:R-:W-:-:S03]  /*1cdc0*/  IMAD R216, R39, 0x2, R218 ;  /* 0x0000000227d87824 */ /* 0x000fc600078e02da */
[----:B------:R-:W5:Y:S02]  /*1cdd0*/  LDSM.16.MT88.4 R40, [R219+0x12000] ;  /* 0x01200000db28783b */ /* 0x000f640000004200 */
[----:B------:R-:W1:Y:S02]  /*1cde0*/  MUFU.EX2 R179, R179 ;  /* 0x000000b300b37308 */ /* 0x000e640000000800 */
[----:B------:R-:W-:Y:S04]  /*1cdf0*/  LDSM.16.MT88.4 R80, [R218+0x14000] ;  /* 0x01400000da50783b */ /* 0x000fe80000004200 */
[----:B------:R-:W-:Y:S02]  /*1ce00*/  LDSM.16.MT88.4 R16, [R218+0x12800] ;  /* 0x01280000da10783b */ /* 0x000fe40000004200 */
[----:B------:R-:W-:Y:S02]  /*1ce10*/  MUFU.EX2 R176, R176 ;  /* 0x000000b000b07308 */ /* 0x000fe40000000800 */
[----:B------:R-:W-:Y:S06]  /*1ce20*/  LDSM.16.MT88.4 R112, [R218+0x16000] ;  /* 0x01600000da70783b */ /* 0x000fec0000004200 */
[----:B------:R-:W3:Y:S01]  /*1ce30*/  MUFU.EX2 R174, R174 ;  /* 0x000000ae00ae7308 */ /* 0x000ee20000000800 */
[----:B----4-:R-:W-:Y:S01]  /*1ce40*/  F2FP.BF16.F32.PACK_AB R130, R173, R175 ;  /* 0x000000afad82723e */ /* 0x010fe200000010ff */
[----:B------:R-:W4:Y:S01]  /*1ce50*/  LDSM.16.MT88.4 R56, [R217+0x12000] ;  /* 0x01200000d938783b */ /* 0x000f220000004200 */
[----:B-1----:R-:W-:-:S03]  /*1ce60*/  F2FP.BF16.F32.PACK_AB R129, R179, R182 ;  /* 0x000000b6b381723e */ /* 0x002fc600000010ff */
[----:B------:R-:W1:Y:S02]  /*1ce70*/  LDSM.16.MT88.4 R64, [R216+0x12000] ;  /* 0x01200000d840783b */ /* 0x000e640000004200 */
[----:B------:R-:W-:Y:S02]  /*1ce80*/  MUFU.EX2 R171, R171 ;  /* 0x000000ab00ab7308 */ /* 0x000fe40000000800 */
[----:B------:R-:W1:Y:S04]  /*1ce90*/  LDSM.16.MT88.4 R20, [R219+0x12800] ;  /* 0x01280000db14783b */ /* 0x000e680000004200 */
[----:B------:R-:W1:Y:S01]  /*1cea0*/  LDSM.16.MT88.4 R12, [R217+0x12800] ;  /* 0x01280000d90c783b */ /* 0x000e620000004200 */
[----:B---3--:R-:W-:Y:S01]  /*1ceb0*/  F2FP.BF16.F32.PACK_AB R131, R174, R176 ;  /* 0x000000b0ae83723e */ /* 0x008fe200000010ff */
[----:B------:R-:W3:Y:S02]  /*1cec0*/  MUFU.EX2 R168, R168 ;  /* 0x000000a800a87308 */ /* 0x000ee40000000800 */
[----:B------:R-:W-:Y:S04]  /*1ced0*/  LDSM.16.MT88.4 R132, [R216+0x10000] ;  /* 0x01000000d884783b */ /* 0x000fe80000004200 */
[----:B------:R-:W-:Y:S01]  /*1cee0*/  LDSM.16.MT88.4 R96, [R216+0x14000] ;  /* 0x01400000d860783b */ /* 0x000fe20000004200 */
[C---:B------:R-:W-:Y:S01]  /*1cef0*/  HMMA.16816.F32.BF16 R160, R128.reuse, R156, RZ ;  /* 0x0000009c80a0723c */ /* 0x040fe200000418ff */
[----:B------:R-:W-:Y:S02]  /*1cf00*/  MUFU.EX2 R167, R167 ;  /* 0x000000a700a77308 */ /* 0x000fe40000000800 */
[----:B------:R-:W-:Y:S03]  /*1cf10*/  LDSM.16.MT88.4 R24, [R216+0x10800] ;  /* 0x01080000d818783b */ /* 0x000fe60000004200 */
[C---:B------:R-:W-:Y:S01]  /*1cf20*/  HMMA.16816.F32.BF16 R156, R128.reuse, R158, RZ ;  /* 0x0000009e809c723c */ /* 0x040fe200000418ff */
[----:B------:R-:W-:Y:S02]  /*1cf30*/  LDSM.16.MT88.4 R140, [R217+0x10000] ;  /* 0x01000000d98c783b */ /* 0x000fe40000004200 */
[----:B------:R-:W2:Y:S02]  /*1cf40*/  MUFU.EX2 R0, R0 ;  /* 0x0000000000007308 */ /* 0x000ea40000000800 */
[----:B------:R-:W-:Y:S06]  /*1cf50*/  LDSM.16.MT88.4 R88, [R217+0x14000] ;  /* 0x01400000d958783b */ /* 0x000fec0000004200 */
[----:B------:R-:W-:Y:S08]  /*1cf60*/  MUFU.EX2 R172, R172 ;  /* 0x000000ac00ac7308 */ /* 0x000ff00000000800 */
[----:B------:R-:W5:Y:S08]  /*1cf70*/  MUFU.EX2 R170, R170 ;  /* 0x000000aa00aa7308 */ /* 0x000f700000000800 */
[----:B------:R-:W-:Y:S08]  /*1cf80*/  MUFU.EX2 R169, R169 ;  /* 0x000000a900a97308 */ /* 0x000ff00000000800 */
[----:B------:R-:W4:Y:S01]  /*1cf90*/  MUFU.EX2 R166, R166 ;  /* 0x000000a600a67308 */ /* 0x000f220000000800 */
[----:B------:R-:W-:Y:S01]  /*1cfa0*/  HMMA.16816.F32.BF16 R152, R128, R148, RZ ;  /* 0x000000948098723c */ /* 0x000fe200000418ff */
[----:B---3--:R-:W-:Y:S01]  /*1cfb0*/  F2FP.BF16.F32.PACK_AB R8, R168, R171 ;  /* 0x000000aba808723e */ /* 0x008fe200000010ff */
[----:B------:R-:W-:Y:S01]  /*1cfc0*/  LDSM.16.MT88.4 R120, [R217+0x16000] ;  /* 0x01600000d978783b */ /* 0x000fe20000004200 */
[----:B--2---:R-:W-:-:S02]  /*1cfd0*/  F2FP.BF16.F32.PACK_AB R10, R0, R167 ;  /* 0x000000a7000a723e */ /* 0x004fc400000010ff */
[----:B-----5:R-:W-:Y:S01]  /*1cfe0*/  F2FP.BF16.F32.PACK_AB R9, R170, R172 ;  /* 0x000000acaa09723e */ /* 0x020fe200000010ff */
[----:B------:R-:W-:Y:S04]  /*1cff0*/  LDSM.16.MT88.4 R32, [R216+0x16000] ;  /* 0x01600000d820783b */ /* 0x000fe80000004200 */
[----:B------:R-:W-:Y:S01]  /*1d000*/  LDSM.16.MT88.4 R28, [R217+0x10800] ;  /* 0x01080000d91c783b */ /* 0x000fe20000004200 */
[----:B----4-:R-:W-:-:S07]  /*1d010*/  F2FP.BF16.F32.PACK_AB R11, R166, R169 ;  /* 0x000000a9a60b723e */ /* 0x010fce00000010ff */
[C---:B------:R-:W-:Y:S06]  /*1d020*/  HMMA.16816.F32.BF16 R160, R8.reuse, R4, R160 ;  /* 0x0000000408a0723c */ /* 0x040fec00000418a0 */
[C---:B------:R-:W-:Y:S01]  /*1d030*/  HMMA.16816.F32.BF16 R156, R8.reuse, R6, R156 ;  /* 0x00000006089c723c */ /* 0x040fe2000004189c */
[----:B------:R-:W2:Y:S05]  /*1d040*/  LDSM.16.MT88.4 R4, [R216+0x12800] ;  /* 0x01280000d804783b */ /* 0x000eaa0000004200 */
[----:B------:R-:W-:Y:S06]  /*1d050*/  HMMA.16816.F32.BF16 R152, R8, R184, R152 ;  /* 0x000000b80898723c */ /* 0x000fec0000041898 */
[----:B------:R-:W-:Y:S01]  /*1d060*/  HMMA.16816.F32.BF16 R36, R128, R40, RZ ;  /* 0x000000288024723c */ /* 0x000fe200000418ff */
[----:B------:R-:W-:-:S02]  /*1d070*/  IMAD.MOV.U32 R185, RZ, RZ, R49 ;  /* 0x000000ffffb97224 */ /* 0x000fc400078e0031 */
[----:B------:R-:W-:Y:S02]  /*1d080*/  IMAD.MOV.U32 R184, RZ, RZ, R48 ;  /* 0x000000ffffb87224 */ /* 0x000fe400078e0030 */
[----:B------:R-:W3:Y:S01]  /*1d090*/  LDSM.16.MT88.4 R48, [R218+0x12000] ;  /* 0x01200000da30783b */ /* 0x000ee20000004200 */
[C---:B------:R-:W-:Y:S06]  /*1d0a0*/  HMMA.16816.F32.BF16 R52, R128.reuse, R56, RZ ;  /* 0x000000388034723c */ /* 0x040fec00000418ff */
[C---:B-1----:R-:W-:Y:S06]  /*1d0b0*/  HMMA.16816.F32.BF16 R60, R128.reuse, R64, RZ ;  /* 0x00000040803c723c */ /* 0x042fec00000418ff */
[C---:B------:R-:W-:Y:S06]  /*1d0c0*/  HMMA.16816.F32.BF16 R40, R128.reuse, R42, RZ ;  /* 0x0000002a8028723c */ /* 0x040fec00000418ff */
[C---:B------:R-:W-:Y:S06]  /*1d0d0*/  HMMA.16816.F32.BF16 R56, R128.reuse, R58, RZ ;  /* 0x0000003a8038723c */ /* 0x040fec00000418ff */
[----:B------:R-:W-:Y:S06]  /*1d0e0*/  HMMA.16816.F32.BF16 R64, R128, R66, RZ ;  /* 0x000000428040723c */ /* 0x000fec00000418ff */
[C---:B------:R-:W-:Y:S06]  /*1d0f0*/  HMMA.16816.F32.BF16 R36, R8.reuse, R20, R36 ;  /* 0x000000140824723c */ /* 0x040fec0000041824 */
[C---:B------:R-:W-:Y:S01]  /*1d100*/  HMMA.16816.F32.BF16 R40, R8.reuse, R22, R40 ;  /* 0x000000160828723c */ /* 0x040fe20000041828 */
[----:B------:R-:W1:Y:S05]  /*1d110*/  LDSM.16.MT88.4 R20, [R218+0x14800] ;  /* 0x01480000da14783b */ /* 0x000e6a0000004200 */
[C---:B------:R-:W-:Y:S06]  /*1d120*/  HMMA.16816.F32.BF16 R52, R8.reuse, R12, R52 ;  /* 0x0000000c0834723c */ /* 0x040fec0000041834 */
[C---:B------:R-:W-:Y:S01]  /*1d130*/  HMMA.16816.F32.BF16 R56, R8.reuse, R14, R56 ;  /* 0x0000000e0838723c */ /* 0x040fe20000041838 */
[----:B------:R-:W-:Y:S05]  /*1d140*/  LDSM.16.MT88.4 R12, [R219+0x16800] ;  /* 0x01680000db0c783b */ /* 0x000fea0000004200 */
[C---:B--2---:R-:W-:Y:S06]  /*1d150*/  HMMA.16816.F32.BF16 R60, R8.reuse, R4, R60 ;  /* 0x00000004083c723c */ /* 0x044fec000004183c */
[----:B------:R-:W-:Y:S01]  /*1d160*/  HMMA.16816.F32.BF16 R64, R8, R6, R64 ;  /* 0x000000060840723c */ /* 0x000fe20000041840 */
[----:B------:R-:W2:Y:S05]  /*1d170*/  LDSM.16.MT88.4 R4, [R216+0x14800] ;  /* 0x01480000d804783b */ /* 0x000eaa0000004200 */
[C---:B------:R-:W-:Y:S06]  /*1d180*/  HMMA.16816.F32.BF16 R136, R128.reuse, R132, RZ ;  /* 0x000000848088723c */ /* 0x040fec00000418ff */
[C---:B---3--:R-:W-:Y:S06]  /*1d190*/  HMMA.16816.F32.BF16 R44, R128.reuse, R48, RZ ;  /* 0x00000030802c723c */ /* 0x048fec00000418ff */
        /* <DEDUP_REMOVED lines=109> */
[----:B------:R-:W-:Y:S01]  /*1d870*/  HMMA.16816.F32.BF16 R128, R4, R10, R128 ;  /* 0x0000000a0480723c */ /* 0x000fe20000041880 */
[----:B------:R-:W1:Y:S01]  /*1d880*/  LDSM.16.MT88.4 R8, [R216+0x11800] ;  /* 0x01180000d808783b */ /* 0x000e620000004200 */
[-C--:B------:R-:W-:Y:S01]  /*1d890*/  FFMA.FTZ R249, R195, R189.reuse, -R194 ;  /* 0x000000bdc3f97223 */ /* 0x080fe200000108c2 */
[----:B------:R-:W-:-:S03]  /*1d8a0*/  FFMA.FTZ R187, R192, R189, -R188 ;  /* 0x000000bdc0bb7223 */ /* 0x000fc600000108bc */
[----:B------:R-:W-:Y:S01]  /*1d8b0*/  HMMA.16816.F32.BF16 R152, R4, R28, R152 ;  /* 0x0000001c0498723c */ /* 0x000fe20000041898 */
[----:B------:R-:W-:-:S05]  /*1d8c0*/  FFMA.FTZ R191, R191, R189, -R188 ;  /* 0x000000bdbfbf7223 */ /* 0x000fca00000108bc */
[----:B------:R-:W-:Y:S01]  /*1d8d0*/  HMMA.16816.F32.BF16 R148, R4, R30, R148 ;  /* 0x0000001e0494723c */ /* 0x000fe20000041894 */
[-CC-:B------:R-:W-:Y:S01]  /*1d8e0*/  FFMA.FTZ R28, R248, R189.reuse, -R194.reuse ;  /* 0x000000bdf81c7223 */ /* 0x180fe200000108c2 */
[-C--:B------:R-:W-:Y:S01]  /*1d8f0*/  FFMA.FTZ R29, R221, R189.reuse, -R194 ;  /* 0x000000bddd1d7223 */ /* 0x080fe200000108c2 */
[----:B------:R-:W-:-:S04]  /*1d900*/  FFMA.FTZ R248, R190, R189, -R188 ;  /* 0x000000bdbef87223 */ /* 0x000fc800000108bc */
[-C--:B------:R-:W-:Y:S01]  /*1d910*/  FFMA.FTZ R30, R220, R189.reuse, -R194 ;  /* 0x000000bddc1e7223 */ /* 0x080fe200000108c2 */
        /* <DEDUP_REMOVED lines=106> */
[----:B--2---:R-:W-:Y:S02]  /*1dfc0*/  R2UR UR4, R166 ;  /* 0x00000000a60472ca */ /* 0x004fe400000e0000 */
[----:B------:R-:W-:-:S13]  /*1dfd0*/  R2UR UR5, R167 ;  /* 0x00000000a70572ca */ /* 0x000fda00000e0000 */
[----:B-1----:R-:W2:Y:S01]  /*1dfe0*/  LD.E R10, desc[UR4][R220.64+0x170] ;  /* 0x00017004dc0a7980 */ /* 0x002ea2000c101900 */
        /* <DEDUP_REMOVED lines=31> */
[-C--:B------:R-:W-:Y:S01]  /*1e1e0*/  @!P2 IADD3 R4, R4, -R7.reuse, RZ ;  /* 0x800000070404a210 */ /* 0x080fe20007ffe0ff */
[----:B------:R-:W-:Y:S01]  /*1e1f0*/  @!P2 VIADD R8, R8, 0x1 ;  /* 0x000000010808a836 */ /* 0x000fe20000000000 */
[----:B------:R-:W-:Y:S02]  /*1e200*/  ISETP.NE.AND P2, PT, R10, RZ, PT ;  /* 0x000000ff0a00720c */ /* 0x000fe40003f45270 */
[----:B------:R-:W-:Y:S02]  /*1e210*/  ISETP.GE.U32.AND P5, PT, R4, R7, PT ;  /* 0x000000070400720c */ /* 0x000fe40003fa6070 */
[----:B------:R-:W-:Y:S01]  /*1e220*/  @!P4 IMAD.IADD R5, R5, 0x1, -R7 ;  /* 0x000000010505c824 */ /* 0x000fe200078e0a07 */
[----:B------:R-:W-:-:S04]  /*1e230*/  @!P4 IADD3 R9, R9, 0x1, RZ ;  /* 0x000000010909c810 */ /* 0x000fc80007ffe0ff */
[----:B------:R-:W-:Y:S02]  /*1e240*/  ISETP.GE.U32.AND P6, PT, R5, R7, PT ;  /* 0x000000070500720c */ /* 0x000fe40003fc6070 */
[----:B------:R-:W-:-:S04]  /*1e250*/  LOP3.LUT R5, RZ, R10, RZ, 0x33, !PT ;  /* 0x0000000aff057212 */ /* 0x000fc800078e33ff */
[----:B------:R-:W-:-:S05]  /*1e260*/  @P5 VIADD R8, R8, 0x1 ;  /* 0x0000000108085836 */ /* 0x000fca0000000000 */
[----:B------:R-:W-:Y:S02]  /*1e270*/  MOV R6, R8 ;  /* 0x0000000800067202 */ /* 0x000fe40000000f00 */
[----:B------:R-:W-:-:S03]  /*1e280*/  @P6 VIADD R9, R9, 0x1 ;  /* 0x0000000109096836 */ /* 0x000fc60000000000 */
[----:B------:R-:W-:Y:S02]  /*1e290*/  @!P1 IMAD.MOV R6, RZ, RZ, -R6 ;  /* 0x000000ffff069224 */ /* 0x000fe400078e0a06 */
[----:B------:R-:W-:-:S03]  /*1e2a0*/  @!P3 IMAD.MOV R9, RZ, RZ, -R9 ;  /* 0x000000ffff09b224 */ /* 0x000fc600078e0a09 */
[C---:B------:R-:W-:Y:S02]  /*1e2b0*/  SEL R6, R5.reuse, R6, !P2 ;  /* 0x0000000605067207 */ /* 0x040fe40005000000 */
[----:B------:R-:W-:Y:S02]  /*1e2c0*/  SEL R5, R5, R9, !P2 ;  /* 0x0000000905057207 */ /* 0x000fe40005000000 */
[----:B------:R-:W2:Y:S01]  /*1e2d0*/  LD.E.64 R8, desc[UR4][R220.64+0x40] ;  /* 0x00004004dc087980 */ /* 0x000ea2000c101b00 */
[----:B------:R-:W-:-:S04]  /*1e2e0*/  IMAD.WIDE R14, R6, 0x4, R236 ;  /* 0x00000004060e7825 */ /* 0x000fc800078e02ec */
[C---:B------:R-:W-:Y:S01]  /*1e2f0*/  IMAD.WIDE R12, R5.reuse, 0x4, R236 ;  /* 0x00000004050c7825 */ /* 0x040fe200078e02ec */
        /* <DEDUP_REMOVED lines=8> */
[----:B------:R-:W-:Y:S02]  /*1e380*/  IMAD R5, R8, R6, R5 ;  /* 0x0000000608057224 */ /* 0x000fe400078e0205 */
[----:B---3--:R-:W-:Y:S02]  /*1e390*/  IMAD.IADD R0, R0, 0x1, -R4 ;  /* 0x0000000100007824 */ /* 0x008fe400078e0a04 */
[----:B------:R-:W-:-:S03]  /*1e3a0*/  IMAD.IADD R11, R11, 0x1, R5 ;  /* 0x000000010b0b7824 */ /* 0x000fc600078e0205 */
[----:B------:R-:W-:Y:S01]  /*1e3b0*/  SHF.R.S32.HI R6, RZ, 0x1f, R0 ;  /* 0x0000001fff067819 */ /* 0x000fe20000011400 */
[----:B----4-:R-:W-:Y:S02]  /*1e3c0*/  IMAD R4, R13, R0, RZ ;  /* 0x000000000d047224 */ /* 0x010fe400078e02ff */
[----:B------:R-:W-:-:S04]  /*1e3d0*/  IMAD.WIDE.U32 R10, R0, R12, R10 ;  /* 0x0000000c000a7225 */ /* 0x000fc800078e000a */
[----:B------:R-:W-:Y:S02]  /*1e3e0*/  IMAD R4, R12, R6, R4 ;  /* 0x000000060c047224 */ /* 0x000fe400078e0204 */
[----:B------:R-:W-:-:S03]  /*1e3f0*/  IMAD.MOV.U32 R5, RZ, RZ, R10 ;  /* 0x000000ffff057224 */ /* 0x000fc600078e000a */
[----:B------:R-:W-:Y:S01]  /*1e400*/  IADD3 R4, R11, R4, RZ ;  /* 0x000000040b047210 */ /* 0x000fe20007ffe0ff */
[----:B------:R-:W-:Y:S05]  /*1e410*/  BRA `(.L_x_7676) ;  /* 0x0000000000147947 */ /* 0x000fea0003800000 */
.L_x_7675:
[----:B--2---:R-:W-:Y:S02]  /*1e420*/  R2UR UR4, R166 ;  /* 0x00000000a60472ca */ /* 0x004fe400000e0000 */
[----:B------:R-:W-:-:S13]  /*1e430*/  R2UR UR5, R167 ;  /* 0x00000000a70572ca */ /* 0x000fda00000e0000 */
[----:B-1----:R-:W2:Y:S02]  /*1e440*/  LD.E R5, desc[UR4][R220.64+0x40] ;  /* 0x00004004dc057980 */ /* 0x002ea4000c101900 */
[----:B--2---:R-:W-:-:S05]  /*1e450*/  IMAD.U32 R5, R5, -0x40, RZ ;  /* 0xffffffc005057824 */ /* 0x004fca00078e00ff */
[----:B------:R-:W-:Y:S02]  /*1e460*/  SHF.R.S32.HI R4, RZ, 0x1f, R5 ;  /* 0x0000001fff047819 */ /* 0x000fe40000011405 */
.L_x_7676:
[----:B------:R-:W-:Y:S05]  /*1e470*/  BSYNC B0 ;  /* 0x0000000000007941 */ /* 0x000fea0003800000 */
.L_x_7674:
[C---:B------:R-:W-:Y:S02]  /*1e480*/  LOP3.LUT P6, RZ, R240.reuse, 0x1, RZ, 0xc0, !PT ;  /* 0x00000001f0ff7812 */ /* 0x040fe400078cc0ff */
        /* <DEDUP_REMOVED lines=12> */
[CCC-:B------:R-:W-:Y:S02]  /*1e550*/  @P4 LEA.HI.X R9, R0.reuse, R180.reuse, R4.reuse, 0x1, P2 ;  /* 0x000000b400094211 */ /* 0x1c0fe400010f0c04 */
[C---:B------:R-:W-:Y:S02]  /*1e560*/  @P3 LEA R6, P1, R0.reuse, R181, 0x1 ;  /* 0x000000b500063211 */ /* 0x040fe400078208ff */
        /* <DEDUP_REMOVED lines=128> */
[----:B--2---:R-:W-:Y:S04]  /*1ed70*/  LDSM.16.M88.4 R12, [R215] ;  /* 0x00000000d70c783b */ /* 0x004fe80000000200 */
[----:B------:R-:W2:Y:S04]  /*1ed80*/  LDSM.16.M88.4 R168, [R214+0x8000] ;  /* 0x00800000d6a8783b */ /* 0x000ea80000000200 */
[----:B------:R-:W4:Y:S04]  /*1ed90*/  LDSM.16.M88.4 R180, [R214+0x9800] ;  /* 0x00980000d6b4783b */ /* 0x000f280000000200 */
[----:B------:R-:W-:Y:S04]  /*1eda0*/  LDSM.16.M88.4 R4, [R222] ;  /* 0x00000000de04783b */ /* 0x000fe80000000200 */
[----:B------:R-:W-:Y:S04]  /*1edb0*/  LDSM.16.M88.4 R176, [R213] ;  /* 0x00000000d5b0783b */ /* 0x000fe80000000200 */
[----:B---3--:R-:W3:Y:S04]  /*1edc0*/  LDSM.16.M88.4 R28, [R214+0x8800] ;  /* 0x00880000d61c783b */ /* 0x008ee80000000200 */
[----:B------:R-:W5:Y:S04]  /*1edd0*/  LDSM.16.M88.4 R8, [R211] ;  /* 0x00000000d308783b */ /* 0x000f680000000200 */
[----:B------:R-:W5:Y:S04]  /*1ede0*/  LDSM.16.M88.4 R20, [R214+0x9000] ;  /* 0x00900000d614783b */ /* 0x000f680000000200 */
[----:B------:R-:W-:Y:S04]  /*1edf0*/  LDSM.16.M88.4 R184, [R212+0x8000] ;  /* 0x00800000d4b8783b */ /* 0x000fe80000000200 */
[----:B------:R-:W-:Y:S04]  /*1ee00*/  LDSM.16.M88.4 R192, [R222+0x2000] ;  /* 0x00200000dec0783b */ /* 0x000fe80000000200 */
[----:B------:R-:W-:Y:S01]  /*1ee10*/  LDSM.16.M88.4 R188, [R207] ;  /* 0x00000000cfbc783b */ /* 0x000fe20000000200 */
[C---:B--2---:R-:W-:Y:S03]  /*1ee20*/  HMMA.16816.F32.BF16 R172, R12.reuse, R168, RZ ;  /* 0x000000a80cac723c */ /* 0x044fe600000418ff */
[----:B------:R-:W0:Y:S03]  /*1ee30*/  LDGDEPBAR ;  /* 0x00000000000079af */ /* 0x000e260000000000 */
[C---:B------:R-:W-:Y:S06]  /*1ee40*/  HMMA.16816.F32.BF16 R168, R12.reuse, R170, RZ ;  /* 0x000000aa0ca8723c */ /* 0x040fec00000418ff */
[C---:B----4-:R-:W-:Y:S06]  /*1ee50*/  HMMA.16816.F32.BF16 R16, R12.reuse, R180, RZ ;  /* 0x000000b40c10723c */ /* 0x050fec00000418ff */
[----:B---3--:R-:W-:Y:S01]  /*1ee60*/  HMMA.16816.F32.BF16 R32, R12, R28, RZ ;  /* 0x0000001c0c20723c */ /* 0x008fe200000418ff */
[----:B-1----:R-:W-:-:S04]  /*1ee70*/  SHF.R.S32.HI R180, RZ, 0x1f, R0 ;  /* 0x0000001fffb47819 */ /* 0x002fc80000011400 */
[----:B------:R-:W-:Y:S01]  /*1ee80*/  LEA.HI R180, R180, R0, RZ, 0x4 ;  /* 0x00000000b4b47211 */ /* 0x000fe200078f20ff */
[----:B------:R-:W-:Y:S03]  /*1ee90*/  HMMA.16816.F32.BF16 R28, R12, R30, RZ ;  /* 0x0000001e0c1c723c */ /* 0x000fe600000418ff */
[----:B------:R-:W-:-:S03]  /*1eea0*/  LOP3.LUT R180, R180, 0xfffffff0, RZ, 0xc0, !PT ;  /* 0xfffffff0b4b47812 */ /* 0x000fc600078ec0ff */
[----:B------:R-:W-:Y:S02]  /*1eeb0*/  HMMA.16816.F32.BF16 R172, R4, R176, R172 ;  /* 0x000000b004ac723c */ /* 0x000fe400000418ac */
[----:B------:R-:W-:-:S04]  /*1eec0*/  IMAD.IADD R180, R0, 0x1, -R180 ;  /* 0x0000000100b47824 */ /* 0x000fc800078e0ab4 */
[----:B------:R-:W-:Y:S01]  /*1eed0*/  HMMA.16816.F32.BF16 R168, R4, R178, R168 ;  /* 0x000000b204a8723c */ /* 0x000fe200000418a8 */
[----:B------:R-:W1:Y:S01]  /*1eee0*/  LDSM.16.M88.4 R176, [R210] ;  /* 0x00000000d2b0783b */ /* 0x000e620000000200 */
[----:B------:R-:W-:-:S04]  /*1eef0*/  SHF.R.S32.HI R165, RZ, 0x1f, R180 ;  /* 0x0000001fffa57819 */ /* 0x000fc800000114b4 */
[----:B-----5:R-:W-:Y:S01]  /*1ef00*/  HMMA.16816.F32.BF16 R32, R4, R8, R32 ;  /* 0x000000080420723c */ /* 0x020fe20000041820 */
[----:B------:R-:W-:-:S04]  /*1ef10*/  LEA.HI R165, R165, R180, RZ, 0x3 ;  /* 0x000000b4a5a57211 */ /* 0x000fc800078f18ff */
[----:B------:R-:W-:Y:S01]  /*1ef20*/  LOP3.LUT R165, R165, 0xfffffff8, RZ, 0xc0, !PT ;  /* 0xfffffff8a5a57812 */ /* 0x000fe200078ec0ff */
[----:B------:R-:W-:Y:S01]  /*1ef30*/  HMMA.16816.F32.BF16 R28, R4, R10, R28 ;  /* 0x0000000a041c723c */ /* 0x000fe2000004181c */
[----:B------:R-:W2:Y:S03]  /*1ef40*/  LDSM.16.M88.4 R8, [R209] ;  /* 0x00000000d108783b */ /* 0x000ea60000000200 */
[----:B------:R-:W-:Y:S02]  /*1ef50*/  IMAD.IADD R165, R180, 0x1, -R165 ;  /* 0x00000001b4a57824 */ /* 0x000fe400078e0aa5 */
[----:B------:R-:W-:Y:S03]  /*1ef60*/  HMMA.16816.F32.BF16 R24, R12, R20, RZ ;  /* 0x000000140c18723c */ /* 0x000fe600000418ff */
[----:B------:R-:W-:Y:S01]  /*1ef70*/  LOP3.LUT P1, RZ, R165, 0x4, RZ, 0xc0, !PT ;  /* 0x00000004a5ff7812 */ /* 0x000fe2000782c0ff */
[----:B------:R-:W-:-:S02]  /*1ef80*/  IMAD.MOV.U32 R165, RZ, RZ, 0x20 ;  /* 0x00000020ffa57424 */ /* 0x000fc400078e00ff */
[----:B------:R-:W-:Y:S03]  /*1ef90*/  HMMA.16816.F32.BF16 R20, R12, R22, RZ ;  /* 0x000000160c14723c */ /* 0x000fe600000418ff */
[----:B------:R-:W-:-:S03]  /*1efa0*/  SEL R165, R165, 0xffffffe0, !P1 ;  /* 0xffffffe0a5a57807 */ /* 0x000fc60004800000 */
[----:B------:R-:W-:Y:S01]  /*1efb0*/  HMMA.16816.F32.BF16 R12, R12, R182, RZ ;  /* 0x000000b60c0c723c */ /* 0x000fe200000418ff */
[----:B------:R-:W-:Y:S01]  /*1efc0*/  LDSM.16.M88.4 R180, [R212+0x8800] ;  /* 0x00880000d4b4783b */ /* 0x000fe20000000200 */
[----:B------:R-:W-:-:S10]  /*1efd0*/  IMAD R165, R165, 0x2, R215 ;  /* 0x00000002a5a57824 */ /* 0x000fd400078e02d7 */
[C---:B-1----:R-:W-:Y:S06]  /*1efe0*/  HMMA.16816.F32.BF16 R24, R4.reuse, R176, R24 ;  /* 0x000000b00418723c */ /* 0x042fec0000041818 */
        /* <DEDUP_REMOVED lines=34> */
[----:B------:R-:W1:Y:S05]  /*1f210*/  LDSM.16.M88.4 R184, [R206] ;  /* 0x00000000ceb8783b */ /* 0x000e6a0000000200 */
[C---:B------:R-:W-:Y:S06]  /*1f220*/  HMMA.16816.F32.BF16 R32, R4.reuse, R180, R32 ;  /* 0x000000b40420723c */ /* 0x040fec0000041820 */
[C---:B------:R-:W-:Y:S01]  /*1f230*/  HMMA.16816.F32.BF16 R28, R4.reuse, R182, R28 ;  /* 0x000000b6041c723c */ /* 0x040fe2000004181c */
[----:B------:R-:W3:Y:S05]  /*1f240*/  LDSM.16.M88.4 R180, [R205] ;  /* 0x00000000cdb4783b */ /* 0x000eea0000000200 */
[C---:B------:R-:W-:Y:S06]  /*1f250*/  HMMA.16816.F32.BF16 R24, R4.reuse, R176, R24 ;  /* 0x000000b00418723c */ /* 0x040fec0000041818 */
[C---:B------:R-:W-:Y:S01]  /*1f260*/  HMMA.16816.F32.BF16 R20, R4.reuse, R178, R20 ;  /* 0x000000b20414723c */ /* 0x040fe20000041814 */
[----:B------:R-:W4:Y:S05]  /*1f270*/  LDSM.16.M88.4 R176, [R204] ;  /* 0x00000000ccb0783b */ /* 0x000f2a0000000200 */
[C---:B--2---:R-:W-:Y:S06]  /*1f280*/  HMMA.16816.F32.BF16 R16, R4.reuse, R8, R16 ;  /* 0x000000080410723c */ /* 0x044fec0000041810 */
        /* <DEDUP_REMOVED lines=14> */
[----:B------:R-:W-:Y:S04]  /*1f370*/  LDSM.16.M88.4 R188, [R2+0x2000] ;  /* 0x0020000002bc783b */ /* 0x000fe80000000200 */
[----:B------:R-:W3:Y:S01]  /*1f380*/  LD.E R192, desc[UR4][R220.64+0x18c] ;  /* 0x00018c04dcc07980 */ /* 0x000ee2000c101900 */
        /* <DEDUP_REMOVED lines=12> */
[----:B------:R-:W5:Y:S01]  /*1f450*/  LDSM.16.M88.4 R180, [R208+0x3800] ;  /* 0x00380000d0b4783b */ /* 0x000f620000000200 */
[C---:B-1----:R-:W-:Y:S06]  /*1f460*/  HMMA.16816.F32.BF16 R24, R188.reuse, R184, R24 ;  /* 0x000000b8bc18723c */ /* 0x042fec0000041818 */
[C---:B------:R-:W-:Y:S01]  /*1f470*/  HMMA.16816.F32.BF16 R20, R188.reuse, R186, R20 ;  /* 0x000000babc14723c */ /* 0x040fe20000041814 */
[----:B------:R-:W-:Y:S05]  /*1f480*/  LDSM.16.M88.4 R184, [R203] ;  /* 0x00000000cbb8783b */ /* 0x000fea0000000200 */
[C---:B----4-:R-:W-:Y:S06]  /*1f490*/  HMMA.16816.F32.BF16 R172, R188.reuse, R4, R172 ;  /* 0x00000004bcac723c */ /* 0x050fec00000418ac */
[C---:B------:R-:W-:Y:S01]  /*1f4a0*/  HMMA.16816.F32.BF16 R168, R188.reuse, R6, R168 ;  /* 0x00000006bca8723c */ /* 0x040fe200000418a8 */
[----:B------:R-:W1:Y:S05]  /*1f4b0*/  LDSM.16.M88.4 R4, [R214+0xc000] ;  /* 0x00c00000d604783b */ /* 0x000e6a0000000200 */
[C---:B--2---:R-:W-:Y:S06]  /*1f4c0*/  HMMA.16816.F32.BF16 R32, R188.reuse, R8, R32 ;  /* 0x00000008bc20723c */ /* 0x044fec0000041820 */
[C---:B------:R-:W-:Y:S01]  /*1f4d0*/  HMMA.16816.F32.BF16 R28, R188.reuse, R10, R28 ;  /* 0x0000000abc1c723c */ /* 0x040fe2000004181c */
[----:B------:R-:W2:Y:S05]  /*1f4e0*/  LDSM.16.M88.4 R8, [R214+0xc800] ;  /* 0x00c80000d608783b */ /* 0x000eaa0000000200 */
        /* <DEDUP_REMOVED lines=9> */
[----:B------:R-:W2:Y:S05]  /*1f580*/  LDSM.16.M88.4 R8, [R202] ;  /* 0x00000000ca08783b */ /* 0x000eaa0000000200 */
[C---:B----4-:R-:W-:Y:S06]  /*1f590*/  HMMA.16816.F32.BF16 R24, R176.reuse, R180, R24 ;  /* 0x000000b4b018723c */ /* 0x050fec0000041818 */
[C---:B------:R-:W-:Y:S01]  /*1f5a0*/  HMMA.16816.F32.BF16 R20, R176.reuse, R182, R20 ;  /* 0x000000b6b014723c */ /* 0x040fe20000041814 */
[----:B------:R-:W4:Y:S05]  /*1f5b0*/  LDSM.16.M88.4 R180, [R200] ;  /* 0x00000000c8b4783b */ /* 0x000f2a0000000200 */
[C---:B-1----:R-:W-:Y:S06]  /*1f5c0*/  HMMA.16816.F32.BF16 R16, R176.reuse, R4, R16 ;  /* 0x00000004b010723c */ /* 0x042fec0000041810 */
[----:B------:R-:W-:Y:S01]  /*1f5d0*/  HMMA.16816.F32.BF16 R12, R176, R6, R12 ;  /* 0x00000006b00c723c */ /* 0x000fe2000004180c */
[----:B------:R-:W1:Y:S04]  /*1f5e0*/  LDSM.16.M88.4 R4, [R201] ;  /* 0x00000000c904783b */ /* 0x000e680000000200 */
[----:B------:R-:W-:Y:S01]  /*1f5f0*/  LDSM.16.M88.4 R176, [R165+0x4000] ;  /* 0x00400000a5b0783b */ /* 0x000fe20000000200 */
[C---:B------:R-:W-:Y:S06]  /*1f600*/  HMMA.16816.F32.BF16 R172, R188.reuse, R184, R172 ;  /* 0x000000b8bcac723c */ /* 0x040fec00000418ac */
[C---:B------:R-:W-:Y:S01]  /*1f610*/  HMMA.16816.F32.BF16 R168, R188.reuse, R186, R168 ;  /* 0x000000babca8723c */ /* 0x040fe200000418a8 */
[----:B------:R-:W-:Y:S05]  /*1f620*/  LDSM.16.M88.4 R184, [R2+0x4000] ;  /* 0x0040000002b8783b */ /* 0x000fea0000000200 */
[C---:B--2---:R-:W-:Y:S06]  /*1f630*/  HMMA.16816.F32.BF16 R32, R188.reuse, R8, R32 ;  /* 0x00000008bc20723c */ /* 0x044fec0000041820 */
[C---:B------:R-:W-:Y:S01]  /*1f640*/  HMMA.16816.F32.BF16 R28, R188.reuse, R10, R28 ;  /* 0x0000000abc1c723c */ /* 0x040fe2000004181c */
[----:B------:R-:W2:Y:S05]  /*1f650*/  LDSM.16.M88.4 R8, [R212+0xc000] ;  /* 0x00c00000d408783b */ /* 0x000eaa0000000200 */
[C---:B----4-:R-:W-:Y:S06]  /*1f660*/  HMMA.16816.F32.BF16 R16, R188.reuse, R180, R16 ;  /* 0x000000b4bc10723c */ /* 0x050fec0000041810 */
[C---:B------:R-:W-:Y:S01]  /*1f670*/  HMMA.16816.F32.BF16 R12, R188.reuse, R182, R12 ;  /* 0x000000b6bc0c723c */ /* 0x040fe2000004180c */
[----:B------:R-:W-:Y:S05]  /*1f680*/  LDSM.16.M88.4 R180, [R212+0xd000] ;  /* 0x00d00000d4b4783b */ /* 0x000fea0000000200 */
[C---:B-1----:R-:W-:Y:S06]  /*1f690*/  HMMA.16816.F32.BF16 R24, R188.reuse, R4, R24 ;  /* 0x00000004bc18723c */ /* 0x042fec0000041818 */
[----:B------:R-:W-:Y:S01]  /*1f6a0*/  HMMA.16816.F32.BF16 R20, R188, R6, R20 ;  /* 0x00000006bc14723c */ /* 0x000fe20000041814 */
[----:B------:R-:W1:Y:S04]  /*1f6b0*/  LDSM.16.M88.4 R4, [R212+0xc800] ;  /* 0x00c80000d404783b */ /* 0x000e680000000200 */
[----:B------:R-:W-:Y:S01]  /*1f6c0*/  LDSM.16.M88.4 R188, [R196] ;  /* 0x00000000c4bc783b */ /* 0x000fe20000000200 */
[C---:B--2---:R-:W-:Y:S06]  /*1f6d0*/  HMMA.16816.F32.BF16 R172, R176.reuse, R8, R172 ;  /* 0x00000008b0ac723c */ /* 0x044fec00000418ac */
[C---:B------:R-:W-:Y:S01]  /*1f6e0*/  HMMA.16816.F32.BF16 R168, R176.reuse, R10, R168 ;  /* 0x0000000ab0a8723c */ /* 0x040fe200000418a8 */
[----:B------:R-:W2:Y:S05]  /*1f6f0*/  LDSM.16.M88.4 R8, [R212+0xd800] ;  /* 0x00d80000d408783b */ /* 0x000eaa0000000200 */
[C---:B-1----:R-:W-:Y:S06]  /*1f700*/  HMMA.16816.F32.BF16 R32, R176.reuse, R4, R32 ;  /* 0x00000004b020723c */ /* 0x042fec0000041820 */
[C---:B------:R-:W-:Y:S01]  /*1f710*/  HMMA.16816.F32.BF16 R28, R176.reuse, R6, R28 ;  /* 0x00000006b01c723c */ /* 0x040fe2000004181c */
[----:B------:R-:W1:Y:S05]  /*1f720*/  LDSM.16.M88.4 R4, [R208+0x4000] ;  /* 0x00400000d004783b */ /* 0x000e6a0000000200 */
[C---:B--2---:R-:W-:Y:S06]  /*1f730*/  HMMA.16816.F32.BF16 R16, R176.reuse, R8, R16 ;  /* 0x00000008b010723c */ /* 0x044fec0000041810 */
[C---:B------:R-:W-:Y:S01]  /*1f740*/  HMMA.16816.F32.BF16 R12, R176.reuse, R10, R12 ;  /* 0x0000000ab00c723c */ /* 0x040fe2000004180c */
[----:B------:R-:W2:Y:S05]  /*1f750*/  LDSM.16.M88.4 R8, [R208+0x4800] ;  /* 0x00480000d008783b */ /* 0x000eaa0000000200 */
[----:B------:R-:W-:Y:S06]  /*1f760*/  HMMA.16816.F32.BF16 R24, R176, R180, R24 ;  /* 0x000000b4b018723c */ /* 0x000fec0000041818 */
[C---:B-1----:R-:W-:Y:S06]  /*1f770*/  HMMA.16816.F32.BF16 R172, R184.reuse, R4, R172 ;  /* 0x00000004b8ac723c */ /* 0x042fec00000418ac */
[----:B------:R-:W-:Y:S01]  /*1f780*/  HMMA.16816.F32.BF16 R168, R184, R6, R168 ;  /* 0x00000006b8a8723c */ /* 0x000fe200000418a8 */
[----:B------:R-:W1:Y:S05]  /*1f790*/  LDSM.16.M88.4 R4, [R208+0x5800] ;  /* 0x00580000d004783b */ /* 0x000e6a0000000200 */
[----:B------:R-:W-:Y:S01]  /*1f7a0*/  HMMA.16816.F32.BF16 R20, R176, R182, R20 ;  /* 0x000000b6b014723c */ /* 0x000fe20000041814 */
[----:B------:R-:W-:Y:S04]  /*1f7b0*/  LDSM.16.M88.4 R180, [R215+0x6000] ;  /* 0x00600000d7b4783b */ /* 0x000fe80000000200 */
[----:B------:R-:W-:Y:S01]  /*1f7c0*/  LDSM.16.M88.4 R176, [R208+0x5000] ;  /* 0x00500000d0b0783b */ /* 0x000fe20000000200 */
[C---:B--2---:R-:W-:Y:S06]  /*1f7d0*/  HMMA.16816.F32.BF16 R32, R184.reuse, R8, R32 ;  /* 0x00000008b820723c */ /* 0x044fec0000041820 */
[C---:B------:R-:W-:Y:S01]  /*1f7e0*/  HMMA.16816.F32.BF16 R28, R184.reuse, R10, R28 ;  /* 0x0000000ab81c723c */ /* 0x040fe2000004181c */
[----:B------:R-:W2:Y:S05]  /*1f7f0*/  LDSM.16.M88.4 R8, [R214+0xe000] ;  /* 0x00e00000d608783b */ /* 0x000eaa0000000200 */
[C---:B-1----:R-:W-:Y:S06]  /*1f800*/  HMMA.16816.F32.BF16 R16, R184.reuse, R4, R16 ;  /* 0x00000004b810723c */ /* 0x042fec0000041810 */
[----:B------:R-:W-:Y:S01]  /*1f810*/  HMMA.16816.F32.BF16 R12, R184, R6, R12 ;  /* 0x00000006b80c723c */ /* 0x000fe2000004180c */
[----:B------:R-:W1:Y:S05]  /*1f820*/  LDSM.16.M88.4 R4, [R214+0xe800] ;  /* 0x00e80000d604783b */ /* 0x000e6a0000000200 */
[C---:B--2---:R-:W-:Y:S06]  /*1f830*/  HMMA.16816.F32.BF16 R172, R180.reuse, R8, R172 ;  /* 0x00000008b4ac723c */ /* 0x044fec00000418ac */
[----:B------:R-:W-:Y:S01]  /*1f840*/  HMMA.16816.F32.BF16 R168, R180, R10, R168 ;  /* 0x0000000ab4a8723c */ /* 0x000fe200000418a8 */
[----:B------:R-:W2:Y:S05]  /*1f850*/  LDSM.16.M88.4 R8, [R214+0xf800] ;  /* 0x00f80000d608783b */ /* 0x000eaa0000000200 */
        /* <DEDUP_REMOVED lines=10> */
[C---:B----4-:R-:W-:Y:S06]  /*1f900*/  HMMA.16816.F32.BF16 R24, R180.reuse, R176, R24 ;  /* 0x000000b0b418723c */ /* 0x050fec0000041818 */
        /* <DEDUP_REMOVED lines=11> */
[----:B------:R-:W-:Y:S05]  /*1f9c0*/  LDSM.16.M88.4 R176, [R212+0xf000] ;  /* 0x00f00000d4b0783b */ /* 0x000fea0000000200 */
[C---:B-1----:R-:W-:Y:S06]  /*1f9d0*/  HMMA.16816.F32.BF16 R172, R180.reuse, R4, R172 ;  /* 0x00000004b4ac723c */ /* 0x042fec00000418ac */
[----:B------:R-:W-:Y:S01]  /*1f9e0*/  HMMA.16816.F32.BF16 R168, R180, R6, R168 ;  /* 0x00000006b4a8723c */ /* 0x000fe200000418a8 */
[----:B------:R-:W1:Y:S05]  /*1f9f0*/  LDSM.16.M88.4 R4, [R212+0xf800] ;  /* 0x00f80000d404783b */ /* 0x000e6a0000000200 */
[C---:B------:R-:W-:Y:S06]  /*1fa00*/  HMMA.16816.F32.BF16 R16, R184.reuse, R188, R16 ;  /* 0x000000bcb810723c */ /* 0x040fec0000041810 */
[----:B------:R-:W-:Y:S01]  /*1fa10*/  HMMA.16816.F32.BF16 R12, R184, R190, R12 ;  /* 0x000000beb80c723c */ /* 0x000fe2000004180c */
[----:B------:R-:W-:Y:S05]  /*1fa20*/  LDSM.16.M88.4 R184, [R2+0x6000] ;  /* 0x0060000002b8783b */ /* 0x000fea0000000200 */
[C---:B--2---:R-:W-:Y:S06]  /*1fa30*/  HMMA.16816.F32.BF16 R32, R180.reuse, R8, R32 ;  /* 0x00000008b420723c */ /* 0x044fec0000041820 */
[C---:B------:R-:W-:Y:S01]  /*1fa40*/  HMMA.16816.F32.BF16 R28, R180.reuse, R10, R28 ;  /* 0x0000000ab41c723c */ /* 0x040fe2000004181c */
[----:B------:R-:W2:Y:S05]  /*1fa50*/  LDSM.16.M88.4 R8, [R208+0x6000] ;  /* 0x00600000d008783b */ /* 0x000eaa0000000200 */
[C---:B-1----:R-:W-:Y:S06]  /*1fa60*/  HMMA.16816.F32.BF16 R16, R180.reuse, R4, R16 ;  /* 0x00000004b410723c */ /* 0x042fec0000041810 */
[C---:B------:R-:W-:Y:S01]  /*1fa70*/  HMMA.16816.F32.BF16 R12, R180.reuse, R6, R12 ;  /* 0x00000006b40c723c */ /* 0x040fe2000004180c */
[----:B------:R-:W1:Y:S05]  /*1fa80*/  LDSM.16.M88.4 R4, [R208+0x7000] ;  /* 0x00700000d004783b */ /* 0x000e6a0000000200 */
[----:B------:R-:W-:Y:S06]  /*1fa90*/  HMMA.16816.F32.BF16 R24, R180, R176, R24 ;  /* 0x000000b0b418723c */ /* 0x000fec0000041818 */
[C---:B--2---:R-:W-:Y:S06]  /*1faa0*/  HMMA.16816.F32.BF16 R172, R184.reuse, R8, R172 ;  /* 0x00000008b8ac723c */ /* 0x044fec00000418ac */
[----:B------:R-:W-:Y:S01]  /*1fab0*/  HMMA.16816.F32.BF16 R168, R184, R10, R168 ;  /* 0x0000000ab8a8723c */ /* 0x000fe200000418a8 */
[----:B------:R-:W2:Y:S05]  /*1fac0*/  LDSM.16.M88.4 R8, [R208+0x7800] ;  /* 0x00780000d008783b */ /* 0x000eaa0000000200 */
[----:B------:R-:W-:Y:S01]  /*1fad0*/  HMMA.16816.F32.BF16 R20, R180, R178, R20 ;  /* 0x000000b2b414723c */ /* 0x000fe20000041814 */
[----:B------:R-:W-:Y:S01]  /*1fae0*/  IMAD.SHL.U32 R0, R0, 0x2, RZ ;  /* 0x0000000200007824 */ /* 0x000fe200078e00ff */
[----:B------:R-:W4:Y:S01]  /*1faf0*/  LDSM.16.M88.4 R176, [R208+0x6800] ;  /* 0x00680000d0b0783b */ /* 0x000f220000000200 */
[----:B------:R-:W-:-:S04]  /*1fb00*/  DEPBAR.LE SB0, 0x0 ;  /* 0x000080000000791a */ /* 0x000fc80000000000 */
[----:B------:R-:W-:-:S05]  /*1fb10*/  LOP3.LUT R0, R0, 0x6, RZ, 0xc0, !PT ;  /* 0x0000000600007812 */ /* 0x000fca00078ec0ff */
[----:B------:R-:W-:Y:S02]  /*1fb20*/  IMAD R0, R239, 0x40, R0 ;  /* 0x00000040ef007824 */ /* 0x000fe400078e0200 */
[----:B---3--:R-:W-:Y:S01]  /*1fb30*/  FMUL.FTZ R2, R172, R192 ;  /* 0x000000c0ac027220 */ /* 0x008fe20000410000 */
[----:B-1----:R-:W-:Y:S01]  /*1fb40*/  HMMA.16816.F32.BF16 R24, R184, R4, R24 ;  /* 0x00000004b818723c */ /* 0x002fe20000041818 */
[----:B------:R-:W-:-:S04]  /*1fb50*/  IMAD.IADD R172, R246, 0x1, -R0 ;  /* 0x00000001f6ac7824 */ /* 0x000fc800078e0a00 */
[----:B------:R-:W1:Y:S02]  /*1fb60*/  MUFU.TANH R2, R2 ;  /* 0x0000000200027308 */ /* 0x000e640000002400 */
[----:B------:R-:W-:Y:S01]  /*1fb70*/  FMUL.FTZ R4, R174, R192 ;  /* 0x000000c0ae047220 */ /* 0x000fe20000410000 */
[----:B------:R-:W-:Y:S01]  /*1fb80*/  VIADD R5, R0, 0x1 ;  /* 0x0000000100057836 */ /* 0x000fe20000000000 */
[----:B------:R-:W-:Y:S01]  /*1fb90*/  HMMA.16816.F32.BF16 R20, R184, R6, R20 ;  /* 0x00000006b814723c */ /* 0x000fe20000041814 */
[----:B------:R-:W-:Y:S02]  /*1fba0*/  IABS R172, R172 ;  /* 0x000000ac00ac7213 */ /* 0x000fe40000000000 */
[----:B------:R-:W-:-:S04]  /*1fbb0*/  IMAD.IADD R165, R246, 0x1, -R5 ;  /* 0x00000001f6a57824 */ /* 0x000fc800078e0a05 */
[----:B------:R-:W-:Y:S01]  /*1fbc0*/  FMUL.FTZ R6, R173, R192 ;  /* 0x000000c0ad067220 */ /* 0x000fe20000410000 */
[----:B------:R-:W3:Y:S01]  /*1fbd0*/  MUFU.TANH R4, R4 ;  /* 0x0000000400047308 */ /* 0x000ee20000002400 */
[----:B--2---:R-:W-:Y:S01]  /*1fbe0*/  HMMA.16816.F32.BF16 R16, R184, R8, R16 ;  /* 0x00000008b810723c */ /* 0x004fe20000041810 */
[----:B------:R-:W-:Y:S01]  /*1fbf0*/  IMAD.IADD R7, R243, 0x1, -R0 ;  /* 0x00000001f3077824 */ /* 0x000fe200078e0a00 */
[----:B------:R-:W-:-:S05]  /*1fc00*/  IABS R165, R165 ;  /* 0x000000a500a57213 */ /* 0x000fca0000000000 */
[----:B------:R-:W2:Y:S01]  /*1fc10*/  MUFU.TANH R6, R6 ;  /* 0x0000000600067308 */ /* 0x000ea20000002400 */
[----:B------:R-:W-:Y:S01]  /*1fc20*/  IMAD.MOV.U32 R9, RZ, RZ, R172 ;  /* 0x000000ffff097224 */ /* 0x000fe200078e00ac */
[----:B------:R-:W-:Y:S01]  /*1fc30*/  IABS R7, R7 ;  /* 0x0000000700077213 */ /* 0x000fe20000000000 */
[----:B------:R-:W-:Y:S01]  /*1fc40*/  IMAD.MOV.U32 R8, RZ, RZ, R165 ;  /* 0x000000ffff087224 */ /* 0x000fe200078e00a5 */
[C---:B------:R-:W-:Y:S02]  /*1fc50*/  ISETP.GE.AND P2, PT, R0.reuse, R245, PT ;  /* 0x000000f50000720c */ /* 0x040fe40003f46270 */
[----:B------:R-:W-:Y:S02]  /*1fc60*/  I2FP.F32.S32 R9, R9 ;  /* 0x0000000900097245 */ /* 0x000fe40000201400 */
[----:B------:R-:W-:Y:S02]  /*1fc70*/  I2FP.F32.S32 R7, R7 ;  /* 0x0000000700077245 */ /* 0x000fe40000201400 */
[----:B------:R-:W-:Y:S01]  /*1fc80*/  ISETP.GE.OR P2, PT, R0, R244, !P2 ;  /* 0x000000f40000720c */ /* 0x000fe20005746670 */
[----:B-1----:R-:W-:Y:S01]  /*1fc90*/  FFMA.FTZ R9, -R247, R9, R2 ;  /* 0x00000009f7097223 */ /* 0x002fe20000010102 */
[----:B------:R-:W-:Y:S01]  /*1fca0*/  I2FP.F32.S32 R8, R8 ;  /* 0x0000000800087245 */ /* 0x000fe20000201400 */
[----:B------:R-:W-:Y:S01]  /*1fcb0*/  HMMA.16816.F32.BF16 R12, R184, R10, R12 ;  /* 0x0000000ab80c723c */ /* 0x000fe2000004180c */
[----:B------:R-:W-:Y:S01]  /*1fcc0*/  FMUL.FTZ R175, R175, R192 ;  /* 0x000000c0afaf7220 */ /* 0x000fe20000410000 */
[----:B---3--:R-:W-:Y:S01]  /*1fcd0*/  FFMA.FTZ R2, -R247, R7, R4 ;  /* 0x00000007f7027223 */ /* 0x008fe20000010104 */
[----:B------:R-:W-:Y:S01]  /*1fce0*/  FSEL R9, R9, -INF , !P2 ;  /* 0xff80000009097808 */ /* 0x000fe20005000000 */
[----:B--2---:R-:W-:Y:S01]  /*1fcf0*/  FFMA.FTZ R7, -R247, R8, R6 ;  /* 0x00000008f7077223 */ /* 0x004fe20000010106 */
[----:B------:R-:W-:-:S02]  /*1fd00*/  ISETP.GE.AND P6, PT, R5, R245, PT ;  /* 0x000000f50500720c */ /* 0x000fc40003fc6270 */
[----:B------:R-:W-:Y:S01]  /*1fd10*/  FMUL.FTZ R10, R168, R192 ;  /* 0x000000c0a80a7220 */ /* 0x000fe20000410000 */
[C---:B------:R-:W-:Y:S01]  /*1fd20*/  ISETP.GE.AND P2, PT, R5.reuse, R242, PT ;  /* 0x000000f20500720c */ /* 0x040fe20003f46270 */
[----:B------:R-:W1:Y:S01]  /*1fd30*/  MUFU.TANH R8, R175 ;  /* 0x000000af00087308 */ /* 0x000e620000002400 */
[----:B------:R-:W-:Y:S01]  /*1fd40*/  VIADD R4, R0, 0x8 ;  /* 0x0000000800047836 */ /* 0x000fe20000000000 */
[C---:B------:R-:W-:Y:S01]  /*1fd50*/  ISETP.GE.OR P6, PT, R5.reuse, R244, !P6 ;  /* 0x000000f40500720c */ /* 0x040fe200077c6670 */
[-C--:B------:R-:W-:Y:S01]  /*1fd60*/  FMUL.FTZ R168, R170, R192.reuse ;  /* 0x000000c0aaa87220 */ /* 0x080fe20000410000 */
[----:B------:R-:W-:Y:S01]  /*1fd70*/  ISETP.GE.OR P2, PT, R5, R241, !P2 ;  /* 0x000000f10500720c */ /* 0x000fe20005746670 */
[----:B------:R-:W-:Y:S02]  /*1fd80*/  IMAD.IADD R5, R243, 0x1, -R5 ;  /* 0x00000001f3057824 */ /* 0x000fe400078e0a05 */
[----:B------:R-:W-:Y:S01]  /*1fd90*/  FMUL.FTZ R165, R169, R192 ;  /* 0x000000c0a9a57220 */ /* 0x000fe20000410000 */
[----:B----4-:R-:W-:Y:S01]  /*1fda0*/  HMMA.16816.F32.BF16 R32, R184, R176, R32 ;  /* 0x000000b0b820723c */ /* 0x010fe20000041820 */
[----:B------:R-:W2:Y:S01]  /*1fdb0*/  MUFU.TANH R10, R10 ;  /* 0x0000000a000a7308 */ /* 0x000ea20000002400 */
[----:B------:R-:W-:Y:S01]  /*1fdc0*/  ISETP.GE.AND P1, PT, R0, R242, PT ;  /* 0x000000f20000720c */ /* 0x000fe20003f26270 */
[----:B------:R-:W-:Y:S01]  /*1fdd0*/  IMAD.IADD R170, R246, 0x1, -R4 ;  /* 0x00000001f6aa7824 */ /* 0x000fe200078e0a04 */
[----:B------:R-:W-:Y:S01]  /*1fde0*/  IABS R5, R5 ;  /* 0x0000000500057213 */ /* 0x000fe20000000000 */
[C---:B------:R-:W-:Y:S01]  /*1fdf0*/  VIADD R6, R0.reuse, 0x9 ;  /* 0x0000000900067836 */ /* 0x040fe20000000000 */
[----:B------:R-:W-:-:S03]  /*1fe00*/  ISETP.GE.OR P1, PT, R0, R241, !P1 ;  /* 0x000000f10000720c */ /* 0x000fc60004f26670 */
[----:B------:R-:W3:Y:S01]  /*1fe10*/  MUFU.TANH R168, R168 ;  /* 0x000000a800a87308 */ /* 0x000ee20000002400 */
[----:B------:R-:W-:Y:S01]  /*1fe20*/  IABS R170, R170 ;  /* 0x000000aa00aa7213 */ /* 0x000fe20000000000 */
[----:B------:R-:W-:Y:S01]  /*1fe30*/  IMAD.IADD R169, R243, 0x1, -R4 ;  /* 0x00000001f3a97824 */ /* 0x000fe200078e0a04 */
[----:B------:R-:W-:Y:S01]  /*1fe40*/  I2FP.F32.S32 R5, R5 ;  /* 0x0000000500057245 */ /* 0x000fe20000201400 */
[----:B------:R-:W-:-:S04]  /*1fe50*/  IMAD.IADD R11, R246, 0x1, -R6 ;  /* 0x00000001f60b7824 */ /* 0x000fc800078e0a06 */
[----:B------:R-:W4:Y:S01]  /*1fe60*/  MUFU.TANH R165, R165 ;  /* 0x000000a500a57308 */ /* 0x000f220000002400 */
[----:B------:R-:W-:Y:S02]  /*1fe70*/  FSEL R2, R2, -INF , !P1 ;  /* 0xff80000002027808 */ /* 0x000fe40004800000 */
[----:B------:R-:W-:Y:S02]  /*1fe80*/  FSEL R7, R7, -INF , !P6 ;  /* 0xff80000007077808 */ /* 0x000fe40007000000 */
[C---:B------:R-:W-:Y:S02]  /*1fe90*/  ISETP.GE.AND P1, PT, R4.reuse, R245, PT ;  /* 0x000000f50400720c */ /* 0x040fe40003f26270 */
[----:B------:R-:W-:Y:S02]  /*1fea0*/  ISETP.GE.AND P6, PT, R4, R242, PT ;  /* 0x000000f20400720c */ /* 0x000fe40003fc6270 */
[----:B------:R-:W-:Y:S01]  /*1feb0*/  I2FP.F32.S32 R170, R170 ;  /* 0x000000aa00aa7245 */ /* 0x000fe20000201400 */
[----:B-1----:R-:W-:Y:S01]  /*1fec0*/  FFMA.FTZ R5, -R247, R5, R8 ;  /* 0x00000005f7057223 */ /* 0x002fe20000010108 */
[----:B------:R-:W-:-:S02]  /*1fed0*/  IABS R169, R169 ;  /* 0x000000a900a97213 */ /* 0x000fc40000000000 */
[----:B------:R-:W-:Y:S02]  /*1fee0*/  IABS R11, R11 ;  /* 0x0000000b000b7213 */ /* 0x000fe40000000000 */
[C---:B------:R-:W-:Y:S02]  /*1fef0*/  ISETP.GE.OR P1, PT, R4.reuse, R244, !P1 ;  /* 0x000000f40400720c */ /* 0x040fe40004f26670 */
[----:B------:R-:W-:Y:S01]  /*1ff00*/  ISETP.GE.OR P6, PT, R4, R241, !P6 ;  /* 0x000000f10400720c */ /* 0x000fe200077c6670 */
[----:B------:R-:W-:Y:S01]  /*1ff10*/  FMUL.FTZ R4, R171, R192 ;  /* 0x000000c0ab047220 */ /* 0x000fe20000410000 */
[----:B--2---:R-:W-:Y:S01]  /*1ff20*/  FFMA.FTZ R10, -R247, R170, R10 ;  /* 0x000000aaf70a7223 */ /* 0x004fe2000001010a */
[----:B------:R-:W-:Y:S02]  /*1ff30*/  I2FP.F32.S32 R169, R169 ;  /* 0x000000a900a97245 */ /* 0x000fe40000201400 */
[----:B------:R-:W-:Y:S02]  /*1ff40*/  I2FP.F32.S32 R11, R11 ;  /* 0x0000000b000b7245 */ /* 0x000fe40000201400 */
[----:B------:R-:W-:-:S02]  /*1ff50*/  FSEL R5, R5, -INF , !P2 ;  /* 0xff80000005057808 */ /* 0x000fc40005000000 */
[----:B------:R-:W-:Y:S01]  /*1ff60*/  ISETP.GE.AND P2, PT, R6, R245, PT ;  /* 0x000000f50600720c */ /* 0x000fe20003f46270 */
[----:B------:R-:W1:Y:S01]  /*1ff70*/  MUFU.TANH R4, R4 ;  /* 0x0000000400047308 */ /* 0x000e620000002400 */
[----:B------:R-:W-:Y:S01]  /*1ff80*/  FSEL R10, R10, -INF , !P1 ;  /* 0xff8000000a0a7808 */ /* 0x000fe20004800000 */
[C---:B---3--:R-:W-:Y:S01]  /*1ff90*/  FFMA.FTZ R168, -R247.reuse, R169, R168 ;  /* 0x000000a9f7a87223 */ /* 0x048fe200000101a8 */
[----:B----4-:R-:W-:Y:S01]  /*1ffa0*/  FFMA.FTZ R8, -R247, R11, R165 ;  /* 0x0000000bf7087223 */ /* 0x010fe200000101a5 */
[----:B------:R-:W-:Y:S01]  /*1ffb0*/  ISETP.GE.AND P1, PT, R6, R242, PT ;  /* 0x000000f20600720c */ /* 0x000fe20003f26270 */
[----:B------:R-:W-:Y:S01]  /*1ffc0*/  VIADD R11, R0, 0x10 ;  /* 0x00000010000b7836 */ /* 0x000fe20000000000 */
[----:B------:R-:W-:Y:S01]  /*1ffd0*/  ISETP.GE.OR P2, PT, R6, R244, !P2 ;  /* 0x000000f40600720c */ /* 0x000fe20005746670 */
[----:B------:R-:W-:Y:S02]  /*1ffe0*/  IMAD.IADD R169, R243, 0x1, -R6 ;  /* 0x00000001f3a97824 */ /* 0x000fe400078e0a06 */
[-C--:B------:R-:W-:Y:S01]  /*1fff0*/  FMUL.FTZ R34, R34, R192.reuse ;  /* 0x000000c022227220 */ /* 0x080fe20000410000 */
[----:B------:R-:W-:Y:S01]  /*20000*/  ISETP.GE.OR P1, PT, R6, R241, !P1 ;  /* 0x000000f10600720c */ /* 0x000fe20004f26670 */
[-C--:B------:R-:W-:Y:S01]  /*20010*/  FMUL.FTZ R33, R33, R192.reuse ;  /* 0x000000c021217220 */ /* 0x080fe20000410000 */
[----:B------:R-:W-:Y:S01]  /*20020*/  FMUL.FTZ R32, R32, R192 ;  /* 0x000000c020207220 */ /* 0x000fe20000410000 */
[----:B------:R-:W-:Y:S01]  /*20030*/  FSEL R6, R168, -INF , !P6 ;  /* 0xff800000a8067808 */ /* 0x000fe20007000000 */
[----:B------:R-:W-:Y:S01]  /*20040*/  HMMA.16816.F32.BF16 R28, R184, R178, R28 ;  /* 0x000000b2b81c723c */ /* 0x000fe2000004181c */
[----:B------:R-:W-:Y:S01]  /*20050*/  FSEL R8, R8, -INF , !P2 ;  /* 0xff80000008087808 */ /* 0x000fe20005000000 */
[----:B------:R2:W3:Y:S01]  /*20060*/  MUFU.TANH R176, R34 ;  /* 0x0000002200b07308 */ /* 0x0004e20000002400 */
[C---:B------:R-:W-:Y:S01]  /*20070*/  ISETP.GE.AND P6, PT, R11.reuse, R245, PT ;  /* 0x000000f50b00720c */ /* 0x040fe20003fc6270 */
[----:B------:R-:W-:Y:S01]  /*20080*/  VIADD R165, R0, 0x11 ;  /* 0x0000001100a57836 */ /* 0x000fe20000000000 */
[C---:B------:R-:W-:Y:S01]  /*20090*/  ISETP.GE.AND P2, PT, R11.reuse, R242, PT ;  /* 0x000000f20b00720c */ /* 0x040fe20003f46270 */
[----:B------:R-:W-:Y:S01]  /*200a0*/  IMAD.IADD R168, R246, 0x1, -R11 ;  /* 0x00000001f6a87824 */ /* 0x000fe200078e0a0b */
[----:B------:R-:W-:-:S03]  /*200b0*/  ISETP.GE.OR P6, PT, R11, R244, !P6 ;  /* 0x000000f40b00720c */ /* 0x000fc600077c6670 */
[----:B------:R-:W4:Y:S01]  /*200c0*/  MUFU.TANH R173, R33 ;  /* 0x0000002100ad7308 */ /* 0x000f220000002400 */
[----:B------:R-:W-:Y:S02]  /*200d0*/  ISETP.GE.OR P2, PT, R11, R241, !P2 ;  /* 0x000000f10b00720c */ /* 0x000fe40005746670 */
[----:B--2---:R-:W-:-:S05]  /*200e0*/  IABS R34, R169 ;  /* 0x000000a900227213 */ /* 0x004fca0000000000 */
[----:B------:R2:W5:Y:S01]  /*200f0*/  MUFU.TANH R179, R32 ;  /* 0x0000002000b37308 */ /* 0x0005620000002400 */
[----:B------:R-:W-:-:S05]  /*20100*/  I2FP.F32.S32 R34, R34 ;  /* 0x0000002200227245 */ /* 0x000fca0000201400 */
[----:B-1----:R-:W-:Y:S01]  /*20110*/  FFMA.FTZ R4, -R247, R34, R4 ;  /* 0x00000022f7047223 */ /* 0x002fe20000010104 */
[----:B--2---:R-:W-:Y:S02]  /*20120*/  IMAD.IADD R32, R243, 0x1, -R11 ;  /* 0x00000001f3207824 */ /* 0x004fe400078e0a0b */
[----:B------:R-:W-:-:S03]  /*20130*/  IMAD.IADD R11, R246, 0x1, -R165 ;  /* 0x00000001f60b7824 */ /* 0x000fc600078e0aa5 */
[----:B------:R-:W-:Y:S02]  /*20140*/  IABS R32, R32 ;  /* 0x0000002000207213 */ /* 0x000fe40000000000 */
[----:B------:R-:W-:Y:S02]  /*20150*/  IABS R11, R11 ;  /* 0x0000000b000b7213 */ /* 0x000fe40000000000 */
[----:B------:R-:W-:Y:S02]  /*20160*/  IABS R33, R168 ;  /* 0x000000a800217213 */ /* 0x000fe40000000000 */
[----:B------:R-:W-:Y:S02]  /*20170*/  I2FP.F32.S32 R32, R32 ;  /* 0x0000002000207245 */ /* 0x000fe40000201400 */
[----:B------:R-:W-:Y:S02]  /*20180*/  I2FP.F32.S32 R11, R11 ;  /* 0x0000000b000b7245 */ /* 0x000fe40000201400 */
[----:B------:R-:W-:Y:S01]  /*20190*/  FSEL R4, R4, -INF , !P1 ;  /* 0xff80000004047808 */ /* 0x000fe20004800000 */
[----:B------:R-:W-:Y:S01]  /*201a0*/  FMUL.FTZ R35, R35, R192 ;  /* 0x000000c023237220 */ /* 0x000fe20000410000 */
[----:B------:R-:W-:Y:S01]  /*201b0*/  ISETP.GE.AND P1, PT, R165, R245, PT ;  /* 0x000000f5a500720c */ /* 0x000fe20003f26270 */
[C---:B---3--:R-:W-:Y:S01]  /*201c0*/  FFMA.FTZ R176, -R247.reuse, R32, R176 ;  /* 0x00000020f7b07223 */ /* 0x048fe200000101b0 */
[----:B------:R-:W-:Y:S01]  /*201d0*/  I2FP.F32.S32 R33, R33 ;  /* 0x0000002100217245 */ /* 0x000fe20000201400 */
[----:B----4-:R-:W-:Y:S01]  /*201e0*/  FFMA.FTZ R173, -R247, R11, R173 ;  /* 0x0000000bf7ad7223 */ /* 0x010fe200000101ad */
[----:B------:R-:W-:Y:S01]  /*201f0*/  VIADD R11, R0, 0x18 ;  /* 0x00000018000b7836 */ /* 0x000fe20000000000 */
[----:B------:R-:W-:Y:S01]  /*20200*/  ISETP.GE.OR P1, PT, R165, R244, !P1 ;  /* 0x000000f4a500720c */ /* 0x000fe20004f26670 */
[----:B------:R-:W1:Y:S01]  /*20210*/  MUFU.TANH R178, R35 ;  /* 0x0000002300b27308 */ /* 0x000e620000002400 */
[----:B-----5:R-:W-:Y:S01]  /*20220*/  FFMA.FTZ R179, -R247, R33, R179 ;  /* 0x00000021f7b37223 */ /* 0x020fe200000101b3 */
[-C--:B------:R-:W-:Y:S01]  /*20230*/  FMUL.FTZ R28, R28, R192.reuse ;  /* 0x000000c01c1c7220 */ /* 0x080fe20000410000 */
[----:B------:R-:W-:Y:S01]  /*20240*/  FMUL.FTZ R30, R30, R192 ;  /* 0x000000c01e1e7220 */ /* 0x000fe20000410000 */
[----:B------:R-:W-:Y:S01]  /*20250*/  IMAD.IADD R33, R243, 0x1, -R165 ;  /* 0x00000001f3217824 */ /* 0x000fe200078e0aa5 */
[----:B------:R-:W-:-:S02]  /*20260*/  FSEL R176, R176, -INF , !P2 ;  /* 0xff800000b0b07808 */ /* 0x000fc40005000000 */
[----:B------:R-:W-:Y:S01]  /*20270*/  FSEL R173, R173, -INF , !P1 ;  /* 0xff800000adad7808 */ /* 0x000fe20004800000 */
[----:B------:R-:W-:Y:S01]  /*20280*/  FMUL.FTZ R29, R29, R192 ;  /* 0x000000c01d1d7220 */ /* 0x000fe20000410000 */
[C---:B------:R-:W-:Y:S02]  /*20290*/  ISETP.GE.AND P2, PT, R11.reuse, R245, PT ;  /* 0x000000f50b00720c */ /* 0x040fe40003f46270 */
[C---:B------:R-:W-:Y:S01]  /*202a0*/  ISETP.GE.AND P1, PT, R11.reuse, R242, PT ;  /* 0x000000f20b00720c */ /* 0x040fe20003f26270 */
[----:B------:R2:W-:Y:S01]  /*202b0*/  MUFU.TANH R174, R28 ;  /* 0x0000001c00ae7308 */ /* 0x0005e20000002400 */
[----:B------:R-:W-:Y:S01]  /*202c0*/  VIADD R32, R0, 0x19 ;  /* 0x0000001900207836 */ /* 0x000fe20000000000 */
[C---:B------:R-:W-:Y:S02]  /*202d0*/  ISETP.GE.OR P2, PT, R11.reuse, R244, !P2 ;  /* 0x000000f40b00720c */ /* 0x040fe40005746670 */
[----:B------:R-:W-:Y:S02]  /*202e0*/  ISETP.GE.OR P1, PT, R11, R241, !P1 ;  /* 0x000000f10b00720c */ /* 0x000fe40004f26670 */
[----:B------:R-:W-:-:S02]  /*202f0*/  IABS R33, R33 ;  /* 0x0000002100217213 */ /* 0x000fc40000000000 */
[----:B------:R3:W4:Y:S01]  /*20300*/  MUFU.TANH R177, R30 ;  /* 0x0000001e00b17308 */ /* 0x0007220000002400 */
[C---:B------:R-:W-:Y:S01]  /*20310*/  IMAD.IADD R175, R246.reuse, 0x1, -R32 ;  /* 0x00000001f6af7824 */ /* 0x040fe200078e0a20 */
[----:B------:R-:W-:Y:S02]  /*20320*/  I2FP.F32.S32 R33, R33 ;  /* 0x0000002100217245 */ /* 0x000fe40000201400 */
[----:B------:R-:W-:Y:S01]  /*20330*/  FSEL R179, R179, -INF , !P6 ;  /* 0xff800000b3b37808 */ /* 0x000fe20007000000 */
[--C-:B--2---:R-:W-:Y:S01]  /*20340*/  IMAD.IADD R28, R243, 0x1, -R11.reuse ;  /* 0x00000001f31c7824 */ /* 0x104fe200078e0a0b */
[----:B------:R-:W-:Y:S01]  /*20350*/  ISETP.GE.AND P6, PT, R165, R242, PT ;  /* 0x000000f2a500720c */ /* 0x000fe20003fc6270 */
[----:B---3--:R-:W-:Y:S02]  /*20360*/  IMAD.IADD R30, R246, 0x1, -R11 ;  /* 0x00000001f61e7824 */ /* 0x008fe400078e0a0b */
[----:B------:R2:W3:Y:S01]  /*20370*/  MUFU.TANH R11, R29 ;  /* 0x0000001d000b7308 */ /* 0x0004e20000002400 */
[----:B------:R-:W-:Y:S01]  /*20380*/  IABS R28, R28 ;  /* 0x0000001c001c7213 */ /* 0x000fe20000000000 */
[----:B-1----:R-:W-:Y:S01]  /*20390*/  FFMA.FTZ R178, -R247, R33, R178 ;  /* 0x00000021f7b27223 */ /* 0x002fe200000101b2 */
[----:B------:R-:W-:-:S02]  /*203a0*/  IABS R175, R175 ;  /* 0x000000af00af7213 */ /* 0x000fc40000000000 */
[----:B------:R-:W-:Y:S02]  /*203b0*/  ISETP.GE.OR P6, PT, R165, R241, !P6 ;  /* 0x000000f1a500720c */ /* 0x000fe400077c6670 */
[----:B------:R-:W-:Y:S02]  /*203c0*/  I2FP.F32.S32 R28, R28 ;  /* 0x0000001c001c7245 */ /* 0x000fe40000201400 */
[----:B------:R-:W-:Y:S01]  /*203d0*/  I2FP.F32.S32 R175, R175 ;  /* 0x000000af00af7245 */ /* 0x000fe20000201400 */
[-C--:B------:R-:W-:Y:S01]  /*203e0*/  FMUL.FTZ R24, R24, R192.reuse ;  /* 0x000000c018187220 */ /* 0x080fe20000410000 */
[----:B------:R-:W-:Y:S02]  /*203f0*/  FSEL R178, R178, -INF , !P6 ;  /* 0xff800000b2b27808 */ /* 0x000fe40007000000 */
[----:B------:R-:W-:Y:S01]  /*20400*/  ISETP.GE.AND P6, PT, R32, R245, PT ;  /* 0x000000f52000720c */ /* 0x000fe20003fc6270 */
[----:B--2---:R-:W-:Y:S01]  /*20410*/  FMUL.FTZ R29, R31, R192 ;  /* 0x000000c01f1d7220 */ /* 0x004fe20000410000 */
[----:B------:R-:W-:Y:S01]  /*20420*/  IABS R30, R30 ;  /* 0x0000001e001e7213 */ /* 0x000fe20000000000 */
[C---:B----4-:R-:W-:Y:S01]  /*20430*/  FFMA.FTZ R177, -R247.reuse, R28, R177 ;  /* 0x0000001cf7b17223 */ /* 0x050fe200000101b1 */
[----:B---3--:R-:W-:Y:S01]  /*20440*/  FFMA.FTZ R175, -R247, R175, R11 ;  /* 0x000000aff7af7223 */ /* 0x008fe2000001010b */
[----:B------:R-:W-:-:S02]  /*20450*/  VIADD R11, R0, 0x20 ;  /* 0x00000020000b7836 */ /* 0x000fc40000000000 */
[----:B------:R-:W1:Y:S01]  /*20460*/  MUFU.TANH R29, R29 ;  /* 0x0000001d001d7308 */ /* 0x000e620000002400 */
[----:B------:R-:W-:Y:S01]  /*20470*/  ISETP.GE.OR P6, PT, R32, R244, !P6 ;  /* 0x000000f42000720c */ /* 0x000fe200077c6670 */
[----:B------:R-:W-:Y:S01]  /*20480*/  FMUL.FTZ R188, R25, R192 ;  /* 0x000000c019bc7220 */ /* 0x000fe20000410000 */
[----:B------:R-:W-:Y:S01]  /*20490*/  I2FP.F32.S32 R30, R30 ;  /* 0x0000001e001e7245 */ /* 0x000fe20000201400 */
[----:B------:R-:W-:-:S04]  /*204a0*/  FMUL.FTZ R26, R26, R192 ;  /* 0x000000c01a1a7220 */ /* 0x000fc80000410000 */
[----:B------:R2:W-:Y:S01]  /*204b0*/  MUFU.TANH R189, R24 ;  /* 0x0000001800bd7308 */ /* 0x0005e20000002400 */
[----:B------:R-:W-:Y:S02]  /*204c0*/  FSEL R177, R177, -INF , !P1 ;  /* 0xff800000b1b17808 */ /* 0x000fe40004800000 */
[----:B------:R-:W-:Y:S01]  /*204d0*/  FSEL R175, R175, -INF , !P6 ;  /* 0xff800000afaf7808 */ /* 0x000fe20007000000 */
[----:B------:R-:W-:Y:S01]  /*204e0*/  FFMA.FTZ R174, -R247, R30, R174 ;  /* 0x0000001ef7ae7223 */ /* 0x000fe200000101ae */
[C---:B------:R-:W-:Y:S01]  /*204f0*/  ISETP.GE.AND P1, PT, R11.reuse, R245, PT ;  /* 0x000000f50b00720c */ /* 0x040fe20003f26270 */
[----:B------:R-:W-:Y:S01]  /*20500*/  VIADD R28, R0, 0x21 ;  /* 0x00000021001c7836 */ /* 0x000fe20000000000 */
[C---:B------:R-:W-:Y:S01]  /*20510*/  ISETP.GE.AND P6, PT, R11.reuse, R242, PT ;  /* 0x000000f20b00720c */ /* 0x040fe20003fc6270 */
[----:B------:R3:W4:Y:S01]  /*20520*/  MUFU.TANH R184, R26 ;  /* 0x0000001a00b87308 */ /* 0x0007220000002400 */
[----:B------:R-:W-:Y:S01]  /*20530*/  ISETP.GE.OR P1, PT, R11, R244, !P1 ;  /* 0x000000f40b00720c */ /* 0x000fe20004f26670 */
[----:B--2---:R-:W-:-:S06]  /*20540*/  IMAD.IADD R24, R243, 0x1, -R32 ;  /* 0x00000001f3187824 */ /* 0x004fcc00078e0a20 */
[----:B------:R-:W2:Y:S01]  /*20550*/  MUFU.TANH R188, R188 ;  /* 0x000000bc00bc7308 */ /* 0x000ea20000002400 */
[----:B------:R-:W-:Y:S02]  /*20560*/  ISETP.GE.OR P6, PT, R11, R241, !P6 ;  /* 0x000000f10b00720c */ /* 0x000fe400077c6670 */
[----:B------:R-:W-:Y:S01]  /*20570*/  IABS R24, R24 ;  /* 0x0000001800187213 */ /* 0x000fe20000000000 */
[--C-:B------:R-:W-:Y:S02]  /*20580*/  IMAD.IADD R25, R243, 0x1, -R11.reuse ;  /* 0x00000001f3197824 */ /* 0x100fe400078e0a0b */
[C---:B---3--:R-:W-:Y:S01]  /*20590*/  IMAD.IADD R26, R246.reuse, 0x1, -R11 ;  /* 0x00000001f61a7824 */ /* 0x048fe200078e0a0b */
[----:B------:R-:W-:Y:S01]  /*205a0*/  I2FP.F32.S32 R24, R24 ;  /* 0x0000001800187245 */ /* 0x000fe20000201400 */
[----:B------:R-:W-:Y:S01]  /*205b0*/  IMAD.IADD R11, R246, 0x1, -R28 ;  /* 0x00000001f60b7824 */ /* 0x000fe200078e0a1c */
[----:B------:R-:W-:Y:S02]  /*205c0*/  FSEL R174, R174, -INF , !P2 ;  /* 0xff800000aeae7808 */ /* 0x000fe40005000000 */
[----:B------:R-:W-:Y:S01]  /*205d0*/  ISETP.GE.AND P2, PT, R32, R242, PT ;  /* 0x000000f22000720c */ /* 0x000fe20003f46270 */
[----:B-1----:R-:W-:Y:S01]  /*205e0*/  FFMA.FTZ R24, -R247, R24, R29 ;  /* 0x00000018f7187223 */ /* 0x002fe2000001011d */
[----:B------:R-:W-:-:S02]  /*205f0*/  IABS R25, R25 ;  /* 0x0000001900197213 */ /* 0x000fc40000000000 */
[----:B------:R-:W-:Y:S02]  /*20600*/  IABS R11, R11 ;  /* 0x0000000b000b7213 */ /* 0x000fe40000000000 */
[----:B------:R-:W-:Y:S01]  /*20610*/  ISETP.GE.OR P2, PT, R32, R241, !P2 ;  /* 0x000000f12000720c */ /* 0x000fe20005746670 */
[-C--:B------:R-:W-:Y:S01]  /*20620*/  FMUL.FTZ R186, R20, R192.reuse ;  /* 0x000000c014ba7220 */ /* 0x080fe20000410000 */
[----:B------:R-:W-:Y:S02]  /*20630*/  I2FP.F32.S32 R25, R25 ;  /* 0x0000001900197245 */ /* 0x000fe40000201400 */
[----:B------:R-:W-:Y:S02]  /*20640*/  I2FP.F32.S32 R11, R11 ;  /* 0x0000000b000b7245 */ /* 0x000fe40000201400 */
[----:B------:R-:W-:Y:S01]  /*20650*/  FSEL R20, R24, -INF , !P2 ;  /* 0xff80000018147808 */ /* 0x000fe20005000000 */
[----:B------:R-:W-:Y:S01]  /*20660*/  FMUL.FTZ R27, R27, R192 ;  /* 0x000000c01b1b7220 */ /* 0x000fe20000410000 */
[----:B------:R-:W-:-:S02]  /*20670*/  IABS R26, R26 ;  /* 0x0000001a001a7213 */ /* 0x000fc40000000000 */
[----:B------:R-:W-:Y:S01]  /*20680*/  ISETP.GE.AND P2, PT, R28, R245, PT ;  /* 0x000000f51c00720c */ /* 0x000fe20003f46270 */
[C---:B----4-:R-:W-:Y:S01]  /*20690*/  FFMA.FTZ R184, -R247.reuse, R25, R184 ;  /* 0x00000019f7b87223 */ /* 0x050fe200000101b8 */
[----:B--2---:R-:W-:Y:S01]  /*206a0*/  FFMA.FTZ R188, -R247, R11, R188 ;  /* 0x0000000bf7bc7223 */ /* 0x004fe200000101bc */
[----:B------:R-:W-:Y:S01]  /*206b0*/  FMUL.FTZ R22, R22, R192 ;  /* 0x000000c016167220 */ /* 0x000fe20000410000 */
[----:B------:R-:W-:Y:S01]  /*206c0*/  I2FP.F32.S32 R26, R26 ;  /* 0x0000001a001a7245 */ /* 0x000fe20000201400 */
[----:B------:R-:W-:Y:S01]  /*206d0*/  VIADD R11, R0, 0x28 ;  /* 0x00000028000b7836 */ /* 0x000fe20000000000 */
[----:B------:R-:W-:Y:S01]  /*206e0*/  ISETP.GE.OR P2, PT, R28, R244, !P2 ;  /* 0x000000f41c00720c */ /* 0x000fe20005746670 */
[----:B------:R-:W1:Y:S01]  /*206f0*/  MUFU.TANH R185, R27 ;  /* 0x0000001b00b97308 */ /* 0x000e620000002400 */
[----:B------:R-:W-:Y:S01]  /*20700*/  IMAD.IADD R25, R243, 0x1, -R28 ;  /* 0x00000001f3197824 */ /* 0x000fe200078e0a1c */
[----:B------:R-:W-:Y:S01]  /*20710*/  FSEL R184, R184, -INF , !P6 ;  /* 0xff800000b8b87808 */ /* 0x000fe20007000000 */
[----:B------:R-:W-:Y:S01]  /*20720*/  FFMA.FTZ R189, -R247, R26, R189 ;  /* 0x0000001af7bd7223 */ /* 0x000fe200000101bd */
[----:B------:R-:W-:-:S04]  /*20730*/  FSEL R188, R188, -INF , !P2 ;  /* 0xff800000bcbc7808 */ /* 0x000fc80005000000 */
[----:B------:R-:W2:Y:S01]  /*20740*/  MUFU.TANH R186, R186 ;  /* 0x000000ba00ba7308 */ /* 0x000ea20000002400 */
[----:B------:R-:W-:Y:S01]  /*20750*/  ISETP.GE.AND P6, PT, R11, R245, PT ;  /* 0x000000f50b00720c */ /* 0x000fe20003fc6270 */
[----:B------:R-:W-:Y:S01]  /*20760*/  FMUL.FTZ R26, R21, R192 ;  /* 0x000000c0151a7220 */ /* 0x000fe20000410000 */
[----:B------:R-:W-:-:S05]  /*20770*/  ISETP.GE.AND P2, PT, R11, R242, PT ;  /* 0x000000f20b00720c */ /* 0x000fca0003f46270 */
[----:B------:R3:W4:Y:S01]  /*20780*/  MUFU.TANH R182, R22 ;  /* 0x0000001600b67308 */ /* 0x0007220000002400 */
[----:B------:R-:W-:Y:S01]  /*20790*/  VIADD R24, R0, 0x29 ;  /* 0x0000002900187836 */ /* 0x000fe20000000000 */
[----:B------:R-:W-:Y:S01]  /*207a0*/  ISETP.GE.OR P6, PT, R11, R244, !P6 ;  /* 0x000000f40b00720c */ /* 0x000fe200077c6670 */
[--C-:B------:R-:W-:Y:S01]  /*207b0*/  IMAD.IADD R21, R243, 0x1, -R11.reuse ;  /* 0x00000001f3157824 */ /* 0x100fe200078e0a0b */
[----:B------:R-:W-:Y:S02]  /*207c0*/  ISETP.GE.OR P2, PT, R11, R241, !P2 ;  /* 0x000000f10b00720c */ /* 0x000fe40005746670 */
[----:B------:R-:W-:Y:S01]  /*207d0*/  IABS R25, R25 ;  /* 0x0000001900197213 */ /* 0x000fe20000000000 */
[C---:B------:R-:W-:Y:S02]  /*207e0*/  IMAD.IADD R187, R246.reuse, 0x1, -R24 ;  /* 0x00000001f6bb7824 */ /* 0x040fe400078e0a18 */
[----:B---3--:R-:W-:Y:S02]  /*207f0*/  IMAD.IADD R22, R246, 0x1, -R11 ;  /* 0x00000001f6167824 */ /* 0x008fe400078e0a0b */
[----:B------:R-:W3:Y:S03]  /*20800*/  MUFU.TANH R11, R26 ;  /* 0x0000001a000b7308 */ /* 0x000ee60000002400 */
[----:B------:R-:W-:-:S02]  /*20810*/  IABS R22, R22 ;  /* 0x0000001600167213 */ /* 0x000fc40000000000 */
[----:B------:R-:W-:Y:S02]  /*20820*/  I2FP.F32.S32 R25, R25 ;  /* 0x0000001900197245 */ /* 0x000fe40000201400 */
[----:B------:R-:W-:Y:S02]  /*20830*/  I2FP.F32.S32 R22, R22 ;  /* 0x0000001600167245 */ /* 0x000fe40000201400 */
[----:B------:R-:W-:Y:S02]  /*20840*/  FSEL R189, R189, -INF , !P1 ;  /* 0xff800000bdbd7808 */ /* 0x000fe40004800000 */
[----:B------:R-:W-:Y:S01]  /*20850*/  ISETP.GE.AND P1, PT, R28, R242, PT ;  /* 0x000000f21c00720c */ /* 0x000fe20003f26270 */
[C---:B-1----:R-:W-:Y:S01]  /*20860*/  FFMA.FTZ R185, -R247.reuse, R25, R185 ;  /* 0x00000019f7b97223 */ /* 0x042fe200000101b9 */
[----:B------:R-:W-:Y:S01]  /*20870*/  IABS R21, R21 ;  /* 0x0000001500157213 */ /* 0x000fe20000000000 */
[----:B--2---:R-:W-:Y:S01]  /*20880*/  FFMA.FTZ R186, -R247, R22, R186 ;  /* 0x00000016f7ba7223 */ /* 0x004fe200000101ba */
[----:B------:R-:W-:-:S02]  /*20890*/  IABS R187, R187 ;  /* 0x000000bb00bb7213 */ /* 0x000fc40000000000 */
[----:B------:R-:W-:Y:S01]  /*208a0*/  ISETP.GE.OR P1, PT, R28, R241, !P1 ;  /* 0x000000f11c00720c */ /* 0x000fe20004f26670 */
[-C--:B------:R-:W-:Y:S01]  /*208b0*/  FMUL.FTZ R23, R23, R192.reuse ;  /* 0x000000c017177220 */ /* 0x080fe20000410000 */
[----:B------:R-:W-:Y:S02]  /*208c0*/  I2FP.F32.S32 R21, R21 ;  /* 0x0000001500157245 */ /* 0x000fe40000201400 */
[----:B------:R-:W-:Y:S01]  /*208d0*/  I2FP.F32.S32 R187, R187 ;  /* 0x000000bb00bb7245 */ /* 0x000fe20000201400 */
[----:B------:R-:W-:Y:S01]  /*208e0*/  FMUL.FTZ R16, R16, R192 ;  /* 0x000000c010107220 */ /* 0x000fe20000410000 */
[----:B------:R-:W-:Y:S02]  /*208f0*/  FSEL R185, R185, -INF , !P1 ;  /* 0xff800000b9b97808 */ /* 0x000fe40004800000 */
[----:B------:R-:W-:Y:S02]  /*20900*/  FSEL R186, R186, -INF , !P6 ;  /* 0xff800000baba7808 */ /* 0x000fe40007000000 */
[----:B------:R-:W-:-:S02]  /*20910*/  ISETP.GE.AND P1, PT, R24, R245, PT ;  /* 0x000000f51800720c */ /* 0x000fc40003f26270 */
[----:B------:R-:W-:Y:S01]  /*20920*/  ISETP.GE.AND P6, PT, R24, R242, PT ;  /* 0x000000f21800720c */ /* 0x000fe20003fc6270 */
[----:B------:R1:W2:Y:S01]  /*20930*/  MUFU.TANH R183, R23 ;  /* 0x0000001700b77308 */ /* 0x0002a20000002400 */
[C---:B----4-:R-:W-:Y:S01]  /*20940*/  FFMA.FTZ R182, -R247.reuse, R21, R182 ;  /* 0x00000015f7b67223 */ /* 0x050fe200000101b6 */
[----:B---3--:R-:W-:Y:S01]  /*20950*/  FFMA.FTZ R187, -R247, R187, R11 ;  /* 0x000000bbf7bb7223 */ /* 0x008fe2000001010b */
[----:B------:R-:W-:Y:S01]  /*20960*/  VIADD R21, R0, 0x30 ;  /* 0x0000003000157836 */ /* 0x000fe20000000000 */
[----:B------:R-:W-:Y:S01]  /*20970*/  ISETP.GE.OR P1, PT, R24, R244, !P1 ;  /* 0x000000f41800720c */ /* 0x000fe20004f26670 */
[-C--:B------:R-:W-:Y:S01]  /*20980*/  FMUL.FTZ R18, R18, R192.reuse ;  /* 0x000000c012127220 */ /* 0x080fe20000410000 */
[----:B------:R-:W-:Y:S01]  /*20990*/  ISETP.GE.OR P6, PT, R24, R241, !P6 ;  /* 0x000000f11800720c */ /* 0x000fe200077c6670 */
[----:B------:R-:W-:Y:S02]  /*209a0*/  IMAD.IADD R24, R243, 0x1, -R24 ;  /* 0x00000001f3187824 */ /* 0x000fe400078e0a18 */
[----:B------:R-:W-:Y:S01]  /*209b0*/  FMUL.FTZ R17, R17, R192 ;  /* 0x000000c011117220 */ /* 0x000fe20000410000 */
[----:B------:R-:W3:Y:S01]  /*209c0*/  MUFU.TANH R16, R16 ;  /* 0x0000001000107308 */ /* 0x000ee20000002400 */
[----:B------:R-:W-:-:S02]  /*209d0*/  FSEL R182, R182, -INF , !P2 ;  /* 0xff800000b6b67808 */ /* 0x000fc40005000000 */
[----:B------:R-:W-:Y:S01]  /*209e0*/  FSEL R187, R187, -INF , !P1 ;  /* 0xff800000bbbb7808 */ /* 0x000fe20004800000 */
[----:B------:R-:W-:Y:S01]  /*209f0*/  VIADD R11, R0, 0x31 ;  /* 0x00000031000b7836 */ /* 0x000fe20000000000 */
[C---:B------:R-:W-:Y:S02]  /*20a00*/  ISETP.GE.AND P2, PT, R21.reuse, R245, PT ;  /* 0x000000f51500720c */ /* 0x040fe40003f46270 */
[C---:B------:R-:W-:Y:S01]  /*20a10*/  ISETP.GE.AND P1, PT, R21.reuse, R242, PT ;  /* 0x000000f21500720c */ /* 0x040fe20003f26270 */
[C---:B-1----:R-:W-:Y:S01]  /*20a20*/  IMAD.IADD R23, R246.reuse, 0x1, -R21 ;  /* 0x00000001f6177824 */ /* 0x042fe200078e0a15 */
[----:B------:R-:W-:Y:S01]  /*20a30*/  IABS R24, R24 ;  /* 0x0000001800187213 */ /* 0x000fe20000000000 */
[----:B------:R-:W1:Y:S01]  /*20a40*/  MUFU.TANH R18, R18 ;  /* 0x0000001200127308 */ /* 0x000e620000002400 */
[C---:B------:R-:W-:Y:S01]  /*20a50*/  ISETP.GE.OR P2, PT, R21.reuse, R244, !P2 ;  /* 0x000000f41500720c */ /* 0x040fe20005746670 */
[----:B------:R-:W-:Y:S01]  /*20a60*/  IMAD.IADD R22, R246, 0x1, -R11 ;  /* 0x00000001f6167824 */ /* 0x000fe200078e0a0b */
[----:B------:R-:W-:Y:S01]  /*20a70*/  ISETP.GE.OR P1, PT, R21, R241, !P1 ;  /* 0x000000f11500720c */ /* 0x000fe20004f26670 */
[----:B------:R-:W-:Y:S01]  /*20a80*/  IMAD.IADD R21, R243, 0x1, -R21 ;  /* 0x00000001f3157824 */ /* 0x000fe200078e0a15 */
[----:B------:R-:W-:-:S03]  /*20a90*/  IABS R23, R23 ;  /* 0x0000001700177213 */ /* 0x000fc60000000000 */
[----:B------:R-:W4:Y:S01]  /*20aa0*/  MUFU.TANH R17, R17 ;  /* 0x0000001100117308 */ /* 0x000f220000002400 */
[----:B------:R-:W-:Y:S02]  /*20ab0*/  I2FP.F32.S32 R24, R24 ;  /* 0x0000001800187245 */ /* 0x000fe40000201400 */
[----:B------:R-:W-:Y:S02]  /*20ac0*/  I2FP.F32.S32 R23, R23 ;  /* 0x0000001700177245 */ /* 0x000fe40000201400 */
[----:B------:R-:W-:Y:S01]  /*20ad0*/  IABS R21, R21 ;  /* 0x0000001500157213 */ /* 0x000fe20000000000 */
[C---:B--2---:R-:W-:Y:S01]  /*20ae0*/  FFMA.FTZ R183, -R247.reuse, R24, R183 ;  /* 0x00000018f7b77223 */ /* 0x044fe200000101b7 */
[----:B------:R-:W-:Y:S01]  /*20af0*/  IABS R22, R22 ;  /* 0x0000001600167213 */ /* 0x000fe20000000000 */
[----:B---3--:R-:W-:Y:S01]  /*20b00*/  FFMA.FTZ R16, -R247, R23, R16 ;  /* 0x00000017f7107223 */ /* 0x008fe20000010110 */
[----:B------:R-:W-:Y:S02]  /*20b10*/  I2FP.F32.S32 R21, R21 ;  /* 0x0000001500157245 */ /* 0x000fe40000201400 */
[----:B------:R-:W-:-:S02]  /*20b20*/  I2FP.F32.S32 R22, R22 ;  /* 0x0000001600167245 */ /* 0x000fc40000201400 */
[----:B------:R-:W-:Y:S02]  /*20b30*/  FSEL R183, R183, -INF , !P6 ;  /* 0xff800000b7b77808 */ /* 0x000fe40007000000 */
[----:B------:R-:W-:Y:S01]  /*20b40*/  ISETP.GE.AND P6, PT, R11, R245, PT ;  /* 0x000000f50b00720c */ /* 0x000fe20003fc6270 */
[C---:B-1----:R-:W-:Y:S01]  /*20b50*/  FFMA.FTZ R18, -R247.reuse, R21, R18 ;  /* 0x00000015f7127223 */ /* 0x042fe20000010112 */
[----:B----4-:R-:W-:Y:S01]  /*20b60*/  FFMA.FTZ R17, -R247, R22, R17 ;  /* 0x00000016f7117223 */ /* 0x010fe20000010111 */
[----:B------:R-:W-:Y:S01]  /*20b70*/  FSEL R172, R16, -INF , !P2 ;  /* 0xff80000010ac7808 */ /* 0x000fe20005000000 */
[----:B------:R-:W-:Y:S01]  /*20b80*/  VIADD R16, R0, 0x38 ;  /* 0x0000003800107836 */ /* 0x000fe20000000000 */
[----:B------:R-:W-:Y:S01]  /*20b90*/  ISETP.GE.OR P6, PT, R11, R244, !P6 ;  /* 0x000000f40b00720c */ /* 0x000fe200077c6670 */
[-C--:B------:R-:W-:Y:S01]  /*20ba0*/  FMUL.FTZ R14, R14, R192.reuse ;  /* 0x000000c00e0e7220 */ /* 0x080fe20000410000 */
[----:B------:R-:W-:Y:S01]  /*20bb0*/  FMUL.FTZ R12, R12, R192 ;  /* 0x000000c00c0c7220 */ /* 0x000fe20000410000 */
[----:B------:R-:W-:Y:S01]  /*20bc0*/  FSEL R168, R18, -INF , !P1 ;  /* 0xff80000012a87808 */ /* 0x000fe20004800000 */
[----:B------:R-:W-:Y:S01]  /*20bd0*/  IMAD.IADD R21, R246, 0x1, -R16 ;  /* 0x00000001f6157824 */ /* 0x000fe200078e0a10 */
[----:B------:R-:W-:-:S02]  /*20be0*/  FSEL R171, R17, -INF , !P6 ;  /* 0xff80000011ab7808 */ /* 0x000fc40007000000 */
[C---:B------:R-:W-:Y:S02]  /*20bf0*/  ISETP.GE.AND P1, PT, R16.reuse, R245, PT ;  /* 0x000000f51000720c */ /* 0x040fe40003f26270 */
[C---:B------:R-:W-:Y:S01]  /*20c00*/  ISETP.GE.AND P6, PT, R16.reuse, R242, PT ;  /* 0x000000f21000720c */ /* 0x040fe20003fc6270 */
[----:B------:R-:W1:Y:S01]  /*20c10*/  MUFU.TANH R14, R14 ;  /* 0x0000000e000e7308 */ /* 0x000e620000002400 */
[----:B------:R-:W-:Y:S01]  /*20c20*/  FMUL.FTZ R19, R19, R192 ;  /* 0x000000c013137220 */ /* 0x000fe20000410000 */
[C---:B------:R-:W-:Y:S02]  /*20c30*/  ISETP.GE.OR P1, PT, R16.reuse, R244, !P1 ;  /* 0x000000f41000720c */ /* 0x040fe40004f26670 */
[----:B------:R-:W-:Y:S01]  /*20c40*/  ISETP.GE.OR P6, PT, R16, R241, !P6 ;  /* 0x000000f11000720c */ /* 0x000fe200077c6670 */
[----:B------:R-:W-:Y:S01]  /*20c50*/  IMAD.IADD R16, R243, 0x1, -R16 ;  /* 0x00000001f3107824 */ /* 0x000fe200078e0a10 */
[----:B------:R-:W-:Y:S02]  /*20c60*/  IABS R21, R21 ;  /* 0x0000001500157213 */ /* 0x000fe40000000000 */
[----:B------:R-:W2:Y:S01]  /*20c70*/  MUFU.TANH R12, R12 ;  /* 0x0000000c000c7308 */ /* 0x000ea20000002400 */
[----:B------:R-:W-:-:S02]  /*20c80*/  ISETP.GE.AND P2, PT, R11, R242, PT ;  /* 0x000000f20b00720c */ /* 0x000fc40003f46270 */
[----:B------:R-:W-:Y:S01]  /*20c90*/  IMAD.MOV.U32 R17, RZ, RZ, R21 ;  /* 0x000000ffff117224 */ /* 0x000fe200078e0015 */
[----:B------:R-:W-:Y:S01]  /*20ca0*/  IABS R18, R16 ;  /* 0x0000001000127213 */ /* 0x000fe20000000000 */
[-C--:B------:R-:W-:Y:S01]  /*20cb0*/  FMUL.FTZ R13, R13, R192.reuse ;  /* 0x000000c00d0d7220 */ /* 0x080fe20000410000 */
[----:B------:R-:W-:Y:S02]  /*20cc0*/  ISETP.GE.OR P2, PT, R11, R241, !P2 ;  /* 0x000000f10b00720c */ /* 0x000fe40005746670 */
[----:B------:R-:W3:Y:S01]  /*20cd0*/  MUFU.TANH R19, R19 ;  /* 0x0000001300137308 */ /* 0x000ee20000002400 */
[----:B------:R-:W-:Y:S01]  /*20ce0*/  FMUL.FTZ R15, R15, R192 ;  /* 0x000000c00f0f7220 */ /* 0x000fe20000410000 */
[----:B------:R-:W-:Y:S01]  /*20cf0*/  IMAD.IADD R11, R243, 0x1, -R11 ;  /* 0x00000001f30b7824 */ /* 0x000fe200078e0a0b */
[----:B------:R-:W-:Y:S02]  /*20d00*/  I2FP.F32.S32 R18, R18 ;  /* 0x0000001200127245 */ /* 0x000fe40000201400 */
[----:B------:R-:W-:Y:S01]  /*20d10*/  I2FP.F32.S32 R17, R17 ;  /* 0x0000001100117245 */ /* 0x000fe20000201400 */
[----:B------:R-:W-:Y:S01]  /*20d20*/  VIADD R0, R0, 0x39 ;  /* 0x0000003900007836 */ /* 0x000fe20000000000 */
[----:B------:R-:W-:Y:S01]  /*20d30*/  IABS R11, R11 ;  /* 0x0000000b000b7213 */ /* 0x000fe20000000000 */
[----:B------:R-:W4:Y:S01]  /*20d40*/  MUFU.TANH R13, R13 ;  /* 0x0000000d000d7308 */ /* 0x000f220000002400 */
[C---:B-1----:R-:W-:Y:S01]  /*20d50*/  FFMA.FTZ R14, -R247.reuse, R18, R14 ;  /* 0x00000012f70e7223 */ /* 0x042fe2000001010e */
[----:B--2---:R-:W-:Y:S01]  /*20d60*/  FFMA.FTZ R12, -R247, R17, R12 ;  /* 0x00000011f70c7223 */ /* 0x004fe2000001010c */
[----:B------:R-:W-:Y:S01]  /*20d70*/  I2FP.F32.S32 R11, R11 ;  /* 0x0000000b000b7245 */ /* 0x000fe20000201400 */
[----:B------:R-:W-:-:S04]  /*20d80*/  IMAD.IADD R17, R246, 0x1, -R0 ;  /* 0x00000001f6117824 */ /* 0x000fc800078e0a00 */
[----:B------:R-:W1:Y:S01]  /*20d90*/  MUFU.TANH R15, R15 ;  /* 0x0000000f000f7308 */ /* 0x000e620000002400 */
[----:B------:R-:W-:Y:S01]  /*20da0*/  IMAD.IADD R16, R243, 0x1, -R0 ;  /* 0x00000001f3107824 */ /* 0x000fe200078e0a00 */
[----:B------:R-:W-:Y:S01]  /*20db0*/  FSEL R24, R14, -INF , !P6 ;  /* 0xff8000000e187808 */ /* 0x000fe20007000000 */
[----:B---3--:R-:W-:Y:S01]  /*20dc0*/  FFMA.FTZ R11, -R247, R11, R19 ;  /* 0x0000000bf70b7223 */ /* 0x008fe20000010113 */
[----:B------:R-:W-:Y:S02]  /*20dd0*/  ISETP.GT.AND P6, PT, R239, R227, PT ;  /* 0x000000e3ef00720c */ /* 0x000fe40003fc4270 */
[----:B------:R-:W-:Y:S02]  /*20de0*/  IABS R17, R17 ;  /* 0x0000001100117213 */ /* 0x000fe40000000000 */
[----:B------:R-:W-:Y:S02]  /*20df0*/  IABS R16, R16 ;  /* 0x0000001000107213 */ /* 0x000fe40000000000 */
[----:B------:R-:W-:-:S02]  /*20e00*/  I2FP.F32.S32 R17, R17 ;  /* 0x0000001100117245 */ /* 0x000fc40000201400 */
[----:B------:R-:W-:Y:S02]  /*20e10*/  I2FP.F32.S32 R16, R16 ;  /* 0x0000001000107245 */ /* 0x000fe40000201400 */
[----:B------:R-:W-:Y:S02]  /*20e20*/  FSEL R165, R11, -INF , !P2 ;  /* 0xff8000000ba57808 */ /* 0x000fe40005000000 */
[----:B------:R-:W-:Y:S01]  /*20e30*/  FSEL R170, R12, -INF , !P1 ;  /* 0xff8000000caa7808 */ /* 0x000fe20004800000 */
[----:B------:R-:W-:Y:S01]  /*20e40*/  BAR.SYNC.DEFER_BLOCKING 0x0 ;  /* 0x0000000000007b1d */ /* 0x000fe20000010000 */
[C---:B------:R-:W-:Y:S02]  /*20e50*/  ISETP.GE.AND P2, PT, R0.reuse, R245, PT ;  /* 0x000000f50000720c */ /* 0x040fe40003f46270 */
[C---:B------:R-:W-:Y:S01]  /*20e60*/  ISETP.GE.AND P1, PT, R0.reuse, R242, PT ;  /* 0x000000f20000720c */ /* 0x040fe20003f26270 */
[C---:B----4-:R-:W-:Y:S01]  /*20e70*/  FFMA.FTZ R13, -R247.reuse, R17, R13 ;  /* 0x00000011f70d7223 */ /* 0x050fe2000001010d */
[----:B-1----:R-:W-:Y:S01]  /*20e80*/  FFMA.FTZ R15, -R247, R16, R15 ;  /* 0x00000010f70f7223 */ /* 0x002fe2000001010f */
[C---:B------:R-:W-:Y:S01]  /*20e90*/  ISETP.GE.OR P2, PT, R0.reuse, R244, !P2 ;  /* 0x000000f40000720c */ /* 0x040fe20005746670 */
[----:B------:R-:W-:Y:S01]  /*20ea0*/  BSSY B1, `(.L_x_7677) ;  /* 0x00000fb000017945 */ /* 0x000fe20003800000 */
[----:B------:R-:W-:Y:S01]  /*20eb0*/  ISETP.GE.OR P1, PT, R0, R241, !P1 ;  /* 0x000000f10000720c */ /* 0x000fe20004f26670 */
[----:B------:R-:W-:Y:S01]  /*20ec0*/  IMAD.MOV.U32 R181, RZ, RZ, R250 ;  /* 0x000000ffffb57224 */ /* 0x000fe200078e00fa */
[----:B------:R-:W-:Y:S01]  /*20ed0*/  FSEL R169, R13, -INF , !P2 ;  /* 0xff8000000da97808 */ /* 0x000fe20005000000 */
[----:B------:R-:W-:Y:S01]  /*20ee0*/  IMAD.MOV.U32 R180, RZ, RZ, R251 ;  /* 0x000000ffffb47224 */ /* 0x000fe200078e00fb */
        /* <DEDUP_REMOVED lines=75> */
.L_x_7680:
[----:B------:R-:W-:Y:S02]  /*213a0*/  R2UR UR4, R166 ;  /* 0x00000000a60472ca */ /* 0x000fe400000e0000 */
[----:B------:R-:W-:-:S13]  /*213b0*/  R2UR UR5, R167 ;  /* 0x00000000a70572ca */ /* 0x000fda00000e0000 */
[----:B------:R-:W2:Y:S02]  /*213c0*/  LD.E R15, desc[UR4][R220.64+0x38] ;  /* 0x00003804dc0f7980 */ /* 0x000ea4000c101900 */
[----:B--2---:R-:W-:-:S05]  /*213d0*/  IMAD.U32 R15, R15, -0x40, RZ ;  /* 0xffffffc00f0f7824 */ /* 0x004fca00078e00ff */
[----:B------:R-:W-:Y:S02]  /*213e0*/  SHF.R.S32.HI R14, RZ, 0x1f, R15 ;  /* 0x0000001fff0e7819 */ /* 0x000fe4000001140f */
.L_x_7681:
[----:B------:R-:W-:Y:S05]  /*213f0*/  BSYNC B0 ;  /* 0x0000000000007941 */ /* 0x000fea0003800000 */
.L_x_7679:
        /* <DEDUP_REMOVED lines=165> */
.L_x_7678:
[----:B------:R-:W-:Y:S05]  /*21e50*/  BSYNC B1 ;  /* 0x0000000000017941 */ /* 0x000fea0003800000 */
.L_x_7677:
[----:B------:R-:W-:Y:S01]  /*21e60*/  R2UR UR4, R166 ;  /* 0x00000000a60472ca */ /* 0x000fe200000e0000 */
[----:B-1----:R-:W-:Y:S01]  /*21e70*/  LDSM.16.MT88.4 R16, [R219+0x10000] ;  /* 0x01000000db10783b */ /* 0x002fe20000004200 */
[----:B------:R-:W-:-:S13]  /*21e80*/  R2UR UR5, R167 ;  /* 0x00000000a70572ca */ /* 0x000fda00000e0000 */
[----:B------:R-:W2:Y:S01]  /*21e90*/  LD.E R27, desc[UR4][R220.64+0xdc] ;  /* 0x0000dc04dc1b7980 */ /* 0x000ea2000c101900 */
        /* <DEDUP_REMOVED lines=37> */
[----:B------:R-:W3:Y:S04]  /*220f0*/  SHFL.BFLY PT, R33, R11, 0x1, 0x1f ;  /* 0x0c201f000b217f89 */ /* 0x000ee800000e0000 */
[----:B------:R-:W4:Y:S01]  /*22100*/  LDSM.16.MT88.4 R12, [R218+0x10000] ;  /* 0x01000000da0c783b */ /* 0x000f220000004200 */
[----:B-1----:R-:W-:-:S04]  /*22110*/  FMNMX.FTZ R32, R0, R32, !PT ;  /* 0x0000002000207209 */ /* 0x002fc80007810000 */
[----:B------:R-:W-:Y:S02]  /*22120*/  FSETP.NEU.FTZ.AND P0, PT, R32, -INF , PT ;  /* 0xff8000002000780b */ /* 0x000fe40003f1d000 */
[----:B---3--:R-:W-:-:S04]  /*22130*/  FMNMX.FTZ R33, R11, R33, !PT ;  /* 0x000000210b217209 */ /* 0x008fc80007810000 */
[----:B------:R-:W-:Y:S01]  /*22140*/  FSETP.NEU.FTZ.AND P1, PT, R33, -INF , PT ;  /* 0xff8000002100780b */ /* 0x000fe20003f3d000 */
[C---:B--2---:R-:W-:Y:S01]  /*22150*/  FMUL.FTZ R26, R27.reuse, R32 ;  /* 0x000000201b1a7220 */ /* 0x044fe20000410000 */
[----:B------:R-:W-:-:S04]  /*22160*/  FMUL.FTZ R166, R27, R33 ;  /* 0x000000211ba67220 */ /* 0x000fc80000410000 */
[----:B------:R-:W-:Y:S02]  /*22170*/  FSEL R26, R26, RZ, P0 ;  /* 0x000000ff1a1a7208 */ /* 0x000fe40000000000 */
[----:B------:R-:W-:-:S03]  /*22180*/  FSEL R166, R166, RZ, P1 ;  /* 0x000000ffa6a67208 */ /* 0x000fc60000800000 */
[-CC-:B------:R-:W-:Y:S01]  /*22190*/  FFMA.FTZ R34, R4, R27.reuse, -R26.reuse ;  /* 0x0000001b04227223 */ /* 0x180fe2000001081a */
[-CC-:B------:R-:W-:Y:S01]  /*221a0*/  FFMA.FTZ R28, R2, R27.reuse, -R26.reuse ;  /* 0x0000001b021c7223 */ /* 0x180fe2000001081a */
[----:B------:R-:W-:Y:S01]  /*221b0*/  FSEL R4, R32, RZ, P0 ;  /* 0x000000ff20047208 */ /* 0x000fe20000000000 */
[-C--:B------:R-:W-:Y:S01]  /*221c0*/  FFMA.FTZ R2, R5, R27.reuse, -R26 ;  /* 0x0000001b05027223 */ /* 0x080fe2000001081a */
[----:B------:R-:W-:Y:S01]  /*221d0*/  FSEL R5, R33, RZ, P1 ;  /* 0x000000ff21057208 */ /* 0x000fe20000800000 */
[-CC-:B------:R-:W-:Y:S01]  /*221e0*/  FFMA.FTZ R35, R9, R27.reuse, -R166.reuse ;  /* 0x0000001b09237223 */ /* 0x180fe200000108a6 */
[-C--:B------:R-:W-:Y:S01]  /*221f0*/  FFMA.FTZ R30, R10, R27.reuse, -R166 ;  /* 0x0000001b0a1e7223 */ /* 0x080fe200000108a6 */
[----:B------:R-:W-:Y:S01]  /*22200*/  FADD.FTZ R4, R3, -R4 ;  /* 0x8000000403047221 */ /* 0x000fe20000010000 */
[-CC-:B------:R-:W-:Y:S01]  /*22210*/  FFMA.FTZ R29, R8, R27.reuse, -R166.reuse ;  /* 0x0000001b081d7223 */ /* 0x180fe200000108a6 */
[----:B------:R-:W-:Y:S01]  /*22220*/  FADD.FTZ R5, R164, -R5 ;  /* 0x80000005a4057221 */ /* 0x000fe20000010000 */
[----:B------:R-:W1:Y:S01]  /*22230*/  LDSM.16.MT88.4 R8, [R217+0x10000] ;  /* 0x01000000d908783b */ /* 0x000e620000004200 */
[-C--:B------:R-:W-:Y:S01]  /*22240*/  FFMA.FTZ R31, R7, R27.reuse, -R166 ;  /* 0x0000001b071f7223 */ /* 0x080fe200000108a6 */
[----:B------:R-:W-:Y:S01]  /*22250*/  FFMA.FTZ R0, R6, R27, -R26 ;  /* 0x0000001b06007223 */ /* 0x000fe2000001081a */
[C---:B------:R-:W-:Y:S01]  /*22260*/  FMUL.FTZ R3, R27.reuse, R4 ;  /* 0x000000041b037220 */ /* 0x040fe20000410000 */
[----:B------:R-:W-:Y:S01]  /*22270*/  FMUL.FTZ R5, R27, R5 ;  /* 0x000000051b057220 */ /* 0x000fe20000410000 */
[----:B------:R-:W-:Y:S01]  /*22280*/  MUFU.EX2 R35, R35 ;  /* 0x0000002300237308 */ /* 0x000fe20000000800 */
[-C--:B------:R-:W-:Y:S01]  /*22290*/  FFMA.FTZ R167, R179, R27.reuse, -R166 ;  /* 0x0000001bb3a77223 */ /* 0x080fe200000108a6 */
[-C--:B------:R-:W-:Y:S01]  /*222a0*/  FFMA.FTZ R21, R178, R27.reuse, -R26 ;  /* 0x0000001bb2157223 */ /* 0x080fe2000001081a */
[-CC-:B------:R-:W-:Y:S01]  /*222b0*/  FFMA.FTZ R173, R173, R27.reuse, -R166.reuse ;  /* 0x0000001badad7223 */ /* 0x180fe200000108a6 */
[-CC-:B------:R-:W-:Y:S01]  /*222c0*/  FFMA.FTZ R174, R174, R27.reuse, -R166.reuse ;  /* 0x0000001baeae7223 */ /* 0x180fe200000108a6 */
[-C--:B------:R-:W-:Y:S01]  /*222d0*/  FFMA.FTZ R175, R175, R27.reuse, -R166 ;  /* 0x0000001bafaf7223 */ /* 0x080fe200000108a6 */
[-CC-:B------:R-:W-:Y:S01]  /*222e0*/  FFMA.FTZ R176, R176, R27.reuse, -R26.reuse ;  /* 0x0000001bb0b07223 */ /* 0x180fe2000001081a */
[-CC-:B------:R-:W-:Y:S01]  /*222f0*/  FFMA.FTZ R178, R177, R27.reuse, -R26.reuse ;  /* 0x0000001bb1b27223 */ /* 0x180fe2000001081a */
[----:B------:R-:W2:Y:S01]  /*22300*/  MUFU.EX2 R31, R31 ;  /* 0x0000001f001f7308 */ /* 0x000ea20000000800 */
        /* <DEDUP_REMOVED lines=10> */
[-CC-:B------:R-:W-:Y:S01]  /*223b0*/  FFMA.FTZ R172, R172, R27.reuse, -R166.reuse ;  /* 0x0000001bacac7223 */ /* 0x180fe200000108a6 */
[-CC-:B------:R-:W-:Y:S01]  /*223c0*/  FFMA.FTZ R171, R171, R27.reuse, -R166.reuse ;  /* 0x0000001babab7223 */ /* 0x180fe200000108a6 */
[-CC-:B------:R-:W-:Y:S01]  /*223d0*/  FFMA.FTZ R170, R170, R27.reuse, -R166.reuse ;  /* 0x0000001baaaa7223 */ /* 0x180fe200000108a6 */
[-C--:B------:R-:W-:Y:S01]  /*223e0*/  FFMA.FTZ R166, R169, R27.reuse, -R166 ;  /* 0x0000001ba9a67223 */ /* 0x080fe200000108a6 */
[--C-:B------:R-:W-:Y:S01]  /*223f0*/  FFMA.FTZ R168, R168, R27, -R26.reuse ;  /* 0x0000001ba8a87223 */ /* 0x100fe2000001081a */
[----:B------:R-:W3:Y:S01]  /*22400*/  MUFU.EX2 R29, R29 ;  /* 0x0000001d001d7308 */ /* 0x000ee20000000800 */
[----:B--2---:R-:W-:Y:S01]  /*22410*/  F2FP.BF16.F32.PACK_AB R4, R31, R35 ;  /* 0x000000231f04723e */ /* 0x004fe200000010ff */
[-CC-:B------:R-:W-:Y:S01]  /*22420*/  FFMA.FTZ R165, R165, R27.reuse, -R26.reuse ;  /* 0x0000001ba5a57223 */ /* 0x180fe2000001081a */
[-CC-:B------:R-:W-:Y:S01]  /*22430*/  FFMA.FTZ R169, R24, R27.reuse, -R26.reuse ;  /* 0x0000001b18a97223 */ /* 0x180fe2000001081a */
[----:B------:R-:W-:-:S02]  /*22440*/  FFMA.FTZ R190, R25, R27, -R26 ;  /* 0x0000001b19be7223 */ /* 0x000fc4000001081a */
[----:B------:R-:W-:Y:S02]  /*22450*/  LDSM.16.MT88.4 R24, [R217+0x13800] ;  /* 0x01380000d918783b */ /* 0x000fe40000004200 */
[----:B------:R-:W-:Y:S08]  /*22460*/  MUFU.EX2 R28, R28 ;  /* 0x0000001c001c7308 */ /* 0x000ff00000000800 */
[----:B------:R-:W-:Y:S01]  /*22470*/  MUFU.EX2 R2, R2 ;  /* 0x0000000200027308 */ /* 0x000fe20000000800 */
[----:B---3--:R-:W-:-:S07]  /*22480*/  F2FP.BF16.F32.PACK_AB R6, R29, R30 ;  /* 0x0000001e1d06723e */ /* 0x008fce00000010ff */
[----:B------:R-:W-:Y:S08]  /*22490*/  MUFU.EX2 R0, R0 ;  /* 0x0000000000007308 */ /* 0x000ff00000000800 */
[----:B------:R-:W2:Y:S08]  /*224a0*/  MUFU.EX2 R34, R34 ;  /* 0x0000002200227308 */ /* 0x000eb00000000800 */
        /* <DEDUP_REMOVED lines=181> */
[----:B------:R2:W4:Y:S05]  /*23000*/  MUFU.EX2 R177, R21 ;  /* 0x0000001500b17308 */ /* 0x00052a0000000800 */
[----:B------:R-:W-:Y:S01]  /*23010*/  HMMA.16816.F32.BF16 R96, R4, R10, R96 ;  /* 0x0000000a0460723c */ /* 0x000fe20000041860 */
[----:B------:R-:W4:Y:S02]  /*23020*/  LDSM.16.MT88.4 R8, [R217+0x16000] ;  /* 0x01600000d908783b */ /* 0x000f240000004200 */
[----:B------:R-:W-:Y:S01]  /*23030*/  MUFU.EX2 R178, R178 ;  /* 0x000000b200b27308 */ /* 0x000fe20000000800 */
[----:B---3--:R-:W-:-:S07]  /*23040*/  FADD.FTZ R3, R176, R3 ;  /* 0x00000003b0037221 */ /* 0x008fce0000010000 */
[----:B------:R-:W3:Y:S01]  /*23050*/  MUFU.EX2 R179, R179 ;  /* 0x000000b300b37308 */ /* 0x000ee20000000800 */
[----:B--2---:R-:W-:Y:S01]  /*23060*/  LDSM.16.MT88.4 R20, [R218+0x12800] ;  /* 0x01280000da14783b */ /* 0x004fe20000004200 */
[C---:B-1----:R-:W-:Y:S06]  /*23070*/  HMMA.16816.F32.BF16 R100, R4.reuse, R16, R100 ;  /* 0x000000100464723c */ /* 0x042fec0000041864 */
        /* <DEDUP_REMOVED lines=202> */
.L_x_7673:
[----:B------:R-:W-:Y:S05]  /*23d20*/  @!P6 BRA `(.L_x_7682) ;  /* 0x0000005c00f4e947 */ /* 0x000fea0003800000 */
[----:B------:R-:W-:Y:S02]  /*23d30*/  MOV R2, R3 ;  /* 0x0000000300027202 */ /* 0x000fe40000000f00 */
[----:B------:R-:W-:-:S07]  /*23d40*/  MOV R0, R164 ;  /* 0x000000a400007202 */ /* 0x000fce0000000f00 */
.L_x_7691:
        /* <DEDUP_REMOVED lines=81> */
.L_x_7684:
[----:B--2---:R-:W-:Y:S02]  /*24260*/  R2UR UR4, R164 ;  /* 0x00000000a40472ca */ /* 0x004fe400000e0000 */
[----:B------:R-:W-:Y:S11]  /*24270*/  R2UR UR5, R165 ;  /* 0x00000000a50572ca */ /* 0x000ff600000e0000 */
[----:B------:R-:W-:Y:S02]  /*24280*/  @!UPT UIADD3 URZ, URZ, URZ, URZ ;  /* 0x0000003f3f3ff290 */ /* 0x000fe4000fffe03f */
[----:B-1----:R-:W2:Y:S02]  /*24290*/  LD.E R10, desc[UR4][R166.64+0x40] ;  /* 0x00004004a60a7980 */ /* 0x002ea4000c101900 */
[----:B--2---:R-:W-:Y:S05]  /*242a0*/  IMAD.U32 R10, R10, -0x40, RZ ;  /* 0xffffffc00a0a7824 */ /* 0x004fea00078e00ff */
[----:B------:R-:W-:Y:S02]  /*242b0*/  SHF.R.S32.HI R3, RZ, 0x1f, R10 ;  /* 0x0000001fff037819 */ /* 0x000fe4000001140a */
.L_x_7685:
[----:B------:R-:W-:Y:S05]  /*242c0*/  BSYNC B0 ;  /* 0x0000000000007941 */ /* 0x000fea0003800000 */
.L_x_7683:
[C---:B------:R-:W-:Y:S01]  /*242d0*/  LOP3.LUT P4, RZ, R240.reuse, 0x1, RZ, 0xc0, !PT ;  /* 0x00000001f0ff7812 */ /* 0x040fe2000788c0ff */
[----:B------:R-:W-:Y:S01]  /*242e0*/  IMAD.MOV.U32 R222, RZ, RZ, 0x10 ;  /* 0x00000010ffde7424 */ /* 0x000fe200078e00ff */
[C---:B------:R-:W-:Y:S01]  /*242f0*/  LOP3.LUT P3, RZ, R240.reuse, 0x2, RZ, 0xc0, !PT ;  /* 0x00000002f0ff7812 */ /* 0x040fe2000786c0ff */
[----:B------:R-:W-:Y:S01]  /*24300*/  IMAD.MOV.U32 R221, RZ, RZ, 0x20 ;  /* 0x00000020ffdd7424 */ /* 0x000fe200078e00ff */
[----:B------:R-:W-:Y:S01]  /*24310*/  LOP3.LUT P2, RZ, R240, 0x4, RZ, 0xc0, !PT ;  /* 0x00000004f0ff7812 */ /* 0x000fe2000784c0ff */
[----:B------:R-:W-:Y:S01]  /*24320*/  BSSY B1, `(.L_x_7686) ;  /* 0x0000284000017945 */ /* 0x000fe20003800000 */
[----:B------:R-:W-:Y:S02]  /*24330*/  LEA R250, P5, R10, R181, 0x1 ;  /* 0x000000b50afa7211 */ /* 0x000fe400078a08ff */
[----:B------:R-:W-:Y:S02]  /*24340*/  LOP3.LUT P1, RZ, R240, 0x8, RZ, 0xc0, !PT ;  /* 0x00000008f0ff7812 */ /* 0x000fe4000782c0ff */
[CC--:B------:R-:W-:Y:S02]  /*24350*/  LEA.HI.X R251, R10.reuse, R180.reuse, R3, 0x1, P5 ;  /* 0x000000b40afb7211 */ /* 0x0c0fe400028f0c03 */
[----:B------:R-:W-:Y:S02]  /*24360*/  IADD3 R4, P0, R10, R223, RZ ;  /* 0x000000df0a047210 */ /* 0x000fe40007f1e0ff */
[C---:B------:R-:W-:Y:S02]  /*24370*/  @P4 R2UR UR4, R164.reuse ;  /* 0x00000000a40442ca */ /* 0x040fe400000e0000 */
[----:B------:R-:W-:Y:S01]  /*24380*/  @P4 R2UR UR5, R165 ;  /* 0x00000000a50542ca */ /* 0x000fe200000e0000 */
        /* <DEDUP_REMOVED lines=51> */
[C---:B------:R-:W-:Y:S01]  /*246c0*/  IADD3 R4, P6, R5.reuse, R223, RZ ;  /* 0x000000df05047210 */ /* 0x040fe20007fde0ff */
[----:B------:R-:W-:Y:S01]  /*246d0*/  @!PT LDS RZ, [RZ] ;  /* 0x00000000fffff984 */ /* 0x000fe20000000800 */
[----:B------:R-:W-:Y:S01]  /*246e0*/  @!PT LDS RZ, [RZ] ;  /* 0x00000000fffff984 */ /* 0x000fe20000000800 */
[----:B------:R-:W-:Y:S01]  /*246f0*/  @!PT LDS RZ, [RZ] ;  /* 0x00000000fffff984 */ /* 0x000fe20000000800 */
[----:B------:R-:W-:Y:S01]  /*24700*/  @P3 LDGSTS.E.BYPASS.LTC128B.128 [R238+0x12800], desc[UR10][R22.64+0x80] ;  /* 0x1280008016ee3fae */ /* 0x000fe2000b901d4a */
[-C--:B------:R-:W-:Y:S02]  /*24710*/  @P1 LEA.HI.X R13, R5, R180.reuse, R3, 0x1, P0 ;  /* 0x000000b4050d1211 */ /* 0x080fe400000f0c03 */
[CC--:B------:R-:W-:Y:S01]  /*24720*/  @P4 LEA R28, P0, R4.reuse, R181.reuse, 0x1 ;  /* 0x000000b5041c4211 */ /* 0x0c0fe200078008ff */
[----:B------:R-:W-:Y:S01]  /*24730*/  @!P3 STS.128 [R238+0x12800], RZ ;  /* 0x012800ffee00b388 */ /* 0x000fe20000000c00 */
[----:B------:R-:W-:Y:S01]  /*24740*/  IMAD.X R3, R3, 0x1, R224, P6 ;  /* 0x0000000103037824 */ /* 0x000fe200030e06e0 */
[CC--:B------:R-:W-:Y:S02]  /*24750*/  @P3 LEA R10, P6, R4.reuse, R181.reuse, 0x1 ;  /* 0x000000b5040a3211 */ /* 0x0c0fe400078c08ff */
[----:B------:R-:W-:Y:S01]  /*24760*/  @!PT LDS RZ, [RZ] ;  /* 0x00000000fffff984 */ /* 0x000fe20000000800 */
[----:B------:R-:W-:Y:S01]  /*24770*/  @!PT LDS RZ, [RZ] ;  /* 0x00000000fffff984 */ /* 0x000fe20000000800 */
[----:B------:R-:W-:Y:S01]  /*24780*/  @!PT LDS RZ, [RZ] ;  /* 0x00000000fffff984 */ /* 0x000fe20000000800 */
[----:B------:R-:W-:Y:S01]  /*24790*/  @P2 LDGSTS.E.BYPASS.LTC128B.128 [R238+0x14800], desc[UR8][R20.64+0x100] ;  /* 0x1480010014ee2fae */ /* 0x000fe2000b901d48 */
[CC--:B------:R-:W-:Y:S02]  /*247a0*/  @P2 LEA R8, P5, R4.reuse, R181.reuse, 0x1 ;  /* 0x000000b504082211 */ /* 0x0c0fe400078a08ff */
[CCC-:B------:R-:W-:Y:S01]  /*247b0*/  @P4 LEA.HI.X R29, R4.reuse, R180.reuse, R3.reuse, 0x1, P0 ;  /* 0x000000b4041d4211 */ /* 0x1c0fe200000f0c03 */
[----:B------:R-:W-:Y:S01]  /*247c0*/  @!P2 STS.128 [R238+0x14800], RZ ;  /* 0x014800ffee00a388 */ /* 0x000fe20000000c00 */
[C---:B------:R-:W-:Y:S02]  /*247d0*/  @P1 LEA R6, P0, R4.reuse, R181, 0x1 ;  /* 0x000000b504061211 */ /* 0x040fe400078008ff */
[CCC-:B------:R-:W-:Y:S01]  /*247e0*/  @P3 LEA.HI.X R11, R4.reuse, R180.reuse, R3.reuse, 0x1, P6 ;  /* 0x000000b4040b3211 */ /* 0x1c0fe200030f0c03 */
[----:B------:R-:W-:Y:S01]  /*247f0*/  @!PT LDS RZ, [RZ] ;  /* 0x00000000fffff984 */ /* 0x000fe20000000800 */
[----:B------:R-:W-:Y:S01]  /*24800*/  @!PT LDS RZ, [RZ] ;  /* 0x00000000fffff984 */ /* 0x000fe20000000800 */
[----:B------:R-:W-:Y:S01]  /*24810*/  @!PT LDS RZ, [RZ] ;  /* 0x00000000fffff984 */ /* 0x000fe20000000800 */
[----:B------:R-:W-:Y:S01]  /*24820*/  @P1 LDGSTS.E.BYPASS.LTC128B.128 [R238+0x16800], desc[UR4][R18.64+0x180] ;  /* 0x1680018012ee1fae */ /* 0x000fe2000b901d44 */
[CCC-:B------:R-:W-:Y:S02]  /*24830*/  @P2 LEA.HI.X R9, R4.reuse, R180.reuse, R3.reuse, 0x1, P5 ;  /* 0x000000b404092211 */ /* 0x1c0fe400028f0c03 */
[----:B------:R-:W-:Y:S01]  /*24840*/  @P1 LEA.HI.X R7, R4, R180, R3, 0x1, P0 ;  /* 0x000000b404071211 */ /* 0x000fe200000f0c03 */
        /* <DEDUP_REMOVED lines=30> */
[----:B------:R-:W2:Y:S03]  /*24a30*/  S2R R3, SR_TID.X ;  /* 0x0000000000037919 */ /* 0x000ea60000002100 */
        /* <DEDUP_REMOVED lines=14> */
[----:B-1----:R-:W-:Y:S04]  /*24b20*/  LDSM.16.M88.4 R16, [R214+0x8800] ;  /* 0x00880000d610783b */ /* 0x002fe80000000200 */
[----:B------:R-:W-:Y:S04]  /*24b30*/  LDSM.16.M88.4 R24, [R214+0x9000] ;  /* 0x00900000d618783b */ /* 0x000fe80000000200 */
[----:B---3--:R-:W4:Y:S04]  /*24b40*/  LDSM.16.M88.4 R8, [R214+0x8000] ;  /* 0x00800000d608783b */ /* 0x008f280000000200 */
[----:B------:R-:W1:Y:S04]  /*24b50*/  LDSM.16.M88.4 R168, [R214+0x9800] ;  /* 0x00980000d6a8783b */ /* 0x000e680000000200 */
[----:B------:R-:W-:Y:S04]  /*24b60*/  LDSM.16.M88.4 R176, [R213] ;  /* 0x00000000d5b0783b */ /* 0x000fe80000000200 */
[----:B------:R-:W-:Y:S04]  /*24b70*/  LDSM.16.M88.4 R180, [R211] ;  /* 0x00000000d3b4783b */ /* 0x000fe80000000200 */
[----:B------:R-:W-:Y:S04]  /*24b80*/  LDSM.16.M88.4 R184, [R210] ;  /* 0x00000000d2b8783b */ /* 0x000fe80000000200 */
[----:B------:R-:W-:Y:S04]  /*24b90*/  LDSM.16.M88.4 R188, [R209] ;  /* 0x00000000d1bc783b */ /* 0x000fe80000000200 */
[----:B------:R-:W-:Y:S04]  /*24ba0*/  LDSM.16.M88.4 R192, [R212+0x8000] ;  /* 0x00800000d4c0783b */ /* 0x000fe80000000200 */
[----:B------:R-:W0:Y:S04]  /*24bb0*/  LDGDEPBAR ;  /* 0x00000000000079af */ /* 0x000e280000000000 */
[----:B------:R-:W3:Y:S01]  /*24bc0*/  LD.E R252, desc[UR4][R166.64+0x18c] ;  /* 0x00018c04a6fc7980 */ /* 0x000ee2000c101900 */
[----:B--2---:R-:W-:Y:S04]  /*24bd0*/  SHF.R.S32.HI R4, RZ, 0x1f, R3 ;  /* 0x0000001fff047819 */ /* 0x004fe80000011403 */
[----:B------:R-:W-:Y:S04]  /*24be0*/  LEA.HI R4, R4, R3, RZ, 0x4 ;  /* 0x0000000304047211 */ /* 0x000fe800078f20ff */
[----:B------:R-:W-:Y:S05]  /*24bf0*/  LOP3.LUT R4, R4, 0xfffffff0, RZ, 0xc0, !PT ;  /* 0xfffffff004047812 */ /* 0x000fea00078ec0ff */
[----:B------:R-:W-:Y:S05]  /*24c00*/  IMAD.IADD R4, R3, 0x1, -R4 ;  /* 0x0000000103047824 */ /* 0x000fea00078e0a04 */
[----:B------:R-:W-:Y:S04]  /*24c10*/  SHF.R.S32.HI R28, RZ, 0x1f, R4 ;  /* 0x0000001fff1c7819 */ /* 0x000fe80000011404 */
[----:B------:R-:W-:Y:S04]  /*24c20*/  LEA.HI R28, R28, R4, RZ, 0x3 ;  /* 0x000000041c1c7211 */ /* 0x000fe800078f18ff */
[----:B------:R-:W-:Y:S05]  /*24c30*/  LOP3.LUT R28, R28, 0xfffffff8, RZ, 0xc0, !PT ;  /* 0xfffffff81c1c7812 */ /* 0x000fea00078ec0ff */
[----:B------:R-:W-:Y:S02]  /*24c40*/  IMAD.IADD R28, R4, 0x1, -R28 ;  /* 0x00000001041c7824 */ /* 0x000fe400078e0a1c */
[C---:B----4-:R-:W-:Y:S03]  /*24c50*/  HMMA.16816.F32.BF16 R4, R32.reuse, R8, RZ ;  /* 0x000000082004723c */ /* 0x050fe600000418ff */
[----:B------:R-:W-:Y:S03]  /*24c60*/  LOP3.LUT P0, RZ, R28, 0x2, RZ, 0xc0, !PT ;  /* 0x000000021cff7812 */ /* 0x000fe6000780c0ff */
[C---:B------:R-:W-:Y:S01]  /*24c70*/  HMMA.16816.F32.BF16 R8, R32.reuse, R10, RZ ;  /* 0x0000000a2008723c */ /* 0x040fe200000418ff */
[----:B------:R-:W-:Y:S02]  /*24c80*/  SEL R222, R222, 0xfffffff0, !P0 ;  /* 0xfffffff0dede7807 */ /* 0x000fe40004000000 */
[----:B------:R-:W-:Y:S03]  /*24c90*/  LOP3.LUT P0, RZ, R28, 0x4, RZ, 0xc0, !PT ;  /* 0x000000041cff7812 */ /* 0x000fe6000780c0ff */
[C---:B------:R-:W-:Y:S01]  /*24ca0*/  HMMA.16816.F32.BF16 R12, R32.reuse, R16, RZ ;  /* 0x00000010200c723c */ /* 0x040fe200000418ff */
[--C-:B------:R-:W-:Y:S01]  /*24cb0*/  IMAD R222, R222, 0x2, R215.reuse ;  /* 0x00000002dede7824 */ /* 0x100fe200078e02d7 */
[----:B------:R-:W-:Y:S02]  /*24cc0*/  SEL R221, R221, 0xffffffe0, !P0 ;  /* 0xffffffe0dddd7807 */ /* 0x000fe40004000000 */
[----:B------:R-:W-:Y:S02]  /*24cd0*/  ISETP.GT.AND P0, PT, R239, R227, PT ;  /* 0x000000e3ef00720c */ /* 0x000fe40003f04270 */
[C---:B------:R-:W-:Y:S01]  /*24ce0*/  HMMA.16816.F32.BF16 R16, R32.reuse, R18, RZ ;  /* 0x000000122010723c */ /* 0x040fe200000418ff */
[----:B------:R-:W2:Y:S01]  /*24cf0*/  LDSM.16.M88.4 R172, [R222] ;  /* 0x00000000deac783b */ /* 0x000ea20000000200 */
[C---:B------:R-:W-:Y:S03]  /*24d00*/  IMAD R220, R221.reuse, 0x2, R215 ;  /* 0x00000002dddc7824 */ /* 0x040fe600078e02d7 */
[----:B------:R-:W-:Y:S01]  /*24d10*/  IMAD R221, R221, 0x2, R222 ;  /* 0x00000002dddd7824 */ /* 0x000fe200078e02de */
        /* <DEDUP_REMOVED lines=8> */
[C---:B------:R-:W-:Y:S06]  /*24da0*/  HMMA.16816.F32.BF16 R12, R172.reuse, R180, R12 ;  /* 0x000000b4ac0c723c */ /* 0x040fec000004180c */
[C---:B------:R-:W-:Y:S01]  /*24db0*/  HMMA.16816.F32.BF16 R16, R172.reuse, R182, R16 ;  /* 0x000000b6ac10723c */ /* 0x040fe20000041810 */
[----:B------:R-:W4:Y:S05]  /*24dc0*/  LDSM.16.M88.4 R180, [R212+0x9000] ;  /* 0x00900000d4b4783b */ /* 0x000f2a0000000200 */
[C---:B------:R-:W-:Y:S06]  /*24dd0*/  HMMA.16816.F32.BF16 R20, R172.reuse, R184, R20 ;  /* 0x000000b8ac14723c */ /* 0x040fec0000041814 */
[C---:B------:R-:W-:Y:S01]  /*24de0*/  HMMA.16816.F32.BF16 R24, R172.reuse, R186, R24 ;  /* 0x000000baac18723c */ /* 0x040fe20000041818 */
[----:B------:R-:W5:Y:S05]  /*24df0*/  LDSM.16.M88.4 R184, [R212+0x9800] ;  /* 0x00980000d4b8783b */ /* 0x000f6a0000000200 */
        /* <DEDUP_REMOVED lines=13> */
[C---:B-----5:R-:W-:Y:S06]  /*24ed0*/  HMMA.16816.F32.BF16 R28, R168.reuse, R184, R28 ;  /* 0x000000b8a81c723c */ /* 0x060fec000004181c */
[----:B------:R-:W-:Y:S01]  /*24ee0*/  HMMA.16816.F32.BF16 R32, R168, R186, R32 ;  /* 0x000000baa820723c */ /* 0x000fe20000041820 */
[----:B------:R-:W-:Y:S04]  /*24ef0*/  LDSM.16.M88.4 R168, [R215+0x2000] ;  /* 0x00200000d7a8783b */ /* 0x000fe80000000200 */
[----:B------:R-:W5:Y:S01]  /*24f00*/  LDSM.16.M88.4 R184, [R214+0xa000] ;  /* 0x00a00000d6b8783b */ /* 0x000f620000000200 */
[C---:B------:R-:W-:Y:S06]  /*24f10*/  HMMA.16816.F32.BF16 R4, R172.reuse, R188, R4 ;  /* 0x000000bcac04723c */ /* 0x040fec0000041804 */
        /* <DEDUP_REMOVED lines=17> */
[----:B------:R-:W3:Y:S05]  /*25030*/  LDSM.16.M88.4 R188, [R205] ;  /* 0x00000000cdbc783b */ /* 0x000eea0000000200 */
[C---:B-1----:R-:W-:Y:S06]  /*25040*/  HMMA.16816.F32.BF16 R20, R168.reuse, R192, R20 ;  /* 0x000000c0a814723c */ /* 0x042fec0000041814 */
[C---:B------:R-:W-:Y:S01]  /*25050*/  HMMA.16816.F32.BF16 R24, R168.reuse, R194, R24 ;  /* 0x000000c2a818723c */ /* 0x040fe20000041818 */
[----:B------:R-:W1:Y:S05]  /*25060*/  LDSM.16.M88.4 R192, [R204] ;  /* 0x00000000ccc0783b */ /* 0x000e6a0000000200 */
[C---:B--2---:R-:W-:Y:S06]  /*25070*/  HMMA.16816.F32.BF16 R28, R168.reuse, R176, R28 ;  /* 0x000000b0a81c723c */ /* 0x044fec000004181c */
[----:B------:R-:W-:Y:S01]  /*25080*/  HMMA.16816.F32.BF16 R32, R168, R178, R32 ;  /* 0x000000b2a820723c */ /* 0x000fe20000041820 */
[----:B------:R-:W-:Y:S04]  /*25090*/  LDSM.16.M88.4 R168, [R220+0x2000] ;  /* 0x00200000dca8783b */ /* 0x000fe80000000200 */
[----:B------:R-:W2:Y:S01]  /*250a0*/  LDSM.16.M88.4 R176, [R212+0xa000] ;  /* 0x00a00000d4b0783b */ /* 0x000ea20000000200 */
[C---:B----4-:R-:W-:Y:S06]  /*250b0*/  HMMA.16816.F32.BF16 R4, R172.reuse, R180, R4 ;  /* 0x000000b4ac04723c */ /* 0x050fec0000041804 */
[C---:B------:R-:W-:Y:S01]  /*250c0*/  HMMA.16816.F32.BF16 R8, R172.reuse, R182, R8 ;  /* 0x000000b6ac08723c */ /* 0x040fe20000041808 */
[----:B------:R-:W4:Y:S05]  /*250d0*/  LDSM.16.M88.4 R180, [R212+0xa800] ;  /* 0x00a80000d4b4783b */ /* 0x000f2a0000000200 */
[C---:B-----5:R-:W-:Y:S06]  /*250e0*/  HMMA.16816.F32.BF16 R12, R172.reuse, R184, R12 ;  /* 0x000000b8ac0c723c */ /* 0x060fec000004180c */
[C---:B------:R-:W-:Y:S01]  /*250f0*/  HMMA.16816.F32.BF16 R16, R172.reuse, R186, R16 ;  /* 0x000000baac10723c */ /* 0x040fe20000041810 */
[----:B------:R-:W5:Y:S05]  /*25100*/  LDSM.16.M88.4 R184, [R212+0xb000] ;  /* 0x00b00000d4b8783b */ /* 0x000f6a0000000200 */
[C---:B---3--:R-:W-:Y:S06]  /*25110*/  HMMA.16816.F32.BF16 R20, R172.reuse, R188, R20 ;  /* 0x000000bcac14723c */ /* 0x048fec0000041814 */
        /* <DEDUP_REMOVED lines=9> */
[C---:B----4-:R-:W-:Y:S06]  /*251b0*/  HMMA.16816.F32.BF16 R12, R168.reuse, R180, R12 ;  /* 0x000000b4a80c723c */ /* 0x050fec000004180c */
[C---:B------:R-:W-:Y:S01]  /*251c0*/  HMMA.16816.F32.BF16 R16, R168.reuse, R182, R16 ;  /* 0x000000b6a810723c */ /* 0x040fe20000041810 */
[----:B------:R-:W4:Y:S05]  /*251d0*/  LDSM.16.M88.4 R180, [R208+0x3000] ;  /* 0x00300000d0b4783b */ /* 0x000f2a0000000200 */
[C---:B-----5:R-:W-:Y:S06]  /*251e0*/  HMMA.16816.F32.BF16 R20, R168.reuse, R184, R20 ;  /* 0x000000b8a814723c */ /* 0x060fec0000041814 */
[C---:B------:R-:W-:Y:S01]  /*251f0*/  HMMA.16816.F32.BF16 R24, R168.reuse, R186, R24 ;  /* 0x000000baa818723c */ /* 0x040fe20000041818 */
[----:B------:R-:W5:Y:S05]  /*25200*/  LDSM.16.M88.4 R184, [R208+0x3800] ;  /* 0x00380000d0b8783b */ /* 0x000f6a0000000200 */
[C---:B---3--:R-:W-:Y:S06]  /*25210*/  HMMA.16816.F32.BF16 R28, R168.reuse, R188, R28 ;  /* 0x000000bca81c723c */ /* 0x048fec000004181c */
[----:B------:R-:W-:Y:S01]  /*25220*/  HMMA.16816.F32.BF16 R32, R168, R190, R32 ;  /* 0x000000bea820723c */ /* 0x000fe20000041820 */
[----:B------:R-:W-:Y:S04]  /*25230*/  LDSM.16.M88.4 R168, [R215+0x4000] ;  /* 0x00400000d7a8783b */ /* 0x000fe80000000200 */
[----:B------:R-:W3:Y:S01]  /*25240*/  LDSM.16.M88.4 R188, [R214+0xc000] ;  /* 0x00c00000d6bc783b */ /* 0x000ee20000000200 */
        /* <DEDUP_REMOVED lines=24> */
[----:B------:R-:W-:Y:S04]  /*253d0*/  LDSM.16.M88.4 R168, [R220+0x4000] ;  /* 0x00400000dca8783b */ /* 0x000fe80000000200 */
        /* <DEDUP_REMOVED lines=39> */
[----:B------:R-:W-:Y:S01]  /*25650*/  LDSM.16.M88.4 R188, [R197] ;  /* 0x00000000c5bc783b */ /* 0x000fe20000000200 */
[C---:B-1----:R-:W-:Y:S06]  /*25660*/  HMMA.16816.F32.BF16 R4, R168.reuse, R176, R4 ;  /* 0x000000b0a804723c */ /* 0x042fec0000041804 */
[C---:B------:R-:W-:Y:S01]  /*25670*/  HMMA.16816.F32.BF16 R8, R168.reuse, R178, R8 ;  /* 0x000000b2a808723c */ /* 0x040fe20000041808 */
[----:B------:R-:W1:Y:S05]  /*25680*/  LDSM.16.M88.4 R176, [R199] ;  /* 0x00000000c7b0783b */ /* 0x000e6a0000000200 */
[C---:B--2---:R-:W-:Y:S06]  /*25690*/  HMMA.16816.F32.BF16 R12, R168.reuse, R180, R12 ;  /* 0x000000b4a80c723c */ /* 0x044fec000004180c */
[C---:B------:R-:W-:Y:S01]  /*256a0*/  HMMA.16816.F32.BF16 R16, R168.reuse, R182, R16 ;  /* 0x000000b6a810723c */ /* 0x040fe20000041810 */
[----:B------:R-:W2:Y:S05]  /*256b0*/  LDSM.16.M88.4 R180, [R198] ;  /* 0x00000000c6b4783b */ /* 0x000eaa0000000200 */
[C---:B------:R-:W-:Y:S06]  /*256c0*/  HMMA.16816.F32.BF16 R20, R168.reuse, R192, R20 ;  /* 0x000000c0a814723c */ /* 0x040fec0000041814 */
[C---:B------:R-:W-:Y:S01]  /*256d0*/  HMMA.16816.F32.BF16 R24, R168.reuse, R194, R24 ;  /* 0x000000c2a818723c */ /* 0x040fe20000041818 */
[----:B------:R-:W3:Y:S05]  /*256e0*/  LDSM.16.M88.4 R192, [R196] ;  /* 0x00000000c4c0783b */ /* 0x000eea0000000200 */
        /* <DEDUP_REMOVED lines=15> */
[----:B------:R-:W-:Y:S04]  /*257e0*/  LDSM.16.M88.4 R172, [R221+0x6000] ;  /* 0x00600000ddac783b */ /* 0x000fe80000000200 */
[----:B------:R-:W3:Y:S01]  /*257f0*/  LDSM.16.M88.4 R192, [R208+0x6000] ;  /* 0x00600000d0c0783b */ /* 0x000ee20000000200 */
[C---:B----4-:R-:W-:Y:S06]  /*25800*/  HMMA.16816.F32.BF16 R4, R168.reuse, R184, R4 ;  /* 0x000000b8a804723c */ /* 0x050fec0000041804 */
[C---:B------:R-:W-:Y:S06]  /*25810*/  HMMA.16816.F32.BF16 R8, R168.reuse, R186, R8 ;  /* 0x000000baa808723c */ /* 0x040fec0000041808 */
[C---:B-1----:R-:W-:Y:S06]  /*25820*/  HMMA.16816.F32.BF16 R12, R168.reuse, R176, R12 ;  /* 0x000000b0a80c723c */ /* 0x042fec000004180c */
[C---:B------:R-:W-:Y:S06]  /*25830*/  HMMA.16816.F32.BF16 R16, R168.reuse, R178, R16 ;  /* 0x000000b2a810723c */ /* 0x040fec0000041810 */
[C---:B--2---:R-:W-:Y:S06]  /*25840*/  HMMA.16816.F32.BF16 R20, R168.reuse, R180, R20 ;  /* 0x000000b4a814723c */ /* 0x044fec0000041814 */
[C---:B------:R-:W-:Y:S05]  /*25850*/  HMMA.16816.F32.BF16 R24, R168.reuse, R182, R24 ;  /* 0x000000b6a818723c */ /* 0x040fea0000041818 */
[----:B------:R-:W-:Y:S01]  /*25860*/  IMAD.MOV.U32 R181, RZ, RZ, R250 ;  /* 0x000000ffffb57224 */ /* 0x000fe200078e00fa */
[C---:B-----5:R-:W-:Y:S05]  /*25870*/  HMMA.16816.F32.BF16 R28, R168.reuse, R188, R28 ;  /* 0x000000bca81c723c */ /* 0x060fea000004181c */
[----:B------:R-:W-:Y:S01]  /*25880*/  IMAD.MOV.U32 R180, RZ, RZ, R251 ;  /* 0x000000ffffb47224 */ /* 0x000fe200078e00fb */
[----:B------:R-:W-:Y:S01]  /*25890*/  HMMA.16816.F32.BF16 R32, R168, R190, R32 ;  /* 0x000000bea820723c */ /* 0x000fe20000041820 */
[----:B------:R-:W1:Y:S05]  /*258a0*/  LDSM.16.M88.4 R168, [R208+0x6800] ;  /* 0x00680000d0a8783b */ /* 0x000e6a0000000200 */
[C---:B---3--:R-:W-:Y:S06]  /*258b0*/  HMMA.16816.F32.BF16 R4, R172.reuse, R192, R4 ;  /* 0x000000c0ac04723c */ /* 0x048fec0000041804 */
[C---:B------:R-:W-:Y:S11]  /*258c0*/  HMMA.16816.F32.BF16 R8, R172.reuse, R194, R8 ;  /* 0x000000c2ac08723c */ /* 0x040ff60000041808 */
[----:B------:R-:W-:Y:S07]  /*258d0*/  @!UPT UIADD3 URZ, URZ, URZ, URZ ;  /* 0x0000003f3f3ff290 */ /* 0x000fee000fffe03f */
[-C--:B------:R-:W-:Y:S01]  /*258e0*/  FMUL.FTZ R4, R4, R252.reuse ;  /* 0x000000fc04047220 */ /* 0x080fe20000410000 */
[-C--:B------:R-:W-:Y:S01]  /*258f0*/  FMUL.FTZ R5, R5, R252.reuse ;  /* 0x000000fc05057220 */ /* 0x080fe20000410000 */
[-C--:B------:R-:W-:Y:S01]  /*25900*/  FMUL.FTZ R6, R6, R252.reuse ;  /* 0x000000fc06067220 */ /* 0x080fe20000410000 */
[-C--:B------:R-:W-:Y:S01]  /*25910*/  FMUL.FTZ R7, R7, R252.reuse ;  /* 0x000000fc07077220 */ /* 0x080fe20000410000 */
[----:B------:R-:W2:Y:S02]  /*25920*/  MUFU.TANH R176, R4 ;  /* 0x0000000400b07308 */ /* 0x000ea40000002400 */
[-C--:B------:R-:W-:Y:S01]  /*25930*/  FMUL.FTZ R8, R8, R252.reuse ;  /* 0x000000fc08087220 */ /* 0x080fe20000410000 */
[-C--:B------:R-:W-:Y:S01]  /*25940*/  FMUL.FTZ R9, R9, R252.reuse ;  /* 0x000000fc09097220 */ /* 0x080fe20000410000 */
[-C--:B------:R-:W-:Y:S01]  /*25950*/  FMUL.FTZ R10, R10, R252.reuse ;  /* 0x000000fc0a0a7220 */ /* 0x080fe20000410000 */
[-C--:B------:R-:W-:Y:S01]  /*25960*/  FMUL.FTZ R11, R11, R252.reuse ;  /* 0x000000fc0b0b7220 */ /* 0x080fe20000410000 */
[C---:B-1----:R-:W-:Y:S04]  /*25970*/  HMMA.16816.F32.BF16 R12, R172.reuse, R168, R12 ;  /* 0x000000a8ac0c723c */ /* 0x042fe8000004180c */
[----:B------:R-:W1:Y:S02]  /*25980*/  MUFU.TANH R177, R5 ;  /* 0x0000000500b17308 */ /* 0x000e640000002400 */
[C---:B------:R-:W-:Y:S08]  /*25990*/  HMMA.16816.F32.BF16 R16, R172.reuse, R170, R16 ;  /* 0x000000aaac10723c */ /* 0x040ff00000041810 */
[----:B------:R-:W3:Y:S10]  /*259a0*/  MUFU.TANH R178, R6 ;  /* 0x0000000600b27308 */ /* 0x000ef40000002400 */
[----:B------:R4:W1:Y:S01]  /*259b0*/  MUFU.TANH R168, R7 ;  /* 0x0000000700a87308 */ /* 0x0008620000002400 */
[-C--:B------:R-:W-:Y:S09]  /*259c0*/  FMUL.FTZ R12, R12, R252.reuse ;  /* 0x000000fc0c0c7220 */ /* 0x080ff20000410000 */
[----:B------:R-:W1:Y:S01]  /*259d0*/  MUFU.TANH R169, R8 ;  /* 0x0000000800a97308 */ /* 0x000e620000002400 */
[-C--:B------:R-:W-:Y:S01]  /*259e0*/  FMUL.FTZ R13, R13, R252.reuse ;  /* 0x000000fc0d0d7220 */ /* 0x080fe20000410000 */
[-C--:B------:R-:W-:Y:S01]  /*259f0*/  FMUL.FTZ R14, R14, R252.reuse ;  /* 0x000000fc0e0e7220 */ /* 0x080fe20000410000 */
[-C--:B------:R-:W-:Y:S01]  /*25a00*/  FMUL.FTZ R15, R15, R252.reuse ;  /* 0x000000fc0f0f7220 */ /* 0x080fe20000410000 */
[-C--:B------:R-:W-:Y:S01]  /*25a10*/  FMUL.FTZ R16, R16, R252.reuse ;  /* 0x000000fc10107220 */ /* 0x080fe20000410000 */
[-C--:B------:R-:W-:Y:S05]  /*25a20*/  FMUL.FTZ R17, R17, R252.reuse ;  /* 0x000000fc11117220 */ /* 0x080fea0000410000 */
[----:B------:R-:W1:Y:S01]  /*25a30*/  MUFU.TANH R179, R9 ;  /* 0x0000000900b37308 */ /* 0x000e620000002400 */
[----:B----4-:R-:W4:Y:S09]  /*25a40*/  LDSM.16.M88.4 R4, [R208+0x7000] ;  /* 0x00700000d004783b */ /* 0x010f320000000200 */
[----:B------:R-:W1:Y:S10]  /*25a50*/  MUFU.TANH R182, R10 ;  /* 0x0000000a00b67308 */ /* 0x000e740000002400 */
[----:B------:R5:W1:Y:S10]  /*25a60*/  MUFU.TANH R170, R11 ;  /* 0x0000000b00aa7308 */ /* 0x000a740000002400 */
[----:B------:R-:W1:Y:S10]  /*25a70*/  MUFU.TANH R12, R12 ;  /* 0x0000000c000c7308 */ /* 0x000e740000002400 */
[----:B------:R-:W1:Y:S01]  /*25a80*/  MUFU.TANH R13, R13 ;  /* 0x0000000d000d7308 */ /* 0x000e620000002400 */
[----:B-----5:R-:W5:Y:S01]  /*25a90*/  LDSM.16.M88.4 R8, [R208+0x7800] ;  /* 0x00780000d008783b */ /* 0x020f620000000200 */
[----:B------:R-:W-:Y:S08]  /*25aa0*/  DEPBAR.LE SB0, 0x0 ;  /* 0x000080000000791a */ /* 0x000ff00000000000 */
[----:B------:R-:W1:Y:S01]  /*25ab0*/  MUFU.TANH R14, R14 ;  /* 0x0000000e000e7308 */ /* 0x000e620000002400 */
[----:B------:R-:W-:Y:S01]  /*25ac0*/  BAR.SYNC.DEFER_BLOCKING 0x0 ;  /* 0x0000000000007b1d */ /* 0x000fe20000010000 */
[C---:B----4-:R-:W-:Y:S08]  /*25ad0*/  HMMA.16816.F32.BF16 R20, R172.reuse, R4, R20 ;  /* 0x00000004ac14723c */ /* 0x050ff00000041814 */
[----:B------:R-:W4:Y:S01]  /*25ae0*/  MUFU.TANH R15, R15 ;  /* 0x0000000f000f7308 */ /* 0x000f220000002400 */
[C---:B------:R-:W-:Y:S03]  /*25af0*/  HMMA.16816.F32.BF16 R24, R172.reuse, R6, R24 ;  /* 0x00000006ac18723c */ /* 0x040fe60000041818 */
[-C--:B------:R-:W-:Y:S01]  /*25b00*/  FMUL.FTZ R4, R18, R252.reuse ;  /* 0x000000fc12047220 */ /* 0x080fe20000410000 */
[-C--:B------:R-:W-:Y:S05]  /*25b10*/  FMUL.FTZ R5, R19, R252.reuse ;  /* 0x000000fc13057220 */ /* 0x080fea0000410000 */
[----:B------:R-:W1:Y:S10]  /*25b20*/  MUFU.TANH R16, R16 ;  /* 0x0000001000107308 */ /* 0x000e740000002400 */
[----:B------:R-:W1:Y:S01]  /*25b30*/  MUFU.TANH R17, R17 ;  /* 0x0000001100117308 */ /* 0x000e620000002400 */
[-C--:B------:R-:W-:Y:S01]  /*25b40*/  FMUL.FTZ R18, R20, R252.reuse ;  /* 0x000000fc14127220 */ /* 0x080fe20000410000 */
[-C--:B------:R-:W-:Y:S01]  /*25b50*/  FMUL.FTZ R6, R22, R252.reuse ;  /* 0x000000fc16067220 */ /* 0x080fe20000410000 */
[-C--:B------:R-:W-:Y:S01]  /*25b60*/  FMUL.FTZ R19, R21, R252.reuse ;  /* 0x000000fc15137220 */ /* 0x080fe20000410000 */
[-C--:B------:R-:W-:Y:S06]  /*25b70*/  FMUL.FTZ R7, R23, R252.reuse ;  /* 0x000000fc17077220 */ /* 0x080fec0000410000 */
[----:B------:R-:W1:Y:S01]  /*25b80*/  MUFU.TANH R4, R4 ;  /* 0x0000000400047308 */ /* 0x000e620000002400 */
[C---:B-----5:R-:W-:Y:S03]  /*25b90*/  HMMA.16816.F32.BF16 R28, R172.reuse, R8, R28 ;  /* 0x00000008ac1c723c */ /* 0x060fe6000004181c */
[-C--:B------:R-:W-:Y:S01]  /*25ba0*/  FMUL.FTZ R20, R24, R252.reuse ;  /* 0x000000fc18147220 */ /* 0x080fe20000410000 */
[-C--:B------:R-:W-:Y:S02]  /*25bb0*/  FMUL.FTZ R21, R25, R252.reuse ;  /* 0x000000fc19157220 */ /* 0x080fe40000410000 */
[----:B------:R-:W-:Y:S03]  /*25bc0*/  HMMA.16816.F32.BF16 R32, R172, R10, R32 ;  /* 0x0000000aac20723c */ /* 0x000fe60000041820 */
[----:B------:R-:W1:Y:S02]  /*25bd0*/  MUFU.TANH R5, R5 ;  /* 0x0000000500057308 */ /* 0x000e640000002400 */
[-C--:B------:R-:W-:Y:S01]  /*25be0*/  FMUL.FTZ R9, R26, R252.reuse ;  /* 0x000000fc1a097220 */ /* 0x080fe20000410000 */
[-C--:B------:R-:W-:Y:S07]  /*25bf0*/  FMUL.FTZ R8, R27, R252.reuse ;  /* 0x000000fc1b087220 */ /* 0x080fee0000410000 */
[----:B------:R-:W1:Y:S10]  /*25c00*/  MUFU.TANH R18, R18 ;  /* 0x0000001200127308 */ /* 0x000e740000002400 */
[----:B------:R-:W1:Y:S01]  /*25c10*/  MUFU.TANH R19, R19 ;  /* 0x0000001300137308 */ /* 0x000e620000002400 */
[-C--:B------:R-:W-:Y:S01]  /*25c20*/  FMUL.FTZ R28, R28, R252.reuse ;  /* 0x000000fc1c1c7220 */ /* 0x080fe20000410000 */
[-C--:B------:R-:W-:Y:S01]  /*25c30*/  FMUL.FTZ R22, R30, R252.reuse ;  /* 0x000000fc1e167220 */ /* 0x080fe20000410000 */
[-C--:B------:R-:W-:Y:S01]  /*25c40*/  FMUL.FTZ R24, R31, R252.reuse ;  /* 0x000000fc1f187220 */ /* 0x080fe20000410000 */
[-C--:B------:R-:W-:Y:S06]  /*25c50*/  FMUL.FTZ R30, R32, R252.reuse ;  /* 0x000000fc201e7220 */ /* 0x080fec0000410000 */
[----:B------:R5:W1:Y:S01]  /*25c60*/  MUFU.TANH R171, R28 ;  /* 0x0000001c00ab7308 */ /* 0x000a620000002400 */
[-C--:B------:R-:W-:Y:S01]  /*25c70*/  FMUL.FTZ R26, R33, R252.reuse ;  /* 0x000000fc211a7220 */ /* 0x080fe20000410000 */
[-C--:B------:R-:W-:Y:S01]  /*25c80*/  FMUL.FTZ R10, R34, R252.reuse ;  /* 0x000000fc220a7220 */ /* 0x080fe20000410000 */
[-C--:B------:R-:W-:Y:S07]  /*25c90*/  FMUL.FTZ R11, R35, R252.reuse ;  /* 0x000000fc230b7220 */ /* 0x080fee0000410000 */
[----:B------:R-:W1:Y:S10]  /*25ca0*/  MUFU.TANH R6, R6 ;  /* 0x0000000600067308 */ /* 0x000e740000002400 */
[----:B------:R-:W1:Y:S01]  /*25cb0*/  MUFU.TANH R7, R7 ;  /* 0x0000000700077308 */ /* 0x000e620000002400 */
[----:B-----5:R-:W-:Y:S09]  /*25cc0*/  FMUL.FTZ R28, R29, R252 ;  /* 0x000000fc1d1c7220 */ /* 0x020ff20000410000 */
        /* <DEDUP_REMOVED lines=32> */
[----:B------:R-:W2:Y:S01]  /*25ed0*/  I2F.RP R172, R31 ;  /* 0x0000001f00ac7306 */ /* 0x000ea20000209400 */
[-C--:B------:R-:W-:Y:S02]  /*25ee0*/  LOP3.LUT R25, R25, R35.reuse, RZ, 0x3c, !PT ;  /* 0x0000002319197212 */ /* 0x080fe400078e3cff */
[----:B------:R-:W-:Y:S01]  /*25ef0*/  IMAD.MOV R29, RZ, RZ, -R29 ;  /* 0x000000ffff1d7224 */ /* 0x000fe200078e0a1d */
[----:B------:R-:W-:Y:S06]  /*25f00*/  LOP3.LUT R33, R33, R35, RZ, 0x3c, !PT ;  /* 0x0000002321217212 */ /* 0x000fec00078e3cff */
[----:B--2---:R-:W2:Y:S02]  /*25f10*/  MUFU.RCP R172, R172 ;  /* 0x000000ac00ac7308 */ /* 0x004ea40000001000 */
[----:B--2---:R-:W-:Y:S08]  /*25f20*/  VIADD R172, R172, 0xffffffe ;  /* 0x0ffffffeacac7836 */ /* 0x004ff00000000000 */
[----:B------:R-:W2:Y:S02]  /*25f30*/  F2I.FTZ.U32.TRUNC.NTZ R173, R172 ;  /* 0x000000ac00ad7305 */ /* 0x000ea4000021f000 */
[--C-:B--2---:R-:W-:Y:S02]  /*25f40*/  IMAD.MOV R34, RZ, RZ, -R173.reuse ;  /* 0x000000ffff227224 */ /* 0x104fe400078e0aad */
[----:B------:R-:W-:Y:S02]  /*25f50*/  IMAD.MOV.U32 R172, RZ, RZ, RZ ;  /* 0x000000ffffac7224 */ /* 0x000fe400078e00ff */
[----:B------:R-:W-:Y:S04]  /*25f60*/  IMAD R34, R34, R31, RZ ;  /* 0x0000001f22227224 */ /* 0x000fe800078e02ff */
[----:B------:R-:W-:Y:S02]  /*25f70*/  IMAD.HI.U32 R34, R173, R34, R172 ;  /* 0x00000022ad227227 */ /* 0x000fe400078e00ac */
[----:B------:R-:W2:Y:S04]  /*25f80*/  LD.E.64 R172, desc[UR4][R166.64+0x38] ;  /* 0x00003804a6ac7980 */ /* 0x000ea8000c101b00 */
[----:B------:R-:W-:Y:S04]  /*25f90*/  IMAD.HI.U32 R32, R34, R27, RZ ;  /* 0x0000001b22207227 */ /* 0x000fe800078e00ff */
        /* <DEDUP_REMOVED lines=25> */
[----:B------:R-:W3:Y:S01]  /*26130*/  LD.E R23, desc[UR10][R184.64] ;  /* 0x0000000ab8177980 */ /* 0x000ee2000c101900 */
[----:B------:R-:W-:Y:S03]  /*26140*/  LEA.HI.X.SX32 R175, R34, R237, 0x2, P0 ;  /* 0x000000ed22af7211 */ /* 0x000fe600000f16ff */
[----:B------:R-:W-:Y:S02]  /*26150*/  IMAD R35, R35, R32, -0x40 ;  /* 0xffffffc023237424 */ /* 0x000fe400078e0220 */
[----:B------:R-:W3:Y:S03]  /*26160*/  LD.E R25, desc[UR12][R174.64] ;  /* 0x0000000cae197980 */ /* 0x000ee6000c101900 */
[----:B------:R-:W-:Y:S01]  /*26170*/  SHF.R.S32.HI R29, RZ, 0x1f, R35 ;  /* 0x0000001fff1d7819 */ /* 0x000fe20000011423 */
[----:B------:R-:W4:Y:S01]  /*26180*/  LD.E.64 R174, desc[UR8][R166.64+0x20] ;  /* 0x00002008a6ae7980 */ /* 0x000f22000c101b00 */
        /* <DEDUP_REMOVED lines=11> */
.L_x_7689:
[----:B------:R-:W-:Y:S02]  /*26240*/  R2UR UR4, R164 ;  /* 0x00000000a40472ca */ /* 0x000fe400000e0000 */
[----:B------:R-:W-:Y:S11]  /*26250*/  R2UR UR5, R165 ;  /* 0x00000000a50572ca */ /* 0x000ff600000e0000 */
[----:B------:R-:W-:Y:S02]  /*26260*/  @!UPT UIADD3 URZ, URZ, URZ, URZ ;  /* 0x0000003f3f3ff290 */ /* 0x000fe4000fffe03f */
[----:B------:R-:W2:Y:S02]  /*26270*/  LD.E R32, desc[UR4][R166.64+0x38] ;  /* 0x00003804a6207980 */ /* 0x000ea4000c101900 */
[----:B--2---:R-:W-:Y:S05]  /*26280*/  IMAD.U32 R32, R32, -0x40, RZ ;  /* 0xffffffc020207824 */ /* 0x004fea00078e00ff */
[----:B------:R-:W-:Y:S02]  /*26290*/  SHF.R.S32.HI R25, RZ, 0x1f, R32 ;  /* 0x0000001fff197819 */ /* 0x000fe40000011420 */
.L_x_7690:
[----:B------:R-:W-:Y:S05]  /*262a0*/  BSYNC B0 ;  /* 0x0000000000007941 */ /* 0x000fea0003800000 */
.L_x_7688:
[----:B------:R2:W-:Y:S01]  /*262b0*/  STL.64 [R1+0x8], R2 ;  /* 0x0000080201007387 */ /* 0x0005e20000100a00 */
[C---:B------:R-:W-:Y:S02]  /*262c0*/  LEA R184, P5, R32.reuse, R229, 0x1 ;  /* 0x000000e520b87211 */ /* 0x040fe400078a08ff */
[C---:B------:R-:W-:Y:S02]  /*262d0*/  IADD3 R23, P0, R32.reuse, R225, RZ ;  /* 0x000000e120177210 */ /* 0x040fe40007f1e0ff */
[-C--:B------:R-:W-:Y:S02]  /*262e0*/  LEA.HI.X R185, R32, R228.reuse, R25, 0x1, P5 ;  /* 0x000000e420b97211 */ /* 0x080fe400028f0c19 */
[-C--:B------:R-:W-:Y:S01]  /*262f0*/  @P3 LEA R172, P6, R23, R229.reuse, 0x1 ;  /* 0x000000e517ac3211 */ /* 0x080fe200078c08ff */
[--C-:B------:R-:W-:Y:S01]  /*26300*/  IMAD.X R25, R25, 0x1, R226.reuse, P0 ;  /* 0x0000000119197824 */ /* 0x100fe200000e06e2 */
        /* <DEDUP_REMOVED lines=22> */
[CC--:B--2---:R-:W-:Y:S02]  /*26470*/  @P1 LEA R2, P0, R23.reuse, R229.reuse, 0x1 ;  /* 0x000000e517021211 */ /* 0x0c4fe400078008ff */
[C---:B------:R-:W-:Y:S02]  /*26480*/  @P2 LEA R194, P5, R23.reuse, R229, 0x1 ;  /* 0x000000e517c22211 */ /* 0x040fe400078a08ff */
[CCC-:B------:R-:W-:Y:S02]  /*26490*/  @P1 LEA.HI.X R3, R23.reuse, R228.reuse, R25.reuse, 0x1, P0 ;  /* 0x000000e417031211 */ /* 0x1c0fe400000f0c19 */
[CCC-:B------:R-:W-:Y:S02]  /*264a0*/  @P3 LEA.HI.X R221, R23.reuse, R228.reuse, R25.reuse, 0x1, P6 ;  /* 0x000000e417dd3211 */ /* 0x1c0fe400030f0c19 */
[----:B------:R-:W-:Y:S01]  /*264b0*/  @P2 LEA.HI.X R195, R23, R228, R25, 0x1, P5 ;  /* 0x000000e417c32211 */ /* 0x000fe200028f0c19 */
[----:B------:R-:W-:Y:S01]  /*264c0*/  IMAD.MOV.U32 R228, RZ, RZ, R2 ;  /* 0x000000ffffe47224 */ /* 0x000fe200078e0002 */
[C---:B------:R-:W-:Y:S01]  /*264d0*/  @P4 R2UR UR4, R164.reuse ;  /* 0x00000000a40442ca */ /* 0x040fe200000e0000 */
[----:B------:R-:W-:Y:S01]  /*264e0*/  IMAD.MOV.U32 R229, RZ, RZ, R3 ;  /* 0x000000ffffe57224 */ /* 0x000fe200078e0003 */
[C---:B------:R-:W-:Y:S01]  /*264f0*/  @P4 R2UR UR5, R165.reuse ;  /* 0x00000000a50542ca */ /* 0x040fe200000e0000 */
[----:B------:R-:W5:Y:S01]  /*26500*/  LDL.LU.64 R2, [R1+0x8] ;  /* 0x0000080001027983 */ /* 0x000f620000300a00 */
        /* <DEDUP_REMOVED lines=98> */
[----:B------:R-:W0:Y:S01]  /*26b30*/  LDGDEPBAR ;  /* 0x00000000000079af */ /* 0x000e220000000000 */
[----:B---3--:R-:W-:Y:S02]  /*26b40*/  IMAD.MOV.U32 R229, RZ, RZ, R184 ;  /* 0x000000ffffe57224 */ /* 0x008fe400078e00b8 */
[----:B--2---:R-:W-:Y:S02]  /*26b50*/  IMAD.MOV.U32 R228, RZ, RZ, R185 ;  /* 0x000000ffffe47224 */ /* 0x004fe400078e00b9 */
.L_x_7687:
[----:B------:R-:W-:Y:S05]  /*26b60*/  BSYNC B1 ;  /* 0x0000000000017941 */ /* 0x000fea0003800000 */
.L_x_7686:
[----:B------:R-:W-:Y:S02]  /*26b70*/  R2UR UR4, R164 ;  /* 0x00000000a40472ca */ /* 0x000fe400000e0000 */
[----:B------:R-:W-:Y:S02]  /*26b80*/  R2UR UR5, R165 ;  /* 0x00000000a50572ca */ /* 0x000fe400000e0000 */
[----:B-----5:R-:W-:Y:S04]  /*26b90*/  SHF.L.U32 R3, R3, 0x1, RZ ;  /* 0x0000000103037819 */ /* 0x020fe800000006ff */
[----:B------:R-:W-:Y:S05]  /*26ba0*/  LOP3.LUT R3, R3, 0x6, RZ, 0xc0, !PT ;  /* 0x0000000603037812 */ /* 0x000fea00078ec0ff */
[----:B------:R-:W-:Y:S02]  /*26bb0*/  IMAD R3, R239, 0x40, R3 ;  /* 0x00000040ef037824 */ /* 0x000fe400078e0203 */
[----:B------:R2:W3:Y:S02]  /*26bc0*/  LD.E R165, desc[UR4][R166.64+0xdc] ;  /* 0x0000dc04a6a57980 */ /* 0x0004e4000c101900 */
[----:B------:R-:W-:Y:S01]  /*26bd0*/  VIADD R31, R3, 0x10 ;  /* 0x00000010031f7836 */ /* 0x000fe20000000000 */
[C---:B------:R-:W-:Y:S01]  /*26be0*/  IADD3 R23, R246.reuse, -R3, RZ ;  /* 0x80000003f6177210 */ /* 0x040fe20007ffe0ff */
[----:B------:R-:W-:Y:S01]  /*26bf0*/  IMAD.IADD R35, R243, 0x1, -R3 ;  /* 0x00000001f3237824 */ /* 0x000fe200078e0a03 */
[----:B------:R-:W-:Y:S01]  /*26c00*/  IADD3 R32, R3, 0x9, RZ ;  /* 0x0000000903207810 */ /* 0x000fe20007ffe0ff */
[C---:B------:R-:W-:Y:S01]  /*26c10*/  IMAD.IADD R27, R246.reuse, 0x1, -R31 ;  /* 0x00000001f61b7824 */ /* 0x040fe200078e0a1f */
[----:B------:R-:W-:Y:S02]  /*26c20*/  IABS R23, R23 ;  /* 0x0000001700177213 */ /* 0x000fe40000000000 */
[C---:B------:R-:W-:Y:S02]  /*26c30*/  IADD3 R29, R246.reuse, -R32, RZ ;  /* 0x80000020f61d7210 */ /* 0x040fe40007ffe0ff */
[----:B------:R-:W-:Y:S02]  /*26c40*/  I2FP.F32.S32 R23, R23 ;  /* 0x0000001700177245 */ /* 0x000fe40000201400 */
[----:B------:R-:W-:Y:S02]  /*26c50*/  IABS R29, R29 ;  /* 0x0000001d001d7213 */ /* 0x000fe40000000000 */
[----:B------:R-:W-:Y:S01]  /*26c60*/  IABS R27, R27 ;  /* 0x0000001b001b7213 */ /* 0x000fe20000000000 */
[----:B------:R-:W-:Y:S01]  /*26c70*/  FFMA.FTZ R176, -R247, R23, R176 ;  /* 0x00000017f7b07223 */ /* 0x000fe200000101b0 */
[C---:B------:R-:W-:Y:S01]  /*26c80*/  VIADD R23, R3.reuse, 0x8 ;  /* 0x0000000803177836 */ /* 0x040fe20000000000 */
[----:B------:R-:W-:Y:S02]  /*26c90*/  I2FP.F32.S32 R29, R29 ;  /* 0x0000001d001d7245 */ /* 0x000fe40000201400 */
[----:B------:R-:W-:Y:S01]  /*26ca0*/  IADD3 R25, R3, 0x1, RZ ;  /* 0x0000000103197810 */ /* 0x000fe20007ffe0ff */
[C---:B------:R-:W-:Y:S01]  /*26cb0*/  IMAD.IADD R33, R246.reuse, 0x1, -R23 ;  /* 0x00000001f6217824 */ /* 0x040fe200078e0a17 */
[----:B------:R-:W-:Y:S01]  /*26cc0*/  I2FP.F32.S32 R27, R27 ;  /* 0x0000001b001b7245 */ /* 0x000fe20000201400 */
[----:B-1----:R-:W-:Y:S01]  /*26cd0*/  FFMA.FTZ R179, -R247, R29, R179 ;  /* 0x0000001df7b37223 */ /* 0x002fe200000101b3 */
[----:B------:R-:W-:Y:S01]  /*26ce0*/  ISETP.GE.AND P6, PT, R23, R242, PT ;  /* 0x000000f21700720c */ /* 0x000fe20003fc6270 */
[----:B--2---:R-:W-:Y:S01]  /*26cf0*/  VIADD R166, R3, 0x18 ;  /* 0x0000001803a67836 */ /* 0x004fe20000000000 */
[----:B------:R-:W-:Y:S01]  /*26d00*/  ISETP.GE.AND P4, PT, R23, R245, PT ;  /* 0x000000f51700720c */ /* 0x000fe20003f86270 */
[----:B------:R-:W-:Y:S01]  /*26d10*/  IMAD.IADD R29, R243, 0x1, -R25 ;  /* 0x00000001f31d7824 */ /* 0x000fe200078e0a19 */
[C---:B------:R-:W-:Y:S01]  /*26d20*/  IADD3 R34, R246.reuse, -R25, RZ ;  /* 0x80000019f6227210 */ /* 0x040fe20007ffe0ff */
[----:B------:R-:W-:Y:S01]  /*26d30*/  FFMA.FTZ R12, -R247, R27, R12 ;  /* 0x0000001bf70c7223 */ /* 0x000fe2000001010c */
[C---:B------:R-:W-:Y:S02]  /*26d40*/  ISETP.GE.OR P6, PT, R23.reuse, R241, !P6 ;  /* 0x000000f11700720c */ /* 0x040fe400077c6670 */
[----:B------:R-:W-:Y:S01]  /*26d50*/  ISETP.GE.OR P4, PT, R23, R244, !P4 ;  /* 0x000000f41700720c */ /* 0x000fe20006786670 */
[----:B------:R-:W-:Y:S01]  /*26d60*/  IMAD.IADD R23, R243, 0x1, -R23 ;  /* 0x00000001f3177824 */ /* 0x000fe200078e0a17 */
[----:B------:R-:W-:Y:S02]  /*26d70*/  IABS R35, R35 ;  /* 0x0000002300237213 */ /* 0x000fe40000000000 */
[----:B------:R-:W-:Y:S02]  /*26d80*/  IADD3 R27, R246, -R166, RZ ;  /* 0x800000a6f61b7210 */ /* 0x000fe40007ffe0ff */
[----:B------:R-:W-:Y:S02]  /*26d90*/  IABS R34, R34 ;  /* 0x0000002200227213 */ /* 0x000fe40000000000 */
[----:B------:R-:W-:Y:S02]  /*26da0*/  IABS R29, R29 ;  /* 0x0000001d001d7213 */ /* 0x000fe40000000000 */
[----:B------:R-:W-:Y:S02]  /*26db0*/  I2FP.F32.S32 R35, R35 ;  /* 0x0000002300237245 */ /* 0x000fe40000201400 */
[----:B------:R-:W-:Y:S02]  /*26dc0*/  IABS R23, R23 ;  /* 0x0000001700177213 */ /* 0x000fe40000000000 */
[----:B------:R-:W-:Y:S01]  /*26dd0*/  I2FP.F32.S32 R34, R34 ;  /* 0x0000002200227245 */ /* 0x000fe20000201400 */
[----:B------:R-:W-:Y:S01]  /*26de0*/  FFMA.FTZ R178, -R247, R35, R178 ;  /* 0x00000023f7b27223 */ /* 0x000fe200000101b2 */
[----:B------:R-:W-:Y:S02]  /*26df0*/  IABS R27, R27 ;  /* 0x0000001b001b7213 */ /* 0x000fe40000000000 */
[-C--:B------:R-:W-:Y:S01]  /*26e00*/  ISETP.GE.AND P0, PT, R3, R245.reuse, PT ;  /* 0x000000f50300720c */ /* 0x080fe20003f06270 */
[----:B------:R-:W-:Y:S01]  /*26e10*/  FFMA.FTZ R177, -R247, R34, R177 ;  /* 0x00000022f7b17223 */ /* 0x000fe200000101b1 */
[----:B------:R-:W-:Y:S02]  /*26e20*/  ISETP.GE.AND P1, PT, R3, R242, PT ;  /* 0x000000f20300720c */ /* 0x000fe40003f26270 */
[----:B------:R-:W-:Y:S02]  /*26e30*/  ISETP.GE.AND P2, PT, R25, R245, PT ;  /* 0x000000f51900720c */ /* 0x000fe40003f46270 */
[----:B------:R-:W-:Y:S02]  /*26e40*/  I2FP.F32.S32 R29, R29 ;  /* 0x0000001d001d7245 */ /* 0x000fe40000201400 */
[----:B------:R-:W-:Y:S02]  /*26e50*/  I2FP.F32.S32 R23, R23 ;  /* 0x0000001700177245 */ /* 0x000fe40000201400 */
[----:B------:R-:W-:Y:S01]  /*26e60*/  I2FP.F32.S32 R27, R27 ;  /* 0x0000001b001b7245 */ /* 0x000fe20000201400 */
[----:B------:R-:W-:Y:S01]  /*26e70*/  FFMA.FTZ R168, -R247, R29, R168 ;  /* 0x0000001df7a87223 */ /* 0x000fe200000101a8 */
[-C--:B------:R-:W-:Y:S01]  /*26e80*/  ISETP.GE.OR P0, PT, R3, R244.reuse, !P0 ;  /* 0x000000f40300720c */ /* 0x080fe20004706670 */
[C---:B------:R-:W-:Y:S01]  /*26e90*/  FFMA.FTZ R182, -R247.reuse, R23, R182 ;  /* 0x00000017f7b67223 */ /* 0x040fe200000101b6 */
[----:B------:R-:W-:Y:S01]  /*26ea0*/  IABS R33, R33 ;  /* 0x0000002100217213 */ /* 0x000fe20000000000 */
[----:B------:R-:W-:Y:S01]  /*26eb0*/  FFMA.FTZ R16, -R247, R27, R16 ;  /* 0x0000001bf7107223 */ /* 0x000fe20000010110 */
[----:B------:R-:W-:Y:S02]  /*26ec0*/  ISETP.GE.OR P1, PT, R3, R241, !P1 ;  /* 0x000000f10300720c */ /* 0x000fe40004f26670 */
[----:B------:R-:W-:Y:S02]  /*26ed0*/  ISETP.GE.OR P2, PT, R25, R244, !P2 ;  /* 0x000000f41900720c */ /* 0x000fe40005746670 */
[----:B------:R-:W-:Y:S02]  /*26ee0*/  FSEL R29, R176, -INF , !P0 ;  /* 0xff800000b01d7808 */ /* 0x000fe40004000000 */
[----:B------:R-:W-:Y:S02]  /*26ef0*/  I2FP.F32.S32 R33, R33 ;  /* 0x0000002100217245 */ /* 0x000fe40000201400 */
[----:B------:R-:W-:Y:S02]  /*26f00*/  FSEL R23, R178, -INF , !P1 ;  /* 0xff800000b2177808 */ /* 0x000fe40004800000 */
[----:B------:R-:W-:Y:S01]  /*26f10*/  FSEL R27, R177, -INF , !P2 ;  /* 0xff800000b11b7808 */ /* 0x000fe20005000000 */
[----:B------:R-:W-:Y:S01]  /*26f20*/  FFMA.FTZ R169, -R247, R33, R169 ;  /* 0x00000021f7a97223 */ /* 0x000fe200000101a9 */
[CC--:B------:R-:W-:Y:S02]  /*26f30*/  ISETP.GE.AND P3, PT, R32.reuse, R245.reuse, PT ;  /* 0x000000f52000720c */ /* 0x0c0fe40003f66270 */
[CC--:B------:R-:W-:Y:S02]  /*26f40*/  ISETP.GE.AND P0, PT, R32.reuse, R242.reuse, PT ;  /* 0x000000f22000720c */ /* 0x0c0fe40003f06270 */
[C---:B------:R-:W-:Y:S02]  /*26f50*/  IADD3 R35, R3.reuse, 0x11, RZ ;  /* 0x0000001103237810 */ /* 0x040fe40007ffe0ff */
[----:B------:R-:W-:Y:S02]  /*26f60*/  IADD3 R164, R3, 0x19, RZ ;  /* 0x0000001903a47810 */ /* 0x000fe40007ffe0ff */
[----:B------:R-:W-:Y:S02]  /*26f70*/  ISETP.GE.AND P1, PT, R31, R245, PT ;  /* 0x000000f51f00720c */ /* 0x000fe40003f26270 */
[-C--:B------:R-:W-:Y:S02]  /*26f80*/  ISETP.GE.AND P5, PT, R25, R242.reuse, PT ;  /* 0x000000f21900720c */ /* 0x080fe40003fa6270 */
[----:B------:R-:W-:Y:S02]  /*26f90*/  ISETP.GE.AND P2, PT, R31, R242, PT ;  /* 0x000000f21f00720c */ /* 0x000fe40003f46270 */
[C---:B------:R-:W-:Y:S02]  /*26fa0*/  ISETP.GE.OR P3, PT, R32.reuse, R244, !P3 ;  /* 0x000000f42000720c */ /* 0x040fe40005f66670 */
[-C--:B------:R-:W-:Y:S02]  /*26fb0*/  ISETP.GE.OR P0, PT, R32, R241.reuse, !P0 ;  /* 0x000000f12000720c */ /* 0x080fe40004706670 */
[C---:B------:R-:W-:Y:S01]  /*26fc0*/  IADD3 R172, R243.reuse, -R32, RZ ;  /* 0x80000020f3ac7210 */ /* 0x040fe20007ffe0ff */
[----:B------:R-:W-:Y:S01]  /*26fd0*/  IMAD.IADD R32, R243, 0x1, -R31 ;  /* 0x00000001f3207824 */ /* 0x000fe200078e0a1f */
[----:B------:R-:W-:Y:S02]  /*26fe0*/  ISETP.GE.OR P1, PT, R31, R244, !P1 ;  /* 0x000000f41f00720c */ /* 0x000fe40004f26670 */
[-C--:B------:R-:W-:Y:S01]  /*26ff0*/  ISETP.GE.OR P5, PT, R25, R241.reuse, !P5 ;  /* 0x000000f11900720c */ /* 0x080fe20006fa6670 */
[C---:B------:R-:W-:Y:S01]  /*27000*/  IMAD.IADD R25, R246.reuse, 0x1, -R164 ;  /* 0x00000001f6197824 */ /* 0x040fe200078e0aa4 */
[----:B------:R-:W-:Y:S01]  /*27010*/  ISETP.GE.OR P2, PT, R31, R241, !P2 ;  /* 0x000000f11f00720c */ /* 0x000fe20005746670 */
[----:B------:R-:W-:Y:S01]  /*27020*/  IMAD.IADD R31, R243, 0x1, -R35 ;  /* 0x00000001f31f7824 */ /* 0x000fe200078e0a23 */
[C---:B------:R-:W-:Y:S02]  /*27030*/  IADD3 R33, R246.reuse, -R35, RZ ;  /* 0x80000023f6217210 */ /* 0x040fe40007ffe0ff */
[----:B------:R-:W-:Y:S02]  /*27040*/  IABS R25, R25 ;  /* 0x0000001900197213 */ /* 0x000fe40000000000 */
[----:B------:R-:W-:Y:S02]  /*27050*/  IABS R33, R33 ;  /* 0x0000002100217213 */ /* 0x000fe40000000000 */
[----:B------:R-:W-:Y:S02]  /*27060*/  IABS R31, R31 ;  /* 0x0000001f001f7213 */ /* 0x000fe40000000000 */
[----:B------:R-:W-:Y:S02]  /*27070*/  I2FP.F32.S32 R33, R33 ;  /* 0x0000002100217245 */ /* 0x000fe40000201400 */
[----:B------:R-:W-:Y:S02]  /*27080*/  I2FP.F32.S32 R31, R31 ;  /* 0x0000001f001f7245 */ /* 0x000fe40000201400 */
[----:B------:R-:W-:Y:S01]  /*27090*/  I2FP.F32.S32 R25, R25 ;  /* 0x0000001900197245 */ /* 0x000fe20000201400 */
[----:B------:R-:W-:Y:S01]  /*270a0*/  FFMA.FTZ R13, -R247, R33, R13 ;  /* 0x00000021f70d7223 */ /* 0x000fe2000001010d */
[----:B------:R-:W-:Y:S02]  /*270b0*/  VIADD R33, R3, 0x21 ;  /* 0x0000002103217836 */ /* 0x000fe40000000000 */
[----:B------:R-:W-:Y:S01]  /*270c0*/  FFMA.FTZ R15, -R247, R31, R15 ;  /* 0x0000001ff70f7223 */ /* 0x000fe2000001010f */
[----:B------:R-:W-:Y:S02]  /*270d0*/  VIADD R31, R3, 0x30 ;  /* 0x00000030031f7836 */ /* 0x000fe40000000000 */
[----:B------:R-:W-:Y:S01]  /*270e0*/  FFMA.FTZ R17, -R247, R25, R17 ;  /* 0x00000019f7117223 */ /* 0x000fe20000010111 */
[----:B------:R-:W-:Y:S02]  /*270f0*/  FSEL R25, R179, -INF , !P3 ;  /* 0xff800000b3197808 */ /* 0x000fe40005800000 */
[----:B------:R-:W-:Y:S02]  /*27100*/  FSEL R169, R169, -INF , !P4 ;  /* 0xff800000a9a97808 */ /* 0x000fe40006000000 */
[C---:B------:R-:W-:Y:S02]  /*27110*/  ISETP.GE.AND P3, PT, R35.reuse, R242, PT ;  /* 0x000000f22300720c */ /* 0x040fe40003f66270 */
[----:B------:R-:W-:Y:S02]  /*27120*/  ISETP.GE.AND P4, PT, R35, R245, PT ;  /* 0x000000f52300720c */ /* 0x000fe40003f86270 */
[----:B------:R-:W-:Y:S02]  /*27130*/  IADD3 R173, R246, -R33, RZ ;  /* 0x80000021f6ad7210 */ /* 0x000fe40007ffe0ff */
[----:B------:R-:W-:Y:S02]  /*27140*/  FSEL R191, R12, -INF , !P1 ;  /* 0xff8000000cbf7808 */ /* 0x000fe40004800000 */
[----:B------:R-:W-:Y:S02]  /*27150*/  IADD3 R34, R3, 0x20, RZ ;  /* 0x0000002003227810 */ /* 0x000fe40007ffe0ff */
[C---:B------:R-:W-:Y:S02]  /*27160*/  IADD3 R12, R246.reuse, -R31, RZ ;  /* 0x8000001ff60c7210 */ /* 0x040fe40007ffe0ff */
[C---:B------:R-:W-:Y:S02]  /*27170*/  ISETP.GE.OR P3, PT, R35.reuse, R241, !P3 ;  /* 0x000000f12300720c */ /* 0x040fe40005f66670 */
[----:B------:R-:W-:Y:S02]  /*27180*/  ISETP.GE.OR P4, PT, R35, R244, !P4 ;  /* 0x000000f42300720c */ /* 0x000fe40006786670 */
[----:B------:R-:W-:Y:S02]  /*27190*/  IABS R35, R32 ;  /* 0x0000002000237213 */ /* 0x000fe40000000000 */
[----:B------:R-:W-:Y:S02]  /*271a0*/  IABS R32, R173 ;  /* 0x000000ad00207213 */ /* 0x000fe40000000000 */
[----:B------:R-:W-:Y:S02]  /*271b0*/  IADD3 R167, R246, -R34, RZ ;  /* 0x80000022f6a77210 */ /* 0x000fe40007ffe0ff */
[----:B------:R-:W-:Y:S02]  /*271c0*/  IABS R12, R12 ;  /* 0x0000000c000c7213 */ /* 0x000fe40000000000 */
[----:B------:R-:W-:Y:S02]  /*271d0*/  IABS R172, R172 ;  /* 0x000000ac00ac7213 */ /* 0x000fe40000000000 */
[----:B------:R-:W-:Y:S02]  /*271e0*/  I2FP.F32.S32 R32, R32 ;  /* 0x0000002000207245 */ /* 0x000fe40000201400 */
[----:B------:R-:W-:Y:S02]  /*271f0*/  IABS R167, R167 ;  /* 0x000000a700a77213 */ /* 0x000fe40000000000 */
[C---:B------:R-:W-:Y:S01]  /*27200*/  ISETP.GE.AND P1, PT, R166.reuse, R245, PT ;  /* 0x000000f5a600720c */ /* 0x040fe20003f26270 */
[C---:B------:R-:W-:Y:S01]  /*27210*/  FFMA.FTZ R19, -R247.reuse, R32, R19 ;  /* 0x00000020f7137223 */ /* 0x040fe20000010113 */
[----:B------:R-:W-:Y:S02]  /*27220*/  I2FP.F32.S32 R12, R12 ;  /* 0x0000000c000c7245 */ /* 0x000fe40000201400 */
[----:B------:R-:W-:Y:S02]  /*27230*/  I2FP.F32.S32 R172, R172 ;  /* 0x000000ac00ac7245 */ /* 0x000fe40000201400 */
[----:B------:R-:W-:Y:S01]  /*27240*/  I2FP.F32.S32 R35, R35 ;  /* 0x0000002300237245 */ /* 0x000fe20000201400 */
[C---:B------:R-:W-:Y:S01]  /*27250*/  FFMA.FTZ R171, -R247.reuse, R12, R171 ;  /* 0x0000000cf7ab7223 */ /* 0x040fe200000101ab */
[----:B------:R-:W-:Y:S01]  /*27260*/  I2FP.F32.S32 R167, R167 ;  /* 0x000000a700a77245 */ /* 0x000fe20000201400 */
[C---:B------:R-:W-:Y:S01]  /*27270*/  FFMA.FTZ R170, -R247.reuse, R172, R170 ;  /* 0x000000acf7aa7223 */ /* 0x040fe200000101aa */
[----:B------:R-:W-:Y:S01]  /*27280*/  ISETP.GE.OR P1, PT, R166, R244, !P1 ;  /* 0x000000f4a600720c */ /* 0x000fe20004f26670 */
[----:B------:R-:W-:Y:S01]  /*27290*/  FFMA.FTZ R14, -R247, R35, R14 ;  /* 0x00000023f70e7223 */ /* 0x000fe2000001010e */
[----:B------:R-:W-:Y:S01]  /*272a0*/  IADD3 R32, R3, 0x29, RZ ;  /* 0x0000002903207810 */ /* 0x000fe20007ffe0ff */
[----:B------:R-:W-:Y:S01]  /*272b0*/  FFMA.FTZ R18, -R247, R167, R18 ;  /* 0x000000a7f7127223 */ /* 0x000fe20000010112 */
[----:B------:R-:W-:Y:S01]  /*272c0*/  FSEL R12, R182, -INF , !P6 ;  /* 0xff800000b60c7808 */ /* 0x000fe20007000000 */
[----:B------:R-:W-:Y:S01]  /*272d0*/  VIADD R35, R3, 0x28 ;  /* 0x0000002803237836 */ /* 0x000fe20000000000 */
[----:B------:R-:W-:Y:S01]  /*272e0*/  FSEL R190, R13, -INF , !P4 ;  /* 0xff8000000dbe7808 */ /* 0x000fe20006000000 */
[----:B------:R-:W-:Y:S01]  /*272f0*/  IMAD.IADD R167, R246, 0x1, -R32 ;  /* 0x00000001f6a77824 */ /* 0x000fe200078e0a20 */
[----:B------:R-:W-:Y:S02]  /*27300*/  FSEL R168, R168, -INF , !P5 ;  /* 0xff800000a8a87808 */ /* 0x000fe40006800000 */
[----:B------:R-:W-:Y:S02]  /*27310*/  FSEL R193, R16, -INF , !P1 ;  /* 0xff80000010c17808 */ /* 0x000fe40004800000 */
[-C--:B------:R-:W-:Y:S02]  /*27320*/  ISETP.GE.AND P6, PT, R34, R245.reuse, PT ;  /* 0x000000f52200720c */ /* 0x080fe40003fc6270 */
[-C--:B------:R-:W-:Y:S02]  /*27330*/  ISETP.GE.AND P4, PT, R166, R242.reuse, PT ;  /* 0x000000f2a600720c */ /* 0x080fe40003f86270 */
[C---:B------:R-:W-:Y:S02]  /*27340*/  ISETP.GE.AND P5, PT, R164.reuse, R245, PT ;  /* 0x000000f5a400720c */ /* 0x040fe40003fa6270 */
[----:B------:R-:W-:Y:S02]  /*27350*/  ISETP.GE.AND P1, PT, R164, R242, PT ;  /* 0x000000f2a400720c */ /* 0x000fe40003f26270 */
[C---:B------:R-:W-:Y:S02]  /*27360*/  IADD3 R16, R243.reuse, -R166, RZ ;  /* 0x800000a6f3107210 */ /* 0x040fe40007ffe0ff */
[----:B------:R-:W-:Y:S02]  /*27370*/  FSEL R170, R170, -INF , !P0 ;  /* 0xff800000aaaa7808 */ /* 0x000fe40004000000 */
[-C--:B------:R-:W-:Y:S01]  /*27380*/  ISETP.GE.OR P4, PT, R166, R241.reuse, !P4 ;  /* 0x000000f1a600720c */ /* 0x080fe20006786670 */
[----:B------:R-:W-:Y:S01]  /*27390*/  IMAD.IADD R166, R246, 0x1, -R35 ;  /* 0x00000001f6a67824 */ /* 0x000fe200078e0a23 */
[-C--:B------:R-:W-:Y:S02]  /*273a0*/  ISETP.GE.OR P5, PT, R164, R244.reuse, !P5 ;  /* 0x000000f4a400720c */ /* 0x080fe40006fa6670 */
[C---:B------:R-:W-:Y:S02]  /*273b0*/  ISETP.GE.OR P6, PT, R34.reuse, R244, !P6 ;  /* 0x000000f42200720c */ /* 0x040fe400077c6670 */
[----:B------:R-:W-:Y:S02]  /*273c0*/  ISETP.GE.AND P0, PT, R34, R242, PT ;  /* 0x000000f22200720c */ /* 0x000fe40003f06270 */
[----:B------:R-:W-:Y:S02]  /*273d0*/  ISETP.GE.OR P1, PT, R164, R241, !P1 ;  /* 0x000000f1a400720c */ /* 0x000fe40004f26670 */
[----:B------:R-:W-:Y:S02]  /*273e0*/  IADD3 R13, R243, -R164, RZ ;  /* 0x800000a4f30d7210 */ /* 0x000fe40007ffe0ff */
[----:B------:R-:W-:Y:S02]  /*273f0*/  IABS R164, R16 ;  /* 0x0000001000a47213 */ /* 0x000fe40000000000 */
[----:B------:R-:W-:Y:S02]  /*27400*/  IABS R16, R167 ;  /* 0x000000a700107213 */ /* 0x000fe40000000000 */
[----:B------:R-:W-:Y:S02]  /*27410*/  FSEL R192, R17, -INF , !P5 ;  /* 0xff80000011c07808 */ /* 0x000fe40006800000 */
[----:B------:R-:W-:Y:S02]  /*27420*/  FSEL R175, R18, -INF , !P6 ;  /* 0xff80000012af7808 */ /* 0x000fe40007000000 */
[----:B------:R-:W-:Y:S01]  /*27430*/  ISETP.GE.OR P0, PT, R34, R241, !P0 ;  /* 0x000000f12200720c */ /* 0x000fe20004706670 */
[----:B------:R-:W-:Y:S01]  /*27440*/  IMAD.IADD R34, R243, 0x1, -R34 ;  /* 0x00000001f3227824 */ /* 0x000fe200078e0a22 */
[C---:B------:R-:W-:Y:S02]  /*27450*/  ISETP.GE.AND P5, PT, R33.reuse, R245, PT ;  /* 0x000000f52100720c */ /* 0x040fe40003fa6270 */
[C---:B------:R-:W-:Y:S02]  /*27460*/  ISETP.GE.AND P6, PT, R33.reuse, R242, PT ;  /* 0x000000f22100720c */ /* 0x040fe40003fc6270 */
[----:B------:R-:W-:Y:S02]  /*27470*/  IABS R166, R166 ;  /* 0x000000a600a67213 */ /* 0x000fe40000000000 */
[----:B------:R-:W-:Y:S02]  /*27480*/  I2FP.F32.S32 R16, R16 ;  /* 0x0000001000107245 */ /* 0x000fe40000201400 */
[----:B------:R-:W-:Y:S02]  /*27490*/  I2FP.F32.S32 R164, R164 ;  /* 0x000000a400a47245 */ /* 0x000fe40000201400 */
[----:B------:R-:W-:Y:S01]  /*274a0*/  ISETP.GE.OR P5, PT, R33, R244, !P5 ;  /* 0x000000f42100720c */ /* 0x000fe20006fa6670 */
[----:B------:R-:W-:Y:S01]  /*274b0*/  FFMA.FTZ R21, -R247, R16, R21 ;  /* 0x00000010f7157223 */ /* 0x000fe20000010115 */
[----:B------:R-:W-:Y:S01]  /*274c0*/  ISETP.GE.OR P6, PT, R33, R241, !P6 ;  /* 0x000000f12100720c */ /* 0x000fe200077c6670 */
[----:B------:R-:W-:Y:S01]  /*274d0*/  FFMA.FTZ R4, -R247, R164, R4 ;  /* 0x000000a4f7047223 */ /* 0x000fe20000010104 */
[----:B------:R-:W-:Y:S01]  /*274e0*/  IADD3 R18, R243, -R33, RZ ;  /* 0x80000021f3127210 */ /* 0x000fe20007ffe0ff */
[----:B------:R-:W-:Y:S01]  /*274f0*/  VIADD R16, R3, 0x31 ;  /* 0x0000003103107836 */ /* 0x000fe20000000000 */
[----:B------:R-:W-:Y:S02]  /*27500*/  I2FP.F32.S32 R166, R166 ;  /* 0x000000a600a67245 */ /* 0x000fe40000201400 */
[----:B------:R-:W-:Y:S02]  /*27510*/  IABS R33, R34 ;  /* 0x0000002200217213 */ /* 0x000fe40000000000 */
[----:B------:R-:W-:Y:S01]  /*27520*/  FSEL R195, R14, -INF , !P2 ;  /* 0xff8000000ec37808 */ /* 0x000fe20005000000 */
[----:B------:R-:W-:Y:S01]  /*27530*/  FFMA.FTZ R20, -R247, R166, R20 ;  /* 0x000000a6f7147223 */ /* 0x000fe20000010114 */
[C---:B------:R-:W-:Y:S02]  /*27540*/  ISETP.GE.AND P2, PT, R35.reuse, R245, PT ;  /* 0x000000f52300720c */ /* 0x040fe40003f46270 */
[----:B------:R-:W-:Y:S02]  /*27550*/  I2FP.F32.S32 R33, R33 ;  /* 0x0000002100217245 */ /* 0x000fe40000201400 */
[----:B------:R-:W-:Y:S02]  /*27560*/  IABS R13, R13 ;  /* 0x0000000d000d7213 */ /* 0x000fe40000000000 */
[----:B------:R-:W-:Y:S01]  /*27570*/  ISETP.GE.OR P2, PT, R35, R244, !P2 ;  /* 0x000000f42300720c */ /* 0x000fe20005746670 */
[----:B------:R-:W-:Y:S01]  /*27580*/  FFMA.FTZ R6, -R247, R33, R6 ;  /* 0x00000021f7067223 */ /* 0x000fe20000010106 */
[C---:B------:R-:W-:Y:S02]  /*27590*/  IADD3 R14, R243.reuse, -R35, RZ ;  /* 0x80000023f30e7210 */ /* 0x040fe40007ffe0ff */
[----:B------:R-:W-:Y:S02]  /*275a0*/  FSEL R220, R4, -INF , !P4 ;  /* 0xff80000004dc7808 */ /* 0x000fe40006000000 */
[----:B------:R-:W-:Y:S02]  /*275b0*/  I2FP.F32.S32 R13, R13 ;  /* 0x0000000d000d7245 */ /* 0x000fe40000201400 */
[----:B------:R-:W-:Y:S02]  /*275c0*/  IADD3 R4, R243, -R16, RZ ;  /* 0x80000010f3047210 */ /* 0x000fe40007ffe0ff */
[----:B------:R-:W-:Y:S01]  /*275d0*/  FSEL R33, R20, -INF , !P2 ;  /* 0xff80000014217808 */ /* 0x000fe20005000000 */
[----:B------:R-:W-:Y:S01]  /*275e0*/  FFMA.FTZ R5, -R247, R13, R5 ;  /* 0x0000000df7057223 */ /* 0x000fe20000010105 */
[----:B------:R-:W-:Y:S02]  /*275f0*/  IABS R14, R14 ;  /* 0x0000000e000e7213 */ /* 0x000fe40000000000 */
[-C--:B------:R-:W-:Y:S02]  /*27600*/  ISETP.GE.AND P2, PT, R31, R245.reuse, PT ;  /* 0x000000f51f00720c */ /* 0x080fe40003f46270 */
[----:B------:R-:W-:Y:S02]  /*27610*/  IABS R4, R4 ;  /* 0x0000000400047213 */ /* 0x000fe40000000000 */
[----:B------:R-:W-:Y:S02]  /*27620*/  IADD3 R13, R3, 0x38, RZ ;  /* 0x00000038030d7810 */ /* 0x000fe40007ffe0ff */
[----:B------:R-:W-:Y:S02]  /*27630*/  I2FP.F32.S32 R14, R14 ;  /* 0x0000000e000e7245 */ /* 0x000fe40000201400 */
[----:B------:R-:W-:Y:S02]  /*27640*/  ISETP.GE.OR P2, PT, R31, R244, !P2 ;  /* 0x000000f41f00720c */ /* 0x000fe40005746670 */
[----:B------:R-:W-:Y:S01]  /*27650*/  IADD3 R3, R3, 0x39, RZ ;  /* 0x0000003903037810 */ /* 0x000fe20007ffe0ff */
[----:B------:R-:W-:Y:S01]  /*27660*/  FFMA.FTZ R9, -R247, R14, R9 ;  /* 0x0000000ef7097223 */ /* 0x000fe20000010109 */
[----:B------:R-:W-:Y:S02]  /*27670*/  I2FP.F32.S32 R4, R4 ;  /* 0x0000000400047245 */ /* 0x000fe40000201400 */
[----:B------:R-:W-:Y:S01]  /*27680*/  FSEL R221, R5, -INF , !P1 ;  /* 0xff80000005dd7808 */ /* 0x000fe20004800000 */
[----:B------:R-:W-:Y:S01]  /*27690*/  IMAD.IADD R14, R246, 0x1, -R3 ;  /* 0x00000001f60e7824 */ /* 0x000fe200078e0a03 */
[----:B------:R-:W-:Y:S01]  /*276a0*/  FSEL R189, R171, -INF , !P2 ;  /* 0xff800000abbd7808 */ /* 0x000fe20005000000 */
[----:B------:R-:W-:Y:S01]  /*276b0*/  FFMA.FTZ R24, -R247, R4, R24 ;  /* 0x00000004f7187223 */ /* 0x000fe20000010118 */
[C---:B------:R-:W-:Y:S02]  /*276c0*/  ISETP.GE.AND P1, PT, R16.reuse, R245, PT ;  /* 0x000000f51000720c */ /* 0x040fe40003f26270 */
[----:B------:R-:W-:Y:S02]  /*276d0*/  ISETP.GE.AND P2, PT, R16, R242, PT ;  /* 0x000000f21000720c */ /* 0x000fe40003f46270 */
[----:B------:R-:W-:Y:S02]  /*276e0*/  FMNMX.FTZ R4, R23, R2, !PT ;  /* 0x0000000217047209 */ /* 0x000fe40007810000 */
[----:B------:R-:W-:Y:S01]  /*276f0*/  FSEL R174, R19, -INF , !P5 ;  /* 0xff80000013ae7808 */ /* 0x000fe20006800000 */
[----:B------:R-:W-:Y:S01]  /*27700*/  IMAD.IADD R19, R246, 0x1, -R16 ;  /* 0x00000001f6137824 */ /* 0x000fe200078e0a10 */
[C---:B------:R-:W-:Y:S02]  /*27710*/  ISETP.GE.OR P1, PT, R16.reuse, R244, !P1 ;  /* 0x000000f41000720c */ /* 0x040fe40004f26670 */
[----:B------:R-:W-:Y:S02]  /*27720*/  ISETP.GE.OR P2, PT, R16, R241, !P2 ;  /* 0x000000f11000720c */ /* 0x000fe40005746670 */
[----:B------:R-:W-:Y:S02]  /*27730*/  IABS R16, R14 ;  /* 0x0000000e00107213 */ /* 0x000fe40000000000 */
[----:B------:R-:W-:Y:S02]  /*27740*/  FMNMX.FTZ R14, R29, R0, !PT ;  /* 0x000000001d0e7209 */ /* 0x000fe40007810000 */
[----:B------:R-:W-:Y:S02]  /*27750*/  FMNMX.FTZ R4, R168, R4, !PT ;  /* 0x00000004a8047209 */ /* 0x000fe40007810000 */
[----:B------:R-:W-:Y:S02]  /*27760*/  FMNMX.FTZ R14, R27, R14, !PT ;  /* 0x0000000e1b0e7209 */ /* 0x000fe40007810000 */
[----:B------:R-:W-:Y:S02]  /*27770*/  FMNMX.FTZ R4, R12, R4, !PT ;  /* 0x000000040c047209 */ /* 0x000fe40007810000 */
[----:B------:R-:W-:Y:S02]  /*27780*/  FMNMX.FTZ R14, R169, R14, !PT ;  /* 0x0000000ea90e7209 */ /* 0x000fe40007810000 */
[----:B------:R-:W-:Y:S02]  /*27790*/  FMNMX.FTZ R4, R170, R4, !PT ;  /* 0x00000004aa047209 */ /* 0x000fe40007810000 */
[----:B------:R-:W-:Y:S02]  /*277a0*/  IABS R19, R19 ;  /* 0x0000001300137213 */ /* 0x000fe40000000000 */
[----:B------:R-:W-:Y:S02]  /*277b0*/  FMNMX.FTZ R14, R25, R14, !PT ;  /* 0x0000000e190e7209 */ /* 0x000fe40007810000 */
[----:B------:R-:W-:Y:S01]  /*277c0*/  FSEL R194, R15, -INF , !P3 ;  /* 0xff8000000fc27808 */ /* 0x000fe20005800000 */
[----:B------:R-:W-:Y:S01]  /*277d0*/  IMAD.IADD R15, R243, 0x1, -R32 ;  /* 0x00000001f30f7824 */ /* 0x000fe200078e0a20 */
[----:B------:R-:W-:Y:S02]  /*277e0*/  FMNMX.FTZ R4, R195, R4, !PT ;  /* 0x00000004c3047209 */ /* 0x000fe40007810000 */
[----:B------:R-:W-:Y:S02]  /*277f0*/  I2FP.F32.S32 R19, R19 ;  /* 0x0000001300137245 */ /* 0x000fe40000201400 */
[----:B------:R-:W-:Y:S02]  /*27800*/  IADD3 R5, R243, -R31, RZ ;  /* 0x8000001ff3057210 */ /* 0x000fe40007ffe0ff */
[----:B------:R-:W-:Y:S01]  /*27810*/  IABS R18, R18 ;  /* 0x0000001200127213 */ /* 0x000fe20000000000 */
[----:B------:R-:W-:Y:S01]  /*27820*/  FFMA.FTZ R28, -R247, R19, R28 ;  /* 0x00000013f71c7223 */ /* 0x000fe2000001011c */
[----:B------:R-:W-:Y:S01]  /*27830*/  FSEL R252, R6, -INF , !P0 ;  /* 0xff80000006fc7808 */ /* 0x000fe20004000000 */
[----:B------:R-:W-:Y:S01]  /*27840*/  IMAD.MOV.U32 R19, RZ, RZ, R174 ;  /* 0x000000ffff137224 */ /* 0x000fe200078e00ae */
[----:B------:R-:W-:Y:S02]  /*27850*/  FMNMX.FTZ R14, R191, R14, !PT ;  /* 0x0000000ebf0e7209 */ /* 0x000fe40007810000 */
[----:B------:R-:W-:Y:S02]  /*27860*/  FMNMX.FTZ R6, R194, R4, !PT ;  /* 0x00000004c2067209 */ /* 0x000fe40007810000 */
[----:B------:R-:W-:Y:S02]  /*27870*/  I2FP.F32.S32 R18, R18 ;  /* 0x0000001200127245 */ /* 0x000fe40000201400 */
[----:B------:R-:W-:Y:S02]  /*27880*/  IABS R5, R5 ;  /* 0x0000000500057213 */ /* 0x000fe40000000000 */
[----:B------:R-:W-:Y:S01]  /*27890*/  FMNMX.FTZ R14, R190, R14, !PT ;  /* 0x0000000ebe0e7209 */ /* 0x000fe20007810000 */
[----:B------:R-:W-:Y:S01]  /*278a0*/  FFMA.FTZ R7, -R247, R18, R7 ;  /* 0x00000012f7077223 */ /* 0x000fe20000010107 */
[----:B------:R-:W-:Y:S02]  /*278b0*/  FMNMX.FTZ R6, R220, R6, !PT ;  /* 0x00000006dc067209 */ /* 0x000fe40007810000 */
[----:B------:R-:W-:Y:S02]  /*278c0*/  IABS R15, R15 ;  /* 0x0000000f000f7213 */ /* 0x000fe40000000000 */
[----:B------:R-:W-:Y:S02]  /*278d0*/  I2FP.F32.S32 R5, R5 ;  /* 0x0000000500057245 */ /* 0x000fe40000201400 */
[----:B------:R-:W-:Y:S02]  /*278e0*/  ISETP.GE.AND P5, PT, R35, R242, PT ;  /* 0x000000f22300720c */ /* 0x000fe40003fa6270 */
[----:B------:R-:W-:Y:S01]  /*278f0*/  FSEL R179, R28, -INF , !P1 ;  /* 0xff8000001cb37808 */ /* 0x000fe20004800000 */
[----:B------:R-:W-:Y:S01]  /*27900*/  FFMA.FTZ R22, -R247, R5, R22 ;  /* 0x00000005f7167223 */ /* 0x000fe20000010116 */
[----:B------:R-:W-:Y:S02]  /*27910*/  ISETP.GE.AND P3, PT, R32, R245, PT ;  /* 0x000000f52000720c */ /* 0x000fe40003f66270 */
[----:B------:R-:W-:Y:S02]  /*27920*/  FMNMX.FTZ R14, R193, R14, !PT ;  /* 0x0000000ec10e7209 */ /* 0x000fe40007810000 */
[----:B------:R-:W-:Y:S02]  /*27930*/  IADD3 R17, R246, -R13, RZ ;  /* 0x8000000df6117210 */ /* 0x000fe40007ffe0ff */
[C---:B------:R-:W-:Y:S02]  /*27940*/  ISETP.GE.AND P0, PT, R13.reuse, R245, PT ;  /* 0x000000f50d00720c */ /* 0x040fe40003f06270 */
[----:B------:R-:W-:Y:S02]  /*27950*/  ISETP.GE.AND P1, PT, R13, R242, PT ;  /* 0x000000f20d00720c */ /* 0x000fe40003f26270 */
[----:B------:R-:W-:Y:S02]  /*27960*/  FMNMX.FTZ R6, R221, R6, !PT ;  /* 0x00000006dd067209 */ /* 0x000fe40007810000 */
[----:B------:R-:W-:Y:S02]  /*27970*/  I2FP.F32.S32 R15, R15 ;  /* 0x0000000f000f7245 */ /* 0x000fe40000201400 */
[----:B------:R-:W-:Y:S01]  /*27980*/  ISETP.GE.OR P5, PT, R35, R241, !P5 ;  /* 0x000000f12300720c */ /* 0x000fe20006fa6670 */
[----:B------:R-:W-:Y:S01]  /*27990*/  IMAD.MOV.U32 R35, RZ, RZ, R175 ;  /* 0x000000ffff237224 */ /* 0x000fe200078e00af */
[----:B------:R-:W-:Y:S01]  /*279a0*/  ISETP.GE.OR P3, PT, R32, R244, !P3 ;  /* 0x000000f42000720c */ /* 0x000fe20005f66670 */
[----:B------:R-:W-:Y:S01]  /*279b0*/  FFMA.FTZ R8, -R247, R15, R8 ;  /* 0x0000000ff7087223 */ /* 0x000fe20000010108 */
[----:B------:R-:W-:Y:S02]  /*279c0*/  FMNMX.FTZ R5, R192, R14, !PT ;  /* 0x0000000ec0057209 */ /* 0x000fe40007810000 */
[----:B------:R-:W-:Y:S02]  /*279d0*/  ISETP.GE.AND P4, PT, R32, R242, PT ;  /* 0x000000f22000720c */ /* 0x000fe40003f86270 */
[C---:B------:R-:W-:Y:S02]  /*279e0*/  ISETP.GE.OR P0, PT, R13.reuse, R244, !P0 ;  /* 0x000000f40d00720c */ /* 0x040fe40004706670 */
[----:B------:R-:W-:Y:S01]  /*279f0*/  ISETP.GE.OR P1, PT, R13, R241, !P1 ;  /* 0x000000f10d00720c */ /* 0x000fe20004f26670 */
[----:B------:R-:W-:Y:S01]  /*27a00*/  IMAD.IADD R13, R243, 0x1, -R13 ;  /* 0x00000001f30d7824 */ /* 0x000fe200078e0a0d */
[----:B------:R-:W-:Y:S02]  /*27a10*/  FSEL R251, R7, -INF , !P6 ;  /* 0xff80000007fb7808 */ /* 0x000fe40007000000 */
[----:B------:R-:W-:Y:S02]  /*27a20*/  IABS R17, R17 ;  /* 0x0000001100117213 */ /* 0x000fe40000000000 */
[----:B------:R-:W-:Y:S02]  /*27a30*/  FMNMX.FTZ R6, R252, R6, !PT ;  /* 0x00000006fc067209 */ /* 0x000fe40007810000 */
[----:B------:R-:W-:Y:S02]  /*27a40*/  FSEL R34, R21, -INF , !P3 ;  /* 0xff80000015227808 */ /* 0x000fe40005800000 */
[----:B------:R-:W-:Y:S02]  /*27a50*/  ISETP.GE.AND P3, PT, R31, R242, PT ;  /* 0x000000f21f00720c */ /* 0x000fe40003f66270 */
[----:B------:R-:W-:Y:S02]  /*27a60*/  I2FP.F32.S32 R17, R17 ;  /* 0x0000001100117245 */ /* 0x000fe40000201400 */
[----:B------:R-:W-:Y:S02]  /*27a70*/  ISETP.GE.OR P4, PT, R32, R241, !P4 ;  /* 0x000000f12000720c */ /* 0x000fe40006786670 */
[----:B------:R-:W-:Y:S01]  /*27a80*/  FMNMX.FTZ R5, R35, R5, !PT ;  /* 0x0000000523057209 */ /* 0x000fe20007810000 */
[----:B------:R-:W-:Y:S01]  /*27a90*/  FFMA.FTZ R30, -R247, R17, R30 ;  /* 0x00000011f71e7223 */ /* 0x000fe2000001011e */
[----:B------:R-:W-:Y:S02]  /*27aa0*/  FSEL R250, R9, -INF , !P5 ;  /* 0xff80000009fa7808 */ /* 0x000fe40006800000 */
[----:B------:R-:W-:Y:S02]  /*27ab0*/  FMNMX.FTZ R6, R251, R6, !PT ;  /* 0x00000006fb067209 */ /* 0x000fe40007810000 */
[----:B------:R-:W-:Y:S02]  /*27ac0*/  IABS R7, R13 ;  /* 0x0000000d00077213 */ /* 0x000fe40000000000 */
[----:B------:R-:W-:Y:S02]  /*27ad0*/  IADD3 R4, R243, -R3, RZ ;  /* 0x80000003f3047210 */ /* 0x000fe40007ffe0ff */
[----:B------:R-:W-:Y:S02]  /*27ae0*/  ISETP.GE.OR P3, PT, R31, R241, !P3 ;  /* 0x000000f11f00720c */ /* 0x000fe40005f66670 */
[----:B------:R-:W-:Y:S02]  /*27af0*/  FMNMX.FTZ R5, R19, R5, !PT ;  /* 0x0000000513057209 */ /* 0x000fe40007810000 */
[----:B------:R-:W-:Y:S02]  /*27b00*/  FSEL R222, R8, -INF , !P4 ;  /* 0xff80000008de7808 */ /* 0x000fe40006000000 */
[----:B------:R-:W-:Y:S02]  /*27b10*/  FMNMX.FTZ R6, R250, R6, !PT ;  /* 0x00000006fa067209 */ /* 0x000fe40007810000 */
[----:B------:R-:W-:Y:S02]  /*27b20*/  I2FP.F32.S32 R7, R7 ;  /* 0x0000000700077245 */ /* 0x000fe40000201400 */
[----:B------:R-:W-:Y:S02]  /*27b30*/  IABS R4, R4 ;  /* 0x0000000400047213 */ /* 0x000fe40000000000 */
[----:B------:R-:W-:Y:S01]  /*27b40*/  FSEL R175, R22, -INF , !P3 ;  /* 0xff80000016af7808 */ /* 0x000fe20005800000 */
[----:B------:R-:W-:Y:S01]  /*27b50*/  FFMA.FTZ R10, -R247, R7, R10 ;  /* 0x00000007f70a7223 */ /* 0x000fe2000001010a */
[----:B------:R-:W-:Y:S02]  /*27b60*/  FMNMX.FTZ R5, R33, R5, !PT ;  /* 0x0000000521057209 */ /* 0x000fe40007810000 */
[----:B------:R-:W-:Y:S02]  /*27b70*/  FMNMX.FTZ R8, R222, R6, !PT ;  /* 0x00000006de087209 */ /* 0x000fe40007810000 */
[----:B------:R-:W-:Y:S02]  /*27b80*/  FSEL R178, R30, -INF , !P0 ;  /* 0xff8000001eb27808 */ /* 0x000fe40004000000 */
[----:B------:R-:W-:Y:S02]  /*27b90*/  I2FP.F32.S32 R4, R4 ;  /* 0x0000000400047245 */ /* 0x000fe40000201400 */
[C---:B------:R-:W-:Y:S02]  /*27ba0*/  ISETP.GE.AND P6, PT, R3.reuse, R245, PT ;  /* 0x000000f50300720c */ /* 0x040fe40003fc6270 */
[----:B------:R-:W-:Y:S01]  /*27bb0*/  ISETP.GE.AND P0, PT, R3, R242, PT ;  /* 0x000000f20300720c */ /* 0x000fe20003f06270 */
[----:B------:R-:W-:Y:S01]  /*27bc0*/  FFMA.FTZ R11, -R247, R4, R11 ;  /* 0x00000004f70b7223 */ /* 0x000fe2000001010b */
[----:B------:R-:W-:Y:S02]  /*27bd0*/  FMNMX.FTZ R5, R34, R5, !PT ;  /* 0x0000000522057209 */ /* 0x000fe40007810000 */
[----:B------:R-:W-:Y:S02]  /*27be0*/  FSEL R174, R24, -INF , !P2 ;  /* 0xff80000018ae7808 */ /* 0x000fe40005000000 */
[----:B------:R-:W-:Y:S02]  /*27bf0*/  FMNMX.FTZ R8, R175, R8, !PT ;  /* 0x00000008af087209 */ /* 0x000fe40007810000 */
[----:B------:R-:W-:Y:S02]  /*27c00*/  I2FP.F32.S32 R16, R16 ;  /* 0x0000001000107245 */ /* 0x000fe40000201400 */
[C---:B------:R-:W-:Y:S02]  /*27c10*/  ISETP.GE.OR P6, PT, R3.reuse, R244, !P6 ;  /* 0x000000f40300720c */ /* 0x040fe400077c6670 */
[----:B------:R-:W-:Y:S01]  /*27c20*/  ISETP.GE.OR P0, PT, R3, R241, !P0 ;  /* 0x000000f10300720c */ /* 0x000fe20004706670 */
[----:B------:R-:W-:Y:S01]  /*27c30*/  FFMA.FTZ R26, -R247, R16, R26 ;  /* 0x00000010f71a7223 */ /* 0x000fe2000001011a */
[----:B------:R-:W-:Y:S02]  /*27c40*/  FSEL R173, R10, -INF , !P1 ;  /* 0xff8000000aad7808 */ /* 0x000fe40004800000 */
[----:B------:R-:W-:Y:S02]  /*27c50*/  FMNMX.FTZ R3, R174, R8, !PT ;  /* 0x00000008ae037209 */ /* 0x000fe40007810000 */
[----:B------:R-:W-:Y:S02]  /*27c60*/  FMNMX.FTZ R5, R189, R5, !PT ;  /* 0x00000005bd057209 */ /* 0x000fe40007810000 */
[----:B------:R-:W-:Y:S02]  /*27c70*/  FSEL R166, R11, -INF , !P0 ;  /* 0xff8000000ba67808 */ /* 0x000fe40004000000 */
[----:B------:R-:W-:Y:S02]  /*27c80*/  FMNMX.FTZ R5, R179, R5, !PT ;  /* 0x00000005b3057209 */ /* 0x000fe40007810000 */
[----:B------:R-:W-:Y:S02]  /*27c90*/  FMNMX.FTZ R3, R173, R3, !PT ;  /* 0x00000003ad037209 */ /* 0x000fe40007810000 */
[----:B------:R-:W-:Y:S02]  /*27ca0*/  FSEL R176, R26, -INF , !P6 ;  /* 0xff8000001ab07808 */ /* 0x000fe40007000000 */
        /* <DEDUP_REMOVED lines=11> */
[----:B---3--:R-:W-:Y:S01]  /*27d60*/  FMUL.FTZ R177, R165, R164 ;  /* 0x000000a4a5b17220 */ /* 0x008fe20000410000 */
[C---:B------:R-:W-:Y:S02]  /*27d70*/  FSETP.NEU.FTZ.AND P1, PT, R164.reuse, -INF , PT ;  /* 0xff800000a400780b */ /* 0x040fe40003f3d000 */
[----:B------:R-:W-:Y:S01]  /*27d80*/  FSETP.NEU.FTZ.AND P0, PT, R3, -INF , PT ;  /* 0xff8000000300780b */ /* 0x000fe20003f1d000 */
[----:B------:R-:W-:Y:S01]  /*27d90*/  FMUL.FTZ R172, R165, R3 ;  /* 0x00000003a5ac7220 */ /* 0x000fe20000410000 */
[----:B------:R-:W-:Y:S02]  /*27da0*/  FSEL R4, R164, RZ, P1 ;  /* 0x000000ffa4047208 */ /* 0x000fe40000800000 */
[----:B------:R-:W-:Y:S02]  /*27db0*/  FSEL R177, R177, RZ, P1 ;  /* 0x000000ffb1b17208 */ /* 0x000fe40000800000 */
[----:B------:R-:W-:Y:S01]  /*27dc0*/  FSEL R172, R172, RZ, P0 ;  /* 0x000000ffacac7208 */ /* 0x000fe20000000000 */
[----:B------:R-:W-:Y:S01]  /*27dd0*/  FADD.FTZ R4, -R4, R0 ;  /* 0x0000000004047221 */ /* 0x000fe20000010100 */
[----:B------:R-:W-:Y:S01]  /*27de0*/  FSEL R0, R3, RZ, P0 ;  /* 0x000000ff03007208 */ /* 0x000fe20000000000 */
[-CC-:B------:R-:W-:Y:S01]  /*27df0*/  FFMA.FTZ R187, R29, R165.reuse, -R177.reuse ;  /* 0x000000a51dbb7223 */ /* 0x180fe200000108b1 */
[-CC-:B------:R-:W-:Y:S01]  /*27e00*/  FFMA.FTZ R185, R27, R165.reuse, -R177.reuse ;  /* 0x000000a51bb97223 */ /* 0x180fe200000108b1 */
[-CC-:B------:R-:W-:Y:S01]  /*27e10*/  FFMA.FTZ R167, R12, R165.reuse, -R172.reuse ;  /* 0x000000a50ca77223 */ /* 0x180fe200000108ac */
[-C--:B------:R-:W-:Y:S01]  /*27e20*/  FFMA.FTZ R188, R23, R165.reuse, -R172 ;  /* 0x000000a517bc7223 */ /* 0x080fe200000108ac */
[----:B------:R-:W1:Y:S01]  /*27e30*/  LDSM.16.MT88.4 R12, [R219+0x10000] ;  /* 0x01000000db0c783b */ /* 0x000e620000004200 */
[----:B------:R-:W-:Y:S01]  /*27e40*/  FADD.FTZ R0, -R0, R2 ;  /* 0x0000000200007221 */ /* 0x000fe20000010100 */
[-CC-:B------:R-:W-:Y:S01]  /*27e50*/  FFMA.FTZ R184, R169, R165.reuse, -R177.reuse ;  /* 0x000000a5a9b87223 */ /* 0x180fe200000108b1 */
[-CC-:B------:R-:W-:Y:S01]  /*27e60*/  FFMA.FTZ R183, R25, R165.reuse, -R177.reuse ;  /* 0x000000a519b77223 */ /* 0x180fe200000108b1 */
[-CC-:B------:R-:W-:Y:S01]  /*27e70*/  FFMA.FTZ R182, R168, R165.reuse, -R172.reuse ;  /* 0x000000a5a8b67223 */ /* 0x180fe200000108ac */
[-CC-:B------:R-:W-:Y:S01]  /*27e80*/  FFMA.FTZ R186, R170, R165.reuse, -R172.reuse ;  /* 0x000000a5aaba7223 */ /* 0x180fe200000108ac */
[C---:B------:R-:W-:Y:S01]  /*27e90*/  FMUL.FTZ R0, R165.reuse, R0 ;  /* 0x00000000a5007220 */ /* 0x040fe20000410000 */
[----:B------:R-:W-:Y:S01]  /*27ea0*/  FMUL.FTZ R4, R165, R4 ;  /* 0x00000004a5047220 */ /* 0x000fe20000410000 */
[----:B------:R-:W-:Y:S01]  /*27eb0*/  MUFU.EX2 R187, R187 ;  /* 0x000000bb00bb7308 */ /* 0x000fe20000000800 */
[----:B------:R-:W2:Y:S01]  /*27ec0*/  LDSM.16.MT88.4 R20, [R218+0x10000] ;  /* 0x01000000da14783b */ /* 0x000ea20000004200 */
[-CC-:B------:R-:W-:Y:S01]  /*27ed0*/  FFMA.FTZ R179, R179, R165.reuse, -R177.reuse ;  /* 0x000000a5b3b37223 */ /* 0x180fe200000108b1 */
[-CC-:B------:R-:W-:Y:S01]  /*27ee0*/  FFMA.FTZ R178, R178, R165.reuse, -R177.reuse ;  /* 0x000000a5b2b27223 */ /* 0x180fe200000108b1 */
[-CC-:B------:R-:W-:Y:S01]  /*27ef0*/  FFMA.FTZ R175, R175, R165.reuse, -R172.reuse ;  /* 0x000000a5afaf7223 */ /* 0x180fe200000108ac */
[-CC-:B------:R-:W-:Y:S01]  /*27f00*/  FFMA.FTZ R174, R174, R165.reuse, -R172.reuse ;  /* 0x000000a5aeae7223 */ /* 0x180fe200000108ac */
[-CC-:B------:R-:W-:Y:S01]  /*27f10*/  FFMA.FTZ R173, R173, R165.reuse, -R172.reuse ;  /* 0x000000a5adad7223 */ /* 0x180fe200000108ac */
[-CC-:B------:R-:W-:Y:S03]  /*27f20*/  FFMA.FTZ R191, R191, R165.reuse, -R177.reuse ;  /* 0x000000a5bfbf7223 */ /* 0x180fe600000108b1 */
[----:B------:R-:W3:Y:S01]  /*27f30*/  MUFU.EX2 R2, R4 ;  /* 0x0000000400027308 */ /* 0x000ee20000000800 */
[----:B------:R-:W4:Y:S01]  /*27f40*/  LDSM.16.MT88.4 R28, [R217+0x10000] ;  /* 0x01000000d91c783b */ /* 0x000f220000004200 */
[-CC-:B------:R-:W-:Y:S01]  /*27f50*/  FFMA.FTZ R190, R190, R165.reuse, -R177.reuse ;  /* 0x000000a5bebe7223 */ /* 0x180fe200000108b1 */
[-CC-:B------:R-:W-:Y:S01]  /*27f60*/  FFMA.FTZ R195, R195, R165.reuse, -R172.reuse ;  /* 0x000000a5c3c37223 */ /* 0x180fe200000108ac */
[-CC-:B------:R-:W-:Y:S01]  /*27f70*/  FFMA.FTZ R194, R194, R165.reuse, -R172.reuse ;  /* 0x000000a5c2c27223 */ /* 0x180fe200000108ac */
[-CC-:B------:R-:W-:Y:S01]  /*27f80*/  FFMA.FTZ R220, R220, R165.reuse, -R172.reuse ;  /* 0x000000a5dcdc7223 */ /* 0x180fe200000108ac */
[-CC-:B------:R-:W-:Y:S01]  /*27f90*/  FFMA.FTZ R221, R221, R165.reuse, -R172.reuse ;  /* 0x000000a5dddd7223 */ /* 0x180fe200000108ac */
[-CC-:B------:R-:W-:Y:S03]  /*27fa0*/  FFMA.FTZ R252, R252, R165.reuse, -R172.reuse ;  /* 0x000000a5fcfc7223 */ /* 0x180fe600000108ac */
[----:B------:R-:W1:Y:S01]  /*27fb0*/  MUFU.EX2 R0, R0 ;  /* 0x0000000000007308 */ /* 0x000e620000000800 */
[-CC-:B------:R-:W-:Y:S01]  /*27fc0*/  FFMA.FTZ R251, R251, R165.reuse, -R172.reuse ;  /* 0x000000a5fbfb7223 */ /* 0x180fe200000108ac */
[-CC-:B------:R-:W-:Y:S01]  /*27fd0*/  FFMA.FTZ R250, R250, R165.reuse, -R172.reuse ;  /* 0x000000a5fafa7223 */ /* 0x180fe200000108ac */
[-CC-:B------:R-:W-:Y:S01]  /*27fe0*/  FFMA.FTZ R222, R222, R165.reuse, -R172.reuse ;  /* 0x000000a5dede7223 */ /* 0x180fe200000108ac */
[-C--:B------:R-:W-:Y:S01]  /*27ff0*/  FFMA.FTZ R172, R166, R165.reuse, -R172 ;  /* 0x000000a5a6ac7223 */ /* 0x080fe200000108ac */
[----:B------:R-:W-:Y:S01]  /*28000*/  FFMA.FTZ R189, R189, R165, -R177 ;  /* 0x000000a5bdbd7223 */ /* 0x000fe200000108b1 */
[----:B------:R-:W-:Y:S04]  /*28010*/  ISETP.GT.AND P0, PT, R239, R227, PT ;  /* 0x000000e3ef00720c */ /* 0x000fe80003f04270 */
[----:B------:R-:W2:Y:S01]  /*28020*/  MUFU.EX2 R185, R185 ;  /* 0x000000b900b97308 */ /* 0x000ea20000000800 */
[C---:B---3--:R-:W-:Y:S01]  /*28030*/  FMUL.FTZ R4, R2.reuse, R160 ;  /* 0x000000a002047220 */ /* 0x048fe20000410000 */
[C---:B------:R-:W-:Y:S01]  /*28040*/  FMUL.FTZ R5, R2.reuse, R161 ;  /* 0x000000a102057220 */ /* 0x040fe20000410000 */
[C---:B------:R-:W-:Y:S01]  /*28050*/  FMUL.FTZ R8, R2.reuse, R156 ;  /* 0x0000009c02087220 */ /* 0x040fe20000410000 */
[C---:B------:R-:W-:Y:S01]  /*28060*/  FMUL.FTZ R9, R2.reuse, R157 ;  /* 0x0000009d02097220 */ /* 0x040fe20000410000 */
[----:B------:R-:W-:Y:S02]  /*28070*/  IMAD.MOV.U32 R160, RZ, RZ, R19 ;  /* 0x000000ffffa07224 */ /* 0x000fe400078e0013 */
[C---:B------:R-:W-:Y:S01]  /*28080*/  FMUL.FTZ R16, R2.reuse, R148 ;  /* 0x0000009402107220 */ /* 0x040fe20000410000 */
[----:B------:R-:W-:Y:S02]  /*28090*/  FMUL.FTZ R17, R2, R149 ;  /* 0x0000009502117220 */ /* 0x000fe40000410000 */
[----:B------:R-:W-:Y:S01]  /*280a0*/  MUFU.EX2 R184, R184 ;  /* 0x000000b800b87308 */ /* 0x000fe20000000800 */
[C---:B-1----:R-:W-:Y:S01]  /*280b0*/  FMUL.FTZ R6, R0.reuse, R162 ;  /* 0x000000a200067220 */ /* 0x042fe20000410000 */
[C---:B------:R-:W-:Y:S01]  /*280c0*/  FMUL.FTZ R7, R0.reuse, R163 ;  /* 0x000000a300077220 */ /* 0x040fe20000410000 */
[C---:B------:R-:W-:Y:S01]  /*280d0*/  FMUL.FTZ R10, R0.reuse, R158 ;  /* 0x0000009e000a7220 */ /* 0x040fe20000410000 */
[C---:B------:R-:W-:Y:S01]  /*280e0*/  FMUL.FTZ R11, R0.reuse, R159 ;  /* 0x0000009f000b7220 */ /* 0x040fe20000410000 */
[C---:B------:R-:W-:Y:S01]  /*280f0*/  FMUL.FTZ R18, R0.reuse, R150 ;  /* 0x0000009600127220 */ /* 0x040fe20000410000 */
[----:B------:R-:W-:Y:S01]  /*28100*/  FMUL.FTZ R19, R0, R151 ;  /* 0x0000009700137220 */ /* 0x000fe20000410000 */
[----:B------:R-:W1:Y:S03]  /*28110*/  LDSM.16.MT88.4 R156, [R216+0x10000] ;  /* 0x01000000d89c783b */ /* 0x000e660000004200 */
[----:B------:R-:W3:Y:S01]  /*28120*/  MUFU.EX2 R183, R183 ;  /* 0x000000b700b77308 */ /* 0x000ee20000000800 */
[----:B--2---:R-:W-:Y:S01]  /*28130*/  F2FP.BF16.F32.PACK_AB R168, R185, R187 ;  /* 0x000000bbb9a8723e */ /* 0x004fe200000010ff */
[C---:B------:R-:W-:Y:S01]  /*28140*/  FMUL.FTZ R24, R2.reuse, R140 ;  /* 0x0000008c02187220 */ /* 0x040fe20000410000 */
[----:B------:R-:W-:Y:S01]  /*28150*/  FMUL.FTZ R25, R2, R141 ;  /* 0x0000008d02197220 */ /* 0x000fe20000410000 */
[C---:B------:R-:W-:Y:S01]  /*28160*/  FMUL.FTZ R26, R0.reuse, R142 ;  /* 0x0000008e001a7220 */ /* 0x040fe20000410000 */
[----:B------:R-:W-:Y:S01]  /*28170*/  FMUL.FTZ R27, R0, R143 ;  /* 0x0000008f001b7220 */ /* 0x000fe20000410000 */
[----:B------:R-:W-:Y:S01]  /*28180*/  MOV R161, R33 ;  /* 0x0000002100a17202 */ /* 0x000fe20000000f00 */
[----:B------:R-:W2:Y:S03]  /*28190*/  LDSM.16.MT88.4 R148, [R219+0x12000] ;  /* 0x01200000db94783b */ /* 0x000ea60000004200 */
[----:B------:R-:W-:Y:S01]  /*281a0*/  MUFU.EX2 R188, R188 ;  /* 0x000000bc00bc7308 */ /* 0x000fe20000000800 */
[----:B------:R-:W-:Y:S01]  /*281b0*/  IMAD.MOV.U32 R162, RZ, RZ, R34 ;  /* 0x000000ffffa27224 */ /* 0x000fe200078e0022 */
[----:B------:R-:W-:Y:S01]  /*281c0*/  MOV R163, R35 ;  /* 0x0000002300a37202 */ /* 0x000fe20000000f00 */
[C---:B------:R-:W-:Y:S01]  /*281d0*/  FMUL.FTZ R32, R2.reuse, R132 ;  /* 0x0000008402207220 */ /* 0x040fe20000410000 */
[----:B------:R-:W-:Y:S01]  /*281e0*/  FMUL.FTZ R33, R2, R133 ;  /* 0x0000008502217220 */ /* 0x000fe20000410000 */
[C---:B------:R-:W-:Y:S01]  /*281f0*/  FMUL.FTZ R34, R0.reuse, R134 ;  /* 0x0000008600227220 */ /* 0x040fe20000410000 */
[----:B------:R-:W-:Y:S01]  /*28200*/  FMUL.FTZ R35, R0, R135 ;  /* 0x0000008700237220 */ /* 0x000fe20000410000 */
[----:B------:R-:W2:Y:S03]  /*28210*/  LDSM.16.MT88.4 R140, [R218+0x12000] ;  /* 0x01200000da8c783b */ /* 0x000ea60000004200 */
[----:B------:R-:W4:Y:S01]  /*28220*/  MUFU.EX2 R182, R182 ;  /* 0x000000b600b67308 */ /* 0x000f220000000800 */
[----:B---3--:R-:W-:Y:S01]  /*28230*/  F2FP.BF16.F32.PACK_AB R170, R183, R184 ;  /* 0x000000b8b7aa723e */ /* 0x008fe200000010ff */
[C---:B------:R-:W-:Y:S01]  /*28240*/  FMUL.FTZ R36, R2.reuse, R36 ;  /* 0x0000002402247220 */ /* 0x040fe20000410000 */
        /* <DEDUP_REMOVED lines=77> */
[----:B------:R-:W4:Y:S01]  /*28720*/  LDSM.16.MT88.4 R136, [R216+0x12000] ;  /* 0x01200000d888783b */ /* 0x000f220000004200 */
        /* <DEDUP_REMOVED lines=25> */
[C---:B---3--:R-:W-:Y:S02]  /*288c0*/  HMMA.16816.F32.BF16 R52, R168.reuse, R132, R52 ;  /* 0x00000084a834723c */ /* 0x048fe40000041834 */
[----:B------:R-:W-:Y:S03]  /*288d0*/  MUFU.EX2 R189, R189 ;  /* 0x000000bd00bd7308 */ /* 0x000fe60000000800 */
        /* <DEDUP_REMOVED lines=31> */
[C---:B----4-:R-:W-:Y:S03]  /*28ad0*/  HMMA.16816.F32.BF16 R84, R168.reuse, R136, R84 ;  /* 0x00000088a854723c */ /* 0x050fe60000041854 */
        /* <DEDUP_REMOVED lines=110> */
[-C--:B---3--:R-:W-:Y:S01]  /*291c0*/  FFMA.FTZ R140, R171, R165.reuse, -R177 ;  /* 0x000000a5ab8c7223 */ /* 0x088fe200000108b1 */
[----:B------:R-:W-:Y:S01]  /*291d0*/  IMAD.MOV.U32 R132, RZ, RZ, R163 ;  /* 0x000000ffff847224 */ /* 0x000fe200078e00a3 */
        /* <DEDUP_REMOVED lines=15> */
[----:B------:R-:W-:Y:S01]  /*292d0*/  IMAD.MOV.U32 R148, RZ, RZ, R134 ;  /* 0x000000ffff947224 */ /* 0x000fe200078e0086 */
[----:B------:R-:W-:Y:S01]  /*292e0*/  HMMA.16816.F32.BF16 R128, R136, R154, R128 ;  /* 0x0000009a8880723c */ /* 0x000fe20000041880 */
[----:B------:R-:W3:Y:S04]  /*292f0*/  LDSM.16.MT88.4 R136, [R218+0x13000] ;  /* 0x01300000da88783b */ /* 0x000ee80000004200 */
[----:B------:R-:W-:Y:S01]  /*29300*/  IMAD.MOV.U32 R152, RZ, RZ, R132 ;  /* 0x000000ffff987224 */ /* 0x000fe200078e0084 */
[----:B------:R-:W-:Y:S02]  /*29310*/  MOV R149, R135 ;  /* 0x0000008700957202 */ /* 0x000fe40000000f00 */
[----:B------:R-:W-:Y:S03]  /*29320*/  MOV R153, R133 ;  /* 0x0000008500997202 */ /* 0x000fe60000000f00 */
[----:B------:R-:W-:Y:S02]  /*29330*/  F2FP.BF16.F32.PACK_AB R132, R152, R148 ;  /* 0x000000949884723e */ /* 0x000fe400000010ff */
[-C--:B------:R-:W-:Y:S02]  /*29340*/  F2FP.BF16.F32.PACK_AB R134, R153, R149.reuse ;  /* 0x000000959986723e */ /* 0x080fe400000010ff */
[----:B------:R-:W-:Y:S02]  /*29350*/  F2FP.BF16.F32.PACK_AB R133, R251, R252 ;  /* 0x000000fcfb85723e */ /* 0x000fe400000010ff */
[----:B------:R-:W-:Y:S07]  /*29360*/  F2FP.BF16.F32.PACK_AB R135, R222, R250 ;  /* 0x000000fade87723e */ /* 0x000fee00000010ff */
[C---:B-1----:R-:W-:Y:S06]  /*29370*/  HMMA.16816.F32.BF16 R4, R132.reuse, R140, R4 ;  /* 0x0000008c8404723c */ /* 0x042fec0000041804 */
[C---:B------:R-:W-:Y:S01]  /*29380*/  HMMA.16816.F32.BF16 R8, R132.reuse, R142, R8 ;  /* 0x0000008e8408723c */ /* 0x040fe20000041808 */
[----:B------:R-:W1:Y:S05]  /*29390*/  LDSM.16.MT88.4 R140, [R217+0x13000] ;  /* 0x01300000d98c783b */ /* 0x000e6a0000004200 */
[C---:B------:R-:W-:Y:S06]  /*293a0*/  HMMA.16816.F32.BF16 R12, R132.reuse, R156, R12 ;  /* 0x0000009c840c723c */ /* 0x040fec000004180c */
[C---:B------:R-:W-:Y:S05]  /*293b0*/  HMMA.16816.F32.BF16 R16, R132.reuse, R158, R16 ;  /* 0x0000009e8410723c */ /* 0x040fea0000041810 */
[----:B------:R-:W-:Y:S01]  /*293c0*/  IMAD.MOV.U32 R156, RZ, RZ, R148 ;  /* 0x000000ffff9c7224 */ /* 0x000fe200078e0094 */
        /* <DEDUP_REMOVED lines=9> */
[----:B------:R-:W-:Y:S01]  /*29460*/  IMAD.MOV.U32 R169, RZ, RZ, R156 ;  /* 0x000000ffffa97224 */ /* 0x000fe200078e009c */
        /* <DEDUP_REMOVED lines=27> */
[----:B------:R-:W-:Y:S01]  /*29620*/  IMAD.MOV.U32 R161, RZ, RZ, R171 ;  /* 0x000000ffffa17224 */ /* 0x000fe200078e00ab */
[C---:B------:R-:W-:Y:S04]  /*29630*/  HMMA.16816.F32.BF16 R92, R132.reuse, R144, R92 ;  /* 0x00000090845c723c */ /* 0x040fe8000004185c */
[----:B--2---:R-:W-:Y:S02]  /*29640*/  IMAD.MOV.U32 R163, RZ, RZ, R149 ;  /* 0x000000ffffa37224 */ /* 0x004fe400078e0095 */
        /* <DEDUP_REMOVED lines=22> */
[----:B------:R-:W-:Y:S03]  /*297b0*/  IMAD.MOV.U32 R149, RZ, RZ, R169 ;  /* 0x000000ffff957224 */ /* 0x000fe600078e00a9 */
[C---:B------:R-:W-:Y:S05]  /*297c0*/  HMMA.16816.F32.BF16 R124, R132.reuse, R152, R124 ;  /* 0x00000098847c723c */ /* 0x040fea000004187c */
[----:B------:R-:W-:Y:S01]  /*297d0*/  F2FP.BF16.F32.PACK_AB R169, R162, R160 ;  /* 0x000000a0a2a9723e */ /* 0x000fe200000010ff */
[----:B------:R-:W-:Y:S07]  /*297e0*/  HMMA.16816.F32.BF16 R128, R132, R154, R128 ;  /* 0x0000009a8480723c */ /* 0x000fee0000041880 */
[----:B------:R-:W-:Y:S01]  /*297f0*/  MOV R132, R162 ;  /* 0x000000a200847202 */ /* 0x000fe20000000f00 */
[----:B------:R-:W-:Y:S03]  /*29800*/  IMAD.MOV.U32 R133, RZ, RZ, R163 ;  /* 0x000000ffff857224 */ /* 0x000fe600078e00a3 */
        /* <DEDUP_REMOVED lines=8> */
[----:B------:R-:W-:Y:S01]  /*29890*/  IMAD.MOV.U32 R136, RZ, RZ, R149 ;  /* 0x000000ffff887224 */ /* 0x000fe200078e0095 */
[----:B------:R-:W-:Y:S01]  /*298a0*/  MOV R137, R146 ;  /* 0x0000009200897202 */ /* 0x000fe20000000f00 */
[C---:B------:R-:W-:Y:S07]  /*298b0*/  HMMA.16816.F32.BF16 R148, R168.reuse, R138, R16 ;  /* 0x0000008aa894723c */ /* 0x040fee0000041810 */
[----:B------:R-:W-:Y:S01]  /*298c0*/  MOV R17, R147 ;  /* 0x0000009300117202 */ /* 0x000fe20000000f00 */
[----:B------:R-:W-:Y:S03]  /*298d0*/  IMAD.MOV.U32 R18, RZ, RZ, R144 ;  /* 0x000000ffff127224 */ /* 0x000fe600078e0090 */
[----:B------:R-:W-:Y:S02]  /*298e0*/  MOV R19, R145 ;  /* 0x0000009100137202 */ /* 0x000fe40000000f00 */
[C---:B---3--:R-:W-:Y:S06]  /*298f0*/  HMMA.16816.F32.BF16 R144, R168.reuse, R140, R20 ;  /* 0x0000008ca890723c */ /* 0x048fec0000041814 */
[C---:B------:R-:W-:Y:S05]  /*29900*/  HMMA.16816.F32.BF16 R140, R168.reuse, R142, R24 ;  /* 0x0000008ea88c723c */ /* 0x040fea0000041818 */
[----:B------:R-:W-:Y:S01]  /*29910*/  MOV R23, R136 ;  /* 0x0000008800177202 */ /* 0x000fe20000000f00 */
[----:B------:R-:W-:Y:S01]  /*29920*/  IMAD.MOV.U32 R21, RZ, RZ, R18 ;  /* 0x000000ffff157224 */ /* 0x000fe200078e0012 */
[----:B------:R-:W-:Y:S01]  /*29930*/  MOV R20, R17 ;  /* 0x0000001100147202 */ /* 0x000fe20000000f00 */
[----:B------:R-:W-:Y:S02]  /*29940*/  IMAD.MOV.U32 R27, RZ, RZ, R137 ;  /* 0x000000ffff1b7224 */ /* 0x000fe400078e0089 */
[C---:B-1----:R-:W-:Y:S03]  /*29950*/  HMMA.16816.F32.BF16 R136, R168.reuse, R172, R28 ;  /* 0x000000aca888723c */ /* 0x042fe6000004181c */
[----:B------:R-:W-:Y:S02]  /*29960*/  MOV R22, R19 ;  /* 0x0000001300167202 */ /* 0x000fe40000000f00 */
[----:B------:R-:W1:Y:S02]  /*29970*/  LDSM.16.MT88.4 R16, [R219+0x15800] ;  /* 0x01580000db10783b */ /* 0x000e640000004200 */
        /* <DEDUP_REMOVED lines=56> */
.L_x_7682:
        /* <DEDUP_REMOVED lines=14> */
.L_x_7708:
        /* <DEDUP_REMOVED lines=341> */
.L_x_7694:
        /* <DEDUP_REMOVED lines=8> */
.L_x_7695:
[----:B------:R-:W-:Y:S05]  /*2b3b0*/  BSYNC B0 ;  /* 0x0000000000007941 */ /* 0x000fea0003800000 */
.L_x_7693:
        /* <DEDUP_REMOVED lines=58> */
.L_x_7697:
[----:B------:R-:W-:Y:S05]  /*2b760*/  BSYNC B0 ;  /* 0x0000000000007941 */ /* 0x000fea0003800000 */
.L_x_7696:
        /* <DEDUP_REMOVED lines=62> */
.L_x_7699:
[----:B------:R-:W-:Y:S05]  /*2bb50*/  BSYNC B0 ;  /* 0x0000000000007941 */ /* 0x000fea0003800000 */
.L_x_7698:
        /* <DEDUP_REMOVED lines=28> */
.L_x_7701:
[----:B------:R-:W-:Y:S05]  /*2bd20*/  BSYNC B0 ;  /* 0x0000000000007941 */ /* 0x000fea0003800000 */
.L_x_7700:
        /* <DEDUP_REMOVED lines=28> */
.L_x_7703:
[----:B------:R-:W-:Y:S05]  /*2bef0*/  BSYNC B0 ;  /* 0x0000000000007941 */ /* 0x000fea0003800000 */
.L_x_7702:
[----:B---34-:R-:W-:Y:S02]  /*2bf00*/  MOV R6, R230 ;  /* 0x000000e600067202 */ /* 0x018fe40000000f00 */
[----:B------:R-:W-:-:S04]  /*2bf10*/  MOV R7, 0x0 ;  /* 0x0000000000077802 */ /* 0x000fc80000000f00 */
[----:B-12--5:R-:W-:Y:S05]  /*2bf20*/  @P5 RET.REL.NODEC R6 `(_ZN5flash24flash_fwd_splitkv_kernelI23Flash_fwd_kernel_traitsILi256ELi64ELi64ELi4ELb0ELb0EN7cutlass10bfloat16_tE19Flash_kernel_traitsILi256ELi64ELi64ELi4ES3_EELb0ELb1ELb1ELb0ELb0ELb1ELb0ELb1EEEvNS_16Flash_fwd_paramsE) ;  /* 0xfffffd4006345950 */ /* 0x026fea0003c3ffff */
        /* <DEDUP_REMOVED lines=11> */
[----:B------:R-:W-:Y:S02]  /*2bfe0*/  IMAD.MOV.U32 R2, RZ, RZ, R230 ;  /* 0x000000ffff027224 */ /* 0x000fe400078e00e6 */
[----:B------:R-:W-:Y:S01]  /*2bff0*/  IMAD R5, R83, R11, R5 ;  /* 0x0000000b53057224 */ /* 0x000fe200078e0205 */
[C---:B------:R-:W-:Y:S01]  /*2c000*/  @!P3 R2UR UR10, R8.reuse ;  /* 0x00000000080ab2ca */ /* 0x040fe200000e0000 */
[----:B------:R-:W-:Y:S01]  /*2c010*/  IMAD.MOV.U32 R3, RZ, RZ, 0x0 ;  /* 0x00000000ff037424 */ /* 0x000fe200078e00ff */
[----:B------:R-:W-:Y:S01]  /*2c020*/  @!P3 R2UR UR11, R9 ;  /* 0x00000000090bb2ca */ /* 0x000fe200000e0000 */
[----:B------:R-:W-:Y:S01]  /*2c030*/  IMAD.IADD R5, R7, 0x1, R5 ;  /* 0x0000000107057824 */ /* 0x000fe200078e0205 */
[----:B------:R-:W-:Y:S02]  /*2c040*/  @!P2 R2UR UR8, R8 ;  /* 0x000000000808a2ca */ /* 0x000fe400000e0000 */
[----:B------:R-:W-:-:S02]  /*2c050*/  @!P2 R2UR UR9, R9 ;  /* 0x000000000909a2ca */ /* 0x000fc400000e0000 */
[----:B------:R-:W-:Y:S02]  /*2c060*/  @!P1 R2UR UR4, R8 ;  /* 0x00000000080492ca */ /* 0x000fe400000e0000 */
[----:B------:R-:W-:Y:S02]  /*2c070*/  @!P1 R2UR UR5, R9 ;  /* 0x00000000090592ca */ /* 0x000fe400000e0000 */
[----:B------:R-:W-:-:S05]  /*2c080*/  LEA.HI.X R5, R6, R85, R5, 0x1, P4 ;  /* 0x0000005506057211 */ /* 0x000fca00020f0c05 */
[----:B------:R-:W-:Y:S04]  /*2c090*/  @!P3 ST.E.128 desc[UR10][R4.64], R60 ;  /* 0x0000003c0400b985 */ /* 0x000fe8000c101d0a */
[----:B------:R-:W-:Y:S04]  /*2c0a0*/  @!P2 ST.E.128 desc[UR8][R4.64+0x80], R44 ;  /* 0x0000802c0400a985 */ /* 0x000fe8000c101d08 */
[----:B------:R1:W-:Y:S02]  /*2c0b0*/  @!P1 ST.E.128 desc[UR4][R4.64+0x100], R28 ;  /* 0x0001001c04009985 */ /* 0x0003e4000c101d04 */
[----:B-1----:R-:W-:Y:S05]  /*2c0c0*/  @P0 RET.REL.NODEC R2 `(_ZN5flash24flash_fwd_splitkv_kernelI23Flash_fwd_kernel_traitsILi256ELi64ELi64ELi4ELb0ELb0EN7cutlass10bfloat16_tE19Flash_kernel_traitsILi256ELi64ELi64ELi4ES3_EELb0ELb1ELb1ELb0ELb0ELb1ELb0ELb1EEEvNS_16Flash_fwd_paramsE) ;  /* 0xfffffd3c02cc0950 */ /* 0x002fea0003c3ffff */
[----:B------:R-:W-:Y:S01]  /*2c0d0*/  R2UR UR4, R8 ;  /* 0x00000000080472ca */ /* 0x000fe200000e0000 */
[----:B------:R-:W-:Y:S01]  /*2c0e0*/  IMAD.MOV.U32 R231, RZ, RZ, 0x0 ;  /* 0x00000000ffe77424 */ /* 0x000fe200078e00ff */
[----:B------:R-:W-:-:S13]  /*2c0f0*/  R2UR UR5, R9 ;  /* 0x00000000090572ca */ /* 0x000fda00000e0000 */
[----:B------:R1:W-:Y:S02]  /*2c100*/  ST.E.128 desc[UR4][R4.64+0x180], R76 ;  /* 0x0001804c04007985 */ /* 0x0003e4000c101d04 */
[----:B-1----:R-:W-:Y:S05]  /*2c110*/  RET.REL.NODEC R230 `(_ZN5flash24flash_fwd_splitkv_kernelI23Flash_fwd_kernel_traitsILi256ELi64ELi64ELi4ELb0ELb0EN7cutlass10bfloat16_tE19Flash_kernel_traitsILi256ELi64ELi64ELi4ES3_EELb0ELb1ELb1ELb0ELb0ELb1ELb0ELb1EEEvNS_16Flash_fwd_paramsE) ;  /* 0xfffffd3ce6b87950 */ /* 0x002fea0003c3ffff */
.L_x_7692:
[----:B------:R-:W-:Y:S01]  /*2c120*/  MOV R0, 0x1f ;  /* 0x0000001f00007802 */ /* 0x000fe20000000f00 */
[----:B------:R-:W-:Y:S01]  /*2c130*/  IMAD.MOV.U32 R2, RZ, RZ, 0x2 ;  /* 0x00000002ff027424 */ /* 0x000fe200078e00ff */
[----:B------:R-:W-:Y:S01]  /*2c140*/  MOV R6, R249 ;  /* 0x000000f900067202 */ /* 0x000fe20000000f00 */
[----:B------:R-:W-:-:S07]  /*2c150*/  IMAD.MOV.U32 R4, RZ, RZ, -0x1 ;  /* 0xffffffffff047424 */ /* 0x000fce00078e00ff */
[----:B-1---5:R-:W-:Y:S05]  /*2c160*/  WARPSYNC.COLLECTIVE R4, `(.L_x_7704) ;  /* 0x0000000004087348 */ /* 0x022fea0003c00000 */
[----:B------:R2:W3:Y:S02]  /*2c170*/  SHFL.BFLY P0, R0, R6, R2, R0 ;  /* 0x0c00000206007389 */ /* 0x0004e40000000000 */
[----:B-123-5:R-:W-:Y:S01]  /*2c180*/  ENDCOLLECTIVE ;  /* 0x000000000000791b */ /* 0x02efe20003800000 */
.L_x_7704:
        /* <DEDUP_REMOVED lines=8> */
.L_x_7705:
        /* <DEDUP_REMOVED lines=8> */
.L_x_7706:
[----:B------:R-:W-:Y:S01]  /*2c290*/  FADD.FTZ R248, R0, R248 ;  /* 0x000000f800f87221 */ /* 0x000fe20000010000 */
[----:B------:R-:W-:Y:S02]  /*2c2a0*/  MOV R0, 0x1f ;  /* 0x0000001f00007802 */ /* 0x000fe40000000f00 */
[----:B------:R-:W-:Y:S01]  /*2c2b0*/  MOV R2, 0x1 ;  /* 0x0000000100027802 */ /* 0x000fe20000000f00 */
[----:B------:R-:W-:-:S07]  /*2c2c0*/  IMAD.MOV.U32 R6, RZ, RZ, R248 ;  /* 0x000000ffff067224 */ /* 0x000fce00078e00f8 */
[----:B------:R-:W-:Y:S05]  /*2c2d0*/  WARPSYNC.COLLECTIVE R4, `(.L_x_7707) ;  /* 0x0000000004087348 */ /* 0x000fea0003c00000 */
[----:B------:R1:W2:Y:S02]  /*2c2e0*/  SHFL.BFLY P0, R0, R6, R2, R0 ;  /* 0x0c00000206007389 */ /* 0x0002a40000000000 */
[----:B-12---:R-:W-:Y:S01]  /*2c2f0*/  ENDCOLLECTIVE ;  /* 0x000000000000791b */ /* 0x006fe20003800000 */
.L_x_7707:
[----:B------:R-:W-:Y:S05]  /*2c300*/  BRA `(.L_x_7708) ;  /* 0xffffffd800b47947 */ /* 0x000fea000383ffff */
.L_x_7709:
        /* <DEDUP_REMOVED lines=15> */
.L_x_9019:


//--------------------- .text._ZN5flash24flash_fwd_splitkv_kernelI23Flash_fwd_kernel_traitsILi256ELi64ELi64ELi4ELb0ELb0EN7cutlass10bfloat16_tE19Flash_kernel_traitsILi256ELi64ELi64ELi4ES3_EELb0ELb1ELb0ELb0ELb1ELb0ELb1ELb0EEEvNS_16Flash_fwd_paramsE --------------------------
	.section	.text._ZN5flash24flash_fwd_splitkv_kernelI23Flash_fwd_kernel_traitsILi256ELi64ELi64ELi4ELb0ELb0EN7cutlass10bfloat16_tE19Flash_kernel_traitsILi256ELi64ELi64ELi4ES3_EELb0ELb1ELb0ELb0ELb1ELb0ELb1ELb0EEEvNS_16Flash_fwd_paramsE,"ax",@progbits
	.align	128
        .global         _ZN5flash24flash_fwd_splitkv_kernelI23Flash_fwd_kernel_traitsILi256ELi64ELi64ELi4ELb0ELb0EN7cutlass10bfloat16_tE19Flash_kernel_traitsILi256ELi64ELi64ELi4ES3_EELb0ELb1ELb0ELb0ELb1ELb0ELb1ELb0EEEvNS_16Flash_fwd_paramsE
        .type           _ZN5flash24flash_fwd_splitkv_kernelI23Flash_fwd_kernel_traitsILi256ELi64ELi64ELi4ELb0ELb0EN7cutlass10bfloat16_tE19Flash_kernel_traitsILi256ELi64ELi64ELi4ES3_EELb0ELb1ELb0ELb0ELb1ELb0ELb1ELb0EEEvNS_16Flash_fwd_paramsE,@function
        .size           _ZN5flash24flash_fwd_splitkv_kernelI23Flash_fwd_kernel_traitsILi256ELi64ELi64ELi4ELb0ELb0EN7cutlass10bfloat16_tE19Flash_kernel_traitsILi256ELi64ELi64ELi4ES3_EELb0ELb1ELb0ELb0ELb1ELb0ELb1ELb0EEEvNS_16Flash_fwd_paramsE,(.L_x_9078 - _ZN5flash24flash_fwd_splitkv_kernelI23Flash_fwd_kernel_traitsILi256ELi64ELi64ELi4ELb0ELb0EN7cutlass10bfloat16_tE19Flash_kernel_traitsILi256ELi64ELi64ELi4ES3_EELb0ELb1ELb0ELb0ELb1ELb0ELb1ELb0EEEvNS_16Flash_fwd_paramsE)
        .other          _ZN5flash24flash_fwd_splitkv_kernelI23Flash_fwd_kernel_traitsILi256ELi64ELi64ELi4ELb0ELb0EN7cutlass10bfloat16_tE19Flash_kernel_traitsILi256ELi64ELi64ELi4ES3_EELb0ELb1ELb0ELb0ELb1ELb0ELb1ELb0EEEvNS_16Flash_fwd_paramsE,@"STO_CUDA_ENTRY STV_DEFAULT"
_ZN5flash24flash_fwd_splitkv_kernelI23Flash_fwd_kernel_traitsILi256ELi64ELi64ELi4ELb0ELb0EN7cutlass10bfloat16_tE19Flash_kernel_traitsILi256ELi64ELi64ELi4ES3_EELb0ELb1ELb0ELb0ELb1ELb0ELb1ELb0EEEvNS_16Flash_fwd_paramsE:
.text._ZN5flash24flash_fwd_splitkv_kernelI23Flash_fwd_kernel_traitsILi256ELi64ELi64ELi4ELb0ELb0EN7cutlass10bfloat16_tE19Flash_kernel_traitsILi256ELi64ELi64ELi4ES3_EELb0ELb1ELb0ELb0ELb1ELb0ELb1ELb0EEEvNS_16Flash_fwd_paramsE:
        /* <DEDUP_REMOVED lines=59> */
[----:B---3--:R-:W-:Y:S01]  /*03b0*/  @P2 R2UR UR23, R0 ;  /* 0x00000000001722ca */ /* 0x008fe200000e0000 */
[----:B------:R-:W2:Y:S01]  /*03c0*/  S2R R6, SR_TID.X ;  /* 0x0000000000067919 */ /* 0x000ea20000002100 */
        /* <DEDUP_REMOVED lines=10> */
[----:B------:R-:W3:Y:S04]  /*0470*/  @P0 LDG.E R0, desc[UR18][R4.64+0x4] ;  /* 0x0000041204000981 */ /* 0x000ee8000c1e1900 */
[----:B------:R-:W4:Y:S01]  /*0480*/  @!P0 LDG.E R2, desc[UR18][R4.64] ;  /* 0x0000001204028981 */ /* 0x000f22000c1e1900 */
[----:B---3--:R-:W-:-:S13]  /*0490*/  @P0 R2UR UR5, R0 ;  /* 0x00000000000502ca */ /* 0x008fda00000e0000 */
[----:B------:R-:W-:-:S07]  /*04a0*/  @UP3 UIADD3 UR5, UR5, -UR11, URZ ;  /* 0x8000000b05053290 */ /* 0x000fce000fffe03f */
[----:B----4-:R-:W-:Y:S01]  /*04b0*/  @!P0 R2UR UR5, R2 ;  /* 0x00000000020582ca */ /* 0x010fe200000e0000 */
[----:B------:R-:W-:-:S14]  /*04c0*/  BRA `(.L_x_7711) ;  /* 0x0000000000047947 */ /* 0x000fdc0003800000 */
.L_x_7710:
[----:B------:R-:W-:-:S05]  /*04d0*/  ULDC UR5, c[0x0][0x2c8] ;  /* 0x0000b20000057ab9 */ /* 0x000fca0000000800 */
.L_x_7711:
        /* <DEDUP_REMOVED lines=10> */
[----:B------:R-:W3:Y:S01]  /*0580*/  @P0 LDG.E R0, desc[UR18][R2.64] ;  /* 0x0000001202000981 */ /* 0x000ee2000c1e1900 */
[----:B------:R-:W-:Y:S02]  /*0590*/  UISETP.GT.AND UP1, UPT, UR23, UR21, UPT ;  /* 0x000000151700728c */ /* 0x000fe4000bf24270 */
[----:B------:R-:W-:-:S03]  /*05a0*/  @!UP2 UISETP.NE.U32.AND UP0, UPT, UR6, URZ, UPT ;  /* 0x0000003f0600a28c */ /* 0x000fc6000bf05070 */
[----:B------:R-:W-:Y:S01]  /*05b0*/  @!UP2 ULDC UR6, c[0x0][0x2cc] ;  /* 0x0000b3000006aab9 */ /* 0x000fe20000000800 */
[----:B------:R-:W-:-:S04]  /*05c0*/  @!UP2 UISETP.NE.AND.EX UP0, UPT, UR7, URZ, UPT, UP0 ;  /* 0x0000003f0700a28c */ /* 0x000fc8000bf05300 */
[----:B------:R-:W-:Y:S01]  /*05d0*/  @!UP2 USEL UR6, UR6, URZ, UP0 ;  /* 0x0000003f0606a287 */ /* 0x000fe20008000000 */
[----:B---3--:R-:W-:Y:S02]  /*05e0*/  @P0 R2UR UR22, R0 ;  /* 0x00000000001602ca */ /* 0x008fe400000e0000 */
[----:B------:R-:W-:-:S11]  /*05f0*/  PLOP3.LUT P0, PT, PT, PT, UP1, 0x80, 0x0 ;  /* 0x000000000000781c */ /* 0x000fd60003f0f018 */
[----:B------:R-:W-:Y:S02]  /*0600*/  @UP2 UIADD3 UR22, UR22, -UR9, URZ ;  /* 0x8000000916162290 */ /* 0x000fe4000fffe03f */
[----:B------:R-:W-:Y:S01]  /*0610*/  @!UP2 UIADD3 UR22, UR6, UR5, -UR9 ;  /* 0x000000050616a290 */ /* 0x000fe2000fffe809 */
[----:B------:R-:W-:Y:S11]  /*0620*/  @!P0 EXIT ;  /* 0x000000000000894d */ /* 0x000ff60003800000 */
[----:B------:R-:W-:Y:S01]  /*0630*/  ULDC UR13, c[0x0][0x10] ;  /* 0x00000400000d7ab9 */ /* 0x000fe20000000800 */
[----:B------:R-:W1:Y:S01]  /*0640*/  LDC R0, c[0x0][0x10] ;  /* 0x00000400ff007b82 */ /* 0x000e620000000800 */
[----:B------:R-:W-:Y:S01]  /*0650*/  ULDC UR6, c[0x0][0x2c8] ;  /* 0x0000b20000067ab9 */ /* 0x000fe20000000800 */
[----:B------:R-:W-:Y:S01]  /*0660*/  UMOV UR24, URZ ;  /* 0x0000003f00187c82 */ /* 0x000fe20008000000 */
[----:B------:R-:W-:Y:S02]  /*0670*/  UIADD3 UR6, UR6, 0x3f, URZ ;  /* 0x0000003f06067890 */ /* 0x000fe4000fffe03f */
[----:B------:R-:W-:Y:S02]  /*0680*/  UISETP.NE.AND UP1, UPT, UR13, URZ, UPT ;  /* 0x0000003f0d00728c */ /* 0x000fe4000bf25270 */
[----:B------:R-:W-:Y:S01]  /*0690*/  USHF.R.S32.HI UR5, URZ, 0x1f, UR6 ;  /* 0x0000001f3f057899 */ /* 0x000fe20008011406 */
[----:B------:R-:W-:Y:S01]  /*06a0*/  ULDC UR20, c[0x0][0x394] ;  /* 0x0000e50000147ab9 */ /* 0x000fe20000000800 */
[----:B------:R-:W-:-:S02]  /*06b0*/  ULDC UR16, c[0x0][0x398] ;  /* 0x0000e60000107ab9 */ /* 0x000fc40000000800 */
        /* <DEDUP_REMOVED lines=18> */
[----:B------:R-:W-:-:S03]  /*07e0*/  UIMAD.WIDE.U32 UR24, UR25, UR5, UR24 ;  /* 0x00000005191872a5 */ /* 0x000fc6000f8e0018 */
[----:B------:R-:W-:-:S04]  /*07f0*/  R2UR UR5, R0 ;  /* 0x00000000000572ca */ /* 0x000fc800000e0000 */
[----:B------:R-:W-:Y:S02]  /*0800*/  UMOV UR15, UR25 ;  /* 0x00000019000f7c82 */ /* 0x000fe40008000000 */
[----:B------:R-:W-:-:S07]  /*0810*/  UIMAD.WIDE.U32 UR24, UR15, UR6, URZ ;  /* 0x000000060f1872a5 */ /* 0x000fce000f8e003f */
[----:B------:R-:W-:Y:S02]  /*0820*/  UMOV UR15, UR25 ;  /* 0x00000019000f7c82 */ /* 0x000fe40008000000 */
[----:B------:R-:W-:-:S04]  /*0830*/  UIMAD UR5, UR15, UR5, UR6 ;  /* 0x000000050f0572a4 */ /* 0x000fc8000f8e0206 */
[----:B------:R-:W-:-:S11]  /*0840*/  UISETP.GT.U32.AND UP0, UPT, UR7, UR5, UPT ;  /* 0x000000050700728c */ /* 0x000fd6000bf04070 */
[----:B------:R-:W-:Y:S02]  /*0850*/  @!UP0 UIADD3 UR5, UR5, -UR7, URZ ;  /* 0x8000000705058290 */ /* 0x000fe4000fffe03f */
[----:B------:R-:W-:Y:S02]  /*0860*/  @!UP0 UIADD3 UR15, UR15, 0x1, URZ ;  /* 0x000000010f0f8890 */ /* 0x000fe4000fffe03f */
[----:B------:R-:W-:Y:S02]  /*0870*/  UISETP.GE.U32.AND UP2, UPT, UR5, UR7, UPT ;  /* 0x000000070500728c */ /* 0x000fe4000bf46070 */
[----:B------:R-:W-:Y:S02]  /*0880*/  UIADD3 UR5, UR22, 0x3f, URZ ;  /* 0x0000003f16057890 */ /* 0x000fe4000fffe03f */
[----:B------:R-:W-:Y:S02]  /*0890*/  UISETP.GE.AND UP0, UPT, UR14, URZ, UPT ;  /* 0x0000003f0e00728c */ /* 0x000fe4000bf06270 */
[----:B------:R-:W-:-:S02]  /*08a0*/  USHF.R.S32.HI UR6, URZ, 0x1f, UR5 ;  /* 0x0000001f3f067899 */ /* 0x000fc40008011405 */
[----:B------:R-:W-:Y:S02]  /*08b0*/  UIADD3 UR14, UR22, UR21, -UR23 ;  /* 0x00000015160e7290 */ /* 0x000fe4000fffe817 */
[----:B------:R-:W-:Y:S02]  /*08c0*/  ULEA.HI UR5, UR6, UR5, URZ, 0x6 ;  /* 0x0000000506057291 */ /* 0x000fe4000f8f303f */
[----:B------:R-:W-:Y:S02]  /*08d0*/  @UP2 UIADD3 UR15, UR15, 0x1, URZ ;  /* 0x000000010f0f2890 */ /* 0x000fe4000fffe03f */
[----:B------:R-:W-:Y:S02]  /*08e0*/  USHF.R.S32.HI UR5, URZ, 0x6, UR5 ;  /* 0x000000063f057899 */ /* 0x000fe40008011405 */
[----:B------:R-:W-:Y:S02]  /*08f0*/  UIADD3 UR7, -UR23, 0x7f, UR21 ;  /* 0x0000007f17077890 */ /* 0x000fe4000fffe115 */
[----:B------:R-:W-:Y:S01]  /*0900*/  UIADD3 UR14, UR14, -UR20, URZ ;  /* 0x800000140e0e7290 */ /* 0x000fe2000fffe03f */
[----:B------:R-:W-:Y:S01]  /*0910*/  UMOV UR6, UR15 ;  /* 0x0000000f00067c82 */ /* 0x000fe20008000000 */
[----:B------:R-:W-:Y:S01]  /*0920*/  IMAD.U32 R3, RZ, RZ, UR5 ;  /* 0x00000005ff037e24 */ /* 0x000fe2000f8e00ff */
[----:B------:R-:W-:-:S02]  /*0930*/  @!UP0 UIADD3 UR6, -UR6, URZ, URZ ;  /* 0x0000003f06068290 */ /* 0x000fc4000fffe13f */
[----:B------:R-:W-:Y:S02]  /*0940*/  @!UP1 ULOP3.LUT UR6, URZ, UR13, URZ, 0x33, !UPT ;  /* 0x0000000d3f069292 */ /* 0x000fe4000f8e333f */
[----:B------:R-:W-:Y:S02]  /*0950*/  UIADD3 UR7, UR7, UR16, UR22 ;  /* 0x0000001007077290 */ /* 0x000fe4000fffe016 */
[----:B------:R-:W-:Y:S02]  /*0960*/  UIMAD UR15, UR6, UR12, URZ ;  /* 0x0000000c060f72a4 */ /* 0x000fe4000f8e023f */
[----:B------:R-:W-:Y:S01]  /*0970*/  IMAD.U32 R0, RZ, RZ, UR6 ;  /* 0x00000006ff007e24 */ /* 0x000fe2000f8e00ff */
[----:B------:R-:W-:Y:S02]  /*0980*/  USHF.R.S32.HI UR13, URZ, 0x1f, UR14 ;  /* 0x0000001f3f0d7899 */ /* 0x000fe4000801140e */
[----:B------:R-:W-:Y:S02]  /*0990*/  USHF.R.S32.HI UR6, URZ, 0x1f, UR7 ;  /* 0x0000001f3f067899 */ /* 0x000fe40008011407 */
[----:B------:R-:W-:Y:S01]  /*09a0*/  VIADDMNMX R0, R0, UR15, R3, PT ;  /* 0x0000000f00007c46 */ /* 0x000fe2000b800103 */
[----:B------:R-:W-:-:S02]  /*09b0*/  ULEA.HI UR13, UR13, UR14, URZ, 0x6 ;  /* 0x0000000e0d0d7291 */ /* 0x000fc4000f8f303f */
[----:B------:R-:W-:Y:S01]  /*09c0*/  ULEA.HI UR6, UR6, UR7, URZ, 0x6 ;  /* 0x0000000706067291 */ /* 0x000fe2000f8f303f */
[----:B------:R-:W-:Y:S01]  /*09d0*/  R2UR UR5, R0 ;  /* 0x00000000000572ca */ /* 0x000fe200000e0000 */
[----:B------:R-:W-:Y:S02]  /*09e0*/  USHF.R.S32.HI UR13, URZ, 0x6, UR13 ;  /* 0x000000063f0d7899 */ /* 0x000fe4000801140d */
[----:B------:R-:W-:Y:S02]  /*09f0*/  USHF.R.S32.HI UR6, URZ, 0x6, UR6 ;  /* 0x000000063f067899 */ /* 0x000fe40008011406 */
[----:B------:R-:W-:-:S04]  /*0a00*/  UISETP.LT.AND UP1, UPT, UR15, UR13, UPT ;  /* 0x0000000d0f00728c */ /* 0x000fc8000bf21270 */
[----:B------:R-:W-:-:S04]  /*0a10*/  USEL UR15, UR15, UR13, !UP1 ;  /* 0x0000000d0f0f7287 */ /* 0x000fc8000c800000 */
[----:B------:R-:W-:-:S04]  /*0a20*/  UISETP.LT.AND UP0, UPT, UR5, UR6, UPT ;  /* 0x000000060500728c */ /* 0x000fc8000bf01270 */
[----:B------:R-:W-:-:S04]  /*0a30*/  USEL UR5, UR5, UR6, UP0 ;  /* 0x0000000605057287 */ /* 0x000fc80008000000 */
[----:B------:R-:W-:-:S06]  /*0a40*/  UISETP.GE.AND UP0, UPT, UR15, UR5, UPT ;  /* 0x000000050f00728c */ /* 0x000fcc000bf06270 */
[----:B------:R-:W-:-:S13]  /*0a50*/  PLOP3.LUT P0, PT, PT, PT, UP0, 0x80, 0x0 ;  /* 0x000000000000781c */ /* 0x000fda0003f0f008 */
[----:B------:R-:W-:Y:S05]  /*0a60*/  @!P0 BRA `(.L_x_7712) ;  /* 0x0000000400948947 */ /* 0x000fea0003800000 */
[----:B--2---:R-:W-:Y:S01]  /*0a70*/  SHF.R.S32.HI R3, RZ, 0x1f, R6 ;  /* 0x0000001fff037819 */ /* 0x004fe20000011406 */
[----:B------:R-:W-:Y:S01]  /*0a80*/  ULDC.64 UR6, c[0x0][0x2c0] ;  /* 0x0000b00000067ab9 */ /* 0x000fe20000000a00 */
[----:B------:R-:W-:Y:S01]  /*0a90*/  LOP3.LUT P6, RZ, R6, 0xf, RZ, 0xc0, !PT ;  /* 0x0000000f06ff7812 */ /* 0x000fe200078cc0ff */
        /* <DEDUP_REMOVED lines=11> */
[----:B------:R-:W-:Y:S01]  /*0b50*/  IMAD.SHL.U32 R4, R4, 0x4, RZ ;  /* 0x0000000404047824 */ /* 0x000fe200078e00ff */
[----:B------:R-:W-:Y:S01]  /*0b60*/  USHF.R.S32.HI UR6, URZ, 0x1f, UR7 ;  /* 0x0000001f3f067899 */ /* 0x000fe20008011407 */
[C---:B------:R-:W-:Y:S01]  /*0b70*/  VIADD R7, R0.reuse, 0x18 ;  /* 0x0000001800077836 */ /* 0x040fe20000000000 */
[C---:B------:R-:W-:Y:S01]  /*0b80*/  ISETP.GE.AND P1, PT, R0.reuse, UR21, PT ;  /* 0x0000001500007c0c */ /* 0x040fe2000bf26270 */
[----:B------:R-:W-:Y:S01]  /*0b90*/  VIADD R6, R0, 0x20 ;  /* 0x0000002000067836 */ /* 0x000fe20000000000 */
[----:B------:R-:W-:Y:S01]  /*0ba0*/  SHF.R.S32.HI R5, RZ, 0x1f, R4 ;  /* 0x0000001fff057819 */ /* 0x000fe20000011404 */
[----:B------:R-:W-:Y:S01]  /*0bb0*/  IMAD.U32 R2, RZ, RZ, UR4 ;  /* 0x00000004ff027e24 */ /* 0x000fe2000f8e00ff */
[----:B------:R-:W-:-:S02]  /*0bc0*/  ISETP.GE.AND P2, PT, R8, UR21, PT ;  /* 0x0000001508007c0c */ /* 0x000fc4000bf46270 */
[C---:B------:R-:W-:Y:S01]  /*0bd0*/  ISETP.GE.OR P5, PT, R0.reuse, UR21, P6 ;  /* 0x0000001500007c0c */ /* 0x040fe2000b7a6670 */
[----:B------:R-:W-:-:S03]  /*0be0*/  IMAD.WIDE R4, R0, 0x100, R4 ;  /* 0x0000010000047825 */ /* 0x000fc600078e0204 */
[----:B------:R-:W-:Y:S01]  /*0bf0*/  IADD3 R3, P0, R4, UR4, RZ ;  /* 0x0000000404037c10 */ /* 0x000fe2000ff1e0ff */
[----:B------:R-:W-:Y:S01]  /*0c00*/  ULDC.64 UR4, c[0x0][0x288] ;  /* 0x0000a20000047ab9 */ /* 0x000fe20000000a00 */
[----:B------:R-:W-:Y:S02]  /*0c10*/  VIADD R4, R0, 0x8 ;  /* 0x0000000800047836 */ /* 0x000fe40000000000 */
[----:B------:R-:W-:Y:S01]  /*0c20*/  LEA.HI.X.SX32 R2, R2, R5, 0x1, P0 ;  /* 0x0000000502027211 */ /* 0x000fe200000f0eff */
[----:B------:R-:W-:Y:S01]  /*0c30*/  VIADD R5, R0, 0x28 ;  /* 0x0000002800057836 */ /* 0x000fe20000000000 */
[C---:B------:R-:W-:Y:S02]  /*0c40*/  LEA R10, P0, R3.reuse, UR4, 0x2 ;  /* 0x00000004030a7c11 */ /* 0x040fe4000f8010ff */
[----:B------:R-:W-:Y:S02]  /*0c50*/  ISETP.GE.AND P3, PT, R4, UR21, PT ;  /* 0x0000001504007c0c */ /* 0x000fe4000bf66270 */
[----:B------:R-:W-:Y:S01]  /*0c60*/  LEA.HI.X R11, R3, UR5, R2, 0x2, P0 ;  /* 0x00000005030b7c11 */ /* 0x000fe200080f1402 */
[----:B------:R-:W-:Y:S01]  /*0c70*/  VIADD R3, R0, 0x38 ;  /* 0x0000003800037836 */ /* 0x000fe20000000000 */
[----:B------:R-:W-:Y:S01]  /*0c80*/  ISETP.GE.AND P0, PT, R7, UR21, PT ;  /* 0x0000001507007c0c */ /* 0x000fe2000bf06270 */
[----:B------:R-:W-:Y:S01]  /*0c90*/  ULDC.64 UR4, c[0x0][0x2b8] ;  /* 0x0000ae0000047ab9 */ /* 0x000fe20000000a00 */
[----:B------:R-:W-:Y:S01]  /*0ca0*/  ISETP.GE.OR P4, PT, R4, UR21, P6 ;  /* 0x0000001504007c0c */ /* 0x000fe2000b786670 */
[----:B------:R1:W-:Y:S01]  /*0cb0*/  @!P1 STG.E.128 desc[UR18][R10.64], RZ ;  /* 0x000000ff0a009986 */ /* 0x0003e2000c101d12 */
[----:B------:R-:W-:-:S03]  /*0cc0*/  VIADD R4, R0, 0x30 ;  /* 0x0000003000047836 */ /* 0x000fc60000000000 */
[----:B------:R1:W-:Y:S04]  /*0cd0*/  @!P1 STG.E.128 desc[UR18][R10.64+0x100], RZ ;  /* 0x000100ff0a009986 */ /* 0x0003e8000c101d12 */
[----:B------:R1:W-:Y:S04]  /*0ce0*/  @!P1 STG.E.128 desc[UR18][R10.64+0x200], RZ ;  /* 0x000200ff0a009986 */ /* 0x0003e8000c101d12 */
[----:B------:R1:W-:Y:S01]  /*0cf0*/  @!P1 STG.E.128 desc[UR18][R10.64+0x300], RZ ;  /* 0x000300ff0a009986 */ /* 0x0003e2000c101d12 */
[----:B------:R-:W-:Y:S01]  /*0d00*/  ISETP.GE.AND P1, PT, R6, UR21, PT ;  /* 0x0000001506007c0c */ /* 0x000fe2000bf26270 */
[----:B------:R-:W-:-:S02]  /*0d10*/  @!P4 IMAD.MOV.U32 R21, RZ, RZ, -0x800000 ;  /* 0xff800000ff15c424 */ /* 0x000fc400078e00ff */
[----:B------:R1:W-:Y:S04]  /*0d20*/  @!P2 STG.E.128 desc[UR18][R10.64+0x4000], RZ ;  /* 0x004000ff0a00a986 */ /* 0x0003e8000c101d12 */
[----:B------:R1:W-:Y:S04]  /*0d30*/  @!P2 STG.E.128 desc[UR18][R10.64+0x4100], RZ ;  /* 0x004100ff0a00a986 */ /* 0x0003e8000c101d12 */
[----:B------:R1:W-:Y:S04]  /*0d40*/  @!P2 STG.E.128 desc[UR18][R10.64+0x4200], RZ ;  /* 0x004200ff0a00a986 */ /* 0x0003e8000c101d12 */
[----:B------:R1:W-:Y:S01]  /*0d50*/  @!P2 STG.E.128 desc[UR18][R10.64+0x4300], RZ ;  /* 0x004300ff0a00a986 */ /* 0x0003e2000c101d12 */
[----:B------:R-:W-:-:S03]  /*0d60*/  ISETP.GE.AND P2, PT, R4, UR21, PT ;  /* 0x0000001504007c0c */ /* 0x000fc6000bf46270 */
        /* <DEDUP_REMOVED lines=9> */
[----:B------:R-:W-:-:S03]  /*0e00*/  IADD3 R2, P0, R0, UR7, RZ ;  /* 0x0000000700027c10 */ /* 0x000fc6000ff1e0ff */
[----:B------:R1:W-:Y:S01]  /*0e10*/  @!P1 STG.E.128 desc[UR18][R10.64+0x8000], RZ ;  /* 0x008000ff0a009986 */ /* 0x0003e2000c101d12 */
[----:B------:R-:W-:Y:S02]  /*0e20*/  LEA.HI.X.SX32 R9, R0, UR6, 0x1, P0 ;  /* 0x0000000600097c11 */ /* 0x000fe400080f0eff */
[C---:B------:R-:W-:Y:S01]  /*0e30*/  LEA R12, P0, R2.reuse, UR4, 0x2 ;  /* 0x00000004020c7c11 */ /* 0x040fe2000f8010ff */
[----:B------:R1:W-:Y:S03]  /*0e40*/  @!P1 STG.E.128 desc[UR18][R10.64+0x8100], RZ ;  /* 0x008100ff0a009986 */ /* 0x0003e6000c101d12 */
[----:B------:R-:W-:Y:S01]  /*0e50*/  LEA.HI.X R13, R2, UR5, R9, 0x2, P0 ;  /* 0x00000005020d7c11 */ /* 0x000fe200080f1409 */
[----:B------:R1:W-:Y:S01]  /*0e60*/  @!P1 STG.E.128 desc[UR18][R10.64+0x8200], RZ ;  /* 0x008200ff0a009986 */ /* 0x0003e2000c101d12 */
[----:B------:R-:W-:-:S03]  /*0e70*/  ISETP.GE.OR P0, PT, R5, UR21, P6 ;  /* 0x0000001505007c0c */ /* 0x000fc6000b706670 */
[----:B------:R1:W-:Y:S01]  /*0e80*/  @!P1 STG.E.128 desc[UR18][R10.64+0x8300], RZ ;  /* 0x008300ff0a009986 */ /* 0x0003e2000c101d12 */
[----:B------:R-:W-:-:S03]  /*0e90*/  ISETP.GE.AND P1, PT, R3, UR21, PT ;  /* 0x0000001503007c0c */ /* 0x000fc6000bf26270 */
[----:B------:R1:W-:Y:S04]  /*0ea0*/  @!P2 STG.E.128 desc[UR18][R10.64+0xc000], RZ ;  /* 0x00c000ff0a00a986 */ /* 0x0003e8000c101d12 */
[----:B------:R1:W-:Y:S02]  /*0eb0*/  @!P2 STG.E.128 desc[UR18][R10.64+0xc100], RZ ;  /* 0x00c100ff0a00a986 */ /* 0x0003e4000c101d12 */
[----:B------:R-:W-:Y:S02]  /*0ec0*/  @!P0 IMAD.MOV.U32 R9, RZ, RZ, -0x800000 ;  /* 0xff800000ff098424 */ /* 0x000fe400078e00ff */
[----:B------:R1:W-:Y:S04]  /*0ed0*/  @!P2 STG.E.128 desc[UR18][R10.64+0xc200], RZ ;  /* 0x00c200ff0a00a986 */ /* 0x0003e8000c101d12 */
[----:B------:R1:W-:Y:S01]  /*0ee0*/  @!P2 STG.E.128 desc[UR18][R10.64+0xc300], RZ ;  /* 0x00c300ff0a00a986 */ /* 0x0003e2000c101d12 */
[----:B------:R-:W-:Y:S01]  /*0ef0*/  ISETP.GE.OR P2, PT, R7, UR21, P6 ;  /* 0x0000001507007c0c */ /* 0x000fe2000b746670 */
[----:B------:R-:W-:-:S02]  /*0f00*/  @!P5 IMAD.MOV.U32 R7, RZ, RZ, -0x800000 ;  /* 0xff800000ff07d424 */ /* 0x000fc400078e00ff */
[----:B------:R1:W-:Y:S04]  /*0f10*/  @!P3 STG.E.128 desc[UR18][R10.64+0xa000], RZ ;  /* 0x00a000ff0a00b986 */ /* 0x0003e8000c101d12 */
[----:B------:R1:W-:Y:S04]  /*0f20*/  @!P3 STG.E.128 desc[UR18][R10.64+0xa100], RZ ;  /* 0x00a100ff0a00b986 */ /* 0x0003e8000c101d12 */
[----:B------:R1:W-:Y:S02]  /*0f30*/  @!P3 STG.E.128 desc[UR18][R10.64+0xa200], RZ ;  /* 0x00a200ff0a00b986 */ /* 0x0003e4000c101d12 */
[----:B------:R-:W-:-:S02]  /*0f40*/  @!P2 IMAD.MOV.U32 R17, RZ, RZ, -0x800000 ;  /* 0xff800000ff11a424 */ /* 0x000fc400078e00ff */
[----:B------:R1:W-:Y:S01]  /*0f50*/  @!P3 STG.E.128 desc[UR18][R10.64+0xa300], RZ ;  /* 0x00a300ff0a00b986 */ /* 0x0003e2000c101d12 */
[----:B------:R-:W-:-:S03]  /*0f60*/  ISETP.GE.OR P3, PT, R8, UR21, P6 ;  /* 0x0000001508007c0c */ /* 0x000fc6000b766670 */
[----:B------:R1:W-:Y:S04]  /*0f70*/  @!P1 STG.E.128 desc[UR18][R10.64+0xe000], RZ ;  /* 0x00e000ff0a009986 */ /* 0x0003e8000c101d12 */
[----:B------:R1:W-:Y:S04]  /*0f80*/  @!P1 STG.E.128 desc[UR18][R10.64+0xe100], RZ ;  /* 0x00e100ff0a009986 */ /* 0x0003e8000c101d12 */
[----:B------:R1:W-:Y:S02]  /*0f90*/  @!P1 STG.E.128 desc[UR18][R10.64+0xe200], RZ ;  /* 0x00e200ff0a009986 */ /* 0x0003e4000c101d12 */
[----:B------:R-:W-:-:S02]  /*0fa0*/  @!P3 IMAD.MOV.U32 R19, RZ, RZ, -0x800000 ;  /* 0xff800000ff13b424 */ /* 0x000fc400078e00ff */
[----:B------:R1:W-:Y:S01]  /*0fb0*/  @!P1 STG.E.128 desc[UR18][R10.64+0xe300], RZ ;  /* 0x00e300ff0a009986 */ /* 0x0003e2000c101d12 */
[----:B------:R-:W-:-:S03]  /*0fc0*/  ISETP.GE.OR P1, PT, R6, UR21, P6 ;  /* 0x0000001506007c0c */ /* 0x000fc6000b726670 */
[----:B------:R1:W-:Y:S01]  /*0fd0*/  @!P5 STG.E desc[UR18][R12.64], R7 ;  /* 0x000000070c00d986 */ /* 0x0003e2000c101912 */
[----:B------:R-:W-:Y:S02]  /*0fe0*/  ISETP.GE.OR P5, PT, R4, UR21, P6 ;  /* 0x0000001504007c0c */ /* 0x000fe4000b7a6670 */
[----:B------:R-:W-:Y:S01]  /*0ff0*/  ISETP.GE.OR P6, PT, R3, UR21, P6 ;  /* 0x0000001503007c0c */ /* 0x000fe2000b7c6670 */
[----:B------:R1:W-:Y:S04]  /*1000*/  @!P4 STG.E desc[UR18][R12.64+0x20], R21 ;  /* 0x000020150c00c986 */ /* 0x0003e8000c101912 */
[----:B------:R1:W-:Y:S02]  /*1010*/  @!P3 STG.E desc[UR18][R12.64+0x40], R19 ;  /* 0x000040130c00b986 */ /* 0x0003e4000c101912 */
[----:B------:R-:W-:-:S02]  /*1020*/  @!P1 IMAD.MOV.U32 R15, RZ, RZ, -0x800000 ;  /* 0xff800000ff0f9424 */ /* 0x000fc400078e00ff */
[----:B------:R1:W-:Y:S02]  /*1030*/  @!P2 STG.E desc[UR18][R12.64+0x60], R17 ;  /* 0x000060110c00a986 */ /* 0x0003e4000c101912 */
[----:B------:R-:W-:Y:S02]  /*1040*/  @!P5 IMAD.MOV.U32 R5, RZ, RZ, -0x800000 ;  /* 0xff800000ff05d424 */ /* 0x000fe400078e00ff */
[----:B------:R1:W-:Y:S04]  /*1050*/  @!P1 STG.E desc[UR18][R12.64+0x80], R15 ;  /* 0x0000800f0c009986 */ /* 0x0003e8000c101912 */
[----:B------:R1:W-:Y:S04]  /*1060*/  @!P0 STG.E desc[UR18][R12.64+0xa0], R9 ;  /* 0x0000a0090c008986 */ /* 0x0003e8000c101912 */
[----:B------:R1:W-:Y:S01]  /*1070*/  @!P5 STG.E desc[UR18][R12.64+0xc0], R5 ;  /* 0x0000c0050c00d986 */ /* 0x0003e2000c101912 */
[----:B------:R-:W-:Y:S05]  /*1080*/  @P6 EXIT ;  /* 0x000000000000694d */ /* 0x000fea0003800000 */
[----:B------:R-:W-:-:S05]  /*1090*/  MOV R3, 0xff800000 ;  /* 0xff80000000037802 */ /* 0x000fca0000000f00 */
[----:B------:R-:W-:Y:S01]  /*10a0*/  STG.E desc[UR18][R12.64+0xe0], R3 ;  /* 0x0000e0030c007986 */ /* 0x000fe2000c101912 */
[----:B------:R-:W-:Y:S05]  /*10b0*/  EXIT ;  /* 0x000000000000794d */ /* 0x000fea0003800000 */
.L_x_7712:
        /* <DEDUP_REMOVED lines=9> */
[----:B------:R-:W3:Y:S01]  /*1150*/  @P0 LDG.E R2, desc[UR18][R2.64] ;  /* 0x0000001202020981 */ /* 0x000ee2000c1e1900 */
[----:B------:R-:W-:Y:S01]  /*1160*/  ISETP.NE.U32.AND P1, PT, RZ, UR6, PT ;  /* 0x00000006ff007c0c */ /* 0x000fe2000bf25070 */
[----:B------:R-:W-:Y:S01]  /*1170*/  UMOV UR8, UR17 ;  /* 0x0000001100087c82 */ /* 0x000fe20008000000 */
[----:B------:R-:W-:Y:S02]  /*1180*/  PLOP3.LUT P3, PT, PT, PT, PT, 0x8, 0x0 ;  /* 0x000000000000781c */ /* 0x000fe40003f6e170 */
[----:B------:R-:W-:Y:S02]  /*1190*/  CS2R R236, SRZ ;  /* 0x0000000000ec7805 */ /* 0x000fe4000001ff00 */
[----:B------:R-:W-:Y:S02]  /*11a0*/  ISETP.NE.AND.EX P1, PT, RZ, UR7, PT, P1 ;  /* 0x00000007ff007c0c */ /* 0x000fe4000bf25310 */
[----:B---3--:R-:W-:-:S11]  /*11b0*/  @P0 R2UR UR8, R2 ;  /* 0x00000000020802ca */ /* 0x008fd600000e0000 */
        /* <DEDUP_REMOVED lines=12> */
.L_x_7713:
        /* <DEDUP_REMOVED lines=32> */
[----:B------:R-:W3:Y:S01]  /*1480*/  LDG.E R3, desc[UR18][R14.64] ;  /* 0x000000120e037981 */ /* 0x000ee2000c1e1900 */
        /* <DEDUP_REMOVED lines=23> */
[----:B------:R-:W-:Y:S02]  /*1600*/  @P2 VIADD R2, R2, 0x1 ;  /* 0x0000000102022836 */ /* 0x000fe40000000000 */
[----:B------:R-:W-:Y:S01]  /*1610*/  IMAD R4, R5, UR12, RZ ;  /* 0x0000000c05047c24 */ /* 0x000fe2000f8e02ff */
[----:B---3--:R-:W-:Y:S02]  /*1620*/  R2UR UR14, R3 ;  /* 0x00000000030e72ca */ /* 0x008fe400000e0000 */
        /* <DEDUP_REMOVED lines=13> */
[----:B------:R-:W-:-:S02]  /*1700*/  SHF.R.S32.HI R17, RZ, 0x1f, R2 ;  /* 0x0000001fff117819 */ /* 0x000fc40000011402 */
[----:B------:R-:W-:Y:S01]  /*1710*/  MOV R16, R2 ;  /* 0x0000000200107202 */ /* 0x000fe20000000f00 */
[----:B------:R-:W-:Y:S01]  /*1720*/  IMAD.U32 R11, RZ, RZ, UR6 ;  /* 0x00000006ff0b7e24 */ /* 0x000fe2000f8e00ff */
[----:B------:R-:W-:Y:S01]  /*1730*/  ULDC.64 UR6, c[0x0][0x238] ;  /* 0x00008e0000067ab9 */ /* 0x000fe20000000a00 */
[----:B------:R-:W-:Y:S01]  /*1740*/  IMAD R3, R17, UR8, RZ ;  /* 0x0000000811037c24 */ /* 0x000fe2000f8e02ff */
[----:B------:R-:W-:Y:S01]  /*1750*/  UIMAD UR11, UR11, UR6, URZ ;  /* 0x000000060b0b72a4 */ /* 0x000fe2000f8e023f */
[----:B------:R-:W-:Y:S01]  /*1760*/  IMAD.WIDE.U32 R10, R9, UR12, R10 ;  /* 0x0000000c090a7c25 */ /* 0x000fe2000f8e000a */
[----:B------:R-:W-:Y:S02]  /*1770*/  UIMAD.WIDE.U32 UR26, UR14, UR6, URZ ;  /* 0x000000060e1a72a5 */ /* 0x000fe4000f8e003f */
[----:B------:R-:W-:Y:S01]  /*1780*/  UIMAD UR11, UR14, UR7, UR11 ;  /* 0x000000070e0b72a4 */ /* 0x000fe2000f8e020b */
[----:B------:R-:W-:Y:S01]  /*1790*/  IMAD R3, R2, UR9, R3 ;  /* 0x0000000902037c24 */ /* 0x000fe2000f8e0203 */
[----:B------:R-:W-:-:S02]  /*17a0*/  IADD3 R11, R11, R0, RZ ;  /* 0x000000000b0b7210 */ /* 0x000fc40007ffe0ff */
[----:B------:R-:W-:Y:S01]  /*17b0*/  UIADD3 UR11, UR27, UR11, URZ ;  /* 0x0000000b1b0b7290 */ /* 0x000fe2000fffe03f */
[----:B------:R-:W-:-:S04]  /*17c0*/  IMAD.WIDE.U32 R42, R2, UR8, R10 ;  /* 0x00000008022a7c25 */ /* 0x000fc8000f8e000a */
[----:B------:R-:W-:Y:S01]  /*17d0*/  IMAD.IADD R12, R43, 0x1, R3 ;  /* 0x000000012b0c7824 */ /* 0x000fe200078e0203 */
[----:B------:R-:W-:Y:S06]  /*17e0*/  BRA `(.L_x_7715) ;  /* 0x0000000400407947 */ /* 0x000fec0003800000 */
.L_x_7714:
        /* <DEDUP_REMOVED lines=46> */
.L_x_7716:
        /* <DEDUP_REMOVED lines=19> */
[----:B------:R-:W-:Y:S02]  /*1c00*/  IMAD.U32 R5, RZ, RZ, UR24 ;  /* 0x00000018ff057e24 */ /* 0x000fe4000f8e00ff */
[----:B------:R-:W-:Y:S01]  /*1c10*/  IMAD.IADD R12, R43, 0x1, R0 ;  /* 0x000000012b0c7824 */ /* 0x000fe200078e0200 */
        /* <DEDUP_REMOVED lines=13> */
.L_x_7715:
[----:B--2---:R-:W-:Y:S01]  /*1cf0*/  SHF.R.S32.HI R7, RZ, 0x1f, R6 ;  /* 0x0000001fff077819 */ /* 0x004fe20000011406 */
        /* <DEDUP_REMOVED lines=30> */
[----:B------:R-:W-:Y:S01]  /*1ee0*/  LOP3.LUT R4, R4, 0x1c0, RZ, 0xc0, !PT ;  /* 0x000001c004047812 */ /* 0x000fe200078ec0ff */
[----:B------:R-:W-:Y:S01]  /*1ef0*/  USHF.R.S32.HI UR8, URZ, 0x1f, UR4 ;  /* 0x0000001f3f087899 */ /* 0x000fe20008011404 */
[----:B------:R-:W-:Y:S01]  /*1f00*/  @!P6 MOV R15, 0x400 ;  /* 0x00000400000fe802 */ /* 0x000fe20000000f00 */
[----:B------:R-:W4:Y:S01]  /*1f10*/  @!P0 S2R R28, SR_CgaCtaId ;  /* 0x00000000001c8919 */ /* 0x000f220000008800 */
[----:B------:R-:W-:Y:S01]  /*1f20*/  @!UP0 UIADD3 UR10, UR29, UR7, URZ ;  /* 0x000000071d0a8290 */ /* 0x000fe2000fffe03f */
[--C-:B------:R-:W-:Y:S01]  /*1f30*/  SHF.R.S32.HI R23, RZ, 0x1f, R22.reuse ;  /* 0x0000001fff177819 */ /* 0x100fe20000011416 */
[----:B------:R-:W-:Y:S01]  /*1f40*/  @!UP0 UMOV UR24, UR28 ;  /* 0x0000001c00188c82 */ /* 0x000fe20008000000 */
[----:B------:R-:W5:Y:S01]  /*1f50*/  @!P4 S2R R24, SR_CgaCtaId ;  /* 0x000000000018c919 */ /* 0x000f620000008800 */
[----:B------:R-:W-:Y:S01]  /*1f60*/  SHF.R.S32.HI R25, RZ, 0x1f, R27 ;  /* 0x0000001fff197819 */ /* 0x000fe2000001141b */
[----:B------:R-:W-:Y:S01]  /*1f70*/  ULDC.64 UR6, c[0x0][0x258] ;  /* 0x0000960000067ab9 */ /* 0x000fe20000000a00 */
[----:B------:R-:W-:Y:S01]  /*1f80*/  IADD3 R14, P2, R27, UR24, RZ ;  /* 0x000000181b0e7c10 */ /* 0x000fe2000ff5e0ff */
[----:B-1----:R-:W-:Y:S01]  /*1f90*/  IMAD.WIDE R40, R41, 0x40, R22 ;  /* 0x0000004029287825 */ /* 0x002fe200078e0216 */
[----:B------:R-:W-:Y:S01]  /*1fa0*/  LOP3.LUT R2, R4, 0x38, R27, 0xf8, !PT ;  /* 0x0000003804027812 */ /* 0x000fe200078ef81b */
[----:B------:R-:W-:Y:S01]  /*1fb0*/  UIMAD UR8, UR8, UR6, URZ ;  /* 0x00000006080872a4 */ /* 0x000fe2000f8e023f */
[----:B------:R-:W-:Y:S01]  /*1fc0*/  SHF.R.U32.HI R3, RZ, 0x3, R4 ;  /* 0x00000003ff037819 */ /* 0x000fe20000011604 */
[----:B------:R-:W-:Y:S01]  /*1fd0*/  IMAD.U32 R32, RZ, RZ, UR6 ;  /* 0x00000006ff207e24 */ /* 0x000fe2000f8e00ff */
[----:B------:R-:W-:Y:S01]  /*1fe0*/  @!P0 MOV R13, 0x400 ;  /* 0x00000400000d8802 */ /* 0x000fe20000000f00 */
[----:B--2---:R-:W-:Y:S01]  /*1ff0*/  @!P1 IMAD R35, R41, R10, RZ ;  /* 0x0000000a29239224 */ /* 0x004fe200078e02ff */
[----:B------:R-:W-:Y:S01]  /*2000*/  LOP3.LUT R3, R2, R3, RZ, 0x3c, !PT ;  /* 0x0000000302037212 */ /* 0x000fe200078e3cff */
[----:B------:R-:W-:Y:S01]  /*2010*/  UIMAD UR7, UR4, UR7, UR8 ;  /* 0x00000007040772a4 */ /* 0x000fe2000f8e0208 */
[----:B------:R-:W-:Y:S01]  /*2020*/  LEA.HI R2, R7, R6, RZ, 0x6 ;  /* 0x0000000607027211 */ /* 0x000fe200078f30ff */
[----:B------:R-:W-:Y:S01]  /*2030*/  @!P1 IMAD R35, R40, R11, R35 ;  /* 0x0000000b28239224 */ /* 0x000fe200078e0223 */
[----:B------:R-:W-:Y:S01]  /*2040*/  IADD3 R42, P5, R27, R42, RZ ;  /* 0x0000002a1b2a7210 */ /* 0x000fe20007fbe0ff */
[----:B------:R-:W-:Y:S01]  /*2050*/  IMAD R11, R23, UR12, RZ ;  /* 0x0000000c170b7c24 */ /* 0x000fe2000f8e02ff */
[----:B------:R-:W-:Y:S01]  /*2060*/  UIADD3 UR24, UR5, -0x1, URZ ;  /* 0xffffffff05187890 */ /* 0x000fe2000fffe03f */
[----:B------:R-:W-:Y:S01]  /*2070*/  IMAD.SHL.U32 R2, R2, 0x8, RZ ;  /* 0x0000000802027824 */ /* 0x000fe200078e00ff */
[----:B------:R-:W-:Y:S01]  /*2080*/  UMOV UR6, 0x400 ;  /* 0x0000040000067882 */ /* 0x000fe20000000000 */
[----:B------:R-:W-:Y:S01]  /*2090*/  IMAD.X R43, R25, 0x1, R12, P5 ;  /* 0x00000001192b7824 */ /* 0x000fe200028e060c */
[----:B------:R-:W-:Y:S01]  /*20a0*/  @!P6 IADD3 R30, P5, R40, 0x20, RZ ;  /* 0x00000020281ee810 */ /* 0x000fe20007fbe0ff */
[----:B------:R-:W-:Y:S01]  /*20b0*/  USHF.L.U32 UR25, UR24, 0x6, URZ ;  /* 0x0000000618197899 */ /* 0x000fe2000800063f */
[----:B------:R-:W-:Y:S01]  /*20c0*/  LOP3.LUT R3, R3, 0xfffffe00, R2, 0xf8, !PT ;  /* 0xfffffe0003037812 */ /* 0x000fe200078ef802 */
[----:B------:R-:W-:Y:S01]  /*20d0*/  IMAD R2, R22, UR13, R11 ;  /* 0x0000000d16027c24 */ /* 0x000fe2000f8e020b */
[----:B---3--:R-:W-:Y:S01]  /*20e0*/  @!P6 LEA R26, R26, R15, 0x18 ;  /* 0x0000000f1a1ae211 */ /* 0x008fe200078ec0ff */
[----:B------:R-:W-:Y:S01]  /*20f0*/  @!P6 IMAD.X R31, RZ, RZ, R41, P5 ;  /* 0x000000ffff1fe224 */ /* 0x000fe200028e0629 */
[----:B------:R-:W-:Y:S01]  /*2100*/  IADD3.X R15, R25, UR10, RZ, P2, !PT ;  /* 0x0000000a190f7c10 */ /* 0x000fe200097fe4ff */
[----:B------:R-:W-:Y:S01]  /*2110*/  UIADD3 UR27, -UR25, UR22, URZ ;  /* 0x00000016191b7290 */ /* 0x000fe2000fffe13f */
[C---:B------:R-:W-:Y:S01]  /*2120*/  IADD3 R168, P2, R22.reuse, R9, RZ ;  /* 0x0000000916a87210 */ /* 0x040fe20007f5e0ff */
[----:B------:R-:W-:Y:S01]  /*2130*/  IMAD.WIDE.U32 R42, R22, UR12, R42 ;  /* 0x0000000c162a7c25 */ /* 0x000fe2000f8e002a */
[----:B------:R-:W1:Y:S01]  /*2140*/  @!P1 LDC.64 R8, c[0x0][0x210] ;  /* 0x00008400ff089b82 */ /* 0x000e620000000a00 */
[----:B----4-:R-:W-:Y:S01]  /*2150*/  @!P0 LEA R28, R28, R13, 0x18 ;  /* 0x0000000d1c1c8211 */ /* 0x010fe200078ec0ff */
[----:B------:R-:W-:Y:S01]  /*2160*/  ULDC.64 UR8, c[0x0][0x250] ;  /* 0x0000940000087ab9 */ /* 0x000fe20000000a00 */
[----:B------:R-:W-:Y:S01]  /*2170*/  IMAD.WIDE.U32 R32, R32, UR4, R14 ;  /* 0x0000000420207c25 */ /* 0x000fe2000f8e000e */
[----:B------:R-:W-:-:S02]  /*2180*/  @!P4 MOV R13, 0x400 ;  /* 0x00000400000dc802 */ /* 0x000fc40000000f00 */
[----:B------:R-:W-:Y:S01]  /*2190*/  SHF.R.S32.HI R85, RZ, 0x5, R84 ;  /* 0x00000005ff557819 */ /* 0x000fe20000011454 */
[----:B------:R-:W-:Y:S01]  /*21a0*/  IMAD.X R18, R23, 0x1, R5, P2 ;  /* 0x0000000117127824 */ /* 0x000fe200010e0605 */
[----:B------:R-:W2:Y:S01]  /*21b0*/  S2UR UR4, SR_CgaCtaId ;  /* 0x00000000000479c3 */ /* 0x000ea20000008800 */
[----:B------:R-:W-:Y:S01]  /*21c0*/  @!P0 IADD3 R34, P2, R40, 0x10, RZ ;  /* 0x0000001028228810 */ /* 0x000fe20007f5e0ff */
[----:B------:R-:W-:Y:S01]  /*21d0*/  VIADD R37, R33, UR7 ;  /* 0x0000000721257c36 */ /* 0x000fe20008000000 */
[----:B-----5:R-:W-:Y:S01]  /*21e0*/  @!P4 LEA R24, R24, R13, 0x18 ;  /* 0x0000000d1818c211 */ /* 0x020fe200078ec0ff */
[----:B------:R-:W-:Y:S01]  /*21f0*/  @!P1 IMAD.MOV.U32 R36, RZ, RZ, R32 ;  /* 0x000000ffff249224 */ /* 0x000fe200078e0020 */
[----:B------:R-:W-:Y:S01]  /*2200*/  LEA R240, R85, UR21, 0x4 ;  /* 0x0000001555f07c11 */ /* 0x000fe2000f8e20ff */
[----:B------:R-:W-:Y:S01]  /*2210*/  @!P0 IMAD.X R11, RZ, RZ, R41, P2 ;  /* 0x000000ffff0b8224 */ /* 0x000fe200010e0629 */
[----:B------:R-:W-:Y:S01]  /*2220*/  @!P4 IADD3 R29, P2, R40, 0x30, RZ ;  /* 0x00000030281dc810 */ /* 0x000fe20007f5e0ff */
[----:B------:R-:W3:Y:S01]  /*2230*/  @!P0 LDC.64 R4, c[0x0][0x240] ;  /* 0x00009000ff048b82 */ /* 0x000ee20000000a00 */
[----:B------:R-:W-:Y:S01]  /*2240*/  IMAD.MOV.U32 R165, RZ, RZ, R42 ;  /* 0x000000ffffa57224 */ /* 0x000fe200078e002a */
[----:B------:R-:W-:Y:S01]  /*2250*/  LOP3.LUT R241, R241, 0x6, RZ, 0xc0, !PT ;  /* 0x00000006f1f17812 */ /* 0x000fe200078ec0ff */
[----:B------:R-:W-:-:S02]  /*2260*/  IMAD.IADD R2, R43, 0x1, R2 ;  /* 0x000000012b027824 */ /* 0x000fc400078e0202 */
[----:B------:R-:W-:Y:S02]  /*2270*/  @!P4 IMAD.X R23, RZ, RZ, R41, P2 ;  /* 0x000000ffff17c224 */ /* 0x000fe400010e0629 */
[----:B------:R-:W-:Y:S01]  /*2280*/  @!P1 IMAD.WIDE.U32 R40, R40, R10, R36 ;  /* 0x0000000a28289225 */ /* 0x000fe200078e0024 */
[----:B------:R-:W4:Y:S03]  /*2290*/  @!P6 LDC.64 R12, c[0x0][0x240] ;  /* 0x00009000ff0ceb82 */ /* 0x000f260000000a00 */
[----:B------:R-:W-:Y:S01]  /*22a0*/  @!P1 IMAD.IADD R10, R41, 0x1, R35 ;  /* 0x00000001290a9824 */ /* 0x000fe200078e0223 */
[C---:B-1----:R-:W-:Y:S01]  /*22b0*/  @!P1 LEA R38, P2, R40.reuse, R8, 0x1 ;  /* 0x0000000828269211 */ /* 0x042fe200078408ff */
[----:B------:R-:W-:Y:S02]  /*22c0*/  @!P0 IMAD.MOV.U32 R41, RZ, RZ, R37 ;  /* 0x000000ffff298224 */ /* 0x000fe400078e0025 */
[----:B------:R-:W-:Y:S01]  /*22d0*/  @!P6 IMAD.MOV.U32 R36, RZ, RZ, R32 ;  /* 0x000000ffff24e224 */ /* 0x000fe200078e0020 */
[----:B------:R-:W1:Y:S01]  /*22e0*/  @!P0 LDC.64 R14, c[0x0][0x210] ;  /* 0x00008400ff0e8b82 */ /* 0x000e620000000a00 */
[----:B--2---:R-:W-:Y:S01]  /*22f0*/  ULEA UR4, UR4, UR6, 0x18 ;  /* 0x0000000604047291 */ /* 0x004fe2000f8ec03f */
[----:B------:R-:W-:Y:S01]  /*2300*/  @!P1 LEA.HI.X R39, R40, R9, R10, 0x1, P2 ;  /* 0x0000000928279211 */ /* 0x000fe200010f0c0a */
[----:B------:R-:W-:Y:S01]  /*2310*/  @!P0 IMAD.MOV.U32 R40, RZ, RZ, R32 ;  /* 0x000000ffff288224 */ /* 0x000fe200078e0020 */
[----:B------:R-:W-:Y:S01]  /*2320*/  ISETP.GE.AND P2, PT, R22, UR27, PT ;  /* 0x0000001b16007c0c */ /* 0x000fe2000bf46270 */
[C---:B------:R-:W-:Y:S01]  /*2330*/  @!P0 IMAD R35, R3.reuse, 0x2, R28 ;  /* 0x0000000203238824 */ /* 0x040fe200078e021c */
[----:B------:R-:W-:Y:S01]  /*2340*/  ULDC.64 UR6, c[0x0][0x268] ;  /* 0x00009a0000067ab9 */ /* 0x000fe20000000a00 */
[----:B------:R-:W-:Y:S01]  /*2350*/  LEA R235, R3, UR4, 0x1 ;  /* 0x0000000403eb7c11 */ /* 0x000fe2000f8e08ff */
[----:B------:R-:W2:Y:S01]  /*2360*/  @!P4 LDC.64 R8, c[0x0][0x240] ;  /* 0x00009000ff08cb82 */ /* 0x000ea20000000a00 */
[----:B---3--:R-:W-:-:S02]  /*2370*/  @!P0 IMAD R33, R11, R4, RZ ;  /* 0x000000040b218224 */ /* 0x008fc400078e02ff */
[C---:B------:R-:W-:Y:S01]  /*2380*/  @!P0 IMAD.WIDE.U32 R40, R34.reuse, R4, R40 ;  /* 0x0000000422288225 */ /* 0x040fe200078e0028 */
[----:B------:R-:W-:Y:S01]  /*2390*/  @!PT LDS RZ, [RZ] ;  /* 0x00000000fffff984 */ /* 0x000fe20000000800 */
[----:B------:R-:W-:Y:S01]  /*23a0*/  @!PT LDS RZ, [RZ] ;  /* 0x00000000fffff984 */ /* 0x000fe20000000800 */
[----:B------:R-:W-:Y:S01]  /*23b0*/  @!PT LDS RZ, [RZ] ;  /* 0x00000000fffff984 */ /* 0x000fe20000000800 */
[----:B------:R-:W-:Y:S03]  /*23c0*/  @!P1 LDGSTS.E.BYPASS.LTC128B.128 [R235], desc[UR18][R38.64] ;  /* 0x0000000026eb9fae */ /* 0x000fe6000b901d52 */
[----:B------:R-:W-:Y:S01]  /*23d0*/  @!P0 IMAD R33, R34, R5, R33 ;  /* 0x0000000522218224 */ /* 0x000fe200078e0221 */
[----:B------:R-:W3:Y:S01]  /*23e0*/  @!P6 LDC.64 R10, c[0x0][0x210] ;  /* 0x00008400ff0aeb82 */ /* 0x000ee20000000a00 */
[-C--:B----4-:R-:W-:Y:S01]  /*23f0*/  @!P6 IMAD R31, R31, R12.reuse, RZ ;  /* 0x0000000c1f1fe224 */ /* 0x090fe200078e02ff */
[----:B------:R-:W-:Y:S01]  /*2400*/  @!P1 LDGSTS.E.BYPASS.LTC128B.128 [R235+0x2000], desc[UR18][R38.64+0x80] ;  /* 0x0200008026eb9fae */ /* 0x000fe2000b901d52 */
[----:B------:R-:W-:Y:S02]  /*2410*/  @!P0 IMAD.IADD R34, R41, 0x1, R33 ;  /* 0x0000000129228824 */ /* 0x000fe400078e0221 */
[----:B------:R-:W-:Y:S01]  /*2420*/  @!P4 IMAD.MOV.U32 R33, RZ, RZ, R37 ;  /* 0x000000ffff21c224 */ /* 0x000fe200078e0025 */
[----:B------:R-:W-:Y:S01]  /*2430*/  @!P1 LDGSTS.E.BYPASS.LTC128B.128 [R235+0x4000], desc[UR18][R38.64+0x100] ;  /* 0x0400010026eb9fae */ /* 0x000fe2000b901d52 */
[C---:B------:R-:W-:Y:S01]  /*2440*/  @!P6 IMAD R31, R30.reuse, R13, R31 ;  /* 0x0000000d1e1fe224 */ /* 0x040fe200078e021f */
[----:B------:R-:W4:Y:S01]  /*2450*/  @!P4 LDC.64 R4, c[0x0][0x210] ;  /* 0x00008400ff04cb82 */ /* 0x000f220000000a00 */
[----:B------:R-:W-:Y:S01]  /*2460*/  @!P6 IMAD.WIDE.U32 R36, R30, R12, R36 ;  /* 0x0000000c1e24e225 */ /* 0x000fe200078e0024 */
[----:B------:R-:W-:Y:S01]  /*2470*/  @!P1 LDGSTS.E.BYPASS.LTC128B.128 [R235+0x6000], desc[UR18][R38.64+0x180] ;  /* 0x0600018026eb9fae */ /* 0x000fe2000b901d52 */
[----:B-1----:R-:W-:-:S02]  /*2480*/  @!P0 LEA R14, P1, R40, R14, 0x1 ;  /* 0x0000000e280e8211 */ /* 0x002fc400078208ff */
[----:B------:R-:W-:Y:S01]  /*2490*/  IMAD R17, R17, UR6, RZ ;  /* 0x0000000611117c24 */ /* 0x000fe2000f8e02ff */
[----:B------:R-:W1:Y:S01]  /*24a0*/  @!P2 S2R R30, SR_CgaCtaId ;  /* 0x00000000001ea919 */ /* 0x000e620000008800 */
[----:B------:R-:W-:Y:S01]  /*24b0*/  @!P0 LEA.HI.X R15, R40, R15, R34, 0x1, P1 ;  /* 0x0000000f280f8211 */ /* 0x000fe200008f0c22 */
[----:B------:R-:W5:Y:S01]  /*24c0*/  @!P2 LDC.64 R12, c[0x0][0x218] ;  /* 0x00008600ff0cab82 */ /* 0x000f620000000a00 */
[-C--:B--2---:R-:W-:Y:S02]  /*24d0*/  @!P4 IMAD R28, R23, R8.reuse, RZ ;  /* 0x00000008171cc224 */ /* 0x084fe400078e02ff */
[C---:B------:R-:W-:Y:S01]  /*24e0*/  @!P4 IMAD.WIDE.U32 R32, R29.reuse, R8, R32 ;  /* 0x000000081d20c225 */ /* 0x040fe200078e0020 */
[----:B------:R-:W-:Y:S03]  /*24f0*/  @!P0 LDGSTS.E.BYPASS.LTC128B.128 [R35+0x800], desc[UR18][R14.64] ;  /* 0x008000000e238fae */ /* 0x000fe6000b901d52 */
[----:B------:R-:W-:Y:S01]  /*2500*/  @!P4 IMAD R9, R29, R9, R28 ;  /* 0x000000091d09c224 */ /* 0x000fe200078e021c */
[----:B------:R-:W-:Y:S01]  /*2510*/  @!P0 LDGSTS.E.BYPASS.LTC128B.128 [R35+0x2800], desc[UR18][R14.64+0x80] ;  /* 0x028000800e238fae */ /* 0x000fe2000b901d52 */
[----:B------:R-:W-:Y:S01]  /*2520*/  @!P6 IMAD.IADD R34, R37, 0x1, R31 ;  /* 0x000000012522e824 */ /* 0x000fe200078e021f */
[C---:B---3--:R-:W-:Y:S01]  /*2530*/  @!P6 LEA R10, P1, R36.reuse, R10, 0x1 ;  /* 0x0000000a240ae211 */ /* 0x048fe200078208ff */
[----:B------:R-:W-:Y:S01]  /*2540*/  @!P6 IMAD R23, R3, 0x2, R26 ;  /* 0x000000020317e824 */ /* 0x000fe200078e021a */
[----:B------:R-:W-:Y:S01]  /*2550*/  @!P0 LDGSTS.E.BYPASS.LTC128B.128 [R35+0x4800], desc[UR18][R14.64+0x100] ;  /* 0x048001000e238fae */ /* 0x000fe2000b901d52 */
[----:B------:R-:W-:Y:S01]  /*2560*/  @!P4 IMAD.IADD R9, R33, 0x1, R9 ;  /* 0x000000012109c824 */ /* 0x000fe200078e0209 */
[----:B------:R-:W-:-:S02]  /*2570*/  @!P6 LEA.HI.X R11, R36, R11, R34, 0x1, P1 ;  /* 0x0000000b240be211 */ /* 0x000fc400008f0c22 */
[----:B------:R2:W-:Y:S01]  /*2580*/  @!P0 LDGSTS.E.BYPASS.LTC128B.128 [R35+0x6800], desc[UR18][R14.64+0x180] ;  /* 0x068001800e238fae */ /* 0x0005e2000b901d52 */
[----:B------:R-:W-:Y:S02]  /*2590*/  ISETP.GE.AND P0, PT, R21, UR27, PT ;  /* 0x0000001b15007c0c */ /* 0x000fe4000bf06270 */
[C---:B----4-:R-:W-:Y:S01]  /*25a0*/  @!P4 LEA R26, P5, R32.reuse, R4, 0x1 ;  /* 0x00000004201ac211 */ /* 0x050fe200078a08ff */
[----:B------:R-:W-:Y:S01]  /*25b0*/  @!P6 LDGSTS.E.BYPASS.LTC128B.128 [R23+0x1000], desc[UR18][R10.64] ;  /* 0x010000000a17efae */ /* 0x000fe2000b901d52 */
[----:B------:R-:W-:Y:S02]  /*25c0*/  IADD3 R8, P1, R27, UR26, RZ ;  /* 0x0000001a1b087c10 */ /* 0x000fe4000ff3e0ff */
[----:B------:R-:W-:Y:S01]  /*25d0*/  @!P4 LEA.HI.X R27, R32, R5, R9, 0x1, P5 ;  /* 0x00000005201bc211 */ /* 0x000fe200028f0c09 */
[----:B------:R-:W-:Y:S01]  /*25e0*/  @!P6 LDGSTS.E.BYPASS.LTC128B.128 [R23+0x3000], desc[UR18][R10.64+0x80] ;  /* 0x030000800a17efae */ /* 0x000fe2000b901d52 */
[----:B------:R-:W-:Y:S01]  /*25f0*/  IADD3.X R9, R25, UR11, RZ, P1, !PT ;  /* 0x0000000b19097c10 */ /* 0x000fe20008ffe4ff */
[----:B------:R-:W-:Y:S01]  /*2600*/  @!P4 IMAD R25, R3, 0x2, R24 ;  /* 0x000000020319c824 */ /* 0x000fe200078e0218 */
[----:B------:R-:W-:Y:S01]  /*2610*/  ISETP.GE.AND P5, PT, R19, UR27, PT ;  /* 0x0000001b13007c0c */ /* 0x000fe2000bfa6270 */
[----:B------:R-:W-:Y:S01]  /*2620*/  @!P6 LDGSTS.E.BYPASS.LTC128B.128 [R23+0x5000], desc[UR18][R10.64+0x100] ;  /* 0x050001000a17efae */ /* 0x000fe2000b901d52 */
[----:B------:R-:W-:Y:S01]  /*2630*/  IMAD.U32 R24, RZ, RZ, UR12 ;  /* 0x0000000cff187e24 */ /* 0x000fe2000f8e00ff */
[----:B------:R-:W3:Y:S01]  /*2640*/  @!P0 LDC.64 R4, c[0x0][0x218] ;  /* 0x00008600ff048b82 */ /* 0x000ee20000000a00 */
[----:B------:R-:W-:Y:S01]  /*2650*/  UIMAD.WIDE.U32 UR10, UR12, 0x20, URZ ;  /* 0x000000200c0a78a5 */ /* 0x000fe2000f8e003f */
[----:B------:R4:W-:Y:S01]  /*2660*/  @!P6 LDGSTS.E.BYPASS.LTC128B.128 [R23+0x7000], desc[UR18][R10.64+0x180] ;  /* 0x070001800a17efae */ /* 0x0009e2000b901d52 */
[----:B------:R-:W-:-:S03]  /*2670*/  ISETP.GE.AND P6, PT, R20, UR27, PT ;  /* 0x0000001b14007c0c */ /* 0x000fc6000bfc6270 */
[----:B------:R-:W-:Y:S04]  /*2680*/  @!P4 LDGSTS.E.BYPASS.LTC128B.128 [R25+0x1800], desc[UR18][R26.64] ;  /* 0x018000001a19cfae */ /* 0x000fe8000b901d52 */
[----:B------:R-:W-:Y:S01]  /*2690*/  @!P4 LDGSTS.E.BYPASS.LTC128B.128 [R25+0x3800], desc[UR18][R26.64+0x80] ;  /* 0x038000801a19cfae */ /* 0x000fe2000b901d52 */
[----:B------:R-:W-:Y:S01]  /*26a0*/  VOTEU.ALL UP0, P5 ;  /* 0x00000000003f7886 */ /* 0x000fe20002800000 */
[----:B--2---:R-:W-:Y:S02]  /*26b0*/  @!P2 MOV R15, 0x400 ;  /* 0x00000400000fa802 */ /* 0x004fe40000000f00 */
[----:B------:R-:W-:Y:S01]  /*26c0*/  @!P4 LDGSTS.E.BYPASS.LTC128B.128 [R25+0x5800], desc[UR18][R26.64+0x100] ;  /* 0x058001001a19cfae */ /* 0x000fe2000b901d52 */
[C---:B-----5:R-:W-:Y:S02]  /*26d0*/  @!P2 LEA R14, P1, R165.reuse, R12, 0x1 ;  /* 0x0000000ca50ea211 */ /* 0x060fe400078208ff */
[----:B-1----:R-:W-:Y:S01]  /*26e0*/  @!P2 LEA R30, R30, R15, 0x18 ;  /* 0x0000000f1e1ea211 */ /* 0x002fe200078ec0ff */
[----:B------:R1:W-:Y:S01]  /*26f0*/  @!P4 LDGSTS.E.BYPASS.LTC128B.128 [R25+0x7800], desc[UR18][R26.64+0x180] ;  /* 0x078001801a19cfae */ /* 0x0003e2000b901d52 */
[----:B------:R-:W-:-:S02]  /*2700*/  @!P2 LEA.HI.X R15, R165, R13, R2, 0x1, P1 ;  /* 0x0000000da50fa211 */ /* 0x000fc400008f0c02 */
[----:B------:R-:W-:Y:S01]  /*2710*/  ISETP.GE.AND P4, PT, R21, UR27, PT ;  /* 0x0000001b15007c0c */ /* 0x000fe2000bf86270 */
[----:B------:R-:W2:Y:S01]  /*2720*/  @!P0 S2R R13, SR_CgaCtaId ;  /* 0x00000000000d8919 */ /* 0x000ea20000008800 */
[----:B------:R-:W-:Y:S01]  /*2730*/  @!P2 IMAD R29, R3, 0x2, R30 ;  /* 0x00000002031da824 */ /* 0x000fe200078e021e */
[----:B------:R-:W-:Y:S01]  /*2740*/  @!P0 LEA R24, P1, R24, R165, 0x4 ;  /* 0x000000a518188211 */ /* 0x000fe200078220ff */
[----:B------:R-:W-:Y:S01]  /*2750*/  IMAD.U32 R21, RZ, RZ, UR13 ;  /* 0x0000000dff157e24 */ /* 0x000fe2000f8e00ff */
[----:B------:R-:W5:Y:S01]  /*2760*/  @!P6 S2R R12, SR_CgaCtaId ;  /* 0x00000000000ce919 */ /* 0x000f620000008800 */
[----:B----4-:R-:W-:Y:S01]  /*2770*/  IMAD.U32 R23, RZ, RZ, UR12 ;  /* 0x0000000cff177e24 */ /* 0x010fe2000f8e00ff */
[----:B------:R-:W-:Y:S01]  /*2780*/  @!P2 LDGSTS.E.BYPASS.LTC128B.128 [R29+0x8000], desc[UR18][R14.64] ;  /* 0x080000000e1dafae */ /* 0x000fe2000b901d52 */
[----:B------:R-:W-:Y:S01]  /*2790*/  LEA.HI R10, R7, R6, RZ, 0x4 ;  /* 0x00000006070a7211 */ /* 0x000fe200078f20ff */
[----:B------:R-:W-:Y:S02]  /*27a0*/  IMAD.MOV.U32 R7, RZ, RZ, 0x10 ;  /* 0x00000010ff077424 */ /* 0x000fe400078e00ff */
[----:B------:R-:W-:Y:S01]  /*27b0*/  @!P2 LDGSTS.E.BYPASS.LTC128B.128 [R29+0xa000], desc[UR18][R14.64+0x80] ;  /* 0x0a0000800e1dafae */ /* 0x000fe2000b901d52 */
[----:B------:R-:W-:-:S03]  /*27c0*/  @!P0 LEA.HI.X R21, R23, R2, R21, 0x4, P1 ;  /* 0x0000000217158211 */ /* 0x000fc600008f2415 */
[----:B------:R-:W-:Y:S04]  /*27d0*/  @!P2 LDGSTS.E.BYPASS.LTC128B.128 [R29+0xc000], desc[UR18][R14.64+0x100] ;  /* 0x0c0001000e1dafae */ /* 0x000fe8000b901d52 */
[----:B------:R4:W-:Y:S01]  /*27e0*/  @!P2 LDGSTS.E.BYPASS.LTC128B.128 [R29+0xe000], desc[UR18][R14.64+0x180] ;  /* 0x0e0001800e1dafae */ /* 0x0009e2000b901d52 */
[----:B------:R-:W-:Y:S02]  /*27f0*/  ISETP.GE.AND P2, PT, R20, UR27, PT ;  /* 0x0000001b14007c0c */ /* 0x000fe4000bf46270 */
[----:B---3--:R-:W-:Y:S01]  /*2800*/  @!P0 LEA R20, P1, R24, R4, 0x1 ;  /* 0x0000000418148211 */ /* 0x008fe200078208ff */
[----:B------:R-:W3:Y:S01]  /*2810*/  @!P5 S2R R11, SR_CgaCtaId ;  /* 0x00000000000bd919 */ /* 0x000ee20000008800 */
[----:B------:R-:W-:Y:S01]  /*2820*/  SHF.R.S32.HI R4, RZ, 0x4, R10 ;  /* 0x00000004ff047819 */ /* 0x000fe2000001140a */
[----:B-1----:R-:W-:Y:S01]  /*2830*/  IMAD.WIDE.U32 R26, R16, UR6, R8 ;  /* 0x00000006101a7c25 */ /* 0x002fe2000f8e0008 */
[----:B------:R-:W-:Y:S01]  /*2840*/  @!P0 LEA.HI.X R21, R24, R5, R21, 0x1, P1 ;  /* 0x0000000518158211 */ /* 0x000fe200008f0c15 */
[----:B------:R-:W1:Y:S01]  /*2850*/  @!P6 LDC.64 R8, c[0x0][0x218] ;  /* 0x00008600ff08eb82 */ /* 0x000e620000000a00 */
[----:B------:R-:W-:Y:S01]  /*2860*/  ISETP.GE.AND P1, PT, R19, UR27, PT ;  /* 0x0000001b13007c0c */ /* 0x000fe2000bf26270 */
[----:B------:R-:W-:Y:S01]  /*2870*/  IMAD R5, R16, UR7, R17 ;  /* 0x0000000710057c24 */ /* 0x000fe2000f8e0211 */
[----:B------:R-:W-:Y:S01]  /*2880*/  LEA.HI R19, R4, R4, RZ, 0x1 ;  /* 0x0000000404137211 */ /* 0x000fe200078f08ff */
[----:B------:R-:W-:Y:S01]  /*2890*/  USHF.L.U32 UR6, UR13, 0x5, URZ ;  /* 0x000000050d067899 */ /* 0x000fe2000800063f */
[----:B------:R-:W-:Y:S01]  /*28a0*/  @!P0 MOV R16, 0x400 ;  /* 0x0000040000108802 */ /* 0x000fe20000000f00 */
[----:B------:R-:W-:Y:S01]  /*28b0*/  IMAD.IADD R25, R27, 0x1, R5 ;  /* 0x000000011b197824 */ /* 0x000fe200078e0205 */
[----:B------:R-:W-:Y:S01]  /*28c0*/  LOP3.LUT R17, R19, 0xfffffffe, RZ, 0xc0, !PT ;  /* 0xfffffffe13117812 */ /* 0x000fe200078ec0ff */
[----:B------:R-:W-:Y:S01]  /*28d0*/  USHF.L.U32 UR7, UR9, 0x5, URZ ;  /* 0x0000000509077899 */ /* 0x000fe2000800063f */
[----:B------:R-:W-:-:S03]  /*28e0*/  @!P5 MOV R24, 0x400 ;  /* 0x000004000018d802 */ /* 0x000fc60000000f00 */
[----:B----4-:R-:W-:Y:S01]  /*28f0*/  IMAD.IADD R14, R4, 0x1, -R17 ;  /* 0x00000001040e7824 */ /* 0x010fe200078e0a11 */
[----:B--2---:R-:W-:Y:S01]  /*2900*/  @!P0 LEA R4, R13, R16, 0x18 ;  /* 0x000000100d048211 */ /* 0x004fe200078ec0ff */
[----:B------:R-:W-:Y:S01]  /*2910*/  IMAD.U32 R13, RZ, RZ, UR6 ;  /* 0x00000006ff0d7e24 */ /* 0x000fe2000f8e00ff */
[----:B------:R-:W-:Y:S01]  /*2920*/  @!P6 MOV R15, 0x400 ;  /* 0x00000400000fe802 */ /* 0x000fe20000000f00 */
[----:B------:R-:W-:Y:S02]  /*2930*/  @!UP0 UIMAD UR6, UR13, 0x30, URZ ;  /* 0x000000300d0688a4 */ /* 0x000fe4000f8e023f */
[----:B------:R-:W-:Y:S01]  /*2940*/  @!P0 IMAD R17, R3, 0x2, R4 ;  /* 0x0000000203118824 */ /* 0x000fe200078e0204 */
[----:B-----5:R-:W-:Y:S01]  /*2950*/  @!P6 LEA R16, R12, R15, 0x18 ;  /* 0x0000000f0c10e211 */ /* 0x020fe200078ec0ff */
[----:B------:R-:W2:Y:S01]  /*2960*/  @!P5 LDC.64 R4, c[0x0][0x218] ;  /* 0x00008600ff04db82 */ /* 0x000ea20000000a00 */
[----:B---3--:R-:W-:Y:S01]  /*2970*/  @!P5 LEA R12, R11, R24, 0x18 ;  /* 0x000000180b0cd211 */ /* 0x008fe200078ec0ff */
[----:B------:R-:W-:Y:S01]  /*2980*/  IMAD.MOV.U32 R24, RZ, RZ, R26 ;  /* 0x000000ffff187224 */ /* 0x000fe200078e001a */
[----:B------:R-:W-:Y:S01]  /*2990*/  @!P0 LDGSTS.E.BYPASS.LTC128B.128 [R17+0x8800], desc[UR18][R20.64] ;  /* 0x0880000014118fae */ /* 0x000fe2000b901d52 */
[----:B------:R-:W-:Y:S01]  /*29a0*/  IMAD.U32 R26, RZ, RZ, UR12 ;  /* 0x0000000cff1a7e24 */ /* 0x000fe2000f8e00ff */
[----:B------:R-:W-:Y:S01]  /*29b0*/  VOTEU.ALL UP0, P1 ;  /* 0x00000000003f7886 */ /* 0x000fe20000800000 */
[----:B------:R-:W-:Y:S01]  /*29c0*/  IMAD R15, R18, UR8, RZ ;  /* 0x00000008120f7c24 */ /* 0x000fe2000f8e02ff */
[----:B------:R-:W-:Y:S04]  /*29d0*/  @!P0 LDGSTS.E.BYPASS.LTC128B.128 [R17+0xa800], desc[UR18][R20.64+0x80] ;  /* 0x0a80008014118fae */ /* 0x000fe8000b901d52 */
[----:B------:R-:W-:Y:S04]  /*29e0*/  @!P0 LDGSTS.E.BYPASS.LTC128B.128 [R17+0xc800], desc[UR18][R20.64+0x100] ;  /* 0x0c80010014118fae */ /* 0x000fe8000b901d52 */
[----:B------:R3:W-:Y:S01]  /*29f0*/  @!P0 LDGSTS.E.BYPASS.LTC128B.128 [R17+0xe800], desc[UR18][R20.64+0x180] ;  /* 0x0e80018014118fae */ /* 0x0007e2000b901d52 */
[----:B------:R-:W-:-:S04]  /*2a00*/  @!P6 IADD3 R11, P0, R165, UR10, RZ ;  /* 0x0000000aa50bec10 */ /* 0x000fc8000ff1e0ff */
[----:B------:R-:W-:Y:S01]  /*2a10*/  @!P6 IADD3.X R18, R2, UR11, R13, P0, !PT ;  /* 0x0000000b0212ec10 */ /* 0x000fe200087fe40d */
[C---:B------:R-:W-:Y:S01]  /*2a20*/  IMAD R13, R168.reuse, UR9, R15 ;  /* 0x00000009a80d7c24 */ /* 0x040fe2000f8e020f */
[C---:B-1----:R-:W-:Y:S01]  /*2a30*/  @!P6 LEA R8, P0, R11.reuse, R8, 0x1 ;  /* 0x000000080b08e211 */ /* 0x042fe200078008ff */
[----:B------:R-:W-:Y:S01]  /*2a40*/  IMAD.WIDE.U32 R168, R168, UR8, R24 ;  /* 0x00000008a8a87c25 */ /* 0x000fe2000f8e0018 */
[----:B------:R-:W-:Y:S01]  /*2a50*/  LOP3.LUT R15, R10, 0xfffffff0, RZ, 0xc0, !PT ;  /* 0xfffffff00a0f7812 */ /* 0x000fe200078ec0ff */
[----:B------:R-:W-:Y:S01]  /*2a60*/  ULDC.64 UR10, c[0x0][0x220] ;  /* 0x00008800000a7ab9 */ /* 0x000fe20000000a00 */
[----:B------:R-:W-:Y:S01]  /*2a70*/  @!P6 LEA.HI.X R9, R11, R9, R18, 0x1, P0 ;  /* 0x000000090b09e211 */ /* 0x000fe200000f0c12 */
[C---:B------:R-:W-:Y:S02]  /*2a80*/  @!P6 IMAD R11, R3.reuse, 0x2, R16 ;  /* 0x00000002030be824 */ /* 0x040fe400078e0210 */
[----:B------:R-:W-:Y:S02]  /*2a90*/  @!P5 IMAD R3, R3, 0x2, R12 ;  /* 0x000000020303d824 */ /* 0x000fe400078e020c */
[----:B------:R-:W-:Y:S01]  /*2aa0*/  IMAD.IADD R15, R6, 0x1, -R15 ;  /* 0x00000001060f7824 */ /* 0x000fe200078e0a0f */
[----:B------:R-:W-:Y:S01]  /*2ab0*/  @!P6 LDGSTS.E.BYPASS.LTC128B.128 [R11+0x9000], desc[UR18][R8.64] ;  /* 0x09000000080befae */ /* 0x000fe2000b901d52 */
[----:B------:R-:W-:-:S02]  /*2ac0*/  IMAD.IADD R166, R169, 0x1, R13 ;  /* 0x00000001a9a67824 */ /* 0x000fc400078e020d */
[----:B------:R-:W-:Y:S01]  /*2ad0*/  IMAD.U32 R13, RZ, RZ, UR8 ;  /* 0x00000008ff0d7e24 */ /* 0x000fe2000f8e00ff */
[----:B------:R-:W-:Y:S04]  /*2ae0*/  @!P6 LDGSTS.E.BYPASS.LTC128B.128 [R11+0xb000], desc[UR18][R8.64+0x80] ;  /* 0x0b000080080befae */ /* 0x000fe8000b901d52 */
[----:B------:R-:W-:Y:S01]  /*2af0*/  @!P6 LDGSTS.E.BYPASS.LTC128B.128 [R11+0xd000], desc[UR18][R8.64+0x100] ;  /* 0x0d000100080befae */ /* 0x000fe2000b901d52 */
[----:B---3--:R-:W-:Y:S02]  /*2b00*/  @!P5 IMAD.MOV.U32 R20, RZ, RZ, R165 ;  /* 0x000000ffff14d224 */ /* 0x008fe400078e00a5 */
[----:B------:R-:W-:Y:S01]  /*2b10*/  @!P5 IMAD.MOV.U32 R21, RZ, RZ, R2 ;  /* 0x000000ffff15d224 */ /* 0x000fe200078e0002 */
[----:B------:R1:W-:Y:S01]  /*2b20*/  @!P6 LDGSTS.E.BYPASS.LTC128B.128 [R11+0xf000], desc[UR18][R8.64+0x180] ;  /* 0x0f000180080befae */ /* 0x0003e2000b901d52 */
[C---:B------:R-:W-:Y:S01]  /*2b30*/  ISETP.GE.AND P6, PT, R22.reuse, UR27, PT ;  /* 0x0000001b16007c0c */ /* 0x040fe2000bfc6270 */
[----:B------:R-:W-:Y:S01]  /*2b40*/  IMAD.SHL.U32 R22, R22, 0x8, RZ ;  /* 0x0000000816167824 */ /* 0x000fe200078e00ff */
[----:B------:R-:W-:Y:S01]  /*2b50*/  UIMAD.WIDE.U32 UR26, UR8, 0x20, URZ ;  /* 0x00000020081a78a5 */ /* 0x000fe2000f8e003f */
[----:B------:R-:W-:-:S04]  /*2b60*/  @!P5 IMAD.WIDE.U32 R26, R26, 0x30, R20 ;  /* 0x000000301a1ad825 */ /* 0x000fc800078e0014 */
[----:B------:R-:W-:Y:S01]  /*2b70*/  @!P5 VIADD R10, R27, UR6 ;  /* 0x000000061b0adc36 */ /* 0x000fe20008000000 */
[C---:B--2---:R-:W-:Y:S01]  /*2b80*/  @!P5 LEA R16, P0, R26.reuse, R4, 0x1 ;  /* 0x000000041a10d211 */ /* 0x044fe200078008ff */
[----:B------:R-:W-:Y:S01]  /*2b90*/  @!UP0 UIMAD UR6, UR9, 0x60, URZ ;  /* 0x00000060090688a4 */ /* 0x000fe2000f8e023f */
[----:B------:R-:W-:Y:S01]  /*2ba0*/  SHF.R.S32.HI R4, RZ, 0x1f, R15 ;  /* 0x0000001fff047819 */ /* 0x000fe2000001140f */
[----:B------:R-:W-:Y:S01]  /*2bb0*/  UISETP.GT.AND UP0, UPT, UR24, UR15, UPT ;  /* 0x0000000f1800728c */ /* 0x000fe2000bf04270 */
[----:B------:R-:W-:Y:S01]  /*2bc0*/  @!P5 LEA.HI.X R17, R26, R5, R10, 0x1, P0 ;  /* 0x000000051a11d211 */ /* 0x000fe200000f0c0a */
[----:B------:R-:W-:Y:S01]  /*2bd0*/  IMAD.SHL.U32 R5, R0, 0x40, RZ ;  /* 0x0000004000057824 */ /* 0x000fe200078e00ff */
[----:B------:R-:W-:Y:S02]  /*2be0*/  LEA.HI R4, R4, R15, RZ, 0x3 ;  /* 0x0000000f04047211 */ /* 0x000fe400078f18ff */
[----:B------:R-:W-:Y:S01]  /*2bf0*/  LEA R232, P0, R168, UR10, 0x1 ;  /* 0x0000000aa8e87c11 */ /* 0x000fe2000f8008ff */
[----:B------:R-:W-:Y:S01]  /*2c00*/  @!P5 LDGSTS.E.BYPASS.LTC128B.128 [R3+0x9800], desc[UR18][R16.64] ;  /* 0x098000001003dfae */ /* 0x000fe2000b901d52 */
[----:B------:R-:W-:-:S02]  /*2c10*/  LOP3.LUT R5, R5, 0x1c0, RZ, 0xc0, !PT ;  /* 0x000001c005057812 */ /* 0x000fc400078ec0ff */
[----:B------:R-:W-:Y:S01]  /*2c20*/  LOP3.LUT R10, R4, 0xfffffff8, RZ, 0xc0, !PT ;  /* 0xfffffff8040a7812 */ /* 0x000fe200078ec0ff */
[----:B------:R-:W-:Y:S01]  /*2c30*/  @!P5 LDGSTS.E.BYPASS.LTC128B.128 [R3+0xb800], desc[UR18][R16.64+0x80] ;  /* 0x0b8000801003dfae */ /* 0x000fe2000b901d52 */
[----:B------:R-:W-:Y:S01]  /*2c40*/  LEA.HI.X R231, R168, UR11, R166, 0x1, P0 ;  /* 0x0000000ba8e77c11 */ /* 0x000fe200080f0ca6 */
[----:B------:R-:W-:Y:S02]  /*2c50*/  IMAD.SHL.U32 R4, R4, 0x40, RZ ;  /* 0x0000004004047824 */ /* 0x000fe400078e00ff */
[----:B------:R-:W-:Y:S01]  /*2c60*/  @!P5 LDGSTS.E.BYPASS.LTC128B.128 [R3+0xd800], desc[UR18][R16.64+0x100] ;  /* 0x0d8001001003dfae */ /* 0x000fe2000b901d52 */
[----:B-1----:R-:W-:Y:S01]  /*2c70*/  LOP3.LUT R9, R5, 0x8, R22, 0xf8, !PT ;  /* 0x0000000805097812 */ /* 0x002fe200078ef816 */
        /* <DEDUP_REMOVED lines=20> */
[----:B------:R-:W-:Y:S01]  /*2dc0*/  UIADD3 UR6, UR22, 0x1, -UR23 ;  /* 0x0000000116067890 */ /* 0x000fe2000fffe817 */
        /* <DEDUP_REMOVED lines=9> */
[----:B------:R-:W-:Y:S01]  /*2e60*/  IMAD.IADD R230, R3, 0x1, R230 ;  /* 0x0000000103e67824 */ /* 0x000fe200078e02e6 */
[----:B------:R-:W-:Y:S02]  /*2e70*/  UIADD3 UR7, UR6, UR16, URZ ;  /* 0x0000001006077290 */ /* 0x000fe4000fffe03f */
[----:B------:R-:W-:-:S02]  /*2e80*/  @!P4 IADD3.X R15, R231, UR27, R8, P0, !PT ;  /* 0x0000001be70fcc10 */ /* 0x000fc400087fe408 */
        /* <DEDUP_REMOVED lines=49> */
[----:B-1----:R-:W2:Y:S01]  /*31a0*/  LDSM.16.M88.4 R8, [R229+0x8800] ;  /* 0x00880000e508783b */ /* 0x002ea20000000200 */
[----:B------:R-:W-:Y:S02]  /*31b0*/  SEL R5, R5, 0xffffffe0, !P2 ;  /* 0xffffffe005057807 */ /* 0x000fe40005000000 */
[----:B------:R-:W-:Y:S01]  /*31c0*/  R2P PR, R0, 0x6 ;  /* 0x0000000600007804 */ /* 0x000fe20000000000 */
[----:B------:R-:W1:Y:S01]  /*31d0*/  LDSM.16.M88.4 R16, [R229+0x8000] ;  /* 0x00800000e510783b */ /* 0x000e620000000200 */
[----:B------:R-:W-:Y:S02]  /*31e0*/  VIADD R0, R229, 0x8000 ;  /* 0x00008000e5007836 */ /* 0x000fe40000000000 */
[--C-:B------:R-:W-:Y:S01]  /*31f0*/  IMAD R228, R7, 0x2, R230.reuse ;  /* 0x0000000207e47824 */ /* 0x100fe200078e02e6 */
[----:B------:R-:W3:Y:S01]  /*3200*/  LDSM.16.M88.4 R72, [R229+0x9000] ;  /* 0x00900000e548783b */ /* 0x000ee20000000200 */
[----:B------:R-:W-:-:S02]  /*3210*/  IMAD R226, R5, 0x2, R230 ;  /* 0x0000000205e27824 */ /* 0x000fc400078e02e6 */
[----:B------:R-:W-:Y:S01]  /*3220*/  IMAD R225, R5, 0x2, R228 ;  /* 0x0000000205e17824 */ /* 0x000fe200078e02e4 */
[----:B------:R-:W4:Y:S04]  /*3230*/  LDSM.16.M88.4 R68, [R229+0x9800] ;  /* 0x00980000e544783b */ /* 0x000f280000000200 */
[----:B------:R-:W-:Y:S01]  /*3240*/  @P1 VIADD R227, R0, 0xffffffe0 ;  /* 0xffffffe000e31836 */ /* 0x000fe20000000000 */
[----:B------:R-:W-:Y:S01]  /*3250*/  LDSM.16.M88.4 R52, [R228] ;  /* 0x00000000e434783b */ /* 0x000fe20000000200 */
[----:B------:R-:W-:Y:S02]  /*3260*/  IMAD.MOV.U32 R0, RZ, RZ, 0x40 ;  /* 0x00000040ff007424 */ /* 0x000fe400078e00ff */
[C---:B------:R-:W-:Y:S01]  /*3270*/  VIADD R219, R227.reuse, 0x800 ;  /* 0x00000800e3db7836 */ /* 0x040fe20000000000 */
[----:B------:R-:W5:Y:S01]  /*3280*/  LDSM.16.M88.4 R60, [R227+0x800] ;  /* 0x00080000e33c783b */ /* 0x000f620000000200 */
[C---:B------:R-:W-:Y:S01]  /*3290*/  VIADD R218, R227.reuse, 0x1000 ;  /* 0x00001000e3da7836 */ /* 0x040fe20000000000 */
[----:B------:R-:W-:Y:S01]  /*32a0*/  SEL R0, R0, 0xffffffc0, !P2 ;  /* 0xffffffc000007807 */ /* 0x000fe20005000000 */
[C---:B------:R-:W-:Y:S01]  /*32b0*/  VIADD R217, R227.reuse, 0x1800 ;  /* 0x00001800e3d97836 */ /* 0x040fe20000000000 */
[----:B------:R-:W5:Y:S01]  /*32c0*/  LDSM.16.M88.4 R64, [R227] ;  /* 0x00000000e340783b */ /* 0x000f620000000200 */
        /* <DEDUP_REMOVED lines=14> */
[----:B------:R-:W2:Y:S01]  /*33b0*/  LDSM.16.M88.4 R32, [R223+0x8000] ;  /* 0x00800000df20783b */ /* 0x000ea20000000200 */
[C---:B-1----:R-:W-:Y:S01]  /*33c0*/  HMMA.16816.F32.BF16 R20, R40.reuse, R16, RZ ;  /* 0x000000102814723c */ /* 0x042fe200000418ff */
[C---:B------:R-:W-:Y:S02]  /*33d0*/  VIADD R208, R227.reuse, 0x5800 ;  /* 0x00005800e3d07836 */ /* 0x040fe40000000000 */
[----:B------:R-:W1:Y:S01]  /*33e0*/  LDSM.16.M88.4 R24, [R223+0x9000] ;  /* 0x00900000df18783b */ /* 0x000e620000000200 */
[C---:B------:R-:W-:Y:S02]  /*33f0*/  VIADD R207, R227.reuse, 0x6000 ;  /* 0x00006000e3cf7836 */ /* 0x040fe40000000000 */
[----:B------:R-:W-:Y:S01]  /*3400*/  HMMA.16816.F32.BF16 R8, R40, R10, RZ ;  /* 0x0000000a2808723c */ /* 0x000fe200000418ff */
[----:B------:R-:W1:Y:S01]  /*3410*/  LDSM.16.M88.4 R80, [R223+0x9800] ;  /* 0x00980000df50783b */ /* 0x000e620000000200 */
[----:B------:R-:W-:-:S02]  /*3420*/  VIADD R206, R227, 0x6800 ;  /* 0x00006800e3ce7836 */ /* 0x000fc40000000000 */
[C---:B------:R-:W-:Y:S01]  /*3430*/  VIADD R205, R227.reuse, 0x7000 ;  /* 0x00007000e3cd7836 */ /* 0x040fe20000000000 */
[----:B------:R-:W0:Y:S01]  /*3440*/  LDGDEPBAR ;  /* 0x00000000000079af */ /* 0x000e220000000000 */
[----:B------:R-:W-:Y:S01]  /*3450*/  HMMA.16816.F32.BF16 R16, R40, R18, RZ ;  /* 0x000000122810723c */ /* 0x000fe200000418ff */
[----:B------:R-:W-:-:S05]  /*3460*/  VIADD R204, R227, 0x7800 ;  /* 0x00007800e3cc7836 */ /* 0x000fca0000000000 */
[C---:B---3--:R-:W-:Y:S06]  /*3470*/  HMMA.16816.F32.BF16 R76, R40.reuse, R72, RZ ;  /* 0x00000048284c723c */ /* 0x048fec00000418ff */
[C---:B------:R-:W-:Y:S06]  /*3480*/  HMMA.16816.F32.BF16 R72, R40.reuse, R74, RZ ;  /* 0x0000004a2848723c */ /* 0x040fec00000418ff */
[C---:B----4-:R-:W-:Y:S06]  /*3490*/  HMMA.16816.F32.BF16 R44, R40.reuse, R68, RZ ;  /* 0x00000044282c723c */ /* 0x050fec00000418ff */
[----:B------:R-:W-:Y:S01]  /*34a0*/  HMMA.16816.F32.BF16 R40, R40, R70, RZ ;  /* 0x000000462828723c */ /* 0x000fe200000418ff */
[----:B------:R-:W-:Y:S05]  /*34b0*/  LDSM.16.M88.4 R68, [R225] ;  /* 0x00000000e144783b */ /* 0x000fea0000000200 */
[C---:B-----5:R-:W-:Y:S06]  /*34c0*/  HMMA.16816.F32.BF16 R12, R52.reuse, R60, R12 ;  /* 0x0000003c340c723c */ /* 0x060fec000004180c */
[C---:B------:R-:W-:Y:S06]  /*34d0*/  HMMA.16816.F32.BF16 R20, R52.reuse, R64, R20 ;  /* 0x000000403414723c */ /* 0x040fec0000041814 */
[C---:B------:R-:W-:Y:S01]  /*34e0*/  HMMA.16816.F32.BF16 R8, R52.reuse, R62, R8 ;  /* 0x0000003e3408723c */ /* 0x040fe20000041808 */
[----:B------:R-:W3:Y:S05]  /*34f0*/  LDSM.16.M88.4 R60, [R216+0x800] ;  /* 0x00080000d83c783b */ /* 0x000eea0000000200 */
[C---:B------:R-:W-:Y:S01]  /*3500*/  HMMA.16816.F32.BF16 R16, R52.reuse, R66, R16 ;  /* 0x000000423410723c */ /* 0x040fe20000041810 */
[----:B------:R-:W4:Y:S05]  /*3510*/  LDSM.16.M88.4 R64, [R216] ;  /* 0x00000000d840783b */ /* 0x000f2a0000000200 */
[C---:B------:R-:W-:Y:S06]  /*3520*/  HMMA.16816.F32.BF16 R76, R52.reuse, R56, R76 ;  /* 0x00000038344c723c */ /* 0x040fec000004184c */
[C---:B------:R-:W-:Y:S01]  /*3530*/  HMMA.16816.F32.BF16 R72, R52.reuse, R58, R72 ;  /* 0x0000003a3448723c */ /* 0x040fe20000041848 */
[----:B------:R-:W5:Y:S05]  /*3540*/  LDSM.16.M88.4 R56, [R216+0x1000] ;  /* 0x00100000d838783b */ /* 0x000f6a0000000200 */
[C---:B------:R-:W-:Y:S06]  /*3550*/  HMMA.16816.F32.BF16 R44, R52.reuse, R48, R44 ;  /* 0x00000030342c723c */ /* 0x040fec000004182c */
[----:B------:R-:W-:Y:S01]  /*3560*/  HMMA.16816.F32.BF16 R40, R52, R50, R40 ;  /* 0x000000323428723c */ /* 0x000fe20000041828 */
[----:B------:R-:W-:Y:S04]  /*3570*/  LDSM.16.M88.4 R52, [R230+0x2000] ;  /* 0x00200000e634783b */ /* 0x000fe80000000200 */
[----:B------:R-:W-:Y:S01]  /*3580*/  LDSM.16.M88.4 R48, [R229+0xa000] ;  /* 0x00a00000e530783b */ /* 0x000fe20000000200 */
[C---:B--2---:R-:W-:Y:S06]  /*3590*/  HMMA.16816.F32.BF16 R12, R36.reuse, R28, R12 ;  /* 0x0000001c240c723c */ /* 0x044fec000004180c */
[C---:B------:R-:W-:Y:S06]  /*35a0*/  HMMA.16816.F32.BF16 R20, R36.reuse, R32, R20 ;  /* 0x000000202414723c */ /* 0x040fec0000041814 */
[C---:B------:R-:W-:Y:S01]  /*35b0*/  HMMA.16816.F32.BF16 R8, R36.reuse, R30, R8 ;  /* 0x0000001e2408723c */ /* 0x040fe20000041808 */
[----:B------:R-:W2:Y:S05]  /*35c0*/  LDSM.16.M88.4 R28, [R216+0x1800] ;  /* 0x00180000d81c783b */ /* 0x000eaa0000000200 */
[C---:B------:R-:W-:Y:S01]  /*35d0*/  HMMA.16816.F32.BF16 R16, R36.reuse, R34, R16 ;  /* 0x000000222410723c */ /* 0x040fe20000041810 */
[----:B------:R-:W2:Y:S05]  /*35e0*/  LDSM.16.M88.4 R32, [R229+0xa800] ;  /* 0x00a80000e520783b */ /* 0x000eaa0000000200 */
[C---:B-1----:R-:W-:Y:S06]  /*35f0*/  HMMA.16816.F32.BF16 R76, R36.reuse, R24, R76 ;  /* 0x00000018244c723c */ /* 0x042fec000004184c */
[C---:B------:R-:W-:Y:S06]  /*3600*/  HMMA.16816.F32.BF16 R44, R36.reuse, R80, R44 ;  /* 0x00000050242c723c */ /* 0x040fec000004182c */
[----:B------:R-:W-:Y:S06]  /*3610*/  HMMA.16816.F32.BF16 R40, R36, R82, R40 ;  /* 0x000000522428723c */ /* 0x000fec0000041828 */
[C---:B---3--:R-:W-:Y:S06]  /*3620*/  HMMA.16816.F32.BF16 R12, R68.reuse, R60, R12 ;  /* 0x0000003c440c723c */ /* 0x048fec000004180c */
[----:B----4-:R-:W-:Y:S06]  /*3630*/  HMMA.16816.F32.BF16 R20, R68, R64, R20 ;  /* 0x000000404414723c */ /* 0x010fec0000041814 */
[----:B------:R-:W-:Y:S01]  /*3640*/  HMMA.16816.F32.BF16 R72, R36, R26, R72 ;  /* 0x0000001a2448723c */ /* 0x000fe20000041848 */
[----:B------:R-:W1:Y:S04]  /*3650*/  LDSM.16.M88.4 R36, [R229+0xb800] ;  /* 0x00b80000e524783b */ /* 0x000e680000000200 */
[----:B------:R-:W-:Y:S01]  /*3660*/  LDSM.16.M88.4 R24, [R229+0xb000] ;  /* 0x00b00000e518783b */ /* 0x000fe20000000200 */
[C---:B------:R-:W-:Y:S03]  /*3670*/  HMMA.16816.F32.BF16 R16, R68.reuse, R66, R16 ;  /* 0x000000424410723c */ /* 0x040fe60000041810 */
[----:B------:R-:W-:Y:S03]  /*3680*/  LDSM.16.M88.4 R64, [R227+0x2000] ;  /* 0x00200000e340783b */ /* 0x000fe60000000200 */
[C---:B------:R-:W-:Y:S01]  /*3690*/  HMMA.16816.F32.BF16 R8, R68.reuse, R62, R8 ;  /* 0x0000003e4408723c */ /* 0x040fe20000041808 */
[----:B------:R-:W-:Y:S05]  /*36a0*/  LDSM.16.M88.4 R60, [R227+0x2800] ;  /* 0x00280000e33c783b */ /* 0x000fea0000000200 */
[C---:B-----5:R-:W-:Y:S01]  /*36b0*/  HMMA.16816.F32.BF16 R80, R68.reuse, R56, R76 ;  /* 0x000000384450723c */ /* 0x060fe2000004184c */
[----:B------:R-:W3:Y:S05]  /*36c0*/  LDSM.16.M88.4 R76, [R228+0x2000] ;  /* 0x00200000e44c783b */ /* 0x000eea0000000200 */
[C---:B--2---:R-:W-:Y:S06]  /*36d0*/  HMMA.16816.F32.BF16 R44, R68.reuse, R28, R44 ;  /* 0x0000001c442c723c */ /* 0x044fec000004182c */
[----:B------:R-:W-:Y:S01]  /*36e0*/  HMMA.16816.F32.BF16 R40, R68, R30, R40 ;  /* 0x0000001e4428723c */ /* 0x000fe20000041828 */
[----:B------:R-:W2:Y:S05]  /*36f0*/  LDSM.16.M88.4 R28, [R227+0x3800] ;  /* 0x00380000e31c783b */ /* 0x000eaa0000000200 */
[C---:B------:R-:W-:Y:S06]  /*3700*/  HMMA.16816.F32.BF16 R12, R52.reuse, R32, R12 ;  /* 0x00000020340c723c */ /* 0x040fec000004180c */
[----:B------:R-:W-:Y:S06]  /*3710*/  HMMA.16816.F32.BF16 R20, R52, R48, R20 ;  /* 0x000000303414723c */ /* 0x000fec0000041814 */
[----:B------:R-:W-:Y:S01]  /*3720*/  HMMA.16816.F32.BF16 R72, R68, R58, R72 ;  /* 0x0000003a4448723c */ /* 0x000fe20000041848 */
[----:B------:R-:W-:Y:S04]  /*3730*/  LDSM.16.M88.4 R68, [R226+0x2000] ;  /* 0x00200000e244783b */ /* 0x000fe80000000200 */
[----:B------:R-:W-:Y:S01]  /*3740*/  LDSM.16.M88.4 R56, [R227+0x3000] ;  /* 0x00300000e338783b */ /* 0x000fe20000000200 */
[C---:B------:R-:W-:Y:S03]  /*3750*/  HMMA.16816.F32.BF16 R16, R52.reuse, R50, R16 ;  /* 0x000000323410723c */ /* 0x040fe60000041810 */
[----:B------:R-:W-:Y:S03]  /*3760*/  LDSM.16.M88.4 R48, [R223+0xa000] ;  /* 0x00a00000df30783b */ /* 0x000fe60000000200 */
[C---:B------:R-:W-:Y:S01]  /*3770*/  HMMA.16816.F32.BF16 R8, R52.reuse, R34, R8 ;  /* 0x000000223408723c */ /* 0x040fe20000041808 */
[----:B------:R-:W4:Y:S05]  /*3780*/  LDSM.16.M88.4 R32, [R223+0xa800] ;  /* 0x00a80000df20783b */ /* 0x000f2a0000000200 */
[C---:B-1----:R-:W-:Y:S06]  /*3790*/  HMMA.16816.F32.BF16 R44, R52.reuse, R36, R44 ;  /* 0x00000024342c723c */ /* 0x042fec000004182c */
[----:B------:R-:W-:Y:S01]  /*37a0*/  HMMA.16816.F32.BF16 R40, R52, R38, R40 ;  /* 0x000000263428723c */ /* 0x000fe20000041828 */
[----:B------:R-:W1:Y:S05]  /*37b0*/  LDSM.16.M88.4 R36, [R223+0xb800] ;  /* 0x00b80000df24783b */ /* 0x000e6a0000000200 */
[----:B---3--:R-:W-:Y:S06]  /*37c0*/  HMMA.16816.F32.BF16 R12, R76, R60, R12 ;  /* 0x0000003c4c0c723c */ /* 0x008fec000004180c */
[----:B------:R-:W-:Y:S06]  /*37d0*/  HMMA.16816.F32.BF16 R80, R52, R24, R80 ;  /* 0x000000183450723c */ /* 0x000fec0000041850 */
[----:B------:R-:W-:Y:S06]  /*37e0*/  HMMA.16816.F32.BF16 R20, R76, R64, R20 ;  /* 0x000000404c14723c */ /* 0x000fec0000041814 */
[----:B------:R-:W-:Y:S01]  /*37f0*/  HMMA.16816.F32.BF16 R72, R52, R26, R72 ;  /* 0x0000001a3448723c */ /* 0x000fe20000041848 */
[----:B------:R-:W-:Y:S04]  /*3800*/  LDSM.16.M88.4 R52, [R216+0x2800] ;  /* 0x00280000d834783b */ /* 0x000fe80000000200 */
[----:B------:R-:W-:Y:S01]  /*3810*/  LDSM.16.M88.4 R24, [R223+0xb000] ;  /* 0x00b00000df18783b */ /* 0x000fe20000000200 */
[C---:B------:R-:W-:Y:S03]  /*3820*/  HMMA.16816.F32.BF16 R16, R76.reuse, R66, R16 ;  /* 0x000000424c10723c */ /* 0x040fe60000041810 */
[----:B------:R-:W3:Y:S03]  /*3830*/  LDSM.16.M88.4 R64, [R225+0x2000] ;  /* 0x00200000e140783b */ /* 0x000ee60000000200 */
[C---:B------:R-:W-:Y:S01]  /*3840*/  HMMA.16816.F32.BF16 R8, R76.reuse, R62, R8 ;  /* 0x0000003e4c08723c */ /* 0x040fe20000041808 */
[----:B------:R-:W5:Y:S05]  /*3850*/  LDSM.16.M88.4 R60, [R216+0x2000] ;  /* 0x00200000d83c783b */ /* 0x000f6a0000000200 */
[C---:B--2---:R-:W-:Y:S06]  /*3860*/  HMMA.16816.F32.BF16 R44, R76.reuse, R28, R44 ;  /* 0x0000001c4c2c723c */ /* 0x044fec000004182c */
[----:B------:R-:W-:Y:S01]  /*3870*/  HMMA.16816.F32.BF16 R40, R76, R30, R40 ;  /* 0x0000001e4c28723c */ /* 0x000fe20000041828 */
[----:B------:R-:W2:Y:S05]  /*3880*/  LDSM.16.M88.4 R28, [R216+0x3800] ;  /* 0x00380000d81c783b */ /* 0x000eaa0000000200 */
[----:B----4-:R-:W-:Y:S06]  /*3890*/  HMMA.16816.F32.BF16 R12, R68, R32, R12 ;  /* 0x00000020440c723c */ /* 0x010fec000004180c */
[----:B------:R-:W-:Y:S06]  /*38a0*/  HMMA.16816.F32.BF16 R80, R76, R56, R80 ;  /* 0x000000384c50723c */ /* 0x000fec0000041850 */
        /* <DEDUP_REMOVED lines=13> */
[----:B-----5:R-:W-:Y:S06]  /*3980*/  HMMA.16816.F32.BF16 R20, R64, R60, R20 ;  /* 0x0000003c4014723c */ /* 0x020fec0000041814 */
[----:B------:R-:W-:Y:S01]  /*3990*/  HMMA.16816.F32.BF16 R72, R68, R26, R72 ;  /* 0x0000001a4448723c */ /* 0x000fe20000041848 */
[----:B------:R-:W-:Y:S04]  /*39a0*/  LDSM.16.M88.4 R68, [R228+0x4000] ;  /* 0x00400000e444783b */ /* 0x000fe80000000200 */
[----:B------:R-:W-:Y:S01]  /*39b0*/  LDSM.16.M88.4 R24, [R229+0xd000] ;  /* 0x00d00000e518783b */ /* 0x000fe20000000200 */
[C---:B------:R-:W-:Y:S03]  /*39c0*/  HMMA.16816.F32.BF16 R16, R64.reuse, R62, R16 ;  /* 0x0000003e4010723c */ /* 0x040fe60000041810 */
[----:B------:R-:W-:Y:S03]  /*39d0*/  LDSM.16.M88.4 R60, [R227+0x4000] ;  /* 0x00400000e33c783b */ /* 0x000fe60000000200 */
[C---:B------:R-:W-:Y:S01]  /*39e0*/  HMMA.16816.F32.BF16 R8, R64.reuse, R54, R8 ;  /* 0x000000364008723c */ /* 0x040fe20000041808 */
[----:B------:R-:W3:Y:S05]  /*39f0*/  LDSM.16.M88.4 R52, [R227+0x4800] ;  /* 0x00480000e334783b */ /* 0x000eea0000000200 */
        /* <DEDUP_REMOVED lines=54> */
[----:B------:R-:W-:Y:S05]  /*3d60*/  LDSM.16.M88.4 R28, [R227+0x7800] ;  /* 0x00780000e31c783b */ /* 0x000fea0000000200 */
[----:B----4-:R-:W-:Y:S06]  /*3d70*/  HMMA.16816.F32.BF16 R12, R68, R32, R12 ;  /* 0x00000020440c723c */ /* 0x010fec000004180c */
[----:B------:R-:W-:Y:S06]  /*3d80*/  HMMA.16816.F32.BF16 R80, R76, R56, R80 ;  /* 0x000000384c50723c */ /* 0x000fec0000041850 */
[C---:B------:R-:W-:Y:S06]  /*3d90*/  HMMA.16816.F32.BF16 R20, R68.reuse, R48, R20 ;  /* 0x000000304414723c */ /* 0x040fec0000041814 */
[C---:B------:R-:W-:Y:S01]  /*3da0*/  HMMA.16816.F32.BF16 R16, R68.reuse, R50, R16 ;  /* 0x000000324410723c */ /* 0x040fe20000041810 */
[----:B------:R-:W-:Y:S05]  /*3db0*/  LDSM.16.M88.4 R48, [R223+0xe800] ;  /* 0x00e80000df30783b */ /* 0x000fea0000000200 */
[----:B------:R-:W-:Y:S01]  /*3dc0*/  HMMA.16816.F32.BF16 R32, R68, R34, R8 ;  /* 0x000000224420723c */ /* 0x000fe20000041808 */
[----:B------:R-:W2:Y:S05]  /*3dd0*/  LDSM.16.M88.4 R8, [R226+0x6000] ;  /* 0x00600000e208783b */ /* 0x000eaa0000000200 */
[----:B------:R-:W-:Y:S01]  /*3de0*/  HMMA.16816.F32.BF16 R72, R76, R58, R72 ;  /* 0x0000003a4c48723c */ /* 0x000fe20000041848 */
[----:B------:R-:W4:Y:S04]  /*3df0*/  LDSM.16.M88.4 R56, [R227+0x7000] ;  /* 0x00700000e338783b */ /* 0x000f280000000200 */
[----:B------:R-:W5:Y:S01]  /*3e00*/  LDSM.16.M88.4 R76, [R223+0xe000] ;  /* 0x00e00000df4c783b */ /* 0x000f620000000200 */
[C---:B-1----:R-:W-:Y:S06]  /*3e10*/  HMMA.16816.F32.BF16 R44, R68.reuse, R36, R44 ;  /* 0x00000024442c723c */ /* 0x042fec000004182c */
[----:B------:R-:W-:Y:S06]  /*3e20*/  HMMA.16816.F32.BF16 R40, R68, R38, R40 ;  /* 0x000000264428723c */ /* 0x000fec0000041828 */
[----:B---3--:R-:W-:Y:S01]  /*3e30*/  HMMA.16816.F32.BF16 R36, R64, R52, R12 ;  /* 0x000000344024723c */ /* 0x008fe2000004180c */
[----:B------:R-:W-:Y:S05]  /*3e40*/  LDSM.16.M88.4 R12, [R225+0x6000] ;  /* 0x00600000e10c783b */ /* 0x000fea0000000200 */
[----:B------:R-:W-:Y:S06]  /*3e50*/  HMMA.16816.F32.BF16 R80, R68, R24, R80 ;  /* 0x000000184450723c */ /* 0x000fec0000041850 */
[----:B------:R-:W-:Y:S06]  /*3e60*/  HMMA.16816.F32.BF16 R20, R64, R60, R20 ;  /* 0x0000003c4014723c */ /* 0x000fec0000041814 */
[----:B------:R-:W-:Y:S01]  /*3e70*/  HMMA.16816.F32.BF16 R72, R68, R26, R72 ;  /* 0x0000001a4448723c */ /* 0x000fe20000041848 */
[----:B------:R-:W1:Y:S05]  /*3e80*/  LDSM.16.M88.4 R24, [R223+0xf000] ;  /* 0x00f00000df18783b */ /* 0x000e6a0000000200 */
[C---:B------:R-:W-:Y:S01]  /*3e90*/  HMMA.16816.F32.BF16 R16, R64.reuse, R62, R16 ;  /* 0x0000003e4010723c */ /* 0x040fe20000041810 */
[----:B------:R-:W3:Y:S05]  /*3ea0*/  LDSM.16.M88.4 R60, [R216+0x6000] ;  /* 0x00600000d83c783b */ /* 0x000eea0000000200 */
[----:B------:R-:W-:Y:S01]  /*3eb0*/  HMMA.16816.F32.BF16 R52, R64, R54, R32 ;  /* 0x000000364034723c */ /* 0x000fe20000041820 */
[----:B------:R-:W3:Y:S05]  /*3ec0*/  LDSM.16.M88.4 R32, [R223+0xf800] ;  /* 0x00f80000df20783b */ /* 0x000eea0000000200 */
[----:B--2---:R-:W-:Y:S06]  /*3ed0*/  HMMA.16816.F32.BF16 R36, R8, R48, R36 ;  /* 0x000000300824723c */ /* 0x004fec0000041824 */
[----:B----4-:R-:W-:Y:S01]  /*3ee0*/  HMMA.16816.F32.BF16 R80, R64, R56, R80 ;  /* 0x000000384050723c */ /* 0x010fe20000041850 */
[----:B------:R-:W-:-:S05]  /*3ef0*/  LOP3.LUT R49, R84, 0xffffffe0, RZ, 0xc0, !PT ;  /* 0xffffffe054317812 */ /* 0x000fca00078ec0ff */
[----:B-----5:R-:W-:Y:S01]  /*3f00*/  HMMA.16816.F32.BF16 R20, R8, R76, R20 ;  /* 0x0000004c0814723c */ /* 0x020fe20000041814 */
[----:B------:R-:W-:-:S05]  /*3f10*/  IMAD.IADD R49, R6, 0x1, -R49 ;  /* 0x0000000106317824 */ /* 0x000fca00078e0a31 */
[----:B------:R-:W-:Y:S01]  /*3f20*/  HMMA.16816.F32.BF16 R44, R64, R28, R44 ;  /* 0x0000001c402c723c */ /* 0x000fe2000004182c */
[----:B------:R-:W-:-:S04]  /*3f30*/  SHF.R.S32.HI R0, RZ, 0x1f, R49 ;  /* 0x0000001fff007819 */ /* 0x000fc80000011431 */
[----:B------:R-:W-:Y:S01]  /*3f40*/  LEA.HI R49, R0, R49, RZ, 0x2 ;  /* 0x0000003100317211 */ /* 0x000fe200078f10ff */
[C---:B------:R-:W-:Y:S01]  /*3f50*/  HMMA.16816.F32.BF16 R40, R64.reuse, R30, R40 ;  /* 0x0000001e4028723c */ /* 0x040fe20000041828 */
[----:B------:R-:W2:Y:S01]  /*3f60*/  LDSM.16.M88.4 R28, [R216+0x6800] ;  /* 0x00680000d81c783b */ /* 0x000ea20000000200 */
[----:B------:R-:W-:Y:S02]  /*3f70*/  LOP3.LUT R0, R3, R4, RZ, 0xfc, !PT ;  /* 0x0000000403007212 */ /* 0x000fe400078efcff */
[----:B------:R-:W-:Y:S02]  /*3f80*/  SHF.R.S32.HI R49, RZ, 0x2, R49 ;  /* 0x00000002ff317819 */ /* 0x000fe40000011431 */
[----:B------:R-:W-:Y:S03]  /*3f90*/  HMMA.16816.F32.BF16 R72, R64, R58, R72 ;  /* 0x0000003a4048723c */ /* 0x000fe60000041848 */
[----:B------:R-:W-:-:S03]  /*3fa0*/  IMAD.IADD R240, R49, 0x1, R240 ;  /* 0x0000000131f07824 */ /* 0x000fc600078e02f0 */
[C---:B------:R-:W-:Y:S01]  /*3fb0*/  HMMA.16816.F32.BF16 R16, R8.reuse, R78, R16 ;  /* 0x0000004e0810723c */ /* 0x040fe20000041810 */
[C---:B------:R-:W-:Y:S01]  /*3fc0*/  VIADD R238, R240.reuse, 0x8 ;  /* 0x00000008f0ee7836 */ /* 0x040fe20000000000 */
[C---:B------:R-:W-:Y:S02]  /*3fd0*/  VIADDMNMX R239, R240.reuse, UR7, R239, PT ;  /* 0x00000007f0ef7c46 */ /* 0x040fe4000b8001ef */
[----:B------:R-:W-:Y:S02]  /*3fe0*/  VIADDMNMX R240, R240, UR20, RZ, !PT ;  /* 0x00000014f0f07c46 */ /* 0x000fe4000f8001ff */
[----:B-1----:R-:W-:Y:S06]  /*3ff0*/  HMMA.16816.F32.BF16 R80, R8, R24, R80 ;  /* 0x000000180850723c */ /* 0x002fec0000041850 */
[----:B---3--:R-:W-:Y:S01]  /*4000*/  HMMA.16816.F32.BF16 R20, R12, R60, R20 ;  /* 0x0000003c0c14723c */ /* 0x008fe20000041814 */
[----:B------:R-:W-:Y:S01]  /*4010*/  IMAD.U32 R25, RZ, RZ, UR6 ;  /* 0x00000006ff197e24 */ /* 0x000fe2000f8e00ff */
[----:B------:R-:W-:-:S04]  /*4020*/  @!UP0 ULDC.64 UR6, c[0x0][0x218] ;  /* 0x0000860000068ab9 */ /* 0x000fc80000000a00 */
[C---:B------:R-:W-:Y:S01]  /*4030*/  IADD3 R25, R238.reuse, UR16, R25 ;  /* 0x00000010ee197c10 */ /* 0x040fe2000fffe019 */
[----:B------:R-:W-:Y:S01]  /*4040*/  HMMA.16816.F32.BF16 R52, R8, R50, R52 ;  /* 0x000000320834723c */ /* 0x000fe20000041834 */
[----:B------:R-:W-:Y:S02]  /*4050*/  VIADDMNMX R238, R238, UR20, RZ, !PT ;  /* 0x00000014eeee7c46 */ /* 0x000fe4000f8001ff */
[----:B------:R-:W-:-:S03]  /*4060*/  VIMNMX R234, R25, UR22, PT ;  /* 0x0000001619ea7c48 */ /* 0x000fc6000bfe0100 */
[C---:B------:R-:W-:Y:S01]  /*4070*/  HMMA.16816.F32.BF16 R72, R8.reuse, R26, R72 ;  /* 0x0000001a0848723c */ /* 0x040fe20000041848 */
[----:B------:R-:W1:Y:S05]  /*4080*/  LDSM.16.M88.4 R24, [R216+0x7000] ;  /* 0x00700000d818783b */ /* 0x000e6a0000000200 */
[----:B------:R-:W-:Y:S06]  /*4090*/  HMMA.16816.F32.BF16 R44, R8, R32, R44 ;  /* 0x00000020082c723c */ /* 0x000fec000004182c */
[----:B--2---:R-:W-:Y:S01]  /*40a0*/  HMMA.16816.F32.BF16 R36, R12, R28, R36 ;  /* 0x0000001c0c24723c */ /* 0x004fe20000041824 */
[----:B------:R-:W-:-:S04]  /*40b0*/  VIADD R33, R241, UR25 ;  /* 0x00000019f1217c36 */ /* 0x000fc80008000000 */
[C---:B------:R-:W-:Y:S01]  /*40c0*/  VIADD R49, R33.reuse, 0x1 ;  /* 0x0000000121317836 */ /* 0x040fe20000000000 */
[C---:B------:R-:W-:Y:S01]  /*40d0*/  ISETP.GE.AND P0, PT, R33.reuse, R234, PT ;  /* 0x000000ea2100720c */ /* 0x040fe20003f06270 */
[C---:B------:R-:W-:Y:S01]  /*40e0*/  VIADD R29, R33.reuse, 0x9 ;  /* 0x00000009211d7836 */ /* 0x040fe20000000000 */
[C---:B------:R-:W-:Y:S01]  /*40f0*/  HMMA.16816.F32.BF16 R16, R12.reuse, R62, R16 ;  /* 0x0000003e0c10723c */ /* 0x040fe20000041810 */
[CC--:B------:R-:W-:Y:S01]  /*4100*/  ISETP.GE.AND P1, PT, R33.reuse, R239.reuse, PT ;  /* 0x000000ef2100720c */ /* 0x0c0fe20003f26270 */
[C---:B------:R-:W-:Y:S01]  /*4110*/  VIADD R51, R33.reuse, 0x10 ;  /* 0x0000001021337836 */ /* 0x040fe20000000000 */
[C---:B------:R-:W-:Y:S01]  /*4120*/  ISETP.LT.OR P0, PT, R33.reuse, R238, P0 ;  /* 0x000000ee2100720c */ /* 0x040fe20000701670 */
[----:B------:R-:W-:Y:S01]  /*4130*/  VIADD R57, R33, 0x18 ;  /* 0x0000001821397836 */ /* 0x000fe20000000000 */
[C---:B------:R-:W-:Y:S01]  /*4140*/  ISETP.GE.AND P5, PT, R49.reuse, R239, PT ;  /* 0x000000ef3100720c */ /* 0x040fe20003fa6270 */
[----:B------:R-:W-:Y:S01]  /*4150*/  HMMA.16816.F32.BF16 R52, R12, R30, R52 ;  /* 0x0000001e0c34723c */ /* 0x000fe20000041834 */
[----:B------:R-:W-:-:S02]  /*4160*/  ISETP.GE.AND P2, PT, R49, R234, PT ;  /* 0x000000ea3100720c */ /* 0x000fc40003f46270 */
[----:B------:R-:W-:Y:S02]  /*4170*/  FSEL R6, R22, -INF , !P0 ;  /* 0xff80000016067808 */ /* 0x000fe40004000000 */
[C---:B------:R-:W-:Y:S01]  /*4180*/  ISETP.GE.AND P6, PT, R29.reuse, R239, PT ;  /* 0x000000ef1d00720c */ /* 0x040fe20003fc6270 */
[----:B------:R-:W-:Y:S01]  /*4190*/  HMMA.16816.F32.BF16 R40, R8, R34, R40 ;  /* 0x000000220828723c */ /* 0x000fe20000041828 */
[----:B------:R-:W-:Y:S02]  /*41a0*/  ISETP.GE.AND P0, PT, R29, R234, PT ;  /* 0x000000ea1d00720c */ /* 0x000fe40003f06270 */
[C---:B------:R-:W-:Y:S02]  /*41b0*/  ISETP.LT.OR P5, PT, R49.reuse, R240, P5 ;  /* 0x000000f03100720c */ /* 0x040fe40002fa1670 */
[----:B------:R-:W-:Y:S01]  /*41c0*/  ISETP.LT.OR P2, PT, R49, R238, P2 ;  /* 0x000000ee3100720c */ /* 0x000fe20001741670 */
[C---:B------:R-:W-:Y:S01]  /*41d0*/  VIADD R49, R33.reuse, 0x8 ;  /* 0x0000000821317836 */ /* 0x040fe20000000000 */
[CC--:B------:R-:W-:Y:S01]  /*41e0*/  ISETP.LT.OR P1, PT, R33.reuse, R240.reuse, P1 ;  /* 0x000000f02100720c */ /* 0x0c0fe20000f21670 */
[----:B------:R-:W-:Y:S01]  /*41f0*/  VIADD R11, R33, 0x29 ;  /* 0x00000029210b7836 */ /* 0x000fe20000000000 */
[C---:B------:R-:W-:Y:S01]  /*4200*/  ISETP.LT.OR P6, PT, R29.reuse, R240, P6 ;  /* 0x000000f01d00720c */ /* 0x040fe200037c1670 */
[----:B-1----:R-:W-:Y:S01]  /*4210*/  HMMA.16816.F32.BF16 R80, R12, R24, R80 ;  /* 0x000000180c50723c */ /* 0x002fe20000041850 */
[----:B------:R-:W-:-:S02]  /*4220*/  ISETP.LT.OR P0, PT, R29, R238, P0 ;  /* 0x000000ee1d00720c */ /* 0x000fc40000701670 */
[----:B------:R-:W-:Y:S02]  /*4230*/  FSEL R3, R20, -INF , !P1 ;  /* 0xff80000014037808 */ /* 0x000fe40004800000 */
[----:B------:R-:W-:Y:S01]  /*4240*/  FSEL R29, R21, -INF , !P5 ;  /* 0xff800000151d7808 */ /* 0x000fe20006800000 */
[----:B------:R-:W-:Y:S01]  /*4250*/  HMMA.16816.F32.BF16 R72, R12, R26, R72 ;  /* 0x0000001a0c48723c */ /* 0x000fe20000041848 */
[----:B------:R-:W-:Y:S02]  /*4260*/  FSEL R30, R23, -INF , !P2 ;  /* 0xff800000171e7808 */ /* 0x000fe40005000000 */
[----:B------:R-:W1:Y:S01]  /*4270*/  LDSM.16.M88.4 R20, [R216+0x7800] ;  /* 0x00780000d814783b */ /* 0x000e620000000200 */
[----:B------:R-:W-:Y:S01]  /*4280*/  ISETP.GE.AND P4, PT, R49, R239, PT ;  /* 0x000000ef3100720c */ /* 0x000fe20003f86270 */
[----:B------:R-:W-:-:S04]  /*4290*/  DEPBAR.LE SB0, 0x0 ;  /* 0x000080000000791a */ /* 0x000fc80000000000 */
[----:B------:R-:W-:Y:S01]  /*42a0*/  BAR.SYNC.DEFER_BLOCKING 0x0 ;  /* 0x0000000000007b1d */ /* 0x000fe20000010000 */
[----:B------:R-:W-:Y:S01]  /*42b0*/  ISETP.GE.AND P1, PT, R49, R234, PT ;  /* 0x000000ea3100720c */ /* 0x000fe20003f26270 */
[----:B------:R-:W-:Y:S01]  /*42c0*/  VIADD R27, R33, 0x21 ;  /* 0x00000021211b7836 */ /* 0x000fe20000000000 */
[C---:B------:R-:W-:Y:S02]  /*42d0*/  ISETP.LT.OR P4, PT, R49.reuse, R240, P4 ;  /* 0x000000f03100720c */ /* 0x040fe40002781670 */
[----:B------:R-:W-:Y:S01]  /*42e0*/  ISETP.LT.OR P1, PT, R49, R238, P1 ;  /* 0x000000ee3100720c */ /* 0x000fe20000f21670 */
[----:B------:R-:W-:Y:S01]  /*42f0*/  VIADD R49, R33, 0x11 ;  /* 0x0000001121317836 */ /* 0x000fe20000000000 */
[----:B------:R-:W-:Y:S02]  /*4300*/  FSEL R31, R16, -INF , !P4 ;  /* 0xff800000101f7808 */ /* 0x000fe40006000000 */
[C---:B------:R-:W-:Y:S02]  /*4310*/  ISETP.GE.AND P2, PT, R51.reuse, R239, PT ;  /* 0x000000ef3300720c */ /* 0x040fe40003f46270 */
[----:B------:R-:W-:-:S02]  /*4320*/  ISETP.GE.AND P4, PT, R51, R234, PT ;  /* 0x000000ea3300720c */ /* 0x000fc40003f86270 */
[----:B------:R-:W-:Y:S02]  /*4330*/  FSEL R28, R18, -INF , !P1 ;  /* 0xff800000121c7808 */ /* 0x000fe40004800000 */
[C---:B------:R-:W-:Y:S02]  /*4340*/  ISETP.GE.AND P5, PT, R49.reuse, R239, PT ;  /* 0x000000ef3100720c */ /* 0x040fe40003fa6270 */
[----:B------:R-:W-:Y:S02]  /*4350*/  ISETP.GE.AND P1, PT, R49, R234, PT ;  /* 0x000000ea3100720c */ /* 0x000fe40003f26270 */
[C---:B------:R-:W-:Y:S02]  /*4360*/  ISETP.LT.OR P2, PT, R51.reuse, R240, P2 ;  /* 0x000000f03300720c */ /* 0x040fe40001741670 */
[----:B------:R-:W-:Y:S01]  /*4370*/  ISETP.LT.OR P4, PT, R51, R238, P4 ;  /* 0x000000ee3300720c */ /* 0x000fe20002781670 */
[----:B------:R-:W-:Y:S01]  /*4380*/  VIADD R51, R33, 0x19 ;  /* 0x0000001921337836 */ /* 0x000fe20000000000 */
[----:B------:R-:W-:-:S02]  /*4390*/  ISETP.LT.OR P5, PT, R49, R240, P5 ;  /* 0x000000f03100720c */ /* 0x000fc40002fa1670 */
[----:B------:R-:W-:Y:S02]  /*43a0*/  ISETP.LT.OR P1, PT, R49, R238, P1 ;  /* 0x000000ee3100720c */ /* 0x000fe40000f21670 */
[----:B------:R-:W-:Y:S02]  /*43b0*/  FSEL R49, R17, -INF , !P6 ;  /* 0xff80000011317808 */ /* 0x000fe40007000000 */
[----:B------:R-:W-:Y:S02]  /*43c0*/  FSEL R18, R38, -INF , !P4 ;  /* 0xff80000026127808 */ /* 0x000fe40006000000 */
[----:B------:R-:W-:Y:S02]  /*43d0*/  FSEL R4, R19, -INF , !P0 ;  /* 0xff80000013047808 */ /* 0x000fe40004000000 */
[----:B------:R-:W-:Y:S01]  /*43e0*/  ISETP.GE.AND P6, PT, R51, R239, PT ;  /* 0x000000ef3300720c */ /* 0x000fe20003fc6270 */
[----:B-1----:R-:W-:Y:S01]  /*43f0*/  HMMA.16816.F32.BF16 R44, R12, R20, R44 ;  /* 0x000000140c2c723c */ /* 0x002fe2000004182c */
[----:B------:R-:W-:-:S02]  /*4400*/  FSEL R25, R36, -INF , !P2 ;  /* 0xff80000024197808 */ /* 0x000fc40005000000 */
[-C--:B------:R-:W-:Y:S02]  /*4410*/  ISETP.GE.AND P4, PT, R51, R234.reuse, PT ;  /* 0x000000ea3300720c */ /* 0x080fe40003f86270 */
[C---:B------:R-:W-:Y:S01]  /*4420*/  ISETP.GE.AND P0, PT, R57.reuse, R239, PT ;  /* 0x000000ef3900720c */ /* 0x040fe20003f06270 */
[----:B------:R-:W-:Y:S01]  /*4430*/  HMMA.16816.F32.BF16 R40, R12, R22, R40 ;  /* 0x000000160c28723c */ /* 0x000fe20000041828 */
[----:B------:R-:W-:Y:S01]  /*4440*/  ISETP.GE.AND P2, PT, R57, R234, PT ;  /* 0x000000ea3900720c */ /* 0x000fe20003f46270 */
[----:B------:R-:W-:Y:S01]  /*4450*/  VIADD R21, R33, 0x30 ;  /* 0x0000003021157836 */ /* 0x000fe20000000000 */
        /* <DEDUP_REMOVED lines=8> */
[----:B------:R-:W-:Y:S02]  /*44e0*/  FSEL R24, R39, -INF , !P1 ;  /* 0xff80000027187808 */ /* 0x000fe40004800000 */
[----:B------:R-:W-:-:S02]  /*44f0*/  ISETP.GE.AND P5, PT, R27, R239, PT ;  /* 0x000000ef1b00720c */ /* 0x000fc40003fa6270 */
[-C--:B------:R-:W-:Y:S02]  /*4500*/  ISETP.GE.AND P0, PT, R51, R234.reuse, PT ;  /* 0x000000ea3300720c */ /* 0x080fe40003f06270 */
[----:B------:R-:W-:Y:S02]  /*4510*/  ISETP.GE.AND P2, PT, R27, R234, PT ;  /* 0x000000ea1b00720c */ /* 0x000fe40003f46270 */
[C---:B------:R-:W-:Y:S02]  /*4520*/  ISETP.GE.AND P1, PT, R51.reuse, R239, PT ;  /* 0x000000ef3300720c */ /* 0x040fe40003f26270 */
[----:B------:R-:W-:Y:S02]  /*4530*/  ISETP.LT.OR P0, PT, R51, R238, P0 ;  /* 0x000000ee3300720c */ /* 0x000fe40000701670 */
[C---:B------:R-:W-:Y:S02]  /*4540*/  ISETP.LT.OR P5, PT, R27.reuse, R240, P5 ;  /* 0x000000f01b00720c */ /* 0x040fe40002fa1670 */
[----:B------:R-:W-:Y:S01]  /*4550*/  ISETP.LT.OR P2, PT, R27, R238, P2 ;  /* 0x000000ee1b00720c */ /* 0x000fe20001741670 */
[----:B------:R-:W-:Y:S01]  /*4560*/  VIADD R27, R33, 0x28 ;  /* 0x00000028211b7836 */ /* 0x000fe20000000000 */
[----:B------:R-:W-:-:S02]  /*4570*/  ISETP.LT.OR P1, PT, R51, R240, P1 ;  /* 0x000000f03300720c */ /* 0x000fc40000f21670 */
[----:B------:R-:W-:Y:S02]  /*4580*/  FSEL R9, R53, -INF , !P6 ;  /* 0xff80000035097808 */ /* 0x000fe40007000000 */
[----:B------:R-:W-:Y:S02]  /*4590*/  FSEL R188, R82, -INF , !P0 ;  /* 0xff80000052bc7808 */ /* 0x000fe40004000000 */
[C---:B------:R-:W-:Y:S02]  /*45a0*/  ISETP.GE.AND P6, PT, R11.reuse, R239, PT ;  /* 0x000000ef0b00720c */ /* 0x040fe40003fc6270 */
[----:B------:R-:W-:Y:S02]  /*45b0*/  FSEL R191, R80, -INF , !P1 ;  /* 0xff80000050bf7808 */ /* 0x000fe40004800000 */
[-C--:B------:R-:W-:Y:S02]  /*45c0*/  ISETP.GE.AND P0, PT, R11, R234.reuse, PT ;  /* 0x000000ea0b00720c */ /* 0x080fe40003f06270 */
[----:B------:R-:W-:-:S02]  /*45d0*/  ISETP.GE.AND P1, PT, R27, R234, PT ;  /* 0x000000ea1b00720c */ /* 0x000fc40003f26270 */
[----:B------:R-:W-:Y:S02]  /*45e0*/  FSEL R8, R55, -INF , !P4 ;  /* 0xff80000037087808 */ /* 0x000fe40006000000 */
[----:B------:R-:W-:Y:S02]  /*45f0*/  ISETP.GE.AND P4, PT, R27, R239, PT ;  /* 0x000000ef1b00720c */ /* 0x000fe40003f86270 */
[C---:B------:R-:W-:Y:S02]  /*4600*/  ISETP.LT.OR P6, PT, R11.reuse, R240, P6 ;  /* 0x000000f00b00720c */ /* 0x040fe400037c1670 */
[-C--:B------:R-:W-:Y:S01]  /*4610*/  ISETP.LT.OR P0, PT, R11, R238.reuse, P0 ;  /* 0x000000ee0b00720c */ /* 0x080fe20000701670 */
[----:B------:R-:W-:Y:S01]  /*4620*/  VIADD R11, R33, 0x31 ;  /* 0x00000031210b7836 */ /* 0x000fe20000000000 */
[C---:B------:R-:W-:Y:S02]  /*4630*/  ISETP.LT.OR P1, PT, R27.reuse, R238, P1 ;  /* 0x000000ee1b00720c */ /* 0x040fe40000f21670 */
[----:B------:R-:W-:-:S02]  /*4640*/  ISETP.LT.OR P4, PT, R27, R240, P4 ;  /* 0x000000f01b00720c */ /* 0x000fc40002781670 */
[----:B------:R-:W-:Y:S02]  /*4650*/  FSEL R198, R75, -INF , !P0 ;  /* 0xff8000004bc67808 */ /* 0x000fe40004000000 */
[----:B------:R-:W-:Y:S02]  /*4660*/  FSEL R200, R83, -INF , !P2 ;  /* 0xff80000053c87808 */ /* 0x000fe40005000000 */
[----:B------:R-:W-:Y:S02]  /*4670*/  FSEL R190, R74, -INF , !P1 ;  /* 0xff8000004abe7808 */ /* 0x000fe40004800000 */
[----:B------:R-:W-:Y:S02]  /*4680*/  PLOP3.LUT P0, PT, PT, PT, UP0, 0x80, 0x0 ;  /* 0x000000000000781c */ /* 0x000fe40003f0f008 */
[C---:B------:R-:W-:Y:S02]  /*4690*/  ISETP.GE.AND P2, PT, R11.reuse, R239, PT ;  /* 0x000000ef0b00720c */ /* 0x040fe40003f46270 */
[----:B------:R-:W-:-:S02]  /*46a0*/  ISETP.GE.AND P1, PT, R11, R234, PT ;  /* 0x000000ea0b00720c */ /* 0x000fc40003f26270 */
[----:B------:R-:W-:Y:S02]  /*46b0*/  FSEL R185, R81, -INF , !P5 ;  /* 0xff80000051b97808 */ /* 0x000fe40006800000 */
[----:B------:R-:W-:Y:S02]  /*46c0*/  FSEL R189, R72, -INF , !P4 ;  /* 0xff80000048bd7808 */ /* 0x000fe40006000000 */
[C---:B------:R-:W-:Y:S02]  /*46d0*/  ISETP.GE.AND P5, PT, R21.reuse, R239, PT ;  /* 0x000000ef1500720c */ /* 0x040fe40003fa6270 */
[----:B------:R-:W-:Y:S02]  /*46e0*/  ISETP.GE.AND P4, PT, R21, R234, PT ;  /* 0x000000ea1500720c */ /* 0x000fe40003f86270 */
[C---:B------:R-:W-:Y:S02]  /*46f0*/  ISETP.LT.OR P2, PT, R11.reuse, R240, P2 ;  /* 0x000000f00b00720c */ /* 0x040fe40001741670 */
[----:B------:R-:W-:Y:S01]  /*4700*/  ISETP.LT.OR P1, PT, R11, R238, P1 ;  /* 0x000000ee0b00720c */ /* 0x000fe20000f21670 */
[----:B------:R-:W-:Y:S01]  /*4710*/  VIADD R11, R33, 0x38 ;  /* 0x00000038210b7836 */ /* 0x000fe20000000000 */
[----:B------:R-:W-:Y:S01]  /*4720*/  ISETP.LT.OR P5, PT, R21, R240, P5 ;  /* 0x000000f01500720c */ /* 0x000fe20002fa1670 */
[----:B------:R-:W-:Y:S01]  /*4730*/  VIADD R33, R33, 0x39 ;  /* 0x0000003921217836 */ /* 0x000fe20000000000 */
[----:B------:R-:W-:-:S02]  /*4740*/  ISETP.LT.OR P4, PT, R21, R238, P4 ;  /* 0x000000ee1500720c */ /* 0x000fc40002781670 */
[----:B------:R-:W-:Y:S02]  /*4750*/  FSEL R187, R73, -INF , !P6 ;  /* 0xff80000049bb7808 */ /* 0x000fe40007000000 */
[----:B------:R-:W-:Y:S02]  /*4760*/  FSEL R197, R44, -INF , !P5 ;  /* 0xff8000002cc57808 */ /* 0x000fe40006800000 */
[----:B------:R-:W-:Y:S02]  /*4770*/  FSEL R194, R46, -INF , !P4 ;  /* 0xff8000002ec27808 */ /* 0x000fe40006000000 */
[----:B------:R-:W-:Y:S02]  /*4780*/  FSEL R195, R45, -INF , !P2 ;  /* 0xff8000002dc37808 */ /* 0x000fe40005000000 */
[-C--:B------:R-:W-:Y:S02]  /*4790*/  ISETP.GE.AND P6, PT, R11, R239.reuse, PT ;  /* 0x000000ef0b00720c */ /* 0x080fe40003fc6270 */
[----:B------:R-:W-:-:S02]  /*47a0*/  ISETP.GE.AND P5, PT, R33, R239, PT ;  /* 0x000000ef2100720c */ /* 0x000fc40003fa6270 */
[-C--:B------:R-:W-:Y:S02]  /*47b0*/  ISETP.GE.AND P4, PT, R11, R234.reuse, PT ;  /* 0x000000ea0b00720c */ /* 0x080fe40003f86270 */
[----:B------:R-:W-:Y:S02]  /*47c0*/  ISETP.GE.AND P2, PT, R33, R234, PT ;  /* 0x000000ea2100720c */ /* 0x000fe40003f46270 */
[----:B------:R-:W-:Y:S02]  /*47d0*/  FSEL R192, R47, -INF , !P1 ;  /* 0xff8000002fc07808 */ /* 0x000fe40004800000 */
[----:B------:R-:W-:Y:S02]  /*47e0*/  @!P0 LEA R242, P1, R165, UR6, 0x1 ;  /* 0x00000006a5f28c11 */ /* 0x000fe4000f8208ff */
[C---:B------:R-:W-:Y:S02]  /*47f0*/  ISETP.LT.OR P6, PT, R11.reuse, R240, P6 ;  /* 0x000000f00b00720c */ /* 0x040fe400037c1670 */
[----:B------:R-:W-:-:S02]  /*4800*/  ISETP.LT.OR P4, PT, R11, R238, P4 ;  /* 0x000000ee0b00720c */ /* 0x000fc40002781670 */
[C---:B------:R-:W-:Y:S02]  /*4810*/  ISETP.LT.OR P5, PT, R33.reuse, R240, P5 ;  /* 0x000000f02100720c */ /* 0x040fe40002fa1670 */
[----:B------:R-:W-:Y:S02]  /*4820*/  ISETP.LT.OR P2, PT, R33, R238, P2 ;  /* 0x000000ee2100720c */ /* 0x000fe40001741670 */
[----:B------:R-:W-:Y:S02]  /*4830*/  @!P0 LEA.HI.X R243, R165, UR7, R2, 0x1, P1 ;  /* 0x00000007a5f38c11 */ /* 0x000fe400088f0c02 */
[----:B------:R-:W-:Y:S02]  /*4840*/  FSEL R193, R40, -INF , !P6 ;  /* 0xff80000028c17808 */ /* 0x000fe40007000000 */
[----:B------:R-:W-:Y:S02]  /*4850*/  FSEL R34, R42, -INF , !P4 ;  /* 0xff8000002a227808 */ /* 0x000fe40006000000 */
[----:B------:R-:W-:-:S02]  /*4860*/  FSEL R35, R41, -INF , !P5 ;  /* 0xff80000029237808 */ /* 0x000fc40006800000 */
        /* <DEDUP_REMOVED lines=64> */
.L_x_7718:
[----:B------:R-:W-:-:S04]  /*4c70*/  ULEA UR6, -UR12, URZ, 0x6 ;  /* 0x0000003f0c067291 */ /* 0x000fc8000f8e313f */
[----:B------:R-:W-:Y:S02]  /*4c80*/  USHF.R.S32.HI UR7, URZ, 0x1f, UR6 ;  /* 0x0000001f3f077899 */ /* 0x000fe40008011406 */
[----:B------:R-:W-:-:S04]  /*4c90*/  MOV R10, UR6 ;  /* 0x00000006000a7c02 */ /* 0x000fc80008000f00 */
[----:B------:R-:W-:-:S07]  /*4ca0*/  MOV R11, UR7 ;  /* 0x00000007000b7c02 */ /* 0x000fce0008000f00 */
.L_x_7719:
        /* <DEDUP_REMOVED lines=33> */
.L_x_7717:
        /* <DEDUP_REMOVED lines=63> */
[----:B------:R-:W1:Y:S01]  /*52b0*/  LDSM.16.MT88.4 R48, [R222+0x12000] ;  /* 0x01200000de30783b */ /* 0x000e620000004200 */
[C---:B------:R-:W-:Y:S01]  /*52c0*/  FSETP.NEU.FTZ.AND P0, PT, R3.reuse, -INF , PT ;  /* 0xff8000000300780b */ /* 0x040fe20003f1d000 */
[----:B------:R-:W-:Y:S01]  /*52d0*/  FMUL.FTZ R33, R3, UR16 ;  /* 0x0000001003217c20 */ /* 0x000fe20008410000 */
[--C-:B------:R-:W-:Y:S01]  /*52e0*/  FFMA.FTZ R179, R31, UR16, -R196.reuse ;  /* 0x000000101fb37c23 */ /* 0x100fe200080108c4 */
[----:B------:R-:W2:Y:S01]  /*52f0*/  LDSM.16.MT88.4 R112, [R222+0x16000] ;  /* 0x01600000de70783b */ /* 0x000ea20000004200 */
[----:B------:R-:W-:Y:S01]  /*5300*/  MUFU.EX2 R182, R182 ;  /* 0x000000b600b67308 */ /* 0x000fe20000000800 */
[--C-:B------:R-:W-:Y:S01]  /*5310*/  FFMA.FTZ R167, R9, UR16, -R196.reuse ;  /* 0x0000001009a77c23 */ /* 0x100fe200080108c4 */
[----:B------:R-:W-:Y:S01]  /*5320*/  FSEL R33, R33, RZ, P0 ;  /* 0x000000ff21217208 */ /* 0x000fe20000000000 */
[----:B------:R-:W3:Y:S01]  /*5330*/  LDSM.16.MT88.4 R120, [R221+0x16000] ;  /* 0x01600000dd78783b */ /* 0x000ee20000004200 */
[--C-:B------:R-:W-:Y:S01]  /*5340*/  FFMA.FTZ R174, R25, UR16, -R196.reuse ;  /* 0x0000001019ae7c23 */ /* 0x100fe200080108c4 */
[--C-:B------:R-:W-:Y:S01]  /*5350*/  FFMA.FTZ R173, R19, UR16, -R196.reuse ;  /* 0x0000001013ad7c23 */ /* 0x100fe200080108c4 */
[--C-:B------:R-:W-:Y:S01]  /*5360*/  FFMA.FTZ R172, R17, UR16, -R196.reuse ;  /* 0x0000001011ac7c23 */ /* 0x100fe200080108c4 */
[--C-:B------:R-:W-:Y:S01]  /*5370*/  FFMA.FTZ R180, R6, UR16, -R33.reuse ;  /* 0x0000001006b47c23 */ /* 0x100fe20008010821 */
[--C-:B------:R-:W-:Y:S01]  /*5380*/  FFMA.FTZ R183, R30, UR16, -R33.reuse ;  /* 0x000000101eb77c23 */ /* 0x100fe20008010821 */
[--C-:B------:R-:W-:Y:S01]  /*5390*/  FFMA.FTZ R178, R28, UR16, -R33.reuse ;  /* 0x000000101cb27c23 */ /* 0x100fe20008010821 */
[--C-:B------:R-:W-:Y:S01]  /*53a0*/  FFMA.FTZ R177, R4, UR16, -R33.reuse ;  /* 0x0000001004b17c23 */ /* 0x100fe20008010821 */
[----:B------:R-:W4:Y:S01]  /*53b0*/  MUFU.EX2 R181, R181 ;  /* 0x000000b500b57308 */ /* 0x000f220000000800 */
[----:B------:R-:W5:Y:S01]  /*53c0*/  LDSM.16.MT88.4 R4, [R220+0x16000] ;  /* 0x01600000dc04783b */ /* 0x000f620000004200 */
[--C-:B------:R-:W-:Y:S01]  /*53d0*/  FFMA.FTZ R0, R8, UR16, -R33.reuse ;  /* 0x0000001008007c23 */ /* 0x100fe20008010821 */
[--C-:B------:R-:W-:Y:S01]  /*53e0*/  FFMA.FTZ R175, R18, UR16, -R33.reuse ;  /* 0x0000001012af7c23 */ /* 0x100fe20008010821 */
[--C-:B------:R-:W-:Y:S01]  /*53f0*/  FFMA.FTZ R170, R24, UR16, -R33.reuse ;  /* 0x0000001018aa7c23 */ /* 0x100fe20008010821 */
[----:B------:R-:W5:Y:S01]  /*5400*/  LDSM.16.MT88.4 R12, [R224+0x12800] ;  /* 0x01280000e00c783b */ /* 0x000f620000004200 */
[--C-:B------:R-:W-:Y:S01]  /*5410*/  FFMA.FTZ R171, R16, UR16, -R33.reuse ;  /* 0x0000001010ab7c23 */ /* 0x100fe20008010821 */
[--C-:B------:R-:W-:Y:S01]  /*5420*/  FFMA.FTZ R184, R191, UR16, -R196.reuse ;  /* 0x00000010bfb87c23 */ /* 0x100fe200080108c4 */
[----:B------:R-:W-:Y:S01]  /*5430*/  MUFU.EX2 R179, R179 ;  /* 0x000000b300b37308 */ /* 0x000fe20000000800 */
[----:B------:R-:W5:Y:S01]  /*5440*/  LDSM.16.MT88.4 R8, [R222+0x12800] ;  /* 0x01280000de08783b */ /* 0x000f620000004200 */
[--C-:B------:R-:W-:Y:S01]  /*5450*/  FFMA.FTZ R186, R189, UR16, -R196.reuse ;  /* 0x00000010bdba7c23 */ /* 0x100fe200080108c4 */
[--C-:B------:R-:W-:Y:S01]  /*5460*/  FFMA.FTZ R185, R185, UR16, -R196.reuse ;  /* 0x00000010b9b97c23 */ /* 0x100fe200080108c4 */
[--C-:B------:R-:W-:Y:S01]  /*5470*/  FFMA.FTZ R187, R187, UR16, -R196.reuse ;  /* 0x00000010bbbb7c23 */ /* 0x100fe200080108c4 */
[----:B------:R-:W5:Y:S01]  /*5480*/  LDSM.16.MT88.4 R20, [R224+0x10800] ;  /* 0x01080000e014783b */ /* 0x000f620000004200 */
[--C-:B------:R-:W-:Y:S01]  /*5490*/  FFMA.FTZ R188, R188, UR16, -R33.reuse ;  /* 0x00000010bcbc7c23 */ /* 0x100fe20008010821 */
[--C-:B------:R-:W-:Y:S01]  /*54a0*/  FFMA.FTZ R189, R200, UR16, -R33.reuse ;  /* 0x00000010c8bd7c23 */ /* 0x100fe20008010821 */
[----:B------:R-:W1:Y:S01]  /*54b0*/  MUFU.EX2 R176, R176 ;  /* 0x000000b000b07308 */ /* 0x000e620000000800 */
[----:B----4-:R-:W-:Y:S01]  /*54c0*/  F2FP.BF16.F32.PACK_AB R128, R181, R182 ;  /* 0x000000b6b580723e */ /* 0x010fe200000010ff */
[----:B------:R-:W4:Y:S01]  /*54d0*/  LDSM.16.MT88.4 R16, [R220+0x10800] ;  /* 0x01080000dc10783b */ /* 0x000f220000004200 */
        /* <DEDUP_REMOVED lines=9> */
[----:B------:R-:W-:Y:S01]  /*5570*/  FFMA.FTZ R196, R35, UR16, -R196 ;  /* 0x0000001023c47c23 */ /* 0x000fe200080108c4 */
[--C-:B------:R-:W-:Y:S01]  /*5580*/  FFMA.FTZ R194, R194, UR16, -R33.reuse ;  /* 0x00000010c2c27c23 */ /* 0x100fe20008010821 */
[--C-:B------:R-:W-:Y:S01]  /*5590*/  FFMA.FTZ R192, R34, UR16, -R33.reuse ;  /* 0x0000001022c07c23 */ /* 0x100fe20008010821 */
[----:B------:R-:W-:Y:S01]  /*55a0*/  FFMA.FTZ R247, R32, UR16, -R33 ;  /* 0x0000001020f77c23 */ /* 0x000fe20008010821 */
[----:B------:R-:W2:Y:S01]  /*55b0*/  MUFU.EX2 R183, R183 ;  /* 0x000000b700b77308 */ /* 0x000ea20000000800 */
[----:B-1----:R-:W-:Y:S01]  /*55c0*/  F2FP.BF16.F32.PACK_AB R130, R176, R179 ;  /* 0x000000b3b082723e */ /* 0x002fe200000010ff */
[----:B------:R-:W-:Y:S01]  /*55d0*/  FADD.FTZ R182, R182, R181 ;  /* 0x000000b5b6b67221 */ /* 0x000fe20000010000 */
[----:B------:R-:W-:Y:S03]  /*55e0*/  LDSM.16.MT88.4 R32, [R224+0x15800] ;  /* 0x01580000e020783b */ /* 0x000fe60000004200 */
[----:B------:R-:W-:-:S02]  /*55f0*/  FADD.FTZ R179, R179, R182 ;  /* 0x000000b6b3b37221 */ /* 0x000fc40000010000 */
[----:B------:R-:W-:Y:S02]  /*5600*/  MUFU.EX2 R178, R178 ;  /* 0x000000b200b27308 */ /* 0x000fe40000000800 */
[----:B------:R-:W-:-:S06]  /*5610*/  FADD.FTZ R179, R176, R179 ;  /* 0x000000b3b0b37221 */ /* 0x000fcc0000010000 */
[----:B------:R-:W1:Y:S01]  /*5620*/  MUFU.EX2 R177, R177 ;  /* 0x000000b100b17308 */ /* 0x000e620000000800 */
[----:B--2---:R-:W-:Y:S01]  /*5630*/  F2FP.BF16.F32.PACK_AB R129, R183, R180 ;  /* 0x000000b4b781723e */ /* 0x004fe200000010ff */
[----:B------:R-:W-:-:S06]  /*5640*/  FADD.FTZ R183, R180, R183 ;  /* 0x000000b7b4b77221 */ /* 0x000fcc0000010000 */
[----:B------:R-:W-:Y:S08]  /*5650*/  MUFU.EX2 R174, R174 ;  /* 0x000000ae00ae7308 */ /* 0x000ff00000000800 */
[----:B------:R-:W2:Y:S01]  /*5660*/  MUFU.EX2 R173, R173 ;  /* 0x000000ad00ad7308 */ /* 0x000ea20000000800 */
        /* <DEDUP_REMOVED lines=31> */
[C---:B---3--:R-:W-:Y:S01]  /*5860*/  HMMA.16816.F32.BF16 R116, R128.reuse, R120, RZ ;  /* 0x000000788074723c */ /* 0x048fe200000418ff */
        /* <DEDUP_REMOVED lines=23> */
[C---:B-----5:R-:W-:Y:S06]  /*59e0*/  HMMA.16816.F32.BF16 R124, R128.reuse, R4, RZ ;  /* 0x00000004807c723c */ /* 0x060fec00000418ff */
[----:B------:R-:W-:Y:S01]  /*59f0*/  HMMA.16816.F32.BF16 R128, R128, R6, RZ ;  /* 0x000000068080723c */ /* 0x000fe200000418ff */
[----:B--2---:R-:W-:Y:S01]  /*5a00*/  F2FP.BF16.F32.PACK_AB R4, R173, R174 ;  /* 0x000000aead04723e */ /* 0x004fe200000010ff */
        /* <DEDUP_REMOVED lines=129> */
[----:B-----5:R-:W-:Y:S01]  /*6220*/  HMMA.16816.F32.BF16 R160, R4, R16, R160 ;  /* 0x0000001004a0723c */ /* 0x020fe200000418a0 */
[----:B------:R-:W-:Y:S01]  /*6230*/  FADD.FTZ R249, R196, R193 ;  /* 0x000000c1c4f97221 */ /* 0x000fe20000010000 */
[----:B------:R-:W-:-:S04]  /*6240*/  FADD.FTZ R247, R247, R192 ;  /* 0x000000c0f7f77221 */ /* 0x000fc80000010000 */
        /* <DEDUP_REMOVED lines=119> */
.L_x_7721:
[----:B------:R-:W-:-:S04]  /*69c0*/  ULEA UR22, -UR8, URZ, 0x6 ;  /* 0x0000003f08167291 */ /* 0x000fc8000f8e313f */
[----:B------:R-:W-:-:S12]  /*69d0*/  USHF.R.S32.HI UR5, URZ, 0x1f, UR22 ;  /* 0x0000001f3f057899 */ /* 0x000fd80008011416 */
.L_x_7722:
        /* <DEDUP_REMOVED lines=435> */
.L_x_7724:
[----:B------:R-:W-:-:S04]  /*8510*/  ULEA UR5, -UR12, URZ, 0x6 ;  /* 0x0000003f0c057291 */ /* 0x000fc8000f8e313f */
[----:B------:R-:W-:Y:S02]  /*8520*/  USHF.R.S32.HI UR4, URZ, 0x1f, UR5 ;  /* 0x0000001f3f047899 */ /* 0x000fe40008011405 */
[----:B------:R-:W-:-:S04]  /*8530*/  MOV R6, UR5 ;  /* 0x0000000500067c02 */ /* 0x000fc80008000f00 */
[----:B------:R-:W-:-:S07]  /*8540*/  MOV R5, UR4 ;  /* 0x0000000400057c02 */ /* 0x000fce0008000f00 */
.L_x_7725:
        /* <DEDUP_REMOVED lines=32> */
.L_x_7723:
        /* <DEDUP_REMOVED lines=489> */
.L_x_7720:
        /* <DEDUP_REMOVED lines=14> */
.L_x_7730:
        /* <DEDUP_REMOVED lines=69> */
.L_x_7727:
        /* <DEDUP_REMOVED lines=310> */
.L_x_7729:
        /* <DEDUP_REMOVED lines=28> */
.L_x_7728:
        /* <DEDUP_REMOVED lines=627> */
.L_x_7726:
        /* <DEDUP_REMOVED lines=8> */
[----:B------:R-:W5:Y:S01]  /*e7e0*/  S2R R19, SR_CTAID.Y ;  /* 0x0000000000137919 */ /* 0x000f620000002600 */
[----:B------:R-:W5:Y:S01]  /*e7f0*/  S2R R18, SR_CTAID.X ;  /* 0x0000000000127919 */ /* 0x000f620000002500 */
[----:B-1----:R-:W-:-:S02]  /*e800*/  FADD.FTZ R9, R0, R249 ;  /* 0x000000f900097221 */ /* 0x002fc40000010000 */
[----:B------:R-:W1:Y:S01]  /*e810*/  S2R R0, SR_TID.X ;  /* 0x0000000000007919 */ /* 0x000e620000002100 */
[----:B--2---:R-:W-:Y:S01]  /*e820*/  ULEA UR5, UR5, UR4, 0x18 ;  /* 0x0000000405057291 */ /* 0x004fe2000f8ec03f */
[----:B---3--:R-:W-:Y:S01]  /*e830*/  FADD.FTZ R8, R8, R247 ;  /* 0x000000f708087221 */ /* 0x008fe20000010000 */
[----:B------:R-:W2:Y:S01]  /*e840*/  S2UR UR4, SR_CTAID.Z ;  /* 0x00000000000479c3 */ /* 0x000ea20000002700 */
[----:B------:R-:W3:Y:S04]  /*e850*/  SHFL.BFLY PT, R6, R9, 0x1, 0x1f ;  /* 0x0c201f0009067f89 */ /* 0x000ee800000e0000 */
[----:B------:R-:W2:Y:S01]  /*e860*/  SHFL.BFLY PT, R5, R8, 0x1, 0x1f ;  /* 0x0c201f0008057f89 */ /* 0x000ea200000e0000 */
[----:B----4-:R-:W-:-:S04]  /*e870*/  SHF.R.S32.HI R10, RZ, 0x1f, R7 ;  /* 0x0000001fff0a7819 */ /* 0x010fc80000011407 */
[CC--:B------:R-:W-:Y:S02]  /*e880*/  LEA.HI R2, R10.reuse, R7.reuse, RZ, 0x2 ;  /* 0x000000070a027211 */ /* 0x0c0fe400078f10ff */
[----:B------:R-:W-:Y:S02]  /*e890*/  LEA.HI R10, R10, R7, RZ, 0x5 ;  /* 0x000000070a0a7211 */ /* 0x000fe400078f28ff */
[--C-:B------:R-:W-:Y:S02]  /*e8a0*/  SHF.R.S32.HI R13, RZ, 0x2, R2.reuse ;  /* 0x00000002ff0d7819 */ /* 0x100fe40000011402 */
[----:B------:R-:W-:Y:S02]  /*e8b0*/  SHF.R.S32.HI R12, RZ, 0x1f, R2 ;  /* 0x0000001fff0c7819 */ /* 0x000fe40000011402 */
[----:B------:R-:W-:Y:S01]  /*e8c0*/  LOP3.LUT R2, R2, 0x1ffffffc, RZ, 0xc0, !PT ;  /* 0x1ffffffc02027812 */ /* 0x000fe200078ec0ff */
[----:B---3--:R-:W-:Y:S01]  /*e8d0*/  FADD.FTZ R6, R9, R6 ;  /* 0x0000000609067221 */ /* 0x008fe20000010000 */
[----:B------:R-:W-:-:S02]  /*e8e0*/  LEA.HI R12, R12, R13, RZ, 0x3 ;  /* 0x0000000d0c0c7211 */ /* 0x000fc400078f18ff */
[----:B------:R-:W-:Y:S01]  /*e8f0*/  MOV R9, 0x3f800000 ;  /* 0x3f80000000097802 */ /* 0x000fe20000000f00 */
[----:B--2---:R-:W-:Y:S01]  /*e900*/  FADD.FTZ R5, R8, R5 ;  /* 0x0000000508057221 */ /* 0x004fe20000010000 */
[----:B------:R-:W-:Y:S01]  /*e910*/  BAR.SYNC.DEFER_BLOCKING 0x0 ;  /* 0x0000000000007b1d */ /* 0x000fe20000010000 */
[----:B------:R-:W-:Y:S02]  /*e920*/  FSETP.NE.FTZ.AND P4, PT, R6, RZ, PT ;  /* 0x000000ff0600720b */ /* 0x000fe40003f95000 */
[----:B------:R-:W-:Y:S02]  /*e930*/  LOP3.LUT R8, R10, 0xffffffe0, RZ, 0xc0, !PT ;  /* 0xffffffe00a087812 */ /* 0x000fe400078ec0ff */
[----:B------:R-:W-:Y:S02]  /*e940*/  FSETP.NE.FTZ.AND P3, PT, R5, RZ, PT ;  /* 0x000000ff0500720b */ /* 0x000fe40003f75000 */
[----:B-1----:R-:W-:Y:S02]  /*e950*/  SHF.R.S32.HI R15, RZ, 0x1f, R0 ;  /* 0x0000001fff0f7819 */ /* 0x002fe40000011400 */
[----:B------:R-:W-:-:S02]  /*e960*/  IADD3 R8, R7, -R8, RZ ;  /* 0x8000000807087210 */ /* 0x000fc40007ffe0ff */
[----:B------:R-:W-:Y:S02]  /*e970*/  LOP3.LUT R12, R12, 0xfffffff8, RZ, 0xc0, !PT ;  /* 0xfffffff80c0c7812 */ /* 0x000fe400078ec0ff */
[----:B------:R-:W-:Y:S01]  /*e980*/  SHF.R.S32.HI R10, RZ, 0x5, R10 ;  /* 0x00000005ff0a7819 */ /* 0x000fe2000001140a */
[----:B------:R-:W1:Y:S01]  /*e990*/  @P4 MUFU.RCP R11, R6 ;  /* 0x00000006000b4308 */ /* 0x000e620000001000 */
[CC--:B------:R-:W-:Y:S01]  /*e9a0*/  LEA.HI R4, R15.reuse, R0.reuse, RZ, 0x4 ;  /* 0x000000000f047211 */ /* 0x0c0fe200078f20ff */
[----:B------:R-:W2:Y:S01]  /*e9b0*/  @P4 LDC R21, c[0x0][0x2e8] ;  /* 0x0000ba00ff154b82 */ /* 0x000ea20000000800 */
[----:B------:R-:W-:Y:S02]  /*e9c0*/  LEA.HI R15, R15, R0, RZ, 0x5 ;  /* 0x000000000f0f7211 */ /* 0x000fe400078f28ff */
[----:B------:R-:W-:Y:S02]  /*e9d0*/  LOP3.LUT P5, RZ, R8, 0x3, RZ, 0xc0, !PT ;  /* 0x0000000308ff7812 */ /* 0x000fe400078ac0ff */
[----:B------:R-:W-:Y:S01]  /*e9e0*/  IADD3 R8, R13, -R12, RZ ;  /* 0x8000000c0d087210 */ /* 0x000fe20007ffe0ff */
[----:B------:R-:W3:Y:S01]  /*e9f0*/  @P3 MUFU.RCP R9, R5 ;  /* 0x0000000500093308 */ /* 0x000ee20000001000 */
[----:B------:R-:W-:Y:S01]  /*ea00*/  SHF.R.S32.HI R13, RZ, 0x1f, R10 ;  /* 0x0000001fff0d7819 */ /* 0x000fe2000001140a */
[----:B------:R-:W4:Y:S01]  /*ea10*/  @P3 LDC R22, c[0x0][0x2e8] ;  /* 0x0000ba00ff163b82 */ /* 0x000f220000000800 */
[----:B------:R-:W-:-:S02]  /*ea20*/  LOP3.LUT R17, R4, 0xfffffff0, RZ, 0xc0, !PT ;  /* 0xfffffff004117812 */ /* 0x000fc400078ec0ff */
[----:B------:R-:W-:Y:S02]  /*ea30*/  LOP3.LUT R15, R15, 0xffffffe0, RZ, 0xc0, !PT ;  /* 0xffffffe00f0f7812 */ /* 0x000fe400078ec0ff */
[----:B------:R-:W-:Y:S01]  /*ea40*/  IADD3 R7, -R2, R7, RZ ;  /* 0x0000000702077210 */ /* 0x000fe20007ffe1ff */
[----:B------:R-:W2:Y:S01]  /*ea50*/  @P3 MUFU.LG2 R5, R5 ;  /* 0x0000000500053308 */ /* 0x000ea20000000c00 */
[----:B------:R-:W-:Y:S01]  /*ea60*/  LEA.HI R13, R13, R10, RZ, 0x2 ;  /* 0x0000000a0d0d7211 */ /* 0x000fe200078f10ff */
[----:B-1----:R-:W-:Y:S01]  /*ea70*/  FMUL.FTZ R160, R11, R160 ;  /* 0x000000a00ba07220 */ /* 0x002fe20000410000 */
[----:B------:R-:W-:Y:S01]  /*ea80*/  IADD3 R2, -R17, R0, RZ ;  /* 0x0000000011027210 */ /* 0x000fe20007ffe1ff */
[C---:B------:R-:W-:Y:S01]  /*ea90*/  FMUL.FTZ R161, R11.reuse, R161 ;  /* 0x000000a10ba17220 */ /* 0x040fe20000410000 */
[----:B------:R-:W-:Y:S01]  /*eaa0*/  IADD3 R0, R0, -R15, RZ ;  /* 0x8000000f00007210 */ /* 0x000fe20007ffe0ff */
        /* <DEDUP_REMOVED lines=65> */
[C---:B------:R-:W-:Y:S01]  /*eec0*/  LEA R7, R10.reuse, R7, 0x9 ;  /* 0x000000070a077211 */ /* 0x040fe200078e48ff */
[C---:B------:R-:W-:Y:S01]  /*eed0*/  FMUL.FTZ R162, R9.reuse, R162 ;  /* 0x000000a209a27220 */ /* 0x040fe20000410000 */
[----:B------:R-:W-:Y:S01]  /*eee0*/  IADD3 R13, R10, -R13, RZ ;  /* 0x8000000d0a0d7210 */ /* 0x000fe20007ffe0ff */
[C---:B------:R-:W-:Y:S01]  /*eef0*/  FMUL.FTZ R159, R9.reuse, R159 ;  /* 0x0000009f099f7220 */ /* 0x040fe20000410000 */
[C---:B------:R-:W-:Y:S01]  /*ef00*/  SHF.L.U32 R10, R8.reuse, 0x6, RZ ;  /* 0x00000006080a7819 */ /* 0x040fe200000006ff */
[----:B------:R-:W-:Y:S01]  /*ef10*/  FMUL.FTZ R158, R9, R158 ;  /* 0x0000009e099e7220 */ /* 0x000fe20000410000 */
[----:B------:R-:W-:Y:S01]  /*ef20*/  LEA.HI R11, R11, R0, RZ, 0x2 ;  /* 0x000000000b0b7211 */ /* 0x000fe200078f10ff */
[C---:B------:R-:W-:Y:S01]  /*ef30*/  FMUL.FTZ R155, R9.reuse, R155 ;  /* 0x0000009b099b7220 */ /* 0x040fe20000410000 */
[----:B------:R-:W-:Y:S01]  /*ef40*/  SHF.R.S32.HI R0, RZ, 0x4, R4 ;  /* 0x00000004ff007819 */ /* 0x000fe20000011404 */
        /* <DEDUP_REMOVED lines=59> */
[----:B------:R-:W-:Y:S01]  /*f300*/  LOP3.LUT R9, R8, 0x1, RZ, 0xc0, !PT ;  /* 0x0000000108097812 */ /* 0x000fe200078ec0ff */
[----:B------:R-:W5:Y:S01]  /*f310*/  LDC.64 R16, c[0x0][0x2c0] ;  /* 0x0000b000ff107b82 */ /* 0x000f620000000a00 */
[----:B------:R-:W-:Y:S01]  /*f320*/  LOP3.LUT R10, R10, 0x1c0, RZ, 0xc0, !PT ;  /* 0x000001c00a0a7812 */ /* 0x000fe200078ec0ff */
[----:B------:R-:W1:Y:S01]  /*f330*/  @P4 MUFU.LG2 R6, R6 ;  /* 0x0000000600064308 */ /* 0x000e620000000c00 */
[----:B------:R-:W-:-:S02]  /*f340*/  R2P PR, R8, 0x6 ;  /* 0x0000000608007804 */ /* 0x000fc40000000000 */
[----:B------:R-:W-:Y:S02]  /*f350*/  SHF.L.U32 R4, R0, 0x6, RZ ;  /* 0x0000000600047819 */ /* 0x000fe400000006ff */
[----:B------:R-:W-:Y:S02]  /*f360*/  LEA.HI R8, R2, R2, RZ, 0x1 ;  /* 0x0000000202087211 */ /* 0x000fe400078f08ff */
[----:B------:R-:W-:Y:S02]  /*f370*/  ISETP.NE.U32.AND P0, PT, R9, 0x1, PT ;  /* 0x000000010900780c */ /* 0x000fe40003f05070 */
[----:B------:R-:W-:Y:S02]  /*f380*/  LEA.HI R10, R10, R10, RZ, 0x1d ;  /* 0x0000000a0a0a7211 */ /* 0x000fe400078fe8ff */
[----:B------:R-:W-:Y:S02]  /*f390*/  LOP3.LUT R4, R4, 0x1c0, RZ, 0xc0, !PT ;  /* 0x000001c004047812 */ /* 0x000fe400078ec0ff */
[----:B------:R-:W-:-:S02]  /*f3a0*/  SHF.L.U32 R9, R8, 0x2, RZ ;  /* 0x0000000208097819 */ /* 0x000fc400000006ff */
[----:B------:R-:W-:Y:S02]  /*f3b0*/  LOP3.LUT R15, R8, 0xffffffe, RZ, 0xc0, !PT ;  /* 0x0ffffffe080f7812 */ /* 0x000fe400078ec0ff */
[----:B------:R-:W-:Y:S02]  /*f3c0*/  SHF.R.S32.HI R8, RZ, 0x2, R11 ;  /* 0x00000002ff087819 */ /* 0x000fe4000001140b */
[----:B------:R-:W-:Y:S02]  /*f3d0*/  LEA R7, R7, R10, 0x1 ;  /* 0x0000000a07077211 */ /* 0x000fe400078e08ff */
[----:B------:R-:W-:Y:S01]  /*f3e0*/  LOP3.LUT R9, R4, 0x38, R9, 0xf8, !PT ;  /* 0x0000003804097812 */ /* 0x000fe200078ef809 */
[----:B-----5:R-:W-:Y:S01]  /*f3f0*/  IMAD R19, R19, R16, UR17 ;  /* 0x0000001113137e24 */ /* 0x020fe2000f8e0210 */
[----:B------:R-:W-:Y:S02]  /*f400*/  SHF.R.U32.HI R4, RZ, 0x3, R4 ;  /* 0x00000003ff047819 */ /* 0x000fe40000011604 */
[----:B------:R-:W-:-:S02]  /*f410*/  LEA R13, R13, R8, 0x4 ;  /* 0x000000080d0d7211 */ /* 0x000fc400078e20ff */
[----:B------:R-:W-:Y:S02]  /*f420*/  LEA R7, R7, UR5, 0x2 ;  /* 0x0000000507077c11 */ /* 0x000fe4000f8e10ff */
[----:B------:R-:W-:Y:S02]  /*f430*/  MOV R8, 0x40 ;  /* 0x0000004000087802 */ /* 0x000fe40000000f00 */
[----:B------:R-:W-:Y:S01]  /*f440*/  MOV R10, 0x80 ;  /* 0x00000080000a7802 */ /* 0x000fe20000000f00 */
[----:B------:R-:W-:Y:S01]  /*f450*/  STS.64 [R7], R160 ;  /* 0x000000a007007388 */ /* 0x000fe20000000a00 */
[----:B------:R-:W-:Y:S02]  /*f460*/  LOP3.LUT R4, R9, R4, RZ, 0x3c, !PT ;  /* 0x0000000409047212 */ /* 0x000fe400078e3cff */
[----:B------:R-:W-:Y:S01]  /*f470*/  IADD3 R15, R2, -R15, RZ ;  /* 0x8000000f020f7210 */ /* 0x000fe20007ffe0ff */
[----:B------:R-:W-:Y:S01]  /*f480*/  STS.64 [R7+0x800], R162 ;  /* 0x000800a207007388 */ /* 0x000fe20000000a00 */
[----:B------:R-:W-:-:S02]  /*f490*/  IADD3 R9, R7, -0x20, RZ ;  /* 0xffffffe007097810 */ /* 0x000fc40007ffe0ff */
[----:B------:R-:W-:Y:S02]  /*f4a0*/  SEL R8, R8, 0xffffffc0, !P1 ;  /* 0xffffffc008087807 */ /* 0x000fe40004800000 */
        /* <DEDUP_REMOVED lines=13> */
[----:B------:R-:W-:Y:S01]  /*f580*/  SHF.L.U32 R24, R2, 0x2, RZ ;  /* 0x0000000202187819 */ /* 0x000fe200000006ff */
[----:B--2---:R-:W-:Y:S01]  /*f590*/  @P3 FMUL.FTZ R2, R5, 0.69314718246459960938 ;  /* 0x3f31721805023820 */ /* 0x004fe20000410000 */
[----:B------:R-:W-:Y:S01]  /*f5a0*/  SHF.L.U32 R18, R18, 0x6, RZ ;  /* 0x0000000612127819 */ /* 0x000fe200000006ff */
[----:B------:R-:W-:Y:S01]  /*f5b0*/  STS.64 [R15], R148 ;  /* 0x000000940f007388 */ /* 0x000fe20000000a00 */
[----:B------:R-:W-:-:S03]  /*f5c0*/  SHF.R.S32.HI R25, RZ, 0x1f, R24 ;  /* 0x0000001fff197819 */ /* 0x000fc60000011418 */
        /* <DEDUP_REMOVED lines=47> */
[----:B------:R1:W-:Y:S04]  /*f8c0*/  STS.64 [R15+0xc000], R112 ;  /* 0x00c000700f007388 */ /* 0x0003e80000000a00 */
[----:B------:R1:W-:Y:S01]  /*f8d0*/  STS.64 [R15+0xc800], R114 ;  /* 0x00c800720f007388 */ /* 0x0003e20000000a00 */
[----:B--2---:R-:W-:-:S03]  /*f8e0*/  IADD3 R7, RZ, -UR17, RZ ;  /* 0x80000011ff077c10 */ /* 0x004fc6000fffe0ff */
[----:B------:R2:W-:Y:S02]  /*f8f0*/  STS.64 [R8+0xc000], R116 ;  /* 0x00c0007408007388 */ /* 0x0005e40000000a00 */
[----:B------:R-:W-:Y:S02]  /*f900*/  IMAD R7, R20, R7, UR4 ;  /* 0x0000000414077e24 */ /* 0x000fe4000f8e0207 */
[----:B------:R2:W-:Y:S01]  /*f910*/  STS.64 [R8+0xc800], R118 ;  /* 0x00c8007608007388 */ /* 0x0005e20000000a00 */
[----:B---3--:R-:W-:Y:S01]  /*f920*/  MOV R9, 0xff800000 ;  /* 0xff80000000097802 */ /* 0x008fe20000000f00 */
[----:B------:R-:W-:Y:S02]  /*f930*/  IMAD R20, R19, R20, R7 ;  /* 0x0000001413147224 */ /* 0x000fe400078e0207 */
[----:B------:R2:W-:Y:S01]  /*f940*/  STS.64 [R12+0xc000], R120 ;  /* 0x00c000780c007388 */ /* 0x0005e20000000a00 */
[----:B----4-:R-:W-:Y:S01]  /*f950*/  @P3 FFMA.FTZ R9, R3, R22, R2 ;  /* 0x0000001603093223 */ /* 0x010fe20000010002 */
[----:B------:R-:W-:Y:S01]  /*f960*/  LEA R2, R4, UR5, 0x2 ;  /* 0x0000000504027c11 */ /* 0x000fe2000f8e10ff */
[----:B------:R-:W-:Y:S01]  /*f970*/  IMAD R18, R20, R17, R18 ;  /* 0x0000001114127224 */ /* 0x000fe200078e0212 */
[----:B------:R2:W-:Y:S01]  /*f980*/  STS.64 [R12+0xc800], R122 ;  /* 0x00c8007a0c007388 */ /* 0x0005e20000000a00 */
[----:B------:R-:W-:Y:S01]  /*f990*/  MOV R7, 0xff800000 ;  /* 0xff80000000077802 */ /* 0x000fe20000000f00 */
[----:B-1----:R-:W-:-:S02]  /*f9a0*/  @P4 FMUL.FTZ R11, R6, 0.69314718246459960938 ;  /* 0x3f317218060b4820 */ /* 0x002fc40000410000 */
[----:B------:R2:W-:Y:S02]  /*f9b0*/  STS.64 [R14+0xc000], R124 ;  /* 0x00c0007c0e007388 */ /* 0x0005e40000000a00 */
[----:B------:R-:W-:Y:S02]  /*f9c0*/  @P4 FFMA.FTZ R7, R164, R21, R11 ;  /* 0x00000015a4074223 */ /* 0x000fe4000001000b */
[----:B------:R2:W-:Y:S04]  /*f9d0*/  STS.64 [R14+0xc800], R126 ;  /* 0x00c8007e0e007388 */ /* 0x0005e80000000a00 */
[----:B------:R2:W-:Y:S04]  /*f9e0*/  STS.64 [R10+0xc000], R128 ;  /* 0x00c000800a007388 */ /* 0x0005e80000000a00 */
[----:B------:R2:W-:Y:S01]  /*f9f0*/  STS.64 [R10+0xc800], R130 ;  /* 0x00c800820a007388 */ /* 0x0005e20000000a00 */
[----:B------:R-:W-:Y:S06]  /*fa00*/  BAR.SYNC.DEFER_BLOCKING 0x0 ;  /* 0x0000000000007b1d */ /* 0x000fec0000010000 */
[----:B------:R-:W-:Y:S05]  /*fa10*/  @P5 BRA `(.L_x_7732) ;  /* 0x00000000002c5947 */ /* 0x000fea0003800000 */
[C---:B------:R-:W-:Y:S01]  /*fa20*/  VIADD R4, R13.reuse, 0x8 ;  /* 0x000000080d047836 */ /* 0x040fe20000000000 */
[----:B------:R-:W-:Y:S01]  /*fa30*/  SHF.R.S32.HI R5, RZ, 0x1f, R13 ;  /* 0x0000001fff057819 */ /* 0x000fe2000001140d */
[----:B------:R-:W-:Y:S01]  /*fa40*/  ULDC.64 UR4, c[0x0][0x2b8] ;  /* 0x0000ae0000047ab9 */ /* 0x000fe20000000a00 */
[----:B------:R-:W-:Y:S02]  /*fa50*/  IADD3 R3, P0, R18, R13, RZ ;  /* 0x0000000d12037210 */ /* 0x000fe40007f1e0ff */
[----:B------:R-:W-:Y:S02]  /*fa60*/  ISETP.GE.AND P2, PT, R13, UR14, PT ;  /* 0x0000000e0d007c0c */ /* 0x000fe4000bf46270 */
[----:B------:R-:W-:Y:S02]  /*fa70*/  ISETP.GE.AND P1, PT, R4, UR14, PT ;  /* 0x0000000e04007c0c */ /* 0x000fe4000bf26270 */
[----:B------:R-:W-:Y:S02]  /*fa80*/  LEA.HI.X.SX32 R4, R18, R5, 0x1, P0 ;  /* 0x0000000512047211 */ /* 0x000fe400000f0eff */
[----:B--2---:R-:W-:-:S04]  /*fa90*/  LEA R10, P0, R3, UR4, 0x2 ;  /* 0x00000004030a7c11 */ /* 0x004fc8000f8010ff */
[----:B------:R-:W-:-:S05]  /*faa0*/  LEA.HI.X R11, R3, UR5, R4, 0x2, P0 ;  /* 0x00000005030b7c11 */ /* 0x000fca00080f1404 */
[----:B------:R1:W-:Y:S04]  /*fab0*/  @!P2 STG.E desc[UR18][R10.64], R7 ;  /* 0x000000070a00a986 */ /* 0x0003e8000c101912 */
[----:B------:R1:W-:Y:S02]  /*fac0*/  @!P1 STG.E desc[UR18][R10.64+0x20], R9 ;  /* 0x000020090a009986 */ /* 0x0003e4000c101912 */
.L_x_7732:
[----:B------:R-:W-:Y:S05]  /*fad0*/  BSYNC B0 ;  /* 0x0000000000007941 */ /* 0x000fea0003800000 */
.L_x_7731:
[----:B------:R-:W-:Y:S01]  /*fae0*/  ULDC UR4, c[0x0][0x2dc] ;  /* 0x0000b70000047ab9 */ /* 0x000fe20000000800 */
[----:B------:R-:W-:Y:S01]  /*faf0*/  IMAD.WIDE R24, R0, 0x100, R24 ;  /* 0x0000010000187825 */ /* 0x000fe200078e0218 */
[----:B--2---:R-:W2:Y:S03]  /*fb00*/  LDS.128 R128, [R2] ;  /* 0x0000000002807984 */ /* 0x004ea60000000c00 */
[----:B------:R-:W-:Y:S01]  /*fb10*/  IMAD R4, R18, UR4, RZ ;  /* 0x0000000412047c24 */ /* 0x000fe2000f8e02ff */
[----:B------:R-:W3:Y:S01]  /*fb20*/  LDS.128 R84, [R2+0x4000] ;  /* 0x0040000002547984 */ /* 0x000ee20000000c00 */
[----:B------:R-:W-:Y:S01]  /*fb30*/  ULDC.64 UR4, c[0x0][0x288] ;  /* 0x0000a20000047ab9 */ /* 0x000fe20000000a00 */
[----:B------:R-:W-:Y:S02]  /*fb40*/  VIADD R6, R0, 0x8 ;  /* 0x0000000800067836 */ /* 0x000fe40000000000 */
[----:B------:R-:W4:Y:S01]  /*fb50*/  LDS.128 R56, [R2+0x8000] ;  /* 0x0080000002387984 */ /* 0x000f220000000c00 */
[----:B------:R-:W-:Y:S01]  /*fb60*/  IADD3 R5, P0, R4, R24, RZ ;  /* 0x0000001804057210 */ /* 0x000fe20007f1e0ff */
[----:B------:R-:W-:Y:S01]  /*fb70*/  VIADD R114, R0, 0x18 ;  /* 0x0000001800727836 */ /* 0x000fe20000000000 */
[----:B------:R-:W-:Y:S01]  /*fb80*/  ISETP.GE.AND P6, PT, R6, UR14, PT ;  /* 0x0000000e06007c0c */ /* 0x000fe2000bfc6270 */
[----:B------:R-:W5:Y:S01]  /*fb90*/  LDS.128 R28, [R2+0xc000] ;  /* 0x00c00000021c7984 */ /* 0x000f620000000c00 */
[----:B------:R-:W-:Y:S01]  /*fba0*/  LEA.HI.X.SX32 R4, R4, R25, 0x1, P0 ;  /* 0x0000001904047211 */ /* 0x000fe200000f0eff */
[C---:B------:R-:W-:Y:S01]  /*fbb0*/  VIADD R113, R0.reuse, 0x20 ;  /* 0x0000002000717836 */ /* 0x040fe20000000000 */
[C---:B------:R-:W-:Y:S01]  /*fbc0*/  LEA R132, P0, R5.reuse, UR4, 0x2 ;  /* 0x0000000405847c11 */ /* 0x040fe2000f8010ff */
[----:B------:R-:W5:Y:S01]  /*fbd0*/  LDS.128 R108, [R2+0x800] ;  /* 0x00080000026c7984 */ /* 0x000f620000000c00 */
[----:B------:R-:W-:Y:S01]  /*fbe0*/  VIADD R112, R0, 0x28 ;  /* 0x0000002800707836 */ /* 0x000fe20000000000 */
[----:B------:R-:W-:Y:S01]  /*fbf0*/  ISETP.GE.AND P4, PT, R114, UR14, PT ;  /* 0x0000000e72007c0c */ /* 0x000fe2000bf86270 */
[----:B------:R-:W-:Y:S01]  /*fc00*/  VIADD R3, R0, 0x10 ;  /* 0x0000001000037836 */ /* 0x000fe20000000000 */
[----:B------:R-:W-:Y:S01]  /*fc10*/  LEA.HI.X R133, R5, UR5, R4, 0x2, P0 ;  /* 0x0000000505857c11 */ /* 0x000fe200080f1404 */
[----:B------:R-:W5:Y:S01]  /*fc20*/  LDS.128 R104, [R2+0x1000] ;  /* 0x0010000002687984 */ /* 0x000f620000000c00 */
[----:B------:R-:W-:-:S02]  /*fc30*/  ISETP.GE.AND P3, PT, R113, UR14, PT ;  /* 0x0000000e71007c0c */ /* 0x000fc4000bf66270 */
[----:B------:R-:W-:Y:S01]  /*fc40*/  ISETP.GE.AND P2, PT, R112, UR14, PT ;  /* 0x0000000e70007c0c */ /* 0x000fe2000bf46270 */
[----:B------:R-:W5:Y:S01]  /*fc50*/  LDS.128 R100, [R2+0x1800] ;  /* 0x0018000002647984 */ /* 0x000f620000000c00 */
[C---:B------:R-:W-:Y:S02]  /*fc60*/  ISETP.GE.AND P0, PT, R0.reuse, UR14, PT ;  /* 0x0000000e00007c0c */ /* 0x040fe4000bf06270 */
[----:B------:R-:W-:Y:S01]  /*fc70*/  ISETP.GE.AND P5, PT, R3, UR14, PT ;  /* 0x0000000e03007c0c */ /* 0x000fe2000bfa6270 */
[----:B------:R-:W5:Y:S01]  /*fc80*/  LDS.128 R96, [R2+0x2000] ;  /* 0x0020000002607984 */ /* 0x000f620000000c00 */
[C---:B------:R-:W-:Y:S02]  /*fc90*/  VIADD R3, R0.reuse, 0x30 ;  /* 0x0000003000037836 */ /* 0x040fe40000000000 */
[----:B------:R-:W-:Y:S01]  /*fca0*/  VIADD R0, R0, 0x38 ;  /* 0x0000003800007836 */ /* 0x000fe20000000000 */
[----:B------:R-:W5:Y:S02]  /*fcb0*/  LDS.128 R92, [R2+0x2800] ;  /* 0x00280000025c7984 */ /* 0x000f640000000c00 */
[----:B------:R-:W-:-:S02]  /*fcc0*/  ISETP.GE.AND P1, PT, R3, UR14, PT ;  /* 0x0000000e03007c0c */ /* 0x000fc4000bf26270 */
        /* <DEDUP_REMOVED lines=23> */
[----:B--2---:R2:W-:Y:S04]  /*fe40*/  @!P0 STG.E.64 desc[UR18][R132.64], R128 ;  /* 0x0000008084008986 */ /* 0x0045e8000c101b12 */
[----:B------:R2:W-:Y:S04]  /*fe50*/  @!P0 STG.E.64 desc[UR18][R132.64+0x8], R130 ;  /* 0x0000088284008986 */ /* 0x0005e8000c101b12 */
[----:B---3--:R2:W-:Y:S04]  /*fe60*/  @!P0 STG.E.128 desc[UR18][R132.64+0x100], R84 ;  /* 0x0001005484008986 */ /* 0x0085e8000c101d12 */
[----:B----4-:R2:W-:Y:S04]  /*fe70*/  @!P0 STG.E.128 desc[UR18][R132.64+0x200], R56 ;  /* 0x0002003884008986 */ /* 0x0105e8000c101d12 */
[----:B-----5:R2:W-:Y:S01]  /*fe80*/  @!P0 STG.E.128 desc[UR18][R132.64+0x300], R28 ;  /* 0x0003001c84008986 */ /* 0x0205e2000c101d12 */
[----:B------:R-:W-:-:S03]  /*fe90*/  ISETP.GE.AND P0, PT, R0, UR14, PT ;  /* 0x0000000e00007c0c */ /* 0x000fc6000bf06270 */
        /* <DEDUP_REMOVED lines=30> */
.L_x_7733:
        /* <DEDUP_REMOVED lines=16> */
.L_x_9078:


//--------------------- .text._ZN5flash24flash_fwd_splitkv_kernelI23Flash_fwd_kernel_traitsILi256ELi64ELi64ELi4ELb0ELb0EN7cutlass10bfloat16_tE19Flash_kernel_traitsILi256ELi64ELi64ELi4ES3_EELb0ELb1ELb0ELb0ELb1ELb1ELb1ELb0EEEvNS_16Flash_fwd_paramsE --------------------------
	.section	.text._ZN5flash24flash_fwd_splitkv_kernelI23Flash_fwd_kernel_traitsILi256ELi64ELi64ELi4ELb0ELb0EN7cutlass10bfloat16_tE19Flash_kernel_traitsILi256ELi64ELi64ELi4ES3_EELb0ELb1ELb0ELb0ELb1ELb1ELb1ELb0EEEvNS_16Flash_fwd_paramsE,"ax",@progbits
	.align	128
        .global         _ZN5flash24flash_fwd_splitkv_kernelI23Flash_fwd_kernel_traitsILi256ELi64ELi64ELi4ELb0ELb0EN7cutlass10bfloat16_tE19Flash_kernel_traitsILi256ELi64ELi64ELi4ES3_EELb0ELb1ELb0ELb0ELb1ELb1ELb1ELb0EEEvNS_16Flash_fwd_paramsE
        .type           _ZN5flash24flash_fwd_splitkv_kernelI23Flash_fwd_kernel_traitsILi256ELi64ELi64ELi4ELb0ELb0EN7cutlass10bfloat16_tE19Flash_kernel_traitsILi256ELi64ELi64ELi4ES3_EELb0ELb1ELb0ELb0ELb1ELb1ELb1ELb0EEEvNS_16Flash_fwd_paramsE,@function
        .size           _ZN5flash24flash_fwd_splitkv_kernelI23Flash_fwd_kernel_traitsILi256ELi64ELi64ELi4ELb0ELb0EN7cutlass10bfloat16_tE19Flash_kernel_traitsILi256ELi64ELi64ELi4ES3_EELb0ELb1ELb0ELb0ELb1ELb1ELb1ELb0EEEvNS_16Flash_fwd_paramsE,(.L_x_9079 - _ZN5flash24flash_fwd_splitkv_kernelI23Flash_fwd_kernel_traitsILi256ELi64ELi64ELi4ELb0ELb0EN7cutlass10bfloat16_tE19Flash_kernel_traitsILi256ELi64ELi64ELi4ES3_EELb0ELb1ELb0ELb0ELb1ELb1ELb1ELb0EEEvNS_16Flash_fwd_paramsE)
        .other          _ZN5flash24flash_fwd_splitkv_kernelI23Flash_fwd_kernel_traitsILi256ELi64ELi64ELi4ELb0ELb0EN7cutlass10bfloat16_tE19Flash_kernel_traitsILi256ELi64ELi64ELi4ES3_EELb0ELb1ELb0ELb0ELb1ELb1ELb1ELb0EEEvNS_16Flash_fwd_paramsE,@"STO_CUDA_ENTRY STV_DEFAULT"
_ZN5flash24flash_fwd_splitkv_kernelI23Flash_fwd_kernel_traitsILi256ELi64ELi64ELi4ELb0ELb0EN7cutlass10bfloat16_tE19Flash_kernel_traitsILi256ELi64ELi64ELi4ES3_EELb0ELb1ELb0ELb0ELb1ELb1ELb1ELb0EEEvNS_16Flash_fwd_paramsE:
.text._ZN5flash24flash_fwd_splitkv_kernelI23Flash_fwd_kernel_traitsILi256ELi64ELi64ELi4ELb0ELb0EN7cutlass10bfloat16_tE19Flash_kernel_traitsILi256ELi64ELi64ELi4ES3_EELb0ELb1ELb0ELb0ELb1ELb1ELb1ELb0EEEvNS_16Flash_fwd_paramsE:
        /* <DEDUP_REMOVED lines=77> */
.L_x_7734:
[----:B------:R-:W-:-:S05]  /*04d0*/  ULDC UR5, c[0x0][0x2c8] ;  /* 0x0000b20000057ab9 */ /* 0x000fca0000000800 */
.L_x_7735:
        /* <DEDUP_REMOVED lines=190> */
.L_x_7736:
        /* <DEDUP_REMOVED lines=28> */
.L_x_7737:
        /* <DEDUP_REMOVED lines=87> */
.L_x_7738:
        /* <DEDUP_REMOVED lines=46> */
.L_x_7740:
        /* <DEDUP_REMOVED lines=21> */
[----:B------:R-:W-:Y:S10]  /*1c20*/  @P0 BRA `(.L_x_7739) ;  /* 0x0000000000300947 */ /* 0x000ff40003800000 */
        /* <DEDUP_REMOVED lines=12> */
.L_x_7739:
[----:B--2---:R-:W-:Y:S01]  /*1cf0*/  SHF.R.S32.HI R7, RZ, 0x1f, R6 ;  /* 0x0000001fff077819 */ /* 0x004fe20000011406 */
[----:B------:R-:W-:Y:S01]  /*1d00*/  UIADD3 UR14, -UR21, UR23, URZ ;  /* 0x00000017150e7290 */ /* 0x000fe2000fffe13f */
[----:B------:R-:W1:Y:S01]  /*1d10*/  S2R R39, SR_CTAID.X ;  /* 0x0000000000277919 */ /* 0x000e620000002500 */
[----:B------:R-:W-:Y:S01]  /*1d20*/  UISETP.NE.AND UP0, UPT, UR10, -0x1, UPT ;  /* 0xffffffff0a00788c */ /* 0x000fe2000bf05270 */
[CC--:B------:R-:W-:Y:S01]  /*1d30*/  LEA.HI R3, R7.reuse, R6.reuse, RZ, 0x3 ;  /* 0x0000000607037211 */ /* 0x0c0fe200078f18ff */
[----:B------:R-:W-:Y:S01]  /*1d40*/  USHF.R.S32.HI UR24, URZ, 0x1f, UR4 ;  /* 0x0000001f3f187899 */ /* 0x000fe20008011404 */
[----:B------:R-:W-:Y:S01]  /*1d50*/  LEA.HI R104, R7, R6, RZ, 0x5 ;  /* 0x0000000607687211 */ /* 0x000fe200078f28ff */
[----:B------:R-:W-:Y:S01]  /*1d60*/  IMAD.SHL.U32 R245, R6, 0x2, RZ ;  /* 0x0000000206f57824 */ /* 0x000fe200078e00ff */
[----:B------:R-:W-:Y:S01]  /*1d70*/  SHF.R.S32.HI R24, RZ, 0x3, R3 ;  /* 0x00000003ff187819 */ /* 0x000fe20000011403 */
[----:B------:R-:W-:Y:S01]  /*1d80*/  IMAD.U32 R243, RZ, RZ, UR22 ;  /* 0x00000016fff37e24 */ /* 0x000fe2000f8e00ff */
[----:B------:R-:W-:Y:S01]  /*1d90*/  LOP3.LUT R3, R3, 0xfffffff8, RZ, 0xc0, !PT ;  /* 0xfffffff803037812 */ /* 0x000fe200078ec0ff */
[----:B------:R-:W-:Y:S01]  /*1da0*/  UIADD3 UR20, UR22, -UR20, -UR23 ;  /* 0x8000001416147290 */ /* 0x000fe2000fffe817 */
        /* <DEDUP_REMOVED lines=9> */
[----:B------:R-:W-:Y:S01]  /*1e40*/  @UP0 UIMAD UR10, UR10, UR7, UR9 ;  /* 0x000000070a0a02a4 */ /* 0x000fe2000f8e0209 */
[----:B------:R-:W-:Y:S01]  /*1e50*/  LOP3.LUT R22, R22, 0x1c0, RZ, 0xc0, !PT ;  /* 0x000001c016167812 */ /* 0x000fe200078ec0ff */
[----:B------:R-:W-:Y:S01]  /*1e60*/  IMAD.SHL.U32 R23, R0, 0x8, RZ ;  /* 0x0000000800177824 */ /* 0x000fe200078e00ff */
[----:B------:R-:W-:Y:S01]  /*1e70*/  @!UP0 USHF.R.S32.HI UR9, URZ, 0x1f, UR17 ;  /* 0x0000001f3f098899 */ /* 0x000fe20008011411 */
[----:B------:R-:W2:Y:S01]  /*1e80*/  @!P5 LDC.64 R8, c[0x0][0x240] ;  /* 0x00009000ff08db82 */ /* 0x000ea20000000a00 */
[----:B------:R-:W-:Y:S01]  /*1e90*/  @!UP0 ULDC.64 UR6, c[0x0][0x228] ;  /* 0x00008a0000068ab9 */ /* 0x000fe20000000a00 */
[----:B------:R-:W-:Y:S01]  /*1ea0*/  VIADD R19, R24, 0x30 ;  /* 0x0000003018137836 */ /* 0x000fe20000000000 */
        /* <DEDUP_REMOVED lines=19> */
[----:B------:R-:W-:Y:S01]  /*1fe0*/  UIMAD UR24, UR24, UR6, URZ ;  /* 0x00000006181872a4 */ /* 0x000fe2000f8e023f */
[----:B------:R-:W-:Y:S01]  /*1ff0*/  LOP3.LUT R22, R22, 0xfffffe00, R3, 0xf8, !PT ;  /* 0xfffffe0016167812 */ /* 0x000fe200078ef803 */
[----:B-1----:R-:W-:Y:S01]  /*2000*/  IMAD.WIDE R38, R39, 0x40, R24 ;  /* 0x0000004027267825 */ /* 0x002fe200078e0218 */
[----:B------:R-:W1:Y:S01]  /*2010*/  S2UR UR6, SR_CgaCtaId ;  /* 0x00000000000679c3 */ /* 0x000e620000008800 */
[----:B------:R-:W-:Y:S01]  /*2020*/  UIMAD UR7, UR4, UR7, UR24 ;  /* 0x00000007040772a4 */ /* 0x000fe2000f8e0218 */
[----:B------:R-:W-:Y:S01]  /*2030*/  SHF.R.S32.HI R105, RZ, 0x5, R104 ;  /* 0x00000005ff697819 */ /* 0x000fe20000011468 */
[----:B--2---:R-:W-:Y:S01]  /*2040*/  @!P5 IMAD R36, R39, R8, RZ ;  /* 0x000000082724d224 */ /* 0x004fe200078e02ff */
[----:B------:R-:W-:Y:S01]  /*2050*/  @!P1 IADD3 R28, P4, R38, 0x20, RZ ;  /* 0x00000020261c9810 */ /* 0x000fe20007f9e0ff */
[----:B------:R-:W-:Y:S01]  /*2060*/  UIADD3 UR24, UR5, -0x1, URZ ;  /* 0xffffffff05187890 */ /* 0x000fe2000fffe03f */
[----:B------:R-:W-:Y:S01]  /*2070*/  IMAD.SHL.U32 R233, R0, 0x40, RZ ;  /* 0x0000004000e97824 */ /* 0x000fe200078e00ff */
[----:B------:R-:W-:Y:S01]  /*2080*/  LEA R244, R105, UR21, 0x4 ;  /* 0x0000001569f47c11 */ /* 0x000fe2000f8e20ff */
[----:B------:R-:W-:Y:S01]  /*2090*/  @!P5 IMAD R36, R38, R9, R36 ;  /* 0x000000092624d224 */ /* 0x000fe200078e0224 */
[----:B------:R-:W-:Y:S01]  /*20a0*/  USHF.L.U32 UR25, UR24, 0x6, URZ ;  /* 0x0000000618197899 */ /* 0x000fe2000800063f */
[----:B------:R-:W-:Y:S01]  /*20b0*/  @!P1 IMAD.X R31, RZ, RZ, R39, P4 ;  /* 0x000000ffff1f9224 */ /* 0x000fe200020e0627 */
[----:B------:R-:W-:-:S02]  /*20c0*/  IADD3 R168, P4, R24, R37, RZ ;  /* 0x0000002518a87210 */ /* 0x000fc40007f9e0ff */
[----:B---3--:R-:W-:Y:S01]  /*20d0*/  @!P0 LEA R29, R29, R4, 0x18 ;  /* 0x000000041d1d8211 */ /* 0x008fe200078ec0ff */
[----:B------:R-:W-:Y:S01]  /*20e0*/  UIADD3 UR27, -UR25, UR22, URZ ;  /* 0x00000016191b7290 */ /* 0x000fe2000fffe13f */
[----:B------:R-:W-:Y:S01]  /*20f0*/  IADD3 R4, P2, R23, UR8, RZ ;  /* 0x0000000817047c10 */ /* 0x000fe2000ff5e0ff */
[----:B------:R-:W-:Y:S01]  /*2100*/  IMAD.X R26, R25, 0x1, R15, P4 ;  /* 0x00000001191a7824 */ /* 0x000fe200020e060f */
[----:B----4-:R-:W-:Y:S01]  /*2110*/  @!P1 LEA R27, R27, R2, 0x18 ;  /* 0x000000021b1b9211 */ /* 0x010fe200078ec0ff */
[----:B------:R-:W2:Y:S01]  /*2120*/  @!P0 LDC.64 R14, c[0x0][0x210] ;  /* 0x00008400ff0e8b82 */ /* 0x000ea20000000a00 */
[----:B------:R-:W-:Y:S01]  /*2130*/  IADD3.X R5, R18, UR10, RZ, P2, !PT ;  /* 0x0000000a12057c10 */ /* 0x000fe200097fe4ff */
[----:B------:R-:W-:Y:S01]  /*2140*/  IMAD R25, R25, UR12, RZ ;  /* 0x0000000c19197c24 */ /* 0x000fe2000f8e02ff */
[----:B------:R-:W-:Y:S01]  /*2150*/  @!P0 IADD3 R10, P2, R38, 0x10, RZ ;  /* 0x00000010260a8810 */ /* 0x000fe20007f5e0ff */
[----:B------:R-:W-:Y:S01]  /*2160*/  @!P0 IMAD R29, R22, 0x2, R29 ;  /* 0x00000002161d8824 */ /* 0x000fe200078e021d */
[----:B------:R-:W-:Y:S01]  /*2170*/  UIMAD.WIDE.U32 UR8, UR12, 0x20, URZ ;  /* 0x000000200c0878a5 */ /* 0x000fe2000f8e003f */
[----:B------:R-:W-:Y:S01]  /*2180*/  IMAD.WIDE.U32 R32, R32, UR4, R4 ;  /* 0x0000000420207c25 */ /* 0x000fe2000f8e0004 */
[----:B------:R-:W-:Y:S01]  /*2190*/  UMOV UR4, 0x400 ;  /* 0x0000040000047882 */ /* 0x000fe20000000000 */
[----:B------:R-:W3:Y:S01]  /*21a0*/  @!P5 LDC.64 R2, c[0x0][0x210] ;  /* 0x00008400ff02db82 */ /* 0x000ee20000000a00 */
[----:B-1----:R-:W-:Y:S01]  /*21b0*/  ULEA UR4, UR6, UR4, 0x18 ;  /* 0x0000000406047291 */ /* 0x002fe2000f8ec03f */
[--C-:B------:R-:W-:Y:S01]  /*21c0*/  @!P0 IMAD.X R11, RZ, RZ, R39.reuse, P2 ;  /* 0x000000ffff0b8224 */ /* 0x100fe200010e0627 */
[----:B------:R-:W-:Y:S01]  /*21d0*/  @!P6 IADD3 R30, P2, R38, 0x30, RZ ;  /* 0x00000030261ee810 */ /* 0x000fe20007f5e0ff */
[----:B------:R-:W-:Y:S01]  /*21e0*/  VIADD R35, R33, UR7 ;  /* 0x0000000721237c36 */ /* 0x000fe20008000000 */
[----:B------:R-:W-:Y:S01]  /*21f0*/  ULDC.64 UR6, c[0x0][0x268] ;  /* 0x00009a0000067ab9 */ /* 0x000fe20000000a00 */
[----:B------:R-:W-:Y:S01]  /*2200*/  @!P5 IMAD.MOV.U32 R34, RZ, RZ, R32 ;  /* 0x000000ffff22d224 */ /* 0x000fe200078e0020 */
[----:B------:R-:W-:Y:S01]  /*2210*/  LEA R239, R22, UR4, 0x1 ;  /* 0x0000000416ef7c11 */ /* 0x000fe2000f8e08ff */
[----:B------:R-:W1:Y:S01]  /*2220*/  @!P0 LDC.64 R4, c[0x0][0x240] ;  /* 0x00009000ff048b82 */ /* 0x000e620000000a00 */
[----:B------:R-:W-:Y:S01]  /*2230*/  @!P6 IMAD.X R33, RZ, RZ, R39, P2 ;  /* 0x000000ffff21e224 */ /* 0x000fe200010e0627 */
[----:B------:R-:W-:Y:S01]  /*2240*/  IADD3 R40, P2, R23, R12, RZ ;  /* 0x0000000c17287210 */ /* 0x000fe20007f5e0ff */
[----:B------:R-:W-:Y:S01]  /*2250*/  @!P5 IMAD.WIDE.U32 R38, R38, R8, R34 ;  /* 0x000000082626d225 */ /* 0x000fe200078e0022 */
[----:B------:R-:W-:-:S02]  /*2260*/  LOP3.LUT R233, R233, 0x1c0, RZ, 0xc0, !PT ;  /* 0x000001c0e9e97812 */ /* 0x000fc400078ec0ff */
[----:B------:R-:W-:Y:S01]  /*2270*/  LOP3.LUT R245, R245, 0x6, RZ, 0xc0, !PT ;  /* 0x00000006f5f57812 */ /* 0x000fe200078ec0ff */
[----:B------:R-:W-:Y:S01]  /*2280*/  IMAD.X R41, R18, 0x1, R13, P2 ;  /* 0x0000000112297824 */ /* 0x000fe200010e060d */
[----:B------:R-:W4:Y:S01]  /*2290*/  @!P6 LDC.64 R8, c[0x0][0x240] ;  /* 0x00009000ff08eb82 */ /* 0x000f220000000a00 */
[----:B------:R-:W-:Y:S02]  /*22a0*/  @!P5 IMAD.IADD R34, R39, 0x1, R36 ;  /* 0x000000012722d824 */ /* 0x000fe400078e0224 */
[----:B------:R-:W-:Y:S02]  /*22b0*/  @!P0 IMAD.MOV.U32 R39, RZ, RZ, R35 ;  /* 0x000000ffff278224 */ /* 0x000fe400078e0023 */
[C---:B------:R-:W-:Y:S02]  /*22c0*/  IMAD R25, R24.reuse, UR13, R25 ;  /* 0x0000000d18197c24 */ /* 0x040fe4000f8e0219 */
[----:B------:R-:W-:Y:S01]  /*22d0*/  IMAD.WIDE.U32 R40, R24, UR12, R40 ;  /* 0x0000000c18287c25 */ /* 0x000fe2000f8e0028 */
[C---:B---3--:R-:W-:Y:S01]  /*22e0*/  @!P5 LEA R36, P2, R38.reuse, R2, 0x1 ;  /* 0x000000022624d211 */ /* 0x048fe200078408ff */
[----:B------:R-:W3:Y:S02]  /*22f0*/  @!P1 LDC.64 R12, c[0x0][0x240] ;  /* 0x00009000ff0c9b82 */ /* 0x000ee40000000a00 */
[----:B------:R-:W-:Y:S01]  /*2300*/  IMAD.IADD R2, R41, 0x1, R25 ;  /* 0x0000000129027824 */ /* 0x000fe200078e0219 */
[----:B------:R-:W-:Y:S01]  /*2310*/  @!P5 LEA.HI.X R37, R38, R3, R34, 0x1, P2 ;  /* 0x000000032625d211 */ /* 0x000fe200010f0c22 */
[----:B------:R-:W-:-:S02]  /*2320*/  @!P0 IMAD.MOV.U32 R38, RZ, RZ, R32 ;  /* 0x000000ffff268224 */ /* 0x000fc400078e0020 */
[----:B------:R-:W-:Y:S02]  /*2330*/  IMAD.MOV.U32 R165, RZ, RZ, R40 ;  /* 0x000000ffffa57224 */ /* 0x000fe400078e0028 */
[-C--:B-1----:R-:W-:Y:S01]  /*2340*/  @!P0 IMAD R11, R11, R4.reuse, RZ ;  /* 0x000000040b0b8224 */ /* 0x082fe200078e02ff */
[----:B------:R-:W-:Y:S01]  /*2350*/  @!PT LDS RZ, [RZ] ;  /* 0x00000000fffff984 */ /* 0x000fe20000000800 */
[----:B------:R-:W-:Y:S01]  /*2360*/  @!PT LDS RZ, [RZ] ;  /* 0x00000000fffff984 */ /* 0x000fe20000000800 */
[----:B------:R-:W-:Y:S01]  /*2370*/  @!PT LDS RZ, [RZ] ;  /* 0x00000000fffff984 */ /* 0x000fe20000000800 */
[----:B------:R-:W-:Y:S01]  /*2380*/  @!P5 LDGSTS.E.BYPASS.LTC128B.128 [R239], desc[UR18][R36.64] ;  /* 0x0000000024efdfae */ /* 0x000fe2000b901d52 */
[----:B------:R-:W-:-:S03]  /*2390*/  @!P0 IMAD.WIDE.U32 R38, R10, R4, R38 ;  /* 0x000000040a268225 */ /* 0x000fc600078e0026 */
[----:B------:R-:W-:Y:S01]  /*23a0*/  @!P5 LDGSTS.E.BYPASS.LTC128B.128 [R239+0x2000], desc[UR18][R36.64+0x80] ;  /* 0x0200008024efdfae */ /* 0x000fe2000b901d52 */
[----:B------:R-:W-:Y:S01]  /*23b0*/  @!P0 IMAD R3, R10, R5, R11 ;  /* 0x000000050a038224 */ /* 0x000fe200078e020b */
[----:B--2---:R-:W-:Y:S01]  /*23c0*/  @!P0 LEA R14, P2, R38, R14, 0x1 ;  /* 0x0000000e260e8211 */ /* 0x004fe200078408ff */
[----:B------:R-:W1:Y:S01]  /*23d0*/  @!P1 LDC.64 R10, c[0x0][0x210] ;  /* 0x00008400ff0a9b82 */ /* 0x000e620000000a00 */
[----:B------:R-:W-:Y:S01]  /*23e0*/  @!P1 IMAD.MOV.U32 R40, RZ, RZ, R32 ;  /* 0x000000ffff289224 */ /* 0x000fe200078e0020 */
[----:B------:R-:W-:Y:S01]  /*23f0*/  @!P5 LDGSTS.E.BYPASS.LTC128B.128 [R239+0x4000], desc[UR18][R36.64+0x100] ;  /* 0x0400010024efdfae */ /* 0x000fe2000b901d52 */
[----:B------:R-:W-:Y:S02]  /*2400*/  @!P0 IMAD.IADD R34, R39, 0x1, R3 ;  /* 0x0000000127228824 */ /* 0x000fe400078e0203 */
[----:B------:R-:W-:Y:S01]  /*2410*/  @!P1 IMAD.MOV.U32 R41, RZ, RZ, R35 ;  /* 0x000000ffff299224 */ /* 0x000fe200078e0023 */
[----:B------:R-:W2:Y:S01]  /*2420*/  @!P6 S2R R3, SR_CgaCtaId ;  /* 0x000000000003e919 */ /* 0x000ea20000008800 */
[----:B----4-:R-:W-:Y:S01]  /*2430*/  @!P6 IMAD R33, R33, R8, RZ ;  /* 0x000000082121e224 */ /* 0x010fe200078e02ff */
[----:B------:R-:W4:Y:S01]  /*2440*/  @!P6 LDC.64 R4, c[0x0][0x210] ;  /* 0x00008400ff04eb82 */ /* 0x000f220000000a00 */
[-C--:B---3--:R-:W-:Y:S01]  /*2450*/  @!P1 IMAD R31, R31, R12.reuse, RZ ;  /* 0x0000000c1f1f9224 */ /* 0x088fe200078e02ff */
[----:B------:R3:W-:Y:S01]  /*2460*/  @!P5 LDGSTS.E.BYPASS.LTC128B.128 [R239+0x6000], desc[UR18][R36.64+0x180] ;  /* 0x0600018024efdfae */ /* 0x0007e2000b901d52 */
[----:B------:R-:W-:Y:S01]  /*2470*/  ISETP.GE.AND P5, PT, R24, UR27, PT ;  /* 0x0000001b18007c0c */ /* 0x000fe2000bfa6270 */
[----:B------:R-:W-:Y:S01]  /*2480*/  @!P1 IMAD.WIDE.U32 R40, R28, R12, R40 ;  /* 0x0000000c1c289225 */ /* 0x000fe200078e0028 */
[----:B------:R-:W-:-:S03]  /*2490*/  @!P0 LEA.HI.X R15, R38, R15, R34, 0x1, P2 ;  /* 0x0000000f260f8211 */ /* 0x000fc600010f0c22 */
[----:B------:R-:W-:Y:S02]  /*24a0*/  @!P1 IMAD R13, R28, R13, R31 ;  /* 0x0000000d1c0d9224 */ /* 0x000fe400078e021f */
[----:B------:R-:W-:Y:S01]  /*24b0*/  @!P0 LDGSTS.E.BYPASS.LTC128B.128 [R29+0x800], desc[UR18][R14.64] ;  /* 0x008000000e1d8fae */ /* 0x000fe2000b901d52 */
[----:B------:R-:W-:Y:S02]  /*24c0*/  @!P1 IMAD R27, R22, 0x2, R27 ;  /* 0x00000002161b9824 */ /* 0x000fe400078e021b */
[----:B------:R-:W-:Y:S01]  /*24d0*/  @!P1 IMAD.IADD R13, R41, 0x1, R13 ;  /* 0x00000001290d9824 */ /* 0x000fe200078e020d */
[----:B------:R-:W-:Y:S01]  /*24e0*/  @!P0 LDGSTS.E.BYPASS.LTC128B.128 [R29+0x2800], desc[UR18][R14.64+0x80] ;  /* 0x028000800e1d8fae */ /* 0x000fe2000b901d52 */
[----:B------:R-:W-:Y:S01]  /*24f0*/  @!P6 IMAD R33, R30, R9, R33 ;  /* 0x000000091e21e224 */ /* 0x000fe200078e0221 */
[----:B-1----:R-:W-:Y:S01]  /*2500*/  @!P1 LEA R34, P2, R40, R10, 0x1 ;  /* 0x0000000a28229211 */ /* 0x002fe200078408ff */
[----:B------:R-:W-:Y:S01]  /*2510*/  IMAD R17, R17, UR6, RZ ;  /* 0x0000000611117c24 */ /* 0x000fe2000f8e02ff */
[----:B------:R-:W-:Y:S03]  /*2520*/  @!P0 LDGSTS.E.BYPASS.LTC128B.128 [R29+0x4800], desc[UR18][R14.64+0x100] ;  /* 0x048001000e1d8fae */ /* 0x000fe6000b901d52 */
[----:B------:R-:W-:Y:S01]  /*2530*/  IMAD R17, R16, UR7, R17 ;  /* 0x0000000710117c24 */ /* 0x000fe2000f8e0211 */
[----:B------:R1:W-:Y:S01]  /*2540*/  @!P0 LDGSTS.E.BYPASS.LTC128B.128 [R29+0x6800], desc[UR18][R14.64+0x180] ;  /* 0x068001800e1d8fae */ /* 0x0003e2000b901d52 */
[----:B------:R-:W-:Y:S01]  /*2550*/  ISETP.GE.AND P0, PT, R21, UR27, PT ;  /* 0x0000001b15007c0c */ /* 0x000fe2000bf06270 */
[----:B------:R-:W5:Y:S01]  /*2560*/  @!P5 S2R R12, SR_CgaCtaId ;  /* 0x00000000000cd919 */ /* 0x000f620000008800 */
[----:B---3--:R-:W-:-:S02]  /*2570*/  @!P6 IMAD.MOV.U32 R36, RZ, RZ, R32 ;  /* 0x000000ffff24e224 */ /* 0x008fc400078e0020 */
[----:B------:R-:W-:Y:S01]  /*2580*/  @!P6 IMAD.MOV.U32 R37, RZ, RZ, R35 ;  /* 0x000000ffff25e224 */ /* 0x000fe200078e0023 */
[----:B------:R-:W-:Y:S01]  /*2590*/  @!P1 LEA.HI.X R35, R40, R11, R13, 0x1, P2 ;  /* 0x0000000b28239211 */ /* 0x000fe200010f0c0d */
[----:B------:R-:W-:-:S07]  /*25a0*/  @!P6 IMAD.WIDE.U32 R36, R30, R8, R36 ;  /* 0x000000081e24e225 */ /* 0x000fce00078e0024 */
[----:B------:R-:W3:Y:S01]  /*25b0*/  @!P0 S2R R13, SR_CgaCtaId ;  /* 0x00000000000d8919 */ /* 0x000ee20000008800 */
[----:B------:R-:W3:Y:S01]  /*25c0*/  @!P5 LDC.64 R8, c[0x0][0x218] ;  /* 0x00008600ff08db82 */ /* 0x000ee20000000a00 */
[----:B------:R-:W-:Y:S01]  /*25d0*/  @!P6 IMAD.IADD R33, R37, 0x1, R33 ;  /* 0x000000012521e824 */ /* 0x000fe200078e0221 */
[----:B------:R-:W-:Y:S01]  /*25e0*/  @!P1 LDGSTS.E.BYPASS.LTC128B.128 [R27+0x1000], desc[UR18][R34.64] ;  /* 0x01000000221b9fae */ /* 0x000fe2000b901d52 */
[C---:B----4-:R-:W-:Y:S02]  /*25f0*/  @!P6 LEA R30, P2, R36.reuse, R4, 0x1 ;  /* 0x00000004241ee211 */ /* 0x050fe400078408ff */
[----:B------:R-:W-:Y:S01]  /*2600*/  @!P6 MOV R4, 0x400 ;  /* 0x000004000004e802 */ /* 0x000fe20000000f00 */
[----:B------:R-:W-:Y:S01]  /*2610*/  @!P1 LDGSTS.E.BYPASS.LTC128B.128 [R27+0x3000], desc[UR18][R34.64+0x80] ;  /* 0x03000080221b9fae */ /* 0x000fe2000b901d52 */
[----:B------:R-:W-:Y:S02]  /*2620*/  @!P6 LEA.HI.X R31, R36, R5, R33, 0x1, P2 ;  /* 0x00000005241fe211 */ /* 0x000fe400010f0c21 */
[----:B--2---:R-:W-:Y:S01]  /*2630*/  @!P6 LEA R11, R3, R4, 0x18 ;  /* 0x00000004030be211 */ /* 0x004fe200078ec0ff */
[----:B------:R-:W-:Y:S01]  /*2640*/  @!P1 LDGSTS.E.BYPASS.LTC128B.128 [R27+0x5000], desc[UR18][R34.64+0x100] ;  /* 0x05000100221b9fae */ /* 0x000fe2000b901d52 */
[----:B------:R-:W2:Y:S01]  /*2650*/  @!P0 LDC.64 R4, c[0x0][0x218] ;  /* 0x00008600ff048b82 */ /* 0x000ea20000000a00 */
[----:B------:R-:W-:Y:S01]  /*2660*/  ISETP.GE.AND P2, PT, R20, UR27, PT ;  /* 0x0000001b14007c0c */ /* 0x000fe2000bf46270 */
[----:B-1----:R-:W-:Y:S01]  /*2670*/  IMAD.U32 R14, RZ, RZ, UR12 ;  /* 0x0000000cff0e7e24 */ /* 0x002fe2000f8e00ff */
[----:B------:R2:W-:Y:S01]  /*2680*/  @!P1 LDGSTS.E.BYPASS.LTC128B.128 [R27+0x7000], desc[UR18][R34.64+0x180] ;  /* 0x07000180221b9fae */ /* 0x0005e2000b901d52 */
[----:B------:R-:W-:Y:S01]  /*2690*/  ISETP.GE.AND P1, PT, R19, UR27, PT ;  /* 0x0000001b13007c0c */ /* 0x000fe2000bf26270 */
[----:B------:R-:W-:Y:S01]  /*26a0*/  @!P6 IMAD R11, R22, 0x2, R11 ;  /* 0x00000002160be824 */ /* 0x000fe200078e020b */
[----:B------:R-:W-:-:S04]  /*26b0*/  @!P5 MOV R15, 0x400 ;  /* 0x00000400000fd802 */ /* 0x000fc80000000f00 */
[----:B-----5:R-:W-:Y:S01]  /*26c0*/  @!P5 LEA R15, R12, R15, 0x18 ;  /* 0x0000000f0c0fd211 */ /* 0x020fe200078ec0ff */
[----:B------:R-:W-:Y:S01]  /*26d0*/  @!P6 LDGSTS.E.BYPASS.LTC128B.128 [R11+0x1800], desc[UR18][R30.64] ;  /* 0x018000001e0befae */ /* 0x000fe2000b901d52 */
[C---:B---3--:R-:W-:Y:S01]  /*26e0*/  @!P5 LEA R28, P4, R165.reuse, R8, 0x1 ;  /* 0x00000008a51cd211 */ /* 0x048fe200078808ff */
[----:B------:R-:W-:Y:S01]  /*26f0*/  IMAD.U32 R8, RZ, RZ, UR12 ;  /* 0x0000000cff087e24 */ /* 0x000fe2000f8e00ff */
[----:B------:R-:W1:Y:S02]  /*2700*/  @!P2 S2R R10, SR_CgaCtaId ;  /* 0x00000000000aa919 */ /* 0x000e640000008800 */
[----:B------:R-:W-:Y:S01]  /*2710*/  @!P5 LEA.HI.X R29, R165, R9, R2, 0x1, P4 ;  /* 0x00000009a51dd211 */ /* 0x000fe200020f0c02 */
[----:B------:R-:W-:Y:S01]  /*2720*/  IMAD.U32 R9, RZ, RZ, UR13 ;  /* 0x0000000dff097e24 */ /* 0x000fe2000f8e00ff */
[----:B------:R-:W-:Y:S01]  /*2730*/  @!P0 LEA R14, P4, R14, R165, 0x4 ;  /* 0x000000a50e0e8211 */ /* 0x000fe200078820ff */
[----:B------:R-:W3:Y:S01]  /*2740*/  @!P1 S2R R3, SR_CgaCtaId ;  /* 0x0000000000039919 */ /* 0x000ee20000008800 */
[----:B------:R-:W-:Y:S01]  /*2750*/  @!P5 IMAD R15, R22, 0x2, R15 ;  /* 0x00000002160fd824 */ /* 0x000fe200078e020f */
[----:B------:R-:W-:Y:S01]  /*2760*/  VOTEU.ALL UP0, P1 ;  /* 0x00000000003f7886 */ /* 0x000fe20000800000 */
[----:B------:R-:W-:Y:S01]  /*2770*/  @!P0 LEA.HI.X R8, R8, R2, R9, 0x4, P4 ;  /* 0x0000000208088211 */ /* 0x000fe200020f2409 */
[----:B------:R-:W-:Y:S01]  /*2780*/  @!P6 LDGSTS.E.BYPASS.LTC128B.128 [R11+0x3800], desc[UR18][R30.64+0x80] ;  /* 0x038000801e0befae */ /* 0x000fe2000b901d52 */
[----:B------:R-:W-:-:S03]  /*2790*/  IADD3 R32, P4, R23, UR26, RZ ;  /* 0x0000001a17207c10 */ /* 0x000fc6000ff9e0ff */
[----:B------:R-:W-:Y:S01]  /*27a0*/  @!P6 LDGSTS.E.BYPASS.LTC128B.128 [R11+0x5800], desc[UR18][R30.64+0x100] ;  /* 0x058001001e0befae */ /* 0x000fe2000b901d52 */
[----:B------:R-:W-:Y:S01]  /*27b0*/  IADD3.X R33, R18, UR11, RZ, P4, !PT ;  /* 0x0000000b12217c10 */ /* 0x000fe2000a7fe4ff */
[----:B------:R-:W-:Y:S01]  /*27c0*/  @!P1 IMAD.MOV.U32 R18, RZ, RZ, R165 ;  /* 0x000000ffff129224 */ /* 0x000fe200078e00a5 */
[----:B--2---:R-:W-:Y:S01]  /*27d0*/  @!P0 LEA R34, P4, R14, R4, 0x1 ;  /* 0x000000040e228211 */ /* 0x004fe200078808ff */
[----:B------:R2:W-:Y:S01]  /*27e0*/  @!P6 LDGSTS.E.BYPASS.LTC128B.128 [R11+0x7800], desc[UR18][R30.64+0x180] ;  /* 0x078001801e0befae */ /* 0x0005e2000b901d52 */
[----:B------:R-:W-:Y:S01]  /*27f0*/  @!P0 MOV R4, 0x400 ;  /* 0x0000040000048802 */ /* 0x000fe20000000f00 */
[----:B------:R-:W-:Y:S01]  /*2800*/  IMAD.WIDE.U32 R32, R16, UR6, R32 ;  /* 0x0000000610207c25 */ /* 0x000fe2000f8e0020 */
[----:B------:R-:W-:Y:S01]  /*2810*/  @!P0 LEA.HI.X R35, R14, R5, R8, 0x1, P4 ;  /* 0x000000050e238211 */ /* 0x000fe200020f0c08 */
[----:B------:R-:W-:Y:S01]  /*2820*/  @!P5 LDGSTS.E.BYPASS.LTC128B.128 [R15+0x8000], desc[UR18][R28.64] ;  /* 0x080000001c0fdfae */ /* 0x000fe2000b901d52 */
[----:B------:R-:W-:Y:S01]  /*2830*/  @!P0 LEA R13, R13, R4, 0x18 ;  /* 0x000000040d0d8211 */ /* 0x000fe200078ec0ff */
        /* <DEDUP_REMOVED lines=8> */
[----:B------:R-:W-:Y:S01]  /*28c0*/  ULDC.64 UR10, c[0x0][0x220] ;  /* 0x00008800000a7ab9 */ /* 0x000fe20000000a00 */
[----:B------:R-:W-:Y:S01]  /*28d0*/  IMAD.IADD R33, R33, 0x1, R17 ;  /* 0x0000000121217824 */ /* 0x000fe200078e0211 */
[----:B------:R5:W-:Y:S01]  /*28e0*/  @!P5 LDGSTS.E.BYPASS.LTC128B.128 [R15+0xe000], desc[UR18][R28.64+0x180] ;  /* 0x0e0001801c0fdfae */ /* 0x000be2000b901d52 */
[----:B------:R-:W-:-:S02]  /*28f0*/  ISETP.GE.AND P6, PT, R21, UR27, PT ;  /* 0x0000001b15007c0c */ /* 0x000fc4000bfc6270 */
[----:B------:R-:W-:Y:S01]  /*2900*/  ISETP.GE.AND P5, PT, R20, UR27, PT ;  /* 0x0000001b14007c0c */ /* 0x000fe2000bfa6270 */
[----:B------:R-:W-:Y:S01]  /*2910*/  @!P0 LDGSTS.E.BYPASS.LTC128B.128 [R13+0x8800], desc[UR18][R34.64] ;  /* 0x08800000220d8fae */ /* 0x000fe2000b901d52 */
[----:B---3--:R-:W-:Y:S02]  /*2920*/  @!P1 LEA R3, R3, R4, 0x18 ;  /* 0x0000000403039211 */ /* 0x008fe400078ec0ff */
[----:B------:R-:W3:Y:S01]  /*2930*/  @!P1 LDC.64 R4, c[0x0][0x218] ;  /* 0x00008600ff049b82 */ /* 0x000ee20000000a00 */
[----:B------:R-:W-:Y:S02]  /*2940*/  @!P0 LDGSTS.E.BYPASS.LTC128B.128 [R13+0xa800], desc[UR18][R34.64+0x80] ;  /* 0x0a800080220d8fae */ /* 0x000fe4000b901d52 */
[----:B------:R-:W-:Y:S01]  /*2950*/  @!P1 IMAD R3, R22, 0x2, R3 ;  /* 0x0000000216039824 */ /* 0x000fe200078e0203 */
[----:B--2---:R-:W-:Y:S01]  /*2960*/  @!P2 MOV R11, 0x400 ;  /* 0x00000400000ba802 */ /* 0x004fe20000000f00 */
[----:B------:R-:W-:Y:S03]  /*2970*/  @!P0 LDGSTS.E.BYPASS.LTC128B.128 [R13+0xc800], desc[UR18][R34.64+0x100] ;  /* 0x0c800100220d8fae */ /* 0x000fe6000b901d52 */
[----:B-1----:R-:W-:Y:S01]  /*2980*/  @!P2 LEA R11, R10, R11, 0x18 ;  /* 0x0000000b0a0ba211 */ /* 0x002fe200078ec0ff */
[----:B------:R1:W-:Y:S01]  /*2990*/  @!P0 LDGSTS.E.BYPASS.LTC128B.128 [R13+0xe800], desc[UR18][R34.64+0x180] ;  /* 0x0e800180220d8fae */ /* 0x0003e2000b901d52 */
[----:B------:R-:W-:Y:S01]  /*29a0*/  @!P2 IADD3 R12, P0, R165, UR8, RZ ;  /* 0x00000008a50cac10 */ /* 0x000fe2000ff1e0ff */
[----:B------:R-:W-:-:S02]  /*29b0*/  IMAD.U32 R10, RZ, RZ, UR12 ;  /* 0x0000000cff0a7e24 */ /* 0x000fc4000f8e00ff */
[----:B------:R-:W-:Y:S02]  /*29c0*/  @!P2 IMAD R11, R22, 0x2, R11 ;  /* 0x00000002160ba824 */ /* 0x000fe400078e020b */
[----:B------:R-:W-:-:S04]  /*29d0*/  @!P1 IMAD.WIDE.U32 R18, R10, 0x30, R18 ;  /* 0x000000300a129825 */ /* 0x000fc800078e0012 */
[----:B-----5:R-:W-:Y:S01]  /*29e0*/  IMAD.U32 R15, RZ, RZ, UR6 ;  /* 0x00000006ff0f7e24 */ /* 0x020fe2000f8e00ff */
[----:B------:R-:W-:Y:S01]  /*29f0*/  @!UP0 UIMAD UR6, UR13, 0x30, URZ ;  /* 0x000000300d0688a4 */ /* 0x000fe2000f8e023f */
[----:B------:R-:W-:-:S03]  /*2a00*/  VOTEU.ALL UP0, P4 ;  /* 0x00000000003f7886 */ /* 0x000fc60002000000 */
[----:B------:R-:W-:Y:S01]  /*2a10*/  @!P2 IADD3.X R15, R2, UR9, R15, P0, !PT ;  /* 0x00000009020fac10 */ /* 0x000fe200087fe40f */
[----:B------:R-:W-:Y:S01]  /*2a20*/  ULDC.64 UR8, c[0x0][0x250] ;  /* 0x0000940000087ab9 */ /* 0x000fe20000000a00 */
[C---:B----4-:R-:W-:Y:S01]  /*2a30*/  @!P2 LEA R8, P0, R12.reuse, R8, 0x1 ;  /* 0x000000080c08a211 */ /* 0x050fe200078008ff */
[----:B------:R-:W-:Y:S01]  /*2a40*/  @!P1 VIADD R10, R19, UR6 ;  /* 0x00000006130a9c36 */ /* 0x000fe20008000000 */
[----:B------:R-:W-:Y:S02]  /*2a50*/  USHF.L.U32 UR6, UR9, 0x5, URZ ;  /* 0x0000000509067899 */ /* 0x000fe4000800063f */
[----:B------:R-:W-:Y:S01]  /*2a60*/  @!P2 LEA.HI.X R9, R12, R9, R15, 0x1, P0 ;  /* 0x000000090c09a211 */ /* 0x000fe200000f0c0f */
[----:B------:R-:W-:Y:S01]  /*2a70*/  IMAD.U32 R12, RZ, RZ, UR8 ;  /* 0x00000008ff0c7e24 */ /* 0x000fe2000f8e00ff */
[----:B---3--:R-:W-:-:S03]  /*2a80*/  @!P1 LEA R14, P0, R18, R4, 0x1 ;  /* 0x00000004120e9211 */ /* 0x008fc600078008ff */
[----:B------:R-:W-:Y:S01]  /*2a90*/  @!P2 LDGSTS.E.BYPASS.LTC128B.128 [R11+0x9000], desc[UR18][R8.64] ;  /* 0x09000000080bafae */ /* 0x000fe2000b901d52 */
[----:B------:R-:W-:Y:S01]  /*2aa0*/  @!P1 LEA.HI.X R15, R18, R5, R10, 0x1, P0 ;  /* 0x00000005120f9211 */ /* 0x000fe200000f0c0a */
[----:B-1----:R-:W-:Y:S01]  /*2ab0*/  IMAD R13, R26, UR8, RZ ;  /* 0x000000081a0d7c24 */ /* 0x002fe2000f8e02ff */
[----:B------:R-:W-:Y:S01]  /*2ac0*/  LEA.HI R10, R7, R6, RZ, 0x4 ;  /* 0x00000006070a7211 */ /* 0x000fe200078f20ff */
[----:B------:R-:W-:Y:S01]  /*2ad0*/  @!P2 LDGSTS.E.BYPASS.LTC128B.128 [R11+0xb000], desc[UR18][R8.64+0x80] ;  /* 0x0b000080080bafae */ /* 0x000fe2000b901d52 */
[----:B------:R-:W-:Y:S02]  /*2ae0*/  IMAD.U32 R7, RZ, RZ, UR8 ;  /* 0x00000008ff077e24 */ /* 0x000fe4000f8e00ff */
[----:B------:R-:W-:Y:S01]  /*2af0*/  LOP3.LUT R5, R10, 0xfffffff0, RZ, 0xc0, !PT ;  /* 0xfffffff00a057812 */ /* 0x000fe200078ec0ff */
[----:B------:R-:W-:Y:S01]  /*2b00*/  @!P2 LDGSTS.E.BYPASS.LTC128B.128 [R11+0xd000], desc[UR18][R8.64+0x100] ;  /* 0x0d000100080bafae */ /* 0x000fe2000b901d52 */
[C---:B------:R-:W-:Y:S01]  /*2b10*/  IMAD R13, R168.reuse, UR9, R13 ;  /* 0x00000009a80d7c24 */ /* 0x040fe2000f8e020d */
[----:B------:R-:W-:Y:S01]  /*2b20*/  SHF.R.S32.HI R10, RZ, 0x4, R10 ;  /* 0x00000004ff0a7819 */ /* 0x000fe2000001140a */
[----:B------:R-:W-:Y:S01]  /*2b30*/  IMAD.WIDE.U32 R168, R168, UR8, R32 ;  /* 0x00000008a8a87c25 */ /* 0x000fe2000f8e0020 */
[----:B------:R1:W-:Y:S03]  /*2b40*/  @!P2 LDGSTS.E.BYPASS.LTC128B.128 [R11+0xf000], desc[UR18][R8.64+0x180] ;  /* 0x0f000180080bafae */ /* 0x0003e6000b901d52 */
[----:B------:R-:W-:Y:S01]  /*2b50*/  IMAD.IADD R5, R6, 0x1, -R5 ;  /* 0x0000000106057824 */ /* 0x000fe200078e0a05 */
[----:B------:R-:W-:Y:S01]  /*2b60*/  @!P1 LDGSTS.E.BYPASS.LTC128B.128 [R3+0x9800], desc[UR18][R14.64] ;  /* 0x098000000e039fae */ /* 0x000fe2000b901d52 */
[----:B------:R-:W-:Y:S01]  /*2b70*/  IMAD.IADD R166, R169, 0x1, R13 ;  /* 0x00000001a9a67824 */ /* 0x000fe200078e020d */
[----:B------:R-:W-:-:S02]  /*2b80*/  LEA R236, P0, R168, UR10, 0x1 ;  /* 0x0000000aa8ec7c11 */ /* 0x000fc4000f8008ff */
[----:B------:R-:W-:Y:S01]  /*2b90*/  @!P1 LDGSTS.E.BYPASS.LTC128B.128 [R3+0xb800], desc[UR18][R14.64+0x80] ;  /* 0x0b8000800e039fae */ /* 0x000fe2000b901d52 */
[----:B------:R-:W-:Y:S02]  /*2ba0*/  SHF.R.S32.HI R4, RZ, 0x1f, R5 ;  /* 0x0000001fff047819 */ /* 0x000fe40000011405 */
[----:B------:R-:W-:Y:S01]  /*2bb0*/  LEA.HI.X R235, R168, UR11, R166, 0x1, P0 ;  /* 0x0000000ba8eb7c11 */ /* 0x000fe200080f0ca6 */
[----:B------:R-:W-:Y:S01]  /*2bc0*/  @!P1 LDGSTS.E.BYPASS.LTC128B.128 [R3+0xd800], desc[UR18][R14.64+0x100] ;  /* 0x0d8001000e039fae */ /* 0x000fe2000b901d52 */
[----:B------:R-:W-:Y:S01]  /*2bd0*/  LEA.HI R4, R4, R5, RZ, 0x3 ;  /* 0x0000000504047211 */ /* 0x000fe200078f18ff */
[----:B------:R-:W-:Y:S02]  /*2be0*/  @!P4 IMAD.MOV.U32 R234, RZ, RZ, R236 ;  /* 0x000000ffffeac224 */ /* 0x000fe400078e00ec */
[----:B------:R2:W-:Y:S01]  /*2bf0*/  @!P1 LDGSTS.E.BYPASS.LTC128B.128 [R3+0xf800], desc[UR18][R14.64+0x180] ;  /* 0x0f8001800e039fae */ /* 0x0005e2000b901d52 */
[----:B------:R-:W-:Y:S01]  /*2c00*/  ISETP.GE.AND P1, PT, R24, UR27, PT ;  /* 0x0000001b18007c0c */ /* 0x000fe2000bf26270 */
[----:B------:R-:W-:Y:S01]  /*2c10*/  @!P4 IMAD.WIDE.U32 R12, R12, 0x60, R234 ;  /* 0x000000600c0cc825 */ /* 0x000fe200078e00ea */
[----:B------:R-:W-:Y:S01]  /*2c20*/  UIMAD.WIDE.U32 UR26, UR8, 0x20, URZ ;  /* 0x00000020081a78a5 */ /* 0x000fe2000f8e003f */
        /* <DEDUP_REMOVED lines=24> */
[----:B------:R-:W-:Y:S01]  /*2db0*/  UIADD3 UR6, UR22, 0x1, -UR23 ;  /* 0x0000000116067890 */ /* 0x000fe2000fffe817 */
[----:B------:R-:W-:Y:S01]  /*2dc0*/  VIADD R231, R233, 0x8020 ;  /* 0x00008020e9e77836 */ /* 0x000fe20000000000 */
[----:B------:R-:W-:Y:S02]  /*2dd0*/  @P1 STS.128 [R239+0x10000], RZ ;  /* 0x010000ffef001388 */ /* 0x000fe40000000c00 */
[----:B------:R-:W-:Y:S02]  /*2de0*/  UIADD3 UR7, UR6, UR16, URZ ;  /* 0x0000001006077290 */ /* 0x000fe4000fffe03f */
        /* <DEDUP_REMOVED lines=13> */
[----:B------:R-:W-:Y:S01]  /*2ec0*/  @P6 STS.128 [R239+0x10800], RZ ;  /* 0x010800ffef006388 */ /* 0x000fe20000000c00 */
[----:B------:R-:W-:-:S02]  /*2ed0*/  ULDC UR26, c[0x0][0x39c] ;  /* 0x0000e700001a7ab9 */ /* 0x000fc40000000800 */
[----:B------:R-:W-:Y:S01]  /*2ee0*/  LOP3.LUT R3, R3, 0x1c0, RZ, 0xc0, !PT ;  /* 0x000001c003037812 */ /* 0x000fe200078ec0ff */
[----:B------:R-:W-:Y:S01]  /*2ef0*/  @P6 STS.128 [R239+0x12800], RZ ;  /* 0x012800ffef006388 */ /* 0x000fe20000000c00 */
[----:B------:R-:W-:Y:S02]  /*2f00*/  @!P6 IADD3.X R17, R235, UR27, R14, P0, !PT ;  /* 0x0000001beb11ec10 */ /* 0x000fe400087fe40e */
        /* <DEDUP_REMOVED lines=14> */
[----:B------:R-:W-:Y:S02]  /*2ff0*/  @!P6 LDGSTS.E.BYPASS.LTC128B.128 [R239+0x12800], desc[UR18][R16.64+0x80] ;  /* 0x1280008010efefae */ /* 0x000fe4000b901d52 */
[----:B------:R-:W-:Y:S01]  /*3000*/  SEL R5, R5, 0xffffffe0, !P2 ;  /* 0xffffffe005057807 */ /* 0x000fe20005000000 */
[----:B-1----:R-:W-:Y:S01]  /*3010*/  IMAD R234, R105, 0x400, R4 ;  /* 0x0000040069ea7824 */ /* 0x002fe200078e0204 */
[----:B------:R-:W-:Y:S01]  /*3020*/  @!P6 LDGSTS.E.BYPASS.LTC128B.128 [R239+0x14800], desc[UR18][R16.64+0x100] ;  /* 0x1480010010efefae */ /* 0x000fe2000b901d52 */
[----:B------:R-:W-:Y:S01]  /*3030*/  R2P PR, R0, 0x6 ;  /* 0x0000000600007804 */ /* 0x000fe20000000000 */
[----:B------:R-:W-:Y:S02]  /*3040*/  VIADD R0, R233, 0x8000 ;  /* 0x00008000e9007836 */ /* 0x000fe40000000000 */
[----:B------:R1:W-:Y:S01]  /*3050*/  @!P6 LDGSTS.E.BYPASS.LTC128B.128 [R239+0x16800], desc[UR18][R16.64+0x180] ;  /* 0x1680018010efefae */ /* 0x0003e2000b901d52 */
        /* <DEDUP_REMOVED lines=47> */
[----:B-1----:R-:W-:Y:S04]  /*3350*/  LDSM.16.M88.4 R16, [R234] ;  /* 0x00000000ea10783b */ /* 0x002fe80000000200 */
[----:B------:R-:W1:Y:S04]  /*3360*/  LDSM.16.M88.4 R28, [R233+0x8000] ;  /* 0x00800000e91c783b */ /* 0x000e680000000200 */
[----:B------:R-:W-:Y:S04]  /*3370*/  LDSM.16.M88.4 R48, [R232] ;  /* 0x00000000e830783b */ /* 0x000fe80000000200 */
[----:B------:R-:W-:Y:S04]  /*3380*/  LDSM.16.M88.4 R80, [R230] ;  /* 0x00000000e650783b */ /* 0x000fe80000000200 */
[----:B------:R-:W-:Y:S04]  /*3390*/  LDSM.16.M88.4 R8, [R227+0x8000] ;  /* 0x00800000e308783b */ /* 0x000fe80000000200 */
[----:B------:R-:W3:Y:S04]  /*33a0*/  LDSM.16.M88.4 R64, [R233+0x8800] ;  /* 0x00880000e940783b */ /* 0x000ee80000000200 */
[----:B--2---:R-:W2:Y:S04]  /*33b0*/  LDSM.16.M88.4 R12, [R231] ;  /* 0x00000000e70c783b */ /* 0x004ea80000000200 */
[----:B------:R-:W-:Y:S04]  /*33c0*/  LDSM.16.M88.4 R36, [R229] ;  /* 0x00000000e524783b */ /* 0x000fe80000000200 */
[----:B------:R-:W-:Y:S04]  /*33d0*/  LDSM.16.M88.4 R68, [R220] ;  /* 0x00000000dc44783b */ /* 0x000fe80000000200 */
[----:B------:R-:W4:Y:S04]  /*33e0*/  LDSM.16.M88.4 R56, [R233+0x9000] ;  /* 0x00900000e938783b */ /* 0x000f280000000200 */
[----:B------:R-:W5:Y:S01]  /*33f0*/  LDSM.16.M88.4 R24, [R233+0x9800] ;  /* 0x00980000e918783b */ /* 0x000f620000000200 */
[C---:B-1----:R-:W-:Y:S03]  /*3400*/  HMMA.16816.F32.BF16 R20, R16.reuse, R28, RZ ;  /* 0x0000001c1014723c */ /* 0x042fe600000418ff */
[----:B------:R-:W1:Y:S04]  /*3410*/  LDSM.16.M88.4 R72, [R231+0x800] ;  /* 0x00080000e748783b */ /* 0x000e680000000200 */
[----:B------:R-:W-:Y:S01]  /*3420*/  LDSM.16.M88.4 R44, [R234+0x2000] ;  /* 0x00200000ea2c783b */ /* 0x000fe20000000200 */
[C---:B------:R-:W-:Y:S03]  /*3430*/  HMMA.16816.F32.BF16 R28, R16.reuse, R30, RZ ;  /* 0x0000001e101c723c */ /* 0x040fe600000418ff */
[----:B------:R-:W1:Y:S04]  /*3440*/  LDSM.16.M88.4 R96, [R233+0xa000] ;  /* 0x00a00000e960783b */ /* 0x000e680000000200 */
[----:B------:R-:W-:Y:S01]  /*3450*/  LDSM.16.M88.4 R52, [R231+0x1800] ;  /* 0x00180000e734783b */ /* 0x000fe20000000200 */
[C---:B---3--:R-:W-:Y:S03]  /*3460*/  HMMA.16816.F32.BF16 R40, R16.reuse, R64, RZ ;  /* 0x000000401028723c */ /* 0x048fe600000418ff */
[----:B------:R-:W-:Y:S04]  /*3470*/  LDSM.16.M88.4 R100, [R227+0x8800] ;  /* 0x00880000e364783b */ /* 0x000fe80000000200 */
[----:B------:R-:W-:Y:S01]  /*3480*/  LDSM.16.M88.4 R32, [R232+0x2000] ;  /* 0x00200000e820783b */ /* 0x000fe20000000200 */
[----:B------:R-:W-:Y:S03]  /*3490*/  HMMA.16816.F32.BF16 R64, R16, R66, RZ ;  /* 0x000000421040723c */ /* 0x000fe600000418ff */
[----:B------:R-:W-:Y:S03]  /*34a0*/  LDSM.16.M88.4 R88, [R231+0x2000] ;  /* 0x00200000e758783b */ /* 0x000fe60000000200 */
[C---:B--2---:R-:W-:Y:S01]  /*34b0*/  HMMA.16816.F32.BF16 R20, R48.reuse, R12, R20 ;  /* 0x0000000c3014723c */ /* 0x044fe20000041814 */
[----:B------:R-:W-:Y:S04]  /*34c0*/  LDSM.16.M88.4 R76, [R227+0x9800] ;  /* 0x00980000e34c783b */ /* 0x000fe80000000200 */
[----:B------:R-:W-:Y:S01]  /*34d0*/  LDSM.16.M88.4 R92, [R220+0x800] ;  /* 0x00080000dc5c783b */ /* 0x000fe20000000200 */
[----:B------:R-:W-:Y:S03]  /*34e0*/  HMMA.16816.F32.BF16 R28, R48, R14, R28 ;  /* 0x0000000e301c723c */ /* 0x000fe6000004181c */
[----:B------:R-:W2:Y:S03]  /*34f0*/  LDSM.16.M88.4 R12, [R231+0x1000] ;  /* 0x00100000e70c783b */ /* 0x000ea60000000200 */
[C---:B----4-:R-:W-:Y:S01]  /*3500*/  HMMA.16816.F32.BF16 R60, R16.reuse, R56, RZ ;  /* 0x00000038103c723c */ /* 0x050fe200000418ff */
[----:B------:R-:W0:Y:S05]  /*3510*/  LDGDEPBAR ;  /* 0x00000000000079af */ /* 0x000e2a0000000000 */
[----:B------:R-:W-:Y:S06]  /*3520*/  HMMA.16816.F32.BF16 R56, R16, R58, RZ ;  /* 0x0000003a1038723c */ /* 0x000fec00000418ff */
[C---:B------:R-:W-:Y:S06]  /*3530*/  HMMA.16816.F32.BF16 R20, R80.reuse, R8, R20 ;  /* 0x000000085014723c */ /* 0x040fec0000041814 */
[----:B------:R-:W-:Y:S01]  /*3540*/  HMMA.16816.F32.BF16 R28, R80, R10, R28 ;  /* 0x0000000a501c723c */ /* 0x000fe2000004181c */
[----:B------:R-:W3:Y:S05]  /*3550*/  LDSM.16.M88.4 R8, [R227+0x9000] ;  /* 0x00900000e308783b */ /* 0x000eea0000000200 */
[----:B-----5:R-:W-:Y:S06]  /*3560*/  HMMA.16816.F32.BF16 R84, R16, R24, RZ ;  /* 0x000000181054723c */ /* 0x020fec00000418ff */
[----:B-1----:R-:W-:Y:S06]  /*3570*/  HMMA.16816.F32.BF16 R40, R48, R72, R40 ;  /* 0x000000483028723c */ /* 0x002fec0000041828 */
[----:B------:R-:W-:Y:S06]  /*3580*/  HMMA.16816.F32.BF16 R20, R36, R68, R20 ;  /* 0x000000442414723c */ /* 0x000fec0000041814 */
[----:B------:R-:W-:Y:S01]  /*3590*/  HMMA.16816.F32.BF16 R64, R48, R74, R64 ;  /* 0x0000004a3040723c */ /* 0x000fe20000041840 */
[----:B------:R-:W-:Y:S05]  /*35a0*/  LDSM.16.M88.4 R72, [R233+0xa800] ;  /* 0x00a80000e948783b */ /* 0x000fea0000000200 */
[----:B------:R-:W-:Y:S01]  /*35b0*/  HMMA.16816.F32.BF16 R16, R16, R26, RZ ;  /* 0x0000001a1010723c */ /* 0x000fe200000418ff */
[----:B------:R-:W-:Y:S05]  /*35c0*/  LDSM.16.M88.4 R24, [R220+0x1000] ;  /* 0x00100000dc18783b */ /* 0x000fea0000000200 */
[----:B------:R-:W-:Y:S01]  /*35d0*/  HMMA.16816.F32.BF16 R28, R36, R70, R28 ;  /* 0x00000046241c723c */ /* 0x000fe2000004181c */
[----:B------:R-:W-:Y:S05]  /*35e0*/  LDSM.16.M88.4 R68, [R227+0xa000] ;  /* 0x00a00000e344783b */ /* 0x000fea0000000200 */
[----:B------:R-:W-:Y:S06]  /*35f0*/  HMMA.16816.F32.BF16 R20, R44, R96, R20 ;  /* 0x000000602c14723c */ /* 0x000fec0000041814 */
[C---:B--2---:R-:W-:Y:S06]  /*3600*/  HMMA.16816.F32.BF16 R60, R48.reuse, R12, R60 ;  /* 0x0000000c303c723c */ /* 0x044fec000004183c */
[C---:B------:R-:W-:Y:S01]  /*3610*/  HMMA.16816.F32.BF16 R56, R48.reuse, R14, R56 ;  /* 0x0000000e3038723c */ /* 0x040fe20000041838 */
[----:B------:R-:W1:Y:S05]  /*3620*/  LDSM.16.M88.4 R12, [R230+0x2000] ;  /* 0x00200000e60c783b */ /* 0x000e6a0000000200 */
[----:B------:R-:W-:Y:S06]  /*3630*/  HMMA.16816.F32.BF16 R84, R48, R52, R84 ;  /* 0x000000343054723c */ /* 0x000fec0000041854 */
[C---:B------:R-:W-:Y:S06]  /*3640*/  HMMA.16816.F32.BF16 R40, R80.reuse, R100, R40 ;  /* 0x000000645028723c */ /* 0x040fec0000041828 */
[----:B------:R-:W-:Y:S01]  /*3650*/  HMMA.16816.F32.BF16 R64, R80, R102, R64 ;  /* 0x000000665040723c */ /* 0x000fe20000041840 */
[----:B------:R-:W-:Y:S05]  /*3660*/  LDSM.16.M88.4 R100, [R231+0x2800] ;  /* 0x00280000e764783b */ /* 0x000fea0000000200 */
[----:B------:R-:W-:Y:S01]  /*3670*/  HMMA.16816.F32.BF16 R48, R48, R54, R16 ;  /* 0x000000363030723c */ /* 0x000fe20000041810 */
[----:B------:R-:W2:Y:S04]  /*3680*/  LDSM.16.M88.4 R52, [R220+0x1800] ;  /* 0x00180000dc34783b */ /* 0x000ea80000000200 */
[----:B------:R-:W-:Y:S01]  /*3690*/  LDSM.16.M88.4 R16, [R233+0xb000] ;  /* 0x00b00000e910783b */ /* 0x000fe20000000200 */
[----:B------:R-:W-:Y:S03]  /*36a0*/  HMMA.16816.F32.BF16 R28, R44, R98, R28 ;  /* 0x000000622c1c723c */ /* 0x000fe6000004181c */
[----:B------:R-:W-:Y:S03]  /*36b0*/  LDSM.16.M88.4 R96, [R220+0x2000] ;  /* 0x00200000dc60783b */ /* 0x000fe60000000200 */
[----:B------:R-:W-:Y:S06]  /*36c0*/  HMMA.16816.F32.BF16 R20, R32, R88, R20 ;  /* 0x000000582014723c */ /* 0x000fec0000041814 */
[C---:B---3--:R-:W-:Y:S06]  /*36d0*/  HMMA.16816.F32.BF16 R60, R80.reuse, R8, R60 ;  /* 0x00000008503c723c */ /* 0x048fec000004183c */
[C---:B------:R-:W-:Y:S01]  /*36e0*/  HMMA.16816.F32.BF16 R56, R80.reuse, R10, R56 ;  /* 0x0000000a5038723c */ /* 0x040fe20000041838 */
[----:B------:R-:W3:Y:S05]  /*36f0*/  LDSM.16.M88.4 R8, [R229+0x2000] ;  /* 0x00200000e508783b */ /* 0x000eea0000000200 */
[----:B------:R-:W-:Y:S06]  /*3700*/  HMMA.16816.F32.BF16 R84, R80, R76, R84 ;  /* 0x0000004c5054723c */ /* 0x000fec0000041854 */
[C---:B------:R-:W-:Y:S06]  /*3710*/  HMMA.16816.F32.BF16 R40, R36.reuse, R92, R40 ;  /* 0x0000005c2428723c */ /* 0x040fec0000041828 */
[----:B------:R-:W-:Y:S01]  /*3720*/  HMMA.16816.F32.BF16 R64, R36, R94, R64 ;  /* 0x0000005e2440723c */ /* 0x000fe20000041840 */
[----:B------:R-:W-:Y:S05]  /*3730*/  LDSM.16.M88.4 R92, [R231+0x3000] ;  /* 0x00300000e75c783b */ /* 0x000fea0000000200 */
[----:B------:R-:W-:Y:S01]  /*3740*/  HMMA.16816.F32.BF16 R80, R80, R78, R48 ;  /* 0x0000004e5050723c */ /* 0x000fe20000041830 */
[----:B------:R-:W4:Y:S04]  /*3750*/  LDSM.16.M88.4 R48, [R233+0xb800] ;  /* 0x00b80000e930783b */ /* 0x000f280000000200 */
[----:B------:R-:W-:Y:S01]  /*3760*/  LDSM.16.M88.4 R76, [R233+0xc000] ;  /* 0x00c00000e94c783b */ /* 0x000fe20000000200 */
[----:B------:R-:W-:Y:S03]  /*3770*/  HMMA.16816.F32.BF16 R28, R32, R90, R28 ;  /* 0x0000005a201c723c */ /* 0x000fe6000004181c */
[----:B------:R-:W-:Y:S03]  /*3780*/  LDSM.16.M88.4 R88, [R227+0xa800] ;  /* 0x00a80000e358783b */ /* 0x000fe60000000200 */
[----:B-1----:R-:W-:Y:S06]  /*3790*/  HMMA.16816.F32.BF16 R20, R12, R68, R20 ;  /* 0x000000440c14723c */ /* 0x002fec0000041814 */
[C---:B------:R-:W-:Y:S06]  /*37a0*/  HMMA.16816.F32.BF16 R60, R36.reuse, R24, R60 ;  /* 0x00000018243c723c */ /* 0x040fec000004183c */
[C---:B------:R-:W-:Y:S01]  /*37b0*/  HMMA.16816.F32.BF16 R56, R36.reuse, R26, R56 ;  /* 0x0000001a2438723c */ /* 0x040fe20000041838 */
[----:B------:R-:W1:Y:S05]  /*37c0*/  LDSM.16.M88.4 R24, [R234+0x4000] ;  /* 0x00400000ea18783b */ /* 0x000e6a0000000200 */
[----:B--2---:R-:W-:Y:S06]  /*37d0*/  HMMA.16816.F32.BF16 R84, R36, R52, R84 ;  /* 0x000000342454723c */ /* 0x004fec0000041854 */
        /* <DEDUP_REMOVED lines=8> */
[----:B---3--:R-:W-:Y:S06]  /*3860*/  HMMA.16816.F32.BF16 R20, R8, R96, R20 ;  /* 0x000000600814723c */ /* 0x008fec0000041814 */
[C---:B------:R-:W-:Y:S06]  /*3870*/  HMMA.16816.F32.BF16 R60, R44.reuse, R16, R60 ;  /* 0x000000102c3c723c */ /* 0x040fec000004183c */
[C---:B------:R-:W-:Y:S01]  /*3880*/  HMMA.16816.F32.BF16 R56, R44.reuse, R18, R56 ;  /* 0x000000122c38723c */ /* 0x040fe20000041838 */
[----:B------:R-:W3:Y:S05]  /*3890*/  LDSM.16.M88.4 R16, [R232+0x4000] ;  /* 0x00400000e810783b */ /* 0x000eea0000000200 */
[----:B----4-:R-:W-:Y:S06]  /*38a0*/  HMMA.16816.F32.BF16 R84, R44, R48, R84 ;  /* 0x000000302c54723c */ /* 0x010fec0000041854 */
        /* <DEDUP_REMOVED lines=54> */
[----:B------:R-:W4:Y:S05]  /*3c10*/  LDSM.16.M88.4 R88, [R227+0xd800] ;  /* 0x00d80000e358783b */ /* 0x000f2a0000000200 */
[----:B------:R-:W-:Y:S01]  /*3c20*/  HMMA.16816.F32.BF16 R80, R24, R50, R80 ;  /* 0x000000321850723c */ /* 0x000fe20000041850 */
[----:B------:R-:W-:Y:S04]  /*3c30*/  LDSM.16.M88.4 R24, [R227+0xe000] ;  /* 0x00e00000e318783b */ /* 0x000fe80000000200 */
        /* <DEDUP_REMOVED lines=10> */
[----:B------:R-:W2:Y:S05]  /*3ce0*/  LDSM.16.M88.4 R68, [R220+0x5800] ;  /* 0x00580000dc44783b */ /* 0x000eaa0000000200 */
[----:B------:R-:W-:Y:S01]  /*3cf0*/  HMMA.16816.F32.BF16 R80, R16, R34, R80 ;  /* 0x000000221050723c */ /* 0x000fe20000041850 */
[----:B------:R-:W-:Y:S04]  /*3d00*/  LDSM.16.M88.4 R16, [R220+0x6000] ;  /* 0x00600000dc10783b */ /* 0x000fe80000000200 */
        /* <DEDUP_REMOVED lines=9> */
[----:B------:R-:W-:Y:S06]  /*3da0*/  HMMA.16816.F32.BF16 R64, R76, R102, R64 ;  /* 0x000000664c40723c */ /* 0x000fec0000041840 */
[----:B------:R-:W-:Y:S01]  /*3db0*/  HMMA.16816.F32.BF16 R80, R92, R90, R80 ;  /* 0x0000005a5c50723c */ /* 0x000fe20000041850 */
[----:B------:R-:W4:Y:S04]  /*3dc0*/  LDSM.16.M88.4 R88, [R233+0xf800] ;  /* 0x00f80000e958783b */ /* 0x000f280000000200 */
[----:B------:R-:W-:Y:S01]  /*3dd0*/  LDSM.16.M88.4 R92, [R227+0xe800] ;  /* 0x00e80000e35c783b */ /* 0x000fe20000000200 */
[----:B------:R-:W-:Y:S03]  /*3de0*/  HMMA.16816.F32.BF16 R28, R36, R98, R28 ;  /* 0x00000062241c723c */ /* 0x000fe6000004181c */
[----:B------:R-:W5:Y:S03]  /*3df0*/  LDSM.16.M88.4 R96, [R231+0x7000] ;  /* 0x00700000e760783b */ /* 0x000f660000000200 */
[----:B-1----:R-:W-:Y:S06]  /*3e00*/  HMMA.16816.F32.BF16 R20, R12, R24, R20 ;  /* 0x000000180c14723c */ /* 0x002fec0000041814 */
[C---:B------:R-:W-:Y:S06]  /*3e10*/  HMMA.16816.F32.BF16 R60, R76.reuse, R72, R60 ;  /* 0x000000484c3c723c */ /* 0x040fec000004183c */
[----:B--2---:R-:W-:Y:S06]  /*3e20*/  HMMA.16816.F32.BF16 R84, R76, R68, R84 ;  /* 0x000000444c54723c */ /* 0x004fec0000041854 */
[C---:B------:R-:W-:Y:S06]  /*3e30*/  HMMA.16816.F32.BF16 R40, R52.reuse, R48, R40 ;  /* 0x000000303428723c */ /* 0x040fec0000041828 */
[----:B------:R-:W-:Y:S06]  /*3e40*/  HMMA.16816.F32.BF16 R64, R52, R50, R64 ;  /* 0x000000323440723c */ /* 0x000fec0000041840 */
[----:B------:R-:W-:Y:S06]  /*3e50*/  HMMA.16816.F32.BF16 R56, R76, R74, R56 ;  /* 0x0000004a4c38723c */ /* 0x000fec0000041838 */
[----:B------:R-:W-:Y:S01]  /*3e60*/  HMMA.16816.F32.BF16 R28, R12, R26, R28 ;  /* 0x0000001a0c1c723c */ /* 0x000fe2000004181c */
[----:B------:R-:W1:Y:S05]  /*3e70*/  LDSM.16.M88.4 R24, [R231+0x7800] ;  /* 0x00780000e718783b */ /* 0x000e6a0000000200 */
[----:B------:R-:W-:Y:S06]  /*3e80*/  HMMA.16816.F32.BF16 R80, R76, R70, R80 ;  /* 0x000000464c50723c */ /* 0x000fec0000041850 */
[----:B---3--:R-:W-:Y:S06]  /*3e90*/  HMMA.16816.F32.BF16 R20, R8, R16, R20 ;  /* 0x000000100814723c */ /* 0x008fec0000041814 */
[C---:B------:R-:W-:Y:S06]  /*3ea0*/  HMMA.16816.F32.BF16 R60, R52.reuse, R44, R60 ;  /* 0x0000002c343c723c */ /* 0x040fec000004183c */
[----:B----4-:R-:W-:Y:S06]  /*3eb0*/  HMMA.16816.F32.BF16 R84, R52, R88, R84 ;  /* 0x000000583454723c */ /* 0x010fec0000041854 */
        /* <DEDUP_REMOVED lines=8> */
[----:B------:R3:W-:Y:S01]  /*3f40*/  MUFU.TANH R48, R21 ;  /* 0x0000001500307308 */ /* 0x0007e20000002400 */
[----:B------:R-:W-:Y:S04]  /*3f50*/  LDSM.16.M88.4 R44, [R220+0x6800] ;  /* 0x00680000dc2c783b */ /* 0x000fe80000000200 */
[----:B------:R-:W-:Y:S01]  /*3f60*/  HMMA.16816.F32.BF16 R28, R8, R18, R28 ;  /* 0x00000012081c723c */ /* 0x000fe2000004181c */
[----:B------:R-:W4:Y:S02]  /*3f70*/  LDSM.16.M88.4 R16, [R227+0xf800] ;  /* 0x00f80000e310783b */ /* 0x000f240000000200 */
[----:B------:R-:W4:Y:S03]  /*3f80*/  MUFU.TANH R49, R20 ;  /* 0x0000001400317308 */ /* 0x000f260000002400 */
[----:B------:R-:W-:Y:S06]  /*3f90*/  HMMA.16816.F32.BF16 R80, R52, R90, R80 ;  /* 0x0000005a3450723c */ /* 0x000fec0000041850 */
[----:B-----5:R-:W-:Y:S01]  /*3fa0*/  HMMA.16816.F32.BF16 R60, R36, R96, R60 ;  /* 0x00000060243c723c */ /* 0x020fe2000004183c */
[----:B---3--:R-:W-:-:S05]  /*3fb0*/  LOP3.LUT R21, R104, 0xffffffe0, RZ, 0xc0, !PT ;  /* 0xffffffe068157812 */ /* 0x008fca00078ec0ff */
[----:B-1----:R-:W-:Y:S01]  /*3fc0*/  HMMA.16816.F32.BF16 R84, R36, R24, R84 ;  /* 0x000000182454723c */ /* 0x002fe20000041854 */
[----:B------:R-:W-:Y:S01]  /*3fd0*/  MUFU.TANH R24, R22 ;  /* 0x0000001600187308 */ /* 0x000fe20000002400 */
[----:B------:R-:W-:-:S04]  /*3fe0*/  IMAD.IADD R0, R6, 0x1, -R21 ;  /* 0x0000000106007824 */ /* 0x000fc800078e0a15 */
[C---:B------:R-:W-:Y:S01]  /*3ff0*/  HMMA.16816.F32.BF16 R56, R36.reuse, R98, R56 ;  /* 0x000000622438723c */ /* 0x040fe20000041838 */
[----:B------:R-:W-:Y:S01]  /*4000*/  FMUL.FTZ R31, R31, UR26 ;  /* 0x0000001a1f1f7c20 */ /* 0x000fe20008410000 */
[----:B------:R-:W-:Y:S01]  /*4010*/  FMUL.FTZ R30, R30, UR26 ;  /* 0x0000001a1e1e7c20 */ /* 0x000fe20008410000 */
[----:B------:R1:W3:Y:S03]  /*4020*/  MUFU.TANH R25, R23 ;  /* 0x0000001700197308 */ /* 0x0002e60000002400 */
[----:B------:R-:W-:Y:S05]  /*4030*/  HMMA.16816.F32.BF16 R80, R36, R26, R80 ;  /* 0x0000001a2450723c */ /* 0x000fea0000041850 */
[----:B------:R-:W-:Y:S01]  /*4040*/  MUFU.TANH R30, R30 ;  /* 0x0000001e001e7308 */ /* 0x000fe20000002400 */
[----:B--2---:R-:W-:Y:S01]  /*4050*/  HMMA.16816.F32.BF16 R60, R12, R32, R60 ;  /* 0x000000200c3c723c */ /* 0x004fe2000004183c */
[----:B------:R-:W-:Y:S01]  /*4060*/  FMUL.FTZ R27, R28, UR26 ;  /* 0x0000001a1c1b7c20 */ /* 0x000fe20008410000 */
[----:B------:R-:W-:Y:S01]  /*4070*/  FMUL.FTZ R28, R29, UR26 ;  /* 0x0000001a1d1c7c20 */ /* 0x000fe20008410000 */
[----:B------:R-:W-:-:S03]  /*4080*/  SHF.R.S32.HI R29, RZ, 0x1f, R0 ;  /* 0x0000001fff1d7819 */ /* 0x000fc60000011400 */
[C---:B----4-:R-:W-:Y:S01]  /*4090*/  HMMA.16816.F32.BF16 R84, R12.reuse, R16, R84 ;  /* 0x000000100c54723c */ /* 0x050fe20000041854 */
[----:B------:R-:W-:Y:S01]  /*40a0*/  LEA.HI R0, R29, R0, RZ, 0x2 ;  /* 0x000000001d007211 */ /* 0x000fe200078f10ff */
[----:B-1----:R-:W1:Y:S01]  /*40b0*/  LDSM.16.M88.4 R20, [R220+0x7000] ;  /* 0x00700000dc14783b */ /* 0x002e620000000200 */
[----:B------:R2:W-:Y:S01]  /*40c0*/  MUFU.TANH R32, R31 ;  /* 0x0000001f00207308 */ /* 0x0005e20000002400 */
[----:B------:R-:W-:Y:S02]  /*40d0*/  IMAD.U32 R29, RZ, RZ, UR6 ;  /* 0x00000006ff1d7e24 */ /* 0x000fe4000f8e00ff */
[C---:B------:R-:W-:Y:S01]  /*40e0*/  HMMA.16816.F32.BF16 R56, R12.reuse, R34, R56 ;  /* 0x000000220c38723c */ /* 0x040fe20000041838 */
[----:B------:R-:W-:Y:S02]  /*40f0*/  SHF.R.S32.HI R17, RZ, 0x2, R0 ;  /* 0x00000002ff117819 */ /* 0x000fe40000011400 */
[----:B------:R-:W-:Y:S02]  /*4100*/  LOP3.LUT R0, R3, R4, RZ, 0xfc, !PT ;  /* 0x0000000403007212 */ /* 0x000fe400078efcff */
[----:B------:R-:W4:Y:S01]  /*4110*/  MUFU.TANH R27, R27 ;  /* 0x0000001b001b7308 */ /* 0x000f220000002400 */
[----:B------:R-:W-:Y:S01]  /*4120*/  HMMA.16816.F32.BF16 R40, R12, R92, R40 ;  /* 0x0000005c0c28723c */ /* 0x000fe20000041828 */
[----:B------:R-:W-:-:S04]  /*4130*/  IMAD.IADD R244, R17, 0x1, R244 ;  /* 0x0000000111f47824 */ /* 0x000fc800078e02f4 */
[C---:B------:R-:W-:Y:S01]  /*4140*/  VIADD R242, R244.reuse, 0x8 ;  /* 0x00000008f4f27836 */ /* 0x040fe20000000000 */
[C---:B------:R-:W-:Y:S01]  /*4150*/  VIADDMNMX R243, R244.reuse, UR7, R243, PT ;  /* 0x00000007f4f37c46 */ /* 0x040fe2000b8001f3 */
[C---:B------:R-:W-:Y:S01]  /*4160*/  HMMA.16816.F32.BF16 R64, R12.reuse, R94, R64 ;  /* 0x0000005e0c40723c */ /* 0x040fe20000041840 */
[----:B--2---:R-:W-:Y:S01]  /*4170*/  VIADD R31, R245, UR25 ;  /* 0x00000019f51f7c36 */ /* 0x004fe20008000000 */
[----:B------:R-:W-:Y:S01]  /*4180*/  VIADDMNMX R244, R244, UR20, RZ, !PT ;  /* 0x00000014f4f47c46 */ /* 0x000fe2000f8001ff */
[----:B------:R-:W2:Y:S01]  /*4190*/  MUFU.TANH R28, R28 ;  /* 0x0000001c001c7308 */ /* 0x000ea20000002400 */
[----:B------:R-:W-:Y:S01]  /*41a0*/  IADD3 R238, R242, UR16, R29 ;  /* 0x00000010f2ee7c10 */ /* 0x000fe2000fffe01d */
[C---:B------:R-:W-:Y:S01]  /*41b0*/  VIADD R29, R31.reuse, 0x1 ;  /* 0x000000011f1d7836 */ /* 0x040fe20000000000 */
[C---:B------:R-:W-:Y:S01]  /*41c0*/  ISETP.GE.AND P4, PT, R31.reuse, R243, PT ;  /* 0x000000f31f00720c */ /* 0x040fe20003f86270 */
[----:B------:R-:W-:Y:S01]  /*41d0*/  HMMA.16816.F32.BF16 R80, R12, R18, R80 ;  /* 0x000000120c50723c */ /* 0x000fe20000041850 */
[----:B------:R-:W-:Y:S01]  /*41e0*/  VIMNMX R238, R238, UR22, PT ;  /* 0x00000016eeee7c48 */ /* 0x000fe2000bfe0100 */
[C---:B------:R-:W-:Y:S01]  /*41f0*/  VIADD R39, R31.reuse, 0x11 ;  /* 0x000000111f277836 */ /* 0x040fe20000000000 */
[----:B------:R-:W-:Y:S01]  /*4200*/  ISETP.LT.OR P4, PT, R31, R244, P4 ;  /* 0x000000f41f00720c */ /* 0x000fe20002781670 */
[----:B------:R-:W-:Y:S01]  /*4210*/  @!UP0 ULDC.64 UR6, c[0x0][0x218] ;  /* 0x0000860000068ab9 */ /* 0x000fe20000000a00 */
[----:B------:R-:W-:-:S02]  /*4220*/  VIADDMNMX R242, R242, UR20, RZ, !PT ;  /* 0x00000014f2f27c46 */ /* 0x000fc4000f8001ff */
[----:B------:R-:W-:Y:S01]  /*4230*/  FSEL R49, R49, -INF , !P4 ;  /* 0xff80000031317808 */ /* 0x000fe20006000000 */
[----:B------:R-:W-:Y:S01]  /*4240*/  VIADD R13, R31, 0x18 ;  /* 0x000000181f0d7836 */ /* 0x000fe20000000000 */
[C---:B------:R-:W-:Y:S01]  /*4250*/  ISETP.GE.AND P2, PT, R29.reuse, R243, PT ;  /* 0x000000f31d00720c */ /* 0x040fe20003f46270 */
[C---:B------:R-:W-:Y:S01]  /*4260*/  HMMA.16816.F32.BF16 R40, R8.reuse, R44, R40 ;  /* 0x0000002c0828723c */ /* 0x040fe20000041828 */
[-C--:B------:R-:W-:Y:S01]  /*4270*/  ISETP.GE.AND P1, PT, R29, R238.reuse, PT ;  /* 0x000000ee1d00720c */ /* 0x080fe20003f26270 */
[C---:B------:R-:W-:Y:S01]  /*4280*/  VIADD R15, R31.reuse, 0x19 ;  /* 0x000000191f0f7836 */ /* 0x040fe20000000000 */
[----:B------:R-:W-:Y:S02]  /*4290*/  ISETP.GE.AND P5, PT, R31, R238, PT ;  /* 0x000000ee1f00720c */ /* 0x000fe40003fa6270 */
[C---:B------:R-:W-:Y:S01]  /*42a0*/  ISETP.LT.OR P2, PT, R29.reuse, R244, P2 ;  /* 0x000000f41d00720c */ /* 0x040fe20001741670 */
[----:B-1----:R-:W-:Y:S01]  /*42b0*/  HMMA.16816.F32.BF16 R60, R8, R20, R60 ;  /* 0x00000014083c723c */ /* 0x002fe2000004183c */
[-C--:B------:R-:W-:Y:S01]  /*42c0*/  ISETP.LT.OR P1, PT, R29, R242.reuse, P1 ;  /* 0x000000f21d00720c */ /* 0x080fe20000f21670 */
[C---:B------:R-:W-:Y:S01]  /*42d0*/  VIADD R29, R31.reuse, 0x9 ;  /* 0x000000091f1d7836 */ /* 0x040fe20000000000 */
[----:B------:R-:W-:-:S02]  /*42e0*/  ISETP.LT.OR P5, PT, R31, R242, P5 ;  /* 0x000000f21f00720c */ /* 0x000fc40002fa1670 */
[----:B---3--:R-:W-:Y:S01]  /*42f0*/  FSEL R26, R25, -INF , !P1 ;  /* 0xff800000191a7808 */ /* 0x008fe20004800000 */
[C---:B------:R-:W-:Y:S01]  /*4300*/  HMMA.16816.F32.BF16 R56, R8.reuse, R22, R56 ;  /* 0x000000160838723c */ /* 0x040fe20000041838 */
[----:B------:R-:W-:Y:S01]  /*4310*/  VIADD R21, R31, 0x8 ;  /* 0x000000081f157836 */ /* 0x000fe20000000000 */
[----:B------:R-:W-:Y:S02]  /*4320*/  FSEL R6, R24, -INF , !P5 ;  /* 0xff80000018067808 */ /* 0x000fe40006800000 */
[-C--:B------:R-:W-:Y:S02]  /*4330*/  ISETP.GE.AND P6, PT, R29, R243.reuse, PT ;  /* 0x000000f31d00720c */ /* 0x080fe40003fc6270 */
[C---:B------:R-:W-:Y:S01]  /*4340*/  ISETP.GE.AND P0, PT, R21.reuse, R243, PT ;  /* 0x000000f31500720c */ /* 0x040fe20003f06270 */
[----:B------:R-:W-:Y:S01]  /*4350*/  HMMA.16816.F32.BF16 R64, R8, R46, R64 ;  /* 0x0000002e0840723c */ /* 0x000fe20000041840 */
[C---:B------:R-:W-:Y:S02]  /*4360*/  ISETP.GE.AND P4, PT, R21.reuse, R238, PT ;  /* 0x000000ee1500720c */ /* 0x040fe40003f86270 */
[----:B------:R-:W-:-:S02]  /*4370*/  ISETP.LT.OR P0, PT, R21, R244, P0 ;  /* 0x000000f41500720c */ /* 0x000fc40000701670 */
[----:B------:R-:W-:Y:S01]  /*4380*/  ISETP.LT.OR P4, PT, R21, R242, P4 ;  /* 0x000000f21500720c */ /* 0x000fe20002781670 */
[----:B------:R-:W-:Y:S01]  /*4390*/  FMUL.FTZ R34, R42, UR26 ;  /* 0x0000001a2a227c20 */ /* 0x000fe20008410000 */
[----:B------:R-:W1:Y:S01]  /*43a0*/  LDSM.16.M88.4 R20, [R220+0x7800] ;  /* 0x00780000dc14783b */ /* 0x000e620000000200 */
[----:B------:R-:W-:Y:S01]  /*43b0*/  FMUL.FTZ R16, R40, UR26 ;  /* 0x0000001a28107c20 */ /* 0x000fe20008410000 */
[----:B------:R-:W-:Y:S01]  /*43c0*/  FMUL.FTZ R17, R41, UR26 ;  /* 0x0000001a29117c20 */ /* 0x000fe20008410000 */
[----:B------:R-:W-:Y:S01]  /*43d0*/  ISETP.GE.AND P5, PT, R29, R238, PT ;  /* 0x000000ee1d00720c */ /* 0x000fe20003fa6270 */
[----:B------:R-:W-:Y:S01]  /*43e0*/  VIADD R41, R31, 0x10 ;  /* 0x000000101f297836 */ /* 0x000fe20000000000 */
[----:B------:R-:W3:Y:S01]  /*43f0*/  MUFU.TANH R34, R34 ;  /* 0x0000002200227308 */ /* 0x000ee20000002400 */
[----:B------:R-:W-:Y:S01]  /*4400*/  FMUL.FTZ R33, R43, UR26 ;  /* 0x0000001a2b217c20 */ /* 0x000fe20008410000 */
[C---:B------:R-:W-:Y:S01]  /*4410*/  ISETP.LT.OR P6, PT, R29.reuse, R244, P6 ;  /* 0x000000f41d00720c */ /* 0x040fe200037c1670 */
[----:B------:R-:W-:Y:S01]  /*4420*/  FMUL.FTZ R60, R60, UR26 ;  /* 0x0000001a3c3c7c20 */ /* 0x000fe20008410000 */
[----:B------:R-:W-:Y:S01]  /*4430*/  ISETP.LT.OR P5, PT, R29, R242, P5 ;  /* 0x000000f21d00720c */ /* 0x000fe20002fa1670 */
[----:B------:R-:W-:Y:S01]  /*4440*/  FMUL.FTZ R57, R57, UR26 ;  /* 0x0000001a39397c20 */ /* 0x000fe20008410000 */
[----:B----4-:R-:W-:Y:S01]  /*4450*/  FSEL R27, R27, -INF , !P0 ;  /* 0xff8000001b1b7808 */ /* 0x010fe20004000000 */
[----:B------:R-:W-:Y:S01]  /*4460*/  FMUL.FTZ R61, R61, UR26 ;  /* 0x0000001a3d3d7c20 */ /* 0x000fe20008410000 */
[----:B------:R-:W4:Y:S01]  /*4470*/  MUFU.TANH R16, R16 ;  /* 0x0000001000107308 */ /* 0x000f220000002400 */
[----:B------:R-:W-:Y:S01]  /*4480*/  FSEL R29, R48, -INF , !P2 ;  /* 0xff800000301d7808 */ /* 0x000fe20005000000 */
[----:B------:R-:W-:Y:S01]  /*4490*/  FMUL.FTZ R56, R56, UR26 ;  /* 0x0000001a38387c20 */ /* 0x000fe20008410000 */
[----:B------:R-:W-:Y:S01]  /*44a0*/  ISETP.GE.AND P0, PT, R41, R238, PT ;  /* 0x000000ee2900720c */ /* 0x000fe20003f06270 */
[----:B------:R-:W-:Y:S01]  /*44b0*/  FMUL.FTZ R35, R64, UR26 ;  /* 0x0000001a40237c20 */ /* 0x000fe20008410000 */
[----:B------:R-:W-:Y:S01]  /*44c0*/  FMUL.FTZ R36, R66, UR26 ;  /* 0x0000001a42247c20 */ /* 0x000fe20008410000 */
[----:B------:R-:W-:Y:S01]  /*44d0*/  FMUL.FTZ R37, R67, UR26 ;  /* 0x0000001a43257c20 */ /* 0x000fe20008410000 */
[-C--:B------:R-:W-:Y:S01]  /*44e0*/  ISETP.GE.AND P2, PT, R41, R243.reuse, PT ;  /* 0x000000f32900720c */ /* 0x080fe20003f46270 */
[----:B------:R-:W5:Y:S01]  /*44f0*/  MUFU.TANH R17, R17 ;  /* 0x0000001100117308 */ /* 0x000f620000002400 */
[----:B------:R-:W-:Y:S01]  /*4500*/  FMUL.FTZ R3, R65, UR26 ;  /* 0x0000001a41037c20 */ /* 0x000fe20008410000 */
[C---:B------:R-:W-:Y:S01]  /*4510*/  ISETP.LT.OR P0, PT, R41.reuse, R242, P0 ;  /* 0x000000f22900720c */ /* 0x040fe20000701670 */
[----:B------:R-:W-:Y:S01]  /*4520*/  FMUL.FTZ R62, R62, UR26 ;  /* 0x0000001a3e3e7c20 */ /* 0x000fe20008410000 */
[----:B------:R-:W-:Y:S01]  /*4530*/  ISETP.LT.OR P2, PT, R41, R244, P2 ;  /* 0x000000f42900720c */ /* 0x000fe20001741670 */
[----:B------:R-:W-:Y:S01]  /*4540*/  FMUL.FTZ R63, R63, UR26 ;  /* 0x0000001a3f3f7c20 */ /* 0x000fe20008410000 */
[----:B--2---:R-:W-:Y:S01]  /*4550*/  FSEL R25, R28, -INF , !P6 ;  /* 0xff8000001c197808 */ /* 0x004fe20007000000 */
[----:B------:R-:W-:Y:S01]  /*4560*/  FMUL.FTZ R58, R58, UR26 ;  /* 0x0000001a3a3a7c20 */ /* 0x000fe20008410000 */
[----:B------:R-:W2:Y:S01]  /*4570*/  MUFU.TANH R35, R35 ;  /* 0x0000002300237308 */ /* 0x000ea20000002400 */
[-C--:B------:R-:W-:Y:S01]  /*4580*/  ISETP.GE.AND P1, PT, R39, R243.reuse, PT ;  /* 0x000000f32700720c */ /* 0x080fe20003f26270 */
[----:B------:R-:W-:Y:S01]  /*4590*/  FMUL.FTZ R59, R59, UR26 ;  /* 0x0000001a3b3b7c20 */ /* 0x000fe20008410000 */
[----:B------:R-:W-:Y:S01]  /*45a0*/  ISETP.GE.AND P6, PT, R13, R243, PT ;  /* 0x000000f30d00720c */ /* 0x000fe20003fc6270 */
[----:B------:R-:W-:-:S04]  /*45b0*/  DEPBAR.LE SB0, 0x0 ;  /* 0x000080000000791a */ /* 0x000fc80000000000 */
[----:B------:R-:W2:Y:S01]  /*45c0*/  MUFU.TANH R33, R33 ;  /* 0x0000002100217308 */ /* 0x000ea20000002400 */
[----:B------:R-:W-:Y:S01]  /*45d0*/  FSEL R24, R32, -INF , !P5 ;  /* 0xff80000020187808 */ /* 0x000fe20006800000 */
[----:B-1----:R-:W-:Y:S01]  /*45e0*/  HMMA.16816.F32.BF16 R84, R8, R20, R84 ;  /* 0x000000140854723c */ /* 0x002fe20000041854 */
[----:B---3--:R-:W-:Y:S02]  /*45f0*/  FSEL R18, R34, -INF , !P0 ;  /* 0xff80000022127808 */ /* 0x008fe40004000000 */
[----:B------:R-:W-:-:S03]  /*4600*/  ISETP.GE.AND P5, PT, R15, R243, PT ;  /* 0x000000f30f00720c */ /* 0x000fc60003fa6270 */
[----:B------:R-:W1:Y:S01]  /*4610*/  MUFU.TANH R36, R36 ;  /* 0x0000002400247308 */ /* 0x000e620000002400 */
[----:B------:R-:W-:Y:S01]  /*4620*/  HMMA.16816.F32.BF16 R80, R8, R22, R80 ;  /* 0x000000160850723c */ /* 0x000fe20000041850 */
[----:B----4-:R-:W-:Y:S01]  /*4630*/  FSEL R19, R16, -INF , !P2 ;  /* 0xff80000010137808 */ /* 0x010fe20005000000 */
[----:B------:R-:W-:Y:S01]  /*4640*/  VIADD R21, R31, 0x20 ;  /* 0x000000201f157836 */ /* 0x000fe20000000000 */
[----:B------:R-:W-:Y:S02]  /*4650*/  ISETP.GE.AND P0, PT, R15, R238, PT ;  /* 0x000000ee0f00720c */ /* 0x000fe40003f06270 */
[----:B------:R-:W-:Y:S02]  /*4660*/  FSEL R4, R30, -INF , !P4 ;  /* 0xff8000001e047808 */ /* 0x000fe40006000000 */
[----:B------:R-:W3:Y:S01]  /*4670*/  MUFU.TANH R37, R37 ;  /* 0x0000002500257308 */ /* 0x000ee20000002400 */
[-C--:B------:R-:W-:Y:S01]  /*4680*/  ISETP.LT.OR P1, PT, R39, R244.reuse, P1 ;  /* 0x000000f42700720c */ /* 0x080fe20000f21670 */
[----:B------:R-:W-:Y:S01]  /*4690*/  VIADD R9, R31, 0x31 ;  /* 0x000000311f097836 */ /* 0x000fe20000000000 */
[----:B------:R-:W-:-:S02]  /*46a0*/  ISETP.LT.OR P6, PT, R13, R244, P6 ;  /* 0x000000f40d00720c */ /* 0x000fc400037c1670 */
[-C--:B------:R-:W-:Y:S02]  /*46b0*/  ISETP.GE.AND P2, PT, R13, R238.reuse, PT ;  /* 0x000000ee0d00720c */ /* 0x080fe40003f46270 */
[----:B------:R-:W-:Y:S01]  /*46c0*/  ISETP.GE.AND P4, PT, R39, R238, PT ;  /* 0x000000ee2700720c */ /* 0x000fe20003f86270 */
[----:B------:R-:W4:Y:S01]  /*46d0*/  MUFU.TANH R3, R3 ;  /* 0x0000000300037308 */ /* 0x000f220000002400 */
[C---:B------:R-:W-:Y:S02]  /*46e0*/  ISETP.LT.OR P5, PT, R15.reuse, R244, P5 ;  /* 0x000000f40f00720c */ /* 0x040fe40002fa1670 */
[-C--:B------:R-:W-:Y:S01]  /*46f0*/  ISETP.LT.OR P0, PT, R15, R242.reuse, P0 ;  /* 0x000000f20f00720c */ /* 0x080fe20000701670 */
[----:B------:R-:W-:Y:S01]  /*4700*/  FMUL.FTZ R84, R84, UR26 ;  /* 0x0000001a54547c20 */ /* 0x000fe20008410000 */
[-C--:B------:R-:W-:Y:S01]  /*4710*/  ISETP.LT.OR P2, PT, R13, R242.reuse, P2 ;  /* 0x000000f20d00720c */ /* 0x080fe20001741670 */
[----:B------:R-:W-:Y:S01]  /*4720*/  VIADD R13, R31, 0x21 ;  /* 0x000000211f0d7836 */ /* 0x000fe20000000000 */
[----:B-----5:R-:W-:Y:S01]  /*4730*/  FSEL R17, R17, -INF , !P1 ;  /* 0xff80000011117808 */ /* 0x020fe20004800000 */
[----:B------:R-:W5:Y:S01]  /*4740*/  MUFU.TANH R191, R60 ;  /* 0x0000003c00bf7308 */ /* 0x000f620000002400 */
[----:B--2---:R-:W-:Y:S01]  /*4750*/  FSEL R15, R35, -INF , !P6 ;  /* 0xff800000230f7808 */ /* 0x004fe20007000000 */
[----:B------:R-:W-:Y:S01]  /*4760*/  FMUL.FTZ R85, R85, UR26 ;  /* 0x0000001a55557c20 */ /* 0x000fe20008410000 */
[----:B------:R-:W-:Y:S01]  /*4770*/  ISETP.LT.OR P4, PT, R39, R242, P4 ;  /* 0x000000f22700720c */ /* 0x000fe20002781670 */
[----:B------:R-:W-:Y:S01]  /*4780*/  FMUL.FTZ R86, R86, UR26 ;  /* 0x0000001a56567c20 */ /* 0x000fe20008410000 */
[-C--:B------:R-:W-:Y:S01]  /*4790*/  ISETP.GE.AND P1, PT, R21, R243.reuse, PT ;  /* 0x000000f31500720c */ /* 0x080fe20003f26270 */
[----:B------:R-:W-:Y:S01]  /*47a0*/  FMUL.FTZ R87, R87, UR26 ;  /* 0x0000001a57577c20 */ /* 0x000fe20008410000 */
[----:B------:R-:W-:Y:S01]  /*47b0*/  ISETP.GE.AND P6, PT, R21, R238, PT ;  /* 0x000000ee1500720c */ /* 0x000fe20003fc6270 */
[----:B------:R-:W2:Y:S01]  /*47c0*/  MUFU.TANH R187, R57 ;  /* 0x0000003900bb7308 */ /* 0x000ea20000002400 */
[----:B------:R-:W-:Y:S01]  /*47d0*/  FSEL R16, R33, -INF , !P4 ;  /* 0xff80000021107808 */ /* 0x000fe20006000000 */
[----:B------:R-:W-:Y:S01]  /*47e0*/  VIADD R33, R31, 0x28 ;  /* 0x000000281f217836 */ /* 0x000fe20000000000 */
[----:B------:R-:W-:Y:S01]  /*47f0*/  ISETP.LT.OR P1, PT, R21, R244, P1 ;  /* 0x000000f41500720c */ /* 0x000fe20000f21670 */
[----:B------:R-:W-:Y:S01]  /*4800*/  FMUL.FTZ R35, R81, UR26 ;  /* 0x0000001a51237c20 */ /* 0x000fe20008410000 */
[----:B-1----:R-:W-:Y:S01]  /*4810*/  FSEL R14, R36, -INF , !P2 ;  /* 0xff800000240e7808 */ /* 0x002fe20005000000 */
[----:B------:R-:W-:Y:S01]  /*4820*/  FMUL.FTZ R34, R82, UR26 ;  /* 0x0000001a52227c20 */ /* 0x000fe20008410000 */
[----:B------:R-:W-:Y:S01]  /*4830*/  ISETP.LT.OR P6, PT, R21, R242, P6 ;  /* 0x000000f21500720c */ /* 0x000fe200037c1670 */
[----:B------:R-:W1:Y:S01]  /*4840*/  MUFU.TANH R185, R61 ;  /* 0x0000003d00b97308 */ /* 0x000e620000002400 */
[----:B------:R-:W-:Y:S01]  /*4850*/  ISETP.GE.AND P4, PT, R13, R243, PT ;  /* 0x000000f30d00720c */ /* 0x000fe20003f86270 */
[----:B------:R-:W-:Y:S01]  /*4860*/  VIADD R21, R31, 0x29 ;  /* 0x000000291f157836 */ /* 0x000fe20000000000 */
[----:B------:R-:W-:Y:S01]  /*4870*/  ISETP.GE.AND P2, PT, R13, R238, PT ;  /* 0x000000ee0d00720c */ /* 0x000fe20003f46270 */
[----:B------:R-:W-:Y:S01]  /*4880*/  FMUL.FTZ R32, R83, UR26 ;  /* 0x0000001a53207c20 */ /* 0x000fe20008410000 */
[C---:B------:R-:W-:Y:S01]  /*4890*/  ISETP.LT.OR P4, PT, R13.reuse, R244, P4 ;  /* 0x000000f40d00720c */ /* 0x040fe20002781670 */
[----:B------:R-:W-:Y:S01]  /*48a0*/  FMUL.FTZ R80, R80, UR26 ;  /* 0x0000001a50507c20 */ /* 0x000fe20008410000 */
[----:B------:R-:W-:Y:S01]  /*48b0*/  ISETP.LT.OR P2, PT, R13, R242, P2 ;  /* 0x000000f20d00720c */ /* 0x000fe20001741670 */
[----:B------:R-:W1:Y:S01]  /*48c0*/  MUFU.TANH R189, R56 ;  /* 0x0000003800bd7308 */ /* 0x000e620000002400 */
[----:B---3--:R-:W-:-:S02]  /*48d0*/  FSEL R12, R37, -INF , !P0 ;  /* 0xff800000250c7808 */ /* 0x008fc40004000000 */
[----:B----4-:R-:W-:Y:S01]  /*48e0*/  FSEL R13, R3, -INF , !P5 ;  /* 0xff800000030d7808 */ /* 0x010fe20006800000 */
[----:B------:R-:W-:Y:S01]  /*48f0*/  VIADD R3, R31, 0x30 ;  /* 0x000000301f037836 */ /* 0x000fe20000000000 */
[-C--:B------:R-:W-:Y:S02]  /*4900*/  ISETP.GE.AND P0, PT, R21, R243.reuse, PT ;  /* 0x000000f31500720c */ /* 0x080fe40003f06270 */
[----:B------:R-:W-:Y:S01]  /*4910*/  ISETP.GE.AND P5, PT, R33, R243, PT ;  /* 0x000000f32100720c */ /* 0x000fe20003fa6270 */
[----:B------:R-:W3:Y:S01]  /*4920*/  MUFU.TANH R188, R62 ;  /* 0x0000003e00bc7308 */ /* 0x000ee20000002400 */
[----:B-----5:R-:W-:Y:S02]  /*4930*/  FSEL R191, R191, -INF , !P1 ;  /* 0xff800000bfbf7808 */ /* 0x020fe40004800000 */
[----:B------:R-:W-:Y:S02]  /*4940*/  ISETP.GE.AND P1, PT, R33, R238, PT ;  /* 0x000000ee2100720c */ /* 0x000fe40003f26270 */
[----:B------:R-:W-:-:S02]  /*4950*/  ISETP.LT.OR P0, PT, R21, R244, P0 ;  /* 0x000000f41500720c */ /* 0x000fc40000701670 */
[C---:B------:R-:W-:Y:S01]  /*4960*/  ISETP.LT.OR P5, PT, R33.reuse, R244, P5 ;  /* 0x000000f42100720c */ /* 0x040fe20002fa1670 */
[----:B------:R-:W4:Y:S01]  /*4970*/  MUFU.TANH R200, R63 ;  /* 0x0000003f00c87308 */ /* 0x000f220000002400 */
[----:B------:R-:W-:Y:S02]  /*4980*/  ISETP.LT.OR P1, PT, R33, R242, P1 ;  /* 0x000000f22100720c */ /* 0x000fe40000f21670 */
[----:B--2---:R-:W-:Y:S02]  /*4990*/  FSEL R187, R187, -INF , !P0 ;  /* 0xff800000bbbb7808 */ /* 0x004fe40004000000 */
[----:B-1----:R-:W-:Y:S02]  /*49a0*/  FSEL R185, R185, -INF , !P4 ;  /* 0xff800000b9b97808 */ /* 0x002fe40006000000 */
[----:B------:R-:W-:Y:S01]  /*49b0*/  FSEL R189, R189, -INF , !P5 ;  /* 0xff800000bdbd7808 */ /* 0x000fe20006800000 */
[----:B------:R-:W1:Y:S01]  /*49c0*/  MUFU.TANH R190, R58 ;  /* 0x0000003a00be7308 */ /* 0x000e620000002400 */
[----:B------:R-:W-:-:S02]  /*49d0*/  PLOP3.LUT P0, PT, PT, PT, UP0, 0x80, 0x0 ;  /* 0x000000000000781c */ /* 0x000fc40003f0f008 */
[CC--:B------:R-:W-:Y:S02]  /*49e0*/  ISETP.GE.AND P4, PT, R3.reuse, R243.reuse, PT ;  /* 0x000000f30300720c */ /* 0x0c0fe40003f86270 */
[-C--:B------:R-:W-:Y:S02]  /*49f0*/  ISETP.GE.AND P5, PT, R3, R238.reuse, PT ;  /* 0x000000ee0300720c */ /* 0x080fe40003fa6270 */
[----:B---3--:R-:W-:Y:S01]  /*4a00*/  FSEL R188, R188, -INF , !P6 ;  /* 0xff800000bcbc7808 */ /* 0x008fe20007000000 */
[----:B------:R-:W2:Y:S01]  /*4a10*/  MUFU.TANH R198, R59 ;  /* 0x0000003b00c67308 */ /* 0x000ea20000002400 */
[----:B----4-:R-:W-:Y:S02]  /*4a20*/  FSEL R200, R200, -INF , !P2 ;  /* 0xff800000c8c87808 */ /* 0x010fe40005000000 */
[----:B------:R-:W-:Y:S02]  /*4a30*/  ISETP.GE.AND P6, PT, R21, R238, PT ;  /* 0x000000ee1500720c */ /* 0x000fe40003fc6270 */
[----:B------:R-:W-:-:S02]  /*4a40*/  ISETP.GE.AND P2, PT, R9, R243, PT ;  /* 0x000000f30900720c */ /* 0x000fc40003f46270 */
[----:B------:R-:W-:Y:S01]  /*4a50*/  ISETP.LT.OR P4, PT, R3, R244, P4 ;  /* 0x000000f40300720c */ /* 0x000fe20002781670 */
[----:B------:R-:W3:Y:S01]  /*4a60*/  MUFU.TANH R197, R84 ;  /* 0x0000005400c57308 */ /* 0x000ee20000002400 */
[----:B-1----:R-:W-:Y:S02]  /*4a70*/  FSEL R190, R190, -INF , !P1 ;  /* 0xff800000bebe7808 */ /* 0x002fe40004800000 */
[----:B------:R-:W-:Y:S02]  /*4a80*/  ISETP.GE.AND P1, PT, R9, R238, PT ;  /* 0x000000ee0900720c */ /* 0x000fe40003f26270 */
[-C--:B------:R-:W-:Y:S01]  /*4a90*/  ISETP.LT.OR P5, PT, R3, R242.reuse, P5 ;  /* 0x000000f20300720c */ /* 0x080fe20002fa1670 */
[----:B------:R-:W-:Y:S01]  /*4aa0*/  VIADD R3, R31, 0x38 ;  /* 0x000000381f037836 */ /* 0x000fe20000000000 */
[----:B------:R-:W-:Y:S01]  /*4ab0*/  ISETP.LT.OR P6, PT, R21, R242, P6 ;  /* 0x000000f21500720c */ /* 0x000fe200037c1670 */
[----:B------:R-:W1:Y:S01]  /*4ac0*/  MUFU.TANH R195, R85 ;  /* 0x0000005500c37308 */ /* 0x000e620000002400 */
[----:B------:R-:W-:Y:S01]  /*4ad0*/  ISETP.LT.OR P2, PT, R9, R244, P2 ;  /* 0x000000f40900720c */ /* 0x000fe20001741670 */
[----:B------:R-:W-:Y:S01]  /*4ae0*/  VIADD R31, R31, 0x39 ;  /* 0x000000391f1f7836 */ /* 0x000fe20000000000 */
[----:B------:R-:W-:-:S02]  /*4af0*/  ISETP.LT.OR P1, PT, R9, R242, P1 ;  /* 0x000000f20900720c */ /* 0x000fc40000f21670 */
[----:B--2---:R-:W-:Y:S02]  /*4b00*/  FSEL R198, R198, -INF , !P6 ;  /* 0xff800000c6c67808 */ /* 0x004fe40007000000 */
[----:B------:R-:W-:Y:S01]  /*4b10*/  ISETP.GE.AND P6, PT, R3, R243, PT ;  /* 0x000000f30300720c */ /* 0x000fe20003fc6270 */
[----:B------:R-:W2:Y:S01]  /*4b20*/  MUFU.TANH R194, R86 ;  /* 0x0000005600c27308 */ /* 0x000ea20000002400 */
[----:B---3--:R-:W-:Y:S02]  /*4b30*/  FSEL R197, R197, -INF , !P4 ;  /* 0xff800000c5c57808 */ /* 0x008fe40006000000 */
[C---:B------:R-:W-:Y:S02]  /*4b40*/  ISETP.GE.AND P4, PT, R3.reuse, R238, PT ;  /* 0x000000ee0300720c */ /* 0x040fe40003f86270 */
[C---:B------:R-:W-:Y:S02]  /*4b50*/  ISETP.LT.OR P6, PT, R3.reuse, R244, P6 ;  /* 0x000000f40300720c */ /* 0x040fe400037c1670 */
[----:B------:R-:W-:Y:S01]  /*4b60*/  ISETP.LT.OR P4, PT, R3, R242, P4 ;  /* 0x000000f20300720c */ /* 0x000fe20002781670 */
[----:B------:R-:W3:Y:S01]  /*4b70*/  MUFU.TANH R192, R87 ;  /* 0x0000005700c07308 */ /* 0x000ee20000002400 */
[----:B-1----:R-:W-:Y:S01]  /*4b80*/  FSEL R195, R195, -INF , !P2 ;  /* 0xff800000c3c37808 */ /* 0x002fe20005000000 */
[----:B------:R-:W-:Y:S01]  /*4b90*/  BAR.SYNC.DEFER_BLOCKING 0x0 ;  /* 0x0000000000007b1d */ /* 0x000fe20000010000 */
[----:B------:R-:W-:-:S04]  /*4ba0*/  ISETP.GE.AND P2, PT, R31, R238, PT ;  /* 0x000000ee1f00720c */ /* 0x000fc80003f46270 */
[C---:B------:R-:W-:Y:S01]  /*4bb0*/  ISETP.LT.OR P2, PT, R31.reuse, R242, P2 ;  /* 0x000000f21f00720c */ /* 0x040fe20001741670 */
[----:B------:R-:W1:Y:S01]  /*4bc0*/  MUFU.TANH R193, R80 ;  /* 0x0000005000c17308 */ /* 0x000e620000002400 */
[----:B--2---:R-:W-:Y:S02]  /*4bd0*/  FSEL R194, R194, -INF , !P5 ;  /* 0xff800000c2c27808 */ /* 0x004fe40006800000 */
[----:B------:R-:W-:-:S04]  /*4be0*/  ISETP.GE.AND P5, PT, R31, R243, PT ;  /* 0x000000f31f00720c */ /* 0x000fc80003fa6270 */
[----:B------:R-:W-:Y:S01]  /*4bf0*/  ISETP.LT.OR P5, PT, R31, R244, P5 ;  /* 0x000000f41f00720c */ /* 0x000fe20002fa1670 */
[----:B------:R-:W2:Y:S01]  /*4c00*/  MUFU.TANH R35, R35 ;  /* 0x0000002300237308 */ /* 0x000ea20000002400 */
[----:B---3--:R-:W-:Y:S02]  /*4c10*/  FSEL R192, R192, -INF , !P1 ;  /* 0xff800000c0c07808 */ /* 0x008fe40004800000 */
[----:B------:R-:W-:-:S04]  /*4c20*/  @!P0 LEA R246, P1, R165, UR6, 0x1 ;  /* 0x00000006a5f68c11 */ /* 0x000fc8000f8208ff */
[----:B------:R-:W-:Y:S01]  /*4c30*/  @!P0 LEA.HI.X R247, R165, UR7, R2, 0x1, P1 ;  /* 0x00000007a5f78c11 */ /* 0x000fe200088f0c02 */
        /* <DEDUP_REMOVED lines=69> */
.L_x_7742:
[----:B------:R-:W-:-:S04]  /*5090*/  ULEA UR6, -UR12, URZ, 0x6 ;  /* 0x0000003f0c067291 */ /* 0x000fc8000f8e313f */
[----:B------:R-:W-:Y:S02]  /*50a0*/  USHF.R.S32.HI UR7, URZ, 0x1f, UR6 ;  /* 0x0000001f3f077899 */ /* 0x000fe40008011406 */
[----:B------:R-:W-:-:S04]  /*50b0*/  MOV R8, UR6 ;  /* 0x0000000600087c02 */ /* 0x000fc80008000f00 */
[----:B------:R-:W-:-:S07]  /*50c0*/  MOV R3, UR7 ;  /* 0x0000000700037c02 */ /* 0x000fce0008000f00 */
.L_x_7743:
        /* <DEDUP_REMOVED lines=33> */
.L_x_7741:
        /* <DEDUP_REMOVED lines=55> */
[----:B------:R-:W-:Y:S01]  /*5650*/  FMUL.FTZ R196, R164, UR16 ;  /* 0x00000010a4c47c20 */ /* 0x000fe20008410000 */
[----:B--2---:R-:W-:Y:S01]  /*5660*/  FMNMX.FTZ R3, R8, R3, !PT ;  /* 0x0000000308037209 */ /* 0x004fe20007810000 */
[----:B------:R-:W-:Y:S03]  /*5670*/  LDSM.16.MT88.4 R96, [R224+0x14000] ;  /* 0x01400000e060783b */ /* 0x000fe60000004200 */
[----:B------:R-:W-:Y:S01]  /*5680*/  FSEL R196, R196, RZ, P0 ;  /* 0x000000ffc4c47208 */ /* 0x000fe20000000000 */
[C---:B------:R-:W-:Y:S01]  /*5690*/  FMUL.FTZ R33, R3.reuse, UR16 ;  /* 0x0000001003217c20 */ /* 0x040fe20008410000 */
[----:B------:R-:W-:Y:S01]  /*56a0*/  FSETP.NEU.FTZ.AND P0, PT, R3, -INF , PT ;  /* 0xff8000000300780b */ /* 0x000fe20003f1d000 */
[----:B------:R-:W-:Y:S02]  /*56b0*/  LDSM.16.MT88.4 R104, [R228+0x16000] ;  /* 0x01600000e468783b */ /* 0x000fe40000004200 */
[--C-:B------:R-:W-:Y:S01]  /*56c0*/  FFMA.FTZ R182, R49, UR16, -R196.reuse ;  /* 0x0000001031b67c23 */ /* 0x100fe200080108c4 */
[----:B------:R-:W-:Y:S01]  /*56d0*/  FSEL R33, R33, RZ, P0 ;  /* 0x000000ff21217208 */ /* 0x000fe20000000000 */
[----:B------:R-:W1:Y:S01]  /*56e0*/  LDSM.16.MT88.4 R48, [R226+0x12000] ;  /* 0x01200000e230783b */ /* 0x000e620000004200 */
        /* <DEDUP_REMOVED lines=11> */
[----:B------:R-:W3:Y:S01]  /*57a0*/  LDSM.16.MT88.4 R120, [R225+0x16000] ;  /* 0x01600000e178783b */ /* 0x000ee20000004200 */
[--C-:B------:R-:W-:Y:S01]  /*57b0*/  FFMA.FTZ R171, R14, UR16, -R33.reuse ;  /* 0x000000100eab7c23 */ /* 0x100fe20008010821 */
[--C-:B------:R-:W-:Y:S01]  /*57c0*/  FFMA.FTZ R0, R12, UR16, -R33.reuse ;  /* 0x000000100c007c23 */ /* 0x100fe20008010821 */
[--C-:B------:R-:W-:Y:S01]  /*57d0*/  FFMA.FTZ R174, R19, UR16, -R196.reuse ;  /* 0x0000001013ae7c23 */ /* 0x100fe200080108c4 */
[----:B------:R-:W4:Y:S01]  /*57e0*/  LDSM.16.MT88.4 R4, [R224+0x16000] ;  /* 0x01600000e004783b */ /* 0x000f220000004200 */
[----:B------:R-:W5:Y:S01]  /*57f0*/  MUFU.EX2 R181, R181 ;  /* 0x000000b500b57308 */ /* 0x000f620000000800 */
[--C-:B------:R-:W-:Y:S01]  /*5800*/  FFMA.FTZ R173, R17, UR16, -R196.reuse ;  /* 0x0000001011ad7c23 */ /* 0x100fe200080108c4 */
[--C-:B------:R-:W-:Y:S01]  /*5810*/  FFMA.FTZ R175, R18, UR16, -R33.reuse ;  /* 0x0000001012af7c23 */ /* 0x100fe20008010821 */
[----:B------:R-:W4:Y:S01]  /*5820*/  LDSM.16.MT88.4 R12, [R228+0x12800] ;  /* 0x01280000e40c783b */ /* 0x000f220000004200 */
[--C-:B------:R-:W-:Y:S01]  /*5830*/  FFMA.FTZ R170, R16, UR16, -R33.reuse ;  /* 0x0000001010aa7c23 */ /* 0x100fe20008010821 */
[--C-:B------:R-:W-:Y:S01]  /*5840*/  FFMA.FTZ R184, R191, UR16, -R196.reuse ;  /* 0x00000010bfb87c23 */ /* 0x100fe200080108c4 */
[--C-:B------:R-:W-:Y:S01]  /*5850*/  FFMA.FTZ R186, R189, UR16, -R196.reuse ;  /* 0x00000010bdba7c23 */ /* 0x100fe200080108c4 */
[----:B------:R-:W4:Y:S01]  /*5860*/  LDSM.16.MT88.4 R8, [R226+0x12800] ;  /* 0x01280000e208783b */ /* 0x000f220000004200 */
[----:B------:R-:W-:Y:S01]  /*5870*/  MUFU.EX2 R179, R179 ;  /* 0x000000b300b37308 */ /* 0x000fe20000000800 */
[--C-:B------:R-:W-:Y:S01]  /*5880*/  FFMA.FTZ R185, R185, UR16, -R196.reuse ;  /* 0x00000010b9b97c23 */ /* 0x100fe200080108c4 */
[--C-:B------:R-:W-:Y:S01]  /*5890*/  FFMA.FTZ R187, R187, UR16, -R196.reuse ;  /* 0x00000010bbbb7c23 */ /* 0x100fe200080108c4 */
[----:B------:R-:W4:Y:S01]  /*58a0*/  LDSM.16.MT88.4 R20, [R228+0x10800] ;  /* 0x01080000e414783b */ /* 0x000f220000004200 */
[--C-:B------:R-:W-:Y:S01]  /*58b0*/  FFMA.FTZ R188, R188, UR16, -R33.reuse ;  /* 0x00000010bcbc7c23 */ /* 0x100fe20008010821 */
[--C-:B------:R-:W-:Y:S01]  /*58c0*/  FFMA.FTZ R189, R200, UR16, -R33.reuse ;  /* 0x00000010c8bd7c23 */ /* 0x100fe20008010821 */
[--C-:B------:R-:W-:Y:S01]  /*58d0*/  FFMA.FTZ R190, R190, UR16, -R33.reuse ;  /* 0x00000010bebe7c23 */ /* 0x100fe20008010821 */
[----:B------:R-:W4:Y:S01]  /*58e0*/  LDSM.16.MT88.4 R16, [R224+0x10800] ;  /* 0x01080000e010783b */ /* 0x000f220000004200 */
[----:B------:R-:W1:Y:S01]  /*58f0*/  MUFU.EX2 R176, R176 ;  /* 0x000000b000b07308 */ /* 0x000e620000000800 */
[----:B-----5:R-:W-:Y:S01]  /*5900*/  F2FP.BF16.F32.PACK_AB R128, R181, R182 ;  /* 0x000000b6b580723e */ /* 0x020fe200000010ff */
        /* <DEDUP_REMOVED lines=54> */
[C---:B--2---:R-:W-:Y:S06]  /*5c70*/  HMMA.16816.F32.BF16 R108, R128.reuse, R112, RZ ;  /* 0x00000070806c723c */ /* 0x044fec00000418ff */
[C---:B---3--:R-:W-:Y:S01]  /*5c80*/  HMMA.16816.F32.BF16 R116, R128.reuse, R120, RZ ;  /* 0x000000788074723c */ /* 0x048fe200000418ff */
[----:B------:R-:W-:Y:S05]  /*5c90*/  MUFU.EX2 R190, R190 ;  /* 0x000000be00be7308 */ /* 0x000fea0000000800 */
[C---:B------:R-:W-:Y:S03]  /*5ca0*/  HMMA.16816.F32.BF16 R156, R128.reuse, R158, RZ ;  /* 0x0000009e809c723c */ /* 0x040fe600000418ff */
[----:B------:R-:W2:Y:S03]  /*5cb0*/  MUFU.EX2 R191, R191 ;  /* 0x000000bf00bf7308 */ /* 0x000ea60000000800 */
        /* <DEDUP_REMOVED lines=77> */
[C---:B------:R-:W-:Y:S01]  /*6190*/  HMMA.16816.F32.BF16 R104, R4.reuse, R22, R104 ;  /* 0x000000160468723c */ /* 0x040fe20000041868 */
[----:B------:R-:W5:Y:S05]  /*61a0*/  LDSM.16.MT88.4 R20, [R224+0x11000] ;  /* 0x01100000e014783b */ /* 0x000f6a0000004200 */
        /* <DEDUP_REMOVED lines=103> */
[C---:B------:R-:W-:Y:S06]  /*6820*/  HMMA.16816.F32.BF16 R72, R4.reuse, R34, R72 ;  /* 0x000000220448723c */ /* 0x040fec0000041848 */
[C---:B------:R-:W-:Y:S06]  /*6830*/  HMMA.16816.F32.BF16 R76, R4.reuse, R28, R76 ;  /* 0x0000001c044c723c */ /* 0x040fec000004184c */
[C---:B------:R-:W-:Y:S06]  /*6840*/  HMMA.16816.F32.BF16 R80, R4.reuse, R30, R80 ;  /* 0x0000001e0450723c */ /* 0x040fec0000041850 */
[C---:B---3--:R-:W-:Y:S06]  /*6850*/  HMMA.16816.F32.BF16 R92, R4.reuse, R24, R92 ;  /* 0x00000018045c723c */ /* 0x048fec000004185c */
[C---:B------:R-:W-:Y:S06]  /*6860*/  HMMA.16816.F32.BF16 R96, R4.reuse, R26, R96 ;  /* 0x0000001a0460723c */ /* 0x040fec0000041860 */
[C---:B-----5:R-:W-:Y:S06]  /*6870*/  HMMA.16816.F32.BF16 R100, R4.reuse, R20, R100 ;  /* 0x000000140464723c */ /* 0x060fec0000041864 */
[C---:B------:R-:W-:Y:S06]  /*6880*/  HMMA.16816.F32.BF16 R104, R4.reuse, R22, R104 ;  /* 0x000000160468723c */ /* 0x040fec0000041868 */
[C---:B--2---:R-:W-:Y:S06]  /*6890*/  HMMA.16816.F32.BF16 R108, R4.reuse, R16, R108 ;  /* 0x00000010046c723c */ /* 0x044fec000004186c */
[C---:B------:R-:W-:Y:S06]  /*68a0*/  HMMA.16816.F32.BF16 R112, R4.reuse, R18, R112 ;  /* 0x000000120470723c */ /* 0x040fec0000041870 */
[C---:B-1----:R-:W-:Y:S06]  /*68b0*/  HMMA.16816.F32.BF16 R116, R4.reuse, R12, R116 ;  /* 0x0000000c0474723c */ /* 0x042fec0000041874 */
        /* <DEDUP_REMOVED lines=81> */
.L_x_7745:
[----:B------:R-:W-:-:S04]  /*6dd0*/  ULEA UR22, -UR8, URZ, 0x6 ;  /* 0x0000003f08167291 */ /* 0x000fc8000f8e313f */
[----:B------:R-:W-:-:S12]  /*6de0*/  USHF.R.S32.HI UR5, URZ, 0x1f, UR22 ;  /* 0x0000001f3f057899 */ /* 0x000fd80008011416 */
.L_x_7746:
        /* <DEDUP_REMOVED lines=499> */
.L_x_7748:
[----:B------:R-:W-:-:S04]  /*8d20*/  ULEA UR5, -UR12, URZ, 0x6 ;  /* 0x0000003f0c057291 */ /* 0x000fc8000f8e313f */
[----:B------:R-:W-:Y:S02]  /*8d30*/  USHF.R.S32.HI UR4, URZ, 0x1f, UR5 ;  /* 0x0000001f3f047899 */ /* 0x000fe40008011405 */
[----:B------:R-:W-:-:S04]  /*8d40*/  MOV R12, UR5 ;  /* 0x00000005000c7c02 */ /* 0x000fc80008000f00 */
[----:B------:R-:W-:-:S07]  /*8d50*/  MOV R7, UR4 ;  /* 0x0000000400077c02 */ /* 0x000fce0008000f00 */
.L_x_7749:
        /* <DEDUP_REMOVED lines=32> */
.L_x_7747:
        /* <DEDUP_REMOVED lines=489> */
.L_x_7744:
        /* <DEDUP_REMOVED lines=15> */
.L_x_7754:
        /* <DEDUP_REMOVED lines=69> */
.L_x_7751:
        /* <DEDUP_REMOVED lines=372> */
.L_x_7753:
        /* <DEDUP_REMOVED lines=28> */
.L_x_7752:
        /* <DEDUP_REMOVED lines=627> */
.L_x_7750:
        /* <DEDUP_REMOVED lines=9> */
[----:B------:R-:W5:Y:S01]  /*f3f0*/  S2R R19, SR_CTAID.Y ;  /* 0x0000000000137919 */ /* 0x000f620000002600 */
[----:B------:R-:W5:Y:S01]  /*f400*/  S2R R18, SR_CTAID.X ;  /* 0x0000000000127919 */ /* 0x000f620000002500 */
[----:B-1----:R-:W-:Y:S01]  /*f410*/  FADD.FTZ R9, R9, R250 ;  /* 0x000000fa09097221 */ /* 0x002fe20000010000 */
[----:B--2---:R-:W-:-:S03]  /*f420*/  ULEA UR5, UR5, UR4, 0x18 ;  /* 0x0000000405057291 */ /* 0x004fc6000f8ec03f */
[----:B------:R-:W1:Y:S01]  /*f430*/  S2UR UR4, SR_CTAID.Z ;  /* 0x00000000000479c3 */ /* 0x000e620000002700 */
[----:B---3--:R-:W-:Y:S01]  /*f440*/  FADD.FTZ R8, R8, R251 ;  /* 0x000000fb08087221 */ /* 0x008fe20000010000 */
[----:B------:R-:W2:Y:S04]  /*f450*/  SHFL.BFLY PT, R6, R9, 0x1, 0x1f ;  /* 0x0c201f0009067f89 */ /* 0x000ea800000e0000 */
[----:B------:R-:W3:Y:S01]  /*f460*/  SHFL.BFLY PT, R5, R8, 0x1, 0x1f ;  /* 0x0c201f0008057f89 */ /* 0x000ee200000e0000 */
[----:B----4-:R-:W-:-:S04]  /*f470*/  SHF.R.S32.HI R10, RZ, 0x1f, R7 ;  /* 0x0000001fff0a7819 */ /* 0x010fc80000011407 */
[CC--:B------:R-:W-:Y:S02]  /*f480*/  LEA.HI R2, R10.reuse, R7.reuse, RZ, 0x2 ;  /* 0x000000070a027211 */ /* 0x0c0fe400078f10ff */
[----:B------:R-:W-:Y:S02]  /*f490*/  LEA.HI R10, R10, R7, RZ, 0x5 ;  /* 0x000000070a0a7211 */ /* 0x000fe400078f28ff */
[--C-:B------:R-:W-:Y:S02]  /*f4a0*/  SHF.R.S32.HI R13, RZ, 0x2, R2.reuse ;  /* 0x00000002ff0d7819 */ /* 0x100fe40000011402 */
[----:B------:R-:W-:Y:S02]  /*f4b0*/  SHF.R.S32.HI R12, RZ, 0x1f, R2 ;  /* 0x0000001fff0c7819 */ /* 0x000fe40000011402 */
[----:B------:R-:W-:Y:S01]  /*f4c0*/  SHF.R.S32.HI R15, RZ, 0x1f, R0 ;  /* 0x0000001fff0f7819 */ /* 0x000fe20000011400 */
[----:B--2---:R-:W-:Y:S01]  /*f4d0*/  FADD.FTZ R6, R9, R6 ;  /* 0x0000000609067221 */ /* 0x004fe20000010000 */
[----:B------:R-:W-:-:S02]  /*f4e0*/  LEA.HI R12, R12, R13, RZ, 0x3 ;  /* 0x0000000d0c0c7211 */ /* 0x000fc400078f18ff */
[----:B------:R-:W-:Y:S01]  /*f4f0*/  MOV R9, 0x3f800000 ;  /* 0x3f80000000097802 */ /* 0x000fe20000000f00 */
[----:B---3--:R-:W-:Y:S01]  /*f500*/  FADD.FTZ R5, R8, R5 ;  /* 0x0000000508057221 */ /* 0x008fe20000010000 */
[----:B------:R-:W-:Y:S01]  /*f510*/  BAR.SYNC.DEFER_BLOCKING 0x0 ;  /* 0x0000000000007b1d */ /* 0x000fe20000010000 */
[----:B------:R-:W-:Y:S02]  /*f520*/  FSETP.NE.FTZ.AND P4, PT, R6, RZ, PT ;  /* 0x000000ff0600720b */ /* 0x000fe40003f95000 */
[----:B------:R-:W-:Y:S02]  /*f530*/  LOP3.LUT R8, R10, 0xffffffe0, RZ, 0xc0, !PT ;  /* 0xffffffe00a087812 */ /* 0x000fe400078ec0ff */
[----:B------:R-:W-:Y:S02]  /*f540*/  FSETP.NE.FTZ.AND P3, PT, R5, RZ, PT ;  /* 0x000000ff0500720b */ /* 0x000fe40003f75000 */
[----:B------:R-:W-:Y:S02]  /*f550*/  IADD3 R8, R7, -R8, RZ ;  /* 0x8000000807087210 */ /* 0x000fe40007ffe0ff */
[----:B------:R-:W-:-:S02]  /*f560*/  LOP3.LUT R12, R12, 0xfffffff8, RZ, 0xc0, !PT ;  /* 0xfffffff80c0c7812 */ /* 0x000fc400078ec0ff */
[----:B------:R-:W-:Y:S02]  /*f570*/  SHF.R.S32.HI R10, RZ, 0x5, R10 ;  /* 0x00000005ff0a7819 */ /* 0x000fe4000001140a */
[CC--:B------:R-:W-:Y:S01]  /*f580*/  LEA.HI R4, R15.reuse, R0.reuse, RZ, 0x4 ;  /* 0x000000000f047211 */ /* 0x0c0fe200078f20ff */
[----:B------:R-:W2:Y:S01]  /*f590*/  @P4 MUFU.RCP R11, R6 ;  /* 0x00000006000b4308 */ /* 0x000ea20000001000 */
[----:B------:R-:W-:Y:S01]  /*f5a0*/  LEA.HI R15, R15, R0, RZ, 0x5 ;  /* 0x000000000f0f7211 */ /* 0x000fe200078f28ff */
[----:B------:R-:W3:Y:S01]  /*f5b0*/  @P4 LDC R21, c[0x0][0x2e8] ;  /* 0x0000ba00ff154b82 */ /* 0x000ee20000000800 */
[----:B------:R-:W-:Y:S02]  /*f5c0*/  LOP3.LUT P5, RZ, R8, 0x3, RZ, 0xc0, !PT ;  /* 0x0000000308ff7812 */ /* 0x000fe400078ac0ff */
[----:B------:R-:W-:Y:S02]  /*f5d0*/  IADD3 R8, R13, -R12, RZ ;  /* 0x8000000c0d087210 */ /* 0x000fe40007ffe0ff */
[----:B------:R-:W-:Y:S01]  /*f5e0*/  LOP3.LUT R2, R2, 0x1ffffffc, RZ, 0xc0, !PT ;  /* 0x1ffffffc02027812 */ /* 0x000fe200078ec0ff */
[----:B------:R-:W4:Y:S01]  /*f5f0*/  @P3 MUFU.RCP R9, R5 ;  /* 0x0000000500093308 */ /* 0x000f220000001000 */
[----:B------:R-:W-:Y:S01]  /*f600*/  SHF.R.S32.HI R13, RZ, 0x1f, R10 ;  /* 0x0000001fff0d7819 */ /* 0x000fe2000001140a */
[----:B------:R-:W3:Y:S01]  /*f610*/  @P3 LDC R22, c[0x0][0x2e8] ;  /* 0x0000ba00ff163b82 */ /* 0x000ee20000000800 */
[----:B------:R-:W-:-:S02]  /*f620*/  LOP3.LUT R17, R4, 0xfffffff0, RZ, 0xc0, !PT ;  /* 0xfffffff004117812 */ /* 0x000fc400078ec0ff */
[----:B------:R-:W-:Y:S02]  /*f630*/  LOP3.LUT R15, R15, 0xffffffe0, RZ, 0xc0, !PT ;  /* 0xffffffe00f0f7812 */ /* 0x000fe400078ec0ff */
[----:B------:R-:W-:Y:S01]  /*f640*/  IADD3 R7, -R2, R7, RZ ;  /* 0x0000000702077210 */ /* 0x000fe20007ffe1ff */
[----:B------:R-:W1:Y:S01]  /*f650*/  @P3 MUFU.LG2 R5, R5 ;  /* 0x0000000500053308 */ /* 0x000e620000000c00 */
[----:B------:R-:W-:Y:S01]  /*f660*/  LEA.HI R13, R13, R10, RZ, 0x2 ;  /* 0x0000000a0d0d7211 */ /* 0x000fe200078f10ff */
[----:B--2---:R-:W-:Y:S01]  /*f670*/  FMUL.FTZ R160, R11, R160 ;  /* 0x000000a00ba07220 */ /* 0x004fe20000410000 */
        /* <DEDUP_REMOVED lines=67> */
[C---:B----4-:R-:W-:Y:S01]  /*fab0*/  FMUL.FTZ R163, R9.reuse, R163 ;  /* 0x000000a309a37220 */ /* 0x050fe20000410000 */
        /* <DEDUP_REMOVED lines=71> */
[----:B------:R-:W2:Y:S01]  /*ff30*/  @P4 MUFU.LG2 R6, R6 ;  /* 0x0000000600064308 */ /* 0x000ea20000000c00 */
        /* <DEDUP_REMOVED lines=37> */
[----:B-1----:R-:W-:Y:S01]  /*10190*/  @P3 FMUL.FTZ R2, R5, 0.69314718246459960938 ;  /* 0x3f31721805023820 */ /* 0x002fe20000410000 */
        /* <DEDUP_REMOVED lines=52> */
[----:B-1----:R-:W-:-:S03]  /*104e0*/  IADD3 R7, RZ, -UR17, RZ ;  /* 0x80000011ff077c10 */ /* 0x002fc6000fffe0ff */
[----:B------:R1:W-:Y:S02]  /*104f0*/  STS.64 [R8+0xc000], R116 ;  /* 0x00c0007408007388 */ /* 0x0003e40000000a00 */
[----:B------:R-:W-:Y:S02]  /*10500*/  IMAD R7, R20, R7, UR4 ;  /* 0x0000000414077e24 */ /* 0x000fe4000f8e0207 */
[----:B------:R1:W-:Y:S01]  /*10510*/  STS.64 [R8+0xc800], R118 ;  /* 0x00c8007608007388 */ /* 0x0003e20000000a00 */
[----:B----4-:R-:W-:Y:S01]  /*10520*/  MOV R9, 0xff800000 ;  /* 0xff80000000097802 */ /* 0x010fe20000000f00 */
[----:B------:R-:W-:Y:S02]  /*10530*/  IMAD R20, R19, R20, R7 ;  /* 0x0000001413147224 */ /* 0x000fe400078e0207 */
[----:B------:R1:W-:Y:S01]  /*10540*/  STS.64 [R12+0xc000], R120 ;  /* 0x00c000780c007388 */ /* 0x0003e20000000a00 */
[----:B---3--:R-:W-:Y:S01]  /*10550*/  @P3 FFMA.FTZ R9, R3, R22, R2 ;  /* 0x0000001603093223 */ /* 0x008fe20000010002 */
[----:B------:R-:W-:Y:S01]  /*10560*/  LEA R2, R4, UR5, 0x2 ;  /* 0x0000000504027c11 */ /* 0x000fe2000f8e10ff */
[----:B------:R-:W-:Y:S01]  /*10570*/  IMAD R18, R20, R17, R18 ;  /* 0x0000001114127224 */ /* 0x000fe200078e0212 */
[----:B------:R1:W-:Y:S01]  /*10580*/  STS.64 [R12+0xc800], R122 ;  /* 0x00c8007a0c007388 */ /* 0x0003e20000000a00 */
[----:B------:R-:W-:Y:S01]  /*10590*/  MOV R7, 0xff800000 ;  /* 0xff80000000077802 */ /* 0x000fe20000000f00 */
[----:B--2---:R-:W-:-:S02]  /*105a0*/  @P4 FMUL.FTZ R11, R6, 0.69314718246459960938 ;  /* 0x3f317218060b4820 */ /* 0x004fc40000410000 */
        /* <DEDUP_REMOVED lines=14> */
[----:B-1----:R-:W-:-:S04]  /*10690*/  LEA R10, P0, R3, UR4, 0x2 ;  /* 0x00000004030a7c11 */ /* 0x002fc8000f8010ff */
[----:B------:R-:W-:-:S05]  /*106a0*/  LEA.HI.X R11, R3, UR5, R4, 0x2, P0 ;  /* 0x00000005030b7c11 */ /* 0x000fca00080f1404 */
[----:B------:R2:W-:Y:S04]  /*106b0*/  @!P2 STG.E desc[UR18][R10.64], R7 ;  /* 0x000000070a00a986 */ /* 0x0005e8000c101912 */
[----:B------:R2:W-:Y:S02]  /*106c0*/  @!P1 STG.E desc[UR18][R10.64+0x20], R9 ;  /* 0x000020090a009986 */ /* 0x0005e4000c101912 */
.L_x_7756:
[----:B------:R-:W-:Y:S05]  /*106d0*/  BSYNC B0 ;  /* 0x0000000000007941 */ /* 0x000fea0003800000 */
.L_x_7755:
[----:B------:R-:W-:Y:S01]  /*106e0*/  ULDC UR4, c[0x0][0x2dc] ;  /* 0x0000b70000047ab9 */ /* 0x000fe20000000800 */
[----:B------:R-:W-:Y:S01]  /*106f0*/  IMAD.WIDE R24, R0, 0x100, R24 ;  /* 0x0000010000187825 */ /* 0x000fe200078e0218 */
[----:B-1----:R-:W1:Y:S03]  /*10700*/  LDS.128 R128, [R2] ;  /* 0x0000000002807984 */ /* 0x002e660000000c00 */
        /* <DEDUP_REMOVED lines=45> */
[----:B--2---:R-:W2:Y:S04]  /*109e0*/  LDS.128 R8, [R2+0xe800] ;  /* 0x00e8000002087984 */ /* 0x004ea80000000c00 */
[----:B------:R-:W2:Y:S04]  /*109f0*/  LDS.128 R4, [R2+0xf000] ;  /* 0x00f0000002047984 */ /* 0x000ea80000000c00 */
[----:B------:R2:W2:Y:S04]  /*10a00*/  LDS.128 R124, [R2+0x3800] ;  /* 0x00380000027c7984 */ /* 0x0004a80000000c00 */
[----:B------:R2:W2:Y:S04]  /*10a10*/  LDS.128 R120, [R2+0x7800] ;  /* 0x0078000002787984 */ /* 0x0004a80000000c00 */
[----:B------:R2:W2:Y:S04]  /*10a20*/  LDS.128 R116, [R2+0xb800] ;  /* 0x00b8000002747984 */ /* 0x0004a80000000c00 */
[----:B------:R2:W2:Y:S04]  /*10a30*/  LDS.128 R112, [R2+0xf800] ;  /* 0x00f8000002707984 */ /* 0x0004a80000000c00 */
[----:B-1----:R1:W-:Y:S04]  /*10a40*/  @!P0 STG.E.64 desc[UR18][R132.64], R128 ;  /* 0x0000008084008986 */ /* 0x0023e8000c101b12 */
        /* <DEDUP_REMOVED lines=27> */
[----:B--2---:R1:W-:Y:S04]  /*10c00*/  @!P2 STG.E.128 desc[UR18][R132.64+0xa300], R8 ;  /* 0x00a300088400a986 */ /* 0x0043e8000c101d12 */
[----:B------:R1:W-:Y:S01]  /*10c10*/  @!P1 STG.E.128 desc[UR18][R132.64+0xc300], R4 ;  /* 0x00c3000484009986 */ /* 0x0003e2000c101d12 */
[----:B------:R-:W-:Y:S05]  /*10c20*/  @P0 EXIT ;  /* 0x000000000000094d */ /* 0x000fea0003800000 */
[----:B------:R-:W-:Y:S04]  /*10c30*/  STG.E.128 desc[UR18][R132.64+0xe000], R124 ;  /* 0x00e0007c84007986 */ /* 0x000fe8000c101d12 */
[----:B------:R-:W-:Y:S04]  /*10c40*/  STG.E.128 desc[UR18][R132.64+0xe100], R120 ;  /* 0x00e1007884007986 */ /* 0x000fe8000c101d12 */
[----:B------:R-:W-:Y:S04]  /*10c50*/  STG.E.128 desc[UR18][R132.64+0xe200], R116 ;  /* 0x00e2007484007986 */ /* 0x000fe8000c101d12 */
[----:B------:R-:W-:Y:S01]  /*10c60*/  STG.E.128 desc[UR18][R132.64+0xe300], R112 ;  /* 0x00e3007084007986 */ /* 0x000fe2000c101d12 */
[----:B------:R-:W-:Y:S05]  /*10c70*/  EXIT ;  /* 0x000000000000794d */ /* 0x000fea0003800000 */
.L_x_7757:
        /* <DEDUP_REMOVED lines=16> */
.L_x_9079:


//--------------------- .text._ZN5flash24flash_fwd_splitkv_kernelI23Flash_fwd_kernel_traitsILi256ELi64ELi64ELi4ELb0ELb0EN7cutlass10bfloat16_tE19Flash_kernel_traitsILi256ELi64ELi64ELi4ES3_EELb0ELb1ELb1ELb0ELb0ELb0ELb1ELb0EEEvNS_16Flash_fwd_paramsE --------------------------
	.section	.text._ZN5flash24flash_fwd_splitkv_kernelI23Flash_fwd_kernel_traitsILi256ELi64ELi64ELi4ELb0ELb0EN7cutlass10bfloat16_tE19Flash_kernel_traitsILi256ELi64ELi64ELi4ES3_EELb0ELb1ELb1ELb0ELb0ELb0ELb1ELb0EEEvNS_16Flash_fwd_paramsE,"ax",@progbits
	.align	128
        .global         _ZN5flash24flash_fwd_splitkv_kernelI23Flash_fwd_kernel_traitsILi256ELi64ELi64ELi4ELb0ELb0EN7cutlass10bfloat16_tE19Flash_kernel_traitsILi256ELi64ELi64ELi4ES3_EELb0ELb1ELb1ELb0ELb0ELb0ELb1ELb0EEEvNS_16Flash_fwd_paramsE
        .type           _ZN5flash24flash_fwd_splitkv_kernelI23Flash_fwd_kernel_traitsILi256ELi64ELi64ELi4ELb0ELb0EN7cutlass10bfloat16_tE19Flash_kernel_traitsILi256ELi64ELi64ELi4ES3_EELb0ELb1ELb1ELb0ELb0ELb0ELb1ELb0EEEvNS_16Flash_fwd_paramsE,@function
        .size           _ZN5flash24flash_fwd_splitkv_kernelI23Flash_fwd_kernel_traitsILi256ELi64ELi64ELi4ELb0ELb0EN7cutlass10bfloat16_tE19Flash_kernel_traitsILi256ELi64ELi64ELi4ES3_EELb0ELb1ELb1ELb0ELb0ELb0ELb1ELb0EEEvNS_16Flash_fwd_paramsE,(.L_x_9080 - _ZN5flash24flash_fwd_splitkv_kernelI23Flash_fwd_kernel_traitsILi256ELi64ELi64ELi4ELb0ELb0EN7cutlass10bfloat16_tE19Flash_kernel_traitsILi256ELi64ELi64ELi4ES3_EELb0ELb1ELb1ELb0ELb0ELb0ELb1ELb0EEEvNS_16Flash_fwd_paramsE)
        .other          _ZN5flash24flash_fwd_splitkv_kernelI23Flash_fwd_kernel_traitsILi256ELi64ELi64ELi4ELb0ELb0EN7cutlass10bfloat16_tE19Flash_kernel_traitsILi256ELi64ELi64ELi4ES3_EELb0ELb1ELb1ELb0ELb0ELb0ELb1ELb0EEEvNS_16Flash_fwd_paramsE,@"STO_CUDA_ENTRY STV_DEFAULT"
_ZN5flash24flash_fwd_splitkv_kernelI23Flash_fwd_kernel_traitsILi256ELi64ELi64ELi4ELb0ELb0EN7cutlass10bfloat16_tE19Flash_kernel_traitsILi256ELi64ELi64ELi4ES3_EELb0ELb1ELb1ELb0ELb0ELb0ELb1ELb0EEEvNS_16Flash_fwd_paramsE:
.text._ZN5flash24flash_fwd_splitkv_kernelI23Flash_fwd_kernel_traitsILi256ELi64ELi64ELi4ELb0ELb0EN7cutlass10bfloat16_tE19Flash_kernel_traitsILi256ELi64ELi64ELi4ES3_EELb0ELb1ELb1ELb0ELb0ELb0ELb1ELb0EEEvNS_16Flash_fwd_paramsE:
        /* <DEDUP_REMOVED lines=76> */
.L_x_7758:
[----:B------:R-:W-:-:S04]  /*04c0*/  ULDC UR10, c[0x0][0x2c8] ;  /* 0x0000b200000a7ab9 */ /* 0x000fc80000000800 */
.L_x_7759:
        /* <DEDUP_REMOVED lines=18> */
[----:B------:R-:W2:Y:S03]  /*05f0*/  S2R R84, SR_TID.X ;  /* 0x0000000000547919 */ /* 0x000ea60000002100 */
        /* <DEDUP_REMOVED lines=26> */
[----:B------:R-:W-:Y:S01]  /*07a0*/  ULDC UR19, c[0x0][0x394] ;  /* 0x0000e50000137ab9 */ /* 0x000fe20000000800 */
[----:B------:R-:W-:Y:S01]  /*07b0*/  UIMAD UR13, UR17, UR4, UR13 ;  /* 0x00000004110d72a4 */ /* 0x000fe2000f8e020d */
[----:B------:R-:W-:Y:S02]  /*07c0*/  ULDC UR18, c[0x0][0x398] ;  /* 0x0000e60000127ab9 */ /* 0x000fe40000000800 */
        /* <DEDUP_REMOVED lines=89> */
.L_x_7762:
[----:B------:R-:W-:Y:S05]  /*0d60*/  BSYNC B0 ;  /* 0x0000000000007941 */ /* 0x000fea0003800000 */
.L_x_7761:
        /* <DEDUP_REMOVED lines=13> */
.L_x_7764:
[----:B------:R-:W-:Y:S05]  /*0e40*/  BSYNC B0 ;  /* 0x0000000000007941 */ /* 0x000fea0003800000 */
.L_x_7763:
        /* <DEDUP_REMOVED lines=12> */
.L_x_7766:
[----:B------:R-:W-:Y:S05]  /*0f10*/  BSYNC B0 ;  /* 0x0000000000007941 */ /* 0x000fea0003800000 */
.L_x_7765:
        /* <DEDUP_REMOVED lines=12> */
.L_x_7768:
[----:B------:R-:W-:Y:S05]  /*0fe0*/  BSYNC B0 ;  /* 0x0000000000007941 */ /* 0x000fea0003800000 */
.L_x_7767:
        /* <DEDUP_REMOVED lines=11> */
.L_x_7770:
[----:B------:R-:W-:Y:S05]  /*10a0*/  BSYNC B0 ;  /* 0x0000000000007941 */ /* 0x000fea0003800000 */
.L_x_7769:
        /* <DEDUP_REMOVED lines=11> */
.L_x_7772:
[----:B------:R-:W-:Y:S05]  /*1160*/  BSYNC B0 ;  /* 0x0000000000007941 */ /* 0x000fea0003800000 */
.L_x_7771:
        /* <DEDUP_REMOVED lines=11> */
.L_x_7774:
[----:B------:R-:W-:Y:S05]  /*1220*/  BSYNC B0 ;  /* 0x0000000000007941 */ /* 0x000fea0003800000 */
.L_x_7773:
        /* <DEDUP_REMOVED lines=11> */
.L_x_7776:
[----:B------:R-:W-:Y:S05]  /*12e0*/  BSYNC B0 ;  /* 0x0000000000007941 */ /* 0x000fea0003800000 */
.L_x_7775:
        /* <DEDUP_REMOVED lines=31> */
.L_x_7760:
        /* <DEDUP_REMOVED lines=29> */
.L_x_7777:
        /* <DEDUP_REMOVED lines=46> */
[----:B------:R-:W-:-:S03]  /*1990*/  UIMAD UR14, UR11, UR10, UR14 ;  /* 0x0000000a0b0e72a4 */ /* 0x000fc6000f8e020e */
[----:B------:R-:W-:Y:S02]  /*19a0*/  ULDC.64 UR10, c[0x0][0x248] ;  /* 0x00009200000a7ab9 */ /* 0x000fe40000000a00 */
        /* <DEDUP_REMOVED lines=27> */
[----:B------:R-:W-:Y:S02]  /*1b60*/  UIMAD UR5, UR16, UR5, UR25 ;  /* 0x00000005100572a4 */ /* 0x000fe4000f8e0219 */
[----:B------:R-:W-:Y:S02]  /*1b70*/  USHF.R.S32.HI UR25, URZ, 0x1f, UR14 ;  /* 0x0000001f3f197899 */ /* 0x000fe4000801140e */
[----:B------:R-:W-:Y:S02]  /*1b80*/  UIADD3 UR7, UR7, UR5, URZ ;  /* 0x0000000507077290 */ /* 0x000fe4000fffe03f */
[----:B------:R-:W-:Y:S02]  /*1b90*/  UIMAD UR28, UR25, UR10, URZ ;  /* 0x0000000a191c72a4 */ /* 0x000fe4000f8e023f */
[----:B------:R-:W-:Y:S02]  /*1ba0*/  UIMAD.WIDE.U32 UR30, UR14, UR10, UR6 ;  /* 0x0000000a0e1e72a5 */ /* 0x000fe4000f8e0006 */
[----:B------:R-:W-:Y:S01]  /*1bb0*/  UIMAD UR28, UR14, UR11, UR28 ;  /* 0x0000000b0e1c72a4 */ /* 0x000fe2000f8e021c */
[----:B------:R-:W-:Y:S01]  /*1bc0*/  ULDC.64 UR6, c[0x0][0x260] ;  /* 0x0000980000067ab9 */ /* 0x000fe20000000a00 */
[----:B------:R-:W-:-:S02]  /*1bd0*/  ULDC.64 UR4, c[0x0][0x238] ;  /* 0x00008e0000047ab9 */ /* 0x000fc40000000a00 */
[----:B------:R-:W-:Y:S01]  /*1be0*/  UIADD3 UR28, UR31, UR28, URZ ;  /* 0x0000001c1f1c7290 */ /* 0x000fe2000fffe03f */
[----:B------:R-:W-:Y:S01]  /*1bf0*/  IMAD.U32 R5, RZ, RZ, UR31 ;  /* 0x0000001fff057e24 */ /* 0x000fe2000f8e00ff */
[----:B------:R-:W-:Y:S01]  /*1c00*/  UIMAD UR13, UR13, UR4, URZ ;  /* 0x000000040d0d72a4 */ /* 0x000fe2000f8e023f */
[----:B------:R-:W-:Y:S01]  /*1c10*/  IMAD.U32 R4, RZ, RZ, UR30 ;  /* 0x0000001eff047e24 */ /* 0x000fe2000f8e00ff */
[----:B------:R-:W-:Y:S01]  /*1c20*/  UIMAD.WIDE.U32 UR30, UR16, UR4, URZ ;  /* 0x00000004101e72a5 */ /* 0x000fe2000f8e003f */
[----:B------:R-:W-:Y:S01]  /*1c30*/  IMAD R7, R3, UR6, RZ ;  /* 0x0000000603077c24 */ /* 0x000fe2000f8e02ff */
[----:B------:R-:W-:Y:S01]  /*1c40*/  MOV R5, UR28 ;  /* 0x0000001c00057c02 */ /* 0x000fe20008000f00 */
[----:B------:R-:W-:Y:S02]  /*1c50*/  UIMAD UR5, UR16, UR5, UR13 ;  /* 0x00000005100572a4 */ /* 0x000fe4000f8e020d */
[C---:B------:R-:W-:Y:S02]  /*1c60*/  IMAD R24, R6.reuse, UR7, R7 ;  /* 0x0000000706187c24 */ /* 0x040fe4000f8e0207 */
[----:B------:R-:W-:Y:S01]  /*1c70*/  IMAD.WIDE.U32 R34, R6, UR6, R4 ;  /* 0x0000000606227c25 */ /* 0x000fe2000f8e0004 */
[----:B------:R-:W-:-:S03]  /*1c80*/  UIADD3 UR28, UR31, UR5, URZ ;  /* 0x000000051f1c7290 */ /* 0x000fc6000fffe03f */
[----:B------:R-:W-:Y:S01]  /*1c90*/  IMAD.IADD R24, R35, 0x1, R24 ;  /* 0x0000000123187824 */ /* 0x000fe200078e0218 */
[----:B------:R-:W-:Y:S08]  /*1ca0*/  BRA `(.L_x_7779) ;  /* 0x00000004003c7947 */ /* 0x000ff00003800000 */
.L_x_7778:
        /* <DEDUP_REMOVED lines=46> */
.L_x_7780:
        /* <DEDUP_REMOVED lines=33> */
.L_x_7779:
        /* <DEDUP_REMOVED lines=19> */
[----:B------:R-:W-:Y:S01]  /*22d0*/  USHF.R.S32.HI UR9, URZ, 0x1f, UR8 ;  /* 0x0000001f3f097899 */ /* 0x000fe20008011408 */
[----:B------:R-:W-:Y:S01]  /*22e0*/  IMAD.IADD R19, R84, 0x1, -R19 ;  /* 0x0000000154137824 */ /* 0x000fe200078e0a13 */
[----:B------:R-:W-:Y:S01]  /*22f0*/  @!UP0 ULDC.64 UR4, c[0x0][0x228] ;  /* 0x00008a0000048ab9 */ /* 0x000fe20000000a00 */
[----:B------:R-:W-:Y:S01]  /*2300*/  IMAD.SHL.U32 R232, R2, 0x8, RZ ;  /* 0x0000000802e87824 */ /* 0x000fe200078e00ff */
[----:B------:R-:W-:Y:S01]  /*2310*/  @!UP0 UIMAD UR16, UR16, UR4, URZ ;  /* 0x00000004101082a4 */ /* 0x000fe2000f8e023f */
[----:B------:R-:W-:Y:S01]  /*2320*/  LOP3.LUT R231, R231, 0x1c0, RZ, 0xc0, !PT ;  /* 0x000001c0e7e77812 */ /* 0x000fe200078ec0ff */
[----:B------:R-:W-:Y:S01]  /*2330*/  @!UP0 UIMAD.WIDE.U32 UR34, UR15, UR4, URZ ;  /* 0x000000040f2282a5 */ /* 0x000fe2000f8e003f */
[----:B------:R-:W-:Y:S01]  /*2340*/  SHF.R.S32.HI R16, RZ, 0x1f, R19 ;  /* 0x0000001fff107819 */ /* 0x000fe20000011413 */
[----:B------:R-:W-:Y:S01]  /*2350*/  @!UP0 UIMAD UR16, UR15, UR5, UR16 ;  /* 0x000000050f1082a4 */ /* 0x000fe2000f8e0210 */
[--C-:B------:R-:W-:Y:S01]  /*2360*/  SHF.R.S32.HI R25, RZ, 0x1f, R232.reuse ;  /* 0x0000001fff197819 */ /* 0x100fe200000114e8 */
[----:B------:R-:W-:Y:S01]  /*2370*/  VIADD R32, R22, 0x10 ;  /* 0x0000001016207836 */ /* 0x000fe20000000000 */
[----:B------:R-:W-:Y:S01]  /*2380*/  ULDC.64 UR4, c[0x0][0x258] ;  /* 0x0000960000047ab9 */ /* 0x000fe20000000a00 */
[----:B------:R-:W-:Y:S01]  /*2390*/  @!UP0 UIADD3 UR13, UR35, UR16, URZ ;  /* 0x00000010230d8290 */ /* 0x000fe2000fffe03f */
[----:B------:R-:W-:Y:S01]  /*23a0*/  IADD3 R6, P1, R232, UR30, RZ ;  /* 0x0000001ee8067c10 */ /* 0x000fe2000ff3e0ff */
[----:B------:R-:W-:Y:S01]  /*23b0*/  UIMAD UR16, UR9, UR4, URZ ;  /* 0x00000004091072a4 */ /* 0x000fe2000f8e023f */
[----:B------:R-:W-:Y:S01]  /*23c0*/  LEA.HI R16, R16, R19, RZ, 0x3 ;  /* 0x0000001310107211 */ /* 0x000fe200078f18ff */
[----:B------:R-:W-:Y:S01]  /*23d0*/  @!UP0 UMOV UR32, UR34 ;  /* 0x0000002200208c82 */ /* 0x000fe20008000000 */
[----:B------:R-:W-:Y:S01]  /*23e0*/  LOP3.LUT R0, R231, 0x38, R232, 0xf8, !PT ;  /* 0x00000038e7007812 */ /* 0x000fe200078ef8e8 */
[----:B------:R-:W-:Y:S01]  /*23f0*/  IMAD.U32 R26, RZ, RZ, UR4 ;  /* 0x00000004ff1a7e24 */ /* 0x000fe2000f8e00ff */
[----:B------:R-:W-:Y:S01]  /*2400*/  IADD3.X R7, R25, UR28, RZ, P1, !PT ;  /* 0x0000001c19077c10 */ /* 0x000fe20008ffe4ff */
[----:B------:R-:W-:Y:S01]  /*2410*/  UIMAD UR28, UR8, UR5, UR16 ;  /* 0x00000005081c72a4 */ /* 0x000fe2000f8e0210 */
[----:B------:R-:W-:Y:S01]  /*2420*/  SHF.R.U32.HI R231, RZ, 0x3, R231 ;  /* 0x00000003ffe77819 */ /* 0x000fe200000116e7 */
[----:B------:R-:W-:Y:S01]  /*2430*/  UIADD3 UR5, -UR22, UR24, URZ ;  /* 0x0000001816057290 */ /* 0x000fe2000fffe13f */
[----:B------:R-:W-:Y:S01]  /*2440*/  LOP3.LUT R4, R16, 0xfffffff8, RZ, 0xc0, !PT ;  /* 0xfffffff810047812 */ /* 0x000fe200078ec0ff */
[----:B------:R-:W-:Y:S01]  /*2450*/  UMOV UR4, 0x400 ;  /* 0x0000040000047882 */ /* 0x000fe20000000000 */
[----:B------:R-:W-:Y:S01]  /*2460*/  LOP3.LUT R231, R0, R231, RZ, 0x3c, !PT ;  /* 0x000000e700e77212 */ /* 0x000fe200078e3cff */
[----:B------:R-:W-:Y:S01]  /*2470*/  IMAD.WIDE.U32 R20, R20, UR6, R6 ;  /* 0x0000000614147c25 */ /* 0x000fe2000f8e0006 */
[----:B------:R-:W-:Y:S01]  /*2480*/  LEA.HI R0, R15, R84, RZ, 0x6 ;  /* 0x000000540f007211 */ /* 0x000fe200078f30ff */
[----:B--2---:R-:W-:Y:S01]  /*2490*/  ULEA UR4, UR29, UR4, 0x18 ;  /* 0x000000041d047291 */ /* 0x004fe2000f8ec03f */
[----:B------:R-:W-:Y:S01]  /*24a0*/  ISETP.GE.AND P4, PT, R22, UR5, PT ;  /* 0x0000000516007c0c */ /* 0x000fe2000bf86270 */
[----:B------:R-:W-:Y:S01]  /*24b0*/  IMAD.IADD R19, R19, 0x1, -R4 ;  /* 0x0000000113137824 */ /* 0x000fe200078e0a04 */
[----:B------:R-:W-:Y:S01]  /*24c0*/  IADD3 R4, P0, R232, UR32, RZ ;  /* 0x00000020e8047c10 */ /* 0x000fe2000ff1e0ff */
[----:B------:R-:W-:Y:S01]  /*24d0*/  IMAD.SHL.U32 R0, R0, 0x8, RZ ;  /* 0x0000000800007824 */ /* 0x000fe200078e00ff */
[--C-:B------:R-:W-:Y:S01]  /*24e0*/  SHF.R.S32.HI R23, RZ, 0x1f, R22.reuse ;  /* 0x0000001fff177819 */ /* 0x100fe20000011416 */
[----:B------:R-:W-:Y:S01]  /*24f0*/  IMAD.MOV.U32 R7, RZ, RZ, 0x10 ;  /* 0x00000010ff077424 */ /* 0x000fe200078e00ff */
[----:B------:R-:W-:Y:S01]  /*2500*/  IADD3.X R5, R25, UR13, RZ, P0, !PT ;  /* 0x0000000d19057c10 */ /* 0x000fe200087fe4ff */
[----:B------:R-:W-:Y:S01]  /*2510*/  UIADD3 UR13, UR17, -0x1, URZ ;  /* 0xffffffff110d7890 */ /* 0x000fe2000fffe03f */
[----:B------:R-:W-:Y:S01]  /*2520*/  IADD3 R168, P1, R22, UR14, RZ ;  /* 0x0000000e16a87c10 */ /* 0x000fe2000ff3e0ff */
[----:B-1----:R-:W-:Y:S01]  /*2530*/  IMAD.WIDE R30, R31, 0x40, R22 ;  /* 0x000000401f1e7825 */ /* 0x002fe200078e0216 */
[----:B------:R-:W-:Y:S01]  /*2540*/  ISETP.GE.AND P0, PT, R32, UR5, PT ;  /* 0x0000000520007c0c */ /* 0x000fe2000bf06270 */
[----:B------:R-:W-:Y:S01]  /*2550*/  USHF.L.U32 UR16, UR13, 0x6, URZ ;  /* 0x000000060d107899 */ /* 0x000fe2000800063f */
[----:B------:R-:W-:Y:S01]  /*2560*/  IADD3 R34, P3, R232, R34, RZ ;  /* 0x00000022e8227210 */ /* 0x000fe20007f7e0ff */
[----:B------:R-:W-:Y:S01]  /*2570*/  IMAD.WIDE.U32 R26, R26, UR8, R4 ;  /* 0x000000081a1a7c25 */ /* 0x000fe2000f8e0004 */
[----:B------:R-:W-:Y:S01]  /*2580*/  LOP3.LUT R231, R231, 0xfffffe00, R0, 0xf8, !PT ;  /* 0xfffffe00e7e77812 */ /* 0x000fe200078ef800 */
[----:B------:R-:W-:Y:S01]  /*2590*/  UIADD3 UR14, -UR16, UR23, URZ ;  /* 0x00000017100e7290 */ /* 0x000fe2000fffe13f */
[----:B------:R-:W-:Y:S01]  /*25a0*/  IADD3.X R0, R23, UR25, RZ, P1, !PT ;  /* 0x0000001917007c10 */ /* 0x000fe20008ffe4ff */
[----:B------:R-:W-:Y:S01]  /*25b0*/  IMAD.MOV.U32 R5, RZ, RZ, 0x20 ;  /* 0x00000020ff057424 */ /* 0x000fe200078e00ff */
[----:B------:R-:W-:Y:S01]  /*25c0*/  R2P PR, R19, 0x6 ;  /* 0x0000000613007804 */ /* 0x000fe20000000000 */
[----:B------:R-:W-:Y:S01]  /*25d0*/  VIADD R29, R27, UR28 ;  /* 0x0000001c1b1d7c36 */ /* 0x000fe20008000000 */
[----:B------:R-:W-:Y:S01]  /*25e0*/  LEA R231, R231, UR4, 0x1 ;  /* 0x00000004e7e77c11 */ /* 0x000fe2000f8e08ff */
[----:B------:R-:W-:-:S02]  /*25f0*/  VIADD R6, R232, 0x40 ;  /* 0x00000040e8067836 */ /* 0x000fc40000000000 */
[C---:B------:R-:W-:Y:S01]  /*2600*/  VIADD R4, R232.reuse, 0x80 ;  /* 0x00000080e8047836 */ /* 0x040fe20000000000 */
[----:B------:R-:W-:Y:S01]  /*2610*/  SEL R7, R7, 0xfffffff0, !P1 ;  /* 0xfffffff007077807 */ /* 0x000fe20004800000 */
[----:B------:R-:W-:Y:S01]  /*2620*/  VIADD R3, R232, 0xc0 ;  /* 0x000000c0e8037836 */ /* 0x000fe20000000000 */
[----:B------:R-:W-:Y:S01]  /*2630*/  SEL R5, R5, 0xffffffe0, !P2 ;  /* 0xffffffe005057807 */ /* 0x000fe20005000000 */
        /* <DEDUP_REMOVED lines=45> */
.L_x_7782:
[----:B------:R-:W-:Y:S05]  /*2910*/  BSYNC B0 ;  /* 0x0000000000007941 */ /* 0x000fea0003800000 */
.L_x_7781:
[----:B------:R-:W-:Y:S01]  /*2920*/  IMAD.X R35, R25, 0x1, R24, P3 ;  /* 0x0000000119237824 */ /* 0x000fe200018e0618 */
[----:B------:R-:W-:Y:S01]  /*2930*/  ISETP.GE.AND P2, PT, R32, UR14, PT ;  /* 0x0000000e20007c0c */ /* 0x000fe2000bf46270 */
[----:B-12---:R-:W-:Y:S01]  /*2940*/  IMAD R9, R23, UR10, RZ ;  /* 0x0000000a17097c24 */ /* 0x006fe2000f8e02ff */
[C---:B------:R-:W-:Y:S01]  /*2950*/  IADD3 R24, R22.reuse, 0x30, RZ ;  /* 0x0000003016187810 */ /* 0x040fe20007ffe0ff */
[C---:B------:R-:W-:Y:S01]  /*2960*/  VIADD R25, R22.reuse, 0x20 ;  /* 0x0000002016197836 */ /* 0x040fe20000000000 */
[----:B------:R-:W-:Y:S01]  /*2970*/  BSSY B0, `(.L_x_7783) ;  /* 0x000003a000007945 */ /* 0x000fe20003800000 */
[----:B------:R-:W-:Y:S01]  /*2980*/  IMAD.WIDE.U32 R34, R22, UR10, R34 ;  /* 0x0000000a16227c25 */ /* 0x000fe2000f8e0022 */
[----:B------:R-:W-:Y:S02]  /*2990*/  P2R R14, PR, RZ, 0x4 ;  /* 0x00000004ff0e7803 */ /* 0x000fe40000000000 */
[----:B------:R-:W-:Y:S01]  /*29a0*/  ISETP.GE.AND P1, PT, R32, UR14, PT ;  /* 0x0000000e20007c0c */ /* 0x000fe2000bf26270 */
        /* <DEDUP_REMOVED lines=54> */
.L_x_7784:
[----:B------:R-:W-:Y:S05]  /*2d10*/  BSYNC B0 ;  /* 0x0000000000007941 */ /* 0x000fea0003800000 */
.L_x_7783:
        /* <DEDUP_REMOVED lines=49> */
.L_x_7786:
[----:B------:R-:W-:Y:S05]  /*3030*/  BSYNC B0 ;  /* 0x0000000000007941 */ /* 0x000fea0003800000 */
.L_x_7785:
        /* <DEDUP_REMOVED lines=49> */
.L_x_7788:
[----:B------:R-:W-:Y:S05]  /*3350*/  BSYNC B0 ;  /* 0x0000000000007941 */ /* 0x000fea0003800000 */
.L_x_7787:
        /* <DEDUP_REMOVED lines=40> */
.L_x_7790:
[----:B------:R-:W-:Y:S05]  /*35e0*/  BSYNC B0 ;  /* 0x0000000000007941 */ /* 0x000fea0003800000 */
.L_x_7789:
[----:B--23--:R-:W-:Y:S01]  /*35f0*/  SHF.R.S32.HI R10, RZ, 0x4, R17 ;  /* 0x00000004ff0a7819 */ /* 0x00cfe20000011411 */
[----:B------:R-:W-:Y:S01]  /*3600*/  USHF.L.U64.HI UR25, UR10, 0x4, UR11 ;  /* 0x000000040a197899 */ /* 0x000fe2000801020b */
[----:B------:R-:W-:Y:S01]  /*3610*/  BSSY B0, `(.L_x_7791) ;  /* 0x0000031000007945 */ /* 0x000fe20003800000 */
[----:B------:R-:W-:Y:S01]  /*3620*/  USHF.L.U32 UR28, UR10, 0x4, URZ ;  /* 0x000000040a1c7899 */ /* 0x000fe2000800063f */
[C---:B------:R-:W-:Y:S01]  /*3630*/  ISETP.GE.AND P0, PT, R25.reuse, UR14, PT ;  /* 0x0000000e19007c0c */ /* 0x040fe2000bf06270 */
[----:B------:R-:W-:Y:S01]  /*3640*/  IMAD.SHL.U32 R13, R2, 0x40, RZ ;  /* 0x00000040020d7824 */ /* 0x000fe200078e00ff */
        /* <DEDUP_REMOVED lines=45> */
.L_x_7792:
[----:B------:R-:W-:Y:S05]  /*3920*/  BSYNC B0 ;  /* 0x0000000000007941 */ /* 0x000fea0003800000 */
.L_x_7791:
[C---:B------:R-:W-:Y:S01]  /*3930*/  IMAD.SHL.U32 R12, R22.reuse, 0x8, RZ ;  /* 0x00000008160c7824 */ /* 0x040fe200078e00ff */
[----:B------:R-:W-:Y:S01]  /*3940*/  LOP3.LUT R229, R17, 0xfffffffe, RZ, 0xc0, !PT ;  /* 0xfffffffe11e57812 */ /* 0x000fe200078ec0ff */
        /* <DEDUP_REMOVED lines=14> */
[----:B-1234-:R-:W1:Y:S01]  /*3a30*/  @!P1 LDC.64 R8, c[0x0][0x218] ;  /* 0x00008600ff089b82 */ /* 0x01ee620000000a00 */
        /* <DEDUP_REMOVED lines=35> */
.L_x_7794:
[----:B------:R-:W-:Y:S05]  /*3c70*/  BSYNC B0 ;  /* 0x0000000000007941 */ /* 0x000fea0003800000 */
.L_x_7793:
        /* <DEDUP_REMOVED lines=15> */
[----:B-1-34-:R-:W1:Y:S01]  /*3d70*/  @!P3 LDC.64 R8, c[0x0][0x218] ;  /* 0x00008600ff08bb82 */ /* 0x01ae620000000a00 */
        /* <DEDUP_REMOVED lines=9> */
[----:B------:R-:W2:Y:S03]  /*3e10*/  @!P2 LDC.64 R8, c[0x0][0x218] ;  /* 0x00008600ff08ab82 */ /* 0x000ea60000000a00 */
[----:B------:R-:W-:Y:S01]  /*3e20*/  @!PT LDS RZ, [RZ] ;  /* 0x00000000fffff984 */ /* 0x000fe20000000800 */
[----:B------:R-:W-:Y:S01]  /*3e30*/  @!PT LDS RZ, [RZ] ;  /* 0x00000000fffff984 */ /* 0x000fe20000000800 */
[----:B------:R-:W-:Y:S01]  /*3e40*/  @!PT LDS RZ, [RZ] ;  /* 0x00000000fffff984 */ /* 0x000fe20000000800 */
[----:B------:R1:W-:Y:S04]  /*3e50*/  @!P3 LDGSTS.E.BYPASS.LTC128B.128 [R231+0xb800], desc[UR26][R26.64+0x80] ;  /* 0x0b8000801ae7bfae */ /* 0x0003e8000b901d5a */
[----:B------:R1:W-:Y:S01]  /*3e60*/  @P2 STS.128 [R231+0xd800], RZ ;  /* 0x00d800ffe7002388 */ /* 0x0003e20000000c00 */
[----:B--2---:R-:W-:-:S04]  /*3e70*/  @!P2 LEA R28, P0, R24, R8, 0x1 ;  /* 0x00000008181ca211 */ /* 0x004fc800078008ff */
[C---:B------:R-:W-:Y:S02]  /*3e80*/  @!P2 LEA.HI.X R29, R24.reuse, R9, R22, 0x1, P0 ;  /* 0x00000009181da211 */ /* 0x040fe400000f0c16 */
[----:B------:R-:W2:Y:S03]  /*3e90*/  @!P1 LDC.64 R8, c[0x0][0x218] ;  /* 0x00008600ff089b82 */ /* 0x000ea60000000a00 */
[----:B------:R-:W-:Y:S01]  /*3ea0*/  @!PT LDS RZ, [RZ] ;  /* 0x00000000fffff984 */ /* 0x000fe20000000800 */
[----:B------:R-:W-:Y:S01]  /*3eb0*/  @!PT LDS RZ, [RZ] ;  /* 0x00000000fffff984 */ /* 0x000fe20000000800 */
[----:B------:R-:W-:Y:S01]  /*3ec0*/  @!PT LDS RZ, [RZ] ;  /* 0x00000000fffff984 */ /* 0x000fe20000000800 */
[----:B------:R1:W-:Y:S04]  /*3ed0*/  @!P2 LDGSTS.E.BYPASS.LTC128B.128 [R231+0xd800], desc[UR26][R28.64+0x100] ;  /* 0x0d8001001ce7afae */ /* 0x0003e8000b901d5a */
[----:B------:R1:W-:Y:S01]  /*3ee0*/  @P1 STS.128 [R231+0xf800], RZ ;  /* 0x00f800ffe7001388 */ /* 0x0003e20000000c00 */
[----:B--2---:R-:W-:-:S04]  /*3ef0*/  @!P1 LEA R8, P0, R24, R8, 0x1 ;  /* 0x0000000818089211 */ /* 0x004fc800078008ff */
[----:B------:R-:W-:-:S05]  /*3f00*/  @!P1 LEA.HI.X R9, R24, R9, R22, 0x1, P0 ;  /* 0x0000000918099211 */ /* 0x000fca00000f0c16 */
[----:B------:R-:W-:Y:S01]  /*3f10*/  @!PT LDS RZ, [RZ] ;  /* 0x00000000fffff984 */ /* 0x000fe20000000800 */
[----:B------:R-:W-:Y:S01]  /*3f20*/  @!PT LDS RZ, [RZ] ;  /* 0x00000000fffff984 */ /* 0x000fe20000000800 */
[----:B------:R-:W-:Y:S01]  /*3f30*/  @!PT LDS RZ, [RZ] ;  /* 0x00000000fffff984 */ /* 0x000fe20000000800 */
[----:B------:R1:W-:Y:S04]  /*3f40*/  @!P1 LDGSTS.E.BYPASS.LTC128B.128 [R231+0xf800], desc[UR26][R8.64+0x180] ;  /* 0x0f80018008e79fae */ /* 0x0003e8000b901d5a */
.L_x_7796:
[----:B------:R-:W-:Y:S05]  /*3f50*/  BSYNC B0 ;  /* 0x0000000000007941 */ /* 0x000fea0003800000 */
.L_x_7795:
[----:B------:R-:W-:Y:S01]  /*3f60*/  USHF.R.S32.HI UR29, URZ, 0x1f, UR15 ;  /* 0x0000001f3f1d7899 */ /* 0x000fe2000801140f */
[----:B------:R-:W0:Y:S01]  /*3f70*/  LDGDEPBAR ;  /* 0x00000000000079af */ /* 0x000e220000000000 */
[----:B------:R-:W-:Y:S01]  /*3f80*/  ULDC.64 UR6, c[0x0][0x3d0] ;  /* 0x0000f40000067ab9 */ /* 0x000fe20000000a00 */
[----:B------:R-:W-:Y:S01]  /*3f90*/  ISETP.NE.AND P1, PT, R17, RZ, PT ;  /* 0x000000ff1100720c */ /* 0x000fe20003f25270 */
[----:B------:R-:W-:Y:S01]  /*3fa0*/  UIMAD UR29, UR29, UR6, URZ ;  /* 0x000000061d1d72a4 */ /* 0x000fe2000f8e023f */
[----:B------:R-:W-:Y:S01]  /*3fb0*/  IMAD.SHL.U32 R19, R19, 0x40, RZ ;  /* 0x0000004013137824 */ /* 0x000fe200078e00ff */
[----:B------:R-:W-:Y:S01]  /*3fc0*/  UIMAD.WIDE.U32 UR30, UR15, UR6, UR8 ;  /* 0x000000060f1e72a5 */ /* 0x000fe2000f8e0008 */
[----:B-1234-:R-:W-:Y:S01]  /*3fd0*/  IMAD.SHL.U32 R8, R229, 0x8, RZ ;  /* 0x00000008e5087824 */ /* 0x01efe200078e00ff */
[----:B------:R-:W-:Y:S01]  /*3fe0*/  UIMAD UR29, UR15, UR7, UR29 ;  /* 0x000000070f1d72a4 */ /* 0x000fe2000f8e021d */
[----:B------:R-:W-:Y:S01]  /*3ff0*/  IMAD.SHL.U32 R9, R16, 0x40, RZ ;  /* 0x0000004010097824 */ /* 0x000fe200078e00ff */
[----:B------:R-:W-:Y:S01]  /*4000*/  LOP3.LUT R19, R19, 0x1c0, RZ, 0xc0, !PT ;  /* 0x000001c013137812 */ /* 0x000fe200078ec0ff */
[----:B------:R-:W-:Y:S01]  /*4010*/  ULDC.64 UR6, c[0x0][0x3c8] ;  /* 0x0000f20000067ab9 */ /* 0x000fe20000000a00 */
[----:B------:R-:W-:Y:S01]  /*4020*/  UIADD3 UR29, UR31, UR29, URZ ;  /* 0x0000001d1f1d7290 */ /* 0x000fe2000fffe03f */
[----:B------:R-:W-:Y:S01]  /*4030*/  SHF.R.U32.HI R13, RZ, 0x3, R13 ;  /* 0x00000003ff0d7819 */ /* 0x000fe2000001160d */
[----:B------:R-:W-:Y:S01]  /*4040*/  ULEA UR8, UP0, UR30, UR6, 0x2 ;  /* 0x000000061e087291 */ /* 0x000fe2000f80103f */
[----:B------:R-:W-:Y:S01]  /*4050*/  LOP3.LUT R8, R19, 0x8, R8, 0xf8, !PT ;  /* 0x0000000813087812 */ /* 0x000fe200078ef808 */
[----:B------:R-:W-:Y:S01]  /*4060*/  IMAD.IADD R21, R21, 0x1, R18 ;  /* 0x0000000115157824 */ /* 0x000fe200078e0212 */
[----:B------:R-:W-:Y:S01]  /*4070*/  SHF.R.U32.HI R19, RZ, 0x3, R19 ;  /* 0x00000003ff137819 */ /* 0x000fe20000011613 */
[----:B------:R-:W-:Y:S01]  /*4080*/  ULEA.HI.X UR29, UR30, UR7, UR29, 0x2, UP0 ;  /* 0x000000071e1d7291 */ /* 0x000fe200080f141d */
[----:B------:R-:W-:Y:S01]  /*4090*/  LEA.HI R86, R15, R84, RZ, 0x5 ;  /* 0x000000540f567211 */ /* 0x000fe200078f28ff */
[----:B------:R-:W-:Y:S01]  /*40a0*/  IMAD.U32 R10, RZ, RZ, UR8 ;  /* 0x00000008ff0a7e24 */ /* 0x000fe2000f8e00ff */
[----:B------:R-:W-:Y:S01]  /*40b0*/  ULDC.64 UR6, c[0x0][0x250] ;  /* 0x0000940000067ab9 */ /* 0x000fe20000000a00 */
[----:B------:R-:W-:Y:S01]  /*40c0*/  LOP3.LUT R8, R8, R19, RZ, 0x3c, !PT ;  /* 0x0000001308087212 */ /* 0x000fe200078e3cff */
[----:B------:R-:W-:Y:S01]  /*40d0*/  IMAD R167, R0, UR6, RZ ;  /* 0x0000000600a77c24 */ /* 0x000fe2000f8e02ff */
[----:B------:R-:W-:Y:S01]  /*40e0*/  LOP3.LUT R12, R12, R13, RZ, 0x3c, !PT ;  /* 0x0000000d0c0c7212 */ /* 0x000fe200078e3cff */
[----:B------:R-:W-:Y:S01]  /*40f0*/  IMAD.U32 R11, RZ, RZ, UR29 ;  /* 0x0000001dff0b7e24 */ /* 0x000fe2000f8e00ff */
[----:B------:R-:W-:-:S04]  /*4100*/  DEPBAR.LE SB0, 0x0 ;  /* 0x000080000000791a */ /* 0x000fc80000000000 */
[----:B------:R1:W5:Y:S01]  /*4110*/  LDG.E R85, desc[UR26][R10.64] ;  /* 0x0000001a0a557981 */ /* 0x000362000c1e1900 */
[----:B------:R-:W-:Y:S01]  /*4120*/  IMAD R167, R168, UR7, R167 ;  /* 0x00000007a8a77c24 */ /* 0x000fe2000f8e02a7 */
[----:B------:R-:W-:Y:S01]  /*4130*/  LOP3.LUT R0, R8, 0xfffffe00, R9, 0xf8, !PT ;  /* 0xfffffe0008007812 */ /* 0x000fe200078ef809 */
[----:B------:R-:W-:Y:S01]  /*4140*/  IMAD.WIDE.U32 R168, R168, UR6, R20 ;  /* 0x00000006a8a87c25 */ /* 0x000fe2000f8e0014 */
[----:B------:R-:W-:Y:S01]  /*4150*/  BAR.SYNC.DEFER_BLOCKING 0x0 ;  /* 0x0000000000007b1d */ /* 0x000fe20000010000 */
[----:B------:R-:W-:Y:S02]  /*4160*/  SHF.R.S32.HI R87, RZ, 0x5, R86 ;  /* 0x00000005ff577819 */ /* 0x000fe40000011456 */
[----:B------:R-:W-:Y:S02]  /*4170*/  IMAD R229, R229, 0x200, R12 ;  /* 0x00000200e5e57824 */ /* 0x000fe400078e020c */
[----:B------:R-:W-:Y:S01]  /*4180*/  IMAD.IADD R167, R169, 0x1, R167 ;  /* 0x00000001a9a77824 */ /* 0x000fe200078e02a7 */
[----:B------:R-:W-:Y:S01]  /*4190*/  ULDC.64 UR8, c[0x0][0x220] ;  /* 0x0000880000087ab9 */ /* 0x000fe20000000a00 */
[----:B------:R-:W-:Y:S01]  /*41a0*/  IMAD R230, R87, 0x400, R0 ;  /* 0x0000040057e67824 */ /* 0x000fe200078e0200 */
[----:B------:R-:W-:Y:S01]  /*41b0*/  ULDC UR31, c[0x0][0x2e8] ;  /* 0x0000ba00001f7ab9 */ /* 0x000fe20000000800 */
[----:B------:R1:W-:Y:S04]  /*41c0*/  @P1 STS.128 [R231+0x10000], RZ ;  /* 0x010000ffe7001388 */ /* 0x0003e80000000c00 */
[----:B------:R1:W-:Y:S04]  /*41d0*/  @P1 STS.128 [R231+0x12000], RZ ;  /* 0x012000ffe7001388 */ /* 0x0003e80000000c00 */
[----:B------:R1:W-:Y:S04]  /*41e0*/  @P1 STS.128 [R231+0x14000], RZ ;  /* 0x014000ffe7001388 */ /* 0x0003e80000000c00 */
[----:B------:R1:W-:Y:S01]  /*41f0*/  @P1 STS.128 [R231+0x16000], RZ ;  /* 0x016000ffe7001388 */ /* 0x0003e20000000c00 */
[----:B------:R-:W-:Y:S01]  /*4200*/  LEA R244, P0, R168, UR8, 0x1 ;  /* 0x00000008a8f47c11 */ /* 0x000fe2000f8008ff */
[----:B------:R-:W-:Y:S01]  /*4210*/  USHF.L.U64.HI UR29, UR6, 0x4, UR7 ;  /* 0x00000004061d7899 */ /* 0x000fe20008010207 */
[----:B------:R-:W2:Y:S01]  /*4220*/  MUFU.RCP R88, UR31 ;  /* 0x0000001f00587d08 */ /* 0x000ea20008001000 */
[----:B------:R-:W-:Y:S01]  /*4230*/  USHF.L.U32 UR30, UR6, 0x4, URZ ;  /* 0x00000004061e7899 */ /* 0x000fe2000800063f */
        /* <DEDUP_REMOVED lines=23> */
[----:B----4-:R-:W-:-:S05]  /*43b0*/  @!P1 IMAD.MOV.U32 R245, RZ, RZ, R249 ;  /* 0x000000fffff59224 */ /* 0x010fca00078e00f9 */
[----:B------:R-:W-:Y:S01]  /*43c0*/  @!PT LDS RZ, [RZ] ;  /* 0x00000000fffff984 */ /* 0x000fe20000000800 */
[----:B------:R-:W-:Y:S01]  /*43d0*/  @!PT LDS RZ, [RZ] ;  /* 0x00000000fffff984 */ /* 0x000fe20000000800 */
[----:B------:R-:W-:Y:S01]  /*43e0*/  @!PT LDS RZ, [RZ] ;  /* 0x00000000fffff984 */ /* 0x000fe20000000800 */
[----:B------:R3:W-:Y:S04]  /*43f0*/  @!P1 LDGSTS.E.BYPASS.LTC128B.128 [R231+0x14000], desc[UR26][R244.64+0x100] ;  /* 0x14000100f4e79fae */ /* 0x0007e8000b901d5a */
[----:B------:R3:W-:Y:S01]  /*4400*/  @P0 STS.128 [R231+0x16000], RZ ;  /* 0x016000ffe7000388 */ /* 0x0007e20000000c00 */
[----:B------:R-:W-:Y:S05]  /*4410*/  @P0 BRA `(.L_x_7798) ;  /* 0x0000000000140947 */ /* 0x000fea0003800000 */
[----:B---3--:R-:W-:-:S05]  /*4420*/  MOV R245, R249 ;  /* 0x000000f900f57202 */ /* 0x008fca0000000f00 */
[----:B------:R-:W-:Y:S01]  /*4430*/  @!PT LDS RZ, [RZ] ;  /* 0x00000000fffff984 */ /* 0x000fe20000000800 */
[----:B------:R-:W-:Y:S01]  /*4440*/  @!PT LDS RZ, [RZ] ;  /* 0x00000000fffff984 */ /* 0x000fe20000000800 */
[----:B------:R-:W-:Y:S01]  /*4450*/  @!PT LDS RZ, [RZ] ;  /* 0x00000000fffff984 */ /* 0x000fe20000000800 */
[----:B------:R4:W-:Y:S02]  /*4460*/  LDGSTS.E.BYPASS.LTC128B.128 [R231+0x16000], desc[UR26][R244.64+0x180] ;  /* 0x16000180f4e77fae */ /* 0x0009e4000b901d5a */
.L_x_7798:
[----:B------:R-:W-:Y:S05]  /*4470*/  BSYNC B0 ;  /* 0x0000000000007941 */ /* 0x000fea0003800000 */
.L_x_7797:
        /* <DEDUP_REMOVED lines=15> */
[----:B-1----:R-:W-:Y:S02]  /*4570*/  IMAD.U32 R11, RZ, RZ, UR30 ;  /* 0x0000001eff0b7e24 */ /* 0x002fe4000f8e00ff */
        /* <DEDUP_REMOVED lines=34> */
.L_x_7800:
[----:B------:R-:W-:Y:S05]  /*47a0*/  BSYNC B0 ;  /* 0x0000000000007941 */ /* 0x000fea0003800000 */
.L_x_7799:
        /* <DEDUP_REMOVED lines=45> */
.L_x_7802:
[----:B------:R-:W-:Y:S05]  /*4a80*/  BSYNC B0 ;  /* 0x0000000000007941 */ /* 0x000fea0003800000 */
.L_x_7801:
        /* <DEDUP_REMOVED lines=14> */
[----:B---34-:R-:W-:Y:S01]  /*4b70*/  @!P3 MOV R245, R249 ;  /* 0x000000f900f5b202 */ /* 0x018fe20000000f00 */
        /* <DEDUP_REMOVED lines=40> */
.L_x_7804:
[----:B------:R-:W-:Y:S05]  /*4e00*/  BSYNC B0 ;  /* 0x0000000000007941 */ /* 0x000fea0003800000 */
.L_x_7803:
[----:B------:R-:W-:Y:S01]  /*4e10*/  LDSM.16.M88.4 R56, [R230] ;  /* 0x00000000e638783b */ /* 0x000fe20000000200 */
[----:B------:R-:W-:Y:S01]  /*4e20*/  R2P PR, R2, 0x6 ;  /* 0x0000000602007804 */ /* 0x000fe20000000000 */
[C---:B------:R-:W-:Y:S01]  /*4e30*/  VIADD R2, R229.reuse, 0x8000 ;  /* 0x00008000e5027836 */ /* 0x040fe20000000000 */
[----:B------:R-:W-:Y:S01]  /*4e40*/  UISETP.GT.AND UP0, UPT, UR13, UR12, UPT ;  /* 0x0000000c0d00728c */ /* 0x000fe2000bf04270 */
[----:B------:R-:W3:Y:S01]  /*4e50*/  LDSM.16.M88.4 R44, [R229+0x8000] ;  /* 0x00800000e52c783b */ /* 0x000ee20000000200 */
[----:B------:R-:W-:Y:S01]  /*4e60*/  VIADD R227, R229, 0x8020 ;  /* 0x00008020e5e37836 */ /* 0x000fe20000000000 */
[----:B------:R-:W-:Y:S01]  /*4e70*/  LEA R238, R87, UR22, 0x4 ;  /* 0x0000001657ee7c11 */ /* 0x000fe2000f8e20ff */
[--C-:B------:R-:W-:Y:S01]  /*4e80*/  IMAD R228, R7, 0x2, R230.reuse ;  /* 0x0000000207e47824 */ /* 0x100fe200078e02e6 */
[----:B------:R-:W4:Y:S01]  /*4e90*/  LDSM.16.M88.4 R36, [R229+0x8800] ;  /* 0x00880000e524783b */ /* 0x000f220000000200 */
[C---:B------:R-:W-:Y:S01]  /*4ea0*/  IMAD R226, R5.reuse, 0x2, R230 ;  /* 0x0000000205e27824 */ /* 0x040fe200078e02e6 */
[----:B------:R-:W-:Y:S01]  /*4eb0*/  UIADD3 UR22, UR23, 0x1, -UR24 ;  /* 0x0000000117167890 */ /* 0x000fe2000fffe818 */
[----:B------:R-:W-:Y:S01]  /*4ec0*/  IMAD R225, R5, 0x2, R228 ;  /* 0x0000000205e17824 */ /* 0x000fe200078e02e4 */
[----:B------:R-:W4:Y:S01]  /*4ed0*/  LDSM.16.M88.4 R28, [R229+0x9000] ;  /* 0x00900000e51c783b */ /* 0x000f220000000200 */
[----:B------:R-:W-:Y:S01]  /*4ee0*/  PLOP3.LUT P6, PT, PT, PT, UP0, 0x80, 0x0 ;  /* 0x000000000000781c */ /* 0x000fe20003fcf008 */
[----:B------:R-:W-:Y:S01]  /*4ef0*/  UIADD3 UR31, UR23, -UR24, URZ ;  /* 0x80000018171f7290 */ /* 0x000fe2000fffe03f */
[----:B------:R-:W-:Y:S01]  /*4f00*/  @P1 IADD3 R227, R2, -0x20, RZ ;  /* 0xffffffe002e31810 */ /* 0x000fe20007ffe0ff */
[----:B------:R-:W-:Y:S01]  /*4f10*/  LDSM.16.M88.4 R68, [R228] ;  /* 0x00000000e444783b */ /* 0x000fe20000000200 */
[----:B------:R-:W-:Y:S01]  /*4f20*/  IMAD.MOV.U32 R2, RZ, RZ, 0x40 ;  /* 0x00000040ff027424 */ /* 0x000fe200078e00ff */
[----:B------:R-:W-:Y:S01]  /*4f30*/  UIADD3 UR24, UR22, UR18, URZ ;  /* 0x0000001216187290 */ /* 0x000fe2000fffe03f */
[----:B--2--5:R-:W-:Y:S01]  /*4f40*/  FMUL.FTZ R85, R85, R88 ;  /* 0x0000005855557220 */ /* 0x024fe20000410000 */
[----:B-1----:R-:W1:Y:S01]  /*4f50*/  LDSM.16.M88.4 R8, [R227] ;  /* 0x00000000e308783b */ /* 0x002e620000000200 */
[----:B------:R-:W-:Y:S01]  /*4f60*/  IMAD.SHL.U32 R239, R84, 0x2, RZ ;  /* 0x0000000254ef7824 */ /* 0x000fe200078e00ff */
[----:B------:R-:W-:Y:S01]  /*4f70*/  SEL R2, R2, 0xffffffc0, !P2 ;  /* 0xffffffc002027807 */ /* 0x000fe20005000000 */
[----:B------:R-:W-:Y:S01]  /*4f80*/  VIADD R219, R227, 0x800 ;  /* 0x00000800e3db7836 */ /* 0x000fe20000000000 */
[----:B------:R-:W2:Y:S01]  /*4f90*/  LDSM.16.M88.4 R20, [R229+0x9800] ;  /* 0x00980000e514783b */ /* 0x000ea20000000200 */
[----:B------:R-:W-:Y:S01]  /*4fa0*/  R2UR UR14, R85 ;  /* 0x00000000550e72ca */ /* 0x000fe200000e0000 */
[----:B------:R-:W-:Y:S01]  /*4fb0*/  VIADD R217, R227, 0x1800 ;  /* 0x00001800e3d97836 */ /* 0x000fe20000000000 */
[----:B------:R-:W-:Y:S01]  /*4fc0*/  IADD3 R223, R229, R2, RZ ;  /* 0x00000002e5df7210 */ /* 0x000fe20007ffe0ff */
[----:B------:R-:W2:Y:S01]  /*4fd0*/  LDSM.16.M88.4 R16, [R227+0x800] ;  /* 0x00080000e310783b */ /* 0x000ea20000000200 */
[----:B------:R-:W-:Y:S01]  /*4fe0*/  IMAD.IADD R216, R2, 0x1, R227 ;  /* 0x0000000102d87824 */ /* 0x000fe200078e02e3 */
[----:B------:R-:W-:Y:S01]  /*4ff0*/  LOP3.LUT R239, R239, 0x6, RZ, 0xc0, !PT ;  /* 0x00000006efef7812 */ /* 0x000fe200078ec0ff */
[C---:B------:R-:W-:Y:S01]  /*5000*/  VIADD R215, R227.reuse, 0x2000 ;  /* 0x00002000e3d77836 */ /* 0x040fe20000000000 */
[----:B------:R-:W2:Y:S01]  /*5010*/  LDSM.16.M88.4 R12, [R227+0x1000] ;  /* 0x00100000e30c783b */ /* 0x000ea20000000200 */
[C---:B------:R-:W-:Y:S01]  /*5020*/  IADD3 R218, R227.reuse, 0x1000, RZ ;  /* 0x00001000e3da7810 */ /* 0x040fe20007ffe0ff */
[C---:B------:R-:W-:Y:S01]  /*5030*/  VIADD R213, R227.reuse, 0x3000 ;  /* 0x00003000e3d57836 */ /* 0x040fe20000000000 */
[C---:B------:R-:W-:Y:S01]  /*5040*/  IADD3 R214, R227.reuse, 0x2800, RZ ;  /* 0x00002800e3d67810 */ /* 0x040fe20007ffe0ff */
[----:B------:R-:W2:Y:S01]  /*5050*/  LDSM.16.M88.4 R76, [R227+0x1800] ;  /* 0x00180000e34c783b */ /* 0x000ea20000000200 */
[C---:B------:R-:W-:Y:S01]  /*5060*/  VIADD R212, R227.reuse, 0x3800 ;  /* 0x00003800e3d47836 */ /* 0x040fe20000000000 */
[C---:B------:R-:W-:Y:S01]  /*5070*/  IADD3 R211, R227.reuse, 0x4000, RZ ;  /* 0x00004000e3d37810 */ /* 0x040fe20007ffe0ff */
[C---:B------:R-:W-:Y:S01]  /*5080*/  VIADD R210, R227.reuse, 0x4800 ;  /* 0x00004800e3d27836 */ /* 0x040fe20000000000 */
[----:B------:R-:W-:Y:S01]  /*5090*/  LDSM.16.M88.4 R72, [R226] ;  /* 0x00000000e248783b */ /* 0x000fe20000000200 */
[C---:B------:R-:W-:Y:S01]  /*50a0*/  VIADD R209, R227.reuse, 0x5000 ;  /* 0x00005000e3d17836 */ /* 0x040fe20000000000 */
[C---:B------:R-:W-:Y:S01]  /*50b0*/  IADD3 R208, R227.reuse, 0x5800, RZ ;  /* 0x00005800e3d07810 */ /* 0x040fe20007ffe0ff */
[C---:B------:R-:W-:Y:S01]  /*50c0*/  VIADD R207, R227.reuse, 0x6000 ;  /* 0x00006000e3cf7836 */ /* 0x040fe20000000000 */
[C---:B---3--:R-:W-:Y:S01]  /*50d0*/  HMMA.16816.F32.BF16 R48, R56.reuse, R44, RZ ;  /* 0x0000002c3830723c */ /* 0x048fe200000418ff */
[----:B------:R-:W-:Y:S01]  /*50e0*/  LDSM.16.M88.4 R60, [R223+0x8800] ;  /* 0x00880000df3c783b */ /* 0x000fe20000000200 */
[C---:B------:R-:W-:Y:S01]  /*50f0*/  VIADD R206, R227.reuse, 0x6800 ;  /* 0x00006800e3ce7836 */ /* 0x040fe20000000000 */
[C---:B------:R-:W-:Y:S01]  /*5100*/  IADD3 R205, R227.reuse, 0x7000, RZ ;  /* 0x00007000e3cd7810 */ /* 0x040fe20007ffe0ff */
[----:B------:R-:W-:Y:S01]  /*5110*/  VIADD R204, R227, 0x7800 ;  /* 0x00007800e3cc7836 */ /* 0x000fe20000000000 */
[----:B------:R-:W-:Y:S01]  /*5120*/  LDSM.16.M88.4 R52, [R223+0x9000] ;  /* 0x00900000df34783b */ /* 0x000fe20000000200 */
[C---:B------:R-:W-:Y:S03]  /*5130*/  HMMA.16816.F32.BF16 R44, R56.reuse, R46, RZ ;  /* 0x0000002e382c723c */ /* 0x040fe600000418ff */
[----:B------:R-:W-:Y:S03]  /*5140*/  LDSM.16.M88.4 R64, [R223+0x9800] ;  /* 0x00980000df40783b */ /* 0x000fe60000000200 */
[C---:B----4-:R-:W-:Y:S01]  /*5150*/  HMMA.16816.F32.BF16 R40, R56.reuse, R36, RZ ;  /* 0x000000243828723c */ /* 0x050fe200000418ff */
[----:B------:R-:W-:Y:S04]  /*5160*/  LDSM.16.M88.4 R80, [R216+0x5800] ;  /* 0x00580000d850783b */ /* 0x000fe80000000200 */
[----:B------:R-:W0:Y:S01]  /*5170*/  LDGDEPBAR ;  /* 0x00000000000079af */ /* 0x000e220000000000 */
[C---:B------:R-:W-:Y:S06]  /*5180*/  HMMA.16816.F32.BF16 R32, R56.reuse, R28, RZ ;  /* 0x0000001c3820723c */ /* 0x040fec00000418ff */
[C---:B------:R-:W-:Y:S06]  /*5190*/  HMMA.16816.F32.BF16 R36, R56.reuse, R38, RZ ;  /* 0x000000263824723c */ /* 0x040fec00000418ff */
[----:B------:R-:W-:Y:S06]  /*51a0*/  HMMA.16816.F32.BF16 R28, R56, R30, RZ ;  /* 0x0000001e381c723c */ /* 0x000fec00000418ff */
[C---:B-1----:R-:W-:Y:S06]  /*51b0*/  HMMA.16816.F32.BF16 R48, R68.reuse, R8, R48 ;  /* 0x000000084430723c */ /* 0x042fec0000041830 */
[----:B------:R-:W-:Y:S01]  /*51c0*/  HMMA.16816.F32.BF16 R44, R68, R10, R44 ;  /* 0x0000000a442c723c */ /* 0x000fe2000004182c */
[----:B------:R-:W1:Y:S05]  /*51d0*/  LDSM.16.M88.4 R8, [R223+0x8000] ;  /* 0x00800000df08783b */ /* 0x000e6a0000000200 */
[C---:B--2---:R-:W-:Y:S06]  /*51e0*/  HMMA.16816.F32.BF16 R24, R56.reuse, R20, RZ ;  /* 0x000000143818723c */ /* 0x044fec00000418ff */
[----:B------:R-:W-:Y:S01]  /*51f0*/  HMMA.16816.F32.BF16 R56, R56, R22, RZ ;  /* 0x000000163838723c */ /* 0x000fe200000418ff */
[----:B------:R-:W-:Y:S05]  /*5200*/  LDSM.16.M88.4 R20, [R216+0x800] ;  /* 0x00080000d814783b */ /* 0x000fea0000000200 */
[C---:B------:R-:W-:Y:S06]  /*5210*/  HMMA.16816.F32.BF16 R40, R68.reuse, R16, R40 ;  /* 0x000000104428723c */ /* 0x040fec0000041828 */
        /* <DEDUP_REMOVED lines=94> */
[----:B------:R-:W-:Y:S01]  /*5800*/  HMMA.16816.F32.BF16 R28, R56, R62, R28 ;  /* 0x0000003e381c723c */ /* 0x000fe2000004181c */
[----:B------:R-:W3:Y:S05]  /*5810*/  LDSM.16.M88.4 R60, [R223+0xc800] ;  /* 0x00c80000df3c783b */ /* 0x000eea0000000200 */
[C---:B-1----:R-:W-:Y:S06]  /*5820*/  HMMA.16816.F32.BF16 R48, R8.reuse, R20, R48 ;  /* 0x000000140830723c */ /* 0x042fec0000041830 */
[C---:B------:R-:W-:Y:S01]  /*5830*/  HMMA.16816.F32.BF16 R44, R8.reuse, R22, R44 ;  /* 0x00000016082c723c */ /* 0x040fe2000004182c */
[----:B------:R-:W1:Y:S05]  /*5840*/  LDSM.16.M88.4 R20, [R223+0xd000] ;  /* 0x00d00000df14783b */ /* 0x000e6a0000000200 */
[----:B------:R-:W-:Y:S06]  /*5850*/  HMMA.16816.F32.BF16 R40, R8, R16, R40 ;  /* 0x000000100828723c */ /* 0x000fec0000041828 */
[C---:B------:R-:W-:Y:S06]  /*5860*/  HMMA.16816.F32.BF16 R24, R56.reuse, R68, R24 ;  /* 0x000000443818723c */ /* 0x040fec0000041818 */
[----:B------:R-:W-:Y:S01]  /*5870*/  HMMA.16816.F32.BF16 R72, R56, R70, R72 ;  /* 0x000000463848723c */ /* 0x000fe20000041848 */
[----:B------:R-:W-:Y:S04]  /*5880*/  LDSM.16.M88.4 R68, [R225+0x4000] ;  /* 0x00400000e144783b */ /* 0x000fe80000000200 */
        /* <DEDUP_REMOVED lines=13> */
[C---:B-1----:R-:W-:Y:S06]  /*5960*/  HMMA.16816.F32.BF16 R32, R52.reuse, R20, R32 ;  /* 0x000000143420723c */ /* 0x042fec0000041820 */
[----:B------:R-:W-:Y:S01]  /*5970*/  HMMA.16816.F32.BF16 R28, R52, R22, R28 ;  /* 0x00000016341c723c */ /* 0x000fe2000004181c */
[----:B------:R-:W1:Y:S05]  /*5980*/  LDSM.16.M88.4 R20, [R230+0x6000] ;  /* 0x00600000e614783b */ /* 0x000e6a0000000200 */
[----:B--2---:R-:W-:Y:S06]  /*5990*/  HMMA.16816.F32.BF16 R40, R68, R12, R40 ;  /* 0x0000000c4428723c */ /* 0x004fec0000041828 */
        /* <DEDUP_REMOVED lines=11> */
[C---:B------:R-:W-:Y:S06]  /*5a50*/  HMMA.16816.F32.BF16 R48, R68.reuse, R16, R48 ;  /* 0x000000104430723c */ /* 0x040fec0000041830 */
[C---:B------:R-:W-:Y:S01]  /*5a60*/  HMMA.16816.F32.BF16 R44, R68.reuse, R18, R44 ;  /* 0x00000012442c723c */ /* 0x040fe2000004182c */
[----:B------:R-:W-:Y:S05]  /*5a70*/  LDSM.16.M88.4 R16, [R227+0x6000] ;  /* 0x00600000e310783b */ /* 0x000fea0000000200 */
        /* <DEDUP_REMOVED lines=27> */
[----:B------:R-:W1:Y:S05]  /*5c30*/  LDSM.16.M88.4 R8, [R216+0x7000] ;  /* 0x00700000d808783b */ /* 0x000e6a0000000200 */
[C---:B------:R-:W-:Y:S06]  /*5c40*/  HMMA.16816.F32.BF16 R24, R76.reuse, R80, R24 ;  /* 0x000000504c18723c */ /* 0x040fec0000041818 */
[----:B------:R-:W-:Y:S06]  /*5c50*/  HMMA.16816.F32.BF16 R72, R76, R82, R72 ;  /* 0x000000524c48723c */ /* 0x000fec0000041848 */
[----:B------:R-:W-:Y:S01]  /*5c60*/  HMMA.16816.F32.BF16 R36, R68, R62, R36 ;  /* 0x0000003e4424723c */ /* 0x000fe20000041824 */
[----:B------:R-:W3:Y:S01]  /*5c70*/  LDSM.16.M88.4 R60, [R216+0x7800] ;  /* 0x00780000d83c783b */ /* 0x000ee20000000200 */
[----:B------:R-:W-:-:S04]  /*5c80*/  DEPBAR.LE SB0, 0x0 ;  /* 0x000080000000791a */ /* 0x000fc80000000000 */
[----:B--2---:R-:W-:Y:S06]  /*5c90*/  HMMA.16816.F32.BF16 R40, R20, R12, R40 ;  /* 0x0000000c1428723c */ /* 0x004fec0000041828 */
[----:B------:R-:W-:Y:S01]  /*5ca0*/  HMMA.16816.F32.BF16 R32, R68, R56, R32 ;  /* 0x000000384420723c */ /* 0x000fe20000041820 */
[----:B------:R-:W-:-:S04]  /*5cb0*/  LOP3.LUT R13, R86, 0xffffffe0, RZ, 0xc0, !PT ;  /* 0xffffffe0560d7812 */ /* 0x000fc800078ec0ff */
[----:B------:R-:W-:Y:S01]  /*5cc0*/  IADD3 R13, -R13, R84, RZ ;  /* 0x000000540d0d7210 */ /* 0x000fe20007ffe1ff */
[----:B------:R-:W-:Y:S03]  /*5cd0*/  HMMA.16816.F32.BF16 R48, R68, R64, R48 ;  /* 0x000000404430723c */ /* 0x000fe60000041830 */
[----:B------:R-:W-:-:S03]  /*5ce0*/  SHF.R.S32.HI R2, RZ, 0x1f, R13 ;  /* 0x0000001fff027819 */ /* 0x000fc6000001140d */
[----:B------:R-:W-:Y:S01]  /*5cf0*/  HMMA.16816.F32.BF16 R44, R68, R66, R44 ;  /* 0x00000042442c723c */ /* 0x000fe2000004182c */
[----:B------:R-:W-:Y:S01]  /*5d00*/  LEA.HI R13, R2, R13, RZ, 0x2 ;  /* 0x0000000d020d7211 */ /* 0x000fe200078f10ff */
[----:B------:R-:W-:-:S03]  /*5d10*/  IMAD.U32 R2, RZ, RZ, UR22 ;  /* 0x00000016ff027e24 */ /* 0x000fc6000f8e00ff */
[----:B------:R-:W-:Y:S01]  /*5d20*/  SHF.R.S32.HI R13, RZ, 0x2, R13 ;  /* 0x00000002ff0d7819 */ /* 0x000fe2000001140d */
[C---:B------:R-:W-:Y:S04]  /*5d30*/  HMMA.16816.F32.BF16 R28, R68.reuse, R58, R28 ;  /* 0x0000003a441c723c */ /* 0x040fe8000004181c */
[----:B------:R-:W-:Y:S02]  /*5d40*/  IMAD.IADD R238, R13, 0x1, R238 ;  /* 0x000000010dee7824 */ /* 0x000fe400078e02ee */
[----:B------:R-:W-:Y:S02]  /*5d50*/  HMMA.16816.F32.BF16 R24, R68, R52, R24 ;  /* 0x000000344418723c */ /* 0x000fe40000041818 */
[----:B------:R-:W-:-:S04]  /*5d60*/  VIADD R235, R238, 0x8 ;  /* 0x00000008eeeb7836 */ /* 0x000fc80000000000 */
[----:B------:R-:W-:Y:S01]  /*5d70*/  HMMA.16816.F32.BF16 R72, R68, R54, R72 ;  /* 0x000000364448723c */ /* 0x000fe20000041848 */
[C---:B------:R-:W-:Y:S01]  /*5d80*/  IADD3 R233, R235.reuse, UR18, R2 ;  /* 0x00000012ebe97c10 */ /* 0x040fe2000fffe002 */
[----:B------:R-:W-:-:S03]  /*5d90*/  VIADD R235, R235, UR31 ;  /* 0x0000001febeb7c36 */ /* 0x000fc60008000000 */
[----:B------:R-:W-:Y:S01]  /*5da0*/  VIMNMX R233, R233, UR23, PT ;  /* 0x00000017e9e97c48 */ /* 0x000fe2000bfe0100 */
[----:B-1----:R-:W-:Y:S01]  /*5db0*/  HMMA.16816.F32.BF16 R32, R20, R8, R32 ;  /* 0x000000081420723c */ /* 0x002fe20000041820 */
[----:B------:R-:W-:-:S05]  /*5dc0*/  VIADDMNMX R234, R235, -UR19, RZ, !PT ;  /* 0x80000013ebea7c46 */ /* 0x000fca000f8001ff */
[----:B------:R-:W-:Y:S01]  /*5dd0*/  HMMA.16816.F32.BF16 R48, R20, R16, R48 ;  /* 0x000000101430723c */ /* 0x000fe20000041830 */
[----:B------:R-:W-:-:S04]  /*5de0*/  MOV R9, UR23 ;  /* 0x0000001700097c02 */ /* 0x000fc80008000f00 */
[C---:B------:R-:W-:Y:S01]  /*5df0*/  VIADDMNMX R236, R238.reuse, UR24, R9, PT ;  /* 0x00000018eeec7c46 */ /* 0x040fe2000b800109 */
[----:B------:R-:W-:Y:S01]  /*5e00*/  HMMA.16816.F32.BF16 R44, R20, R18, R44 ;  /* 0x00000012142c723c */ /* 0x000fe2000004182c */
[----:B------:R-:W-:-:S04]  /*5e10*/  IADD3 R238, R238, UR31, RZ ;  /* 0x0000001feeee7c10 */ /* 0x000fc8000fffe0ff */
[----:B------:R-:W-:Y:S01]  /*5e20*/  VIADDMNMX R237, R238, -UR19, RZ, !PT ;  /* 0x80000013eeed7c46 */ /* 0x000fe2000f8001ff */
[C---:B------:R-:W-:Y:S06]  /*5e30*/  HMMA.16816.F32.BF16 R36, R20.reuse, R14, R36 ;  /* 0x0000000e1424723c */ /* 0x040fec0000041824 */
[C---:B------:R-:W-:Y:S06]  /*5e40*/  HMMA.16816.F32.BF16 R28, R20.reuse, R10, R28 ;  /* 0x0000000a141c723c */ /* 0x040fec000004181c */
[C---:B---3--:R-:W-:Y:S06]  /*5e50*/  HMMA.16816.F32.BF16 R24, R20.reuse, R60, R24 ;  /* 0x0000003c1418723c */ /* 0x048fec0000041818 */
        /* <DEDUP_REMOVED lines=66> */
[----:B------:R-:W-:-:S04]  /*6280*/  UIMAD UR18, UR19, UR11, UR18 ;  /* 0x0000000b131272a4 */ /* 0x000fc8000f8e0212 */
[----:B------:R-:W-:Y:S01]  /*6290*/  UIADD3 UR22, UR33, UR18, URZ ;  /* 0x0000001221167290 */ /* 0x000fe2000fffe03f */
[----:B-1----:R-:W-:Y:S02]  /*62a0*/  MOV R8, UR32 ;  /* 0x0000002000087c02 */ /* 0x002fe40008000f00 */
[----:B------:R-:W-:Y:S01]  /*62b0*/  ULDC.64 UR18, c[0x0][0x230] ;  /* 0x00008c0000127ab9 */ /* 0x000fe20000000a00 */
[----:B--2---:R-:W-:Y:S02]  /*62c0*/  IMAD.IADD R2, R2, 0x1, -R9 ;  /* 0x0000000102027824 */ /* 0x004fe400078e0a09 */
[----:B------:R-:W-:Y:S01]  /*62d0*/  IMAD.U32 R9, RZ, RZ, UR33 ;  /* 0x00000021ff097e24 */ /* 0x000fe2000f8e00ff */
        /* <DEDUP_REMOVED lines=8> */
.L_x_7806:
[----:B------:R-:W-:-:S04]  /*6360*/  ULEA UR18, -UR10, URZ, 0x6 ;  /* 0x0000003f0a127291 */ /* 0x000fc8000f8e313f */
[----:B------:R-:W-:Y:S02]  /*6370*/  USHF.R.S32.HI UR19, URZ, 0x1f, UR18 ;  /* 0x0000001f3f137899 */ /* 0x000fe40008011412 */
[----:B------:R-:W-:-:S04]  /*6380*/  MOV R14, UR18 ;  /* 0x00000012000e7c02 */ /* 0x000fc80008000f00 */
[----:B------:R-:W-:-:S07]  /*6390*/  MOV R15, UR19 ;  /* 0x00000013000f7c02 */ /* 0x000fce0008000f00 */
.L_x_7807:
        /* <DEDUP_REMOVED lines=173> */
.L_x_7809:
[----:B------:R-:W-:Y:S05]  /*6e70*/  BSYNC B0 ;  /* 0x0000000000007941 */ /* 0x000fea0003800000 */
.L_x_7808:
[----:B------:R-:W0:Y:S01]  /*6e80*/  LDGDEPBAR ;  /* 0x00000000000079af */ /* 0x000e220000000000 */
[----:B------:R-:W-:-:S04]  /*6e90*/  IADD3 R165, P0, R14, R165, RZ ;  /* 0x000000a50ea57210 */ /* 0x000fc80007f1e0ff */
[----:B------:R-:W-:-:S09]  /*6ea0*/  IADD3.X R166, R15, R166, RZ, P0, !PT ;  /* 0x000000a60fa67210 */ /* 0x000fd200007fe4ff */
.L_x_7805:
[----:B-1----:R-:W-:Y:S01]  /*6eb0*/  VIADD R2, R239, UR16 ;  /* 0x00000010ef027c36 */ /* 0x002fe20008000000 */
[----:B------:R-:W-:Y:S01]  /*6ec0*/  ULDC UR22, c[0x0][0x2ec] ;  /* 0x0000bb0000167ab9 */ /* 0x000fe20000000800 */
[----:B------:R-:W-:Y:S01]  /*6ed0*/  LEA R224, R0, UR4, 0x1 ;  /* 0x0000000400e07c11 */ /* 0x000fe2000f8e08ff */
[----:B------:R-:W-:Y:S01]  /*6ee0*/  ULDC.64 UR18, c[0x0][0x218] ;  /* 0x0000860000127ab9 */ /* 0x000fe20000000a00 */
[----:B---3--:R-:W-:Y:S01]  /*6ef0*/  IMAD.IADD R9, R235, 0x1, -R2 ;  /* 0x00000001eb097824 */ /* 0x008fe200078e0a02 */
[CC--:B------:R-:W-:Y:S01]  /*6f00*/  ISETP.GE.AND P2, PT, R2.reuse, R236.reuse, PT ;  /* 0x000000ec0200720c */ /* 0x0c0fe20003f46270 */
[C---:B------:R-:W-:Y:S01]  /*6f10*/  VIADD R4, R2.reuse, 0x11 ;  /* 0x0000001102047836 */ /* 0x040fe20000000000 */
[C---:B------:R-:W-:Y:S01]  /*6f20*/  ISETP.GE.AND P3, PT, R2.reuse, R233, PT ;  /* 0x000000e90200720c */ /* 0x040fe20003f66270 */
[C---:B------:R-:W-:Y:S01]  /*6f30*/  VIADD R13, R2.reuse, 0x8 ;  /* 0x00000008020d7836 */ /* 0x040fe20000000000 */
[----:B------:R-:W-:Y:S01]  /*6f40*/  IABS R9, R9 ;  /* 0x0000000900097213 */ /* 0x000fe20000000000 */
[C---:B------:R-:W-:Y:S01]  /*6f50*/  VIADD R8, R2.reuse, 0x9 ;  /* 0x0000000902087836 */ /* 0x040fe20000000000 */
[----:B------:R-:W-:Y:S01]  /*6f60*/  ISETP.LT.OR P2, PT, R2, R237, P2 ;  /* 0x000000ed0200720c */ /* 0x000fe20001741670 */
[C---:B------:R-:W-:Y:S01]  /*6f70*/  IMAD.IADD R10, R238.reuse, 0x1, -R4 ;  /* 0x00000001ee0a7824 */ /* 0x040fe200078e0a04 */
[----:B------:R-:W-:Y:S01]  /*6f80*/  I2FP.F32.S32 R9, R9 ;  /* 0x0000000900097245 */ /* 0x000fe20000201400 */
[----:B------:R-:W-:Y:S01]  /*6f90*/  IMAD.IADD R3, R238, 0x1, -R2 ;  /* 0x00000001ee037824 */ /* 0x000fe200078e0a02 */
[----:B------:R-:W-:Y:S01]  /*6fa0*/  ISETP.GE.AND P0, PT, R8, R236, PT ;  /* 0x000000ec0800720c */ /* 0x000fe20003f06270 */
[----:B------:R-:W-:Y:S01]  /*6fb0*/  VIADD R12, R2, 0x1 ;  /* 0x00000001020c7836 */ /* 0x000fe20000000000 */
[----:B------:R-:W-:Y:S01]  /*6fc0*/  IABS R10, R10 ;  /* 0x0000000a000a7213 */ /* 0x000fe20000000000 */
[----:B------:R-:W-:Y:S01]  /*6fd0*/  FFMA.FTZ R50, R9, -UR14, R50 ;  /* 0x8000000e09327c23 */ /* 0x000fe20008010032 */
[C---:B------:R-:W-:Y:S01]  /*6fe0*/  IMAD.IADD R9, R238.reuse, 0x1, -R13 ;  /* 0x00000001ee097824 */ /* 0x040fe200078e0a0d */
[----:B------:R-:W-:Y:S01]  /*6ff0*/  IABS R3, R3 ;  /* 0x0000000300037213 */ /* 0x000fe20000000000 */
[C---:B------:R-:W-:Y:S01]  /*7000*/  IMAD.IADD R14, R238.reuse, 0x1, -R8 ;  /* 0x00000001ee0e7824 */ /* 0x040fe200078e0a08 */
[----:B------:R-:W-:Y:S01]  /*7010*/  I2FP.F32.S32 R10, R10 ;  /* 0x0000000a000a7245 */ /* 0x000fe20000201400 */
[----:B------:R-:W-:Y:S01]  /*7020*/  IMAD.IADD R16, R238, 0x1, -R12 ;  /* 0x00000001ee107824 */ /* 0x000fe200078e0a0c */
[----:B------:R-:W-:Y:S01]  /*7030*/  IABS R9, R9 ;  /* 0x0000000900097213 */ /* 0x000fe20000000000 */
[----:B------:R-:W-:Y:S01]  /*7040*/  VIADD R15, R2, 0x19 ;  /* 0x00000019020f7836 */ /* 0x000fe20000000000 */
[----:B------:R-:W-:Y:S01]  /*7050*/  IABS R14, R14 ;  /* 0x0000000e000e7213 */ /* 0x000fe20000000000 */
[----:B------:R-:W-:Y:S01]  /*7060*/  FFMA.FTZ R21, R10, -UR14, R41 ;  /* 0x8000000e0a157c23 */ /* 0x000fe20008010029 */
[----:B------:R-:W-:Y:S01]  /*7070*/  I2FP.F32.S32 R3, R3 ;  /* 0x0000000300037245 */ /* 0x000fe20000201400 */
[C---:B------:R-:W-:Y:S01]  /*7080*/  VIADD R10, R2.reuse, 0x21 ;  /* 0x00000021020a7836 */ /* 0x040fe20000000000 */
[----:B------:R-:W-:Y:S01]  /*7090*/  I2FP.F32.S32 R9, R9 ;  /* 0x0000000900097245 */ /* 0x000fe20000201400 */
[C---:B------:R-:W-:Y:S01]  /*70a0*/  VIADD R6, R2.reuse, 0x10 ;  /* 0x0000001002067836 */ /* 0x040fe20000000000 */
[----:B------:R-:W-:Y:S01]  /*70b0*/  IABS R16, R16 ;  /* 0x0000001000107213 */ /* 0x000fe20000000000 */
[----:B------:R-:W-:Y:S01]  /*70c0*/  FFMA.FTZ R3, R3, -UR14, R48 ;  /* 0x8000000e03037c23 */ /* 0x000fe20008010030 */
[----:B------:R-:W-:Y:S01]  /*70d0*/  I2FP.F32.S32 R14, R14 ;  /* 0x0000000e000e7245 */ /* 0x000fe20000201400 */
[----:B------:R-:W-:Y:S01]  /*70e0*/  FFMA.FTZ R48, R9, -UR14, R44 ;  /* 0x8000000e09307c23 */ /* 0x000fe2000801002c */
[----:B------:R-:W-:Y:S01]  /*70f0*/  I2FP.F32.S32 R16, R16 ;  /* 0x0000001000107245 */ /* 0x000fe20000201400 */
[----:B------:R-:W-:Y:S01]  /*7100*/  VIADD R22, R2, 0x18 ;  /* 0x0000001802167836 */ /* 0x000fe20000000000 */
[----:B------:R-:W-:Y:S01]  /*7110*/  ISETP.GE.AND P4, PT, R12, R236, PT ;  /* 0x000000ec0c00720c */ /* 0x000fe20003f86270 */
[----:B------:R-:W-:Y:S01]  /*7120*/  FFMA.FTZ R44, R14, -UR14, R45 ;  /* 0x8000000e0e2c7c23 */ /* 0x000fe2000801002d */
[----:B------:R-:W-:-:S02]  /*7130*/  IMAD.IADD R14, R238, 0x1, -R10 ;  /* 0x00000001ee0e7824 */ /* 0x000fc400078e0a0a */
[----:B------:R-:W-:Y:S01]  /*7140*/  FFMA.FTZ R49, R16, -UR14, R49 ;  /* 0x8000000e10317c23 */ /* 0x000fe20008010031 */
[----:B------:R-:W-:Y:S01]  /*7150*/  IMAD.IADD R16, R238, 0x1, -R15 ;  /* 0x00000001ee107824 */ /* 0x000fe200078e0a0f */
[----:B------:R-:W-:Y:S01]  /*7160*/  ISETP.LT.OR P4, PT, R12, R237, P4 ;  /* 0x000000ed0c00720c */ /* 0x000fe20002781670 */
[C---:B------:R-:W-:Y:S01]  /*7170*/  IMAD.IADD R23, R238.reuse, 0x1, -R6 ;  /* 0x00000001ee177824 */ /* 0x040fe200078e0a06 */
[----:B------:R-:W-:Y:S01]  /*7180*/  IABS R14, R14 ;  /* 0x0000000e000e7213 */ /* 0x000fe20000000000 */
[----:B------:R-:W-:Y:S01]  /*7190*/  IMAD.IADD R19, R238, 0x1, -R22 ;  /* 0x00000001ee137824 */ /* 0x000fe200078e0a16 */
[----:B------:R-:W-:Y:S01]  /*71a0*/  IABS R16, R16 ;  /* 0x0000001000107213 */ /* 0x000fe20000000000 */
[C---:B------:R-:W-:Y:S01]  /*71b0*/  VIADD R11, R2.reuse, 0x20 ;  /* 0x00000020020b7836 */ /* 0x040fe20000000000 */
        /* <DEDUP_REMOVED lines=8> */
[----:B------:R-:W-:Y:S01]  /*7240*/  IABS R19, R19 ;  /* 0x0000001300137213 */ /* 0x000fe20000000000 */
[----:B------:R-:W-:Y:S01]  /*7250*/  VIADD R20, R2, 0x29 ;  /* 0x0000002902147836 */ /* 0x000fe20000000000 */
[----:B------:R-:W-:Y:S01]  /*7260*/  I2FP.F32.S32 R23, R23 ;  /* 0x0000001700177245 */ /* 0x000fe20000201400 */
[----:B------:R-:W-:Y:S01]  /*7270*/  IMAD.IADD R37, R238, 0x1, -R14 ;  /* 0x00000001ee257824 */ /* 0x000fe200078e0a0e */
[-C--:B------:R-:W-:Y:S01]  /*7280*/  ISETP.GE.AND P5, PT, R6, R236.reuse, PT ;  /* 0x000000ec0600720c */ /* 0x080fe20003fa6270 */
[C---:B------:R-:W-:Y:S01]  /*7290*/  IMAD.IADD R41, R238.reuse, 0x1, -R9 ;  /* 0x00000001ee297824 */ /* 0x040fe200078e0a09 */
[----:B------:R-:W-:Y:S01]  /*72a0*/  I2FP.F32.S32 R19, R19 ;  /* 0x0000001300137245 */ /* 0x000fe20000201400 */
[----:B------:R-:W-:Y:S01]  /*72b0*/  IMAD.IADD R52, R238, 0x1, -R20 ;  /* 0x00000001ee347824 */ /* 0x000fe200078e0a14 */
[----:B------:R-:W-:Y:S01]  /*72c0*/  IABS R37, R37 ;  /* 0x0000002500257213 */ /* 0x000fe20000000000 */
[C---:B------:R-:W-:Y:S01]  /*72d0*/  VIADD R16, R2.reuse, 0x31 ;  /* 0x0000003102107836 */ /* 0x040fe20000000000 */
[----:B------:R-:W-:Y:S01]  /*72e0*/  IABS R45, R45 ;  /* 0x0000002d002d7213 */ /* 0x000fe20000000000 */
[----:B------:R-:W-:Y:S01]  /*72f0*/  FFMA.FTZ R23, R23, -UR14, R40 ;  /* 0x8000000e17177c23 */ /* 0x000fe20008010028 */
[----:B------:R-:W-:Y:S01]  /*7300*/  I2FP.F32.S32 R37, R37 ;  /* 0x0000002500257245 */ /* 0x000fe20000201400 */
[----:B------:R-:W-:Y:S01]  /*7310*/  VIADD R18, R2, 0x30 ;  /* 0x0000003002127836 */ /* 0x000fe20000000000 */
[----:B------:R-:W-:Y:S01]  /*7320*/  FSEL R3, R3, -INF , !P2 ;  /* 0xff80000003037808 */ /* 0x000fe20005000000 */
[----:B------:R-:W-:Y:S01]  /*7330*/  FFMA.FTZ R19, R19, -UR14, R36 ;  /* 0x8000000e13137c23 */ /* 0x000fe20008010024 */
[----:B------:R-:W-:Y:S01]  /*7340*/  FSEL R49, R49, -INF , !P4 ;  /* 0xff80000031317808 */ /* 0x000fe20006000000 */
[----:B------:R-:W-:Y:S01]  /*7350*/  IMAD.IADD R40, R238, 0x1, -R16 ;  /* 0x00000001ee287824 */ /* 0x000fe200078e0a10 */
[-C--:B------:R-:W-:Y:S01]  /*7360*/  ISETP.GE.AND P2, PT, R4, R236.reuse, PT ;  /* 0x000000ec0400720c */ /* 0x080fe20003f46270 */
[----:B------:R-:W-:Y:S01]  /*7370*/  FFMA.FTZ R72, R37, -UR14, R72 ;  /* 0x8000000e25487c23 */ /* 0x000fe20008010048 */
[----:B------:R-:W-:Y:S01]  /*7380*/  ISETP.GE.AND P4, PT, R22, R236, PT ;  /* 0x000000ec1600720c */ /* 0x000fe20003f86270 */
[--C-:B------:R-:W-:Y:S01]  /*7390*/  IMAD R222, R7, 0x2, R224.reuse ;  /* 0x0000000207de7824 */ /* 0x100fe200078e02e0 */
[-C--:B------:R-:W-:Y:S01]  /*73a0*/  ISETP.LT.OR P0, PT, R8, R237.reuse, P0 ;  /* 0x000000ed0800720c */ /* 0x080fe20000701670 */
[C---:B------:R-:W-:Y:S01]  /*73b0*/  IMAD R221, R5.reuse, 0x2, R224 ;  /* 0x0000000205dd7824 */ /* 0x040fe200078e02e0 */
[----:B------:R-:W-:Y:S01]  /*73c0*/  ISETP.LT.OR P5, PT, R6, R237, P5 ;  /* 0x000000ed0600720c */ /* 0x000fe20002fa1670 */
[----:B------:R-:W-:Y:S01]  /*73d0*/  IMAD R220, R5, 0x2, R222 ;  /* 0x0000000205dc7824 */ /* 0x000fe200078e02de */
[C---:B------:R-:W-:Y:S01]  /*73e0*/  ISETP.LT.OR P3, PT, R2.reuse, R234, P3 ;  /* 0x000000ea0200720c */ /* 0x040fe20001f61670 */
[----:B------:R-:W-:Y:S01]  /*73f0*/  VIADD R2, R2, 0x39 ;  /* 0x0000003902027836 */ /* 0x000fe20000000000 */
[----:B------:R-:W-:Y:S01]  /*7400*/  IABS R41, R41 ;  /* 0x0000002900297213 */ /* 0x000fe20000000000 */
[----:B------:R-:W-:Y:S01]  /*7410*/  LDSM.16.MT88.4 R148, [R222+0x10000] ;  /* 0x01000000de94783b */ /* 0x000fe20000004200 */
[----:B------:R-:W-:Y:S01]  /*7420*/  I2FP.F32.S32 R45, R45 ;  /* 0x0000002d002d7245 */ /* 0x000fe20000201400 */
[----:B------:R-:W-:Y:S01]  /*7430*/  IMAD.IADD R36, R238, 0x1, -R2 ;  /* 0x00000001ee247824 */ /* 0x000fe200078e0a02 */
[----:B------:R-:W-:Y:S01]  /*7440*/  IABS R52, R52 ;  /* 0x0000003400347213 */ /* 0x000fe20000000000 */
[----:B------:R-:W-:Y:S01]  /*7450*/  LDSM.16.MT88.4 R132, [R220+0x10000] ;  /* 0x01000000dc84783b */ /* 0x000fe20000004200 */
[----:B------:R-:W-:Y:S01]  /*7460*/  FSEL R37, R44, -INF , !P0 ;  /* 0xff8000002c257808 */ /* 0x000fe20004000000 */
[----:B------:R-:W-:Y:S01]  /*7470*/  FFMA.FTZ R32, R45, -UR14, R32 ;  /* 0x8000000e2d207c23 */ /* 0x000fe20008010020 */
[-C--:B------:R-:W-:Y:S01]  /*7480*/  ISETP.LT.OR P2, PT, R4, R237.reuse, P2 ;  /* 0x000000ed0400720c */ /* 0x080fe20001741670 */
[----:B------:R-:W-:Y:S01]  /*7490*/  LDSM.16.MT88.4 R140, [R221+0x10000] ;  /* 0x01000000dd8c783b */ /* 0x000fe20000004200 */
[----:B------:R-:W-:-:S02]  /*74a0*/  ISETP.LT.OR P4, PT, R22, R237, P4 ;  /* 0x000000ed1600720c */ /* 0x000fc40002781670 */
[-C--:B------:R-:W-:Y:S01]  /*74b0*/  ISETP.GE.AND P0, PT, R11, R236.reuse, PT ;  /* 0x000000ec0b00720c */ /* 0x080fe20003f06270 */
[----:B------:R-:W-:Y:S01]  /*74c0*/  LDSM.16.MT88.4 R64, [R220+0x12000] ;  /* 0x01200000dc40783b */ /* 0x000fe20000004200 */
[----:B------:R-:W-:Y:S02]  /*74d0*/  FSEL R23, R23, -INF , !P5 ;  /* 0xff80000017177808 */ /* 0x000fe40006800000 */
[----:B------:R-:W-:Y:S01]  /*74e0*/  ISETP.GE.AND P5, PT, R10, R236, PT ;  /* 0x000000ec0a00720c */ /* 0x000fe20003fa6270 */
[----:B------:R-:W-:Y:S01]  /*74f0*/  LDSM.16.MT88.4 R80, [R222+0x14000] ;  /* 0x01400000de50783b */ /* 0x000fe20000004200 */
[----:B------:R-:W-:Y:S02]  /*7500*/  I2FP.F32.S32 R41, R41 ;  /* 0x0000002900297245 */ /* 0x000fe40000201400 */
[----:B------:R-:W-:Y:S01]  /*7510*/  I2FP.F32.S32 R52, R52 ;  /* 0x0000003400347245 */ /* 0x000fe20000201400 */
[----:B------:R-:W-:Y:S01]  /*7520*/  LDSM.16.MT88.4 R88, [R221+0x14000] ;  /* 0x01400000dd58783b */ /* 0x000fe20000004200 */
[----:B------:R-:W-:Y:S01]  /*7530*/  IABS R40, R40 ;  /* 0x0000002800287213 */ /* 0x000fe20000000000 */
[----:B------:R-:W-:Y:S01]  /*7540*/  FFMA.FTZ R28, R41, -UR14, R28 ;  /* 0x8000000e291c7c23 */ /* 0x000fe2000801001c */
[----:B------:R-:W-:Y:S01]  /*7550*/  FSEL R21, R21, -INF , !P2 ;  /* 0xff80000015157808 */ /* 0x000fe20005000000 */
[----:B------:R-:W-:Y:S01]  /*7560*/  FFMA.FTZ R29, R52, -UR14, R29 ;  /* 0x8000000e341d7c23 */ /* 0x000fe2000801001d */
[----:B------:R-:W-:Y:S01]  /*7570*/  FSEL R19, R19, -INF , !P4 ;  /* 0xff80000013137808 */ /* 0x000fe20006000000 */
[----:B------:R-:W-:Y:S01]  /*7580*/  IMAD.IADD R41, R238, 0x1, -R18 ;  /* 0x00000001ee297824 */ /* 0x000fe200078e0a12 */
[-C--:B------:R-:W-:Y:S01]  /*7590*/  ISETP.GE.AND P1, PT, R13, R236.reuse, PT ;  /* 0x000000ec0d00720c */ /* 0x080fe20003f26270 */
[----:B------:R-:W-:Y:S01]  /*75a0*/  LDSM.16.MT88.4 R156, [R224+0x10000] ;  /* 0x01000000e09c783b */ /* 0x000fe20000004200 */
[----:B------:R-:W-:-:S02]  /*75b0*/  ISETP.GE.AND P2, PT, R9, R236, PT ;  /* 0x000000ec0900720c */ /* 0x000fc40003f46270 */
[----:B------:R-:W-:Y:S01]  /*75c0*/  ISETP.GE.AND P4, PT, R20, R236, PT ;  /* 0x000000ec1400720c */ /* 0x000fe20003f86270 */
[----:B------:R-:W-:Y:S01]  /*75d0*/  LDSM.16.MT88.4 R56, [R221+0x12000] ;  /* 0x01200000dd38783b */ /* 0x000fe20000004200 */
[-C--:B------:R-:W-:Y:S02]  /*75e0*/  ISETP.LT.OR P0, PT, R11, R237.reuse, P0 ;  /* 0x000000ed0b00720c */ /* 0x080fe40000701670 */
[-C--:B------:R-:W-:Y:S01]  /*75f0*/  ISETP.LT.OR P5, PT, R10, R237.reuse, P5 ;  /* 0x000000ed0a00720c */ /* 0x080fe20002fa1670 */
[----:B------:R-:W-:Y:S01]  /*7600*/  LDSM.16.MT88.4 R96, [R220+0x14000] ;  /* 0x01400000dc60783b */ /* 0x000fe20000004200 */
[----:B------:R-:W-:Y:S02]  /*7610*/  IABS R36, R36 ;  /* 0x0000002400247213 */ /* 0x000fe40000000000 */
[----:B------:R-:W-:Y:S01]  /*7620*/  I2FP.F32.S32 R40, R40 ;  /* 0x0000002800287245 */ /* 0x000fe20000201400 */
[----:B------:R-:W-:Y:S01]  /*7630*/  LDSM.16.MT88.4 R104, [R224+0x16000] ;  /* 0x01600000e068783b */ /* 0x000fe20000004200 */
[----:B------:R-:W-:-:S02]  /*7640*/  ISETP.LT.OR P1, PT, R13, R237, P1 ;  /* 0x000000ed0d00720c */ /* 0x000fc40000f21670 */
[----:B------:R-:W-:Y:S01]  /*7650*/  FSEL R251, R32, -INF , !P0 ;  /* 0xff80000020fb7808 */ /* 0x000fe20004000000 */
[----:B------:R-:W-:Y:S01]  /*7660*/  FFMA.FTZ R25, R40, -UR14, R25 ;  /* 0x8000000e28197c23 */ /* 0x000fe20008010019 */
[-C--:B------:R-:W-:Y:S01]  /*7670*/  ISETP.LT.OR P2, PT, R9, R237.reuse, P2 ;  /* 0x000000ed0900720c */ /* 0x080fe20001741670 */
[----:B------:R-:W-:Y:S01]  /*7680*/  LDSM.16.MT88.4 R112, [R222+0x16000] ;  /* 0x01600000de70783b */ /* 0x000fe20000004200 */
[----:B------:R-:W-:Y:S02]  /*7690*/  ISETP.LT.OR P4, PT, R20, R237, P4 ;  /* 0x000000ed1400720c */ /* 0x000fe40002781670 */
[-C--:B------:R-:W-:Y:S01]  /*76a0*/  ISETP.GE.AND P0, PT, R16, R236.reuse, PT ;  /* 0x000000ec1000720c */ /* 0x080fe20003f06270 */
[----:B------:R-:W-:Y:S01]  /*76b0*/  LDSM.16.MT88.4 R120, [R221+0x16000] ;  /* 0x01600000dd78783b */ /* 0x000fe20000004200 */
[----:B------:R-:W-:Y:S01]  /*76c0*/  FSEL R187, R33, -INF , !P5 ;  /* 0xff80000021bb7808 */ /* 0x000fe20006800000 */
[----:B------:R-:W-:Y:S01]  /*76d0*/  IMAD.IADD R33, R235, 0x1, -R18 ;  /* 0x00000001eb217824 */ /* 0x000fe200078e0a12 */
[----:B------:R-:W-:-:S02]  /*76e0*/  ISETP.GE.AND P5, PT, R14, R236, PT ;  /* 0x000000ec0e00720c */ /* 0x000fc40003fa6270 */
[----:B------:R-:W-:Y:S02]  /*76f0*/  I2FP.F32.S32 R36, R36 ;  /* 0x0000002400247245 */ /* 0x000fe40000201400 */
[----:B------:R-:W-:Y:S02]  /*7700*/  FSEL R45, R48, -INF , !P1 ;  /* 0xff800000302d7808 */ /* 0x000fe40004800000 */
[----:B------:R-:W-:Y:S01]  /*7710*/  FSEL R247, R28, -INF , !P2 ;  /* 0xff8000001cf77808 */ /* 0x000fe20005000000 */
[----:B------:R-:W-:Y:S01]  /*7720*/  FFMA.FTZ R73, R36, -UR14, R73 ;  /* 0x8000000e24497c23 */ /* 0x000fe20008010049 */
[----:B------:R-:W-:Y:S02]  /*7730*/  FSEL R189, R29, -INF , !P4 ;  /* 0xff8000001dbd7808 */ /* 0x000fe40006000000 */
[----:B------:R-:W-:Y:S02]  /*7740*/  ISETP.GE.AND P1, PT, R15, R236, PT ;  /* 0x000000ec0f00720c */ /* 0x000fe40003f26270 */
[----:B------:R-:W-:-:S02]  /*7750*/  ISETP.GE.AND P2, PT, R12, R233, PT ;  /* 0x000000e90c00720c */ /* 0x000fc40003f46270 */
[----:B------:R-:W-:Y:S02]  /*7760*/  ISETP.GE.AND P4, PT, R2, R236, PT ;  /* 0x000000ec0200720c */ /* 0x000fe40003f86270 */
[-C--:B------:R-:W-:Y:S02]  /*7770*/  ISETP.LT.OR P0, PT, R16, R237.reuse, P0 ;  /* 0x000000ed1000720c */ /* 0x080fe40000701670 */
[----:B------:R-:W-:Y:S02]  /*7780*/  ISETP.LT.OR P5, PT, R14, R237, P5 ;  /* 0x000000ed0e00720c */ /* 0x000fe40002fa1670 */
[----:B------:R-:W-:Y:S02]  /*7790*/  IABS R41, R41 ;  /* 0x0000002900297213 */ /* 0x000fe40000000000 */
[-C--:B------:R-:W-:Y:S02]  /*77a0*/  ISETP.LT.OR P1, PT, R15, R237.reuse, P1 ;  /* 0x000000ed0f00720c */ /* 0x080fe40000f21670 */
[----:B------:R-:W-:Y:S01]  /*77b0*/  ISETP.LT.OR P2, PT, R12, R234, P2 ;  /* 0x000000ea0c00720c */ /* 0x000fe20001741670 */
[----:B------:R-:W-:Y:S01]  /*77c0*/  IMAD.IADD R12, R235, 0x1, -R12 ;  /* 0x00000001eb0c7824 */ /* 0x000fe200078e0a0c */
[----:B------:R-:W-:-:S02]  /*77d0*/  ISETP.LT.OR P4, PT, R2, R237, P4 ;  /* 0x000000ed0200720c */ /* 0x000fc40002781670 */
[----:B------:R-:W-:Y:S02]  /*77e0*/  FSEL R203, R25, -INF , !P0 ;  /* 0xff80000019cb7808 */ /* 0x000fe40004000000 */
[-C--:B------:R-:W-:Y:S02]  /*77f0*/  ISETP.GE.AND P0, PT, R8, R233.reuse, PT ;  /* 0x000000e90800720c */ /* 0x080fe40003f06270 */
[----:B------:R-:W-:Y:S02]  /*7800*/  FSEL R201, R72, -INF , !P5 ;  /* 0xff80000048c97808 */ /* 0x000fe40006800000 */
[----:B------:R-:W-:Y:S02]  /*7810*/  ISETP.GE.AND P5, PT, R6, R233, PT ;  /* 0x000000e90600720c */ /* 0x000fe40003fa6270 */
[----:B------:R-:W-:Y:S02]  /*7820*/  I2FP.F32.S32 R41, R41 ;  /* 0x0000002900297245 */ /* 0x000fe40000201400 */
[----:B------:R-:W-:-:S02]  /*7830*/  FSEL R17, R17, -INF , !P1 ;  /* 0xff80000011117808 */ /* 0x000fc40004800000 */
[----:B------:R-:W-:Y:S01]  /*7840*/  FSEL R199, R73, -INF , !P4 ;  /* 0xff80000049c77808 */ /* 0x000fe20006000000 */
[----:B------:R-:W-:Y:S01]  /*7850*/  FFMA.FTZ R24, R41, -UR14, R24 ;  /* 0x8000000e29187c23 */ /* 0x000fe20008010018 */
[----:B------:R-:W-:Y:S02]  /*7860*/  ISETP.GE.AND P1, PT, R18, R236, PT ;  /* 0x000000ec1200720c */ /* 0x000fe40003f26270 */
[----:B------:R-:W-:Y:S02]  /*7870*/  ISETP.GE.AND P4, PT, R4, R233, PT ;  /* 0x000000e90400720c */ /* 0x000fe40003f86270 */
[-C--:B------:R-:W-:Y:S01]  /*7880*/  ISETP.LT.OR P0, PT, R8, R234.reuse, P0 ;  /* 0x000000ea0800720c */ /* 0x080fe20000701670 */
[C---:B------:R-:W-:Y:S01]  /*7890*/  IMAD.IADD R8, R235.reuse, 0x1, -R8 ;  /* 0x00000001eb087824 */ /* 0x040fe200078e0a08 */
[----:B------:R-:W-:Y:S01]  /*78a0*/  ISETP.LT.OR P5, PT, R6, R234, P5 ;  /* 0x000000ea0600720c */ /* 0x000fe20002fa1670 */
[----:B------:R-:W-:Y:S01]  /*78b0*/  IMAD.IADD R6, R235, 0x1, -R6 ;  /* 0x00000001eb067824 */ /* 0x000fe200078e0a06 */
[----:B------:R-:W-:-:S02]  /*78c0*/  IABS R12, R12 ;  /* 0x0000000c000c7213 */ /* 0x000fc40000000000 */
[----:B------:R-:W-:Y:S02]  /*78d0*/  ISETP.LT.OR P1, PT, R18, R237, P1 ;  /* 0x000000ed1200720c */ /* 0x000fe40000f21670 */
[----:B------:R-:W-:Y:S01]  /*78e0*/  ISETP.LT.OR P4, PT, R4, R234, P4 ;  /* 0x000000ea0400720c */ /* 0x000fe20002781670 */
[----:B------:R-:W-:Y:S01]  /*78f0*/  IMAD.IADD R4, R235, 0x1, -R4 ;  /* 0x00000001eb047824 */ /* 0x000fe200078e0a04 */
[----:B------:R-:W-:Y:S02]  /*7900*/  I2FP.F32.S32 R12, R12 ;  /* 0x0000000c000c7245 */ /* 0x000fe40000201400 */
[----:B------:R-:W-:Y:S02]  /*7910*/  IABS R8, R8 ;  /* 0x0000000800087213 */ /* 0x000fe40000000000 */
[----:B------:R-:W-:Y:S01]  /*7920*/  IABS R6, R6 ;  /* 0x0000000600067213 */ /* 0x000fe20000000000 */
[----:B------:R-:W-:Y:S01]  /*7930*/  FFMA.FTZ R12, R12, -UR14, R51 ;  /* 0x8000000e0c0c7c23 */ /* 0x000fe20008010033 */
[----:B------:R-:W-:-:S02]  /*7940*/  FSEL R241, R24, -INF , !P1 ;  /* 0xff80000018f17808 */ /* 0x000fc40004800000 */
[CC--:B------:R-:W-:Y:S02]  /*7950*/  ISETP.GE.AND P1, PT, R13.reuse, R233.reuse, PT ;  /* 0x000000e90d00720c */ /* 0x0c0fe40003f26270 */
[----:B------:R-:W-:Y:S02]  /*7960*/  IABS R4, R4 ;  /* 0x0000000400047213 */ /* 0x000fe40000000000 */
[----:B------:R-:W-:Y:S02]  /*7970*/  I2FP.F32.S32 R8, R8 ;  /* 0x0000000800087245 */ /* 0x000fe40000201400 */
[----:B------:R-:W-:Y:S02]  /*7980*/  I2FP.F32.S32 R25, R6 ;  /* 0x0000000600197245 */ /* 0x000fe40000201400 */
[----:B------:R-:W-:Y:S01]  /*7990*/  ISETP.LT.OR P1, PT, R13, R234, P1 ;  /* 0x000000ea0d00720c */ /* 0x000fe20000f21670 */
[----:B------:R-:W-:Y:S01]  /*79a0*/  IMAD.IADD R13, R235, 0x1, -R13 ;  /* 0x00000001eb0d7824 */ /* 0x000fe200078e0a0d */
[----:B------:R-:W-:Y:S01]  /*79b0*/  I2FP.F32.S32 R4, R4 ;  /* 0x0000000400047245 */ /* 0x000fe20000201400 */
[----:B------:R-:W-:Y:S01]  /*79c0*/  FFMA.FTZ R8, R8, -UR14, R47 ;  /* 0x8000000e08087c23 */ /* 0x000fe2000801002f */
[----:B------:R-:W-:Y:S01]  /*79d0*/  FSEL R41, R12, -INF , !P2 ;  /* 0xff8000000c297808 */ /* 0x000fe20005000000 */
[----:B------:R-:W-:Y:S01]  /*79e0*/  FFMA.FTZ R42, R25, -UR14, R42 ;  /* 0x8000000e192a7c23 */ /* 0x000fe2000801002a */
[----:B------:R-:W-:Y:S01]  /*79f0*/  ISETP.GE.AND P2, PT, R15, R233, PT ;  /* 0x000000e90f00720c */ /* 0x000fe20003f46270 */
[----:B------:R-:W-:Y:S01]  /*7a00*/  FFMA.FTZ R43, R4, -UR14, R43 ;  /* 0x8000000e042b7c23 */ /* 0x000fe2000801002b */
[----:B------:R-:W-:Y:S01]  /*7a10*/  IABS R13, R13 ;  /* 0x0000000d000d7213 */ /* 0x000fe20000000000 */
[----:B------:R-:W-:Y:S01]  /*7a20*/  IMAD.IADD R4, R235, 0x1, -R15 ;  /* 0x00000001eb047824 */ /* 0x000fe200078e0a0f */
[----:B------:R-:W-:Y:S01]  /*7a30*/  ISETP.LT.OR P2, PT, R15, R234, P2 ;  /* 0x000000ea0f00720c */ /* 0x000fe20001741670 */
[----:B------:R-:W-:Y:S01]  /*7a40*/  IMAD.IADD R12, R235, 0x1, -R20 ;  /* 0x00000001eb0c7824 */ /* 0x000fe200078e0a14 */
[----:B------:R-:W-:-:S02]  /*7a50*/  FSEL R25, R8, -INF , !P0 ;  /* 0xff80000008197808 */ /* 0x000fc40004000000 */
[----:B------:R-:W-:Y:S02]  /*7a60*/  FSEL R15, R42, -INF , !P5 ;  /* 0xff8000002a0f7808 */ /* 0x000fe40006800000 */
[----:B------:R-:W-:Y:S02]  /*7a70*/  FMNMX.FTZ R8, R3, R49, !PT ;  /* 0x0000003103087209 */ /* 0x000fe40007810000 */
[----:B------:R-:W-:Y:S02]  /*7a80*/  ISETP.GE.AND P5, PT, R9, R233, PT ;  /* 0x000000e90900720c */ /* 0x000fe40003fa6270 */
[----:B------:R-:W-:Y:S02]  /*7a90*/  I2FP.F32.S32 R13, R13 ;  /* 0x0000000d000d7245 */ /* 0x000fe40000201400 */
[----:B------:R-:W-:Y:S02]  /*7aa0*/  FMNMX.FTZ R8, R45, R8, !PT ;  /* 0x000000082d087209 */ /* 0x000fe40007810000 */
[----:B------:R-:W-:Y:S01]  /*7ab0*/  ISETP.LT.OR P5, PT, R9, R234, P5 ;  /* 0x000000ea0900720c */ /* 0x000fe20002fa1670 */
[----:B------:R-:W-:-:S02]  /*7ac0*/  IMAD.IADD R9, R235, 0x1, -R9 ;  /* 0x00000001eb097824 */ /* 0x000fc400078e0a09 */
[----:B------:R-:W-:Y:S01]  /*7ad0*/  FFMA.FTZ R13, R13, -UR14, R46 ;  /* 0x8000000e0d0d7c23 */ /* 0x000fe2000801002e */
[----:B------:R-:W-:Y:S02]  /*7ae0*/  IABS R4, R4 ;  /* 0x0000000400047213 */ /* 0x000fe40000000000 */
[----:B------:R-:W-:Y:S02]  /*7af0*/  FSEL R47, R50, -INF , !P3 ;  /* 0xff800000322f7808 */ /* 0x000fe40005800000 */
[----:B------:R-:W-:Y:S02]  /*7b00*/  FMNMX.FTZ R8, R37, R8, !PT ;  /* 0x0000000825087209 */ /* 0x000fe40007810000 */
[----:B------:R-:W-:Y:S02]  /*7b10*/  ISETP.GE.AND P3, PT, R22, R233, PT ;  /* 0x000000e91600720c */ /* 0x000fe40003f66270 */
[----:B------:R-:W-:Y:S02]  /*7b20*/  IABS R9, R9 ;  /* 0x0000000900097213 */ /* 0x000fe40000000000 */
[----:B------:R-:W-:-:S02]  /*7b30*/  I2FP.F32.S32 R4, R4 ;  /* 0x0000000400047245 */ /* 0x000fc40000201400 */
[----:B------:R-:W-:Y:S02]  /*7b40*/  FSEL R29, R13, -INF , !P1 ;  /* 0xff8000000d1d7808 */ /* 0x000fe40004800000 */
[----:B------:R-:W-:Y:S01]  /*7b50*/  FMNMX.FTZ R8, R23, R8, !PT ;  /* 0x0000000817087209 */ /* 0x000fe20007810000 */
[----:B------:R-:W-:Y:S01]  /*7b60*/  FFMA.FTZ R4, R4, -UR14, R39 ;  /* 0x8000000e04047c23 */ /* 0x000fe20008010027 */
[----:B------:R-:W-:Y:S01]  /*7b70*/  ISETP.LT.OR P3, PT, R22, R234, P3 ;  /* 0x000000ea1600720c */ /* 0x000fe20001f61670 */
[----:B------:R-:W-:Y:S01]  /*7b80*/  IMAD.IADD R22, R235, 0x1, -R22 ;  /* 0x00000001eb167824 */ /* 0x000fe200078e0a16 */
[-C--:B------:R-:W-:Y:S02]  /*7b90*/  ISETP.GE.AND P1, PT, R11, R233.reuse, PT ;  /* 0x000000e90b00720c */ /* 0x080fe40003f26270 */
[----:B------:R-:W-:Y:S02]  /*7ba0*/  ISETP.GE.AND P0, PT, R10, R233, PT ;  /* 0x000000e90a00720c */ /* 0x000fe40003f06270 */
[----:B------:R-:W-:-:S02]  /*7bb0*/  I2FP.F32.S32 R9, R9 ;  /* 0x0000000900097245 */ /* 0x000fc40000201400 */
[----:B------:R-:W-:Y:S02]  /*7bc0*/  FMNMX.FTZ R8, R21, R8, !PT ;  /* 0x0000000815087209 */ /* 0x000fe40007810000 */
[-C--:B------:R-:W-:Y:S01]  /*7bd0*/  ISETP.LT.OR P1, PT, R11, R234.reuse, P1 ;  /* 0x000000ea0b00720c */ /* 0x080fe20000f21670 */
[----:B------:R-:W-:Y:S01]  /*7be0*/  IMAD.IADD R11, R235, 0x1, -R11 ;  /* 0x00000001eb0b7824 */ /* 0x000fe200078e0a0b */
[----:B------:R-:W-:Y:S01]  /*7bf0*/  FMNMX.FTZ R6, R47, R41, !PT ;  /* 0x000000292f067209 */ /* 0x000fe20007810000 */
[----:B------:R-:W-:Y:S01]  /*7c00*/  FFMA.FTZ R30, R9, -UR14, R30 ;  /* 0x8000000e091e7c23 */ /* 0x000fe2000801001e */
[----:B------:R-:W-:Y:S01]  /*7c10*/  ISETP.LT.OR P0, PT, R10, R234, P0 ;  /* 0x000000ea0a00720c */ /* 0x000fe20000701670 */
[----:B------:R-:W-:Y:S01]  /*7c20*/  IMAD.IADD R10, R235, 0x1, -R10 ;  /* 0x00000001eb0a7824 */ /* 0x000fe200078e0a0a */
[----:B------:R-:W-:Y:S02]  /*7c30*/  IABS R22, R22 ;  /* 0x0000001600167213 */ /* 0x000fe40000000000 */
[----:B------:R-:W-:-:S02]  /*7c40*/  FMNMX.FTZ R8, R19, R8, !PT ;  /* 0x0000000813087209 */ /* 0x000fc40007810000 */
[----:B------:R-:W-:Y:S01]  /*7c50*/  FSEL R9, R4, -INF , !P2 ;  /* 0xff80000004097808 */ /* 0x000fe20005000000 */
[----:B------:R-:W-:Y:S01]  /*7c60*/  IMAD.IADD R4, R235, 0x1, -R16 ;  /* 0x00000001eb047824 */ /* 0x000fe200078e0a10 */
[----:B------:R-:W-:Y:S02]  /*7c70*/  FMNMX.FTZ R6, R29, R6, !PT ;  /* 0x000000061d067209 */ /* 0x000fe40007810000 */
[----:B------:R-:W-:Y:S02]  /*7c80*/  IABS R11, R11 ;  /* 0x0000000b000b7213 */ /* 0x000fe40000000000 */
[----:B------:R-:W-:Y:S02]  /*7c90*/  I2FP.F32.S32 R13, R22 ;  /* 0x00000016000d7245 */ /* 0x000fe40000201400 */
[----:B------:R-:W-:Y:S02]  /*7ca0*/  FMNMX.FTZ R8, R17, R8, !PT ;  /* 0x0000000811087209 */ /* 0x000fe40007810000 */
[----:B------:R-:W-:Y:S01]  /*7cb0*/  IABS R10, R10 ;  /* 0x0000000a000a7213 */ /* 0x000fe20000000000 */
[----:B------:R-:W-:Y:S01]  /*7cc0*/  FFMA.FTZ R38, R13, -UR14, R38 ;  /* 0x8000000e0d267c23 */ /* 0x000fe20008010026 */
[----:B------:R-:W-:-:S02]  /*7cd0*/  FMNMX.FTZ R6, R25, R6, !PT ;  /* 0x0000000619067209 */ /* 0x000fc40007810000 */
[----:B------:R-:W-:Y:S02]  /*7ce0*/  I2FP.F32.S32 R11, R11 ;  /* 0x0000000b000b7245 */ /* 0x000fe40000201400 */
[----:B------:R-:W-:Y:S02]  /*7cf0*/  IABS R4, R4 ;  /* 0x0000000400047213 */ /* 0x000fe40000000000 */
[----:B------:R-:W-:Y:S01]  /*7d00*/  FMNMX.FTZ R8, R251, R8, !PT ;  /* 0x00000008fb087209 */ /* 0x000fe20007810000 */
[----:B------:R-:W-:Y:S01]  /*7d10*/  FFMA.FTZ R34, R11, -UR14, R34 ;  /* 0x8000000e0b227c23 */ /* 0x000fe20008010022 */
[----:B------:R-:W-:Y:S02]  /*7d20*/  I2FP.F32.S32 R10, R10 ;  /* 0x0000000a000a7245 */ /* 0x000fe40000201400 */
[----:B------:R-:W-:Y:S02]  /*7d30*/  FSEL R13, R43, -INF , !P4 ;  /* 0xff8000002b0d7808 */ /* 0x000fe40006000000 */
[----:B------:R-:W-:Y:S01]  /*7d40*/  FMNMX.FTZ R6, R15, R6, !PT ;  /* 0x000000060f067209 */ /* 0x000fe20007810000 */
[----:B------:R-:W-:Y:S01]  /*7d50*/  FFMA.FTZ R10, R10, -UR14, R35 ;  /* 0x8000000e0a0a7c23 */ /* 0x000fe20008010023 */
[----:B------:R-:W-:-:S02]  /*7d60*/  I2FP.F32.S32 R4, R4 ;  /* 0x0000000400047245 */ /* 0x000fc40000201400 */
[----:B------:R-:W-:Y:S02]  /*7d70*/  FMNMX.FTZ R8, R187, R8, !PT ;  /* 0x00000008bb087209 */ /* 0x000fe40007810000 */
[----:B------:R-:W-:Y:S01]  /*7d80*/  FSEL R11, R38, -INF , !P3 ;  /* 0xff800000260b7808 */ /* 0x000fe20005800000 */
[----:B------:R-:W-:Y:S01]  /*7d90*/  FFMA.FTZ R27, R4, -UR14, R27 ;  /* 0x8000000e041b7c23 */ /* 0x000fe2000801001b */
[----:B------:R-:W-:Y:S02]  /*7da0*/  FMNMX.FTZ R6, R13, R6, !PT ;  /* 0x000000060d067209 */ /* 0x000fe40007810000 */
[----:B------:R-:W-:Y:S02]  /*7db0*/  IABS R33, R33 ;  /* 0x0000002100217213 */ /* 0x000fe40000000000 */
[----:B------:R-:W-:Y:S02]  /*7dc0*/  FMNMX.FTZ R8, R247, R8, !PT ;  /* 0x00000008f7087209 */ /* 0x000fe40007810000 */
[----:B------:R-:W-:Y:S01]  /*7dd0*/  FMNMX.FTZ R4, R11, R6, !PT ;  /* 0x000000060b047209 */ /* 0x000fe20007810000 */
[----:B------:R-:W-:Y:S01]  /*7de0*/  IMAD.IADD R6, R235, 0x1, -R2 ;  /* 0x00000001eb067824 */ /* 0x000fe200078e0a02 */
[----:B------:R-:W-:-:S02]  /*7df0*/  IABS R12, R12 ;  /* 0x0000000c000c7213 */ /* 0x000fc40000000000 */
[----:B------:R-:W-:Y:S02]  /*7e00*/  FSEL R193, R10, -INF , !P0 ;  /* 0xff8000000ac17808 */ /* 0x000fe40004000000 */
[----:B------:R-:W-:Y:S02]  /*7e10*/  I2FP.F32.S32 R33, R33 ;  /* 0x0000002100217245 */ /* 0x000fe40000201400 */
[----:B------:R-:W-:Y:S02]  /*7e20*/  FMNMX.FTZ R10, R189, R8, !PT ;  /* 0x00000008bd0a7209 */ /* 0x000fe40007810000 */
[----:B------:R-:W-:Y:S01]  /*7e30*/  FSEL R245, R34, -INF , !P1 ;  /* 0xff80000022f57808 */ /* 0x000fe20004800000 */
[----:B------:R-:W-:Y:S01]  /*7e40*/  FFMA.FTZ R26, R33, -UR14, R26 ;  /* 0x8000000e211a7c23 */ /* 0x000fe2000801001a */
[----:B------:R-:W-:Y:S01]  /*7e50*/  FMNMX.FTZ R8, R9, R4, !PT ;  /* 0x0000000409087209 */ /* 0x000fe20007810000 */
[----:B------:R-:W-:Y:S01]  /*7e60*/  IMAD.IADD R33, R235, 0x1, -R14 ;  /* 0x00000001eb217824 */ /* 0x000fe200078e0a0e */
[----:B------:R-:W-:-:S02]  /*7e70*/  I2FP.F32.S32 R12, R12 ;  /* 0x0000000c000c7245 */ /* 0x000fc40000201400 */
[-C--:B------:R-:W-:Y:S02]  /*7e80*/  ISETP.GE.AND P4, PT, R20, R233.reuse, PT ;  /* 0x000000e91400720c */ /* 0x080fe40003f86270 */
[----:B------:R-:W-:Y:S01]  /*7e90*/  FMNMX.FTZ R4, R241, R10, !PT ;  /* 0x0000000af1047209 */ /* 0x000fe20007810000 */
[----:B------:R-:W-:Y:S01]  /*7ea0*/  FFMA.FTZ R31, R12, -UR14, R31 ;  /* 0x8000000e0c1f7c23 */ /* 0x000fe2000801001f */
[----:B------:R-:W-:Y:S02]  /*7eb0*/  FMNMX.FTZ R8, R245, R8, !PT ;  /* 0x00000008f5087209 */ /* 0x000fe40007810000 */
[----:B------:R-:W-:Y:S02]  /*7ec0*/  ISETP.GE.AND P3, PT, R18, R233, PT ;  /* 0x000000e91200720c */ /* 0x000fe40003f66270 */
[----:B------:R-:W-:Y:S02]  /*7ed0*/  ISETP.LT.OR P4, PT, R20, R234, P4 ;  /* 0x000000ea1400720c */ /* 0x000fe40002781670 */
[----:B------:R-:W-:-:S02]  /*7ee0*/  FMNMX.FTZ R4, R203, R4, !PT ;  /* 0x00000004cb047209 */ /* 0x000fc40007810000 */
[----:B------:R-:W-:Y:S02]  /*7ef0*/  FSEL R243, R30, -INF , !P5 ;  /* 0xff8000001ef37808 */ /* 0x000fe40006800000 */
[----:B------:R-:W-:Y:S02]  /*7f00*/  FMNMX.FTZ R8, R193, R8, !PT ;  /* 0x00000008c1087209 */ /* 0x000fe40007810000 */
[----:B------:R-:W-:Y:S02]  /*7f10*/  IABS R33, R33 ;  /* 0x0000002100217213 */ /* 0x000fe40000000000 */
[----:B------:R-:W-:Y:S02]  /*7f20*/  ISETP.LT.OR P3, PT, R18, R234, P3 ;  /* 0x000000ea1200720c */ /* 0x000fe40001f61670 */
[----:B------:R-:W-:Y:S02]  /*7f30*/  ISETP.GE.AND P2, PT, R16, R233, PT ;  /* 0x000000e91000720c */ /* 0x000fe40003f46270 */
[----:B------:R-:W-:-:S02]  /*7f40*/  FMNMX.FTZ R4, R201, R4, !PT ;  /* 0x00000004c9047209 */ /* 0x000fc40007810000 */
[----:B------:R-:W-:Y:S02]  /*7f50*/  FSEL R197, R31, -INF , !P4 ;  /* 0xff8000001fc57808 */ /* 0x000fe40006000000 */
[----:B------:R-:W-:Y:S02]  /*7f60*/  FMNMX.FTZ R8, R243, R8, !PT ;  /* 0x00000008f3087209 */ /* 0x000fe40007810000 */
[----:B------:R-:W-:Y:S02]  /*7f70*/  IABS R6, R6 ;  /* 0x0000000600067213 */ /* 0x000fe40000000000 */
[----:B------:R-:W-:Y:S02]  /*7f80*/  I2FP.F32.S32 R33, R33 ;  /* 0x0000002100217245 */ /* 0x000fe40000201400 */
[----:B------:R-:W-:Y:S02]  /*7f90*/  ISETP.LT.OR P2, PT, R16, R234, P2 ;  /* 0x000000ea1000720c */ /* 0x000fe40001741670 */
[----:B------:R-:W-:Y:S01]  /*7fa0*/  ISETP.GE.AND P1, PT, R14, R233, PT ;  /* 0x000000e90e00720c */ /* 0x000fe20003f26270 */
[----:B------:R-:W-:Y:S01]  /*7fb0*/  FFMA.FTZ R74, R33, -UR14, R74 ;  /* 0x8000000e214a7c23 */ /* 0x000fe2000801004a */
[----:B------:R-:W-:-:S02]  /*7fc0*/  FMNMX.FTZ R4, R199, R4, !PT ;  /* 0x00000004c7047209 */ /* 0x000fc40007810000 */
[----:B------:R-:W-:Y:S02]  /*7fd0*/  FSEL R35, R26, -INF , !P3 ;  /* 0xff8000001a237808 */ /* 0x000fe40005800000 */
[----:B------:R-:W-:Y:S01]  /*7fe0*/  FMNMX.FTZ R8, R197, R8, !PT ;  /* 0x00000008c5087209 */ /* 0x000fe20007810000 */
[----:B------:R-:W1:Y:S01]  /*7ff0*/  SHFL.BFLY PT, R31, R4, 0x2, 0x1f ;  /* 0x0c401f00041f7f89 */ /* 0x000e6200000e0000 */
[----:B------:R-:W-:Y:S02]  /*8000*/  I2FP.F32.S32 R6, R6 ;  /* 0x0000000600067245 */ /* 0x000fe40000201400 */
[----:B------:R-:W-:Y:S02]  /*8010*/  ISETP.GE.AND P0, PT, R2, R233, PT ;  /* 0x000000e90200720c */ /* 0x000fe40003f06270 */
[----:B------:R-:W-:Y:S01]  /*8020*/  ISETP.LT.OR P1, PT, R14, R234, P1 ;  /* 0x000000ea0e00720c */ /* 0x000fe20000f21670 */
[----:B------:R-:W-:Y:S01]  /*8030*/  FFMA.FTZ R6, R6, -UR14, R75 ;  /* 0x8000000e06067c23 */ /* 0x000fe2000801004b */
[----:B------:R-:W-:-:S02]  /*8040*/  FSEL R33, R27, -INF , !P2 ;  /* 0xff8000001b217808 */ /* 0x000fc40005000000 */
[----:B------:R-:W-:Y:S02]  /*8050*/  FMNMX.FTZ R8, R35, R8, !PT ;  /* 0x0000000823087209 */ /* 0x000fe40007810000 */
[----:B------:R-:W-:Y:S02]  /*8060*/  ISETP.LT.OR P0, PT, R2, R234, P0 ;  /* 0x000000ea0200720c */ /* 0x000fe40000701670 */
[----:B------:R-:W-:Y:S02]  /*8070*/  FSEL R195, R74, -INF , !P1 ;  /* 0xff8000004ac37808 */ /* 0x000fe40004800000 */
[----:B------:R-:W-:Y:S01]  /*8080*/  FMNMX.FTZ R8, R33, R8, !PT ;  /* 0x0000000821087209 */ /* 0x000fe20007810000 */
[----:B------:R-:W-:Y:S01]  /*8090*/  LDSM.16.MT88.4 R72, [R224+0x14000] ;  /* 0x01400000e048783b */ /* 0x000fe20000004200 */
        /* <DEDUP_REMOVED lines=22> */
[----:B-1----:R-:W-:Y:S01]  /*8200*/  FMNMX.FTZ R3, R27, R2, !PT ;  /* 0x000000021b037209 */ /* 0x002fe20007810000 */
[--C-:B------:R-:W-:Y:S01]  /*8210*/  FFMA.FTZ R2, R17, UR22, -R32.reuse ;  /* 0x0000001611027c23 */ /* 0x100fe20008010820 */
[----:B------:R-:W-:Y:S01]  /*8220*/  LDSM.16.MT88.4 R48, [R222+0x12000] ;  /* 0x01200000de30783b */ /* 0x000fe20000004200 */
[--C-:B------:R-:W-:Y:S01]  /*8230*/  FFMA.FTZ R187, R187, UR22, -R32.reuse ;  /* 0x00000016bbbb7c23 */ /* 0x100fe20008010820 */
[C---:B------:R-:W-:Y:S01]  /*8240*/  FSETP.NEU.FTZ.AND P0, PT, R3.reuse, -INF , PT ;  /* 0xff8000000300780b */ /* 0x040fe20003f1d000 */
[----:B------:R-:W-:Y:S01]  /*8250*/  FMUL.FTZ R188, R3, UR22 ;  /* 0x0000001603bc7c20 */ /* 0x000fe20008410000 */
[----:B------:R-:W1:Y:S01]  /*8260*/  MUFU.EX2 R180, R180 ;  /* 0x000000b400b47308 */ /* 0x000e620000000800 */
[----:B------:R-:W-:Y:S01]  /*8270*/  LDSM.16.MT88.4 R16, [R221+0x10800] ;  /* 0x01080000dd10783b */ /* 0x000fe20000004200 */
[--C-:B------:R-:W-:Y:S01]  /*8280*/  FFMA.FTZ R184, R247, UR22, -R32.reuse ;  /* 0x00000016f7b87c23 */ /* 0x100fe20008010820 */
[--C-:B------:R-:W-:Y:S01]  /*8290*/  FFMA.FTZ R189, R189, UR22, -R32.reuse ;  /* 0x00000016bdbd7c23 */ /* 0x100fe20008010820 */
[----:B------:R-:W-:Y:S01]  /*82a0*/  FSEL R188, R188, RZ, P0 ;  /* 0x000000ffbcbc7208 */ /* 0x000fe20000000000 */
[--C-:B------:R-:W-:Y:S01]  /*82b0*/  FFMA.FTZ R247, R199, UR22, -R32.reuse ;  /* 0x00000016c7f77c23 */ /* 0x100fe20008010820 */
[--C-:B------:R-:W-:Y:S01]  /*82c0*/  FFMA.FTZ R192, R241, UR22, -R32.reuse ;  /* 0x00000016f1c07c23 */ /* 0x100fe20008010820 */
[----:B------:R-:W-:Y:S01]  /*82d0*/  FFMA.FTZ R203, R203, UR22, -R32 ;  /* 0x00000016cbcb7c23 */ /* 0x000fe20008010820 */
[----:B------:R-:W-:Y:S01]  /*82e0*/  MUFU.EX2 R181, R181 ;  /* 0x000000b500b57308 */ /* 0x000fe20000000800 */
[--C-:B------:R-:W-:Y:S01]  /*82f0*/  FFMA.FTZ R185, R41, UR22, -R188.reuse ;  /* 0x0000001629b97c23 */ /* 0x100fe200080108bc */
[--C-:B------:R-:W-:Y:S01]  /*8300*/  FFMA.FTZ R178, R47, UR22, -R188.reuse ;  /* 0x000000162fb27c23 */ /* 0x100fe200080108bc */
[----:B------:R-:W2:Y:S01]  /*8310*/  LDSM.16.MT88.4 R40, [R224+0x12000] ;  /* 0x01200000e028783b */ /* 0x000ea20000004200 */
[--C-:B------:R-:W-:Y:S01]  /*8320*/  FFMA.FTZ R176, R29, UR22, -R188.reuse ;  /* 0x000000161db07c23 */ /* 0x100fe200080108bc */
[--C-:B------:R-:W-:Y:S01]  /*8330*/  FFMA.FTZ R179, R25, UR22, -R188.reuse ;  /* 0x0000001619b37c23 */ /* 0x100fe200080108bc */
[--C-:B------:R-:W-:Y:S01]  /*8340*/  FFMA.FTZ R175, R15, UR22, -R188.reuse ;  /* 0x000000160faf7c23 */ /* 0x100fe200080108bc */
[--C-:B------:R-:W-:Y:S01]  /*8350*/  FFMA.FTZ R170, R13, UR22, -R188.reuse ;  /* 0x000000160daa7c23 */ /* 0x100fe200080108bc */
[----:B------:R-:W3:Y:S01]  /*8360*/  MUFU.EX2 R174, R174 ;  /* 0x000000ae00ae7308 */ /* 0x000ee20000000800 */
[----:B-1----:R-:W-:Y:S01]  /*8370*/  F2FP.BF16.F32.PACK_AB R128, R180, R183 ;  /* 0x000000b7b480723e */ /* 0x002fe200000010ff */
[--C-:B------:R-:W-:Y:S01]  /*8380*/  FFMA.FTZ R171, R11, UR22, -R188.reuse ;  /* 0x000000160bab7c23 */ /* 0x100fe200080108bc */
[--C-:B------:R-:W-:Y:S01]  /*8390*/  FFMA.FTZ R0, R9, UR22, -R188.reuse ;  /* 0x0000001609007c23 */ /* 0x100fe200080108bc */
[----:B------:R-:W1:Y:S01]  /*83a0*/  LDSM.16.MT88.4 R12, [R220+0x10800] ;  /* 0x01080000dc0c783b */ /* 0x000e620000004200 */
[--C-:B------:R-:W-:Y:S01]  /*83b0*/  FFMA.FTZ R186, R245, UR22, -R188.reuse ;  /* 0x00000016f5ba7c23 */ /* 0x100fe200080108bc */
[--C-:B------:R-:W-:Y:S01]  /*83c0*/  FFMA.FTZ R193, R193, UR22, -R188.reuse ;  /* 0x00000016c1c17c23 */ /* 0x100fe200080108bc */
[--C-:B------:R-:W-:Y:S01]  /*83d0*/  FFMA.FTZ R190, R243, UR22, -R188.reuse ;  /* 0x00000016f3be7c23 */ /* 0x100fe200080108bc */
[----:B------:R-:W-:Y:S01]  /*83e0*/  MUFU.EX2 R178, R178 ;  /* 0x000000b200b27308 */ /* 0x000fe20000000800 */
[----:B------:R-:W4:Y:S01]  /*83f0*/  LDSM.16.MT88.4 R8, [R224+0x12800] ;  /* 0x01280000e008783b */ /* 0x000f220000004200 */
[--C-:B------:R-:W-:Y:S01]  /*8400*/  FFMA.FTZ R197, R197, UR22, -R188.reuse ;  /* 0x00000016c5c57c23 */ /* 0x100fe200080108bc */
[--C-:B------:R-:W-:Y:S01]  /*8410*/  FFMA.FTZ R196, R35, UR22, -R188.reuse ;  /* 0x0000001623c47c23 */ /* 0x100fe200080108bc */
[--C-:B------:R-:W-:Y:S01]  /*8420*/  FFMA.FTZ R199, R33, UR22, -R188.reuse ;  /* 0x0000001621c77c23 */ /* 0x100fe200080108bc */
[----:B------:R-:W5:Y:S01]  /*8430*/  LDSM.16.MT88.4 R24, [R220+0x16000] ;  /* 0x01600000dc18783b */ /* 0x000f620000004200 */
[----:B------:R-:W-:Y:S01]  /*8440*/  FFMA.FTZ R195, R195, UR22, -R188 ;  /* 0x00000016c3c37c23 */ /* 0x000fe200080108bc */
[----:B------:R-:W-:Y:S01]  /*8450*/  FFMA.FTZ R194, R201, UR22, -R32 ;  /* 0x00000016c9c27c23 */ /* 0x000fe20008010820 */
[----:B------:R-:W2:Y:S01]  /*8460*/  MUFU.EX2 R185, R185 ;  /* 0x000000b900b97308 */ /* 0x000ea20000000800 */
[----:B---3--:R-:W-:Y:S01]  /*8470*/  F2FP.BF16.F32.PACK_AB R130, R174, R181 ;  /* 0x000000b5ae82723e */ /* 0x008fe200000010ff */
[----:B------:R-:W-:Y:S01]  /*8480*/  LDSM.16.MT88.4 R28, [R224+0x10800] ;  /* 0x01080000e01c783b */ /* 0x000fe20000004200 */
[----:B------:R-:W-:Y:S01]  /*8490*/  FFMA.FTZ R188, R191, UR22, -R188 ;  /* 0x00000016bfbc7c23 */ /* 0x000fe200080108bc */
[----:B------:R-:W-:Y:S01]  /*84a0*/  FADD.FTZ R180, R183, R180 ;  /* 0x000000b4b7b47221 */ /* 0x000fe20000010000 */
[----:B------:R-:W-:Y:S01]  /*84b0*/  LEA R242, P0, R165, UR18, 0x1 ;  /* 0x00000012a5f27c11 */ /* 0x000fe2000f8008ff */
[----:B------:R-:W-:Y:S02]  /*84c0*/  LDSM.16.MT88.4 R32, [R224+0x11800] ;  /* 0x01180000e020783b */ /* 0x000fe40000004200 */
[----:B------:R-:W-:Y:S01]  /*84d0*/  MUFU.EX2 R176, R176 ;  /* 0x000000b000b07308 */ /* 0x000fe20000000800 */
[----:B------:R-:W-:Y:S01]  /*84e0*/  FADD.FTZ R181, R181, R180 ;  /* 0x000000b4b5b57221 */ /* 0x000fe20000010000 */
[----:B------:R-:W-:-:S03]  /*84f0*/  LEA.HI.X R243, R165, UR19, R166, 0x1, P0 ;  /* 0x00000013a5f37c11 */ /* 0x000fc600080f0ca6 */
[----:B------:R-:W-:-:S03]  /*8500*/  FADD.FTZ R174, R174, R181 ;  /* 0x000000b5aeae7221 */ /* 0x000fc60000010000 */
[----:B------:R-:W3:Y:S01]  /*8510*/  MUFU.EX2 R179, R179 ;  /* 0x000000b300b37308 */ /* 0x000ee20000000800 */
[----:B--2---:R-:W-:Y:S01]  /*8520*/  F2FP.BF16.F32.PACK_AB R129, R185, R178 ;  /* 0x000000b2b981723e */ /* 0x004fe200000010ff */
[----:B------:R-:W-:-:S06]  /*8530*/  FADD.FTZ R185, R178, R185 ;  /* 0x000000b9b2b97221 */ /* 0x000fcc0000010000 */
[----:B------:R-:W-:Y:S08]  /*8540*/  MUFU.EX2 R177, R177 ;  /* 0x000000b100b17308 */ /* 0x000ff00000000800 */
[----:B------:R-:W2:Y:S01]  /*8550*/  MUFU.EX2 R172, R172 ;  /* 0x000000ac00ac7308 */ /* 0x000ea20000000800 */
[----:B---3--:R-:W-:-:S07]  /*8560*/  F2FP.BF16.F32.PACK_AB R131, R179, R176 ;  /* 0x000000b0b383723e */ /* 0x008fce00000010ff */
        /* <DEDUP_REMOVED lines=20> */
[C---:B------:R-:W-:Y:S06]  /*86b0*/  HMMA.16816.F32.BF16 R140, R128.reuse, R142, RZ ;  /* 0x0000008e808c723c */ /* 0x040fec00000418ff */
[C---:B------:R-:W-:Y:S01]  /*86c0*/  HMMA.16816.F32.BF16 R60, R128.reuse, R64, RZ ;  /* 0x00000040803c723c */ /* 0x040fe200000418ff */
[----:B------:R-:W-:Y:S05]  /*86d0*/  MUFU.EX2 R182, R182 ;  /* 0x000000b600b67308 */ /* 0x000fea0000000800 */
[----:B------:R-:W-:Y:S01]  /*86e0*/  HMMA.16816.F32.BF16 R64, R128, R66, RZ ;  /* 0x000000428040723c */ /* 0x000fe200000418ff */
[----:B---3--:R-:W-:-:S02]  /*86f0*/  F2FP.BF16.F32.PACK_AB R7, R0, R171 ;  /* 0x000000ab0007723e */ /* 0x008fc400000010ff */
[----:B------:R-:W2:Y:S03]  /*8700*/  MUFU.EX2 R187, R187 ;  /* 0x000000bb00bb7308 */ /* 0x000ea60000000800 */
[----:B------:R-:W-:Y:S06]  /*8710*/  HMMA.16816.F32.BF16 R76, R128, R80, RZ ;  /* 0x00000050804c723c */ /* 0x000fec00000418ff */
[C---:B------:R-:W-:Y:S01]  /*8720*/  HMMA.16816.F32.BF16 R152, R4.reuse, R20, R152 ;  /* 0x000000140498723c */ /* 0x040fe20000041898 */
[----:B------:R-:W-:Y:S05]  /*8730*/  MUFU.EX2 R184, R184 ;  /* 0x000000b800b87308 */ /* 0x000fea0000000800 */
[C---:B------:R-:W-:Y:S01]  /*8740*/  HMMA.16816.F32.BF16 R148, R4.reuse, R22, R148 ;  /* 0x000000160494723c */ /* 0x040fe20000041894 */
[----:B------:R-:W3:Y:S02]  /*8750*/  LDSM.16.MT88.4 R20, [R220+0x12800] ;  /* 0x01280000dc14783b */ /* 0x000ee40000004200 */
[----:B------:R-:W2:Y:S03]  /*8760*/  MUFU.EX2 R189, R189 ;  /* 0x000000bd00bd7308 */ /* 0x000ea60000000800 */
[C---:B-1----:R-:W-:Y:S05]  /*8770*/  HMMA.16816.F32.BF16 R136, R4.reuse, R12, R136 ;  /* 0x0000000c0488723c */ /* 0x042fea0000041888 */
[----:B------:R-:W-:Y:S01]  /*8780*/  MUFU.EX2 R186, R186 ;  /* 0x000000ba00ba7308 */ /* 0x000fe20000000800 */
[C---:B------:R-:W-:Y:S01]  /*8790*/  HMMA.16816.F32.BF16 R132, R4.reuse, R14, R132 ;  /* 0x0000000e0484723c */ /* 0x040fe20000041884 */
[----:B------:R-:W1:Y:S05]  /*87a0*/  LDSM.16.MT88.4 R12, [R222+0x14800] ;  /* 0x01480000de0c783b */ /* 0x000e6a0000004200 */
[C---:B----4-:R-:W-:Y:S01]  /*87b0*/  HMMA.16816.F32.BF16 R36, R4.reuse, R8, R36 ;  /* 0x000000080424723c */ /* 0x050fe20000041824 */
[----:B------:R-:W4:Y:S05]  /*87c0*/  MUFU.EX2 R193, R193 ;  /* 0x000000c100c17308 */ /* 0x000f2a0000000800 */
[----:B------:R-:W-:Y:S01]  /*87d0*/  HMMA.16816.F32.BF16 R40, R4, R10, R40 ;  /* 0x0000000a0428723c */ /* 0x000fe20000041828 */
[----:B------:R-:W2:Y:S02]  /*87e0*/  LDSM.16.MT88.4 R8, [R221+0x14800] ;  /* 0x01480000dd08783b */ /* 0x000ea40000004200 */
        /* <DEDUP_REMOVED lines=22> */
[C---:B------:R-:W-:Y:S06]  /*8950*/  HMMA.16816.F32.BF16 R48, R128.reuse, R50, RZ ;  /* 0x000000328030723c */ /* 0x040fec00000418ff */
[C---:B------:R-:W-:Y:S06]  /*8960*/  HMMA.16816.F32.BF16 R56, R128.reuse, R58, RZ ;  /* 0x0000003a8038723c */ /* 0x040fec00000418ff */
[C---:B------:R-:W-:Y:S06]  /*8970*/  HMMA.16816.F32.BF16 R72, R128.reuse, R74, RZ ;  /* 0x0000004a8048723c */ /* 0x040fec00000418ff */
[C---:B------:R-:W-:Y:S06]  /*8980*/  HMMA.16816.F32.BF16 R96, R128.reuse, R98, RZ ;  /* 0x000000628060723c */ /* 0x040fec00000418ff */
        /* <DEDUP_REMOVED lines=39> */
[C---:B-----5:R-:W-:Y:S06]  /*8c00*/  HMMA.16816.F32.BF16 R92, R4.reuse, R24, R92 ;  /* 0x00000018045c723c */ /* 0x060fec000004185c */
[C---:B------:R-:W-:Y:S01]  /*8c10*/  HMMA.16816.F32.BF16 R96, R4.reuse, R26, R96 ;  /* 0x0000001a0460723c */ /* 0x040fe20000041860 */
[----:B------:R-:W-:Y:S05]  /*8c20*/  LDSM.16.MT88.4 R24, [R220+0x11000] ;  /* 0x01100000dc18783b */ /* 0x000fea0000004200 */
[C---:B----4-:R-:W-:Y:S06]  /*8c30*/  HMMA.16816.F32.BF16 R108, R4.reuse, R16, R108 ;  /* 0x00000010046c723c */ /* 0x050fec000004186c */
[----:B------:R-:W-:Y:S01]  /*8c40*/  HMMA.16816.F32.BF16 R112, R4, R18, R112 ;  /* 0x000000120470723c */ /* 0x000fe20000041870 */
[----:B------:R-:W4:Y:S06]  /*8c50*/  LDSM.16.MT88.4 R16, [R221+0x11000] ;  /* 0x01100000dd10783b */ /* 0x000f2c0000004200 */
[----:B------:R-:W-:Y:S01]  /*8c60*/  F2FP.BF16.F32.PACK_AB R4, R187, R182 ;  /* 0x000000b6bb04723e */ /* 0x000fe200000010ff */
[----:B------:R-:W-:Y:S01]  /*8c70*/  FADD.FTZ R182, R182, R173 ;  /* 0x000000adb6b67221 */ /* 0x000fe20000010000 */
[----:B------:R-:W-:-:S02]  /*8c80*/  F2FP.BF16.F32.PACK_AB R6, R189, R184 ;  /* 0x000000b8bd06723e */ /* 0x000fc400000010ff */
[----:B------:R-:W-:Y:S01]  /*8c90*/  F2FP.BF16.F32.PACK_AB R5, R193, R186 ;  /* 0x000000bac105723e */ /* 0x000fe200000010ff */
[----:B------:R-:W-:Y:S01]  /*8ca0*/  FADD.FTZ R187, R187, R182 ;  /* 0x000000b6bbbb7221 */ /* 0x000fe20000010000 */
[----:B------:R-:W-:-:S03]  /*8cb0*/  F2FP.BF16.F32.PACK_AB R7, R197, R190 ;  /* 0x000000bec507723e */ /* 0x000fc600000010ff */
[----:B------:R-:W-:-:S04]  /*8cc0*/  FADD.FTZ R184, R184, R187 ;  /* 0x000000bbb8b87221 */ /* 0x000fc80000010000 */
[----:B---3--:R-:W-:Y:S01]  /*8cd0*/  HMMA.16816.F32.BF16 R160, R4, R20, R160 ;  /* 0x0000001404a0723c */ /* 0x008fe200000418a0 */
[----:B------:R-:W-:-:S05]  /*8ce0*/  FADD.FTZ R189, R189, R184 ;  /* 0x000000b8bdbd7221 */ /* 0x000fca0000010000 */
        /* <DEDUP_REMOVED lines=44> */
[C---:B----4-:R-:W-:Y:S06]  /*8fb0*/  HMMA.16816.F32.BF16 R108, R4.reuse, R16, R108 ;  /* 0x00000010046c723c */ /* 0x050fec000004186c */
        /* <DEDUP_REMOVED lines=23> */
[----:B------:R-:W-:Y:S01]  /*9130*/  HMMA.16816.F32.BF16 R152, R4, R28, R152 ;  /* 0x0000001c0498723c */ /* 0x000fe20000041898 */
[----:B------:R-:W-:-:S04]  /*9140*/  FADD.FTZ R20, R176, R185 ;  /* 0x000000b9b0147221 */ /* 0x000fc80000010000 */
[----:B------:R-:W-:Y:S01]  /*9150*/  FADD.FTZ R20, R179, R20 ;  /* 0x00000014b3147221 */ /* 0x000fe20000010000 */
[----:B------:R-:W-:Y:S01]  /*9160*/  HMMA.16816.F32.BF16 R148, R4, R30, R148 ;  /* 0x0000001e0494723c */ /* 0x000fe20000041894 */
[----:B------:R-:W3:Y:S02]  /*9170*/  LDSM.16.MT88.4 R28, [R222+0x15800] ;  /* 0x01580000de1c783b */ /* 0x000ee40000004200 */
[----:B------:R-:W-:-:S03]  /*9180*/  FADD.FTZ R175, R175, R20 ;  /* 0x00000014afaf7221 */ /* 0x000fc60000010000 */
[----:B------:R-:W-:Y:S01]  /*9190*/  HMMA.16816.F32.BF16 R144, R4, R24, R144 ;  /* 0x000000180490723c */ /* 0x000fe20000041890 */
[----:B------:R-:W-:-:S04]  /*91a0*/  FADD.FTZ R170, R170, R175 ;  /* 0x000000afaaaa7221 */ /* 0x000fc80000010000 */
[----:B------:R-:W-:Y:S01]  /*91b0*/  FADD.FTZ R171, R171, R170 ;  /* 0x000000aaabab7221 */ /* 0x000fe20000010000 */
[----:B------:R-:W-:Y:S01]  /*91c0*/  HMMA.16816.F32.BF16 R140, R4, R26, R140 ;  /* 0x0000001a048c723c */ /* 0x000fe2000004188c */
[----:B------:R-:W5:Y:S02]  /*91d0*/  LDSM.16.MT88.4 R24, [R221+0x15800] ;  /* 0x01580000dd18783b */ /* 0x000f640000004200 */
[----:B------:R-:W-:-:S03]  /*91e0*/  FADD.FTZ R171, R0, R171 ;  /* 0x000000ab00ab7221 */ /* 0x000fc60000010000 */
[----:B------:R-:W-:Y:S01]  /*91f0*/  HMMA.16816.F32.BF16 R52, R4, R16, R52 ;  /* 0x000000100434723c */ /* 0x000fe20000041834 */
[----:B------:R-:W-:-:S04]  /*9200*/  FADD.FTZ R186, R186, R171 ;  /* 0x000000abbaba7221 */ /* 0x000fc80000010000 */
[----:B------:R-:W-:Y:S01]  /*9210*/  FADD.FTZ R193, R193, R186 ;  /* 0x000000bac1c17221 */ /* 0x000fe20000010000 */
[----:B------:R-:W-:Y:S01]  /*9220*/  HMMA.16816.F32.BF16 R56, R4, R18, R56 ;  /* 0x000000120438723c */ /* 0x000fe20000041838 */
[----:B------:R-:W5:Y:S02]  /*9230*/  LDSM.16.MT88.4 R16, [R222+0x17800] ;  /* 0x01780000de10783b */ /* 0x000f640000004200 */
[----:B------:R-:W-:-:S03]  /*9240*/  FADD.FTZ R190, R190, R193 ;  /* 0x000000c1bebe7221 */ /* 0x000fc60000010000 */
[----:B-1----:R-:W-:Y:S01]  /*9250*/  HMMA.16816.F32.BF16 R68, R4, R12, R68 ;  /* 0x0000000c0444723c */ /* 0x002fe20000041844 */
[----:B------:R-:W-:-:S04]  /*9260*/  FADD.FTZ R197, R197, R190 ;  /* 0x000000bec5c57221 */ /* 0x000fc80000010000 */
[----:B------:R-:W-:Y:S01]  /*9270*/  FADD.FTZ R196, R196, R197 ;  /* 0x000000c5c4c47221 */ /* 0x000fe20000010000 */
[----:B------:R-:W-:Y:S01]  /*9280*/  HMMA.16816.F32.BF16 R72, R4, R14, R72 ;  /* 0x0000000e0448723c */ /* 0x000fe20000041848 */
[----:B------:R-:W1:Y:S02]  /*9290*/  LDSM.16.MT88.4 R12, [R221+0x17800] ;  /* 0x01780000dd0c783b */ /* 0x000e640000004200 */
[----:B------:R-:W-:-:S03]  /*92a0*/  FADD.FTZ R196, R199, R196 ;  /* 0x000000c4c7c47221 */ /* 0x000fc60000010000 */
[----:B--2---:R-:W-:Y:S01]  /*92b0*/  HMMA.16816.F32.BF16 R92, R4, R8, R92 ;  /* 0x00000008045c723c */ /* 0x004fe2000004185c */
[----:B------:R-:W-:-:S04]  /*92c0*/  FADD.FTZ R195, R195, R196 ;  /* 0x000000c4c3c37221 */ /* 0x000fc80000010000 */
[----:B------:R-:W-:Y:S01]  /*92d0*/  FADD.FTZ R245, R188, R195 ;  /* 0x000000c3bcf57221 */ /* 0x000fe20000010000 */
[C---:B------:R-:W-:Y:S01]  /*92e0*/  HMMA.16816.F32.BF16 R96, R4.reuse, R10, R96 ;  /* 0x0000000a0460723c */ /* 0x040fe20000041860 */
[----:B------:R-:W2:Y:S05]  /*92f0*/  LDSM.16.MT88.4 R8, [R220+0x17800] ;  /* 0x01780000dc08783b */ /* 0x000eaa0000004200 */
[C---:B----4-:R-:W-:Y:S06]  /*9300*/  HMMA.16816.F32.BF16 R60, R4.reuse, R32, R60 ;  /* 0x00000020043c723c */ /* 0x050fec000004183c */
[C---:B------:R-:W-:Y:S06]  /*9310*/  HMMA.16816.F32.BF16 R64, R4.reuse, R34, R64 ;  /* 0x000000220440723c */ /* 0x040fec0000041840 */
[C---:B---3--:R-:W-:Y:S06]  /*9320*/  HMMA.16816.F32.BF16 R76, R4.reuse, R28, R76 ;  /* 0x0000001c044c723c */ /* 0x048fec000004184c */
[C---:B------:R-:W-:Y:S06]  /*9330*/  HMMA.16816.F32.BF16 R80, R4.reuse, R30, R80 ;  /* 0x0000001e0450723c */ /* 0x040fec0000041850 */
[C---:B-----5:R-:W-:Y:S06]  /*9340*/  HMMA.16816.F32.BF16 R84, R4.reuse, R24, R84 ;  /* 0x000000180454723c */ /* 0x060fec0000041854 */
[C---:B------:R-:W-:Y:S06]  /*9350*/  HMMA.16816.F32.BF16 R88, R4.reuse, R26, R88 ;  /* 0x0000001a0458723c */ /* 0x040fec0000041858 */
[C---:B------:R-:W-:Y:S06]  /*9360*/  HMMA.16816.F32.BF16 R104, R4.reuse, R22, R104 ;  /* 0x000000160468723c */ /* 0x040fec0000041868 */
[C---:B------:R-:W-:Y:S06]  /*9370*/  HMMA.16816.F32.BF16 R108, R4.reuse, R16, R108 ;  /* 0x00000010046c723c */ /* 0x040fec000004186c */
        /* <DEDUP_REMOVED lines=89> */
.L_x_7811:
[----:B------:R-:W-:-:S04]  /*9910*/  ULEA UR4, -UR6, URZ, 0x6 ;  /* 0x0000003f06047291 */ /* 0x000fc8000f8e313f */
[----:B------:R-:W-:Y:S02]  /*9920*/  USHF.R.S32.HI UR7, URZ, 0x1f, UR4 ;  /* 0x0000001f3f077899 */ /* 0x000fe40008011404 */
[----:B------:R-:W-:-:S04]  /*9930*/  MOV R7, UR4 ;  /* 0x0000000400077c02 */ /* 0x000fc80008000f00 */
[----:B------:R-:W-:-:S07]  /*9940*/  MOV R0, UR7 ;  /* 0x0000000700007c02 */ /* 0x000fce0008000f00 */
.L_x_7812:
        /* <DEDUP_REMOVED lines=137> */
[----:B------:R-:W-:-:S02]  /*a1e0*/  ISETP.GE.AND P0, PT, R0, R233, PT ;  /* 0x000000e90000720c */ /* 0x000fc40003f06270 */
[-C--:B------:R-:W-:Y:S01]  /*a1f0*/  ISETP.LT.OR P1, PT, R0, R237.reuse, P1 ;  /* 0x000000ed0000720c */ /* 0x080fe20000f21670 */
[----:B------:R-:W-:Y:S01]  /*a200*/  @P5 STS.128 [R231+0x11800], RZ ;  /* 0x011800ffe7005388 */ /* 0x000fe20000000c00 */
[----:B------:R-:W-:Y:S02]  /*a210*/  ISETP.GE.AND P6, PT, R2, R236, PT ;  /* 0x000000ec0200720c */ /* 0x000fe40003fc6270 */
[----:B------:R-:W-:Y:S01]  /*a220*/  ISETP.LT.OR P0, PT, R0, R234, P0 ;  /* 0x000000ea0000720c */ /* 0x000fe20000701670 */
[----:B------:R-:W-:Y:S01]  /*a230*/  @!PT LDS RZ, [RZ] ;  /* 0x00000000fffff984 */ /* 0x000fe20000000800 */
[----:B------:R-:W-:Y:S01]  /*a240*/  @!PT LDS RZ, [RZ] ;  /* 0x00000000fffff984 */ /* 0x000fe20000000800 */
[----:B------:R-:W-:Y:S01]  /*a250*/  @!PT LDS RZ, [RZ] ;  /* 0x00000000fffff984 */ /* 0x000fe20000000800 */
[----:B------:R3:W-:Y:S01]  /*a260*/  @!P5 LDGSTS.E.BYPASS.LTC128B.128 [R231+0x11800], desc[UR26][R170.64] ;  /* 0x11800000aae7dfae */ /* 0x0007e2000b901d5a */
        /* <DEDUP_REMOVED lines=17> */
[----:B------:R-:W5:Y:S04]  /*a380*/  LDSM.16.M88.4 R32, [R229+0x8000] ;  /* 0x00800000e520783b */ /* 0x000f680000000200 */
[----:B-1----:R-:W1:Y:S04]  /*a390*/  LDSM.16.M88.4 R24, [R229+0x8800] ;  /* 0x00880000e518783b */ /* 0x002e680000000200 */
[----:B--2---:R-:W2:Y:S04]  /*a3a0*/  LDSM.16.M88.4 R16, [R229+0x9000] ;  /* 0x00900000e510783b */ /* 0x004ea80000000200 */
[----:B---3--:R-:W3:Y:S04]  /*a3b0*/  LDSM.16.M88.4 R168, [R229+0x9800] ;  /* 0x00980000e5a8783b */ /* 0x008ee80000000200 */
[----:B------:R-:W-:Y:S04]  /*a3c0*/  LDSM.16.M88.4 R8, [R228] ;  /* 0x00000000e408783b */ /* 0x000fe80000000200 */
[----:B------:R-:W3:Y:S04]  /*a3d0*/  LDSM.16.M88.4 R180, [R227] ;  /* 0x00000000e3b4783b */ /* 0x000ee80000000200 */
[----:B------:R-:W3:Y:S04]  /*a3e0*/  LDSM.16.M88.4 R12, [R219] ;  /* 0x00000000db0c783b */ /* 0x000ee80000000200 */
[----:B------:R-:W3:Y:S04]  /*a3f0*/  LDSM.16.M88.4 R196, [R218] ;  /* 0x00000000dac4783b */ /* 0x000ee80000000200 */
[----:B----4-:R-:W4:Y:S04]  /*a400*/  LDSM.16.M88.4 R176, [R217] ;  /* 0x00000000d9b0783b */ /* 0x010f280000000200 */
[----:B-----5:R-:W-:Y:S01]  /*a410*/  LDSM.16.M88.4 R172, [R223+0x8000] ;  /* 0x00800000dfac783b */ /* 0x020fe20000000200 */
[C---:B------:R-:W-:Y:S03]  /*a420*/  HMMA.16816.F32.BF16 R4, R184.reuse, R32, RZ ;  /* 0x00000020b804723c */ /* 0x040fe600000418ff */
[----:B------:R-:W-:Y:S04]  /*a430*/  LDSM.16.M88.4 R192, [R223+0x8800] ;  /* 0x00880000dfc0783b */ /* 0x000fe80000000200 */
        /* <DEDUP_REMOVED lines=9> */
[----:B------:R-:W1:Y:S05]  /*a4d0*/  LDSM.16.M88.4 R168, [R226] ;  /* 0x00000000e2a8783b */ /* 0x000e6a0000000200 */
[C---:B------:R-:W-:Y:S06]  /*a4e0*/  HMMA.16816.F32.BF16 R4, R8.reuse, R180, R4 ;  /* 0x000000b40804723c */ /* 0x040fec0000041804 */
        /* <DEDUP_REMOVED lines=30> */
[----:B------:R-:W5:Y:S05]  /*a6d0*/  LDSM.16.M88.4 R176, [R229+0xb800] ;  /* 0x00b80000e5b0783b */ /* 0x000f6a0000000200 */
[C---:B------:R-:W-:Y:S06]  /*a6e0*/  HMMA.16816.F32.BF16 R20, R8.reuse, R196, R20 ;  /* 0x000000c40814723c */ /* 0x040fec0000041814 */
[C---:B------:R-:W-:Y:S01]  /*a6f0*/  HMMA.16816.F32.BF16 R16, R8.reuse, R198, R16 ;  /* 0x000000c60810723c */ /* 0x040fe20000041810 */
[----:B------:R-:W-:Y:S05]  /*a700*/  LDSM.16.M88.4 R196, [R223+0xb000] ;  /* 0x00b00000dfc4783b */ /* 0x000fea0000000200 */
[C---:B--2---:R-:W-:Y:S06]  /*a710*/  HMMA.16816.F32.BF16 R188, R8.reuse, R12, R188 ;  /* 0x0000000c08bc723c */ /* 0x044fec00000418bc */
[----:B------:R-:W-:Y:S01]  /*a720*/  HMMA.16816.F32.BF16 R184, R8, R14, R184 ;  /* 0x0000000e08b8723c */ /* 0x000fe200000418b8 */
[----:B------:R-:W-:Y:S04]  /*a730*/  LDSM.16.M88.4 R8, [R228+0x2000] ;  /* 0x00200000e408783b */ /* 0x000fe80000000200 */
        /* <DEDUP_REMOVED lines=10> */
[C---:B-----5:R-:W-:Y:S06]  /*a7e0*/  HMMA.16816.F32.BF16 R188, R168.reuse, R176, R188 ;  /* 0x000000b0a8bc723c */ /* 0x060fec00000418bc */
[----:B------:R-:W-:Y:S01]  /*a7f0*/  HMMA.16816.F32.BF16 R184, R168, R178, R184 ;  /* 0x000000b2a8b8723c */ /* 0x000fe200000418b8 */
[----:B------:R-:W-:Y:S04]  /*a800*/  LDSM.16.M88.4 R176, [R226+0x2000] ;  /* 0x00200000e2b0783b */ /* 0x000fe80000000200 */
        /* <DEDUP_REMOVED lines=10> */
[C---:B-1----:R-:W-:Y:S06]  /*a8b0*/  HMMA.16816.F32.BF16 R188, R8.reuse, R172, R188 ;  /* 0x000000ac08bc723c */ /* 0x042fec00000418bc */
[----:B------:R-:W-:Y:S01]  /*a8c0*/  HMMA.16816.F32.BF16 R184, R8, R174, R184 ;  /* 0x000000ae08b8723c */ /* 0x000fe200000418b8 */
[----:B------:R-:W-:Y:S04]  /*a8d0*/  LDSM.16.M88.4 R8, [R225+0x2000] ;  /* 0x00200000e108783b */ /* 0x000fe80000000200 */
[----:B------:R-:W1:Y:S01]  /*a8e0*/  LDSM.16.M88.4 R172, [R216+0x2000] ;  /* 0x00200000d8ac783b */ /* 0x000e620000000200 */
[C---:B-----5:R-:W-:Y:S06]  /*a8f0*/  HMMA.16816.F32.BF16 R4, R176.reuse, R168, R4 ;  /* 0x000000a8b004723c */ /* 0x060fec0000041804 */
[C---:B------:R-:W-:Y:S01]  /*a900*/  HMMA.16816.F32.BF16 R32, R176.reuse, R170, R32 ;  /* 0x000000aab020723c */ /* 0x040fe20000041820 */
[----:B------:R-:W4:Y:S05]  /*a910*/  LDSM.16.M88.4 R168, [R216+0x3000] ;  /* 0x00300000d8a8783b */ /* 0x000f2a0000000200 */
        /* <DEDUP_REMOVED lines=18> */
[----:B------:R-:W-:Y:S05]  /*aa40*/  LDSM.16.M88.4 R168, [R210] ;  /* 0x00000000d2a8783b */ /* 0x000fea0000000200 */
        /* <DEDUP_REMOVED lines=51> */
[----:B------:R-:W-:Y:S05]  /*ad80*/  LDSM.16.M88.4 R192, [R204] ;  /* 0x00000000ccc0783b */ /* 0x000fea0000000200 */
[C---:B---3--:R-:W-:Y:S06]  /*ad90*/  HMMA.16816.F32.BF16 R188, R172.reuse, R176, R188 ;  /* 0x000000b0acbc723c */ /* 0x048fec00000418bc */
[----:B------:R-:W-:Y:S01]  /*ada0*/  HMMA.16816.F32.BF16 R184, R172, R178, R184 ;  /* 0x000000b2acb8723c */ /* 0x000fe200000418b8 */
[----:B------:R-:W2:Y:S04]  /*adb0*/  LDSM.16.M88.4 R172, [R207] ;  /* 0x00000000cfac783b */ /* 0x000ea80000000200 */
[----:B------:R-:W3:Y:S01]  /*adc0*/  LDSM.16.M88.4 R176, [R229+0xf800] ;  /* 0x00f80000e5b0783b */ /* 0x000ee20000000200 */
[C---:B----4-:R-:W-:Y:S06]  /*add0*/  HMMA.16816.F32.BF16 R4, R168.reuse, R12, R4 ;  /* 0x0000000ca804723c */ /* 0x050fec0000041804 */
[C---:B------:R-:W-:Y:S01]  /*ade0*/  HMMA.16816.F32.BF16 R32, R168.reuse, R14, R32 ;  /* 0x0000000ea820723c */ /* 0x040fe20000041820 */
[----:B------:R-:W4:Y:S05]  /*adf0*/  LDSM.16.M88.4 R12, [R206] ;  /* 0x00000000ce0c783b */ /* 0x000f2a0000000200 */
[C---:B-1----:R-:W-:Y:S06]  /*ae00*/  HMMA.16816.F32.BF16 R28, R168.reuse, R8, R28 ;  /* 0x00000008a81c723c */ /* 0x042fec000004181c */
[C---:B------:R-:W-:Y:S01]  /*ae10*/  HMMA.16816.F32.BF16 R24, R168.reuse, R10, R24 ;  /* 0x0000000aa818723c */ /* 0x040fe20000041818 */
[----:B------:R-:W1:Y:S05]  /*ae20*/  LDSM.16.M88.4 R8, [R205] ;  /* 0x00000000cd08783b */ /* 0x000e6a0000000200 */
[C---:B------:R-:W-:Y:S06]  /*ae30*/  HMMA.16816.F32.BF16 R20, R168.reuse, R180, R20 ;  /* 0x000000b4a814723c */ /* 0x040fec0000041814 */
[----:B------:R-:W-:Y:S01]  /*ae40*/  HMMA.16816.F32.BF16 R16, R168, R182, R16 ;  /* 0x000000b6a810723c */ /* 0x000fe20000041810 */
[----:B------:R-:W5:Y:S05]  /*ae50*/  LDSM.16.M88.4 R180, [R226+0x6000] ;  /* 0x00600000e2b4783b */ /* 0x000f6a0000000200 */
[----:B--2---:R-:W-:Y:S06]  /*ae60*/  HMMA.16816.F32.BF16 R4, R196, R172, R4 ;  /* 0x000000acc404723c */ /* 0x004fec0000041804 */
[----:B---3--:R-:W-:Y:S06]  /*ae70*/  HMMA.16816.F32.BF16 R188, R168, R176, R188 ;  /* 0x000000b0a8bc723c */ /* 0x008fec00000418bc */
[C---:B----4-:R-:W-:Y:S06]  /*ae80*/  HMMA.16816.F32.BF16 R28, R196.reuse, R12, R28 ;  /* 0x0000000cc41c723c */ /* 0x050fec000004181c */
[C---:B------:R-:W-:Y:S01]  /*ae90*/  HMMA.16816.F32.BF16 R24, R196.reuse, R14, R24 ;  /* 0x0000000ec418723c */ /* 0x040fe20000041818 */
[----:B------:R-:W-:Y:S05]  /*aea0*/  LDSM.16.M88.4 R12, [R225+0x6000] ;  /* 0x00600000e10c783b */ /* 0x000fea0000000200 */
[C---:B-1----:R-:W-:Y:S06]  /*aeb0*/  HMMA.16816.F32.BF16 R20, R196.reuse, R8, R20 ;  /* 0x00000008c414723c */ /* 0x042fec0000041814 */
[----:B------:R-:W-:Y:S01]  /*aec0*/  HMMA.16816.F32.BF16 R16, R196, R10, R16 ;  /* 0x0000000ac410723c */ /* 0x000fe20000041810 */
[----:B------:R-:W1:Y:S05]  /*aed0*/  LDSM.16.M88.4 R8, [R216+0x6000] ;  /* 0x00600000d808783b */ /* 0x000e6a0000000200 */
[----:B------:R-:W-:Y:S01]  /*aee0*/  HMMA.16816.F32.BF16 R184, R168, R178, R184 ;  /* 0x000000b2a8b8723c */ /* 0x000fe200000418b8 */
[----:B------:R-:W2:Y:S04]  /*aef0*/  LDSM.16.M88.4 R168, [R223+0xf800] ;  /* 0x00f80000dfa8783b */ /* 0x000ea80000000200 */
[----:B------:R-:W3:Y:S01]  /*af00*/  LDSM.16.M88.4 R176, [R223+0xe800] ;  /* 0x00e80000dfb0783b */ /* 0x000ee20000000200 */
[----:B-----5:R-:W-:Y:S06]  /*af10*/  HMMA.16816.F32.BF16 R4, R180, R200, R4 ;  /* 0x000000c8b404723c */ /* 0x020fec0000041804 */
[C---:B------:R-:W-:Y:S01]  /*af20*/  HMMA.16816.F32.BF16 R32, R196.reuse, R174, R32 ;  /* 0x000000aec420723c */ /* 0x040fe20000041820 */
[----:B------:R-:W4:Y:S05]  /*af30*/  LDSM.16.M88.4 R172, [R223+0xf000] ;  /* 0x00f00000dfac783b */ /* 0x000f2a0000000200 */
[C---:B------:R-:W-:Y:S06]  /*af40*/  HMMA.16816.F32.BF16 R188, R196.reuse, R192, R188 ;  /* 0x000000c0c4bc723c */ /* 0x040fec00000418bc */
[----:B------:R-:W-:Y:S06]  /*af50*/  HMMA.16816.F32.BF16 R184, R196, R194, R184 ;  /* 0x000000c2c4b8723c */ /* 0x000fec00000418b8 */
[----:B-1----:R-:W-:Y:S06]  /*af60*/  HMMA.16816.F32.BF16 R4, R12, R8, R4 ;  /* 0x000000080c04723c */ /* 0x002fec0000041804 */
[----:B------:R-:W-:Y:S01]  /*af70*/  HMMA.16816.F32.BF16 R32, R180, R202, R32 ;  /* 0x000000cab420723c */ /* 0x000fe20000041820 */
[----:B------:R-:W-:-:S02]  /*af80*/  IMAD.IADD R9, R238, 0x1, -R0 ;  /* 0x00000001ee097824 */ /* 0x000fc400078e0a00 */
[----:B------:R-:W-:-:S03]  /*af90*/  IMAD.IADD R8, R235, 0x1, -R0 ;  /* 0x00000001eb087824 */ /* 0x000fc600078e0a00 */
[C---:B--2---:R-:W-:Y:S01]  /*afa0*/  HMMA.16816.F32.BF16 R188, R180.reuse, R168, R188 ;  /* 0x000000a8b4bc723c */ /* 0x044fe200000418bc */
[----:B------:R-:W-:Y:S02]  /*afb0*/  IABS R167, R9 ;  /* 0x0000000900a77213 */ /* 0x000fe40000000000 */
[----:B------:R-:W-:Y:S02]  /*afc0*/  IABS R9, R8 ;  /* 0x0000000800097213 */ /* 0x000fe40000000000 */
[----:B------:R-:W-:Y:S01]  /*afd0*/  I2FP.F32.S32 R167, R167 ;  /* 0x000000a700a77245 */ /* 0x000fe20000201400 */
[----:B------:R-:W-:Y:S01]  /*afe0*/  HMMA.16816.F32.BF16 R184, R180, R170, R184 ;  /* 0x000000aab4b8723c */ /* 0x000fe200000418b8 */
[----:B------:R-:W-:Y:S01]  /*aff0*/  IMAD.IADD R168, R238, 0x1, -R2 ;  /* 0x00000001eea87824 */ /* 0x000fe200078e0a02 */
[----:B------:R-:W-:-:S04]  /*b000*/  I2FP.F32.S32 R9, R9 ;  /* 0x0000000900097245 */ /* 0x000fc80000201400 */
[----:B------:R-:W-:Y:S01]  /*b010*/  IABS R8, R168 ;  /* 0x000000a800087213 */ /* 0x000fe20000000000 */
[----:B---3--:R-:W-:Y:S01]  /*b020*/  HMMA.16816.F32.BF16 R28, R180, R176, R28 ;  /* 0x000000b0b41c723c */ /* 0x008fe2000004181c */
[----:B------:R-:W1:Y:S01]  /*b030*/  LDSM.16.M88.4 R168, [R216+0x6800] ;  /* 0x00680000d8a8783b */ /* 0x000e620000000200 */
[----:B------:R-:W-:Y:S01]  /*b040*/  FFMA.FTZ R4, R167, -UR14, R4 ;  /* 0x8000000ea7047c23 */ /* 0x000fe20008010004 */
[----:B------:R-:W-:Y:S01]  /*b050*/  I2FP.F32.S32 R8, R8 ;  /* 0x0000000800087245 */ /* 0x000fe20000201400 */
[----:B------:R-:W-:Y:S01]  /*b060*/  FFMA.FTZ R6, R9, -UR14, R6 ;  /* 0x8000000e09067c23 */ /* 0x000fe20008010006 */
[----:B------:R-:W-:Y:S01]  /*b070*/  VIADD R9, R0, 0x8 ;  /* 0x0000000800097836 */ /* 0x000fe20000000000 */
[----:B------:R-:W-:Y:S02]  /*b080*/  HMMA.16816.F32.BF16 R32, R12, R10, R32 ;  /* 0x0000000a0c20723c */ /* 0x000fe40000041820 */
[----:B------:R-:W-:Y:S01]  /*b090*/  FFMA.FTZ R5, R8, -UR14, R5 ;  /* 0x8000000e08057c23 */ /* 0x000fe20008010005 */
[----:B------:R-:W-:-:S03]  /*b0a0*/  IMAD.IADD R8, R235, 0x1, -R2 ;  /* 0x00000001eb087824 */ /* 0x000fc600078e0a02 */
[C---:B----4-:R-:W-:Y:S01]  /*b0b0*/  HMMA.16816.F32.BF16 R20, R180.reuse, R172, R20 ;  /* 0x000000acb414723c */ /* 0x050fe20000041814 */
[--C-:B------:R-:W-:Y:S01]  /*b0c0*/  IMAD.IADD R10, R238, 0x1, -R9.reuse ;  /* 0x00000001ee0a7824 */ /* 0x100fe200078e0a09 */
[----:B------:R-:W-:Y:S02]  /*b0d0*/  IABS R8, R8 ;  /* 0x0000000800087213 */ /* 0x000fe40000000000 */
[----:B------:R-:W-:Y:S01]  /*b0e0*/  FSEL R167, R5, -INF , !P6 ;  /* 0xff80000005a77808 */ /* 0x000fe20007000000 */
[----:B------:R-:W-:Y:S01]  /*b0f0*/  IMAD.IADD R5, R235, 0x1, -R9 ;  /* 0x00000001eb057824 */ /* 0x000fe200078e0a09 */
[-C--:B------:R-:W-:Y:S01]  /*b100*/  ISETP.GE.AND P6, PT, R9, R233.reuse, PT ;  /* 0x000000e90900720c */ /* 0x080fe20003fc6270 */
[----:B------:R-:W-:Y:S01]  /*b110*/  HMMA.16816.F32.BF16 R24, R180, R178, R24 ;  /* 0x000000b2b418723c */ /* 0x000fe20000041818 */
[----:B------:R-:W-:Y:S01]  /*b120*/  FSEL R173, R4, -INF , !P1 ;  /* 0xff80000004ad7808 */ /* 0x000fe20004800000 */
[----:B------:R-:W-:Y:S01]  /*b130*/  VIADD R4, R0, 0x9 ;  /* 0x0000000900047836 */ /* 0x000fe20000000000 */
[----:B------:R-:W-:-:S02]  /*b140*/  ISETP.GE.AND P1, PT, R2, R233, PT ;  /* 0x000000e90200720c */ /* 0x000fc40003f26270 */
[----:B------:R-:W-:Y:S01]  /*b150*/  IABS R10, R10 ;  /* 0x0000000a000a7213 */ /* 0x000fe20000000000 */
[----:B------:R-:W-:Y:S01]  /*b160*/  HMMA.16816.F32.BF16 R16, R180, R174, R16 ;  /* 0x000000aeb410723c */ /* 0x000fe20000041810 */
[----:B------:R-:W-:Y:S02]  /*b170*/  ISETP.LT.OR P1, PT, R2, R234, P1 ;  /* 0x000000ea0200720c */ /* 0x000fe40000f21670 */
[----:B------:R-:W-:Y:S01]  /*b180*/  FSEL R2, R6, -INF , !P0 ;  /* 0xff80000006027808 */ /* 0x000fe20004000000 */
[----:B------:R-:W-:Y:S01]  /*b190*/  IMAD.IADD R6, R238, 0x1, -R4 ;  /* 0x00000001ee067824 */ /* 0x000fe200078e0a04 */
[C---:B------:R-:W-:Y:S02]  /*b1a0*/  ISETP.GE.AND P0, PT, R9.reuse, R236, PT ;  /* 0x000000ec0900720c */ /* 0x040fe40003f06270 */
[----:B------:R-:W-:Y:S02]  /*b1b0*/  I2FP.F32.S32 R8, R8 ;  /* 0x0000000800087245 */ /* 0x000fe40000201400 */
[----:B------:R-:W-:-:S02]  /*b1c0*/  ISETP.LT.OR P0, PT, R9, R237, P0 ;  /* 0x000000ed0900720c */ /* 0x000fc40000701670 */
[----:B------:R-:W-:Y:S01]  /*b1d0*/  ISETP.LT.OR P6, PT, R9, R234, P6 ;  /* 0x000000ea0900720c */ /* 0x000fe200037c1670 */
[----:B------:R-:W-:Y:S01]  /*b1e0*/  FFMA.FTZ R7, R8, -UR14, R7 ;  /* 0x8000000e08077c23 */ /* 0x000fe20008010007 */
[----:B------:R-:W-:Y:S01]  /*b1f0*/  I2FP.F32.S32 R9, R10 ;  /* 0x0000000a00097245 */ /* 0x000fe20000201400 */
[----:B------:R-:W-:Y:S01]  /*b200*/  IMAD.IADD R10, R235, 0x1, -R4 ;  /* 0x00000001eb0a7824 */ /* 0x000fe200078e0a04 */
[----:B------:R-:W-:Y:S01]  /*b210*/  IABS R5, R5 ;  /* 0x0000000500057213 */ /* 0x000fe20000000000 */
[C---:B-1----:R-:W-:Y:S01]  /*b220*/  HMMA.16816.F32.BF16 R28, R12.reuse, R168, R28 ;  /* 0x000000a80c1c723c */ /* 0x042fe2000004181c */
[----:B------:R-:W-:Y:S01]  /*b230*/  IABS R6, R6 ;  /* 0x0000000600067213 */ /* 0x000fe20000000000 */
[----:B------:R-:W-:Y:S01]  /*b240*/  FFMA.FTZ R9, R9, -UR14, R32 ;  /* 0x8000000e09097c23 */ /* 0x000fe20008010020 */
[----:B------:R-:W-:Y:S01]  /*b250*/  I2FP.F32.S32 R5, R5 ;  /* 0x0000000500057245 */ /* 0x000fe20000201400 */
[----:B------:R-:W-:Y:S01]  /*b260*/  VIADD R32, R0, 0x10 ;  /* 0x0000001000207836 */ /* 0x000fe20000000000 */
[----:B------:R-:W-:Y:S01]  /*b270*/  I2FP.F32.S32 R6, R6 ;  /* 0x0000000600067245 */ /* 0x000fe20000201400 */
[----:B------:R-:W-:Y:S01]  /*b280*/  HMMA.16816.F32.BF16 R24, R12, R170, R24 ;  /* 0x000000aa0c18723c */ /* 0x000fe20000041818 */
[----:B------:R-:W-:Y:S01]  /*b290*/  FSEL R198, R7, -INF , !P1 ;  /* 0xff80000007c67808 */ /* 0x000fe20004800000 */
[----:B------:R-:W-:Y:S01]  /*b2a0*/  FFMA.FTZ R5, R5, -UR14, R34 ;  /* 0x8000000e05057c23 */ /* 0x000fe20008010022 */
[----:B------:R-:W-:Y:S01]  /*b2b0*/  ISETP.GE.AND P1, PT, R4, R236, PT ;  /* 0x000000ec0400720c */ /* 0x000fe20003f26270 */
[----:B------:R-:W-:Y:S01]  /*b2c0*/  FFMA.FTZ R6, R6, -UR14, R33 ;  /* 0x8000000e06067c23 */ /* 0x000fe20008010021 */
[----:B------:R-:W-:Y:S01]  /*b2d0*/  FSEL R175, R9, -INF , !P0 ;  /* 0xff80000009af7808 */ /* 0x000fe20004000000 */
[----:B------:R-:W-:Y:S01]  /*b2e0*/  VIADD R9, R0, 0x11 ;  /* 0x0000001100097836 */ /* 0x000fe20000000000 */
[----:B------:R-:W-:Y:S01]  /*b2f0*/  ISETP.GE.AND P0, PT, R4, R233, PT ;  /* 0x000000e90400720c */ /* 0x000fe20003f06270 */
[--C-:B------:R-:W-:Y:S01]  /*b300*/  IMAD.IADD R33, R238, 0x1, -R32.reuse ;  /* 0x00000001ee217824 */ /* 0x100fe200078e0a20 */
[----:B------:R-:W-:Y:S01]  /*b310*/  ISETP.LT.OR P1, PT, R4, R237, P1 ;  /* 0x000000ed0400720c */ /* 0x000fe20000f21670 */
[----:B------:R-:W-:Y:S01]  /*b320*/  IMAD.IADD R8, R238, 0x1, -R9 ;  /* 0x00000001ee087824 */ /* 0x000fe200078e0a09 */
[----:B------:R-:W-:Y:S01]  /*b330*/  IABS R10, R10 ;  /* 0x0000000a000a7213 */ /* 0x000fe20000000000 */
[----:B------:R-:W-:Y:S01]  /*b340*/  IMAD.IADD R11, R235, 0x1, -R32 ;  /* 0x00000001eb0b7824 */ /* 0x000fe200078e0a20 */
[----:B------:R-:W-:-:S02]  /*b350*/  ISETP.LT.OR P0, PT, R4, R234, P0 ;  /* 0x000000ea0400720c */ /* 0x000fc40000701670 */
[----:B------:R-:W-:Y:S02]  /*b360*/  FSEL R182, R5, -INF , !P6 ;  /* 0xff80000005b67808 */ /* 0x000fe40007000000 */
[----:B------:R-:W-:Y:S02]  /*b370*/  FSEL R201, R6, -INF , !P1 ;  /* 0xff80000006c97808 */ /* 0x000fe40004800000 */
[----:B------:R-:W1:Y:S01]  /*b380*/  LDSM.16.M88.4 R4, [R216+0x7000] ;  /* 0x00700000d804783b */ /* 0x000e620000000200 */
[----:B------:R-:W-:Y:S02]  /*b390*/  I2FP.F32.S32 R10, R10 ;  /* 0x0000000a000a7245 */ /* 0x000fe40000201400 */
[----:B------:R-:W-:Y:S02]  /*b3a0*/  IABS R33, R33 ;  /* 0x0000002100217213 */ /* 0x000fe40000000000 */
[----:B------:R-:W-:Y:S01]  /*b3b0*/  IABS R8, R8 ;  /* 0x0000000800087213 */ /* 0x000fe20000000000 */
[----:B------:R-:W-:Y:S01]  /*b3c0*/  FFMA.FTZ R35, R10, -UR14, R35 ;  /* 0x8000000e0a237c23 */ /* 0x000fe20008010023 */
[----:B------:R-:W-:Y:S01]  /*b3d0*/  I2FP.F32.S32 R33, R33 ;  /* 0x0000002100217245 */ /* 0x000fe20000201400 */
[----:B------:R-:W-:Y:S01]  /*b3e0*/  IMAD.IADD R10, R235, 0x1, -R9 ;  /* 0x00000001eb0a7824 */ /* 0x000fe200078e0a09 */
[----:B------:R-:W-:-:S02]  /*b3f0*/  ISETP.GE.AND P6, PT, R32, R236, PT ;  /* 0x000000ec2000720c */ /* 0x000fc40003fc6270 */
[----:B------:R-:W-:Y:S01]  /*b400*/  I2FP.F32.S32 R8, R8 ;  /* 0x0000000800087245 */ /* 0x000fe20000201400 */
[----:B------:R-:W-:Y:S01]  /*b410*/  FFMA.FTZ R28, R33, -UR14, R28 ;  /* 0x8000000e211c7c23 */ /* 0x000fe2000801001c */
[----:B------:R-:W-:Y:S02]  /*b420*/  FSEL R200, R35, -INF , !P0 ;  /* 0xff80000023c87808 */ /* 0x000fe40004000000 */
[----:B------:R-:W-:Y:S01]  /*b430*/  ISETP.LT.OR P6, PT, R32, R237, P6 ;  /* 0x000000ed2000720c */ /* 0x000fe200037c1670 */
[----:B------:R-:W-:Y:S01]  /*b440*/  FFMA.FTZ R29, R8, -UR14, R29 ;  /* 0x8000000e081d7c23 */ /* 0x000fe2000801001d */
[C---:B------:R-:W-:Y:S01]  /*b450*/  ISETP.GE.AND P0, PT, R9.reuse, R236, PT ;  /* 0x000000ec0900720c */ /* 0x040fe20003f06270 */
[----:B------:R-:W-:Y:S01]  /*b460*/  VIADD R8, R0, 0x19 ;  /* 0x0000001900087836 */ /* 0x000fe20000000000 */
[----:B------:R-:W-:Y:S02]  /*b470*/  IABS R11, R11 ;  /* 0x0000000b000b7213 */ /* 0x000fe40000000000 */
[----:B------:R-:W-:Y:S01]  /*b480*/  FSEL R199, R28, -INF , !P6 ;  /* 0xff8000001cc77808 */ /* 0x000fe20007000000 */
[----:B------:R-:W-:Y:S01]  /*b490*/  VIADD R28, R0, 0x18 ;  /* 0x00000018001c7836 */ /* 0x000fe20000000000 */
[----:B------:R-:W-:-:S02]  /*b4a0*/  ISETP.LT.OR P0, PT, R9, R237, P0 ;  /* 0x000000ed0900720c */ /* 0x000fc40000701670 */
[----:B------:R-:W-:Y:S02]  /*b4b0*/  I2FP.F32.S32 R11, R11 ;  /* 0x0000000b000b7245 */ /* 0x000fe40000201400 */
[----:B------:R-:W-:Y:S01]  /*b4c0*/  FSEL R197, R29, -INF , !P0 ;  /* 0xff8000001dc57808 */ /* 0x000fe20004000000 */
[----:B------:R-:W-:Y:S01]  /*b4d0*/  IMAD.IADD R29, R238, 0x1, -R28 ;  /* 0x00000001ee1d7824 */ /* 0x000fe200078e0a1c */
[-C--:B------:R-:W-:Y:S01]  /*b4e0*/  ISETP.GE.AND P1, PT, R32, R233.reuse, PT ;  /* 0x000000e92000720c */ /* 0x080fe20003f26270 */
[----:B------:R-:W-:Y:S01]  /*b4f0*/  FFMA.FTZ R30, R11, -UR14, R30 ;  /* 0x8000000e0b1e7c23 */ /* 0x000fe2000801001e */
[----:B------:R-:W-:Y:S01]  /*b500*/  IABS R10, R10 ;  /* 0x0000000a000a7213 */ /* 0x000fe20000000000 */
[----:B------:R-:W-:Y:S01]  /*b510*/  IMAD.IADD R11, R235, 0x1, -R28 ;  /* 0x00000001eb0b7824 */ /* 0x000fe200078e0a1c */
[----:B------:R-:W-:Y:S02]  /*b520*/  ISETP.GE.AND P6, PT, R9, R233, PT ;  /* 0x000000e90900720c */ /* 0x000fe40003fc6270 */
[----:B------:R-:W-:-:S02]  /*b530*/  IABS R29, R29 ;  /* 0x0000001d001d7213 */ /* 0x000fc40000000000 */
[----:B------:R-:W-:Y:S02]  /*b540*/  ISETP.LT.OR P1, PT, R32, R234, P1 ;  /* 0x000000ea2000720c */ /* 0x000fe40000f21670 */
[----:B------:R-:W-:Y:S01]  /*b550*/  I2FP.F32.S32 R10, R10 ;  /* 0x0000000a000a7245 */ /* 0x000fe20000201400 */
[C---:B-1----:R-:W-:Y:S01]  /*b560*/  HMMA.16816.F32.BF16 R20, R12.reuse, R4, R20 ;  /* 0x000000040c14723c */ /* 0x042fe20000041814 */
[----:B------:R-:W-:Y:S01]  /*b570*/  ISETP.LT.OR P6, PT, R9, R234, P6 ;  /* 0x000000ea0900720c */ /* 0x000fe200037c1670 */
[----:B------:R-:W-:Y:S01]  /*b580*/  IMAD.IADD R9, R238, 0x1, -R8 ;  /* 0x00000001ee097824 */ /* 0x000fe200078e0a08 */
[----:B------:R-:W-:Y:S01]  /*b590*/  I2FP.F32.S32 R29, R29 ;  /* 0x0000001d001d7245 */ /* 0x000fe20000201400 */
[----:B------:R-:W-:Y:S01]  /*b5a0*/  FFMA.FTZ R31, R10, -UR14, R31 ;  /* 0x8000000e0a1f7c23 */ /* 0x000fe2000801001f */
[----:B------:R-:W-:Y:S01]  /*b5b0*/  FSEL R30, R30, -INF , !P1 ;  /* 0xff8000001e1e7808 */ /* 0x000fe20004800000 */
[----:B------:R-:W-:Y:S01]  /*b5c0*/  HMMA.16816.F32.BF16 R16, R12, R6, R16 ;  /* 0x000000060c10723c */ /* 0x000fe20000041810 */
[----:B------:R-:W-:Y:S01]  /*b5d0*/  IABS R11, R11 ;  /* 0x0000000b000b7213 */ /* 0x000fe20000000000 */
[----:B------:R-:W-:Y:S01]  /*b5e0*/  FFMA.FTZ R24, R29, -UR14, R24 ;  /* 0x8000000e1d187c23 */ /* 0x000fe20008010018 */
[----:B------:R-:W-:Y:S01]  /*b5f0*/  ISETP.GE.AND P1, PT, R28, R236, PT ;  /* 0x000000ec1c00720c */ /* 0x000fe20003f26270 */
[----:B------:R-:W-:Y:S01]  /*b600*/  VIADD R5, R0, 0x20 ;  /* 0x0000002000057836 */ /* 0x000fe20000000000 */
[----:B------:R-:W-:-:S02]  /*b610*/  I2FP.F32.S32 R11, R11 ;  /* 0x0000000b000b7245 */ /* 0x000fc40000201400 */
[C---:B------:R-:W-:Y:S02]  /*b620*/  ISETP.LT.OR P1, PT, R28.reuse, R237, P1 ;  /* 0x000000ed1c00720c */ /* 0x040fe40000f21670 */
[----:B------:R-:W-:Y:S01]  /*b630*/  IABS R9, R9 ;  /* 0x0000000900097213 */ /* 0x000fe20000000000 */
[----:B------:R-:W-:Y:S01]  /*b640*/  FFMA.FTZ R11, R11, -UR14, R26 ;  /* 0x8000000e0b0b7c23 */ /* 0x000fe2000801001a */
[----:B------:R-:W-:Y:S01]  /*b650*/  ISETP.GE.AND P0, PT, R28, R233, PT ;  /* 0x000000e91c00720c */ /* 0x000fe20003f06270 */
[----:B------:R-:W-:Y:S01]  /*b660*/  IMAD.IADD R26, R235, 0x1, -R8 ;  /* 0x00000001eb1a7824 */ /* 0x000fe200078e0a08 */
[----:B------:R-:W-:Y:S02]  /*b670*/  FSEL R34, R31, -INF , !P6 ;  /* 0xff8000001f227808 */ /* 0x000fe40007000000 */
[----:B------:R-:W-:Y:S02]  /*b680*/  I2FP.F32.S32 R4, R9 ;  /* 0x0000000900047245 */ /* 0x000fe40000201400 */
[----:B------:R-:W-:-:S02]  /*b690*/  FSEL R31, R24, -INF , !P1 ;  /* 0xff800000181f7808 */ /* 0x000fc40004800000 */
[----:B------:R-:W-:Y:S01]  /*b6a0*/  ISETP.LT.OR P0, PT, R28, R234, P0 ;  /* 0x000000ea1c00720c */ /* 0x000fe20000701670 */
[----:B------:R-:W-:Y:S01]  /*b6b0*/  FFMA.FTZ R25, R4, -UR14, R25 ;  /* 0x8000000e04197c23 */ /* 0x000fe20008010019 */
[----:B------:R-:W-:Y:S01]  /*b6c0*/  ISETP.GE.AND P6, PT, R8, R236, PT ;  /* 0x000000ec0800720c */ /* 0x000fe20003fc6270 */
[----:B------:R-:W-:Y:S01]  /*b6d0*/  VIADD R4, R0, 0x21 ;  /* 0x0000002100047836 */ /* 0x000fe20000000000 */
[C---:B------:R-:W-:Y:S02]  /*b6e0*/  ISETP.GE.AND P1, PT, R8.reuse, R233, PT ;  /* 0x000000e90800720c */ /* 0x040fe40003f26270 */
[----:B------:R-:W-:Y:S01]  /*b6f0*/  ISETP.LT.OR P6, PT, R8, R237, P6 ;  /* 0x000000ed0800720c */ /* 0x000fe200037c1670 */
[--C-:B------:R-:W-:Y:S01]  /*b700*/  IMAD.IADD R24, R238, 0x1, -R4.reuse ;  /* 0x00000001ee187824 */ /* 0x100fe200078e0a04 */
[----:B------:R-:W-:Y:S01]  /*b710*/  FSEL R28, R11, -INF , !P0 ;  /* 0xff8000000b1c7808 */ /* 0x000fe20004000000 */
[----:B------:R-:W-:Y:S01]  /*b720*/  IMAD.IADD R6, R235, 0x1, -R4 ;  /* 0x00000001eb067824 */ /* 0x000fe200078e0a04 */
[----:B------:R-:W-:-:S02]  /*b730*/  ISETP.LT.OR P1, PT, R8, R234, P1 ;  /* 0x000000ea0800720c */ /* 0x000fc40000f21670 */
[----:B------:R-:W1:Y:S01]  /*b740*/  LDSM.16.M88.4 R8, [R216+0x7800] ;  /* 0x00780000d808783b */ /* 0x000e620000000200 */
[----:B------:R-:W-:Y:S01]  /*b750*/  FSEL R29, R25, -INF , !P6 ;  /* 0xff800000191d7808 */ /* 0x000fe20007000000 */
[----:B------:R-:W-:Y:S01]  /*b760*/  IMAD.IADD R25, R238, 0x1, -R5 ;  /* 0x00000001ee197824 */ /* 0x000fe200078e0a05 */
[----:B------:R-:W-:Y:S01]  /*b770*/  IABS R26, R26 ;  /* 0x0000001a001a7213 */ /* 0x000fe20000000000 */
[----:B------:R-:W-:-:S04]  /*b780*/  DEPBAR.LE SB0, 0x0 ;  /* 0x000080000000791a */ /* 0x000fc80000000000 */
[----:B------:R-:W-:Y:S02]  /*b790*/  I2FP.F32.S32 R26, R26 ;  /* 0x0000001a001a7245 */ /* 0x000fe40000201400 */
[C---:B------:R-:W-:Y:S02]  /*b7a0*/  ISETP.GE.AND P0, PT, R5.reuse, R236, PT ;  /* 0x000000ec0500720c */ /* 0x040fe40003f06270 */
[C---:B------:R-:W-:Y:S01]  /*b7b0*/  ISETP.GE.AND P6, PT, R5.reuse, R233, PT ;  /* 0x000000e90500720c */ /* 0x040fe20003fc6270 */
[----:B------:R-:W-:Y:S01]  /*b7c0*/  FFMA.FTZ R27, R26, -UR14, R27 ;  /* 0x8000000e1a1b7c23 */ /* 0x000fe2000801001b */
[----:B------:R-:W-:Y:S02]  /*b7d0*/  IABS R25, R25 ;  /* 0x0000001900197213 */ /* 0x000fe40000000000 */
[C---:B------:R-:W-:Y:S01]  /*b7e0*/  ISETP.LT.OR P0, PT, R5.reuse, R237, P0 ;  /* 0x000000ed0500720c */ /* 0x040fe20000701670 */
[----:B------:R-:W-:Y:S01]  /*b7f0*/  BAR.SYNC.DEFER_BLOCKING 0x0 ;  /* 0x0000000000007b1d */ /* 0x000fe20000010000 */
[----:B------:R-:W-:Y:S01]  /*b800*/  ISETP.LT.OR P6, PT, R5, R234, P6 ;  /* 0x000000ea0500720c */ /* 0x000fe200037c1670 */
[----:B------:R-:W-:Y:S01]  /*b810*/  IMAD.IADD R5, R235, 0x1, -R5 ;  /* 0x00000001eb057824 */ /* 0x000fe200078e0a05 */
[----:B------:R-:W-:-:S02]  /*b820*/  IABS R24, R24 ;  /* 0x0000001800187213 */ /* 0x000fc40000000000 */
[----:B------:R-:W-:Y:S02]  /*b830*/  I2FP.F32.S32 R25, R25 ;  /* 0x0000001900197245 */ /* 0x000fe40000201400 */
[----:B------:R-:W-:Y:S02]  /*b840*/  I2FP.F32.S32 R24, R24 ;  /* 0x0000001800187245 */ /* 0x000fe40000201400 */
[----:B------:R-:W-:Y:S01]  /*b850*/  FSEL R32, R27, -INF , !P1 ;  /* 0xff8000001b207808 */ /* 0x000fe20004800000 */
[----:B------:R-:W-:Y:S01]  /*b860*/  FFMA.FTZ R20, R25, -UR14, R20 ;  /* 0x8000000e19147c23 */ /* 0x000fe20008010014 */
[----:B------:R-:W-:Y:S01]  /*b870*/  IABS R5, R5 ;  /* 0x0000000500057213 */ /* 0x000fe20000000000 */
[----:B------:R-:W-:Y:S01]  /*b880*/  FFMA.FTZ R21, R24, -UR14, R21 ;  /* 0x8000000e18157c23 */ /* 0x000fe20008010015 */
[----:B------:R-:W-:Y:S02]  /*b890*/  ISETP.GE.AND P1, PT, R4, R236, PT ;  /* 0x000000ec0400720c */ /* 0x000fe40003f26270 */
[----:B------:R-:W-:-:S02]  /*b8a0*/  I2FP.F32.S32 R5, R5 ;  /* 0x0000000500057245 */ /* 0x000fc40000201400 */
[----:B------:R-:W-:Y:S01]  /*b8b0*/  FSEL R35, R20, -INF , !P0 ;  /* 0xff80000014237808 */ /* 0x000fe20004000000 */
[----:B------:R-:W-:Y:S01]  /*b8c0*/  VIADD R20, R0, 0x28 ;  /* 0x0000002800147836 */ /* 0x000fe20000000000 */
[C---:B------:R-:W-:Y:S01]  /*b8d0*/  ISETP.LT.OR P1, PT, R4.reuse, R237, P1 ;  /* 0x000000ed0400720c */ /* 0x040fe20000f21670 */
[----:B------:R-:W-:Y:S01]  /*b8e0*/  FFMA.FTZ R22, R5, -UR14, R22 ;  /* 0x8000000e05167c23 */ /* 0x000fe20008010016 */
[----:B------:R-:W-:Y:S01]  /*b8f0*/  ISETP.GE.AND P0, PT, R4, R233, PT ;  /* 0x000000e90400720c */ /* 0x000fe20003f06270 */
[----:B------:R-:W-:Y:S01]  /*b900*/  VIADD R5, R0, 0x29 ;  /* 0x0000002900057836 */ /* 0x000fe20000000000 */
[----:B------:R-:W-:Y:S01]  /*b910*/  FSEL R33, R21, -INF , !P1 ;  /* 0xff80000015217808 */ /* 0x000fe20004800000 */
[--C-:B------:R-:W-:Y:S01]  /*b920*/  IMAD.IADD R21, R238, 0x1, -R20.reuse ;  /* 0x00000001ee157824 */ /* 0x100fe200078e0a14 */
[----:B------:R-:W-:Y:S01]  /*b930*/  IABS R6, R6 ;  /* 0x0000000600067213 */ /* 0x000fe20000000000 */
[----:B------:R-:W-:Y:S01]  /*b940*/  IMAD.IADD R7, R235, 0x1, -R20 ;  /* 0x00000001eb077824 */ /* 0x000fe200078e0a14 */
[----:B------:R-:W-:Y:S01]  /*b950*/  ISETP.LT.OR P0, PT, R4, R234, P0 ;  /* 0x000000ea0400720c */ /* 0x000fe20000701670 */
[----:B------:R-:W-:Y:S01]  /*b960*/  IMAD.IADD R4, R238, 0x1, -R5 ;  /* 0x00000001ee047824 */ /* 0x000fe200078e0a05 */
[----:B------:R-:W-:Y:S01]  /*b970*/  IABS R21, R21 ;  /* 0x0000001500157213 */ /* 0x000fe20000000000 */
[----:B-1----:R-:W-:Y:S01]  /*b980*/  HMMA.16816.F32.BF16 R188, R12, R8, R188 ;  /* 0x000000080cbc723c */ /* 0x002fe200000418bc */
[----:B------:R-:W-:-:S02]  /*b990*/  I2FP.F32.S32 R6, R6 ;  /* 0x0000000600067245 */ /* 0x000fc40000201400 */
[----:B------:R-:W-:Y:S02]  /*b9a0*/  IABS R7, R7 ;  /* 0x0000000700077213 */ /* 0x000fe40000000000 */
[----:B------:R-:W-:Y:S01]  /*b9b0*/  I2FP.F32.S32 R21, R21 ;  /* 0x0000001500157245 */ /* 0x000fe20000201400 */
[----:B------:R-:W-:Y:S01]  /*b9c0*/  FFMA.FTZ R23, R6, -UR14, R23 ;  /* 0x8000000e06177c23 */ /* 0x000fe20008010017 */
[----:B------:R-:W-:Y:S01]  /*b9d0*/  FSEL R194, R22, -INF , !P6 ;  /* 0xff80000016c27808 */ /* 0x000fe20007000000 */
[----:B------:R-:W-:Y:S01]  /*b9e0*/  IMAD.IADD R8, R235, 0x1, -R5 ;  /* 0x00000001eb087824 */ /* 0x000fe200078e0a05 */
[----:B------:R-:W-:Y:S01]  /*b9f0*/  IABS R4, R4 ;  /* 0x0000000400047213 */ /* 0x000fe20000000000 */
[----:B------:R-:W-:Y:S01]  /*ba00*/  FFMA.FTZ R16, R21, -UR14, R16 ;  /* 0x8000000e15107c23 */ /* 0x000fe20008010010 */
[----:B------:R-:W-:Y:S01]  /*ba10*/  ISETP.GE.AND P6, PT, R20, R236, PT ;  /* 0x000000ec1400720c */ /* 0x000fe20003fc6270 */
[----:B------:R-:W-:Y:S01]  /*ba20*/  HMMA.16816.F32.BF16 R184, R12, R10, R184 ;  /* 0x0000000a0cb8723c */ /* 0x000fe200000418b8 */
[----:B------:R-:W-:-:S02]  /*ba30*/  I2FP.F32.S32 R7, R7 ;  /* 0x0000000700077245 */ /* 0x000fc40000201400 */
[----:B------:R-:W-:Y:S02]  /*ba40*/  I2FP.F32.S32 R4, R4 ;  /* 0x0000000400047245 */ /* 0x000fe40000201400 */
[----:B------:R-:W-:Y:S01]  /*ba50*/  ISETP.LT.OR P6, PT, R20, R237, P6 ;  /* 0x000000ed1400720c */ /* 0x000fe200037c1670 */
[----:B------:R-:W-:Y:S01]  /*ba60*/  FFMA.FTZ R18, R7, -UR14, R18 ;  /* 0x8000000e07127c23 */ /* 0x000fe20008010012 */
[----:B------:R-:W-:Y:S01]  /*ba70*/  FSEL R196, R23, -INF , !P0 ;  /* 0xff80000017c47808 */ /* 0x000fe20004000000 */
[----:B------:R-:W-:Y:S01]  /*ba80*/  VIADD R7, R0, 0x30 ;  /* 0x0000003000077836 */ /* 0x000fe20000000000 */
[----:B------:R-:W-:Y:S01]  /*ba90*/  ISETP.GE.AND P1, PT, R20, R233, PT ;  /* 0x000000e91400720c */ /* 0x000fe20003f26270 */
[----:B------:R-:W-:Y:S01]  /*baa0*/  FFMA.FTZ R17, R4, -UR14, R17 ;  /* 0x8000000e04117c23 */ /* 0x000fe20008010011 */
[----:B------:R-:W-:Y:S01]  /*bab0*/  ISETP.GE.AND P0, PT, R5, R236, PT ;  /* 0x000000ec0500720c */ /* 0x000fe20003f06270 */
[----:B------:R-:W-:Y:S01]  /*bac0*/  IMAD.IADD R9, R238, 0x1, -R7 ;  /* 0x00000001ee097824 */ /* 0x000fe200078e0a07 */
[----:B------:R-:W-:Y:S01]  /*bad0*/  FSEL R195, R16, -INF , !P6 ;  /* 0xff80000010c37808 */ /* 0x000fe20007000000 */
[----:B------:R-:W-:Y:S01]  /*bae0*/  VIADD R4, R0, 0x31 ;  /* 0x0000003100047836 */ /* 0x000fe20000000000 */
[----:B------:R-:W-:-:S02]  /*baf0*/  ISETP.LT.OR P1, PT, R20, R234, P1 ;  /* 0x000000ea1400720c */ /* 0x000fc40000f21670 */
[C---:B------:R-:W-:Y:S01]  /*bb00*/  ISETP.GE.AND P6, PT, R5.reuse, R233, PT ;  /* 0x000000e90500720c */ /* 0x040fe20003fc6270 */
[----:B------:R-:W-:Y:S01]  /*bb10*/  IMAD.IADD R6, R238, 0x1, -R4 ;  /* 0x00000001ee067824 */ /* 0x000fe200078e0a04 */
[C---:B------:R-:W-:Y:S02]  /*bb20*/  ISETP.LT.OR P0, PT, R5.reuse, R237, P0 ;  /* 0x000000ed0500720c */ /* 0x040fe40000701670 */
[----:B------:R-:W-:Y:S01]  /*bb30*/  ISETP.LT.OR P6, PT, R5, R234, P6 ;  /* 0x000000ea0500720c */ /* 0x000fe200037c1670 */
[----:B------:R-:W-:Y:S01]  /*bb40*/  IMAD.IADD R5, R235, 0x1, -R7 ;  /* 0x00000001eb057824 */ /* 0x000fe200078e0a07 */
[----:B------:R-:W-:Y:S02]  /*bb50*/  FSEL R192, R18, -INF , !P1 ;  /* 0xff80000012c07808 */ /* 0x000fe40004800000 */
[----:B------:R-:W-:Y:S02]  /*bb60*/  FSEL R193, R17, -INF , !P0 ;  /* 0xff80000011c17808 */ /* 0x000fe40004000000 */
[----:B------:R-:W-:-:S02]  /*bb70*/  ISETP.GE.AND P1, PT, R7, R236, PT ;  /* 0x000000ec0700720c */ /* 0x000fc40003f26270 */
[C---:B------:R-:W-:Y:S02]  /*bb80*/  ISETP.GE.AND P0, PT, R7.reuse, R233, PT ;  /* 0x000000e90700720c */ /* 0x040fe40003f06270 */
[----:B------:R-:W-:Y:S02]  /*bb90*/  IABS R8, R8 ;  /* 0x0000000800087213 */ /* 0x000fe40000000000 */
[----:B------:R-:W-:Y:S02]  /*bba0*/  IABS R9, R9 ;  /* 0x0000000900097213 */ /* 0x000fe40000000000 */
[C---:B------:R-:W-:Y:S02]  /*bbb0*/  ISETP.LT.OR P1, PT, R7.reuse, R237, P1 ;  /* 0x000000ed0700720c */ /* 0x040fe40000f21670 */
[----:B------:R-:W-:Y:S02]  /*bbc0*/  ISETP.LT.OR P0, PT, R7, R234, P0 ;  /* 0x000000ea0700720c */ /* 0x000fe40000701670 */
[----:B------:R-:W-:-:S02]  /*bbd0*/  IABS R5, R5 ;  /* 0x0000000500057213 */ /* 0x000fc40000000000 */
[----:B------:R-:W-:Y:S02]  /*bbe0*/  I2FP.F32.S32 R8, R8 ;  /* 0x0000000800087245 */ /* 0x000fe40000201400 */
[----:B------:R-:W-:Y:S02]  /*bbf0*/  I2FP.F32.S32 R7, R9 ;  /* 0x0000000900077245 */ /* 0x000fe40000201400 */
[----:B------:R-:W-:Y:S01]  /*bc00*/  I2FP.F32.S32 R5, R5 ;  /* 0x0000000500057245 */ /* 0x000fe20000201400 */
[----:B------:R-:W-:Y:S01]  /*bc10*/  FFMA.FTZ R19, R8, -UR14, R19 ;  /* 0x8000000e08137c23 */ /* 0x000fe20008010013 */
[----:B------:R-:W-:Y:S01]  /*bc20*/  IABS R6, R6 ;  /* 0x0000000600067213 */ /* 0x000fe20000000000 */
[----:B------:R-:W-:Y:S01]  /*bc30*/  FFMA.FTZ R7, R7, -UR14, R188 ;  /* 0x8000000e07077c23 */ /* 0x000fe200080100bc */
[----:B------:R-:W-:Y:S02]  /*bc40*/  IMAD.IADD R8, R235, 0x1, -R4 ;  /* 0x00000001eb087824 */ /* 0x000fe400078e0a04 */
[----:B------:R-:W-:Y:S01]  /*bc50*/  FFMA.FTZ R5, R5, -UR14, R190 ;  /* 0x8000000e05057c23 */ /* 0x000fe200080100be */
[----:B------:R-:W-:-:S02]  /*bc60*/  FSEL R190, R19, -INF , !P6 ;  /* 0xff80000013be7808 */ /* 0x000fc40007000000 */
[----:B------:R-:W-:Y:S01]  /*bc70*/  FSEL R183, R7, -INF , !P1 ;  /* 0xff80000007b77808 */ /* 0x000fe20004800000 */
[----:B------:R-:W-:Y:S01]  /*bc80*/  VIADD R7, R0, 0x38 ;  /* 0x0000003800077836 */ /* 0x000fe20000000000 */
[----:B------:R-:W-:Y:S01]  /*bc90*/  ISETP.GE.AND P6, PT, R4, R236, PT ;  /* 0x000000ec0400720c */ /* 0x000fe20003fc6270 */
[----:B------:R-:W-:Y:S01]  /*bca0*/  VIADD R0, R0, 0x39 ;  /* 0x0000003900007836 */ /* 0x000fe20000000000 */
[----:B------:R-:W-:Y:S01]  /*bcb0*/  ISETP.GE.AND P1, PT, R4, R233, PT ;  /* 0x000000e90400720c */ /* 0x000fe20003f26270 */
[--C-:B------:R-:W-:Y:S01]  /*bcc0*/  IMAD.IADD R9, R238, 0x1, -R7.reuse ;  /* 0x00000001ee097824 */ /* 0x100fe200078e0a07 */
[C---:B------:R-:W-:Y:S02]  /*bcd0*/  ISETP.LT.OR P6, PT, R4.reuse, R237, P6 ;  /* 0x000000ed0400720c */ /* 0x040fe400037c1670 */
[----:B------:R-:W-:Y:S01]  /*bce0*/  ISETP.LT.OR P1, PT, R4, R234, P1 ;  /* 0x000000ea0400720c */ /* 0x000fe20000f21670 */
[----:B------:R-:W-:Y:S01]  /*bcf0*/  IMAD.IADD R4, R235, 0x1, -R7 ;  /* 0x00000001eb047824 */ /* 0x000fe200078e0a07 */
[----:B------:R-:W-:-:S02]  /*bd00*/  I2FP.F32.S32 R6, R6 ;  /* 0x0000000600067245 */ /* 0x000fc40000201400 */
[----:B------:R-:W-:Y:S02]  /*bd10*/  FSEL R178, R5, -INF , !P0 ;  /* 0xff80000005b27808 */ /* 0x000fe40004000000 */
[----:B------:R-:W-:Y:S01]  /*bd20*/  IABS R4, R4 ;  /* 0x0000000400047213 */ /* 0x000fe20000000000 */
[----:B------:R-:W-:Y:S01]  /*bd30*/  FFMA.FTZ R6, R6, -UR14, R189 ;  /* 0x8000000e06067c23 */ /* 0x000fe200080100bd */
[----:B------:R-:W-:Y:S02]  /*bd40*/  IABS R5, R9 ;  /* 0x0000000900057213 */ /* 0x000fe40000000000 */
[----:B------:R-:W-:Y:S02]  /*bd50*/  IABS R8, R8 ;  /* 0x0000000800087213 */ /* 0x000fe40000000000 */
[----:B------:R-:W-:Y:S01]  /*bd60*/  I2FP.F32.S32 R9, R4 ;  /* 0x0000000400097245 */ /* 0x000fe20000201400 */
[--C-:B------:R-:W-:Y:S01]  /*bd70*/  IMAD.IADD R4, R238, 0x1, -R0.reuse ;  /* 0x00000001ee047824 */ /* 0x100fe200078e0a00 */
[----:B------:R-:W-:Y:S01]  /*bd80*/  FSEL R181, R6, -INF , !P6 ;  /* 0xff80000006b57808 */ /* 0x000fe20007000000 */
[----:B------:R-:W-:Y:S01]  /*bd90*/  IMAD.IADD R6, R235, 0x1, -R0 ;  /* 0x00000001eb067824 */ /* 0x000fe200078e0a00 */
[----:B------:R-:W-:Y:S01]  /*bda0*/  ISETP.GE.AND P6, PT, R7, R233, PT ;  /* 0x000000e90700720c */ /* 0x000fe20003fc6270 */
[----:B------:R-:W-:Y:S01]  /*bdb0*/  FFMA.FTZ R9, R9, -UR14, R186 ;  /* 0x8000000e09097c23 */ /* 0x000fe200080100ba */
[----:B------:R-:W-:-:S02]  /*bdc0*/  I2FP.F32.S32 R8, R8 ;  /* 0x0000000800087245 */ /* 0x000fc40000201400 */
[C---:B------:R-:W-:Y:S02]  /*bdd0*/  ISETP.LT.OR P6, PT, R7.reuse, R234, P6 ;  /* 0x000000ea0700720c */ /* 0x040fe400037c1670 */
[----:B------:R-:W-:Y:S01]  /*bde0*/  I2FP.F32.S32 R5, R5 ;  /* 0x0000000500057245 */ /* 0x000fe20000201400 */
[----:B------:R-:W-:Y:S01]  /*bdf0*/  FFMA.FTZ R8, R8, -UR14, R191 ;  /* 0x8000000e08087c23 */ /* 0x000fe200080100bf */
[----:B------:R-:W-:Y:S02]  /*be00*/  ISETP.GE.AND P0, PT, R7, R236, PT ;  /* 0x000000ec0700720c */ /* 0x000fe40003f06270 */
[----:B------:R-:W-:Y:S01]  /*be10*/  FSEL R174, R9, -INF , !P6 ;  /* 0xff80000009ae7808 */ /* 0x000fe20007000000 */
[----:B------:R-:W-:Y:S01]  /*be20*/  FFMA.FTZ R5, R5, -UR14, R184 ;  /* 0x8000000e05057c23 */ /* 0x000fe200080100b8 */
[----:B------:R-:W-:Y:S02]  /*be30*/  IABS R4, R4 ;  /* 0x0000000400047213 */ /* 0x000fe40000000000 */
[----:B------:R-:W-:-:S02]  /*be40*/  PLOP3.LUT P6, PT, PT, PT, UP0, 0x80, 0x0 ;  /* 0x000000000000781c */ /* 0x000fc40003fcf008 */
[----:B------:R-:W-:Y:S02]  /*be50*/  IABS R6, R6 ;  /* 0x0000000600067213 */ /* 0x000fe40000000000 */
[----:B------:R-:W-:Y:S02]  /*be60*/  ISETP.LT.OR P0, PT, R7, R237, P0 ;  /* 0x000000ed0700720c */ /* 0x000fe40000701670 */
[----:B------:R-:W-:Y:S02]  /*be70*/  FSEL R176, R8, -INF , !P1 ;  /* 0xff80000008b07808 */ /* 0x000fe40004800000 */
[----:B------:R-:W-:Y:S02]  /*be80*/  I2FP.F32.S32 R8, R4 ;  /* 0x0000000400087245 */ /* 0x000fe40000201400 */
[----:B------:R-:W-:Y:S02]  /*be90*/  I2FP.F32.S32 R4, R6 ;  /* 0x0000000600047245 */ /* 0x000fe40000201400 */
[----:B------:R-:W-:Y:S01]  /*bea0*/  FSEL R179, R5, -INF , !P0 ;  /* 0xff80000005b37808 */ /* 0x000fe20004000000 */
[----:B------:R-:W-:Y:S01]  /*beb0*/  FFMA.FTZ R177, R8, -UR14, R185 ;  /* 0x8000000e08b17c23 */ /* 0x000fe200080100b9 */
[----:B------:R-:W-:Y:S01]  /*bec0*/  ISETP.GE.AND P1, PT, R0, R236, PT ;  /* 0x000000ec0000720c */ /* 0x000fe20003f26270 */
[----:B------:R-:W-:Y:S01]  /*bed0*/  FFMA.FTZ R4, R4, -UR14, R187 ;  /* 0x8000000e04047c23 */ /* 0x000fe200080100bb */
[----:B------:R-:W-:-:S02]  /*bee0*/  ISETP.GE.AND P0, PT, R0, R233, PT ;  /* 0x000000e90000720c */ /* 0x000fc40003f06270 */
        /* <DEDUP_REMOVED lines=80> */
.L_x_7814:
[----:B------:R-:W-:-:S04]  /*c3f0*/  ULEA UR16, -UR10, URZ, 0x6 ;  /* 0x0000003f0a107291 */ /* 0x000fc8000f8e313f */
[----:B------:R-:W-:-:S12]  /*c400*/  USHF.R.S32.HI UR9, URZ, 0x1f, UR16 ;  /* 0x0000001f3f097899 */ /* 0x000fd80008011410 */
.L_x_7815:
[C---:B------:R-:W-:Y:S01]  /*c410*/  @!P4 IADD3 R5, P0, R165.reuse, UR16, RZ ;  /* 0x00000010a505cc10 */ /* 0x040fe2000ff1e0ff */
[----:B------:R-:W-:Y:S01]  /*c420*/  IMAD.U32 R11, RZ, RZ, UR9 ;  /* 0x00000009ff0b7e24 */ /* 0x000fe2000f8e00ff */
[----:B------:R-:W-:Y:S01]  /*c430*/  @!P3 IADD3 R7, P1, R165, UR16, RZ ;  /* 0x00000010a507bc10 */ /* 0x000fe2000ff3e0ff */
[----:B------:R-:W-:Y:S01]  /*c440*/  UIADD3 UR4, UP1, UP0, UR28, UR16, UR28 ;  /* 0x000000101c047290 */ /* 0x000fe2000f83e01c */
[C---:B------:R-:W-:Y:S01]  /*c450*/  @!P4 IADD3.X R0, R166.reuse, UR9, RZ, P0, !PT ;  /* 0x00000009a600cc10 */ /* 0x040fe200087fe4ff */
[----:B------:R1:W-:Y:S01]  /*c460*/  @P5 STS.128 [R231+0x8000], RZ ;  /* 0x008000ffe7005388 */ /* 0x0003e20000000c00 */
[C---:B------:R-:W-:Y:S01]  /*c470*/  @!P4 LEA R24, P0, R5.reuse, UR18, 0x1 ;  /* 0x000000120518cc11 */ /* 0x040fe2000f8008ff */
[----:B------:R-:W-:Y:S01]  /*c480*/  UIADD3.X UR8, UR25, UR9, UR25, UP1, UP0 ;  /* 0x0000000919087290 */ /* 0x000fe20008fe0419 */
[----:B------:R-:W-:Y:S01]  /*c490*/  BSSY B0, `(.L_x_7816) ;  /* 0x0000092000007945 */ /* 0x000fe20003800000 */
[----:B------:R-:W-:Y:S01]  /*c4a0*/  UIADD3 UR7, UP1, UR28, UR4, URZ ;  /* 0x000000041c077290 */ /* 0x000fe2000ff3e03f */
[----:B------:R-:W-:Y:S01]  /*c4b0*/  @!P4 LEA.HI.X R25, R5, UR19, R0, 0x1, P0 ;  /* 0x000000130519cc11 */ /* 0x000fe200080f0c00 */
[----:B------:R-:W-:Y:S01]  /*c4c0*/  VOTEU.ALL UP0, P5 ;  /* 0x00000000003f7886 */ /* 0x000fe20002800000 */
[----:B------:R-:W-:-:S02]  /*c4d0*/  @!P3 IADD3.X R0, R166, UR9, RZ, P1, !PT ;  /* 0x00000009a600bc10 */ /* 0x000fc40008ffe4ff */
[----:B------:R-:W-:Y:S02]  /*c4e0*/  @!P2 IADD3 R5, P0, R165, UR16, RZ ;  /* 0x00000010a505ac10 */ /* 0x000fe4000ff1e0ff */
[C---:B------:R-:W-:Y:S01]  /*c4f0*/  @!P3 LEA R16, P1, R7.reuse, UR18, 0x1 ;  /* 0x000000120710bc11 */ /* 0x040fe2000f8208ff */
[----:B------:R-:W-:Y:S01]  /*c500*/  @!UP0 UIADD3 UR17, UP2, UR28, UR16, URZ ;  /* 0x000000101c118290 */ /* 0x000fe2000ff5e03f */
[----:B------:R-:W-:Y:S02]  /*c510*/  @!P2 IADD3.X R4, R166, UR9, RZ, P0, !PT ;  /* 0x00000009a604ac10 */ /* 0x000fe400087fe4ff */
[----:B------:R-:W-:Y:S01]  /*c520*/  @!P3 LEA.HI.X R17, R7, UR19, R0, 0x1, P1 ;  /* 0x000000130711bc11 */ /* 0x000fe200088f0c00 */
[----:B------:R-:W-:Y:S01]  /*c530*/  IMAD.U32 R0, RZ, RZ, UR16 ;  /* 0x00000010ff007e24 */ /* 0x000fe2000f8e00ff */
[----:B------:R-:W-:Y:S01]  /*c540*/  @!P2 LEA R14, P0, R5, UR18, 0x1 ;  /* 0x00000012050eac11 */ /* 0x000fe2000f8008ff */
[----:B------:R-:W-:Y:S01]  /*c550*/  IMAD.U32 R7, RZ, RZ, UR4 ;  /* 0x00000004ff077e24 */ /* 0x000fe2000f8e00ff */
[----:B------:R-:W-:-:S02]  /*c560*/  @!UP0 UIADD3.X UR11, UR25, UR9, URZ, UP2, !UPT ;  /* 0x00000009190b8290 */ /* 0x000fc400097fe43f */
[----:B------:R-:W-:Y:S01]  /*c570*/  @!P2 LEA.HI.X R15, R5, UR19, R4, 0x1, P0 ;  /* 0x00000013050fac11 */ /* 0x000fe200080f0c04 */
[----:B------:R-:W-:Y:S01]  /*c580*/  IMAD.U32 R4, RZ, RZ, UR9 ;  /* 0x00000009ff047e24 */ /* 0x000fe2000f8e00ff */
[----:B------:R-:W-:-:S04]  /*c590*/  @!P4 IADD3 R6, P1, P0, R165, UR28, R0 ;  /* 0x0000001ca506cc10 */ /* 0x000fc8000f83e000 */
[----:B------:R-:W-:Y:S02]  /*c5a0*/  @!P4 IADD3.X R5, R166, UR25, R11, P1, P0 ;  /* 0x00000019a605cc10 */ /* 0x000fe40008fe040b */
[----:B------:R-:W-:Y:S02]  /*c5b0*/  @!P4 LEA R22, P0, R6, UR18, 0x1 ;  /* 0x000000120616cc11 */ /* 0x000fe4000f8008ff */
[----:B------:R-:W-:Y:S02]  /*c5c0*/  @!P5 LEA R168, P1, R0, R242, 0x1 ;  /* 0x000000f200a8d211 */ /* 0x000fe400078208ff */
[----:B------:R-:W-:Y:S02]  /*c5d0*/  @!P4 LEA.HI.X R23, R6, UR19, R5, 0x1, P0 ;  /* 0x000000130617cc11 */ /* 0x000fe400080f0c05 */
[----:B------:R-:W-:Y:S01]  /*c5e0*/  @!P5 LEA.HI.X R169, R0, R243, R4, 0x1, P1 ;  /* 0x000000f300a9d211 */ /* 0x000fe200008f0c04 */
[----:B------:R-:W-:Y:S01]  /*c5f0*/  IMAD.U32 R4, RZ, RZ, UR8 ;  /* 0x00000008ff047e24 */ /* 0x000fe2000f8e00ff */
[----:B------:R-:W-:-:S03]  /*c600*/  @!P3 IADD3 R9, P1, P0, R165, UR28, R0 ;  /* 0x0000001ca509bc10 */ /* 0x000fc6000f83e000 */
[----:B------:R-:W-:Y:S01]  /*c610*/  @!PT LDS RZ, [RZ] ;  /* 0x00000000fffff984 */ /* 0x000fe20000000800 */
[----:B------:R-:W-:Y:S01]  /*c620*/  @!PT LDS RZ, [RZ] ;  /* 0x00000000fffff984 */ /* 0x000fe20000000800 */
[----:B------:R-:W-:Y:S01]  /*c630*/  @!PT LDS RZ, [RZ] ;  /* 0x00000000fffff984 */ /* 0x000fe20000000800 */
[----:B------:R1:W-:Y:S01]  /*c640*/  @!P5 LDGSTS.E.BYPASS.LTC128B.128 [R231+0x8000], desc[UR26][R168.64] ;  /* 0x08000000a8e7dfae */ /* 0x0003e2000b901d5a */
[C-C-:B------:R-:W-:Y:S02]  /*c650*/  @!P3 IADD3.X R6, R166.reuse, UR25, R11.reuse, P1, P0 ;  /* 0x00000019a606bc10 */ /* 0x140fe40008fe040b */
[----:B------:R-:W-:Y:S01]  /*c660*/  @!P2 IADD3 R5, P1, P0, R165, UR28, R0 ;  /* 0x0000001ca505ac10 */ /* 0x000fe2000f83e000 */
[----:B------:R1:W-:Y:S03]  /*c670*/  @P4 STS.128 [R231+0xa000], RZ ;  /* 0x00a000ffe7004388 */ /* 0x0003e60000000c00 */
[----:B------:R-:W-:Y:S01]  /*c680*/  @!P2 IADD3.X R0, R166, UR25, R11, P1, P0 ;  /* 0x00000019a600ac10 */ /* 0x000fe20008fe040b */
[----:B------:R-:W-:Y:S01]  /*c690*/  @!PT LDS RZ, [RZ] ;  /* 0x00000000fffff984 */ /* 0x000fe20000000800 */
[----:B------:R-:W-:Y:S01]  /*c6a0*/  @!PT LDS RZ, [RZ] ;  /* 0x00000000fffff984 */ /* 0x000fe20000000800 */
[----:B------:R-:W-:Y:S01]  /*c6b0*/  @!PT LDS RZ, [RZ] ;  /* 0x00000000fffff984 */ /* 0x000fe20000000800 */
[----:B------:R1:W-:Y:S01]  /*c6c0*/  @!P4 LDGSTS.E.BYPASS.LTC128B.128 [R231+0xa000], desc[UR26][R24.64+0x80] ;  /* 0x0a00008018e7cfae */ /* 0x0003e2000b901d5a */
[----:B------:R-:W-:Y:S02]  /*c6d0*/  @!P3 LEA R12, P0, R9, UR18, 0x1 ;  /* 0x00000012090cbc11 */ /* 0x000fe4000f8008ff */
[----:B------:R-:W-:Y:S01]  /*c6e0*/  @!P5 LEA R20, P1, R7, R242, 0x1 ;  /* 0x000000f20714d211 */ /* 0x000fe200078208ff */
[----:B------:R1:W-:Y:S01]  /*c6f0*/  @P3 STS.128 [R231+0xc000], RZ ;  /* 0x00c000ffe7003388 */ /* 0x0003e20000000c00 */
[----:B------:R-:W-:-:S02]  /*c700*/  @!P3 LEA.HI.X R13, R9, UR19, R6, 0x1, P0 ;  /* 0x00000013090dbc11 */ /* 0x000fc400080f0c06 */
[----:B------:R-:W-:Y:S01]  /*c710*/  @!P2 LEA R10, P0, R5, UR18, 0x1 ;  /* 0x00000012050aac11 */ /* 0x000fe2000f8008ff */
[----:B------:R-:W-:Y:S01]  /*c720*/  @!PT LDS RZ, [RZ] ;  /* 0x00000000fffff984 */ /* 0x000fe20000000800 */
[----:B------:R-:W-:Y:S01]  /*c730*/  @!PT LDS RZ, [RZ] ;  /* 0x00000000fffff984 */ /* 0x000fe20000000800 */
[----:B------:R-:W-:Y:S01]  /*c740*/  @!PT LDS RZ, [RZ] ;  /* 0x00000000fffff984 */ /* 0x000fe20000000800 */
[----:B------:R1:W-:Y:S01]  /*c750*/  @!P3 LDGSTS.E.BYPASS.LTC128B.128 [R231+0xc000], desc[UR26][R16.64+0x100] ;  /* 0x0c00010010e7bfae */ /* 0x0003e2000b901d5a */
[----:B------:R-:W-:Y:S02]  /*c760*/  @!P5 LEA.HI.X R21, R7, R243, R4, 0x1, P1 ;  /* 0x000000f30715d211 */ /* 0x000fe400008f0c04 */
[----:B------:R-:W-:Y:S01]  /*c770*/  @!P4 IADD3 R7, P1, R165, UR4, RZ ;  /* 0x00000004a507cc10 */ /* 0x000fe2000ff3e0ff */
[----:B------:R1:W-:Y:S01]  /*c780*/  @P2 STS.128 [R231+0xe000], RZ ;  /* 0x00e000ffe7002388 */ /* 0x0003e20000000c00 */
[----:B------:R-:W-:Y:S02]  /*c790*/  @!P2 LEA.HI.X R11, R5, UR19, R0, 0x1, P0 ;  /* 0x00000013050bac11 */ /* 0x000fe400080f0c00 */
[----:B------:R-:W-:Y:S01]  /*c7a0*/  @!P4 IADD3.X R0, R166, UR8, RZ, P1, !PT ;  /* 0x00000008a600cc10 */ /* 0x000fe20008ffe4ff */
[----:B------:R-:W-:Y:S01]  /*c7b0*/  @!PT LDS RZ, [RZ] ;  /* 0x00000000fffff984 */ /* 0x000fe20000000800 */
[----:B------:R-:W-:Y:S01]  /*c7c0*/  @!PT LDS RZ, [RZ] ;  /* 0x00000000fffff984 */ /* 0x000fe20000000800 */
[----:B------:R-:W-:Y:S01]  /*c7d0*/  @!PT LDS RZ, [RZ] ;  /* 0x00000000fffff984 */ /* 0x000fe20000000800 */
[----:B------:R1:W-:Y:S01]  /*c7e0*/  @!P2 LDGSTS.E.BYPASS.LTC128B.128 [R231+0xe000], desc[UR26][R14.64+0x180] ;  /* 0x0e0001800ee7afae */ /* 0x0003e2000b901d5a */
[----:B------:R-:W-:-:S02]  /*c7f0*/  @!P4 LEA R18, P1, R7, UR18, 0x1 ;  /* 0x000000120712cc11 */ /* 0x000fc4000f8208ff */
[----:B------:R-:W-:Y:S01]  /*c800*/  @!P3 IADD3 R5, P0, R165, UR4, RZ ;  /* 0x00000004a505bc10 */ /* 0x000fe2000ff1e0ff */
[----:B------:R1:W-:Y:S01]  /*c810*/  @P5 STS.128 [R231+0x8800], RZ ;  /* 0x008800ffe7005388 */ /* 0x0003e20000000c00 */
[----:B------:R-:W-:Y:S02]  /*c820*/  @!P4 LEA.HI.X R19, R7, UR19, R0, 0x1, P1 ;  /* 0x000000130713cc11 */ /* 0x000fe400088f0c00 */
[C---:B------:R-:W-:Y:S02]  /*c830*/  @!P3 IADD3.X R0, R166.reuse, UR8, RZ, P0, !PT ;  /* 0x00000008a600bc10 */ /* 0x040fe400087fe4ff */
[----:B------:R-:W-:Y:S02]  /*c840*/  @!P3 LEA R8, P1, R5, UR18, 0x1 ;  /* 0x000000120508bc11 */ /* 0x000fe4000f8208ff */
[----:B------:R-:W-:Y:S01]  /*c850*/  @!P2 IADD3 R7, P0, R165, UR4, RZ ;  /* 0x00000004a507ac10 */ /* 0x000fe2000ff1e0ff */
[----:B------:R-:W-:Y:S01]  /*c860*/  UIADD3.X UR4, UR25, UR8, URZ, UP1, !UPT ;  /* 0x0000000819047290 */ /* 0x000fe20008ffe43f */
[----:B------:R-:W-:Y:S01]  /*c870*/  @!P3 LEA.HI.X R9, R5, UR19, R0, 0x1, P1 ;  /* 0x000000130509bc11 */ /* 0x000fe200088f0c00 */
[----:B------:R-:W-:Y:S01]  /*c880*/  IMAD.U32 R5, RZ, RZ, UR17 ;  /* 0x00000011ff057e24 */ /* 0x000fe2000f8e00ff */
[----:B------:R-:W-:Y:S01]  /*c890*/  @!P2 IADD3.X R4, R166, UR8, RZ, P0, !PT ;  /* 0x00000008a604ac10 */ /* 0x000fe200087fe4ff */
[----:B------:R-:W-:Y:S01]  /*c8a0*/  IMAD.U32 R0, RZ, RZ, UR11 ;  /* 0x0000000bff007e24 */ /* 0x000fe2000f8e00ff */
[----:B------:R-:W-:-:S02]  /*c8b0*/  @!P2 LEA R6, P0, R7, UR18, 0x1 ;  /* 0x000000120706ac11 */ /* 0x000fc4000f8008ff */
[-C--:B------:R-:W-:Y:S02]  /*c8c0*/  @!P5 LEA R26, P1, R5, R242.reuse, 0x1 ;  /* 0x000000f2051ad211 */ /* 0x080fe400078208ff */
[----:B------:R-:W-:Y:S01]  /*c8d0*/  @!P2 LEA.HI.X R7, R7, UR19, R4, 0x1, P0 ;  /* 0x000000130707ac11 */ /* 0x000fe200080f0c04 */
[----:B------:R-:W-:Y:S01]  /*c8e0*/  IMAD.U32 R4, RZ, RZ, UR7 ;  /* 0x00000007ff047e24 */ /* 0x000fe2000f8e00ff */
[-C--:B------:R-:W-:Y:S01]  /*c8f0*/  @!P5 LEA.HI.X R27, R5, R243.reuse, R0, 0x1, P1 ;  /* 0x000000f3051bd211 */ /* 0x080fe200008f0c00 */
[----:B------:R-:W-:Y:S01]  /*c900*/  IMAD.U32 R0, RZ, RZ, UR4 ;  /* 0x00000004ff007e24 */ /* 0x000fe2000f8e00ff */
[----:B------:R-:W-:Y:S02]  /*c910*/  @!P4 IADD3 R5, P0, R165, UR7, RZ ;  /* 0x00000007a505cc10 */ /* 0x000fe4000ff1e0ff */
[C---:B------:R-:W-:Y:S01]  /*c920*/  @!P5 LEA R170, P1, R4.reuse, R242, 0x1 ;  /* 0x000000f204aad211 */ /* 0x040fe200078208ff */
[----:B------:R-:W-:Y:S01]  /*c930*/  @!PT LDS RZ, [RZ] ;  /* 0x00000000fffff984 */ /* 0x000fe20000000800 */
[----:B------:R-:W-:Y:S01]  /*c940*/  @!PT LDS RZ, [RZ] ;  /* 0x00000000fffff984 */ /* 0x000fe20000000800 */
[----:B------:R-:W-:Y:S01]  /*c950*/  @!PT LDS RZ, [RZ] ;  /* 0x00000000fffff984 */ /* 0x000fe20000000800 */
[----:B------:R1:W-:Y:S03]  /*c960*/  @!P5 LDGSTS.E.BYPASS.LTC128B.128 [R231+0x8800], desc[UR26][R26.64] ;  /* 0x088000001ae7dfae */ /* 0x0003e6000b901d5a */
[----:B------:R-:W-:Y:S01]  /*c970*/  @!P5 LEA.HI.X R171, R4, R243, R0, 0x1, P1 ;  /* 0x000000f304abd211 */ /* 0x000fe200008f0c00 */
[----:B------:R1:W-:Y:S01]  /*c980*/  @P4 STS.128 [R231+0xa800], RZ ;  /* 0x00a800ffe7004388 */ /* 0x0003e20000000c00 */
[----:B------:R-:W-:-:S02]  /*c990*/  @!P4 IADD3.X R0, R166, UR4, RZ, P0, !PT ;  /* 0x00000004a600cc10 */ /* 0x000fc400087fe4ff */
[C---:B------:R-:W-:Y:S01]  /*c9a0*/  @!P4 LEA R184, P0, R5.reuse, UR18, 0x1 ;  /* 0x0000001205b8cc11 */ /* 0x040fe2000f8008ff */
[----:B------:R-:W-:Y:S01]  /*c9b0*/  @!PT LDS RZ, [RZ] ;  /* 0x00000000fffff984 */ /* 0x000fe20000000800 */
[----:B------:R-:W-:Y:S01]  /*c9c0*/  @!PT LDS RZ, [RZ] ;  /* 0x00000000fffff984 */ /* 0x000fe20000000800 */
[----:B------:R-:W-:Y:S01]  /*c9d0*/  @!PT LDS RZ, [RZ] ;  /* 0x00000000fffff984 */ /* 0x000fe20000000800 */
[----:B------:R1:W-:Y:S03]  /*c9e0*/  @!P4 LDGSTS.E.BYPASS.LTC128B.128 [R231+0xa800], desc[UR26][R22.64+0x80] ;  /* 0x0a80008016e7cfae */ /* 0x0003e6000b901d5a */
[----:B------:R-:W-:Y:S01]  /*c9f0*/  @!P4 LEA.HI.X R185, R5, UR19, R0, 0x1, P0 ;  /* 0x0000001305b9cc11 */ /* 0x000fe200080f0c00 */
[----:B------:R1:W-:Y:S01]  /*ca00*/  @P3 STS.128 [R231+0xc800], RZ ;  /* 0x00c800ffe7003388 */ /* 0x0003e20000000c00 */
[----:B------:R-:W-:-:S03]  /*ca10*/  @!P3 IADD3 R0, P0, R165, UR7, RZ ;  /* 0x00000007a500bc10 */ /* 0x000fc6000ff1e0ff */
        /* <DEDUP_REMOVED lines=57> */
.L_x_7817:
[----:B------:R-:W-:Y:S05]  /*cdb0*/  BSYNC B0 ;  /* 0x0000000000007941 */ /* 0x000fea0003800000 */
.L_x_7816:
[----:B------:R-:W0:Y:S01]  /*cdc0*/  LDGDEPBAR ;  /* 0x00000000000079af */ /* 0x000e220000000000 */
[----:B-12---:R-:W-:Y:S02]  /*cdd0*/  IMAD.U32 R5, RZ, RZ, UR16 ;  /* 0x00000010ff057e24 */ /* 0x006fe4000f8e00ff */
[----:B------:R-:W-:-:S03]  /*cde0*/  IMAD.U32 R0, RZ, RZ, UR9 ;  /* 0x00000009ff007e24 */ /* 0x000fc6000f8e00ff */
[----:B------:R-:W-:-:S04]  /*cdf0*/  LEA R242, P0, R5, R242, 0x1 ;  /* 0x000000f205f27211 */ /* 0x000fc800078008ff */
[----:B------:R-:W-:-:S09]  /*ce00*/  LEA.HI.X R243, R5, R243, R0, 0x1, P0 ;  /* 0x000000f305f37211 */ /* 0x000fd200000f0c00 */
.L_x_7813:
        /* <DEDUP_REMOVED lines=53> */
[----:B------:R-:W-:Y:S01]  /*d160*/  FSEL R175, R0, RZ, P0 ;  /* 0x000000ff00af7208 */ /* 0x000fe20000000000 */
[----:B------:R-:W-:Y:S01]  /*d170*/  FADD.FTZ R4, R164, -R5 ;  /* 0x80000005a4047221 */ /* 0x000fe20000010000 */
[----:B------:R-:W-:Y:S01]  /*d180*/  FFMA.FTZ R170, R173, UR22, -R180 ;  /* 0x00000016adaa7c23 */ /* 0x000fe200080108b4 */
[----:B------:R-:W-:Y:S01]  /*d190*/  FADD.FTZ R6, R3, -R6 ;  /* 0x8000000603067221 */ /* 0x000fe20000010000 */
        /* <DEDUP_REMOVED lines=32> */
[----:B------:R-:W2:Y:S01]  /*d3a0*/  MUFU.EX2 R165, R165 ;  /* 0x000000a500a57308 */ /* 0x000ea20000000800 */
[----:B-1----:R-:W-:Y:S01]  /*d3b0*/  F2FP.BF16.F32.PACK_AB R4, R167, R170 ;  /* 0x000000aaa704723e */ /* 0x002fe200000010ff */
[----:B------:R-:W-:Y:S01]  /*d3c0*/  FFMA.FTZ R180, R177, UR22, -R180 ;  /* 0x00000016b1b47c23 */ /* 0x000fe200080108b4 */
[--C-:B------:R-:W-:Y:S01]  /*d3d0*/  FFMA.FTZ R177, R178, UR22, -R175.reuse ;  /* 0x00000016b2b17c23 */ /* 0x100fe200080108af */
[--C-:B------:R-:W-:Y:S01]  /*d3e0*/  FFMA.FTZ R176, R176, UR22, -R175.reuse ;  /* 0x00000016b0b07c23 */ /* 0x100fe200080108af */
[--C-:B------:R-:W-:Y:S01]  /*d3f0*/  FFMA.FTZ R174, R174, UR22, -R175.reuse ;  /* 0x00000016aeae7c23 */ /* 0x100fe200080108af */
[----:B------:R-:W-:-:S02]  /*d400*/  FFMA.FTZ R175, R172, UR22, -R175 ;  /* 0x00000016acaf7c23 */ /* 0x000fc400080108af */
[----:B------:R-:W-:Y:S08]  /*d410*/  MUFU.EX2 R166, R166 ;  /* 0x000000a600a67308 */ /* 0x000ff00000000800 */
[----:B------:R-:W1:Y:S01]  /*d420*/  MUFU.EX2 R2, R2 ;  /* 0x0000000200027308 */ /* 0x000e620000000800 */
[----:B--2---:R-:W-:-:S07]  /*d430*/  F2FP.BF16.F32.PACK_AB R6, R165, R168 ;  /* 0x000000a8a506723e */ /* 0x004fce00000010ff */
[----:B------:R-:W-:Y:S08]  /*d440*/  MUFU.EX2 R0, R0 ;  /* 0x0000000000007308 */ /* 0x000ff00000000800 */
[----:B------:R-:W2:Y:S01]  /*d450*/  MUFU.EX2 R173, R173 ;  /* 0x000000ad00ad7308 */ /* 0x000ea20000000800 */
[----:B-1----:R-:W-:-:S07]  /*d460*/  F2FP.BF16.F32.PACK_AB R5, R2, R166 ;  /* 0x000000a60205723e */ /* 0x002fce00000010ff */
[----:B------:R-:W1:Y:S08]  /*d470*/  MUFU.EX2 R164, R164 ;  /* 0x000000a400a47308 */ /* 0x000e700000000800 */
[----:B------:R-:W3:Y:S01]  /*d480*/  MUFU.EX2 R3, R3 ;  /* 0x0000000300037308 */ /* 0x000ee20000000800 */
[----:B--2---:R-:W-:-:S07]  /*d490*/  F2FP.BF16.F32.PACK_AB R7, R173, R0 ;  /* 0x00000000ad07723e */ /* 0x004fce00000010ff */
[----:B------:R-:W-:Y:S01]  /*d4a0*/  MUFU.EX2 R182, R182 ;  /* 0x000000b600b67308 */ /* 0x000fe20000000800 */
        /* <DEDUP_REMOVED lines=120> */
[----:B------:R-:W5:Y:S01]  /*dc30*/  MUFU.EX2 R185, R185 ;  /* 0x000000b900b97308 */ /* 0x000f620000000800 */
[-C--:B------:R-:W-:Y:S01]  /*dc40*/  FMUL.FTZ R92, R92, R164.reuse ;  /* 0x000000a45c5c7220 */ /* 0x080fe20000410000 */
[-C--:B------:R-:W-:Y:S01]  /*dc50*/  FMUL.FTZ R93, R93, R164.reuse ;  /* 0x000000a45d5d7220 */ /* 0x080fe20000410000 */
[C---:B----4-:R-:W-:Y:S01]  /*dc60*/  HMMA.16816.F32.BF16 R60, R4.reuse, R8, R60 ;  /* 0x00000008043c723c */ /* 0x050fe2000004183c */
[-C--:B------:R-:W-:Y:S01]  /*dc70*/  FMUL.FTZ R94, R94, R3.reuse ;  /* 0x000000035e5e7220 */ /* 0x080fe20000410000 */
[-C--:B------:R-:W-:Y:S01]  /*dc80*/  FMUL.FTZ R95, R95, R3.reuse ;  /* 0x000000035f5f7220 */ /* 0x080fe20000410000 */
[-C--:B------:R-:W-:Y:S01]  /*dc90*/  FMUL.FTZ R96, R96, R164.reuse ;  /* 0x000000a460607220 */ /* 0x080fe20000410000 */
[-C--:B------:R-:W-:Y:S01]  /*dca0*/  FMUL.FTZ R97, R97, R164.reuse ;  /* 0x000000a461617220 */ /* 0x080fe20000410000 */
[----:B------:R-:W-:Y:S01]  /*dcb0*/  MUFU.EX2 R184, R184 ;  /* 0x000000b800b87308 */ /* 0x000fe20000000800 */
[C---:B------:R-:W-:Y:S01]  /*dcc0*/  HMMA.16816.F32.BF16 R64, R4.reuse, R10, R64 ;  /* 0x0000000a0440723c */ /* 0x040fe20000041840 */
[----:B------:R-:W4:Y:S01]  /*dcd0*/  LDSM.16.MT88.4 R8, [R220+0x14000] ;  /* 0x01400000dc08783b */ /* 0x000f220000004200 */
        /* <DEDUP_REMOVED lines=9> */
[-C--:B------:R-:W-:Y:S01]  /*dd70*/  FMUL.FTZ R113, R113, R164.reuse ;  /* 0x000000a471717220 */ /* 0x080fe20000410000 */
[C---:B------:R-:W-:Y:S01]  /*dd80*/  HMMA.16816.F32.BF16 R80, R4.reuse, R14, R80 ;  /* 0x0000000e0450723c */ /* 0x040fe20000041850 */
[----:B------:R-:W-:Y:S01]  /*dd90*/  LDSM.16.MT88.4 R12, [R220+0x16000] ;  /* 0x01600000dc0c783b */ /* 0x000fe20000004200 */
[-C--:B------:R-:W-:Y:S01]  /*dda0*/  FMUL.FTZ R114, R114, R3.reuse ;  /* 0x0000000372727220 */ /* 0x080fe20000410000 */
[----:B------:R-:W-:Y:S01]  /*ddb0*/  MUFU.EX2 R186, R186 ;  /* 0x000000ba00ba7308 */ /* 0x000fe20000000800 */
[-C--:B------:R-:W-:Y:S01]  /*ddc0*/  FMUL.FTZ R115, R115, R3.reuse ;  /* 0x0000000373737220 */ /* 0x080fe20000410000 */
[-C--:B------:R-:W-:Y:S01]  /*ddd0*/  FMUL.FTZ R116, R116, R164.reuse ;  /* 0x000000a474747220 */ /* 0x080fe20000410000 */
[C---:B---3--:R-:W-:Y:S01]  /*dde0*/  HMMA.16816.F32.BF16 R84, R4.reuse, R16, R84 ;  /* 0x000000100454723c */ /* 0x048fe20000041854 */
[-C--:B------:R-:W-:Y:S01]  /*ddf0*/  FMUL.FTZ R117, R117, R164.reuse ;  /* 0x000000a475757220 */ /* 0x080fe20000410000 */
[-C--:B------:R-:W-:Y:S01]  /*de00*/  FMUL.FTZ R118, R118, R3.reuse ;  /* 0x0000000376767220 */ /* 0x080fe20000410000 */
[-C--:B------:R-:W-:Y:S01]  /*de10*/  FMUL.FTZ R119, R119, R3.reuse ;  /* 0x0000000377777220 */ /* 0x080fe20000410000 */
[-C--:B------:R-:W-:Y:S01]  /*de20*/  FMUL.FTZ R120, R120, R164.reuse ;  /* 0x000000a478787220 */ /* 0x080fe20000410000 */
[----:B------:R-:W2:Y:S01]  /*de30*/  MUFU.EX2 R189, R189 ;  /* 0x000000bd00bd7308 */ /* 0x000ea20000000800 */
[C---:B------:R-:W-:Y:S01]  /*de40*/  HMMA.16816.F32.BF16 R88, R4.reuse, R18, R88 ;  /* 0x000000120458723c */ /* 0x040fe20000041858 */
[----:B------:R-:W3:Y:S01]  /*de50*/  LDSM.16.MT88.4 R16, [R221+0x16000] ;  /* 0x01600000dd10783b */ /* 0x000ee20000004200 */
        /* <DEDUP_REMOVED lines=13> */
[----:B------:R-:W2:Y:S01]  /*df30*/  MUFU.EX2 R191, R191 ;  /* 0x000000bf00bf7308 */ /* 0x000ea20000000800 */
[-C--:B------:R-:W-:Y:S01]  /*df40*/  FMUL.FTZ R130, R130, R3.reuse ;  /* 0x0000000382827220 */ /* 0x080fe20000410000 */
[-C--:B------:R-:W-:Y:S01]  /*df50*/  FMUL.FTZ R131, R131, R3.reuse ;  /* 0x0000000383837220 */ /* 0x080fe20000410000 */
[----:B----4-:R-:W-:Y:S01]  /*df60*/  HMMA.16816.F32.BF16 R92, R4, R8, R92 ;  /* 0x00000008045c723c */ /* 0x010fe2000004185c */
[----:B------:R-:W-:Y:S01]  /*df70*/  FFMA.FTZ R164, R247, R164, R170 ;  /* 0x000000a4f7a47223 */ /* 0x000fe200000100aa */
[----:B------:R-:W-:-:S03]  /*df80*/  FFMA.FTZ R3, R245, R3, R166 ;  /* 0x00000003f5037223 */ /* 0x000fc600000100a6 */
[----:B------:R-:W-:Y:S01]  /*df90*/  MUFU.EX2 R197, R197 ;  /* 0x000000c500c57308 */ /* 0x000fe20000000800 */
[C---:B------:R-:W-:Y:S01]  /*dfa0*/  HMMA.16816.F32.BF16 R96, R4.reuse, R10, R96 ;  /* 0x0000000a0460723c */ /* 0x040fe20000041860 */
[----:B------:R-:W4:Y:S01]  /*dfb0*/  LDSM.16.MT88.4 R8, [R224+0x10800] ;  /* 0x01080000e008783b */ /* 0x000f220000004200 */
[----:B------:R-:W-:Y:S01]  /*dfc0*/  FADD.FTZ R167, R167, R164 ;  /* 0x000000a4a7a77221 */ /* 0x000fe20000010000 */
[----:B------:R-:W-:Y:S01]  /*dfd0*/  FADD.FTZ R3, R2, R3 ;  /* 0x0000000302037221 */ /* 0x000fe20000010000 */
[----:B------:R-:W-:Y:S02]  /*dfe0*/  MOV R164, R171 ;  /* 0x000000ab00a47202 */ /* 0x000fe40000000f00 */
[----:B------:R-:W-:Y:S01]  /*dff0*/  HMMA.16816.F32.BF16 R108, R4, R24, R108 ;  /* 0x00000018046c723c */ /* 0x000fe2000004186c */
[----:B------:R-:W-:Y:S01]  /*e000*/  MUFU.EX2 R198, R198 ;  /* 0x000000c600c67308 */ /* 0x000fe20000000800 */
[----:B------:R-:W-:Y:S01]  /*e010*/  FADD.FTZ R168, R168, R167 ;  /* 0x000000a7a8a87221 */ /* 0x000fe20000010000 */
[----:B------:R-:W-:-:S03]  /*e020*/  FADD.FTZ R0, R0, R3 ;  /* 0x0000000300007221 */ /* 0x000fc60000010000 */
[C---:B------:R-:W-:Y:S01]  /*e030*/  HMMA.16816.F32.BF16 R112, R4.reuse, R26, R112 ;  /* 0x0000001a0470723c */ /* 0x040fe20000041870 */
[----:B------:R-:W4:Y:S01]  /*e040*/  LDSM.16.MT88.4 R24, [R221+0x10800] ;  /* 0x01080000dd18783b */ /* 0x000f220000004200 */
[----:B------:R-:W-:Y:S01]  /*e050*/  FADD.FTZ R165, R165, R168 ;  /* 0x000000a8a5a57221 */ /* 0x000fe20000010000 */
[----:B------:R-:W-:Y:S01]  /*e060*/  MUFU.EX2 R195, R195 ;  /* 0x000000c300c37308 */ /* 0x000fe20000000800 */
[----:B------:R-:W-:Y:S02]  /*e070*/  FADD.FTZ R173, R173, R0 ;  /* 0x00000000adad7221 */ /* 0x000fe40000010000 */
[C---:B---3--:R-:W-:Y:S05]  /*e080*/  HMMA.16816.F32.BF16 R116, R4.reuse, R16, R116 ;  /* 0x000000100474723c */ /* 0x048fea0000041874 */
[----:B------:R-:W-:Y:S01]  /*e090*/  MUFU.EX2 R200, R200 ;  /* 0x000000c800c87308 */ /* 0x000fe20000000800 */
[C---:B------:R-:W-:Y:S01]  /*e0a0*/  HMMA.16816.F32.BF16 R120, R4.reuse, R18, R120 ;  /* 0x000000120478723c */ /* 0x040fe20000041878 */
[----:B------:R-:W-:Y:S05]  /*e0b0*/  LDSM.16.MT88.4 R16, [R224+0x12800] ;  /* 0x01280000e010783b */ /* 0x000fea0000004200 */
[C---:B------:R-:W-:Y:S01]  /*e0c0*/  HMMA.16816.F32.BF16 R124, R4.reuse, R12, R124 ;  /* 0x0000000c047c723c */ /* 0x040fe2000004187c */
[----:B------:R-:W3:Y:S05]  /*e0d0*/  MUFU.EX2 R193, R193 ;  /* 0x000000c100c17308 */ /* 0x000eea0000000800 */
[----:B------:R-:W-:Y:S01]  /*e0e0*/  HMMA.16816.F32.BF16 R128, R4, R14, R128 ;  /* 0x0000000e0480723c */ /* 0x000fe20000041880 */
[----:B------:R-:W-:Y:S02]  /*e0f0*/  LDSM.16.MT88.4 R12, [R222+0x12800] ;  /* 0x01280000de0c783b */ /* 0x000fe40000004200 */
[----:B------:R-:W4:Y:S04]  /*e100*/  MUFU.EX2 R194, R194 ;  /* 0x000000c200c27308 */ /* 0x000f280000000800 */
[----:B-----5:R-:W-:Y:S01]  /*e110*/  F2FP.BF16.F32.PACK_AB R4, R185, R182 ;  /* 0x000000b6b904723e */ /* 0x020fe200000010ff */
[----:B------:R-:W-:Y:S01]  /*e120*/  FADD.FTZ R182, R182, R165 ;  /* 0x000000a5b6b67221 */ /* 0x000fe20000010000 */
[----:B--2---:R-:W-:Y:S01]  /*e130*/  F2FP.BF16.F32.PACK_AB R5, R189, R186 ;  /* 0x000000babd05723e */ /* 0x004fe200000010ff */
[----:B------:R-:W-:Y:S01]  /*e140*/  FADD.FTZ R186, R186, R173 ;  /* 0x000000adbaba7221 */ /* 0x000fe20000010000 */
[----:B------:R-:W-:Y:S01]  /*e150*/  F2FP.BF16.F32.PACK_AB R6, R187, R184 ;  /* 0x000000b8bb06723e */ /* 0x000fe200000010ff */
[----:B------:R-:W2:Y:S01]  /*e160*/  MUFU.EX2 R192, R192 ;  /* 0x000000c000c07308 */ /* 0x000ea20000000800 */
[----:B------:R-:W-:Y:S01]  /*e170*/  F2FP.BF16.F32.PACK_AB R7, R191, R188 ;  /* 0x000000bcbf07723e */ /* 0x000fe200000010ff */
[----:B------:R-:W-:Y:S01]  /*e180*/  FADD.FTZ R185, R185, R182 ;  /* 0x000000b6b9b97221 */ /* 0x000fe20000010000 */
[----:B------:R-:W-:-:S03]  /*e190*/  FADD.FTZ R189, R189, R186 ;  /* 0x000000babdbd7221 */ /* 0x000fc60000010000 */
[----:B------:R-:W-:Y:S01]  /*e1a0*/  FADD.FTZ R0, R184, R185 ;  /* 0x000000b9b8007221 */ /* 0x000fe20000010000 */
[----:B------:R-:W-:Y:S01]  /*e1b0*/  FADD.FTZ R2, R188, R189 ;  /* 0x000000bdbc027221 */ /* 0x000fe20000010000 */
[----:B-1----:R-:W-:Y:S01]  /*e1c0*/  HMMA.16816.F32.BF16 R136, R4, R20, R136 ;  /* 0x000000140488723c */ /* 0x002fe20000041888 */
[----:B------:R-:W1:Y:S01]  /*e1d0*/  MUFU.EX2 R199, R199 ;  /* 0x000000c700c77308 */ /* 0x000e620000000800 */
[----:B------:R-:W-:Y:S01]  /*e1e0*/  FADD.FTZ R0, R187, R0 ;  /* 0x00000000bb007221 */ /* 0x000fe20000010000 */
[----:B------:R-:W-:-:S03]  /*e1f0*/  FADD.FTZ R2, R191, R2 ;  /* 0x00000002bf027221 */ /* 0x000fc60000010000 */
[C---:B------:R-:W-:Y:S01]  /*e200*/  HMMA.16816.F32.BF16 R132, R4.reuse, R22, R132 ;  /* 0x000000160484723c */ /* 0x040fe20000041884 */
[----:B------:R-:W5:Y:S01]  /*e210*/  LDSM.16.MT88.4 R20, [R222+0x14800] ;  /* 0x01480000de14783b */ /* 0x000f620000004200 */
[----:B---3--:R-:W-:Y:S01]  /*e220*/  FADD.FTZ R3, R193, R2 ;  /* 0x00000002c1037221 */ /* 0x008fe20000010000 */
[----:B------:R-:W-:Y:S03]  /*e230*/  MUFU.EX2 R183, R183 ;  /* 0x000000b700b77308 */ /* 0x000fe60000000800 */
[----:B----4-:R-:W-:Y:S01]  /*e240*/  HMMA.16816.F32.BF16 R160, R4, R8, R160 ;  /* 0x0000000804a0723c */ /* 0x010fe200000418a0 */
[----:B------:R-:W-:-:S04]  /*e250*/  FADD.FTZ R3, R194, R3 ;  /* 0x00000003c2037221 */ /* 0x000fc80000010000 */
[----:B------:R-:W3:Y:S01]  /*e260*/  MUFU.EX2 R190, R190 ;  /* 0x000000be00be7308 */ /* 0x000ee20000000800 */
[C---:B------:R-:W-:Y:S01]  /*e270*/  HMMA.16816.F32.BF16 R156, R4.reuse, R10, R156 ;  /* 0x0000000a049c723c */ /* 0x040fe2000004189c */
[----:B------:R-:W4:Y:S05]  /*e280*/  LDSM.16.MT88.4 R8, [R221+0x12800] ;  /* 0x01280000dd08783b */ /* 0x000f2a0000004200 */
[C---:B------:R-:W-:Y:S01]  /*e290*/  HMMA.16816.F32.BF16 R152, R4.reuse, R28, R152 ;  /* 0x0000001c0498723c */ /* 0x040fe20000041898 */
[----:B------:R-:W-:Y:S05]  /*e2a0*/  MUFU.EX2 R179, R179 ;  /* 0x000000b300b37308 */ /* 0x000fea0000000800 */
[C---:B------:R-:W-:Y:S01]  /*e2b0*/  HMMA.16816.F32.BF16 R148, R4.reuse, R30, R148 ;  /* 0x0000001e0494723c */ /* 0x040fe20000041894 */
[----:B------:R-:W-:Y:S02]  /*e2c0*/  LDSM.16.MT88.4 R28, [R224+0x14800] ;  /* 0x01480000e01c783b */ /* 0x000fe40000004200 */
[----:B------:R-:W-:Y:S03]  /*e2d0*/  MUFU.EX2 R180, R180 ;  /* 0x000000b400b47308 */ /* 0x000fe60000000800 */
[C---:B------:R-:W-:Y:S05]  /*e2e0*/  HMMA.16816.F32.BF16 R144, R4.reuse, R24, R144 ;  /* 0x000000180490723c */ /* 0x040fea0000041890 */
[----:B------:R-:W-:Y:S01]  /*e2f0*/  MUFU.EX2 R177, R177 ;  /* 0x000000b100b17308 */ /* 0x000fe20000000800 */
[C---:B------:R-:W-:Y:S01]  /*e300*/  HMMA.16816.F32.BF16 R140, R4.reuse, R26, R140 ;  /* 0x0000001a048c723c */ /* 0x040fe2000004188c */
[----:B------:R-:W-:Y:S05]  /*e310*/  LDSM.16.MT88.4 R24, [R220+0x12800] ;  /* 0x01280000dc18783b */ /* 0x000fea0000004200 */
[C---:B-----5:R-:W-:Y:S01]  /*e320*/  HMMA.16816.F32.BF16 R76, R4.reuse, R20, R76 ;  /* 0x00000014044c723c */ /* 0x060fe2000004184c */
[----:B------:R-:W5:Y:S05]  /*e330*/  MUFU.EX2 R176, R176 ;  /* 0x000000b000b07308 */ /* 0x000f6a0000000800 */
[C---:B------:R-:W-:Y:S01]  /*e340*/  HMMA.16816.F32.BF16 R80, R4.reuse, R22, R80 ;  /* 0x000000160450723c */ /* 0x040fe20000041850 */
[----:B------:R-:W2:Y:S02]  /*e350*/  LDSM.16.MT88.4 R20, [R222+0x16800] ;  /* 0x01680000de14783b */ /* 0x000ea40000004200 */
[----:B------:R-:W-:Y:S03]  /*e360*/  MUFU.EX2 R174, R174 ;  /* 0x000000ae00ae7308 */ /* 0x000fe60000000800 */
[C---:B----4-:R-:W-:Y:S05]  /*e370*/  HMMA.16816.F32.BF16 R52, R4.reuse, R8, R52 ;  /* 0x000000080434723c */ /* 0x050fea0000041834 */
[----:B------:R-:W4:Y:S01]  /*e380*/  MUFU.EX2 R175, R175 ;  /* 0x000000af00af7308 */ /* 0x000f220000000800 */
[C---:B------:R-:W-:Y:S01]  /*e390*/  HMMA.16816.F32.BF16 R56, R4.reuse, R10, R56 ;  /* 0x0000000a0438723c */ /* 0x040fe20000041838 */
[----:B------:R-:W1:Y:S05]  /*e3a0*/  LDSM.16.MT88.4 R8, [R224+0x16800] ;  /* 0x01680000e008783b */ /* 0x000e6a0000004200 */
[C---:B------:R-:W-:Y:S06]  /*e3b0*/  HMMA.16816.F32.BF16 R36, R4.reuse, R16, R36 ;  /* 0x000000100424723c */ /* 0x040fec0000041824 */
        /* <DEDUP_REMOVED lines=13> */
[----:B------:R-:W-:Y:S01]  /*e490*/  F2FP.BF16.F32.PACK_AB R8, R198, R197 ;  /* 0x000000c5c608723e */ /* 0x000fe200000010ff */
[----:B------:R-:W-:Y:S01]  /*e4a0*/  FADD.FTZ R197, R197, R0 ;  /* 0x00000000c5c57221 */ /* 0x000fe20000010000 */
[----:B------:R-:W-:Y:S01]  /*e4b0*/  F2FP.BF16.F32.PACK_AB R9, R194, R193 ;  /* 0x000000c1c209723e */ /* 0x000fe200000010ff */
[----:B------:R-:W-:Y:S01]  /*e4c0*/  FADD.FTZ R0, R192, R3 ;  /* 0x00000003c0007221 */ /* 0x000fe20000010000 */
[----:B------:R-:W-:Y:S01]  /*e4d0*/  MOV R3, R169 ;  /* 0x000000a900037202 */ /* 0x000fe20000000f00 */
[----:B------:R-:W-:Y:S01]  /*e4e0*/  HMMA.16816.F32.BF16 R60, R4, R24, R60 ;  /* 0x00000018043c723c */ /* 0x000fe2000004183c */
[----:B------:R-:W-:Y:S01]  /*e4f0*/  F2FP.BF16.F32.PACK_AB R10, R200, R195 ;  /* 0x000000c3c80a723e */ /* 0x000fe200000010ff */
[----:B------:R-:W-:Y:S01]  /*e500*/  FADD.FTZ R198, R198, R197 ;  /* 0x000000c5c6c67221 */ /* 0x000fe20000010000 */
[C---:B------:R-:W-:Y:S01]  /*e510*/  F2FP.BF16.F32.PACK_AB R11, R199.reuse, R192 ;  /* 0x000000c0c70b723e */ /* 0x040fe200000010ff */
[----:B------:R-:W-:-:S02]  /*e520*/  FADD.FTZ R0, R199, R0 ;  /* 0x00000000c7007221 */ /* 0x000fc40000010000 */
[----:B------:R-:W-:Y:S01]  /*e530*/  HMMA.16816.F32.BF16 R64, R4, R26, R64 ;  /* 0x0000001a0440723c */ /* 0x000fe20000041840 */
[----:B------:R-:W1:Y:S01]  /*e540*/  LDSM.16.MT88.4 R24, [R224+0x11000] ;  /* 0x01100000e018783b */ /* 0x000e620000004200 */
[----:B------:R-:W-:-:S04]  /*e550*/  FADD.FTZ R195, R195, R198 ;  /* 0x000000c6c3c37221 */ /* 0x000fc80000010000 */
[----:B---3--:R-:W-:Y:S01]  /*e560*/  HMMA.16816.F32.BF16 R84, R4, R16, R84 ;  /* 0x000000100454723c */ /* 0x008fe20000041854 */
[----:B------:R-:W-:-:S05]  /*e570*/  FADD.FTZ R200, R200, R195 ;  /* 0x000000c3c8c87221 */ /* 0x000fca0000010000 */
[C---:B------:R-:W-:Y:S01]  /*e580*/  HMMA.16816.F32.BF16 R88, R4.reuse, R18, R88 ;  /* 0x000000120458723c */ /* 0x040fe20000041858 */
[----:B------:R-:W3:Y:S05]  /*e590*/  LDSM.16.MT88.4 R16, [R221+0x11000] ;  /* 0x01100000dd10783b */ /* 0x000eea0000004200 */
[C---:B-----5:R-:W-:Y:S06]  /*e5a0*/  HMMA.16816.F32.BF16 R92, R4.reuse, R12, R92 ;  /* 0x0000000c045c723c */ /* 0x060fec000004185c */
[----:B------:R-:W-:Y:S01]  /*e5b0*/  HMMA.16816.F32.BF16 R96, R4, R14, R96 ;  /* 0x0000000e0460723c */ /* 0x000fe20000041860 */
[----:B------:R-:W5:Y:S05]  /*e5c0*/  LDSM.16.MT88.4 R12, [R220+0x11000] ;  /* 0x01100000dc0c783b */ /* 0x000f6a0000004200 */
[C---:B--2---:R-:W-:Y:S06]  /*e5d0*/  HMMA.16816.F32.BF16 R152, R8.reuse, R20, R152 ;  /* 0x000000140898723c */ /* 0x044fec0000041898 */
[----:B------:R-:W-:Y:S01]  /*e5e0*/  HMMA.16816.F32.BF16 R148, R8, R22, R148 ;  /* 0x000000160894723c */ /* 0x000fe20000041894 */
[----:B------:R-:W2:Y:S05]  /*e5f0*/  LDSM.16.MT88.4 R20, [R220+0x13000] ;  /* 0x01300000dc14783b */ /* 0x000eaa0000004200 */
[C---:B------:R-:W-:Y:S06]  /*e600*/  HMMA.16816.F32.BF16 R116, R4.reuse, R32, R116 ;  /* 0x000000200474723c */ /* 0x040fec0000041874 */
[C---:B------:R-:W-:Y:S01]  /*e610*/  HMMA.16816.F32.BF16 R120, R4.reuse, R34, R120 ;  /* 0x000000220478723c */ /* 0x040fe20000041878 */
[----:B------:R-:W-:Y:S05]  /*e620*/  LDSM.16.MT88.4 R32, [R224+0x13000] ;  /* 0x01300000e020783b */ /* 0x000fea0000004200 */
[C---:B----4-:R-:W-:Y:S06]  /*e630*/  HMMA.16816.F32.BF16 R124, R4.reuse, R28, R124 ;  /* 0x0000001c047c723c */ /* 0x050fec000004187c */
[----:B------:R-:W-:Y:S01]  /*e640*/  HMMA.16816.F32.BF16 R128, R4, R30, R128 ;  /* 0x0000001e0480723c */ /* 0x000fe20000041880 */
[----:B------:R-:W4:Y:S04]  /*e650*/  LDSM.16.MT88.4 R4, [R222+0x15000] ;  /* 0x01500000de04783b */ /* 0x000f280000004200 */
[----:B------:R-:W-:Y:S01]  /*e660*/  LDSM.16.MT88.4 R28, [R221+0x13000] ;  /* 0x01300000dd1c783b */ /* 0x000fe20000004200 */
        /* <DEDUP_REMOVED lines=53> */
[C---:B------:R-:W-:Y:S06]  /*e9c0*/  HMMA.16816.F32.BF16 R108, R8.reuse, R24, R108 ;  /* 0x00000018086c723c */ /* 0x040fec000004186c */
[----:B------:R-:W-:Y:S01]  /*e9d0*/  HMMA.16816.F32.BF16 R112, R8, R26, R112 ;  /* 0x0000001a0870723c */ /* 0x000fe20000041870 */
[----:B------:R-:W4:Y:S04]  /*e9e0*/  LDSM.16.MT88.4 R24, [R224+0x13800] ;  /* 0x01380000e018783b */ /* 0x000f280000004200 */
[----:B------:R-:W-:Y:S01]  /*e9f0*/  LDSM.16.MT88.4 R8, [R224+0x15800] ;  /* 0x01580000e008783b */ /* 0x000fe20000004200 */
        /* <DEDUP_REMOVED lines=27> */
[C---:B------:R-:W-:Y:S06]  /*ebb0*/  HMMA.16816.F32.BF16 R144, R4.reuse, R32, R144 ;  /* 0x000000200490723c */ /* 0x040fec0000041890 */
[C---:B------:R-:W-:Y:S06]  /*ebc0*/  HMMA.16816.F32.BF16 R140, R4.reuse, R34, R140 ;  /* 0x00000022048c723c */ /* 0x040fec000004188c */
[C---:B-1----:R-:W-:Y:S06]  /*ebd0*/  HMMA.16816.F32.BF16 R76, R4.reuse, R28, R76 ;  /* 0x0000001c044c723c */ /* 0x042fec000004184c */
[C---:B------:R-:W-:Y:S06]  /*ebe0*/  HMMA.16816.F32.BF16 R80, R4.reuse, R30, R80 ;  /* 0x0000001e0450723c */ /* 0x040fec0000041850 */
        /* <DEDUP_REMOVED lines=8> */
[C---:B--2---:R-:W-:Y:S06]  /*ec70*/  HMMA.16816.F32.BF16 R124, R4.reuse, R20, R124 ;  /* 0x00000014047c723c */ /* 0x044fec000004187c */
[----:B------:R-:W-:-:S15]  /*ec80*/  HMMA.16816.F32.BF16 R128, R4, R22, R128 ;  /* 0x000000160480723c */ /* 0x000fde0000041880 */
[----:B------:R-:W-:-:S09]  /*ec90*/  NOP ;  /* 0x0000000000007918 */ /* 0x000fd20000000000 */
.L_x_7810:
        /* <DEDUP_REMOVED lines=13> */
[----:B------:R-:W-:Y:S01]  /*ed70*/  ULDC UR17, c[0x0][0x250] ;  /* 0x0000940000117ab9 */ /* 0x000fe20000000800 */
[----:B------:R-:W-:Y:S01]  /*ed80*/  ULDC.64 UR6, c[0x0][0x248] ;  /* 0x0000920000067ab9 */ /* 0x000fe20000000a00 */
[----:B------:R-:W-:-:S08]  /*ed90*/  UMOV UR10, UR9 ;  /* 0x00000009000a7c82 */ /* 0x000fd00008000000 */
.L_x_7822:
        /* <DEDUP_REMOVED lines=48> */
[----:B------:R-:W-:Y:S01]  /*f0a0*/  UISETP.GT.U32.AND UP1, UPT, UR11, UR31, UPT ;  /* 0x0000001f0b00728c */ /* 0x000fe2000bf24070 */
[----:B------:R-:W-:Y:S08]  /*f0b0*/  UMOV UR24, UR8 ;  /* 0x0000000800187c82 */ /* 0x000ff00008000000 */
        /* <DEDUP_REMOVED lines=33> */
[----:B------:R-:W-:Y:S01]  /*f2d0*/  IMAD.U32 R11, RZ, RZ, UR35 ;  /* 0x00000023ff0b7e24 */ /* 0x000fe2000f8e00ff */
[----:B------:R-:W2:Y:S02]  /*f2e0*/  LDG.E R6, desc[UR26][R12.64] ;  /* 0x0000001a0c067981 */ /* 0x000ea4000c1e1900 */
        /* <DEDUP_REMOVED lines=10> */
[----:B--2---:R-:W-:Y:S04]  /*f390*/  IADD3 R3, -R6, R3, RZ ;  /* 0x0000000306037210 */ /* 0x004fe80007ffe1ff */
[----:B------:R-:W-:Y:S01]  /*f3a0*/  SHF.R.S32.HI R7, RZ, 0x1f, R3 ;  /* 0x0000001fff077819 */ /* 0x000fe20000011403 */
[-C--:B-1----:R-:W-:Y:S04]  /*f3b0*/  IMAD.WIDE.U32 R8, R3, R4.reuse, R8 ;  /* 0x0000000403087225 */ /* 0x082fe800078e0008 */
[----:B------:R-:W-:Y:S01]  /*f3c0*/  IMAD R6, R7, R4, RZ ;  /* 0x0000000407067224 */ /* 0x000fe200078e02ff */
[----:B------:R-:W-:Y:S03]  /*f3d0*/  MOV R251, R8 ;  /* 0x0000000800fb7202 */ /* 0x000fe60000000f00 */
[----:B------:R-:W-:Y:S04]  /*f3e0*/  IMAD R6, R3, R5, R6 ;  /* 0x0000000503067224 */ /* 0x000fe800078e0206 */
[----:B------:R-:W-:Y:S07]  /*f3f0*/  IMAD.IADD R246, R9, 0x1, R6 ;  /* 0x0000000109f67824 */ /* 0x000fee00078e0206 */
.L_x_7819:
        /* <DEDUP_REMOVED lines=15> */
[-CC-:B------:R-:W-:Y:S01]  /*f4f0*/  @!P5 LEA.HI.X R23, R252, R249.reuse, R248.reuse, 0x1, P0 ;  /* 0x000000f9fc17d211 */ /* 0x180fe200000f0cf8 */
        /* <DEDUP_REMOVED lines=380> */
[----:B------:R-:W-:Y:S02]  /*10cc0*/  MOV R172, UR10 ;  /* 0x0000000a00ac7c02 */ /* 0x000fe40008000f00 */
[----:B------:R-:W-:Y:S01]  /*10cd0*/  IMAD.U32 R173, RZ, RZ, UR11 ;  /* 0x0000000bffad7e24 */ /* 0x000fe2000f8e00ff */
[----:B------:R-:W-:Y:S01]  /*10ce0*/  UMOV UR11, UR7 ;  /* 0x00000007000b7c82 */ /* 0x000fe20008000000 */
[----:B------:R-:W-:Y:S01]  /*10cf0*/  IMAD.U32 R170, RZ, RZ, UR32 ;  /* 0x00000020ffaa7e24 */ /* 0x000fe2000f8e00ff */
        /* <DEDUP_REMOVED lines=21> */
.L_x_7821:
        /* <DEDUP_REMOVED lines=117> */
.L_x_7820:
[----:B------:R-:W-:Y:S01]  /*115a0*/  MOV R164, UR13 ;  /* 0x0000000d00a47c02 */ /* 0x000fe20008000f00 */
[----:B------:R-:W-:Y:S01]  /*115b0*/  UISETP.GT.AND UP0, UPT, UR13, UR12, UPT ;  /* 0x0000000c0d00728c */ /* 0x000fe2000bf04270 */
[----:B------:R-:W-:Y:S01]  /*115c0*/  UMOV UR10, UR23 ;  /* 0x00000017000a7c82 */ /* 0x000fe20008000000 */
[----:B------:R-:W-:Y:S02]  /*115d0*/  UMOV UR8, UR24 ;  /* 0x0000001800087c82 */ /* 0x000fe40008000000 */
[----:B------:R-:W-:Y:S04]  /*115e0*/  IMAD R3, R164, 0x40, R239 ;  /* 0x00000040a4037824 */ /* 0x000fe800078e02ef */
[----:B-1----:R-:W-:Y:S01]  /*115f0*/  IMAD.IADD R171, R235, 0x1, -R3 ;  /* 0x00000001ebab7824 */ /* 0x002fe200078e0a03 */
[C---:B------:R-:W-:Y:S01]  /*11600*/  IADD3 R164, R238.reuse, -R3, RZ ;  /* 0x80000003eea47210 */ /* 0x040fe20007ffe0ff */
[C---:B------:R-:W-:Y:S01]  /*11610*/  VIADD R168, R3.reuse, 0x10 ;  /* 0x0000001003a87836 */ /* 0x040fe20000000000 */
[C---:B------:R-:W-:Y:S02]  /*11620*/  IADD3 R172, R3.reuse, 0x9, RZ ;  /* 0x0000000903ac7810 */ /* 0x040fe40007ffe0ff */
[----:B------:R-:W-:Y:S01]  /*11630*/  IABS R164, R164 ;  /* 0x000000a400a47213 */ /* 0x000fe20000000000 */
[C---:B------:R-:W-:Y:S01]  /*11640*/  IMAD.IADD R167, R238.reuse, 0x1, -R168 ;  /* 0x00000001eea77824 */ /* 0x040fe200078e0aa8 */
[C---:B------:R-:W-:Y:S02]  /*11650*/  IADD3 R166, R238.reuse, -R172, RZ ;  /* 0x800000aceea67210 */ /* 0x040fe40007ffe0ff */
[----:B------:R-:W-:Y:S02]  /*11660*/  I2FP.F32.S32 R165, R164 ;  /* 0x000000a400a57245 */ /* 0x000fe40000201400 */
[----:B------:R-:W-:Y:S02]  /*11670*/  IADD3 R164, R3, 0x1, RZ ;  /* 0x0000000103a47810 */ /* 0x000fe40007ffe0ff */
[----:B------:R-:W-:Y:S01]  /*11680*/  IABS R166, R166 ;  /* 0x000000a600a67213 */ /* 0x000fe20000000000 */
[----:B------:R-:W-:Y:S01]  /*11690*/  FFMA.FTZ R4, R165, -UR14, R4 ;  /* 0x8000000ea5047c23 */ /* 0x000fe20008010004 */
[C---:B------:R-:W-:Y:S01]  /*116a0*/  IADD3 R170, R238.reuse, -R164, RZ ;  /* 0x800000a4eeaa7210 */ /* 0x040fe20007ffe0ff */
[----:B------:R-:W-:Y:S01]  /*116b0*/  VIADD R165, R3, 0x8 ;  /* 0x0000000803a57836 */ /* 0x000fe20000000000 */
[----:B------:R-:W-:Y:S02]  /*116c0*/  I2FP.F32.S32 R166, R166 ;  /* 0x000000a600a67245 */ /* 0x000fe40000201400 */
[----:B------:R-:W-:Y:S01]  /*116d0*/  IABS R170, R170 ;  /* 0x000000aa00aa7213 */ /* 0x000fe20000000000 */
[----:B------:R-:W-:Y:S01]  /*116e0*/  IMAD.IADD R169, R238, 0x1, -R165 ;  /* 0x00000001eea97824 */ /* 0x000fe200078e0aa5 */
[----:B------:R-:W-:Y:S01]  /*116f0*/  ISETP.GE.AND P3, PT, R164, R237, PT ;  /* 0x000000eda400720c */ /* 0x000fe20003f66270 */
[----:B------:R-:W-:Y:S01]  /*11700*/  FFMA.FTZ R9, R166, -UR14, R9 ;  /* 0x8000000ea6097c23 */ /* 0x000fe20008010009 */
[----:B------:R-:W-:Y:S01]  /*11710*/  I2FP.F32.S32 R170, R170 ;  /* 0x000000aa00aa7245 */ /* 0x000fe20000201400 */
[----:B------:R-:W-:Y:S01]  /*11720*/  IMAD.IADD R166, R235, 0x1, -R164 ;  /* 0x00000001eba67824 */ /* 0x000fe200078e0aa4 */
[C---:B------:R-:W-:Y:S02]  /*11730*/  ISETP.GE.AND P6, PT, R164.reuse, R234, PT ;  /* 0x000000eaa400720c */ /* 0x040fe40003fc6270 */
[----:B------:R-:W-:Y:S01]  /*11740*/  ISETP.GE.OR P3, PT, R164, R236, !P3 ;  /* 0x000000eca400720c */ /* 0x000fe20005f66670 */
[----:B------:R-:W-:Y:S01]  /*11750*/  FFMA.FTZ R5, R170, -UR14, R5 ;  /* 0x8000000eaa057c23 */ /* 0x000fe20008010005 */
[----:B------:R-:W-:Y:S02]  /*11760*/  IADD3 R170, R3, 0x19, RZ ;  /* 0x0000001903aa7810 */ /* 0x000fe40007ffe0ff */
[----:B------:R-:W-:Y:S02]  /*11770*/  ISETP.GE.OR P6, PT, R164, R233, !P6 ;  /* 0x000000e9a400720c */ /* 0x000fe400077c6670 */
[----:B------:R-:W-:Y:S01]  /*11780*/  IABS R171, R171 ;  /* 0x000000ab00ab7213 */ /* 0x000fe20000000000 */
[----:B------:R-:W-:Y:S01]  /*11790*/  IMAD.IADD R164, R238, 0x1, -R170 ;  /* 0x00000001eea47824 */ /* 0x000fe200078e0aaa */
[C---:B------:R-:W-:Y:S02]  /*117a0*/  ISETP.GE.AND P1, PT, R165.reuse, R234, PT ;  /* 0x000000eaa500720c */ /* 0x040fe40003f26270 */
[C---:B------:R-:W-:Y:S02]  /*117b0*/  ISETP.GE.AND P5, PT, R165.reuse, R237, PT ;  /* 0x000000eda500720c */ /* 0x040fe40003fa6270 */
[----:B------:R-:W-:Y:S02]  /*117c0*/  I2FP.F32.S32 R171, R171 ;  /* 0x000000ab00ab7245 */ /* 0x000fe40000201400 */
[C---:B------:R-:W-:Y:S02]  /*117d0*/  ISETP.GE.OR P1, PT, R165.reuse, R233, !P1 ;  /* 0x000000e9a500720c */ /* 0x040fe40004f26670 */
[----:B------:R-:W-:Y:S01]  /*117e0*/  ISETP.GE.OR P5, PT, R165, R236, !P5 ;  /* 0x000000eca500720c */ /* 0x000fe20006fa6670 */
[----:B------:R-:W-:Y:S01]  /*117f0*/  IMAD.IADD R165, R235, 0x1, -R165 ;  /* 0x00000001eba57824 */ /* 0x000fe200078e0aa5 */
[----:B------:R-:W-:Y:S01]  /*11800*/  IABS R167, R167 ;  /* 0x000000a700a77213 */ /* 0x000fe20000000000 */
[----:B------:R-:W-:Y:S01]  /*11810*/  FFMA.FTZ R6, R171, -UR14, R6 ;  /* 0x8000000eab067c23 */ /* 0x000fe20008010006 */
[----:B------:R-:W-:Y:S01]  /*11820*/  IABS R164, R164 ;  /* 0x000000a400a47213 */ /* 0x000fe20000000000 */
[----:B------:R-:W-:Y:S01]  /*11830*/  VIADD R171, R3, 0x18 ;  /* 0x0000001803ab7836 */ /* 0x000fe20000000000 */
[----:B------:R-:W-:Y:S02]  /*11840*/  I2FP.F32.S32 R167, R167 ;  /* 0x000000a700a77245 */ /* 0x000fe40000201400 */
[----:B------:R-:W-:Y:S02]  /*11850*/  I2FP.F32.S32 R164, R164 ;  /* 0x000000a400a47245 */ /* 0x000fe40000201400 */
[----:B------:R-:W-:Y:S01]  /*11860*/  IABS R166, R166 ;  /* 0x000000a600a67213 */ /* 0x000fe20000000000 */
[----:B------:R-:W-:Y:S01]  /*11870*/  FFMA.FTZ R12, R167, -UR14, R12 ;  /* 0x8000000ea70c7c23 */ /* 0x000fe2000801000c */
[----:B------:R-:W-:Y:S01]  /*11880*/  IABS R165, R165 ;  /* 0x000000a500a57213 */ /* 0x000fe20000000000 */
[----:B------:R-:W-:Y:S01]  /*11890*/  FFMA.FTZ R17, R164, -UR14, R17 ;  /* 0x8000000ea4117c23 */ /* 0x000fe20008010011 */
[C---:B------:R-:W-:Y:S01]  /*118a0*/  ISETP.GE.AND P2, PT, R3.reuse, R234, PT ;  /* 0x000000ea0300720c */ /* 0x040fe20003f46270 */
[C---:B------:R-:W-:Y:S01]  /*118b0*/  VIADD R164, R3.reuse, 0x21 ;  /* 0x0000002103a47836 */ /* 0x040fe20000000000 */
[----:B------:R-:W-:Y:S02]  /*118c0*/  I2FP.F32.S32 R166, R166 ;  /* 0x000000a600a67245 */ /* 0x000fe40000201400 */
[----:B------:R-:W-:Y:S02]  /*118d0*/  IADD3 R167, R238, -R171, RZ ;  /* 0x800000abeea77210 */ /* 0x000fe40007ffe0ff */
[----:B------:R-:W-:Y:S01]  /*118e0*/  I2FP.F32.S32 R165, R165 ;  /* 0x000000a500a57245 */ /* 0x000fe20000201400 */
[----:B------:R-:W-:Y:S01]  /*118f0*/  FFMA.FTZ R7, R166, -UR14, R7 ;  /* 0x8000000ea6077c23 */ /* 0x000fe20008010007 */
[----:B------:R-:W-:Y:S02]  /*11900*/  ISETP.GE.OR P2, PT, R3, R233, !P2 ;  /* 0x000000e90300720c */ /* 0x000fe40005746670 */
[----:B------:R-:W-:Y:S01]  /*11910*/  IABS R169, R169 ;  /* 0x000000a900a97213 */ /* 0x000fe20000000000 */
[----:B------:R-:W-:Y:S01]  /*11920*/  FFMA.FTZ R10, R165, -UR14, R10 ;  /* 0x8000000ea50a7c23 */ /* 0x000fe2000801000a */
[C---:B------:R-:W-:Y:S02]  /*11930*/  IADD3 R173, R3.reuse, 0x11, RZ ;  /* 0x0000001103ad7810 */ /* 0x040fe40007ffe0ff */
[----:B------:R-:W-:Y:S02]  /*11940*/  IABS R167, R167 ;  /* 0x000000a700a77213 */ /* 0x000fe40000000000 */
[----:B------:R-:W-:Y:S02]  /*11950*/  FSEL R166, R6, -INF , !P2 ;  /* 0xff80000006a67808 */ /* 0x000fe40005000000 */
[----:B------:R-:W-:Y:S02]  /*11960*/  I2FP.F32.S32 R169, R169 ;  /* 0x000000a900a97245 */ /* 0x000fe40000201400 */
[----:B------:R-:W-:Y:S02]  /*11970*/  IADD3 R165, R3, 0x20, RZ ;  /* 0x0000002003a57810 */ /* 0x000fe40007ffe0ff */
[C---:B------:R-:W-:Y:S01]  /*11980*/  IADD3 R6, R238.reuse, -R164, RZ ;  /* 0x800000a4ee067210 */ /* 0x040fe20007ffe0ff */
[----:B------:R-:W-:Y:S01]  /*11990*/  FFMA.FTZ R8, R169, -UR14, R8 ;  /* 0x8000000ea9087c23 */ /* 0x000fe20008010008 */
[----:B------:R-:W-:Y:S02]  /*119a0*/  IADD3 R174, R238, -R173, RZ ;  /* 0x800000adeeae7210 */ /* 0x000fe40007ffe0ff */
[----:B------:R-:W-:Y:S02]  /*119b0*/  ISETP.GE.AND P2, PT, R168, R237, PT ;  /* 0x000000eda800720c */ /* 0x000fe40003f46270 */
[----:B------:R-:W-:Y:S02]  /*119c0*/  I2FP.F32.S32 R167, R167 ;  /* 0x000000a700a77245 */ /* 0x000fe40000201400 */
[----:B------:R-:W-:Y:S02]  /*119d0*/  IADD3 R175, R238, -R165, RZ ;  /* 0x800000a5eeaf7210 */ /* 0x000fe40007ffe0ff */
[----:B------:R-:W-:Y:S01]  /*119e0*/  IABS R174, R174 ;  /* 0x000000ae00ae7213 */ /* 0x000fe20000000000 */
[----:B------:R-:W-:Y:S01]  /*119f0*/  FFMA.FTZ R16, R167, -UR14, R16 ;  /* 0x8000000ea7107c23 */ /* 0x000fe20008010010 */
[----:B------:R-:W-:Y:S02]  /*11a00*/  IABS R6, R6 ;  /* 0x0000000600067213 */ /* 0x000fe40000000000 */
[-C--:B------:R-:W-:Y:S02]  /*11a10*/  ISETP.GE.AND P4, PT, R172, R237.reuse, PT ;  /* 0x000000edac00720c */ /* 0x080fe40003f86270 */
[----:B------:R-:W-:Y:S02]  /*11a20*/  ISETP.GE.OR P2, PT, R168, R236, !P2 ;  /* 0x000000eca800720c */ /* 0x000fe40005746670 */
[----:B------:R-:W-:Y:S02]  /*11a30*/  ISETP.GE.AND P0, PT, R3, R237, PT ;  /* 0x000000ed0300720c */ /* 0x000fe40003f06270 */
[----:B------:R-:W-:Y:S02]  /*11a40*/  I2FP.F32.S32 R174, R174 ;  /* 0x000000ae00ae7245 */ /* 0x000fe40000201400 */
[----:B------:R-:W-:Y:S02]  /*11a50*/  FSEL R167, R5, -INF , !P3 ;  /* 0xff80000005a77808 */ /* 0x000fe40005800000 */
[----:B------:R-:W-:Y:S01]  /*11a60*/  IABS R175, R175 ;  /* 0x000000af00af7213 */ /* 0x000fe20000000000 */
[----:B------:R-:W-:Y:S01]  /*11a70*/  FFMA.FTZ R13, R174, -UR14, R13 ;  /* 0x8000000eae0d7c23 */ /* 0x000fe2000801000d */
[----:B------:R-:W-:Y:S02]  /*11a80*/  I2FP.F32.S32 R6, R6 ;  /* 0x0000000600067245 */ /* 0x000fe40000201400 */
[-C--:B------:R-:W-:Y:S02]  /*11a90*/  ISETP.GE.OR P4, PT, R172, R236.reuse, !P4 ;  /* 0x000000ecac00720c */ /* 0x080fe40006786670 */
[----:B------:R-:W-:Y:S01]  /*11aa0*/  FSEL R203, R12, -INF , !P2 ;  /* 0xff8000000ccb7808 */ /* 0x000fe20005000000 */
[----:B------:R-:W-:Y:S01]  /*11ab0*/  FFMA.FTZ R21, R6, -UR14, R21 ;  /* 0x8000000e06157c23 */ /* 0x000fe20008010015 */
[----:B------:R-:W-:Y:S02]  /*11ac0*/  ISETP.GE.OR P0, PT, R3, R236, !P0 ;  /* 0x000000ec0300720c */ /* 0x000fe40004706670 */
[----:B------:R-:W-:Y:S02]  /*11ad0*/  FSEL R5, R8, -INF , !P5 ;  /* 0xff80000008057808 */ /* 0x000fe40006800000 */
[----:B------:R-:W-:Y:S02]  /*11ae0*/  ISETP.GE.AND P3, PT, R168, R234, PT ;  /* 0x000000eaa800720c */ /* 0x000fe40003f66270 */
[-C--:B------:R-:W-:Y:S02]  /*11af0*/  ISETP.GE.AND P2, PT, R171, R237.reuse, PT ;  /* 0x000000edab00720c */ /* 0x080fe40003f46270 */
[----:B------:R-:W-:Y:S02]  /*11b00*/  ISETP.GE.AND P5, PT, R173, R237, PT ;  /* 0x000000edad00720c */ /* 0x000fe40003fa6270 */
[----:B------:R-:W-:Y:S02]  /*11b10*/  I2FP.F32.S32 R175, R175 ;  /* 0x000000af00af7245 */ /* 0x000fe40000201400 */
[----:B------:R-:W-:Y:S01]  /*11b20*/  FSEL R169, R4, -INF , !P0 ;  /* 0xff80000004a97808 */ /* 0x000fe20004000000 */
[----:B------:R-:W-:Y:S01]  /*11b30*/  IMAD.IADD R4, R235, 0x1, -R173 ;  /* 0x00000001eb047824 */ /* 0x000fe200078e0aad */
[----:B------:R-:W-:Y:S01]  /*11b40*/  FSEL R9, R9, -INF , !P4 ;  /* 0xff80000009097808 */ /* 0x000fe20006000000 */
[----:B------:R-:W-:Y:S01]  /*11b50*/  FFMA.FTZ R20, R175, -UR14, R20 ;  /* 0x8000000eaf147c23 */ /* 0x000fe20008010014 */
[-C--:B------:R-:W-:Y:S01]  /*11b60*/  ISETP.GE.OR P3, PT, R168, R233.reuse, !P3 ;  /* 0x000000e9a800720c */ /* 0x080fe20005f66670 */
[----:B------:R-:W-:Y:S01]  /*11b70*/  IMAD.IADD R168, R235, 0x1, -R168 ;  /* 0x00000001eba87824 */ /* 0x000fe200078e0aa8 */
[----:B------:R-:W-:Y:S02]  /*11b80*/  ISETP.GE.OR P2, PT, R171, R236, !P2 ;  /* 0x000000ecab00720c */ /* 0x000fe40005746670 */
[----:B------:R-:W-:Y:S02]  /*11b90*/  IADD3 R6, R3, 0x29, RZ ;  /* 0x0000002903067810 */ /* 0x000fe40007ffe0ff */
[C---:B------:R-:W-:Y:S02]  /*11ba0*/  ISETP.GE.AND P4, PT, R173.reuse, R234, PT ;  /* 0x000000eaad00720c */ /* 0x040fe40003f86270 */
[----:B------:R-:W-:Y:S02]  /*11bb0*/  ISETP.GE.OR P5, PT, R173, R236, !P5 ;  /* 0x000000ecad00720c */ /* 0x000fe40006fa6670 */
[----:B------:R-:W-:Y:S02]  /*11bc0*/  IADD3 R8, R235, -R172, RZ ;  /* 0x800000aceb087210 */ /* 0x000fe40007ffe0ff */
[----:B------:R-:W-:Y:S01]  /*11bd0*/  FSEL R175, R16, -INF , !P2 ;  /* 0xff80000010af7808 */ /* 0x000fe20005000000 */
[C---:B------:R-:W-:Y:S01]  /*11be0*/  IMAD.IADD R16, R238.reuse, 0x1, -R6 ;  /* 0x00000001ee107824 */ /* 0x040fe200078e0a06 */
[-C--:B------:R-:W-:Y:S02]  /*11bf0*/  ISETP.GE.OR P4, PT, R173, R233.reuse, !P4 ;  /* 0x000000e9ad00720c */ /* 0x080fe40006786670 */
[----:B------:R-:W-:Y:S02]  /*11c00*/  FSEL R201, R13, -INF , !P5 ;  /* 0xff8000000dc97808 */ /* 0x000fe40006800000 */
[----:B------:R-:W-:Y:S01]  /*11c10*/  IABS R173, R168 ;  /* 0x000000a800ad7213 */ /* 0x000fe20000000000 */
[----:B------:R-:W-:Y:S01]  /*11c20*/  VIADD R168, R3, 0x28 ;  /* 0x0000002803a87836 */ /* 0x000fe20000000000 */
[C---:B------:R-:W-:Y:S02]  /*11c30*/  ISETP.GE.AND P5, PT, R171.reuse, R234, PT ;  /* 0x000000eaab00720c */ /* 0x040fe40003fa6270 */
[----:B------:R-:W-:Y:S02]  /*11c40*/  IABS R4, R4 ;  /* 0x0000000400047213 */ /* 0x000fe40000000000 */
[----:B------:R-:W-:Y:S02]  /*11c50*/  IABS R8, R8 ;  /* 0x0000000800087213 */ /* 0x000fe40000000000 */
[----:B------:R-:W-:Y:S02]  /*11c60*/  ISETP.GE.OR P5, PT, R171, R233, !P5 ;  /* 0x000000e9ab00720c */ /* 0x000fe40006fa6670 */
[----:B------:R-:W-:Y:S02]  /*11c70*/  I2FP.F32.S32 R4, R4 ;  /* 0x0000000400047245 */ /* 0x000fe40000201400 */
[----:B------:R-:W-:Y:S01]  /*11c80*/  IADD3 R13, R235, -R171, RZ ;  /* 0x800000abeb0d7210 */ /* 0x000fe20007ffe0ff */
[----:B------:R-:W-:Y:S01]  /*11c90*/  IMAD.IADD R171, R238, 0x1, -R168 ;  /* 0x00000001eeab7824 */ /* 0x000fe200078e0aa8 */
[----:B------:R-:W-:Y:S01]  /*11ca0*/  I2FP.F32.S32 R173, R173 ;  /* 0x000000ad00ad7245 */ /* 0x000fe20000201400 */
[----:B------:R-:W-:Y:S01]  /*11cb0*/  FFMA.FTZ R15, R4, -UR14, R15 ;  /* 0x8000000e040f7c23 */ /* 0x000fe2000801000f */
[----:B------:R-:W-:Y:S01]  /*11cc0*/  IABS R16, R16 ;  /* 0x0000001000107213 */ /* 0x000fe20000000000 */
[----:B------:R-:W-:Y:S01]  /*11cd0*/  VIADD R4, R3, 0x30 ;  /* 0x0000003003047836 */ /* 0x000fe20000000000 */
[----:B------:R-:W-:Y:S01]  /*11ce0*/  I2FP.F32.S32 R8, R8 ;  /* 0x0000000800087245 */ /* 0x000fe20000201400 */
[----:B------:R-:W-:Y:S01]  /*11cf0*/  FFMA.FTZ R14, R173, -UR14, R14 ;  /* 0x8000000ead0e7c23 */ /* 0x000fe2000801000e */
[----:B------:R-:W-:Y:S02]  /*11d00*/  ISETP.GE.AND P0, PT, R172, R234, PT ;  /* 0x000000eaac00720c */ /* 0x000fe40003f06270 */
[----:B------:R-:W-:Y:S01]  /*11d10*/  I2FP.F32.S32 R16, R16 ;  /* 0x0000001000107245 */ /* 0x000fe20000201400 */
[----:B------:R-:W-:Y:S01]  /*11d20*/  FFMA.FTZ R11, R8, -UR14, R11 ;  /* 0x8000000e080b7c23 */ /* 0x000fe2000801000b */
[----:B------:R-:W-:Y:S02]  /*11d30*/  IABS R171, R171 ;  /* 0x000000ab00ab7213 */ /* 0x000fe40000000000 */
[----:B------:R-:W-:Y:S01]  /*11d40*/  ISETP.GE.OR P0, PT, R172, R233, !P0 ;  /* 0x000000e9ac00720c */ /* 0x000fe20004706670 */
[----:B------:R-:W-:Y:S01]  /*11d50*/  FFMA.FTZ R25, R16, -UR14, R25 ;  /* 0x8000000e10197c23 */ /* 0x000fe20008010019 */
[----:B------:R-:W-:Y:S02]  /*11d60*/  FSEL R12, R7, -INF , !P6 ;  /* 0xff800000070c7808 */ /* 0x000fe40007000000 */
[----:B------:R-:W-:Y:S02]  /*11d70*/  I2FP.F32.S32 R171, R171 ;  /* 0x000000ab00ab7245 */ /* 0x000fe40000201400 */
[----:B------:R-:W-:Y:S02]  /*11d80*/  IABS R13, R13 ;  /* 0x0000000d000d7213 */ /* 0x000fe40000000000 */
[----:B------:R-:W-:Y:S01]  /*11d90*/  FSEL R16, R10, -INF , !P1 ;  /* 0xff8000000a107808 */ /* 0x000fe20004800000 */
[----:B------:R-:W-:Y:S01]  /*11da0*/  FFMA.FTZ R24, R171, -UR14, R24 ;  /* 0x8000000eab187c23 */ /* 0x000fe20008010018 */
[----:B------:R-:W-:Y:S02]  /*11db0*/  IADD3 R8, R235, -R170, RZ ;  /* 0x800000aaeb087210 */ /* 0x000fe40007ffe0ff */
[----:B------:R-:W-:Y:S02]  /*11dc0*/  FSEL R202, R14, -INF , !P3 ;  /* 0xff8000000eca7808 */ /* 0x000fe40005800000 */
[----:B------:R-:W-:Y:S02]  /*11dd0*/  IADD3 R7, R238, -R4, RZ ;  /* 0x80000004ee077210 */ /* 0x000fe40007ffe0ff */
[----:B------:R-:W-:Y:S02]  /*11de0*/  FSEL R10, R11, -INF , !P0 ;  /* 0xff8000000b0a7808 */ /* 0x000fe40004000000 */
[C---:B------:R-:W-:Y:S02]  /*11df0*/  ISETP.GE.AND P3, PT, R168.reuse, R237, PT ;  /* 0x000000eda800720c */ /* 0x040fe40003f66270 */
[----:B------:R-:W-:Y:S02]  /*11e00*/  IADD3 R11, R235, -R168, RZ ;  /* 0x800000a8eb0b7210 */ /* 0x000fe40007ffe0ff */
[----:B------:R-:W-:Y:S02]  /*11e10*/  I2FP.F32.S32 R13, R13 ;  /* 0x0000000d000d7245 */ /* 0x000fe40000201400 */
[----:B------:R-:W-:Y:S02]  /*11e20*/  IABS R8, R8 ;  /* 0x0000000800087213 */ /* 0x000fe40000000000 */
[----:B------:R-:W-:Y:S01]  /*11e30*/  IABS R7, R7 ;  /* 0x0000000700077213 */ /* 0x000fe20000000000 */
[----:B------:R-:W-:Y:S01]  /*11e40*/  FFMA.FTZ R18, R13, -UR14, R18 ;  /* 0x8000000e0d127c23 */ /* 0x000fe20008010012 */
[----:B------:R-:W-:Y:S02]  /*11e50*/  ISETP.GE.OR P3, PT, R168, R236, !P3 ;  /* 0x000000eca800720c */ /* 0x000fe40005f66670 */
[----:B------:R-:W-:Y:S02]  /*11e60*/  IABS R11, R11 ;  /* 0x0000000b000b7213 */ /* 0x000fe40000000000 */
[----:B------:R-:W-:Y:S02]  /*11e70*/  I2FP.F32.S32 R8, R8 ;  /* 0x0000000800087245 */ /* 0x000fe40000201400 */
[----:B------:R-:W-:Y:S02]  /*11e80*/  FSEL R200, R15, -INF , !P4 ;  /* 0xff8000000fc87808 */ /* 0x000fe40006000000 */
[----:B------:R-:W-:Y:S01]  /*11e90*/  I2FP.F32.S32 R7, R7 ;  /* 0x0000000700077245 */ /* 0x000fe20000201400 */
[----:B------:R-:W-:Y:S01]  /*11ea0*/  FFMA.FTZ R19, R8, -UR14, R19 ;  /* 0x8000000e08137c23 */ /* 0x000fe20008010013 */
[----:B------:R-:W-:Y:S01]  /*11eb0*/  FSEL R189, R24, -INF , !P3 ;  /* 0xff80000018bd7808 */ /* 0x000fe20005800000 */
[----:B------:R-:W-:Y:S01]  /*11ec0*/  VIADD R8, R3, 0x31 ;  /* 0x0000003103087836 */ /* 0x000fe20000000000 */
[----:B------:R-:W-:Y:S01]  /*11ed0*/  ISETP.GE.AND P4, PT, R6, R237, PT ;  /* 0x000000ed0600720c */ /* 0x000fe20003f86270 */
[----:B------:R-:W-:Y:S01]  /*11ee0*/  FFMA.FTZ R28, R7, -UR14, R28 ;  /* 0x8000000e071c7c23 */ /* 0x000fe2000801001c */
[----:B------:R-:W-:Y:S02]  /*11ef0*/  ISETP.GE.AND P2, PT, R170, R234, PT ;  /* 0x000000eaaa00720c */ /* 0x000fe40003f46270 */
[----:B------:R-:W-:Y:S02]  /*11f00*/  I2FP.F32.S32 R11, R11 ;  /* 0x0000000b000b7245 */ /* 0x000fe40000201400 */
[-C--:B------:R-:W-:Y:S02]  /*11f10*/  ISETP.GE.AND P3, PT, R4, R237.reuse, PT ;  /* 0x000000ed0400720c */ /* 0x080fe40003f66270 */
[-C--:B------:R-:W-:Y:S01]  /*11f20*/  ISETP.GE.AND P6, PT, R170, R237.reuse, PT ;  /* 0x000000edaa00720c */ /* 0x080fe20003fc6270 */
[----:B------:R-:W-:Y:S01]  /*11f30*/  FFMA.FTZ R26, R11, -UR14, R26 ;  /* 0x8000000e0b1a7c23 */ /* 0x000fe2000801001a */
[C---:B------:R-:W-:Y:S02]  /*11f40*/  ISETP.GE.AND P1, PT, R165.reuse, R237, PT ;  /* 0x000000eda500720c */ /* 0x040fe40003f26270 */
[----:B------:R-:W-:Y:S02]  /*11f50*/  FSEL R174, R18, -INF , !P5 ;  /* 0xff80000012ae7808 */ /* 0x000fe40006800000 */
[----:B------:R-:W-:Y:S02]  /*11f60*/  ISETP.GE.OR P4, PT, R6, R236, !P4 ;  /* 0x000000ec0600720c */ /* 0x000fe40006786670 */
[-C--:B------:R-:W-:Y:S02]  /*11f70*/  ISETP.GE.OR P2, PT, R170, R233.reuse, !P2 ;  /* 0x000000e9aa00720c */ /* 0x080fe40005746670 */
[----:B------:R-:W-:Y:S02]  /*11f80*/  ISETP.GE.AND P5, PT, R6, R234, PT ;  /* 0x000000ea0600720c */ /* 0x000fe40003fa6270 */
[-C--:B------:R-:W-:Y:S02]  /*11f90*/  ISETP.GE.OR P3, PT, R4, R236.reuse, !P3 ;  /* 0x000000ec0400720c */ /* 0x080fe40005f66670 */
[-C--:B------:R-:W-:Y:S02]  /*11fa0*/  ISETP.GE.OR P6, PT, R170, R236.reuse, !P6 ;  /* 0x000000ecaa00720c */ /* 0x080fe400077c6670 */
[----:B------:R-:W-:Y:S02]  /*11fb0*/  ISETP.GE.OR P1, PT, R165, R236, !P1 ;  /* 0x000000eca500720c */ /* 0x000fe40004f26670 */
[----:B------:R-:W-:Y:S02]  /*11fc0*/  IADD3 R11, R235, -R4, RZ ;  /* 0x80000004eb0b7210 */ /* 0x000fe40007ffe0ff */
[----:B------:R-:W-:Y:S02]  /*11fd0*/  FSEL R187, R25, -INF , !P4 ;  /* 0xff80000019bb7808 */ /* 0x000fe40006000000 */
[----:B------:R-:W-:Y:S02]  /*11fe0*/  FSEL R172, R19, -INF , !P2 ;  /* 0xff80000013ac7808 */ /* 0x000fe40005000000 */
[----:B------:R-:W-:Y:S02]  /*11ff0*/  FSEL R185, R28, -INF , !P3 ;  /* 0xff8000001cb97808 */ /* 0x000fe40005800000 */
[----:B------:R-:W-:Y:S01]  /*12000*/  ISETP.GE.OR P5, PT, R6, R233, !P5 ;  /* 0x000000e90600720c */ /* 0x000fe20006fa6670 */
[----:B------:R-:W-:Y:S01]  /*12010*/  IMAD.IADD R6, R235, 0x1, -R6 ;  /* 0x00000001eb067824 */ /* 0x000fe200078e0a06 */
[-C--:B------:R-:W-:Y:S02]  /*12020*/  ISETP.GE.AND P4, PT, R4, R234.reuse, PT ;  /* 0x000000ea0400720c */ /* 0x080fe40003f86270 */
[C---:B------:R-:W-:Y:S02]  /*12030*/  ISETP.GE.AND P2, PT, R8.reuse, R237, PT ;  /* 0x000000ed0800720c */ /* 0x040fe40003f46270 */
[----:B------:R-:W-:Y:S02]  /*12040*/  ISETP.GE.AND P3, PT, R8, R234, PT ;  /* 0x000000ea0800720c */ /* 0x000fe40003f66270 */
[----:B------:R-:W-:Y:S01]  /*12050*/  FSEL R173, R17, -INF , !P6 ;  /* 0xff80000011ad7808 */ /* 0x000fe20007000000 */
[----:B------:R-:W-:Y:S01]  /*12060*/  IMAD.IADD R17, R235, 0x1, -R165 ;  /* 0x00000001eb117824 */ /* 0x000fe200078e0aa5 */
[----:B------:R-:W-:Y:S01]  /*12070*/  FSEL R248, R20, -INF , !P1 ;  /* 0xff80000014f87808 */ /* 0x000fe20004800000 */
[----:B------:R-:W-:Y:S01]  /*12080*/  IMAD.IADD R20, R238, 0x1, -R8 ;  /* 0x00000001ee147824 */ /* 0x000fe200078e0a08 */
[----:B------:R-:W-:Y:S02]  /*12090*/  IABS R11, R11 ;  /* 0x0000000b000b7213 */ /* 0x000fe40000000000 */
[----:B------:R-:W-:Y:S02]  /*120a0*/  IADD3 R7, R3, 0x38, RZ ;  /* 0x0000003803077810 */ /* 0x000fe40007ffe0ff */
[-C--:B------:R-:W-:Y:S02]  /*120b0*/  ISETP.GE.OR P4, PT, R4, R233.reuse, !P4 ;  /* 0x000000e90400720c */ /* 0x080fe40006786670 */
[----:B------:R-:W-:Y:S01]  /*120c0*/  ISETP.GE.OR P2, PT, R8, R236, !P2 ;  /* 0x000000ec0800720c */ /* 0x000fe20005746670 */
[----:B------:R-:W-:Y:S01]  /*120d0*/  IMAD.IADD R13, R238, 0x1, -R7 ;  /* 0x00000001ee0d7824 */ /* 0x000fe200078e0a07 */
[----:B------:R-:W-:Y:S02]  /*120e0*/  ISETP.GE.OR P3, PT, R8, R233, !P3 ;  /* 0x000000e90800720c */ /* 0x000fe40005f66670 */
[----:B------:R-:W-:Y:S02]  /*120f0*/  IADD3 R4, R235, -R8, RZ ;  /* 0x80000008eb047210 */ /* 0x000fe40007ffe0ff */
[----:B------:R-:W-:Y:S02]  /*12100*/  IABS R8, R6 ;  /* 0x0000000600087213 */ /* 0x000fe40000000000 */
[----:B------:R-:W-:Y:S02]  /*12110*/  I2FP.F32.S32 R11, R11 ;  /* 0x0000000b000b7245 */ /* 0x000fe40000201400 */
[----:B------:R-:W-:Y:S02]  /*12120*/  FMNMX.FTZ R6, R169, R0, !PT ;  /* 0x00000000a9067209 */ /* 0x000fe40007810000 */
[----:B------:R-:W-:Y:S01]  /*12130*/  IABS R17, R17 ;  /* 0x0000001100117213 */ /* 0x000fe20000000000 */
[----:B------:R-:W-:Y:S01]  /*12140*/  FFMA.FTZ R30, R11, -UR14, R30 ;  /* 0x8000000e0b1e7c23 */ /* 0x000fe2000801001e */
[----:B------:R-:W-:Y:S02]  /*12150*/  IABS R20, R20 ;  /* 0x0000001400147213 */ /* 0x000fe40000000000 */
[----:B------:R-:W-:Y:S02]  /*12160*/  FMNMX.FTZ R6, R167, R6, !PT ;  /* 0x00000006a7067209 */ /* 0x000fe40007810000 */
[----:B------:R-:W-:Y:S02]  /*12170*/  I2FP.F32.S32 R17, R17 ;  /* 0x0000001100117245 */ /* 0x000fe40000201400 */
[----:B------:R-:W-:Y:S02]  /*12180*/  I2FP.F32.S32 R20, R20 ;  /* 0x0000001400147245 */ /* 0x000fe40000201400 */
[----:B------:R-:W-:Y:S01]  /*12190*/  FMNMX.FTZ R11, R166, R2, !PT ;  /* 0x00000002a60b7209 */ /* 0x000fe20007810000 */
[----:B------:R-:W-:Y:S01]  /*121a0*/  FFMA.FTZ R22, R17, -UR14, R22 ;  /* 0x8000000e11167c23 */ /* 0x000fe20008010016 */
[----:B------:R-:W-:Y:S01]  /*121b0*/  ISETP.GE.AND P0, PT, R165, R234, PT ;  /* 0x000000eaa500720c */ /* 0x000fe20003f06270 */
[----:B------:R-:W-:Y:S01]  /*121c0*/  FFMA.FTZ R29, R20, -UR14, R29 ;  /* 0x8000000e141d7c23 */ /* 0x000fe2000801001d */
[----:B------:R-:W-:Y:S02]  /*121d0*/  IABS R13, R13 ;  /* 0x0000000d000d7213 */ /* 0x000fe40000000000 */
[----:B------:R-:W-:Y:S02]  /*121e0*/  FMNMX.FTZ R6, R5, R6, !PT ;  /* 0x0000000605067209 */ /* 0x000fe40007810000 */
[----:B------:R-:W-:Y:S02]  /*121f0*/  FMNMX.FTZ R11, R12, R11, !PT ;  /* 0x0000000b0c0b7209 */ /* 0x000fe40007810000 */
[----:B------:R-:W-:Y:S02]  /*12200*/  ISETP.GE.OR P0, PT, R165, R233, !P0 ;  /* 0x000000e9a500720c */ /* 0x000fe40004706670 */
[----:B------:R-:W-:Y:S02]  /*12210*/  I2FP.F32.S32 R13, R13 ;  /* 0x0000000d000d7245 */ /* 0x000fe40000201400 */
[----:B------:R-:W-:Y:S02]  /*12220*/  FMNMX.FTZ R6, R9, R6, !PT ;  /* 0x0000000609067209 */ /* 0x000fe40007810000 */
[----:B------:R-:W-:Y:S01]  /*12230*/  FMNMX.FTZ R11, R16, R11, !PT ;  /* 0x0000000b100b7209 */ /* 0x000fe20007810000 */
[----:B------:R-:W-:Y:S01]  /*12240*/  FFMA.FTZ R32, R13, -UR14, R32 ;  /* 0x8000000e0d207c23 */ /* 0x000fe20008010020 */
[----:B------:R-:W-:Y:S02]  /*12250*/  FSEL R190, R22, -INF , !P0 ;  /* 0xff80000016be7808 */ /* 0x000fe40004000000 */
[----:B------:R-:W-:Y:S02]  /*12260*/  FSEL R183, R29, -INF , !P2 ;  /* 0xff8000001db77808 */ /* 0x000fe40005000000 */
[----:B------:R-:W-:Y:S02]  /*12270*/  FMNMX.FTZ R6, R203, R6, !PT ;  /* 0x00000006cb067209 */ /* 0x000fe40007810000 */
[C---:B------:R-:W-:Y:S02]  /*12280*/  ISETP.GE.AND P0, PT, R7.reuse, R237, PT ;  /* 0x000000ed0700720c */ /* 0x040fe40003f06270 */
[----:B------:R-:W-:Y:S02]  /*12290*/  ISETP.GE.AND P2, PT, R7, R234, PT ;  /* 0x000000ea0700720c */ /* 0x000fe40003f46270 */
[----:B------:R-:W-:Y:S01]  /*122a0*/  FMNMX.FTZ R13, R10, R11, !PT ;  /* 0x0000000b0a0d7209 */ /* 0x000fe20007810000 */
[C---:B------:R-:W-:Y:S01]  /*122b0*/  IMAD.IADD R11, R235.reuse, 0x1, -R7 ;  /* 0x00000001eb0b7824 */ /* 0x040fe200078e0a07 */
[----:B------:R-:W-:Y:S02]  /*122c0*/  IADD3 R14, R235, -R164, RZ ;  /* 0x800000a4eb0e7210 */ /* 0x000fe40007ffe0ff */
[----:B------:R-:W-:Y:S02]  /*122d0*/  FMNMX.FTZ R6, R201, R6, !PT ;  /* 0x00000006c9067209 */ /* 0x000fe40007810000 */
[C---:B------:R-:W-:Y:S02]  /*122e0*/  ISETP.GE.OR P0, PT, R7.reuse, R236, !P0 ;  /* 0x000000ec0700720c */ /* 0x040fe40004706670 */
[----:B------:R-:W-:Y:S02]  /*122f0*/  ISETP.GE.OR P2, PT, R7, R233, !P2 ;  /* 0x000000e90700720c */ /* 0x000fe40005746670 */
[----:B------:R-:W-:Y:S02]  /*12300*/  FMNMX.FTZ R7, R202, R13, !PT ;  /* 0x0000000dca077209 */ /* 0x000fe40007810000 */
[----:B------:R-:W-:Y:S02]  /*12310*/  IABS R4, R4 ;  /* 0x0000000400047213 */ /* 0x000fe40000000000 */
[----:B------:R-:W-:Y:S02]  /*12320*/  IABS R14, R14 ;  /* 0x0000000e000e7213 */ /* 0x000fe40000000000 */
[----:B------:R-:W-:Y:S02]  /*12330*/  FMNMX.FTZ R6, R175, R6, !PT ;  /* 0x00000006af067209 */ /* 0x000fe40007810000 */
[----:B------:R-:W-:Y:S02]  /*12340*/  ISETP.GE.AND P6, PT, R164, R237, PT ;  /* 0x000000eda400720c */ /* 0x000fe40003fc6270 */
[----:B------:R-:W-:Y:S02]  /*12350*/  FMNMX.FTZ R7, R200, R7, !PT ;  /* 0x00000007c8077209 */ /* 0x000fe40007810000 */
[----:B------:R-:W-:Y:S02]  /*12360*/  I2FP.F32.S32 R4, R4 ;  /* 0x0000000400047245 */ /* 0x000fe40000201400 */
[----:B------:R-:W-:Y:S02]  /*12370*/  I2FP.F32.S32 R14, R14 ;  /* 0x0000000e000e7245 */ /* 0x000fe40000201400 */
[----:B------:R-:W-:Y:S01]  /*12380*/  FMNMX.FTZ R15, R173, R6, !PT ;  /* 0x00000006ad0f7209 */ /* 0x000fe20007810000 */
[----:B------:R-:W-:Y:S01]  /*12390*/  FFMA.FTZ R31, R4, -UR14, R31 ;  /* 0x8000000e041f7c23 */ /* 0x000fe2000801001f */
[----:B------:R-:W-:Y:S01]  /*123a0*/  ISETP.GE.OR P6, PT, R164, R236, !P6 ;  /* 0x000000eca400720c */ /* 0x000fe200077c6670 */
[----:B------:R-:W-:Y:S01]  /*123b0*/  FFMA.FTZ R23, R14, -UR14, R23 ;  /* 0x8000000e0e177c23 */ /* 0x000fe20008010017 */
[----:B------:R-:W-:Y:S02]  /*123c0*/  FMNMX.FTZ R7, R174, R7, !PT ;  /* 0x00000007ae077209 */ /* 0x000fe40007810000 */
[-C--:B------:R-:W-:Y:S02]  /*123d0*/  ISETP.GE.AND P1, PT, R164, R234.reuse, PT ;  /* 0x000000eaa400720c */ /* 0x080fe40003f26270 */
[----:B------:R-:W-:Y:S02]  /*123e0*/  FSEL R191, R21, -INF , !P6 ;  /* 0xff80000015bf7808 */ /* 0x000fe40007000000 */
[----:B------:R-:W-:Y:S02]  /*123f0*/  FMNMX.FTZ R4, R248, R15, !PT ;  /* 0x0000000ff8047209 */ /* 0x000fe40007810000 */
[----:B------:R-:W-:Y:S02]  /*12400*/  IADD3 R3, R3, 0x39, RZ ;  /* 0x0000003903037810 */ /* 0x000fe40007ffe0ff */
[----:B------:R-:W-:Y:S02]  /*12410*/  FMNMX.FTZ R7, R172, R7, !PT ;  /* 0x00000007ac077209 */ /* 0x000fe40007810000 */
[----:B------:R-:W-:Y:S01]  /*12420*/  ISETP.GE.AND P6, PT, R168, R234, PT ;  /* 0x000000eaa800720c */ /* 0x000fe20003fc6270 */
[----:B------:R-:W-:Y:S01]  /*12430*/  IMAD.IADD R14, R238, 0x1, -R3 ;  /* 0x00000001ee0e7824 */ /* 0x000fe200078e0a03 */
[-C--:B------:R-:W-:Y:S02]  /*12440*/  ISETP.GE.OR P1, PT, R164, R233.reuse, !P1 ;  /* 0x000000e9a400720c */ /* 0x080fe40004f26670 */
[----:B------:R-:W-:Y:S02]  /*12450*/  I2FP.F32.S32 R8, R8 ;  /* 0x0000000800087245 */ /* 0x000fe40000201400 */
[----:B------:R-:W-:Y:S02]  /*12460*/  FMNMX.FTZ R4, R191, R4, !PT ;  /* 0x00000004bf047209 */ /* 0x000fe40007810000 */
[----:B------:R-:W-:Y:S01]  /*12470*/  ISETP.GE.OR P6, PT, R168, R233, !P6 ;  /* 0x000000e9a800720c */ /* 0x000fe200077c6670 */
[----:B------:R-:W-:Y:S01]  /*12480*/  FFMA.FTZ R27, R8, -UR14, R27 ;  /* 0x8000000e081b7c23 */ /* 0x000fe2000801001b */
[----:B------:R-:W-:Y:S02]  /*12490*/  FSEL R188, R23, -INF , !P1 ;  /* 0xff80000017bc7808 */ /* 0x000fe40004800000 */
[----:B------:R-:W-:Y:S02]  /*124a0*/  FMNMX.FTZ R7, R190, R7, !PT ;  /* 0x00000007be077209 */ /* 0x000fe40007810000 */
[----:B------:R-:W-:Y:S02]  /*124b0*/  FMNMX.FTZ R8, R189, R4, !PT ;  /* 0x00000004bd087209 */ /* 0x000fe40007810000 */
[----:B------:R-:W-:Y:S02]  /*124c0*/  FSEL R186, R26, -INF , !P6 ;  /* 0xff8000001aba7808 */ /* 0x000fe40007000000 */
[----:B------:R-:W-:Y:S02]  /*124d0*/  FMNMX.FTZ R7, R188, R7, !PT ;  /* 0x00000007bc077209 */ /* 0x000fe40007810000 */
[----:B------:R-:W-:Y:S02]  /*124e0*/  IABS R14, R14 ;  /* 0x0000000e000e7213 */ /* 0x000fe40000000000 */
[----:B------:R-:W-:Y:S02]  /*124f0*/  IABS R11, R11 ;  /* 0x0000000b000b7213 */ /* 0x000fe40000000000 */
[----:B------:R-:W-:Y:S02]  /*12500*/  IADD3 R6, R235, -R3, RZ ;  /* 0x80000003eb067210 */ /* 0x000fe40007ffe0ff */
[----:B------:R-:W-:Y:S02]  /*12510*/  FMNMX.FTZ R8, R187, R8, !PT ;  /* 0x00000008bb087209 */ /* 0x000fe40007810000 */
[----:B------:R-:W-:Y:S02]  /*12520*/  FSEL R184, R27, -INF , !P5 ;  /* 0xff8000001bb87808 */ /* 0x000fe40006800000 */
[----:B------:R-:W-:Y:S01]  /*12530*/  FMNMX.FTZ R7, R186, R7, !PT ;  /* 0x00000007ba077209 */ /* 0x000fe20007810000 */
[----:B------:R-:W-:Y:S01]  /*12540*/  LDSM.16.MT88.4 R24, [R222+0x10000] ;  /* 0x01000000de18783b */ /* 0x000fe20000004200 */
[----:B------:R-:W-:Y:S02]  /*12550*/  I2FP.F32.S32 R14, R14 ;  /* 0x0000000e000e7245 */ /* 0x000fe40000201400 */
[----:B------:R-:W-:Y:S02]  /*12560*/  I2FP.F32.S32 R11, R11 ;  /* 0x0000000b000b7245 */ /* 0x000fe40000201400 */
[----:B------:R-:W-:Y:S01]  /*12570*/  IABS R6, R6 ;  /* 0x0000000600067213 */ /* 0x000fe20000000000 */
[----:B------:R-:W-:Y:S01]  /*12580*/  FFMA.FTZ R33, R14, -UR14, R33 ;  /* 0x8000000e0e217c23 */ /* 0x000fe20008010021 */
[----:B------:R-:W-:Y:S01]  /*12590*/  FMNMX.FTZ R8, R185, R8, !PT ;  /* 0x00000008b9087209 */ /* 0x000fe20007810000 */
[----:B------:R-:W-:Y:S01]  /*125a0*/  FFMA.FTZ R34, R11, -UR14, R34 ;  /* 0x8000000e0b227c23 */ /* 0x000fe20008010022 */
[C---:B------:R-:W-:Y:S02]  /*125b0*/  ISETP.GE.AND P1, PT, R3.reuse, R237, PT ;  /* 0x000000ed0300720c */ /* 0x040fe40003f26270 */
[----:B------:R-:W-:Y:S02]  /*125c0*/  FSEL R180, R30, -INF , !P4 ;  /* 0xff8000001eb47808 */ /* 0x000fe40006000000 */
[----:B------:R-:W-:Y:S02]  /*125d0*/  FMNMX.FTZ R13, R184, R7, !PT ;  /* 0x00000007b80d7209 */ /* 0x000fe40007810000 */
[----:B------:R-:W-:Y:S02]  /*125e0*/  I2FP.F32.S32 R6, R6 ;  /* 0x0000000600067245 */ /* 0x000fe40000201400 */
[----:B------:R-:W-:Y:S02]  /*125f0*/  FSEL R181, R32, -INF , !P0 ;  /* 0xff80000020b57808 */ /* 0x000fe40004000000 */
[----:B------:R-:W-:Y:S01]  /*12600*/  ISETP.GE.OR P1, PT, R3, R236, !P1 ;  /* 0x000000ec0300720c */ /* 0x000fe20004f26670 */
[----:B------:R-:W-:Y:S01]  /*12610*/  FFMA.FTZ R35, R6, -UR14, R35 ;  /* 0x8000000e06237c23 */ /* 0x000fe20008010023 */
[----:B------:R-:W-:Y:S02]  /*12620*/  FMNMX.FTZ R8, R183, R8, !PT ;  /* 0x00000008b7087209 */ /* 0x000fe40007810000 */
[----:B------:R-:W-:Y:S02]  /*12630*/  FSEL R178, R31, -INF , !P3 ;  /* 0xff8000001fb27808 */ /* 0x000fe40005800000 */
[----:B------:R-:W-:Y:S02]  /*12640*/  FMNMX.FTZ R13, R180, R13, !PT ;  /* 0x0000000db40d7209 */ /* 0x000fe40007810000 */
[----:B------:R-:W-:Y:S02]  /*12650*/  ISETP.GE.AND P0, PT, R3, R234, PT ;  /* 0x000000ea0300720c */ /* 0x000fe40003f06270 */
[----:B------:R-:W-:Y:S02]  /*12660*/  FSEL R179, R33, -INF , !P1 ;  /* 0xff80000021b37808 */ /* 0x000fe40004800000 */
[----:B------:R-:W-:Y:S02]  /*12670*/  FMNMX.FTZ R8, R181, R8, !PT ;  /* 0x00000008b5087209 */ /* 0x000fe40007810000 */
[----:B------:R-:W-:Y:S02]  /*12680*/  FSEL R176, R34, -INF , !P2 ;  /* 0xff80000022b07808 */ /* 0x000fe40005000000 */
[----:B------:R-:W-:Y:S02]  /*12690*/  ISETP.GE.OR P0, PT, R3, R233, !P0 ;  /* 0x000000e90300720c */ /* 0x000fe40004706670 */
        /* <DEDUP_REMOVED lines=16> */
[----:B--2---:R-:W-:Y:S03]  /*127a0*/  FMNMX.FTZ R3, R4, R3, !PT ;  /* 0x0000000304037209 */ /* 0x004fe60007810000 */
[--C-:B------:R-:W-:Y:S01]  /*127b0*/  FFMA.FTZ R193, R5, UR4, -R182.reuse ;  /* 0x0000000405c17c23 */ /* 0x100fe200080108b6 */
[C---:B------:R-:W-:Y:S01]  /*127c0*/  FSETP.NEU.FTZ.AND P0, PT, R3.reuse, -INF , PT ;  /* 0xff8000000300780b */ /* 0x040fe20003f1d000 */
[----:B------:R-:W-:Y:S01]  /*127d0*/  FMUL.FTZ R177, R3, UR4 ;  /* 0x0000000403b17c20 */ /* 0x000fe20008410000 */
[----:B------:R-:W-:Y:S01]  /*127e0*/  FSEL R5, R164, RZ, P1 ;  /* 0x000000ffa4057208 */ /* 0x000fe20000800000 */
[--C-:B------:R-:W-:Y:S01]  /*127f0*/  FFMA.FTZ R194, R167, UR4, -R182.reuse ;  /* 0x00000004a7c27c23 */ /* 0x100fe200080108b6 */
[--C-:B------:R-:W-:Y:S01]  /*12800*/  FFMA.FTZ R197, R169, UR4, -R182.reuse ;  /* 0x00000004a9c57c23 */ /* 0x100fe200080108b6 */
[----:B------:R-:W-:Y:S01]  /*12810*/  FFMA.FTZ R192, R9, UR4, -R182 ;  /* 0x0000000409c07c23 */ /* 0x000fe200080108b6 */
[----:B------:R-:W-:Y:S01]  /*12820*/  FSEL R177, R177, RZ, P0 ;  /* 0x000000ffb1b17208 */ /* 0x000fe20000000000 */
[----:B------:R-:W-:Y:S01]  /*12830*/  FADD.FTZ R0, -R5, R0 ;  /* 0x0000000005007221 */ /* 0x000fe20000010100 */
[----:B------:R-:W-:Y:S01]  /*12840*/  FSEL R5, R3, RZ, P0 ;  /* 0x000000ff03057208 */ /* 0x000fe20000000000 */
[----:B------:R-:W-:Y:S01]  /*12850*/  MUFU.EX2 R194, R194 ;  /* 0x000000c200c27308 */ /* 0x000fe20000000800 */
[----:B------:R-:W-:Y:S01]  /*12860*/  FFMA.FTZ R198, R175, UR4, -R182 ;  /* 0x00000004afc67c23 */ /* 0x000fe200080108b6 */
[--C-:B------:R-:W-:Y:S01]  /*12870*/  FFMA.FTZ R199, R166, UR4, -R177.reuse ;  /* 0x00000004a6c77c23 */ /* 0x100fe200080108b1 */
[--C-:B------:R-:W-:Y:S01]  /*12880*/  FFMA.FTZ R166, R16, UR4, -R177.reuse ;  /* 0x0000000410a67c23 */ /* 0x100fe200080108b1 */
[----:B------:R-:W-:Y:S01]  /*12890*/  FMUL.FTZ R6, R0, UR4 ;  /* 0x0000000400067c20 */ /* 0x000fe20008410000 */
[----:B------:R-:W1:Y:S01]  /*128a0*/  LDSM.16.MT88.4 R16, [R224+0x10000] ;  /* 0x01000000e010783b */ /* 0x000e620000004200 */
[----:B------:R-:W-:Y:S01]  /*128b0*/  FADD.FTZ R0, -R5, R2 ;  /* 0x0000000205007221 */ /* 0x000fe20000010100 */
[--C-:B------:R-:W-:Y:S01]  /*128c0*/  FFMA.FTZ R167, R12, UR4, -R177.reuse ;  /* 0x000000040ca77c23 */ /* 0x100fe200080108b1 */
[--C-:B------:R-:W-:Y:S02]  /*128d0*/  FFMA.FTZ R195, R10, UR4, -R177.reuse ;  /* 0x000000040ac37c23 */ /* 0x100fe400080108b1 */
[----:B------:R-:W2:Y:S01]  /*128e0*/  MUFU.EX2 R197, R197 ;  /* 0x000000c500c57308 */ /* 0x000ea20000000800 */
[----:B------:R-:W-:Y:S01]  /*128f0*/  FMUL.FTZ R8, R0, UR4 ;  /* 0x0000000400087c20 */ /* 0x000fe20008410000 */
[--C-:B------:R-:W-:Y:S01]  /*12900*/  FFMA.FTZ R246, R172, UR4, -R177.reuse ;  /* 0x00000004acf67c23 */ /* 0x100fe200080108b1 */
[--C-:B------:R-:W-:Y:S01]  /*12910*/  FFMA.FTZ R185, R185, UR4, -R182.reuse ;  /* 0x00000004b9b97c23 */ /* 0x100fe200080108b6 */
[--C-:B------:R-:W-:Y:S01]  /*12920*/  FFMA.FTZ R183, R183, UR4, -R182.reuse ;  /* 0x00000004b7b77c23 */ /* 0x100fe200080108b6 */
        /* <DEDUP_REMOVED lines=9> */
[----:B------:R-:W-:Y:S01]  /*129c0*/  LDSM.16.MT88.4 R172, [R222+0x14800] ;  /* 0x01480000deac783b */ /* 0x000fe20000004200 */
[--C-:B------:R-:W-:Y:S03]  /*129d0*/  FFMA.FTZ R200, R200, UR4, -R177.reuse ;  /* 0x00000004c8c87c23 */ /* 0x100fe600080108b1 */
[----:B------:R-:W3:Y:S01]  /*129e0*/  MUFU.EX2 R192, R192 ;  /* 0x000000c000c07308 */ /* 0x000ee20000000800 */
[----:B--2---:R-:W-:Y:S01]  /*129f0*/  F2FP.BF16.F32.PACK_AB R168, R194, R197 ;  /* 0x000000c5c2a8723e */ /* 0x004fe200000010ff */
        /* <DEDUP_REMOVED lines=210> */
[C---:B-1----:R-:W-:Y:S03]  /*13720*/  HMMA.16816.F32.BF16 R124, R168.reuse, R140, R124 ;  /* 0x0000008ca87c723c */ /* 0x042fe6000004187c */
[----:B------:R-:W-:Y:S01]  /*13730*/  F2FP.BF16.F32.PACK_AB R132, R201, R196 ;  /* 0x000000c4c984723e */ /* 0x000fe200000010ff */
[----:B------:R-:W-:Y:S01]  /*13740*/  FFMA.FTZ R197, R2, R247, R197 ;  /* 0x000000f702c57223 */ /* 0x000fe200000100c5 */
[----:B------:R-:W-:Y:S01]  /*13750*/  F2FP.BF16.F32.PACK_AB R134, R203, R198 ;  /* 0x000000c6cb86723e */ /* 0x000fe200000010ff */
[----:B------:R-:W-:Y:S01]  /*13760*/  HMMA.16816.F32.BF16 R128, R168, R142, R128 ;  /* 0x0000008ea880723c */ /* 0x000fe20000041880 */
[----:B------:R-:W1:Y:S04]  /*13770*/  LDSM.16.MT88.4 R140, [R224+0x12800] ;  /* 0x01280000e08c783b */ /* 0x000e680000004200 */
[----:B------:R-:W-:Y:S01]  /*13780*/  F2FP.BF16.F32.PACK_AB R133, R200, R251 ;  /* 0x000000fbc885723e */ /* 0x000fe200000010ff */
[----:B------:R-:W-:Y:S01]  /*13790*/  FFMA.FTZ R199, R0, R245, R199 ;  /* 0x000000f500c77223 */ /* 0x000fe200000100c7 */
[----:B---3--:R-:W-:Y:S01]  /*137a0*/  F2FP.BF16.F32.PACK_AB R135, R246, R202 ;  /* 0x000000caf687723e */ /* 0x008fe200000010ff */
[----:B------:R-:W-:Y:S01]  /*137b0*/  FADD.FTZ R194, R194, R197 ;  /* 0x000000c5c2c27221 */ /* 0x000fe20000010000 */
[----:B------:R-:W-:Y:S02]  /*137c0*/  LDSM.16.MT88.4 R168, [R224+0x14800] ;  /* 0x01480000e0a8783b */ /* 0x000fe40000004200 */
[----:B------:R-:W-:Y:S03]  /*137d0*/  FADD.FTZ R199, R167, R199 ;  /* 0x000000c7a7c77221 */ /* 0x000fe60000010000 */
        /* <DEDUP_REMOVED lines=15> */
[C---:B------:R-:W-:Y:S01]  /*138d0*/  HMMA.16816.F32.BF16 R28, R132.reuse, R152, R28 ;  /* 0x00000098841c723c */ /* 0x040fe2000004181c */
[----:B------:R-:W5:Y:S05]  /*138e0*/  MUFU.EX2 R152, R190 ;  /* 0x000000be00987308 */ /* 0x000f6a0000000800 */
[C---:B------:R-:W-:Y:S05]  /*138f0*/  HMMA.16816.F32.BF16 R32, R132.reuse, R154, R32 ;  /* 0x0000009a8420723c */ /* 0x040fea0000041820 */
[----:B------:R5:W2:Y:S01]  /*13900*/  MUFU.EX2 R153, R188 ;  /* 0x000000bc00997308 */ /* 0x000aa20000000800 */
[C---:B-1----:R-:W-:Y:S09]  /*13910*/  HMMA.16816.F32.BF16 R36, R132.reuse, R140, R36 ;  /* 0x0000008c8424723c */ /* 0x042ff20000041824 */
[----:B------:R-:W-:Y:S01]  /*13920*/  MUFU.EX2 R190, R185 ;  /* 0x000000b900be7308 */ /* 0x000fe20000000800 */
[C---:B------:R-:W-:Y:S01]  /*13930*/  HMMA.16816.F32.BF16 R40, R132.reuse, R142, R40 ;  /* 0x0000008e8428723c */ /* 0x040fe20000041828 */
[----:B------:R-:W1:Y:S05]  /*13940*/  LDSM.16.MT88.4 R140, [R224+0x16800] ;  /* 0x01680000e08c783b */ /* 0x000e6a0000004200 */
[C---:B------:R-:W-:Y:S03]  /*13950*/  HMMA.16816.F32.BF16 R44, R132.reuse, R156, R44 ;  /* 0x0000009c842c723c */ /* 0x040fe6000004182c */
[----:B------:R2:W3:Y:S02]  /*13960*/  MUFU.EX2 R156, R186 ;  /* 0x000000ba009c7308 */ /* 0x0004e40000000800 */
[----:B-----5:R-:W-:Y:S01]  /*13970*/  IMAD.MOV.U32 R188, RZ, RZ, R152 ;  /* 0x000000ffffbc7224 */ /* 0x020fe200078e0098 */
[C---:B------:R-:W-:Y:S06]  /*13980*/  HMMA.16816.F32.BF16 R48, R132.reuse, R158, R48 ;  /* 0x0000009e8430723c */ /* 0x040fec0000041830 */
[C---:B------:R-:W-:Y:S06]  /*13990*/  HMMA.16816.F32.BF16 R52, R132.reuse, R160, R52 ;  /* 0x000000a08434723c */ /* 0x040fec0000041834 */
[C---:B------:R-:W-:Y:S01]  /*139a0*/  HMMA.16816.F32.BF16 R56, R132.reuse, R162, R56 ;  /* 0x000000a28438723c */ /* 0x040fe20000041838 */
[----:B------:R-:W-:Y:S04]  /*139b0*/  LDSM.16.MT88.4 R160, [R221+0x13000] ;  /* 0x01300000dda0783b */ /* 0x000fe80000004200 */
[----:B--2---:R-:W-:Y:S01]  /*139c0*/  MOV R186, R153 ;  /* 0x0000009900ba7202 */ /* 0x004fe20000000f00 */
[C---:B------:R-:W-:Y:S03]  /*139d0*/  HMMA.16816.F32.BF16 R60, R132.reuse, R136, R60 ;  /* 0x00000088843c723c */ /* 0x040fe6000004183c */
[----:B------:R-:W-:Y:S02]  /*139e0*/  LDSM.16.MT88.4 R152, [R221+0x11000] ;  /* 0x01100000dd98783b */ /* 0x000fe40000004200 */
[----:B---3--:R-:W-:Y:S01]  /*139f0*/  IMAD.MOV.U32 R184, RZ, RZ, R156 ;  /* 0x000000ffffb87224 */ /* 0x008fe200078e009c */
[C---:B------:R-:W-:Y:S05]  /*13a00*/  HMMA.16816.F32.BF16 R64, R132.reuse, R138, R64 ;  /* 0x0000008a8440723c */ /* 0x040fea0000041840 */
[----:B------:R-:W2:Y:S01]  /*13a10*/  LDSM.16.MT88.4 R136, [R222+0x16800] ;  /* 0x01680000de88783b */ /* 0x000ea20000004200 */
[C---:B------:R-:W-:Y:S06]  /*13a20*/  HMMA.16816.F32.BF16 R68, R132.reuse, R168, R68 ;  /* 0x000000a88444723c */ /* 0x040fec0000041844 */
[C---:B------:R-:W-:Y:S01]  /*13a30*/  HMMA.16816.F32.BF16 R72, R132.reuse, R170, R72 ;  /* 0x000000aa8448723c */ /* 0x040fe20000041848 */
[----:B------:R-:W-:Y:S05]  /*13a40*/  LDSM.16.MT88.4 R156, [R222+0x13000] ;  /* 0x01300000de9c783b */ /* 0x000fea0000004200 */
[C---:B------:R-:W-:Y:S03]  /*13a50*/  HMMA.16816.F32.BF16 R76, R132.reuse, R172, R76 ;  /* 0x000000ac844c723c */ /* 0x040fe6000004184c */
[----:B------:R-:W-:Y:S03]  /*13a60*/  LDSM.16.MT88.4 R168, [R224+0x15000] ;  /* 0x01500000e0a8783b */ /* 0x000fe60000004200 */
[C---:B------:R-:W-:Y:S05]  /*13a70*/  HMMA.16816.F32.BF16 R80, R132.reuse, R174, R80 ;  /* 0x000000ae8450723c */ /* 0x040fea0000041850 */
[----:B------:R-:W-:Y:S01]  /*13a80*/  LDSM.16.MT88.4 R172, [R222+0x15000] ;  /* 0x01500000deac783b */ /* 0x000fe20000004200 */
        /* <DEDUP_REMOVED lines=18> */
[----:B------:R-:W-:Y:S04]  /*13bb0*/  F2FP.BF16.F32.PACK_AB R133, R186, R188 ;  /* 0x000000bcba85723e */ /* 0x000fe800000010ff */
[----:B------:R-:W-:Y:S02]  /*13bc0*/  F2FP.BF16.F32.PACK_AB R135, R187, R184 ;  /* 0x000000b8bb87723e */ /* 0x000fe400000010ff */
[----:B------:R-:W-:Y:S02]  /*13bd0*/  F2FP.BF16.F32.PACK_AB R132, R250, R248 ;  /* 0x000000f8fa84723e */ /* 0x000fe400000010ff */
[----:B------:R-:W-:Y:S07]  /*13be0*/  F2FP.BF16.F32.PACK_AB R134, R191, R252 ;  /* 0x000000fcbf86723e */ /* 0x000fee00000010ff */
        /* <DEDUP_REMOVED lines=21> */
[----:B------:R-:W4:Y:S01]  /*13d40*/  MUFU.EX2 R162, R182 ;  /* 0x000000b600a27308 */ /* 0x000f220000000800 */
[----:B------:R-:W-:Y:S01]  /*13d50*/  MOV R161, R191 ;  /* 0x000000bf00a17202 */ /* 0x000fe20000000f00 */
[C---:B-1----:R-:W-:Y:S08]  /*13d60*/  HMMA.16816.F32.BF16 R60, R132.reuse, R140, R60 ;  /* 0x0000008c843c723c */ /* 0x042ff0000004183c */
[----:B------:R-:W-:Y:S01]  /*13d70*/  MUFU.EX2 R191, R180 ;  /* 0x000000b400bf7308 */ /* 0x000fe20000000800 */
[C---:B------:R-:W-:Y:S01]  /*13d80*/  HMMA.16816.F32.BF16 R64, R132.reuse, R142, R64 ;  /* 0x0000008e8440723c */ /* 0x040fe20000041840 */
[----:B------:R-:W1:Y:S05]  /*13d90*/  LDSM.16.MT88.4 R140, [R222+0x17000] ;  /* 0x01700000de8c783b */ /* 0x000e6a0000004200 */
[C---:B------:R-:W-:Y:S03]  /*13da0*/  HMMA.16816.F32.BF16 R68, R132.reuse, R168, R68 ;  /* 0x000000a88444723c */ /* 0x040fe60000041844 */
[----:B------:R5:W4:Y:S03]  /*13db0*/  MUFU.EX2 R163, R181 ;  /* 0x000000b500a37308 */ /* 0x000b260000000800 */
[C---:B------:R-:W-:Y:S06]  /*13dc0*/  HMMA.16816.F32.BF16 R72, R132.reuse, R170, R72 ;  /* 0x000000aa8448723c */ /* 0x040fec0000041848 */
[C---:B------:R-:W-:Y:S06]  /*13dd0*/  HMMA.16816.F32.BF16 R76, R132.reuse, R172, R76 ;  /* 0x000000ac844c723c */ /* 0x040fec000004184c */
[C---:B------:R-:W-:Y:S01]  /*13de0*/  HMMA.16816.F32.BF16 R80, R132.reuse, R174, R80 ;  /* 0x000000ae8450723c */ /* 0x040fe20000041850 */
[----:B------:R-:W-:Y:S05]  /*13df0*/  LDSM.16.MT88.4 R172, [R221+0x11800] ;  /* 0x01180000ddac783b */ /* 0x000fea0000004200 */
[C---:B--2---:R-:W-:Y:S03]  /*13e00*/  HMMA.16816.F32.BF16 R84, R132.reuse, R136, R84 ;  /* 0x000000888454723c */ /* 0x044fe60000041854 */
[----:B-----5:R-:W-:Y:S03]  /*13e10*/  LDSM.16.MT88.4 R180, [R224+0x13800] ;  /* 0x01380000e0b4783b */ /* 0x020fe60000004200 */
[C---:B------:R-:W-:Y:S05]  /*13e20*/  HMMA.16816.F32.BF16 R88, R132.reuse, R138, R88 ;  /* 0x0000008a8458723c */ /* 0x040fea0000041858 */
[----:B------:R-:W2:Y:S01]  /*13e30*/  LDSM.16.MT88.4 R136, [R221+0x17000] ;  /* 0x01700000dd88783b */ /* 0x000ea20000004200 */
[C---:B------:R-:W-:Y:S06]  /*13e40*/  HMMA.16816.F32.BF16 R92, R132.reuse, R152, R92 ;  /* 0x00000098845c723c */ /* 0x040fec000004185c */
[C---:B------:R-:W-:Y:S06]  /*13e50*/  HMMA.16816.F32.BF16 R96, R132.reuse, R154, R96 ;  /* 0x0000009a8460723c */ /* 0x040fec0000041860 */
[C---:B---3--:R-:W-:Y:S06]  /*13e60*/  HMMA.16816.F32.BF16 R100, R132.reuse, R144, R100 ;  /* 0x000000908464723c */ /* 0x048fec0000041864 */
[C---:B------:R-:W-:Y:S05]  /*13e70*/  HMMA.16816.F32.BF16 R104, R132.reuse, R146, R104 ;  /* 0x000000928468723c */ /* 0x040fea0000041868 */
[--C-:B------:R-:W-:Y:S01]  /*13e80*/  FFMA.FTZ R144, R176, UR4, -R177.reuse ;  /* 0x00000004b0907c23 */ /* 0x100fe200080108b1 */
[C---:B-1----:R-:W-:Y:S03]  /*13e90*/  HMMA.16816.F32.BF16 R108, R132.reuse, R140, R108 ;  /* 0x0000008c846c723c */ /* 0x042fe6000004186c */
[----:B------:R4:W-:Y:S02]  /*13ea0*/  MUFU.EX2 R146, R144 ;  /* 0x0000009000927308 */ /* 0x0009e40000000800 */
[----:B------:R-:W-:Y:S01]  /*13eb0*/  FFMA.FTZ R177, R165, UR4, -R177 ;  /* 0x00000004a5b17c23 */ /* 0x000fe200080108b1 */
[C---:B------:R-:W-:Y:S01]  /*13ec0*/  HMMA.16816.F32.BF16 R112, R132.reuse, R142, R112 ;  /* 0x0000008e8470723c */ /* 0x040fe20000041870 */
[----:B------:R-:W1:Y:S06]  /*13ed0*/  LDSM.16.MT88.4 R140, [R222+0x11800] ;  /* 0x01180000de8c783b */ /* 0x000e6c0000004200 */
[----:B------:R3:W5:Y:S01]  /*13ee0*/  MUFU.EX2 R165, R177 ;  /* 0x000000b100a57308 */ /* 0x0007620000000800 */
[----:B------:R-:W-:Y:S03]  /*13ef0*/  IMAD.MOV.U32 R145, RZ, RZ, R184 ;  /* 0x000000ffff917224 */ /* 0x000fe600078e00b8 */
[----:B------:R-:W-:Y:S01]  /*13f00*/  MOV R147, R161 ;  /* 0x000000a100937202 */ /* 0x000fe20000000f00 */
[C---:B--2---:R-:W-:Y:S03]  /*13f10*/  HMMA.16816.F32.BF16 R116, R132.reuse, R136, R116 ;  /* 0x000000888474723c */ /* 0x044fe60000041874 */
[----:B----4-:R-:W-:Y:S03]  /*13f20*/  IMAD.MOV.U32 R144, RZ, RZ, R162 ;  /* 0x000000ffff907224 */ /* 0x010fe600078e00a2 */
[C---:B------:R-:W-:Y:S05]  /*13f30*/  HMMA.16816.F32.BF16 R120, R132.reuse, R138, R120 ;  /* 0x0000008a8478723c */ /* 0x040fea0000041878 */
[----:B------:R-:W-:Y:S01]  /*13f40*/  IMAD.MOV.U32 R137, RZ, RZ, R160 ;  /* 0x000000ffff897224 */ /* 0x000fe200078e00a0 */
[C---:B------:R-:W-:Y:S01]  /*13f50*/  HMMA.16816.F32.BF16 R124, R132.reuse, R148, R124 ;  /* 0x00000094847c723c */ /* 0x040fe2000004187c */
[----:B---3--:R-:W2:Y:S04]  /*13f60*/  LDSM.16.MT88.4 R176, [R220+0x11800] ;  /* 0x01180000dcb0783b */ /* 0x008ea80000004200 */
[----:B------:R-:W-:Y:S01]  /*13f70*/  MOV R138, R186 ;  /* 0x000000ba008a7202 */ /* 0x000fe20000000f00 */
[----:B------:R-:W-:Y:S05]  /*13f80*/  HMMA.16816.F32.BF16 R128, R132, R150, R128 ;  /* 0x000000968480723c */ /* 0x000fea0000041880 */
[----:B------:R-:W-:Y:S02]  /*13f90*/  MOV R136, R163 ;  /* 0x000000a300887202 */ /* 0x000fe40000000f00 */
[----:B------:R-:W-:Y:S01]  /*13fa0*/  IMAD.MOV.U32 R132, RZ, RZ, R190 ;  /* 0x000000ffff847224 */ /* 0x000fe200078e00be */
[----:B------:R-:W-:Y:S03]  /*13fb0*/  MOV R134, R189 ;  /* 0x000000bd00867202 */ /* 0x000fe60000000f00 */
[----:B------:R-:W-:Y:S01]  /*13fc0*/  IMAD.MOV.U32 R135, RZ, RZ, R191 ;  /* 0x000000ffff877224 */ /* 0x000fe200078e00bf */
[----:B------:R-:W-:Y:S02]  /*13fd0*/  F2FP.BF16.F32.PACK_AB R168, R134, R132 ;  /* 0x0000008486a8723e */ /* 0x000fe400000010ff */
[----:B------:R-:W-:Y:S02]  /*13fe0*/  F2FP.BF16.F32.PACK_AB R170, R144, R136 ;  /* 0x0000008890aa723e */ /* 0x000fe400000010ff */
[----:B------:R-:W-:Y:S02]  /*13ff0*/  F2FP.BF16.F32.PACK_AB R169, R137, R135 ;  /* 0x0000008789a9723e */ /* 0x000fe400000010ff */
[----:B-----5:R-:W-:Y:S02]  /*14000*/  F2FP.BF16.F32.PACK_AB R171, R165, R146 ;  /* 0x00000092a5ab723e */ /* 0x020fe400000010ff */
[----:B------:R-:W-:Y:S02]  /*14010*/  MOV R133, R187 ;  /* 0x000000bb00857202 */ /* 0x000fe40000000f00 */
[----:B------:R-:W3:Y:S01]  /*14020*/  LDSM.16.MT88.4 R184, [R222+0x13800] ;  /* 0x01380000deb8783b */ /* 0x000ee20000004200 */
[----:B------:R-:W-:Y:S02]  /*14030*/  MOV R139, R188 ;  /* 0x000000bc008b7202 */ /* 0x000fe40000000f00 */
[C---:B------:R-:W-:Y:S05]  /*14040*/  HMMA.16816.F32.BF16 R160, R168.reuse, R156, R4 ;  /* 0x0000009ca8a0723c */ /* 0x040fea0000041804 */
[----:B------:R-:W4:Y:S01]  /*14050*/  LDSM.16.MT88.4 R188, [R221+0x13800] ;  /* 0x01380000ddbc783b */ /* 0x000f220000004200 */
[C---:B------:R-:W-:Y:S06]  /*14060*/  HMMA.16816.F32.BF16 R156, R168.reuse, R158, R8 ;  /* 0x0000009ea89c723c */ /* 0x040fec0000041808 */
[C---:B-1----:R-:W-:Y:S01]  /*14070*/  HMMA.16816.F32.BF16 R152, R168.reuse, R140, R12 ;  /* 0x0000008ca898723c */ /* 0x042fe2000004180c */
[----:B------:R-:W1:Y:S05]  /*14080*/  LDSM.16.MT88.4 R4, [R220+0x13800] ;  /* 0x01380000dc04783b */ /* 0x000e6a0000004200 */
[C---:B------:R-:W-:Y:S03]  /*14090*/  HMMA.16816.F32.BF16 R148, R168.reuse, R142, R16 ;  /* 0x0000008ea894723c */ /* 0x040fe60000041810 */
[----:B------:R-:W5:Y:S02]  /*140a0*/  LDSM.16.MT88.4 R8, [R224+0x15800] ;  /* 0x01580000e008783b */ /* 0x000f640000004200 */
[----:B------:R-:W-:Y:S02]  /*140b0*/  MOV R140, R144 ;  /* 0x00000090008c7202 */ /* 0x000fe40000000f00 */
[----:B------:R-:W-:Y:S01]  /*140c0*/  IMAD.MOV.U32 R18, RZ, RZ, R147 ;  /* 0x000000ffff127224 */ /* 0x000fe200078e0093 */
[----:B------:R-:W-:Y:S03]  /*140d0*/  MOV R19, R145 ;  /* 0x0000009100137202 */ /* 0x000fe60000000f00 */
[----:B------:R-:W-:Y:S01]  /*140e0*/  MOV R141, R146 ;  /* 0x00000092008d7202 */ /* 0x000fe20000000f00 */
[----:B------:R-:W5:Y:S01]  /*140f0*/  LDSM.16.MT88.4 R12, [R222+0x15800] ;  /* 0x01580000de0c783b */ /* 0x000f620000004200 */
[C---:B------:R-:W-:Y:S07]  /*14100*/  HMMA.16816.F32.BF16 R144, R168.reuse, R172, R20 ;  /* 0x000000aca890723c */ /* 0x040fee0000041814 */
[----:B------:R-:W-:Y:S01]  /*14110*/  MOV R173, R140 ;  /* 0x0000008c00ad7202 */ /* 0x000fe20000000f00 */
[----:B------:R-:W-:Y:S03]  /*14120*/  IMAD.MOV.U32 R23, RZ, RZ, R19 ;  /* 0x000000ffff177224 */ /* 0x000fe600078e0013 */
[----:B------:R-:W-:Y:S02]  /*14130*/  MOV R172, R141 ;  /* 0x0000008d00ac7202 */ /* 0x000fe40000000f00 */
[C---:B------:R-:W-:Y:S03]  /*14140*/  HMMA.16816.F32.BF16 R140, R168.reuse, R174, R24 ;  /* 0x000000aea88c723c */ /* 0x040fe60000041818 */
[----:B------:R-:W-:Y:S02]  /*14150*/  MOV R22, R18 ;  /* 0x0000001200167202 */ /* 0x000fe40000000f00 */
[----:B------:R-:W5:Y:S02]  /*14160*/  LDSM.16.MT88.4 R16, [R221+0x15800] ;  /* 0x01580000dd10783b */ /* 0x000f640000004200 */
[----:B------:R-:W-:Y:S01]  /*14170*/  MOV R26, R138 ;  /* 0x0000008a001a7202 */ /* 0x000fe20000000f00 */
[----:B------:R-:W-:Y:S03]  /*14180*/  IMAD.MOV.U32 R27, RZ, RZ, R139 ;  /* 0x000000ffff1b7224 */ /* 0x000fe600078e008b */
[----:B------:R-:W-:Y:S01]  /*14190*/  MOV R175, R136 ;  /* 0x0000008800af7202 */ /* 0x000fe20000000f00 */
[----:B------:R-:W-:Y:S01]  /*141a0*/  IMAD.MOV.U32 R24, RZ, RZ, R22 ;  /* 0x000000ffff187224 */ /* 0x000fe200078e0016 */
[----:B------:R-:W-:Y:S02]  /*141b0*/  MOV R174, R137 ;  /* 0x0000008900ae7202 */ /* 0x000fe40000000f00 */
[C---:B--2---:R-:W-:Y:S03]  /*141c0*/  HMMA.16816.F32.BF16 R136, R168.reuse, R176, R28 ;  /* 0x000000b0a888723c */ /* 0x044fe6000004181c */
[----:B------:R-:W-:Y:S02]  /*141d0*/  MOV R25, R23 ;  /* 0x0000001700197202 */ /* 0x000fe40000000f00 */
[----:B------:R-:W2:Y:S02]  /*141e0*/  LDSM.16.MT88.4 R20, [R220+0x15800] ;  /* 0x01580000dc14783b */ /* 0x000ea40000004200 */
[----:B------:R-:W-:Y:S01]  /*141f0*/  IMAD.MOV.U32 R30, RZ, RZ, R132 ;  /* 0x000000ffff1e7224 */ /* 0x000fe200078e0084 */
[----:B------:R-:W-:Y:S03]  /*14200*/  MOV R31, R133 ;  /* 0x00000085001f7202 */ /* 0x000fe60000000f00 */
[----:B------:R-:W-:Y:S01]  /*14210*/  MOV R177, R134 ;  /* 0x0000008600b17202 */ /* 0x000fe20000000f00 */
[----:B------:R-:W-:Y:S02]  /*14220*/  IMAD.MOV.U32 R176, RZ, RZ, R135 ;  /* 0x000000ffffb07224 */ /* 0x000fe400078e0087 */
[C---:B------:R-:W-:Y:S06]  /*14230*/  HMMA.16816.F32.BF16 R132, R168.reuse, R178, R32 ;  /* 0x000000b2a884723c */ /* 0x040fec0000041820 */
[C---:B------:R-:W-:Y:S05]  /*14240*/  HMMA.16816.F32.BF16 R36, R168.reuse, R180, R36 ;  /* 0x000000b4a824723c */ /* 0x040fea0000041824 */
[----:B------:R-:W-:Y:S01]  /*14250*/  IMAD.MOV.U32 R33, RZ, RZ, R24 ;  /* 0x000000ffff217224 */ /* 0x000fe200078e0018 */
[C---:B------:R-:W-:Y:S05]  /*14260*/  HMMA.16816.F32.BF16 R40, R168.reuse, R182, R40 ;  /* 0x000000b6a828723c */ /* 0x040fea0000041828 */
[----:B------:R-:W-:Y:S01]  /*14270*/  MOV R32, R25 ;  /* 0x0000001900207202 */ /* 0x000fe20000000f00 */
[C---:B---3--:R-:W-:Y:S05]  /*14280*/  HMMA.16816.F32.BF16 R44, R168.reuse, R184, R44 ;  /* 0x000000b8a82c723c */ /* 0x048fea000004182c */
[----:B------:R-:W-:Y:S01]  /*14290*/  MOV R179, R26 ;  /* 0x0000001a00b37202 */ /* 0x000fe20000000f00 */
[C---:B------:R-:W-:Y:S05]  /*142a0*/  HMMA.16816.F32.BF16 R48, R168.reuse, R186, R48 ;  /* 0x000000baa830723c */ /* 0x040fea0000041830 */
[----:B------:R-:W-:Y:S01]  /*142b0*/  IMAD.MOV.U32 R178, RZ, RZ, R27 ;  /* 0x000000ffffb27224 */ /* 0x000fe200078e001b */
[C---:B----4-:R-:W-:Y:S01]  /*142c0*/  HMMA.16816.F32.BF16 R52, R168.reuse, R188, R52 ;  /* 0x000000bca834723c */ /* 0x050fe20000041834 */
[----:B------:R-:W3:Y:S04]  /*142d0*/  LDSM.16.MT88.4 R24, [R224+0x17800] ;  /* 0x01780000e018783b */ /* 0x000ee80000004200 */
[----:B------:R-:W-:Y:S01]  /*142e0*/  MOV R35, R30 ;  /* 0x0000001e00237202 */ /* 0x000fe20000000f00 */
[C---:B------:R-:W-:Y:S05]  /*142f0*/  HMMA.16816.F32.BF16 R56, R168.reuse, R190, R56 ;  /* 0x000000bea838723c */ /* 0x040fea0000041838 */
[----:B------:R-:W-:Y:S01]  /*14300*/  MOV R34, R31 ;  /* 0x0000001f00227202 */ /* 0x000fe20000000f00 */
[C---:B-1----:R-:W-:Y:S01]  /*14310*/  HMMA.16816.F32.BF16 R60, R168.reuse, R4, R60 ;  /* 0x00000004a83c723c */ /* 0x042fe2000004183c */
[----:B------:R-:W1:Y:S04]  /*14320*/  LDSM.16.MT88.4 R28, [R222+0x17800] ;  /* 0x01780000de1c783b */ /* 0x000e680000004200 */
[----:B------:R-:W-:Y:S01]  /*14330*/  FADD.FTZ R246, R178, R246 ;  /* 0x000000f6b2f67221 */ /* 0x000fe20000010000 */
[C---:B------:R-:W-:Y:S03]  /*14340*/  HMMA.16816.F32.BF16 R64, R168.reuse, R6, R64 ;  /* 0x00000006a840723c */ /* 0x040fe60000041840 */
[----:B------:R-:W4:Y:S02]  /*14350*/  LDSM.16.MT88.4 R4, [R221+0x17800] ;  /* 0x01780000dd04783b */ /* 0x000f240000004200 */
        /* <DEDUP_REMOVED lines=22> */
[C---:B-1----:R-:W-:Y:S05]  /*144c0*/  HMMA.16816.F32.BF16 R108, R168.reuse, R28, R108 ;  /* 0x0000001ca86c723c */ /* 0x042fea000004186c */
[----:B------:R-:W-:Y:S01]  /*144d0*/  FADD.FTZ R0, R172, R0 ;  /* 0x00000000ac007221 */ /* 0x000fe20000010000 */
[C---:B------:R-:W-:Y:S05]  /*144e0*/  HMMA.16816.F32.BF16 R112, R168.reuse, R30, R112 ;  /* 0x0000001ea870723c */ /* 0x040fea0000041870 */
[----:B------:R-:W-:Y:S01]  /*144f0*/  FADD.FTZ R245, R165, R0 ;  /* 0x00000000a5f57221 */ /* 0x000fe20000010000 */
[C---:B----4-:R-:W-:Y:S05]  /*14500*/  HMMA.16816.F32.BF16 R116, R168.reuse, R4, R116 ;  /* 0x00000004a874723c */ /* 0x050fea0000041874 */
[----:B------:R-:W-:Y:S01]  /*14510*/  MOV R0, R164 ;  /* 0x000000a400007202 */ /* 0x000fe20000000f00 */
[C---:B------:R-:W-:Y:S05]  /*14520*/  HMMA.16816.F32.BF16 R120, R168.reuse, R6, R120 ;  /* 0x00000006a878723c */ /* 0x040fea0000041878 */
[----:B------:R-:W-:Y:S01]  /*14530*/  FADD.FTZ R5, R248, R203 ;  /* 0x000000cbf8057221 */ /* 0x000fe20000010000 */
[C---:B-----5:R-:W-:Y:S05]  /*14540*/  HMMA.16816.F32.BF16 R124, R168.reuse, R8, R124 ;  /* 0x00000008a87c723c */ /* 0x060fea000004187c */
        /* <DEDUP_REMOVED lines=8> */
[----:B------:R-:W-:Y:S01]  /*145d0*/  MOV R2, R3 ;  /* 0x0000000300027202 */ /* 0x000fe20000000f00 */
[----:B------:R-:W-:Y:S06]  /*145e0*/  @P0 BRA `(.L_x_7822) ;  /* 0xffffffa400ec0947 */ /* 0x000fec000383ffff */
.L_x_7818:
        /* <DEDUP_REMOVED lines=316> */
.L_x_7824:
[----:B------:R-:W-:Y:S05]  /*159b0*/  BSYNC B0 ;  /* 0x0000000000007941 */ /* 0x000fea0003800000 */
.L_x_7823:
        /* <DEDUP_REMOVED lines=41> */
.L_x_7826:
[----:B------:R-:W-:Y:S05]  /*15c50*/  BSYNC B0 ;  /* 0x0000000000007941 */ /* 0x000fea0003800000 */
.L_x_7825:
        /* <DEDUP_REMOVED lines=18> */
.L_x_7828:
[----:B------:R-:W-:Y:S05]  /*15d80*/  BSYNC B0 ;  /* 0x0000000000007941 */ /* 0x000fea0003800000 */
.L_x_7827:
        /* <DEDUP_REMOVED lines=17> */
.L_x_7830:
[----:B------:R-:W-:Y:S05]  /*15ea0*/  BSYNC B0 ;  /* 0x0000000000007941 */ /* 0x000fea0003800000 */
.L_x_7829:
        /* <DEDUP_REMOVED lines=17> */
.L_x_7832:
[----:B------:R-:W-:Y:S05]  /*15fc0*/  BSYNC B0 ;  /* 0x0000000000007941 */ /* 0x000fea0003800000 */
.L_x_7831:
        /* <DEDUP_REMOVED lines=17> */
.L_x_7834:
[----:B------:R-:W-:Y:S05]  /*160e0*/  BSYNC B0 ;  /* 0x0000000000007941 */ /* 0x000fea0003800000 */
.L_x_7833:
        /* <DEDUP_REMOVED lines=17> */
.L_x_7836:
[----:B------:R-:W-:Y:S05]  /*16200*/  BSYNC B0 ;  /* 0x0000000000007941 */ /* 0x000fea0003800000 */
.L_x_7835:
        /* <DEDUP_REMOVED lines=17> */
.L_x_7838:
[----:B------:R-:W-:Y:S05]  /*16320*/  BSYNC B0 ;  /* 0x0000000000007941 */ /* 0x000fea0003800000 */
.L_x_7837:
        /* <DEDUP_REMOVED lines=14> */
.L_x_7839:
        /* <DEDUP_REMOVED lines=15> */
.L_x_9080:


//--------------------- .text._ZN5flash24flash_fwd_splitkv_kernelI23Flash_fwd_kernel_traitsILi256ELi64ELi64ELi4ELb0ELb0EN7cutlass10bfloat16_tE19Flash_kernel_traitsILi256ELi64ELi64ELi4ES3_EELb0ELb1ELb1ELb0ELb0ELb1ELb1ELb0EEEvNS_16Flash_fwd_paramsE --------------------------
	.section	.text._ZN5flash24flash_fwd_splitkv_kernelI23Flash_fwd_kernel_traitsILi256ELi64ELi64ELi4ELb0ELb0EN7cutlass10bfloat16_tE19Flash_kernel_traitsILi256ELi64ELi64ELi4ES3_EELb0ELb1ELb1ELb0ELb0ELb1ELb1ELb0EEEvNS_16Flash_fwd_paramsE,"ax",@progbits
	.align	128
        .global         _ZN5flash24flash_fwd_splitkv_kernelI23Flash_fwd_kernel_traitsILi256ELi64ELi64ELi4ELb0ELb0EN7cutlass10bfloat16_tE19Flash_kernel_traitsILi256ELi64ELi64ELi4ES3_EELb0ELb1ELb1ELb0ELb0ELb1ELb1ELb0EEEvNS_16Flash_fwd_paramsE
        .type           _ZN5flash24flash_fwd_splitkv_kernelI23Flash_fwd_kernel_traitsILi256ELi64ELi64ELi4ELb0ELb0EN7cutlass10bfloat16_tE19Flash_kernel_traitsILi256ELi64ELi64ELi4ES3_EELb0ELb1ELb1ELb0ELb0ELb1ELb1ELb0EEEvNS_16Flash_fwd_paramsE,@function
        .size           _ZN5flash24flash_fwd_splitkv_kernelI23Flash_fwd_kernel_traitsILi256ELi64ELi64ELi4ELb0ELb0EN7cutlass10bfloat16_tE19Flash_kernel_traitsILi256ELi64ELi64ELi4ES3_EELb0ELb1ELb1ELb0ELb0ELb1ELb1ELb0EEEvNS_16Flash_fwd_paramsE,(.L_x_9081 - _ZN5flash24flash_fwd_splitkv_kernelI23Flash_fwd_kernel_traitsILi256ELi64ELi64ELi4ELb0ELb0EN7cutlass10bfloat16_tE19Flash_kernel_traitsILi256ELi64ELi64ELi4ES3_EELb0ELb1ELb1ELb0ELb0ELb1ELb1ELb0EEEvNS_16Flash_fwd_paramsE)
        .other          _ZN5flash24flash_fwd_splitkv_kernelI23Flash_fwd_kernel_traitsILi256ELi64ELi64ELi4ELb0ELb0EN7cutlass10bfloat16_tE19Flash_kernel_traitsILi256ELi64ELi64ELi4ES3_EELb0ELb1ELb1ELb0ELb0ELb1ELb1ELb0EEEvNS_16Flash_fwd_paramsE,@"STO_CUDA_ENTRY STV_DEFAULT"
_ZN5flash24flash_fwd_splitkv_kernelI23Flash_fwd_kernel_traitsILi256ELi64ELi64ELi4ELb0ELb0EN7cutlass10bfloat16_tE19Flash_kernel_traitsILi256ELi64ELi64ELi4ES3_EELb0ELb1ELb1ELb0ELb0ELb1ELb1ELb0EEEvNS_16Flash_fwd_paramsE:
.text._ZN5flash24flash_fwd_splitkv_kernelI23Flash_fwd_kernel_traitsILi256ELi64ELi64ELi4ELb0ELb0EN7cutlass10bfloat16_tE19Flash_kernel_traitsILi256ELi64ELi64ELi4ES3_EELb0ELb1ELb1ELb0ELb0ELb1ELb1ELb0EEEvNS_16Flash_fwd_paramsE:
        /* <DEDUP_REMOVED lines=76> */
.L_x_7840:
[----:B------:R-:W-:Y:S01]  /*04c0*/  ULDC UR10, c[0x0][0x2c8] ;  /* 0x0000b200000a7ab9 */ /* 0x000fe20000000800 */
.L_x_7841:
        /* <DEDUP_REMOVED lines=137> */
.L_x_7844:
[----:B------:R-:W-:Y:S05]  /*0d60*/  BSYNC B0 ;  /* 0x0000000000007941 */ /* 0x000fea0003800000 */
.L_x_7843:
        /* <DEDUP_REMOVED lines=13> */
.L_x_7846:
[----:B------:R-:W-:Y:S05]  /*0e40*/  BSYNC B0 ;  /* 0x0000000000007941 */ /* 0x000fea0003800000 */
.L_x_7845:
        /* <DEDUP_REMOVED lines=12> */
.L_x_7848:
[----:B------:R-:W-:Y:S05]  /*0f10*/  BSYNC B0 ;  /* 0x0000000000007941 */ /* 0x000fea0003800000 */
.L_x_7847:
        /* <DEDUP_REMOVED lines=12> */
.L_x_7850:
[----:B------:R-:W-:Y:S05]  /*0fe0*/  BSYNC B0 ;  /* 0x0000000000007941 */ /* 0x000fea0003800000 */
.L_x_7849:
        /* <DEDUP_REMOVED lines=11> */
.L_x_7852:
[----:B------:R-:W-:Y:S05]  /*10a0*/  BSYNC B0 ;  /* 0x0000000000007941 */ /* 0x000fea0003800000 */
.L_x_7851:
        /* <DEDUP_REMOVED lines=11> */
.L_x_7854:
[----:B------:R-:W-:Y:S05]  /*1160*/  BSYNC B0 ;  /* 0x0000000000007941 */ /* 0x000fea0003800000 */
.L_x_7853:
        /* <DEDUP_REMOVED lines=11> */
.L_x_7856:
[----:B------:R-:W-:Y:S05]  /*1220*/  BSYNC B0 ;  /* 0x0000000000007941 */ /* 0x000fea0003800000 */
.L_x_7855:
        /* <DEDUP_REMOVED lines=11> */
.L_x_7858:
[----:B------:R-:W-:Y:S05]  /*12e0*/  BSYNC B0 ;  /* 0x0000000000007941 */ /* 0x000fea0003800000 */
.L_x_7857:
        /* <DEDUP_REMOVED lines=31> */
.L_x_7842:
        /* <DEDUP_REMOVED lines=29> */
.L_x_7859:
        /* <DEDUP_REMOVED lines=91> */
[C---:B------:R-:W-:Y:S02]  /*1c60*/  IMAD R21, R6.reuse, UR7, R21 ;  /* 0x0000000706157c24 */ /* 0x040fe4000f8e0215 */
[----:B------:R-:W-:Y:S01]  /*1c70*/  IMAD.WIDE.U32 R2, R6, UR6, R2 ;  /* 0x0000000606027c25 */ /* 0x000fe2000f8e0002 */
[----:B------:R-:W-:-:S03]  /*1c80*/  UIADD3 UR28, UR31, UR5, URZ ;  /* 0x000000051f1c7290 */ /* 0x000fc6000fffe03f */
[----:B------:R-:W-:Y:S01]  /*1c90*/  IMAD.MOV.U32 R32, RZ, RZ, R2 ;  /* 0x000000ffff207224 */ /* 0x000fe200078e0002 */
[----:B------:R-:W-:Y:S01]  /*1ca0*/  IADD3 R21, R3, R21, RZ ;  /* 0x0000001503157210 */ /* 0x000fe20007ffe0ff */
[----:B------:R-:W-:Y:S07]  /*1cb0*/  BRA `(.L_x_7861) ;  /* 0x0000000400407947 */ /* 0x000fee0003800000 */
.L_x_7860:
        /* <DEDUP_REMOVED lines=46> */
.L_x_7862:
        /* <DEDUP_REMOVED lines=34> */
.L_x_7861:
[----:B------:R-:W-:Y:S01]  /*21c0*/  UISETP.NE.AND UP0, UPT, UR9, -0x1, UPT ;  /* 0xffffffff0900788c */ /* 0x000fe2000bf05270 */
[----:B------:R-:W-:Y:S01]  /*21d0*/  SHF.R.S32.HI R107, RZ, 0x1f, R104 ;  /* 0x0000001fff6b7819 */ /* 0x000fe20000011468 */
[----:B------:R-:W1:Y:S01]  /*21e0*/  S2R R30, SR_CTAID.X ;  /* 0x00000000001e7919 */ /* 0x000e620000002500 */
[----:B------:R-:W2:Y:S01]  /*21f0*/  S2UR UR29, SR_CgaCtaId ;  /* 0x00000000001d79c3 */ /* 0x000ea20000008800 */
[----:B------:R-:W-:Y:S01]  /*2200*/  ULDC.64 UR6, c[0x0][0x268] ;  /* 0x00009a0000067ab9 */ /* 0x000fe20000000a00 */
[-C--:B------:R-:W-:Y:S01]  /*2210*/  LEA.HI R3, R107, R104.reuse, RZ, 0x3 ;  /* 0x000000686b037211 */ /* 0x080fe200078f18ff */
[----:B------:R-:W-:Y:S01]  /*2220*/  IMAD R17, R17, UR6, RZ ;  /* 0x0000000611117c24 */ /* 0x000fe2000f8e02ff */
[----:B------:R-:W-:Y:S01]  /*2230*/  LEA.HI R16, R107, R104, RZ, 0x4 ;  /* 0x000000686b107211 */ /* 0x000fe200078f20ff */
        /* <DEDUP_REMOVED lines=39> */
[----:B------:R-:W-:Y:S01]  /*24b0*/  IMAD.WIDE.U32 R18, R18, UR6, R6 ;  /* 0x0000000612127c25 */ /* 0x000fe2000f8e0006 */
[----:B------:R-:W-:-:S02]  /*24c0*/  LOP3.LUT R2, R15, 0xfffffff8, RZ, 0xc0, !PT ;  /* 0xfffffff80f027812 */ /* 0x000fc400078ec0ff */
[----:B------:R-:W-:Y:S01]  /*24d0*/  ISETP.GE.AND P4, PT, R22, UR5, PT ;  /* 0x0000000516007c0c */ /* 0x000fe2000bf86270 */
[----:B------:R-:W-:Y:S01]  /*24e0*/  IMAD.SHL.U32 R0, R0, 0x8, RZ ;  /* 0x0000000800007824 */ /* 0x000fe200078e00ff */
[----:B------:R-:W-:Y:S01]  /*24f0*/  IADD3.X R5, R24, UR13, RZ, P0, !PT ;  /* 0x0000000d18057c10 */ /* 0x000fe200087fe4ff */
[----:B------:R-:W-:Y:S01]  /*2500*/  UIADD3 UR13, UR17, -0x1, URZ ;  /* 0xffffffff110d7890 */ /* 0x000fe2000fffe03f */
[----:B------:R-:W-:Y:S01]  /*2510*/  SHF.R.S32.HI R23, RZ, 0x1f, R22 ;  /* 0x0000001fff177819 */ /* 0x000fe20000011416 */
        /* <DEDUP_REMOVED lines=10> */
[----:B------:R-:W-:Y:S01]  /*25c0*/  UIADD3 UR14, -UR16, UR23, URZ ;  /* 0x00000017100e7290 */ /* 0x000fe2000fffe13f */
[----:B------:R-:W-:Y:S01]  /*25d0*/  R2P PR, R20, 0x6 ;  /* 0x0000000614007804 */ /* 0x000fe20000000000 */
[----:B------:R-:W-:Y:S01]  /*25e0*/  VIADD R29, R27, UR28 ;  /* 0x0000001c1b1d7c36 */ /* 0x000fe20008000000 */
[----:B------:R-:W-:Y:S01]  /*25f0*/  LEA R235, R235, UR4, 0x1 ;  /* 0x00000004ebeb7c11 */ /* 0x000fe2000f8e08ff */
[----:B-1----:R-:W-:-:S02]  /*2600*/  IMAD.WIDE R30, R30, 0x40, R22 ;  /* 0x000000401e1e7825 */ /* 0x002fc400078e0216 */
[----:B------:R-:W-:Y:S02]  /*2610*/  SEL R2, R2, 0xfffffff0, !P1 ;  /* 0xfffffff002027807 */ /* 0x000fe40004800000 */
[----:B------:R-:W-:Y:S01]  /*2620*/  VIADD R7, R236, 0x40 ;  /* 0x00000040ec077836 */ /* 0x000fe20000000000 */
        /* <DEDUP_REMOVED lines=48> */
.L_x_7864:
[----:B------:R-:W-:Y:S05]  /*2930*/  BSYNC B0 ;  /* 0x0000000000007941 */ /* 0x000fea0003800000 */
.L_x_7863:
[----:B------:R-:W-:Y:S01]  /*2940*/  IMAD.X R33, R24, 0x1, R21, P3 ;  /* 0x0000000118217824 */ /* 0x000fe200018e0615 */
[----:B------:R-:W-:Y:S01]  /*2950*/  ISETP.GE.AND P2, PT, R25, UR14, PT ;  /* 0x0000000e19007c0c */ /* 0x000fe2000bf46270 */
[----:B------:R-:W-:Y:S01]  /*2960*/  IMAD R165, R23, UR10, RZ ;  /* 0x0000000a17a57c24 */ /* 0x000fe2000f8e02ff */
[C---:B------:R-:W-:Y:S01]  /*2970*/  IADD3 R21, R22.reuse, 0x30, RZ ;  /* 0x0000003016157810 */ /* 0x040fe20007ffe0ff */
[C---:B------:R-:W-:Y:S01]  /*2980*/  VIADD R24, R22.reuse, 0x20 ;  /* 0x0000002016187836 */ /* 0x040fe20000000000 */
[----:B------:R-:W-:Y:S01]  /*2990*/  BSSY B0, `(.L_x_7865) ;  /* 0x000003a000007945 */ /* 0x000fe20003800000 */
[C---:B------:R-:W-:Y:S01]  /*29a0*/  IMAD.WIDE.U32 R32, R22.reuse, UR10, R32 ;  /* 0x0000000a16207c25 */ /* 0x040fe2000f8e0020 */
        /* <DEDUP_REMOVED lines=56> */
.L_x_7866:
[----:B------:R-:W-:Y:S05]  /*2d30*/  BSYNC B0 ;  /* 0x0000000000007941 */ /* 0x000fea0003800000 */
.L_x_7865:
        /* <DEDUP_REMOVED lines=49> */
.L_x_7868:
[----:B------:R-:W-:Y:S05]  /*3050*/  BSYNC B0 ;  /* 0x0000000000007941 */ /* 0x000fea0003800000 */
.L_x_7867:
        /* <DEDUP_REMOVED lines=48> */
.L_x_7870:
[----:B------:R-:W-:Y:S05]  /*3360*/  BSYNC B0 ;  /* 0x0000000000007941 */ /* 0x000fea0003800000 */
.L_x_7869:
        /* <DEDUP_REMOVED lines=40> */
.L_x_7872:
[----:B------:R-:W-:Y:S05]  /*35f0*/  BSYNC B0 ;  /* 0x0000000000007941 */ /* 0x000fea0003800000 */
.L_x_7871:
        /* <DEDUP_REMOVED lines=51> */
.L_x_7874:
[----:B------:R-:W-:Y:S05]  /*3930*/  BSYNC B0 ;  /* 0x0000000000007941 */ /* 0x000fea0003800000 */
.L_x_7873:
        /* <DEDUP_REMOVED lines=52> */
.L_x_7876:
[----:B------:R-:W-:Y:S05]  /*3c80*/  BSYNC B0 ;  /* 0x0000000000007941 */ /* 0x000fea0003800000 */
.L_x_7875:
        /* <DEDUP_REMOVED lines=45> */
.L_x_7878:
[----:B------:R-:W-:Y:S05]  /*3f60*/  BSYNC B0 ;  /* 0x0000000000007941 */ /* 0x000fea0003800000 */
.L_x_7877:
[----:B------:R-:W-:Y:S01]  /*3f70*/  USHF.R.S32.HI UR29, URZ, 0x1f, UR15 ;  /* 0x0000001f3f1d7899 */ /* 0x000fe2000801140f */
[----:B------:R-:W0:Y:S01]  /*3f80*/  LDGDEPBAR ;  /* 0x00000000000079af */ /* 0x000e220000000000 */
[----:B------:R-:W-:Y:S01]  /*3f90*/  ULDC.64 UR6, c[0x0][0x3d0] ;  /* 0x0000f40000067ab9 */ /* 0x000fe20000000a00 */
[----:B------:R-:W-:Y:S01]  /*3fa0*/  ISETP.NE.AND P1, PT, R16, RZ, PT ;  /* 0x000000ff1000720c */ /* 0x000fe20003f25270 */
[----:B------:R-:W-:Y:S01]  /*3fb0*/  UIMAD UR29, UR29, UR6, URZ ;  /* 0x000000061d1d72a4 */ /* 0x000fe2000f8e023f */
[----:B------:R-:W-:Y:S01]  /*3fc0*/  IMAD.SHL.U32 R20, R20, 0x40, RZ ;  /* 0x0000004014147824 */ /* 0x000fe200078e00ff */
[----:B------:R-:W-:Y:S01]  /*3fd0*/  UIMAD.WIDE.U32 UR30, UR15, UR6, UR8 ;  /* 0x000000060f1e72a5 */ /* 0x000fe2000f8e0008 */
[----:B-123--:R-:W-:Y:S01]  /*3fe0*/  IMAD.SHL.U32 R8, R233, 0x8, RZ ;  /* 0x00000008e9087824 */ /* 0x00efe200078e00ff */
[----:B------:R-:W-:Y:S01]  /*3ff0*/  UIMAD UR29, UR15, UR7, UR29 ;  /* 0x000000070f1d72a4 */ /* 0x000fe2000f8e021d */
[----:B------:R-:W-:Y:S01]  /*4000*/  SHF.R.U32.HI R13, RZ, 0x3, R13 ;  /* 0x00000003ff0d7819 */ /* 0x000fe2000001160d */
[----:B------:R-:W-:Y:S01]  /*4010*/  IMAD.IADD R19, R19, 0x1, R17 ;  /* 0x0000000113137824 */ /* 0x000fe200078e0211 */
[----:B------:R-:W-:Y:S01]  /*4020*/  ULDC.64 UR6, c[0x0][0x3c8] ;  /* 0x0000f20000067ab9 */ /* 0x000fe20000000a00 */
[----:B------:R-:W-:Y:S01]  /*4030*/  UIADD3 UR29, UR31, UR29, URZ ;  /* 0x0000001d1f1d7290 */ /* 0x000fe2000fffe03f */
[----:B------:R-:W-:Y:S01]  /*4040*/  LOP3.LUT R20, R20, 0x1c0, RZ, 0xc0, !PT ;  /* 0x000001c014147812 */ /* 0x000fe200078ec0ff */
[----:B------:R-:W-:Y:S01]  /*4050*/  ULEA UR8, UP0, UR30, UR6, 0x2 ;  /* 0x000000061e087291 */ /* 0x000fe2000f80103f */
[----:B------:R-:W-:Y:S01]  /*4060*/  LEA.HI R107, R107, R104, RZ, 0x5 ;  /* 0x000000686b6b7211 */ /* 0x000fe200078f28ff */
[----:B------:R-:W-:Y:S01]  /*4070*/  ULDC UR31, c[0x0][0x2e8] ;  /* 0x0000ba00001f7ab9 */ /* 0x000fe20000000800 */
[----:B------:R-:W-:Y:S01]  /*4080*/  LOP3.LUT R8, R20, 0x8, R8, 0xf8, !PT ;  /* 0x0000000814087812 */ /* 0x000fe200078ef808 */
[----:B------:R-:W-:Y:S01]  /*4090*/  ULEA.HI.X UR29, UR30, UR7, UR29, 0x2, UP0 ;  /* 0x000000071e1d7291 */ /* 0x000fe200080f141d */
[----:B------:R-:W-:Y:S01]  /*40a0*/  SHF.R.U32.HI R20, RZ, 0x3, R20 ;  /* 0x00000003ff147819 */ /* 0x000fe20000011614 */
        /* <DEDUP_REMOVED lines=8> */
[----:B------:R-:W-:Y:S01]  /*4130*/  IMAD.SHL.U32 R4, R15, 0x40, RZ ;  /* 0x000000400f047824 */ /* 0x000fe200078e00ff */
[----:B------:R-:W-:Y:S01]  /*4140*/  SHF.R.S32.HI R106, RZ, 0x5, R107 ;  /* 0x00000005ff6a7819 */ /* 0x000fe2000001146b */
[C---:B------:R-:W-:Y:S01]  /*4150*/  IMAD R168, R170.reuse, UR7, R168 ;  /* 0x00000007aaa87c24 */ /* 0x040fe2000f8e02a8 */
[----:B------:R-:W-:Y:S01]  /*4160*/  BAR.SYNC.DEFER_BLOCKING 0x0 ;  /* 0x0000000000007b1d */ /* 0x000fe20000010000 */
[----:B------:R-:W-:Y:S01]  /*4170*/  IMAD.WIDE.U32 R170, R170, UR6, R18 ;  /* 0x00000006aaaa7c25 */ /* 0x000fe2000f8e0012 */
[----:B------:R-:W-:Y:S01]  /*4180*/  LOP3.LUT R4, R8, 0xfffffe00, R4, 0xf8, !PT ;  /* 0xfffffe0008047812 */ /* 0x000fe200078ef804 */
[----:B------:R-:W-:Y:S02]  /*4190*/  USHF.L.U64.HI UR29, UR6, 0x4, UR7 ;  /* 0x00000004061d7899 */ /* 0x000fe40008010207 */
[----:B------:R-:W-:Y:S01]  /*41a0*/  IMAD R233, R233, 0x200, R12 ;  /* 0x00000200e9e97824 */ /* 0x000fe200078e020c */
[----:B------:R-:W-:Y:S01]  /*41b0*/  ULDC.64 UR8, c[0x0][0x220] ;  /* 0x0000880000087ab9 */ /* 0x000fe20000000a00 */
[----:B------:R-:W-:Y:S01]  /*41c0*/  IMAD.IADD R168, R171, 0x1, R168 ;  /* 0x00000001aba87824 */ /* 0x000fe200078e02a8 */
[----:B------:R-:W-:Y:S01]  /*41d0*/  LEA R166, P0, R170, UR8, 0x1 ;  /* 0x00000008aaa67c11 */ /* 0x000fe2000f8008ff */
[----:B------:R-:W-:Y:S01]  /*41e0*/  IMAD R234, R106, 0x400, R4 ;  /* 0x000004006aea7824 */ /* 0x000fe200078e0204 */
        /* <DEDUP_REMOVED lines=19> */
[----:B-1----:R-:W-:Y:S01]  /*4320*/  @!P2 MOV R11, R167 ;  /* 0x000000a7000ba202 */ /* 0x002fe20000000f00 */
        /* <DEDUP_REMOVED lines=25> */
.L_x_7880:
[----:B------:R-:W-:Y:S05]  /*44c0*/  BSYNC B0 ;  /* 0x0000000000007941 */ /* 0x000fea0003800000 */
.L_x_7879:
        /* <DEDUP_REMOVED lines=12> */
[----:B-1-3--:R-:W-:Y:S01]  /*4590*/  IMAD.U32 R11, RZ, RZ, UR30 ;  /* 0x0000001eff0b7e24 */ /* 0x00afe2000f8e00ff */
[----:B------:R-:W-:Y:S01]  /*45a0*/  ISETP.GE.AND P2, PT, R6, UR31, PT ;  /* 0x0000001f06007c0c */ /* 0x000fe2000bf46270 */
[----:B------:R-:W-:Y:S02]  /*45b0*/  IMAD.U32 R10, RZ, RZ, UR29 ;  /* 0x0000001dff0a7e24 */ /* 0x000fe4000f8e00ff */
[----:B----4-:R-:W-:Y:S02]  /*45c0*/  IMAD.U32 R9, RZ, RZ, UR30 ;  /* 0x0000001eff097e24 */ /* 0x010fe4000f8e00ff */
        /* <DEDUP_REMOVED lines=35> */
.L_x_7882:
[----:B------:R-:W-:Y:S05]  /*4800*/  BSYNC B0 ;  /* 0x0000000000007941 */ /* 0x000fea0003800000 */
.L_x_7881:
[----:B------:R1:W-:Y:S01]  /*4810*/  @P6 STS.128 [R235+0x11000], RZ ;  /* 0x011000ffeb006388 */ /* 0x0003e20000000c00 */
[----:B------:R-:W-:Y:S03]  /*4820*/  BSSY B0, `(.L_x_7883) ;  /* 0x000002c000007945 */ /* 0x000fe60003800000 */
[----:B------:R1:W-:Y:S04]  /*4830*/  @P6 STS.128 [R235+0x13000], RZ ;  /* 0x013000ffeb006388 */ /* 0x0003e80000000c00 */
[----:B------:R1:W-:Y:S04]  /*4840*/  @P6 STS.128 [R235+0x15000], RZ ;  /* 0x015000ffeb006388 */ /* 0x0003e80000000c00 */
[----:B------:R1:W-:Y:S01]  /*4850*/  @P6 STS.128 [R235+0x17000], RZ ;  /* 0x017000ffeb006388 */ /* 0x0003e20000000c00 */
[----:B------:R-:W-:Y:S05]  /*4860*/  @P6 BRA `(.L_x_7884) ;  /* 0x00000000009c6947 */ /* 0x000fea0003800000 */
[----:B------:R-:W-:Y:S01]  /*4870*/  ULDC UR31, c[0x0][0x2d0] ;  /* 0x0000b400001f7ab9 */ /* 0x000fe20000000800 */
[----:B---34-:R-:W-:Y:S01]  /*4880*/  IMAD.U32 R9, RZ, RZ, UR6 ;  /* 0x00000006ff097e24 */ /* 0x018fe2000f8e00ff */
        /* <DEDUP_REMOVED lines=37> */
.L_x_7884:
[----:B------:R-:W-:Y:S05]  /*4ae0*/  BSYNC B0 ;  /* 0x0000000000007941 */ /* 0x000fea0003800000 */
.L_x_7883:
[----:B------:R1:W-:Y:S01]  /*4af0*/  @P5 STS.128 [R235+0x11800], RZ ;  /* 0x011800ffeb005388 */ /* 0x0003e20000000c00 */
[----:B------:R-:W-:Y:S03]  /*4b00*/  BSSY B0, `(.L_x_7885) ;  /* 0x000003a000007945 */ /* 0x000fe60003800000 */
[----:B------:R1:W-:Y:S04]  /*4b10*/  @P5 STS.128 [R235+0x13800], RZ ;  /* 0x013800ffeb005388 */ /* 0x0003e80000000c00 */
[----:B------:R1:W-:Y:S04]  /*4b20*/  @P5 STS.128 [R235+0x15800], RZ ;  /* 0x015800ffeb005388 */ /* 0x0003e80000000c00 */
[----:B------:R1:W-:Y:S01]  /*4b30*/  @P5 STS.128 [R235+0x17800], RZ ;  /* 0x017800ffeb005388 */ /* 0x0003e20000000c00 */
[----:B------:R-:W-:Y:S05]  /*4b40*/  @P5 BRA `(.L_x_7886) ;  /* 0x0000000000d45947 */ /* 0x000fea0003800000 */
[----:B------:R-:W-:Y:S01]  /*4b50*/  ULDC UR32, c[0x0][0x2d0] ;  /* 0x0000b40000207ab9 */ /* 0x000fe20000000800 */
[----:B-1-3--:R-:W-:Y:S01]  /*4b60*/  IMAD.U32 R10, RZ, RZ, UR6 ;  /* 0x00000006ff0a7e24 */ /* 0x00afe2000f8e00ff */
[----:B------:R-:W-:Y:S02]  /*4b70*/  ISETP.GE.AND P3, PT, R236, UR32, PT ;  /* 0x00000020ec007c0c */ /* 0x000fe4000bf66270 */
[----:B------:R-:W-:Y:S02]  /*4b80*/  ISETP.GE.AND P2, PT, R7, UR32, PT ;  /* 0x0000002007007c0c */ /* 0x000fe4000bf46270 */
[----:B------:R-:W-:Y:S02]  /*4b90*/  ISETP.GE.AND P1, PT, R6, UR32, PT ;  /* 0x0000002006007c0c */ /* 0x000fe4000bf26270 */
[----:B------:R-:W-:-:S07]  /*4ba0*/  ISETP.GE.AND P0, PT, R5, UR32, PT ;  /* 0x0000002005007c0c */ /* 0x000fce000bf06270 */
[-C--:B----4-:R-:W-:Y:S01]  /*4bb0*/  @!P3 MOV R9, R167.reuse ;  /* 0x000000a70009b202 */ /* 0x090fe20000000f00 */
        /* <DEDUP_REMOVED lines=46> */
.L_x_7886:
[----:B------:R-:W-:Y:S05]  /*4ea0*/  BSYNC B0 ;  /* 0x0000000000007941 */ /* 0x000fea0003800000 */
.L_x_7885:
[----:B------:R-:W-:Y:S01]  /*4eb0*/  LDSM.16.M88.4 R24, [R234] ;  /* 0x00000000ea18783b */ /* 0x000fe20000000200 */
[----:B------:R-:W-:Y:S01]  /*4ec0*/  R2P PR, R3, 0x6 ;  /* 0x0000000603007804 */ /* 0x000fe20000000000 */
[----:B------:R-:W-:Y:S01]  /*4ed0*/  ULDC UR31, c[0x0][0x39c] ;  /* 0x0000e700001f7ab9 */ /* 0x000fe20000000800 */
[C---:B------:R-:W-:Y:S01]  /*4ee0*/  IADD3 R3, R233.reuse, 0x8000, RZ ;  /* 0x00008000e9037810 */ /* 0x040fe20007ffe0ff */
[----:B------:R-:W3:Y:S01]  /*4ef0*/  LDSM.16.M88.4 R28, [R233+0x8000] ;  /* 0x00800000e91c783b */ /* 0x000ee20000000200 */
[----:B------:R-:W-:Y:S01]  /*4f00*/  IADD3 R231, R233, 0x8020, RZ ;  /* 0x00008020e9e77810 */ /* 0x000fe20007ffe0ff */
[----:B------:R-:W-:Y:S01]  /*4f10*/  UISETP.GT.AND UP0, UPT, UR13, UR12, UPT ;  /* 0x0000000c0d00728c */ /* 0x000fe2000bf04270 */
[-C--:B------:R-:W-:Y:S01]  /*4f20*/  LEA R232, R2, R234.reuse, 0x1 ;  /* 0x000000ea02e87211 */ /* 0x080fe200078e08ff */
[----:B------:R-:W4:Y:S01]  /*4f30*/  LDSM.16.M88.4 R52, [R233+0x9000] ;  /* 0x00900000e934783b */ /* 0x000f220000000200 */
[C---:B------:R-:W-:Y:S01]  /*4f40*/  LEA R230, R0.reuse, R234, 0x1 ;  /* 0x000000ea00e67211 */ /* 0x040fe200078e08ff */
[----:B------:R-:W-:Y:S01]  /*4f50*/  UIADD3 UR32, UR23, 0x1, -UR24 ;  /* 0x0000000117207890 */ /* 0x000fe2000fffe818 */
[----:B------:R-:W-:Y:S01]  /*4f60*/  LOP3.LUT R107, R107, 0xffffffe0, RZ, 0xc0, !PT ;  /* 0xffffffe06b6b7812 */ /* 0x000fe200078ec0ff */
[----:B------:R-:W-:Y:S01]  /*4f70*/  LDSM.16.M88.4 R36, [R232] ;  /* 0x00000000e824783b */ /* 0x000fe20000000200 */
[----:B------:R-:W-:Y:S01]  /*4f80*/  IMAD R229, R0, 0x2, R232 ;  /* 0x0000000200e57824 */ /* 0x000fe200078e02e8 */
[----:B------:R-:W-:Y:S01]  /*4f90*/  LEA R242, R106, UR22, 0x4 ;  /* 0x000000166af27c11 */ /* 0x000fe2000f8e20ff */
[----:B------:R-:W-:Y:S01]  /*4fa0*/  @P1 VIADD R231, R3, 0xffffffe0 ;  /* 0xffffffe003e71836 */ /* 0x000fe20000000000 */
[----:B------:R-:W-:Y:S01]  /*4fb0*/  MOV R3, 0x40 ;  /* 0x0000004000037802 */ /* 0x000fe20000000f00 */
[----:B------:R-:W-:Y:S01]  /*4fc0*/  LDSM.16.M88.4 R60, [R233+0x8800] ;  /* 0x00880000e93c783b */ /* 0x000fe20000000200 */
[----:B------:R-:W-:Y:S01]  /*4fd0*/  IADD3 R107, -R107, R104, RZ ;  /* 0x000000686b6b7210 */ /* 0x000fe20007ffe1ff */
[----:B------:R-:W-:Y:S01]  /*4fe0*/  UIADD3 UR22, UR23, -UR24, URZ ;  /* 0x8000001817167290 */ /* 0x000fe2000fffe03f */
[----:B------:R-:W-:Y:S01]  /*4ff0*/  SEL R3, R3, 0xffffffc0, !P2 ;  /* 0xffffffc003037807 */ /* 0x000fe20005000000 */
[----:B------:R-:W4:Y:S01]  /*5000*/  LDSM.16.M88.4 R68, [R231] ;  /* 0x00000000e744783b */ /* 0x000f220000000200 */
[----:B------:R-:W-:Y:S01]  /*5010*/  PLOP3.LUT P6, PT, PT, PT, UP0, 0x80, 0x0 ;  /* 0x000000000000781c */ /* 0x000fe20003fcf008 */
[----:B------:R-:W-:Y:S01]  /*5020*/  UIADD3 UR24, UR32, UR18, URZ ;  /* 0x0000001220187290 */ /* 0x000fe2000fffe03f */
[----:B------:R-:W-:Y:S01]  /*5030*/  IADD3 R227, R233, R3, RZ ;  /* 0x00000003e9e37210 */ /* 0x000fe20007ffe0ff */
[----:B------:R-:W-:Y:S01]  /*5040*/  LDSM.16.M88.4 R76, [R230] ;  /* 0x00000000e64c783b */ /* 0x000fe20000000200 */
[----:B------:R-:W-:Y:S01]  /*5050*/  IADD3 R220, R3, R231, RZ ;  /* 0x000000e703dc7210 */ /* 0x000fe20007ffe0ff */
[----:B--2--5:R-:W-:Y:S01]  /*5060*/  FMUL.FTZ R105, R105, R108 ;  /* 0x0000006c69697220 */ /* 0x024fe20000410000 */
[----:B------:R-:W-:Y:S01]  /*5070*/  MOV R240, UR23 ;  /* 0x0000001700f07c02 */ /* 0x000fe20008000f00 */
[----:B------:R-:W-:Y:S01]  /*5080*/  LDSM.16.M88.4 R84, [R227+0x8000] ;  /* 0x00800000e354783b */ /* 0x000fe20000000200 */
[----:B------:R-:W-:Y:S01]  /*5090*/  MOV R237, UR32 ;  /* 0x0000002000ed7c02 */ /* 0x000fe20008000f00 */
[----:B------:R-:W-:Y:S01]  /*50a0*/  IMAD.SHL.U32 R243, R104, 0x2, RZ ;  /* 0x0000000268f37824 */ /* 0x000fe200078e00ff */
[----:B------:R-:W-:Y:S01]  /*50b0*/  R2UR UR14, R105 ;  /* 0x00000000690e72ca */ /* 0x000fe200000e0000 */
[----:B------:R-:W2:Y:S01]  /*50c0*/  LDSM.16.M88.4 R64, [R233+0x9800] ;  /* 0x00980000e940783b */ /* 0x000ea20000000200 */
[C---:B------:R-:W-:Y:S01]  /*50d0*/  IADD3 R223, R231.reuse, 0x800, RZ ;  /* 0x00000800e7df7810 */ /* 0x040fe20007ffe0ff */
[----:B------:R-:W-:Y:S01]  /*50e0*/  VIADD R221, R231, 0x1800 ;  /* 0x00001800e7dd7836 */ /* 0x000fe20000000000 */
[----:B------:R-:W-:Y:S01]  /*50f0*/  LOP3.LUT R243, R243, 0x6, RZ, 0xc0, !PT ;  /* 0x00000006f3f37812 */ /* 0x000fe200078ec0ff */
[----:B------:R-:W2:Y:S01]  /*5100*/  LDSM.16.M88.4 R44, [R231+0x1000] ;  /* 0x00100000e72c783b */ /* 0x000ea20000000200 */
[C---:B------:R-:W-:Y:S01]  /*5110*/  IADD3 R222, R231.reuse, 0x1000, RZ ;  /* 0x00001000e7de7810 */ /* 0x040fe20007ffe0ff */
[C---:B------:R-:W-:Y:S01]  /*5120*/  VIADD R216, R231.reuse, 0x3800 ;  /* 0x00003800e7d87836 */ /* 0x040fe20000000000 */
[C---:B------:R-:W-:Y:S01]  /*5130*/  IADD3 R219, R231.reuse, 0x2000, RZ ;  /* 0x00002000e7db7810 */ /* 0x040fe20007ffe0ff */
[----:B------:R-:W2:Y:S01]  /*5140*/  LDSM.16.M88.4 R32, [R231+0x800] ;  /* 0x00080000e720783b */ /* 0x000ea20000000200 */
[C---:B------:R-:W-:Y:S01]  /*5150*/  IADD3 R218, R231.reuse, 0x2800, RZ ;  /* 0x00002800e7da7810 */ /* 0x040fe20007ffe0ff */
[C---:B------:R-:W-:Y:S01]  /*5160*/  VIADD R212, R231.reuse, 0x5800 ;  /* 0x00005800e7d47836 */ /* 0x040fe20000000000 */
[----:B---3--:R-:W-:Y:S01]  /*5170*/  HMMA.16816.F32.BF16 R16, R24, R28, RZ ;  /* 0x0000001c1810723c */ /* 0x008fe200000418ff */
[----:B-1----:R-:W-:Y:S01]  /*5180*/  LDSM.16.M88.4 R12, [R229] ;  /* 0x00000000e50c783b */ /* 0x002fe20000000200 */
[----:B------:R-:W-:-:S02]  /*5190*/  IADD3 R217, R231, 0x3000, RZ ;  /* 0x00003000e7d97810 */ /* 0x000fc40007ffe0ff */
[C---:B------:R-:W-:Y:S01]  /*51a0*/  IADD3 R215, R231.reuse, 0x4000, RZ ;  /* 0x00004000e7d77810 */ /* 0x040fe20007ffe0ff */
[----:B------:R-:W1:Y:S01]  /*51b0*/  LDSM.16.M88.4 R72, [R220] ;  /* 0x00000000dc48783b */ /* 0x000e620000000200 */
[C---:B----4-:R-:W-:Y:S01]  /*51c0*/  HMMA.16816.F32.BF16 R56, R24.reuse, R52, RZ ;  /* 0x000000341838723c */ /* 0x050fe200000418ff */
[C---:B------:R-:W-:Y:S02]  /*51d0*/  IADD3 R214, R231.reuse, 0x4800, RZ ;  /* 0x00004800e7d67810 */ /* 0x040fe40007ffe0ff */
[----:B------:R-:W3:Y:S01]  /*51e0*/  LDSM.16.M88.4 R48, [R231+0x1800] ;  /* 0x00180000e730783b */ /* 0x000ee20000000200 */
[C---:B------:R-:W-:Y:S02]  /*51f0*/  IADD3 R213, R231.reuse, 0x5000, RZ ;  /* 0x00005000e7d57810 */ /* 0x040fe40007ffe0ff */
[----:B------:R-:W-:Y:S01]  /*5200*/  HMMA.16816.F32.BF16 R28, R24, R30, RZ ;  /* 0x0000001e181c723c */ /* 0x000fe200000418ff */
[----:B------:R-:W4:Y:S01]  /*5210*/  LDSM.16.M88.4 R20, [R227+0x9000] ;  /* 0x00900000e314783b */ /* 0x000f220000000200 */
[----:B------:R-:W-:-:S02]  /*5220*/  IADD3 R211, R231, 0x6000, RZ ;  /* 0x00006000e7d37810 */ /* 0x000fc40007ffe0ff */
[C---:B------:R-:W-:Y:S01]  /*5230*/  IADD3 R210, R231.reuse, 0x6800, RZ ;  /* 0x00006800e7d27810 */ /* 0x040fe20007ffe0ff */
[----:B------:R-:W4:Y:S01]  /*5240*/  LDSM.16.M88.4 R8, [R227+0x8800] ;  /* 0x00880000e308783b */ /* 0x000f220000000200 */
[----:B------:R-:W-:Y:S01]  /*5250*/  HMMA.16816.F32.BF16 R52, R24, R54, RZ ;  /* 0x000000361834723c */ /* 0x000fe200000418ff */
[C---:B------:R-:W-:Y:S02]  /*5260*/  IADD3 R209, R231.reuse, 0x7000, RZ ;  /* 0x00007000e7d17810 */ /* 0x040fe40007ffe0ff */
[----:B------:R-:W-:Y:S01]  /*5270*/  LDSM.16.M88.4 R88, [R233+0xa000] ;  /* 0x00a00000e958783b */ /* 0x000fe20000000200 */
[----:B------:R-:W-:Y:S02]  /*5280*/  IADD3 R208, R231, 0x7800, RZ ;  /* 0x00007800e7d07810 */ /* 0x000fe40007ffe0ff */
[----:B------:R-:W-:Y:S01]  /*5290*/  HMMA.16816.F32.BF16 R16, R36, R68, R16 ;  /* 0x000000442410723c */ /* 0x000fe20000041810 */
[----:B------:R-:W-:Y:S04]  /*52a0*/  LDSM.16.M88.4 R96, [R231+0x6000] ;  /* 0x00600000e760783b */ /* 0x000fe80000000200 */
[----:B------:R-:W-:Y:S01]  /*52b0*/  LDSM.16.M88.4 R92, [R227+0xd000] ;  /* 0x00d00000e35c783b */ /* 0x000fe20000000200 */
[C---:B------:R-:W-:Y:S03]  /*52c0*/  HMMA.16816.F32.BF16 R40, R24.reuse, R60, RZ ;  /* 0x0000003c1828723c */ /* 0x040fe600000418ff */
[----:B------:R-:W-:Y:S03]  /*52d0*/  LDSM.16.M88.4 R100, [R220+0x4800] ;  /* 0x00480000dc64783b */ /* 0x000fe60000000200 */
[C---:B------:R-:W-:Y:S01]  /*52e0*/  HMMA.16816.F32.BF16 R60, R24.reuse, R62, RZ ;  /* 0x0000003e183c723c */ /* 0x040fe200000418ff */
[----:B------:R-:W0:Y:S05]  /*52f0*/  LDGDEPBAR ;  /* 0x00000000000079af */ /* 0x000e2a0000000000 */
[----:B--2---:R-:W-:Y:S06]  /*5300*/  HMMA.16816.F32.BF16 R80, R24, R64, RZ ;  /* 0x000000401850723c */ /* 0x004fec00000418ff */
[----:B------:R-:W-:Y:S06]  /*5310*/  HMMA.16816.F32.BF16 R16, R76, R84, R16 ;  /* 0x000000544c10723c */ /* 0x000fec0000041810 */
[----:B------:R-:W-:Y:S01]  /*5320*/  HMMA.16816.F32.BF16 R24, R24, R66, RZ ;  /* 0x000000421818723c */ /* 0x000fe200000418ff */
[----:B------:R-:W-:Y:S05]  /*5330*/  LDSM.16.M88.4 R64, [R220+0x1000] ;  /* 0x00100000dc40783b */ /* 0x000fea0000000200 */
        /* <DEDUP_REMOVED lines=8> */
[----:B-1----:R-:W-:Y:S06]  /*53c0*/  HMMA.16816.F32.BF16 R16, R12, R72, R16 ;  /* 0x000000480c10723c */ /* 0x002fec0000041810 */
[C---:B---3--:R-:W-:Y:S06]  /*53d0*/  HMMA.16816.F32.BF16 R80, R36.reuse, R48, R80 ;  /* 0x000000302450723c */ /* 0x048fec0000041850 */
        /* <DEDUP_REMOVED lines=10> */
[----:B------:R-:W3:Y:S05]  /*5480*/  LDSM.16.M88.4 R8, [R233+0xa800] ;  /* 0x00a80000e908783b */ /* 0x000eea0000000200 */
        /* <DEDUP_REMOVED lines=72> */
[C---:B---3--:R-:W-:Y:S06]  /*5910*/  HMMA.16816.F32.BF16 R40, R32.reuse, R12, R40 ;  /* 0x0000000c2028723c */ /* 0x048fec0000041828 */
[----:B------:R-:W-:Y:S01]  /*5920*/  HMMA.16816.F32.BF16 R60, R32, R14, R60 ;  /* 0x0000000e203c723c */ /* 0x000fe2000004183c */
[----:B------:R-:W3:Y:S05]  /*5930*/  LDSM.16.M88.4 R12, [R231+0x4800] ;  /* 0x00480000e70c783b */ /* 0x000eea0000000200 */
[----:B--2---:R-:W-:Y:S06]  /*5940*/  HMMA.16816.F32.BF16 R16, R88, R36, R16 ;  /* 0x000000245810723c */ /* 0x004fec0000041810 */
[C---:B------:R-:W-:Y:S06]  /*5950*/  HMMA.16816.F32.BF16 R56, R32.reuse, R20, R56 ;  /* 0x000000142038723c */ /* 0x040fec0000041838 */
[C---:B------:R-:W-:Y:S01]  /*5960*/  HMMA.16816.F32.BF16 R52, R32.reuse, R22, R52 ;  /* 0x000000162034723c */ /* 0x040fe20000041834 */
[----:B------:R-:W2:Y:S05]  /*5970*/  LDSM.16.M88.4 R20, [R231+0x5000] ;  /* 0x00500000e714783b */ /* 0x000eaa0000000200 */
[----:B----4-:R-:W-:Y:S06]  /*5980*/  HMMA.16816.F32.BF16 R80, R32, R44, R80 ;  /* 0x0000002c2050723c */ /* 0x010fec0000041850 */
[----:B------:R-:W-:Y:S01]  /*5990*/  HMMA.16816.F32.BF16 R28, R8, R50, R28 ;  /* 0x00000032081c723c */ /* 0x000fe2000004181c */
[----:B------:R-:W-:Y:S05]  /*59a0*/  LDSM.16.M88.4 R48, [R234+0x6000] ;  /* 0x00600000ea30783b */ /* 0x000fea0000000200 */
[----:B------:R-:W-:Y:S01]  /*59b0*/  HMMA.16816.F32.BF16 R76, R32, R46, R76 ;  /* 0x0000002e204c723c */ /* 0x000fe2000004184c */
[----:B------:R-:W4:Y:S04]  /*59c0*/  LDSM.16.M88.4 R32, [R233+0xe000] ;  /* 0x00e00000e920783b */ /* 0x000f280000000200 */
[----:B------:R-:W-:Y:S01]  /*59d0*/  LDSM.16.M88.4 R44, [R233+0xe800] ;  /* 0x00e80000e92c783b */ /* 0x000fe20000000200 */
[----:B-1----:R-:W-:Y:S06]  /*59e0*/  HMMA.16816.F32.BF16 R16, R72, R24, R16 ;  /* 0x000000184810723c */ /* 0x002fec0000041810 */
[----:B---3--:R-:W-:Y:S06]  /*59f0*/  HMMA.16816.F32.BF16 R40, R8, R12, R40 ;  /* 0x0000000c0828723c */ /* 0x008fec0000041828 */
[----:B------:R-:W-:Y:S01]  /*5a00*/  HMMA.16816.F32.BF16 R28, R88, R38, R28 ;  /* 0x00000026581c723c */ /* 0x000fe2000004181c */
[----:B------:R-:W1:Y:S05]  /*5a10*/  LDSM.16.M88.4 R36, [R232+0x6000] ;  /* 0x00600000e824783b */ /* 0x000e6a0000000200 */
[C---:B------:R-:W-:Y:S01]  /*5a20*/  HMMA.16816.F32.BF16 R60, R8.reuse, R14, R60 ;  /* 0x0000000e083c723c */ /* 0x040fe2000004183c */
[----:B------:R-:W3:Y:S05]  /*5a30*/  LDSM.16.M88.4 R12, [R231+0x5800] ;  /* 0x00580000e70c783b */ /* 0x000eea0000000200 */
[C---:B--2---:R-:W-:Y:S06]  /*5a40*/  HMMA.16816.F32.BF16 R56, R8.reuse, R20, R56 ;  /* 0x000000140838723c */ /* 0x044fec0000041838 */
[----:B------:R-:W-:Y:S01]  /*5a50*/  HMMA.16816.F32.BF16 R52, R8, R22, R52 ;  /* 0x000000160834723c */ /* 0x000fe20000041834 */
[----:B------:R-:W-:Y:S05]  /*5a60*/  LDSM.16.M88.4 R20, [R227+0xe000] ;  /* 0x00e00000e314783b */ /* 0x000fea0000000200 */
[----:B----4-:R-:W-:Y:S06]  /*5a70*/  HMMA.16816.F32.BF16 R16, R48, R32, R16 ;  /* 0x000000203010723c */ /* 0x010fec0000041810 */
[----:B------:R-:W-:Y:S01]  /*5a80*/  HMMA.16816.F32.BF16 R28, R72, R26, R28 ;  /* 0x0000001a481c723c */ /* 0x000fe2000004181c */
[----:B------:R-:W2:Y:S05]  /*5a90*/  LDSM.16.M88.4 R24, [R230+0x6000] ;  /* 0x00600000e618783b */ /* 0x000eaa0000000200 */
[C---:B------:R-:W-:Y:S06]  /*5aa0*/  HMMA.16816.F32.BF16 R40, R88.reuse, R64, R40 ;  /* 0x000000405828723c */ /* 0x040fec0000041828 */
[----:B------:R-:W-:Y:S01]  /*5ab0*/  HMMA.16816.F32.BF16 R60, R88, R66, R60 ;  /* 0x00000042583c723c */ /* 0x000fe2000004183c */
[----:B------:R-:W-:Y:S05]  /*5ac0*/  LDSM.16.M88.4 R64, [R220+0x5800] ;  /* 0x00580000dc40783b */ /* 0x000fea0000000200 */
[----:B-1----:R-:W-:Y:S06]  /*5ad0*/  HMMA.16816.F32.BF16 R16, R36, R96, R16 ;  /* 0x000000602410723c */ /* 0x002fec0000041810 */
[C---:B---3--:R-:W-:Y:S06]  /*5ae0*/  HMMA.16816.F32.BF16 R80, R8.reuse, R12, R80 ;  /* 0x0000000c0850723c */ /* 0x048fec0000041850 */
[----:B------:R-:W-:Y:S01]  /*5af0*/  HMMA.16816.F32.BF16 R76, R8, R14, R76 ;  /* 0x0000000e084c723c */ /* 0x000fe2000004184c */
[----:B------:R-:W-:Y:S04]  /*5b00*/  LDSM.16.M88.4 R12, [R229+0x6000] ;  /* 0x00600000e50c783b */ /* 0x000fe80000000200 */
[----:B------:R-:W1:Y:S01]  /*5b10*/  LDSM.16.M88.4 R8, [R220+0x6000] ;  /* 0x00600000dc08783b */ /* 0x000e620000000200 */
[----:B------:R-:W-:Y:S03]  /*5b20*/  HMMA.16816.F32.BF16 R28, R48, R34, R28 ;  /* 0x00000022301c723c */ /* 0x000fe6000004181c */
[----:B------:R-:W-:Y:S03]  /*5b30*/  LDSM.16.M88.4 R32, [R231+0x6800] ;  /* 0x00680000e720783b */ /* 0x000fe60000000200 */
        /* <DEDUP_REMOVED lines=91> */
[----:B------:R-:W-:Y:S01]  /*60f0*/  FMUL.FTZ R39, R84, UR31 ;  /* 0x0000001f54277c20 */ /* 0x000fe20008410000 */
[----:B------:R-:W-:Y:S01]  /*6100*/  FMUL.FTZ R38, R85, UR31 ;  /* 0x0000001f55267c20 */ /* 0x000fe20008410000 */
[----:B------:R-:W-:Y:S01]  /*6110*/  FMUL.FTZ R26, R86, UR31 ;  /* 0x0000001f561a7c20 */ /* 0x000fe20008410000 */
[----:B------:R-:W-:Y:S01]  /*6120*/  FMUL.FTZ R14, R87, UR31 ;  /* 0x0000001f570e7c20 */ /* 0x000fe20008410000 */
[----:B------:R-:W3:Y:S01]  /*6130*/  MUFU.TANH R31, R31 ;  /* 0x0000001f001f7308 */ /* 0x000ee20000002400 */
[C---:B------:R-:W-:Y:S01]  /*6140*/  VIADDMNMX R240, R242.reuse, UR24, R240, PT ;  /* 0x00000018f2f07c46 */ /* 0x040fe2000b8001f0 */
[----:B------:R-:W-:Y:S01]  /*6150*/  VIADD R242, R242, UR22 ;  /* 0x00000016f2f27c36 */ /* 0x000fe20008000000 */
[C---:B------:R-:W-:Y:S02]  /*6160*/  IADD3 R237, R239.reuse, UR18, R237 ;  /* 0x00000012efed7c10 */ /* 0x040fe4000fffe0ed */
[----:B------:R-:W-:Y:S02]  /*6170*/  IADD3 R239, R239, UR22, RZ ;  /* 0x00000016efef7c10 */ /* 0x000fe4000fffe0ff */
[----:B------:R-:W-:Y:S01]  /*6180*/  VIADDMNMX R241, R242, -UR19, RZ, !PT ;  /* 0x80000013f2f17c46 */ /* 0x000fe2000f8001ff */
        /* <DEDUP_REMOVED lines=104> */
.L_x_7888:
[----:B------:R-:W-:-:S04]  /*6810*/  ULEA UR18, -UR10, URZ, 0x6 ;  /* 0x0000003f0a127291 */ /* 0x000fc8000f8e313f */
[----:B------:R-:W-:Y:S02]  /*6820*/  USHF.R.S32.HI UR19, URZ, 0x1f, UR18 ;  /* 0x0000001f3f137899 */ /* 0x000fe40008011412 */
[----:B------:R-:W-:-:S04]  /*6830*/  MOV R42, UR18 ;  /* 0x00000012002a7c02 */ /* 0x000fc80008000f00 */
[----:B------:R-:W-:-:S07]  /*6840*/  MOV R41, UR19 ;  /* 0x0000001300297c02 */ /* 0x000fce0008000f00 */
.L_x_7889:
        /* <DEDUP_REMOVED lines=21> */
[----:B------:R-:W-:Y:S01]  /*69a0*/  @!P3 IMAD.X R45, R41, 0x1, R165, P0 ;  /* 0x00000001292db824 */ /* 0x000fe200000e06a5 */
[C---:B------:R-:W-:Y:S01]  /*69b0*/  @!P2 IADD3 R43, P0, R42.reuse, R200, RZ ;  /* 0x000000c82a2ba210 */ /* 0x040fe20007f1e0ff */
[----:B------:R-:W4:Y:S01]  /*69c0*/  @!P4 LDC.64 R8, c[0x0][0x218] ;  /* 0x00008600ff08cb82 */ /* 0x000f220000000a00 */
[C---:B-----5:R-:W-:Y:S01]  /*69d0*/  @!P3 LEA R52, P1, R5.reuse, R12, 0x1 ;  /* 0x0000000c0534b211 */ /* 0x060fe200078208ff */
[----:B------:R-:W-:Y:S01]  /*69e0*/  @!PT LDS RZ, [RZ] ;  /* 0x00000000fffff984 */ /* 0x000fe20000000800 */
[----:B------:R-:W-:Y:S01]  /*69f0*/  @!PT LDS RZ, [RZ] ;  /* 0x00000000fffff984 */ /* 0x000fe20000000800 */
[----:B------:R-:W-:Y:S01]  /*6a00*/  @!PT LDS RZ, [RZ] ;  /* 0x00000000fffff984 */ /* 0x000fe20000000800 */
[----:B------:R5:W-:Y:S03]  /*6a10*/  @!P5 LDGSTS.E.BYPASS.LTC128B.128 [R235+0x8000], desc[UR26][R58.64] ;  /* 0x080000003aebdfae */ /* 0x000be6000b901d5a */
[----:B------:R-:W-:Y:S01]  /*6a20*/  @!P3 LEA.HI.X R53, R5, R13, R45, 0x1, P1 ;  /* 0x0000000d0535b211 */ /* 0x000fe200008f0c2d */
[----:B------:R-:W-:Y:S01]  /*6a30*/  @!P2 IMAD.X R45, R41, 0x1, R165, P0 ;  /* 0x00000001292da824 */ /* 0x000fe200000e06a5 */
        /* <DEDUP_REMOVED lines=142> */
.L_x_7891:
[----:B------:R-:W-:Y:S05]  /*7320*/  BSYNC B0 ;  /* 0x0000000000007941 */ /* 0x000fea0003800000 */
.L_x_7890:
[----:B------:R-:W0:Y:S01]  /*7330*/  LDGDEPBAR ;  /* 0x00000000000079af */ /* 0x000e220000000000 */
[----:B------:R-:W-:-:S04]  /*7340*/  IADD3 R200, P0, R42, R200, RZ ;  /* 0x000000c82ac87210 */ /* 0x000fc80007f1e0ff */
[----:B------:R-:W-:-:S09]  /*7350*/  IADD3.X R165, R41, R165, RZ, P0, !PT ;  /* 0x000000a529a57210 */ /* 0x000fd200007fe4ff */
.L_x_7887:
[----:B---3--:R-:W-:Y:S01]  /*7360*/  VIADD R48, R243, UR16 ;  /* 0x00000010f3307c36 */ /* 0x008fe20008000000 */
[----:B------:R-:W-:Y:S01]  /*7370*/  LEA R228, R4, UR4, 0x1 ;  /* 0x0000000404e47c11 */ /* 0x000fe2000f8e08ff */
[----:B------:R-:W-:Y:S01]  /*7380*/  ULDC UR22, c[0x0][0x2ec] ;  /* 0x0000bb0000167ab9 */ /* 0x000fe20000000800 */
[----:B------:R-:W-:Y:S01]  /*7390*/  ULDC.64 UR18, c[0x0][0x218] ;  /* 0x0000860000127ab9 */ /* 0x000fe20000000a00 */
[----:B------:R-:W-:Y:S01]  /*73a0*/  IMAD.IADD R5, R239, 0x1, -R48 ;  /* 0x00000001ef057824 */ /* 0x000fe200078e0a30 */
[CC--:B------:R-:W-:Y:S01]  /*73b0*/  ISETP.GE.AND P2, PT, R48.reuse, R240.reuse, PT ;  /* 0x000000f03000720c */ /* 0x0c0fe20003f46270 */
[C---:B-1----:R-:W-:Y:S01]  /*73c0*/  VIADD R7, R48.reuse, 0x9 ;  /* 0x0000000930077836 */ /* 0x042fe20000000000 */
[C---:B------:R-:W-:Y:S01]  /*73d0*/  ISETP.GE.AND P3, PT, R48.reuse, R237, PT ;  /* 0x000000ed3000720c */ /* 0x040fe20003f66270 */
[----:B------:R-:W-:Y:S01]  /*73e0*/  VIADD R42, R48, 0x20 ;  /* 0x00000020302a7836 */ /* 0x000fe20000000000 */
[----:B------:R-:W-:Y:S01]  /*73f0*/  IABS R5, R5 ;  /* 0x0000000500057213 */ /* 0x000fe20000000000 */
[----:B------:R-:W-:Y:S01]  /*7400*/  IMAD.IADD R47, R242, 0x1, -R7 ;  /* 0x00000001f22f7824 */ /* 0x000fe200078e0a07 */
[C---:B------:R-:W-:Y:S01]  /*7410*/  ISETP.LT.OR P2, PT, R48.reuse, R241, P2 ;  /* 0x000000f13000720c */ /* 0x040fe20001741670 */
[----:B------:R-:W-:Y:S01]  /*7420*/  VIADD R8, R48, 0x1 ;  /* 0x0000000130087836 */ /* 0x000fe20000000000 */
[----:B------:R-:W-:Y:S01]  /*7430*/  I2FP.F32.S32 R5, R5 ;  /* 0x0000000500057245 */ /* 0x000fe20000201400 */
[C---:B------:R-:W-:Y:S01]  /*7440*/  IMAD.IADD R185, R242.reuse, 0x1, -R42 ;  /* 0x00000001f2b97824 */ /* 0x040fe200078e0a2a */
[----:B------:R-:W-:Y:S01]  /*7450*/  IABS R47, R47 ;  /* 0x0000002f002f7213 */ /* 0x000fe20000000000 */
[----:B------:R-:W-:Y:S01]  /*7460*/  IMAD.IADD R10, R242, 0x1, -R8 ;  /* 0x00000001f20a7824 */ /* 0x000fe200078e0a08 */
[----:B------:R-:W-:Y:S01]  /*7470*/  ISETP.GE.AND P4, PT, R8, R240, PT ;  /* 0x000000f00800720c */ /* 0x000fe20003f86270 */
[----:B------:R-:W-:Y:S01]  /*7480*/  FFMA.FTZ R70, R5, -UR14, R70 ;  /* 0x8000000e05467c23 */ /* 0x000fe20008010046 */
[C---:B------:R-:W-:Y:S01]  /*7490*/  VIADD R5, R48.reuse, 0x11 ;  /* 0x0000001130057836 */ /* 0x040fe20000000000 */
[----:B------:R-:W-:Y:S01]  /*74a0*/  I2FP.F32.S32 R47, R47 ;  /* 0x0000002f002f7245 */ /* 0x000fe20000201400 */
[----:B------:R-:W-:Y:S01]  /*74b0*/  VIADD R45, R48, 0x18 ;  /* 0x00000018302d7836 */ /* 0x000fe20000000000 */
[----:B------:R-:W-:Y:S01]  /*74c0*/  IABS R185, R185 ;  /* 0x000000b900b97213 */ /* 0x000fe20000000000 */
[----:B------:R-:W-:Y:S01]  /*74d0*/  IMAD.IADD R11, R242, 0x1, -R5 ;  /* 0x00000001f20b7824 */ /* 0x000fe200078e0a05 */
[----:B------:R-:W-:Y:S01]  /*74e0*/  IABS R10, R10 ;  /* 0x0000000a000a7213 */ /* 0x000fe20000000000 */
[----:B------:R-:W-:Y:S01]  /*74f0*/  FFMA.FTZ R47, R47, -UR14, R44 ;  /* 0x8000000e2f2f7c23 */ /* 0x000fe2000801002c */
[----:B------:R-:W-:Y:S01]  /*7500*/  I2FP.F32.S32 R185, R185 ;  /* 0x000000b900b97245 */ /* 0x000fe20000201400 */
[C---:B------:R-:W-:Y:S01]  /*7510*/  VIADD R44, R48.reuse, 0x19 ;  /* 0x00000019302c7836 */ /* 0x040fe20000000000 */
[----:B------:R-:W-:Y:S01]  /*7520*/  IABS R11, R11 ;  /* 0x0000000b000b7213 */ /* 0x000fe20000000000 */
[----:B------:R-:W-:Y:S01]  /*7530*/  VIADD R6, R48, 0x10 ;  /* 0x0000001030067836 */ /* 0x000fe20000000000 */
[----:B------:R-:W-:Y:S01]  /*7540*/  I2FP.F32.S32 R10, R10 ;  /* 0x0000000a000a7245 */ /* 0x000fe20000201400 */
[----:B------:R-:W-:Y:S01]  /*7550*/  FFMA.FTZ R185, R185, -UR14, R34 ;  /* 0x8000000eb9b97c23 */ /* 0x000fe20008010022 */
[----:B------:R-:W-:Y:S01]  /*7560*/  I2FP.F32.S32 R11, R11 ;  /* 0x0000000b000b7245 */ /* 0x000fe20000201400 */
[----:B------:R-:W-:Y:S01]  /*7570*/  IMAD.IADD R9, R242, 0x1, -R48 ;  /* 0x00000001f2097824 */ /* 0x000fe200078e0a30 */
[----:B------:R-:W-:Y:S01]  /*7580*/  ISETP.GE.AND P5, PT, R6, R240, PT ;  /* 0x000000f00600720c */ /* 0x000fe20003fa6270 */
[----:B------:R-:W-:Y:S01]  /*7590*/  FFMA.FTZ R68, R10, -UR14, R68 ;  /* 0x8000000e0a447c23 */ /* 0x000fe20008010044 */
[----:B------:R-:W-:-:S02]  /*75a0*/  IMAD.IADD R46, R242, 0x1, -R44 ;  /* 0x00000001f22e7824 */ /* 0x000fc400078e0a2c */
[----:B------:R-:W-:Y:S01]  /*75b0*/  FFMA.FTZ R11, R11, -UR14, R40 ;  /* 0x8000000e0b0b7c23 */ /* 0x000fe20008010028 */
[C---:B------:R-:W-:Y:S01]  /*75c0*/  VIADD R34, R48.reuse, 0x30 ;  /* 0x0000003030227836 */ /* 0x040fe20000000000 */
[----:B------:R-:W-:Y:S01]  /*75d0*/  IABS R9, R9 ;  /* 0x0000000900097213 */ /* 0x000fe20000000000 */
[----:B------:R-:W-:Y:S01]  /*75e0*/  VIADD R40, R48, 0x28 ;  /* 0x0000002830287836 */ /* 0x000fe20000000000 */
[----:B------:R-:W-:Y:S01]  /*75f0*/  IABS R46, R46 ;  /* 0x0000002e002e7213 */ /* 0x000fe20000000000 */
[C---:B------:R-:W-:Y:S01]  /*7600*/  IMAD.IADD R10, R242.reuse, 0x1, -R45 ;  /* 0x00000001f20a7824 */ /* 0x040fe200078e0a2d */
[----:B------:R-:W-:Y:S01]  /*7610*/  I2FP.F32.S32 R9, R9 ;  /* 0x0000000900097245 */ /* 0x000fe20000201400 */
[C---:B------:R-:W-:Y:S01]  /*7620*/  IMAD.IADD R12, R242.reuse, 0x1, -R6 ;  /* 0x00000001f20c7824 */ /* 0x040fe200078e0a06 */
[----:B------:R-:W-:Y:S01]  /*7630*/  I2FP.F32.S32 R46, R46 ;  /* 0x0000002e002e7245 */ /* 0x000fe20000201400 */
[C---:B------:R-:W-:Y:S01]  /*7640*/  IMAD.IADD R198, R242.reuse, 0x1, -R34 ;  /* 0x00000001f2c67824 */ /* 0x040fe200078e0a22 */
[----:B------:R-:W-:Y:S01]  /*7650*/  IABS R10, R10 ;  /* 0x0000000a000a7213 */ /* 0x000fe20000000000 */
[----:B------:R-:W-:Y:S01]  /*7660*/  IMAD.IADD R187, R242, 0x1, -R40 ;  /* 0x00000001f2bb7824 */ /* 0x000fe200078e0a28 */
[----:B------:R-:W-:Y:S01]  /*7670*/  IABS R12, R12 ;  /* 0x0000000c000c7213 */ /* 0x000fe20000000000 */
[C---:B------:R-:W-:Y:S01]  /*7680*/  VIADD R41, R48.reuse, 0x21 ;  /* 0x0000002130297836 */ /* 0x040fe20000000000 */
[----:B------:R-:W-:Y:S01]  /*7690*/  IABS R198, R198 ;  /* 0x000000c600c67213 */ /* 0x000fe20000000000 */
[----:B------:R-:W-:Y:S01]  /*76a0*/  VIADD R13, R48, 0x8 ;  /* 0x00000008300d7836 */ /* 0x000fe20000000000 */
[----:B------:R-:W-:Y:S01]  /*76b0*/  IABS R187, R187 ;  /* 0x000000bb00bb7213 */ /* 0x000fe20000000000 */
[----:B------:R-:W-:Y:S01]  /*76c0*/  IMAD.IADD R186, R242, 0x1, -R41 ;  /* 0x00000001f2ba7824 */ /* 0x000fe200078e0a29 */
[----:B------:R-:W-:Y:S01]  /*76d0*/  I2FP.F32.S32 R10, R10 ;  /* 0x0000000a000a7245 */ /* 0x000fe20000201400 */
[----:B------:R-:W-:Y:S01]  /*76e0*/  FFMA.FTZ R9, R9, -UR14, R3 ;  /* 0x8000000e09097c23 */ /* 0x000fe20008010003 */
[----:B------:R-:W-:Y:S01]  /*76f0*/  I2FP.F32.S32 R12, R12 ;  /* 0x0000000c000c7245 */ /* 0x000fe20000201400 */
[----:B------:R-:W-:Y:S01]  /*7700*/  FFMA.FTZ R46, R46, -UR14, R33 ;  /* 0x8000000e2e2e7c23 */ /* 0x000fe20008010021 */
[----:B------:R-:W-:Y:S01]  /*7710*/  I2FP.F32.S32 R198, R198 ;  /* 0x000000c600c67245 */ /* 0x000fe20000201400 */
[----:B------:R-:W-:Y:S01]  /*7720*/  FFMA.FTZ R10, R10, -UR14, R32 ;  /* 0x8000000e0a0a7c23 */ /* 0x000fe20008010020 */
[----:B------:R-:W-:Y:S01]  /*7730*/  I2FP.F32.S32 R187, R187 ;  /* 0x000000bb00bb7245 */ /* 0x000fe20000201400 */
[----:B------:R-:W-:-:S02]  /*7740*/  VIADD R33, R48, 0x31 ;  /* 0x0000003130217836 */ /* 0x000fc40000000000 */
[----:B------:R-:W-:Y:S01]  /*7750*/  FFMA.FTZ R12, R12, -UR14, R31 ;  /* 0x8000000e0c0c7c23 */ /* 0x000fe2000801001f */
[----:B------:R-:W-:Y:S01]  /*7760*/  IABS R186, R186 ;  /* 0x000000ba00ba7213 */ /* 0x000fe20000000000 */
[----:B------:R-:W-:Y:S01]  /*7770*/  VIADD R32, R48, 0x38 ;  /* 0x0000003830207836 */ /* 0x000fe20000000000 */
[----:B------:R-:W-:Y:S01]  /*7780*/  ISETP.LT.OR P5, PT, R6, R241, P5 ;  /* 0x000000f10600720c */ /* 0x000fe20002fa1670 */
[----:B------:R-:W-:Y:S02]  /*7790*/  IMAD.IADD R3, R242, 0x1, -R13 ;  /* 0x00000001f2037824 */ /* 0x000fe400078e0a0d */
[----:B------:R-:W-:Y:S01]  /*77a0*/  FFMA.FTZ R198, R198, -UR14, R36 ;  /* 0x8000000ec6c67c23 */ /* 0x000fe20008010024 */
[----:B------:R-:W-:Y:S01]  /*77b0*/  FFMA.FTZ R187, R187, -UR14, R24 ;  /* 0x8000000ebbbb7c23 */ /* 0x000fe20008010018 */
[C---:B------:R-:W-:Y:S01]  /*77c0*/  IMAD.IADD R31, R242.reuse, 0x1, -R33 ;  /* 0x00000001f21f7824 */ /* 0x040fe200078e0a21 */
[----:B------:R-:W-:Y:S01]  /*77d0*/  FSEL R36, R9, -INF , !P2 ;  /* 0xff80000009247808 */ /* 0x000fe20005000000 */
[----:B------:R-:W-:Y:S01]  /*77e0*/  IMAD.IADD R24, R242, 0x1, -R32 ;  /* 0x00000001f2187824 */ /* 0x000fe200078e0a20 */
[----:B------:R-:W-:Y:S01]  /*77f0*/  I2FP.F32.S32 R186, R186 ;  /* 0x000000ba00ba7245 */ /* 0x000fe20000201400 */
[----:B------:R-:W-:Y:S01]  /*7800*/  VIADD R43, R48, 0x29 ;  /* 0x00000029302b7836 */ /* 0x000fe20000000000 */
[-C--:B------:R-:W-:Y:S01]  /*7810*/  ISETP.GE.AND P2, PT, R5, R240.reuse, PT ;  /* 0x000000f00500720c */ /* 0x080fe20003f46270 */
[----:B------:R-:W-:Y:S01]  /*7820*/  IMAD R226, R2, 0x2, R228 ;  /* 0x0000000202e27824 */ /* 0x000fe200078e02e4 */
[----:B------:R-:W-:Y:S01]  /*7830*/  FSEL R12, R12, -INF , !P5 ;  /* 0xff8000000c0c7808 */ /* 0x000fe20006800000 */
[----:B------:R-:W-:Y:S01]  /*7840*/  FFMA.FTZ R186, R186, -UR14, R35 ;  /* 0x8000000ebaba7c23 */ /* 0x000fe20008010023 */
[----:B------:R-:W-:Y:S01]  /*7850*/  IABS R3, R3 ;  /* 0x0000000300037213 */ /* 0x000fe20000000000 */
[C---:B------:R-:W-:Y:S01]  /*7860*/  IMAD R224, R0.reuse, 0x2, R226 ;  /* 0x0000000200e07824 */ /* 0x040fe200078e02e2 */
[----:B------:R-:W-:Y:S01]  /*7870*/  ISETP.GE.AND P5, PT, R41, R240, PT ;  /* 0x000000f02900720c */ /* 0x000fe20003fa6270 */
[----:B------:R-:W-:Y:S01]  /*7880*/  IMAD R225, R0, 0x2, R228 ;  /* 0x0000000200e17824 */ /* 0x000fe200078e02e4 */
[----:B------:R-:W-:Y:S01]  /*7890*/  IABS R31, R31 ;  /* 0x0000001f001f7213 */ /* 0x000fe20000000000 */
[----:B------:R-:W-:Y:S01]  /*78a0*/  LDSM.16.MT88.4 R148, [R226+0x10000] ;  /* 0x01000000e294783b */ /* 0x000fe20000004200 */
[----:B------:R-:W-:-:S02]  /*78b0*/  ISETP.LT.OR P2, PT, R5, R241, P2 ;  /* 0x000000f10500720c */ /* 0x000fc40001741670 */
[----:B------:R-:W-:Y:S01]  /*78c0*/  IABS R24, R24 ;  /* 0x0000001800187213 */ /* 0x000fe20000000000 */
[----:B------:R-:W-:Y:S01]  /*78d0*/  LDSM.16.MT88.4 R132, [R224+0x10000] ;  /* 0x01000000e084783b */ /* 0x000fe20000004200 */
[----:B------:R-:W-:Y:S02]  /*78e0*/  I2FP.F32.S32 R3, R3 ;  /* 0x0000000300037245 */ /* 0x000fe40000201400 */
[----:B------:R-:W-:Y:S01]  /*78f0*/  ISETP.LT.OR P5, PT, R41, R241, P5 ;  /* 0x000000f12900720c */ /* 0x000fe20002fa1670 */
[----:B------:R-:W-:Y:S01]  /*7900*/  LDSM.16.MT88.4 R140, [R225+0x10000] ;  /* 0x01000000e18c783b */ /* 0x000fe20000004200 */
[----:B------:R-:W-:Y:S01]  /*7910*/  I2FP.F32.S32 R31, R31 ;  /* 0x0000001f001f7245 */ /* 0x000fe20000201400 */
[----:B------:R-:W-:Y:S01]  /*7920*/  FFMA.FTZ R28, R3, -UR14, R28 ;  /* 0x8000000e031c7c23 */ /* 0x000fe2000801001c */
[----:B------:R-:W-:Y:S01]  /*7930*/  ISETP.GE.AND P1, PT, R13, R240, PT ;  /* 0x000000f00d00720c */ /* 0x000fe20003f26270 */
[----:B------:R-:W-:Y:S01]  /*7940*/  VIADD R3, R48, 0x39 ;  /* 0x0000003930037836 */ /* 0x000fe20000000000 */
[----:B------:R-:W-:Y:S01]  /*7950*/  FSEL R11, R11, -INF , !P2 ;  /* 0xff8000000b0b7808 */ /* 0x000fe20005000000 */
[----:B------:R-:W-:Y:S01]  /*7960*/  FFMA.FTZ R37, R31, -UR14, R37 ;  /* 0x8000000e1f257c23 */ /* 0x000fe20008010025 */
[----:B------:R-:W-:Y:S01]  /*7970*/  I2FP.F32.S32 R24, R24 ;  /* 0x0000001800187245 */ /* 0x000fe20000201400 */
[----:B------:R-:W-:Y:S01]  /*7980*/  IMAD.IADD R35, R242, 0x1, -R3 ;  /* 0x00000001f2237824 */ /* 0x000fe200078e0a03 */
[-C--:B------:R-:W-:Y:S01]  /*7990*/  ISETP.GE.AND P0, PT, R7, R240.reuse, PT ;  /* 0x000000f00700720c */ /* 0x080fe20003f06270 */
[----:B------:R-:W-:Y:S01]  /*79a0*/  LDSM.16.MT88.4 R80, [R226+0x14000] ;  /* 0x01400000e250783b */ /* 0x000fe20000004200 */
[----:B------:R-:W-:Y:S01]  /*79b0*/  ISETP.GE.AND P2, PT, R40, R240, PT ;  /* 0x000000f02800720c */ /* 0x000fe20003f46270 */
[----:B------:R-:W-:Y:S01]  /*79c0*/  FFMA.FTZ R39, R24, -UR14, R39 ;  /* 0x8000000e18277c23 */ /* 0x000fe20008010027 */
[----:B------:R-:W-:Y:S01]  /*79d0*/  ISETP.LT.OR P4, PT, R8, R241, P4 ;  /* 0x000000f10800720c */ /* 0x000fe20002781670 */
[----:B------:R-:W-:Y:S01]  /*79e0*/  LDSM.16.MT88.4 R88, [R225+0x14000] ;  /* 0x01400000e158783b */ /* 0x000fe20000004200 */
[----:B------:R-:W-:-:S02]  /*79f0*/  FSEL R186, R186, -INF , !P5 ;  /* 0xff800000baba7808 */ /* 0x000fc40006800000 */
[----:B------:R-:W-:Y:S01]  /*7a00*/  ISETP.GE.AND P5, PT, R32, R240, PT ;  /* 0x000000f02000720c */ /* 0x000fe20003fa6270 */
[----:B------:R-:W-:Y:S01]  /*7a10*/  LDSM.16.MT88.4 R156, [R228+0x10000] ;  /* 0x01000000e49c783b */ /* 0x000fe20000004200 */
[----:B------:R-:W-:Y:S01]  /*7a20*/  ISETP.LT.OR P3, PT, R48, R238, P3 ;  /* 0x000000ee3000720c */ /* 0x000fe20001f61670 */
[----:B------:R-:W-:Y:S01]  /*7a30*/  IMAD.IADD R48, R242, 0x1, -R43 ;  /* 0x00000001f2307824 */ /* 0x000fe200078e0a2b */
[-C--:B------:R-:W-:Y:S01]  /*7a40*/  ISETP.LT.OR P1, PT, R13, R241.reuse, P1 ;  /* 0x000000f10d00720c */ /* 0x080fe20000f21670 */
[----:B------:R-:W-:Y:S01]  /*7a50*/  LDSM.16.MT88.4 R56, [R225+0x12000] ;  /* 0x01200000e138783b */ /* 0x000fe20000004200 */
[-C--:B------:R-:W-:Y:S02]  /*7a60*/  ISETP.LT.OR P0, PT, R7, R241.reuse, P0 ;  /* 0x000000f10700720c */ /* 0x080fe40000701670 */
[----:B------:R-:W-:Y:S01]  /*7a70*/  ISETP.LT.OR P2, PT, R40, R241, P2 ;  /* 0x000000f12800720c */ /* 0x000fe20001741670 */
[----:B------:R-:W-:Y:S01]  /*7a80*/  LDSM.16.MT88.4 R64, [R224+0x12000] ;  /* 0x01200000e040783b */ /* 0x000fe20000004200 */
[----:B------:R-:W-:-:S02]  /*7a90*/  FSEL R31, R68, -INF , !P4 ;  /* 0xff800000441f7808 */ /* 0x000fc40006000000 */
[-C--:B------:R-:W-:Y:S01]  /*7aa0*/  ISETP.GE.AND P4, PT, R45, R240.reuse, PT ;  /* 0x000000f02d00720c */ /* 0x080fe20003f86270 */
[----:B------:R-:W-:Y:S01]  /*7ab0*/  LDSM.16.MT88.4 R72, [R228+0x14000] ;  /* 0x01400000e448783b */ /* 0x000fe20000004200 */
[----:B------:R-:W-:Y:S02]  /*7ac0*/  ISETP.LT.OR P5, PT, R32, R241, P5 ;  /* 0x000000f12000720c */ /* 0x000fe40002fa1670 */
[----:B------:R-:W-:Y:S01]  /*7ad0*/  FSEL R28, R28, -INF , !P1 ;  /* 0xff8000001c1c7808 */ /* 0x000fe20004800000 */
[----:B------:R-:W-:Y:S01]  /*7ae0*/  LDSM.16.MT88.4 R96, [R224+0x14000] ;  /* 0x01400000e060783b */ /* 0x000fe20000004200 */
[----:B------:R-:W-:Y:S02]  /*7af0*/  ISETP.GE.AND P1, PT, R44, R240, PT ;  /* 0x000000f02c00720c */ /* 0x000fe40003f26270 */
[----:B------:R-:W-:Y:S01]  /*7b00*/  FSEL R24, R47, -INF , !P0 ;  /* 0xff8000002f187808 */ /* 0x000fe20004000000 */
[----:B------:R-:W-:Y:S01]  /*7b10*/  LDSM.16.MT88.4 R104, [R228+0x16000] ;  /* 0x01600000e468783b */ /* 0x000fe20000004200 */
[----:B------:R-:W-:-:S02]  /*7b20*/  FSEL R187, R187, -INF , !P2 ;  /* 0xff800000bbbb7808 */ /* 0x000fc40005000000 */
[----:B------:R-:W-:Y:S01]  /*7b30*/  IABS R48, R48 ;  /* 0x0000003000307213 */ /* 0x000fe20000000000 */
[----:B------:R-:W-:Y:S01]  /*7b40*/  LDSM.16.MT88.4 R112, [R226+0x16000] ;  /* 0x01600000e270783b */ /* 0x000fe20000004200 */
[----:B------:R-:W-:Y:S02]  /*7b50*/  ISETP.GE.AND P0, PT, R42, R240, PT ;  /* 0x000000f02a00720c */ /* 0x000fe40003f06270 */
[----:B------:R-:W-:Y:S01]  /*7b60*/  ISETP.GE.AND P2, PT, R8, R237, PT ;  /* 0x000000ed0800720c */ /* 0x000fe20003f46270 */
[----:B------:R-:W-:Y:S01]  /*7b70*/  LDSM.16.MT88.4 R120, [R225+0x16000] ;  /* 0x01600000e178783b */ /* 0x000fe20000004200 */
[----:B------:R-:W-:Y:S02]  /*7b80*/  ISETP.LT.OR P4, PT, R45, R241, P4 ;  /* 0x000000f12d00720c */ /* 0x000fe40002781670 */
[----:B------:R-:W-:Y:S02]  /*7b90*/  FSEL R196, R39, -INF , !P5 ;  /* 0xff80000027c47808 */ /* 0x000fe40006800000 */
[----:B------:R-:W-:-:S02]  /*7ba0*/  ISETP.GE.AND P5, PT, R6, R237, PT ;  /* 0x000000ed0600720c */ /* 0x000fc40003fa6270 */
[-C--:B------:R-:W-:Y:S02]  /*7bb0*/  ISETP.LT.OR P1, PT, R44, R241.reuse, P1 ;  /* 0x000000f12c00720c */ /* 0x080fe40000f21670 */
[----:B------:R-:W-:Y:S02]  /*7bc0*/  I2FP.F32.S32 R48, R48 ;  /* 0x0000003000307245 */ /* 0x000fe40000201400 */
[----:B------:R-:W-:Y:S02]  /*7bd0*/  ISETP.LT.OR P0, PT, R42, R241, P0 ;  /* 0x000000f12a00720c */ /* 0x000fe40000701670 */
[----:B------:R-:W-:Y:S01]  /*7be0*/  ISETP.LT.OR P2, PT, R8, R238, P2 ;  /* 0x000000ee0800720c */ /* 0x000fe20001741670 */
[----:B------:R-:W-:Y:S01]  /*7bf0*/  IMAD.IADD R8, R239, 0x1, -R8 ;  /* 0x00000001ef087824 */ /* 0x000fe200078e0a08 */
[----:B------:R-:W-:Y:S01]  /*7c00*/  FSEL R10, R10, -INF , !P4 ;  /* 0xff8000000a0a7808 */ /* 0x000fe20006000000 */
[----:B------:R-:W-:Y:S01]  /*7c10*/  FFMA.FTZ R25, R48, -UR14, R25 ;  /* 0x8000000e30197c23 */ /* 0x000fe20008010019 */
[----:B------:R-:W-:Y:S01]  /*7c20*/  ISETP.GE.AND P4, PT, R43, R240, PT ;  /* 0x000000f02b00720c */ /* 0x000fe20003f86270 */
[----:B------:R-:W-:Y:S01]  /*7c30*/  LDSM.16.MT88.4 R48, [R226+0x12000] ;  /* 0x01200000e230783b */ /* 0x000fe20000004200 */
[----:B------:R-:W-:Y:S01]  /*7c40*/  ISETP.LT.OR P5, PT, R6, R238, P5 ;  /* 0x000000ee0600720c */ /* 0x000fe20002fa1670 */
[----:B------:R-:W-:Y:S01]  /*7c50*/  IMAD.IADD R6, R239, 0x1, -R6 ;  /* 0x00000001ef067824 */ /* 0x000fe200078e0a06 */
[----:B------:R-:W-:-:S02]  /*7c60*/  FSEL R9, R46, -INF , !P1 ;  /* 0xff8000002e097808 */ /* 0x000fc40004800000 */
[----:B------:R-:W-:Y:S02]  /*7c70*/  FSEL R70, R70, -INF , !P3 ;  /* 0xff80000046467808 */ /* 0x000fe40005800000 */
[-C--:B------:R-:W-:Y:S02]  /*7c80*/  ISETP.GE.AND P1, PT, R34, R240.reuse, PT ;  /* 0x000000f02200720c */ /* 0x080fe40003f26270 */
[----:B------:R-:W-:Y:S02]  /*7c90*/  FSEL R185, R185, -INF , !P0 ;  /* 0xff800000b9b97808 */ /* 0x000fe40004000000 */
[----:B------:R-:W-:Y:S02]  /*7ca0*/  ISETP.GE.AND P3, PT, R45, R237, PT ;  /* 0x000000ed2d00720c */ /* 0x000fe40003f66270 */
[----:B------:R-:W-:Y:S02]  /*7cb0*/  IABS R35, R35 ;  /* 0x0000002300237213 */ /* 0x000fe40000000000 */
[----:B------:R-:W-:-:S02]  /*7cc0*/  ISETP.GE.AND P0, PT, R33, R240, PT ;  /* 0x000000f02100720c */ /* 0x000fc40003f06270 */
[-C--:B------:R-:W-:Y:S02]  /*7cd0*/  ISETP.LT.OR P4, PT, R43, R241.reuse, P4 ;  /* 0x000000f12b00720c */ /* 0x080fe40002781670 */
[----:B------:R-:W-:Y:S02]  /*7ce0*/  IABS R8, R8 ;  /* 0x0000000800087213 */ /* 0x000fe40000000000 */
[----:B------:R-:W-:Y:S02]  /*7cf0*/  ISETP.LT.OR P1, PT, R34, R241, P1 ;  /* 0x000000f12200720c */ /* 0x000fe40000f21670 */
        /* <DEDUP_REMOVED lines=8> */
[----:B------:R-:W-:Y:S02]  /*7d80*/  ISETP.GE.AND P4, PT, R3, R240, PT ;  /* 0x000000f00300720c */ /* 0x000fe40003f86270 */
[----:B------:R-:W-:Y:S01]  /*7d90*/  FSEL R198, R198, -INF , !P1 ;  /* 0xff800000c6c67808 */ /* 0x000fe20004800000 */
[----:B------:R-:W-:Y:S01]  /*7da0*/  FFMA.FTZ R8, R8, -UR14, R69 ;  /* 0x8000000e08087c23 */ /* 0x000fe20008010045 */
[----:B------:R-:W-:-:S02]  /*7db0*/  I2FP.F32.S32 R6, R6 ;  /* 0x0000000600067245 */ /* 0x000fc40000201400 */
[-C--:B------:R-:W-:Y:S02]  /*7dc0*/  ISETP.GE.AND P1, PT, R13, R237.reuse, PT ;  /* 0x000000ed0d00720c */ /* 0x080fe40003f26270 */
[----:B------:R-:W-:Y:S01]  /*7dd0*/  FSEL R197, R37, -INF , !P0 ;  /* 0xff80000025c57808 */ /* 0x000fe20004000000 */
[----:B------:R-:W-:Y:S01]  /*7de0*/  FFMA.FTZ R6, R6, -UR14, R16 ;  /* 0x8000000e06067c23 */ /* 0x000fe20008010010 */
[----:B------:R-:W-:Y:S02]  /*7df0*/  ISETP.GE.AND P0, PT, R7, R237, PT ;  /* 0x000000ed0700720c */ /* 0x000fe40003f06270 */
[----:B------:R-:W-:Y:S02]  /*7e00*/  IABS R45, R45 ;  /* 0x0000002d002d7213 */ /* 0x000fe40000000000 */
[----:B------:R-:W-:Y:S02]  /*7e10*/  ISETP.LT.OR P4, PT, R3, R241, P4 ;  /* 0x000000f10300720c */ /* 0x000fe40002781670 */
[-C--:B------:R-:W-:Y:S01]  /*7e20*/  ISETP.LT.OR P1, PT, R13, R238.reuse, P1 ;  /* 0x000000ee0d00720c */ /* 0x080fe20000f21670 */
[----:B------:R-:W-:Y:S01]  /*7e30*/  IMAD.IADD R13, R239, 0x1, -R13 ;  /* 0x00000001ef0d7824 */ /* 0x000fe200078e0a0d */
[----:B------:R-:W-:Y:S01]  /*7e40*/  ISETP.LT.OR P0, PT, R7, R238, P0 ;  /* 0x000000ee0700720c */ /* 0x000fe20000701670 */
[----:B------:R-:W-:Y:S01]  /*7e50*/  IMAD.IADD R7, R239, 0x1, -R7 ;  /* 0x00000001ef077824 */ /* 0x000fe200078e0a07 */
[----:B------:R-:W-:-:S02]  /*7e60*/  I2FP.F32.S32 R45, R45 ;  /* 0x0000002d002d7245 */ /* 0x000fc40000201400 */
[----:B------:R-:W-:Y:S02]  /*7e70*/  FSEL R35, R35, -INF , !P4 ;  /* 0xff80000023237808 */ /* 0x000fe40006000000 */
[-C--:B------:R-:W-:Y:S02]  /*7e80*/  ISETP.GE.AND P4, PT, R5, R237.reuse, PT ;  /* 0x000000ed0500720c */ /* 0x080fe40003f86270 */
[----:B------:R-:W-:Y:S02]  /*7e90*/  FSEL R25, R8, -INF , !P2 ;  /* 0xff80000008197808 */ /* 0x000fe40005000000 */
[----:B------:R-:W-:Y:S02]  /*7ea0*/  ISETP.GE.AND P2, PT, R44, R237, PT ;  /* 0x000000ed2c00720c */ /* 0x000fe40003f46270 */
[----:B------:R-:W-:Y:S01]  /*7eb0*/  FSEL R8, R6, -INF , !P5 ;  /* 0xff80000006087808 */ /* 0x000fe20006800000 */
[----:B------:R-:W-:Y:S01]  /*7ec0*/  FFMA.FTZ R6, R45, -UR14, R20 ;  /* 0x8000000e2d067c23 */ /* 0x000fe20008010014 */
[----:B------:R-:W-:-:S02]  /*7ed0*/  IABS R13, R13 ;  /* 0x0000000d000d7213 */ /* 0x000fc40000000000 */
[-C--:B------:R-:W-:Y:S01]  /*7ee0*/  ISETP.LT.OR P4, PT, R5, R238.reuse, P4 ;  /* 0x000000ee0500720c */ /* 0x080fe20002781670 */
[C---:B------:R-:W-:Y:S01]  /*7ef0*/  IMAD.IADD R5, R239.reuse, 0x1, -R5 ;  /* 0x00000001ef057824 */ /* 0x040fe200078e0a05 */
[----:B------:R-:W-:Y:S02]  /*7f00*/  IABS R7, R7 ;  /* 0x0000000700077213 */ /* 0x000fe40000000000 */
[----:B------:R-:W-:Y:S02]  /*7f10*/  FMNMX.FTZ R20, R36, R31, !PT ;  /* 0x0000001f24147209 */ /* 0x000fe40007810000 */
[----:B------:R-:W-:Y:S01]  /*7f20*/  ISETP.LT.OR P2, PT, R44, R238, P2 ;  /* 0x000000ee2c00720c */ /* 0x000fe20001741670 */
[----:B------:R-:W-:Y:S01]  /*7f30*/  IMAD.IADD R44, R239, 0x1, -R44 ;  /* 0x00000001ef2c7824 */ /* 0x000fe200078e0a2c */
[----:B------:R-:W-:Y:S02]  /*7f40*/  I2FP.F32.S32 R13, R13 ;  /* 0x0000000d000d7245 */ /* 0x000fe40000201400 */
[----:B------:R-:W-:-:S02]  /*7f50*/  I2FP.F32.S32 R7, R7 ;  /* 0x0000000700077245 */ /* 0x000fc40000201400 */
[----:B------:R-:W-:Y:S01]  /*7f60*/  FMNMX.FTZ R20, R28, R20, !PT ;  /* 0x000000141c147209 */ /* 0x000fe20007810000 */
[----:B------:R-:W-:Y:S01]  /*7f70*/  FFMA.FTZ R13, R13, -UR14, R29 ;  /* 0x8000000e0d0d7c23 */ /* 0x000fe2000801001d */
[----:B------:R-:W-:Y:S01]  /*7f80*/  IABS R5, R5 ;  /* 0x0000000500057213 */ /* 0x000fe20000000000 */
[----:B------:R-:W-:Y:S01]  /*7f90*/  FFMA.FTZ R7, R7, -UR14, R30 ;  /* 0x8000000e07077c23 */ /* 0x000fe2000801001e */
[----:B------:R-:W-:Y:S01]  /*7fa0*/  IABS R44, R44 ;  /* 0x0000002c002c7213 */ /* 0x000fe20000000000 */
[C---:B------:R-:W-:Y:S01]  /*7fb0*/  IMAD.IADD R30, R239.reuse, 0x1, -R43 ;  /* 0x00000001ef1e7824 */ /* 0x040fe200078e0a2b */
[----:B------:R-:W-:Y:S01]  /*7fc0*/  FMNMX.FTZ R20, R24, R20, !PT ;  /* 0x0000001418147209 */ /* 0x000fe20007810000 */
[----:B------:R-:W-:Y:S01]  /*7fd0*/  IMAD.IADD R29, R239, 0x1, -R34 ;  /* 0x00000001ef1d7824 */ /* 0x000fe200078e0a22 */
[----:B------:R-:W-:Y:S02]  /*7fe0*/  I2FP.F32.S32 R5, R5 ;  /* 0x0000000500057245 */ /* 0x000fe40000201400 */
[----:B------:R-:W-:-:S02]  /*7ff0*/  I2FP.F32.S32 R44, R44 ;  /* 0x0000002c002c7245 */ /* 0x000fc40000201400 */
[----:B------:R-:W-:Y:S01]  /*8000*/  FMNMX.FTZ R20, R12, R20, !PT ;  /* 0x000000140c147209 */ /* 0x000fe20007810000 */
[----:B------:R-:W-:Y:S01]  /*8010*/  FFMA.FTZ R17, R5, -UR14, R17 ;  /* 0x8000000e05117c23 */ /* 0x000fe20008010011 */
[----:B------:R-:W-:Y:S01]  /*8020*/  FSEL R16, R13, -INF , !P1 ;  /* 0xff8000000d107808 */ /* 0x000fe20004800000 */
[----:B------:R-:W-:Y:S01]  /*8030*/  FFMA.FTZ R5, R44, -UR14, R18 ;  /* 0x8000000e2c057c23 */ /* 0x000fe20008010012 */
[----:B------:R-:W-:Y:S02]  /*8040*/  FSEL R13, R7, -INF , !P0 ;  /* 0xff800000070d7808 */ /* 0x000fe40004000000 */
[-C--:B------:R-:W-:Y:S02]  /*8050*/  ISETP.GE.AND P0, PT, R41, R237.reuse, PT ;  /* 0x000000ed2900720c */ /* 0x080fe40003f06270 */
[----:B------:R-:W-:Y:S02]  /*8060*/  FMNMX.FTZ R20, R11, R20, !PT ;  /* 0x000000140b147209 */ /* 0x000fe40007810000 */
[----:B------:R-:W-:-:S02]  /*8070*/  ISETP.GE.AND P1, PT, R42, R237, PT ;  /* 0x000000ed2a00720c */ /* 0x000fc40003f26270 */
[----:B------:R-:W-:Y:S02]  /*8080*/  FMNMX.FTZ R18, R70, R25, !PT ;  /* 0x0000001946127209 */ /* 0x000fe40007810000 */
[----:B------:R-:W-:Y:S01]  /*8090*/  ISETP.LT.OR P0, PT, R41, R238, P0 ;  /* 0x000000ee2900720c */ /* 0x000fe20000701670 */
[C---:B------:R-:W-:Y:S01]  /*80a0*/  IMAD.IADD R41, R239.reuse, 0x1, -R41 ;  /* 0x00000001ef297824 */ /* 0x040fe200078e0a29 */
[----:B------:R-:W-:Y:S02]  /*80b0*/  FMNMX.FTZ R20, R10, R20, !PT ;  /* 0x000000140a147209 */ /* 0x000fe40007810000 */
[----:B------:R-:W-:Y:S01]  /*80c0*/  ISETP.LT.OR P1, PT, R42, R238, P1 ;  /* 0x000000ee2a00720c */ /* 0x000fe20000f21670 */
[----:B------:R-:W-:Y:S01]  /*80d0*/  IMAD.IADD R42, R239, 0x1, -R42 ;  /* 0x00000001ef2a7824 */ /* 0x000fe200078e0a2a */
[----:B------:R-:W-:Y:S01]  /*80e0*/  FSEL R7, R17, -INF , !P4 ;  /* 0xff80000011077808 */ /* 0x000fe20006000000 */
[----:B------:R-:W-:Y:S01]  /*80f0*/  IMAD.IADD R17, R239, 0x1, -R33 ;  /* 0x00000001ef117824 */ /* 0x000fe200078e0a21 */
[----:B------:R-:W-:-:S02]  /*8100*/  FMNMX.FTZ R18, R16, R18, !PT ;  /* 0x0000001210127209 */ /* 0x000fc40007810000 */
[----:B------:R-:W-:Y:S02]  /*8110*/  FMNMX.FTZ R20, R9, R20, !PT ;  /* 0x0000001409147209 */ /* 0x000fe40007810000 */
[----:B------:R-:W-:Y:S02]  /*8120*/  ISETP.GE.AND P5, PT, R40, R237, PT ;  /* 0x000000ed2800720c */ /* 0x000fe40003fa6270 */
[----:B------:R-:W-:Y:S02]  /*8130*/  IABS R41, R41 ;  /* 0x0000002900297213 */ /* 0x000fe40000000000 */
[----:B------:R-:W-:Y:S02]  /*8140*/  FMNMX.FTZ R18, R13, R18, !PT ;  /* 0x000000120d127209 */ /* 0x000fe40007810000 */
[----:B------:R-:W-:Y:S02]  /*8150*/  IABS R42, R42 ;  /* 0x0000002a002a7213 */ /* 0x000fe40000000000 */
[----:B------:R-:W-:-:S02]  /*8160*/  IABS R17, R17 ;  /* 0x0000001100117213 */ /* 0x000fc40000000000 */
[----:B------:R-:W-:Y:S02]  /*8170*/  FMNMX.FTZ R20, R185, R20, !PT ;  /* 0x00000014b9147209 */ /* 0x000fe40007810000 */
[----:B------:R-:W-:Y:S01]  /*8180*/  ISETP.LT.OR P5, PT, R40, R238, P5 ;  /* 0x000000ee2800720c */ /* 0x000fe20002fa1670 */
[----:B------:R-:W-:Y:S01]  /*8190*/  IMAD.IADD R40, R239, 0x1, -R40 ;  /* 0x00000001ef287824 */ /* 0x000fe200078e0a28 */
[----:B------:R-:W-:Y:S02]  /*81a0*/  I2FP.F32.S32 R41, R41 ;  /* 0x0000002900297245 */ /* 0x000fe40000201400 */
[----:B------:R-:W-:Y:S02]  /*81b0*/  FMNMX.FTZ R18, R8, R18, !PT ;  /* 0x0000001208127209 */ /* 0x000fe40007810000 */
[----:B------:R-:W-:Y:S01]  /*81c0*/  I2FP.F32.S32 R42, R42 ;  /* 0x0000002a002a7245 */ /* 0x000fe20000201400 */
[----:B------:R-:W-:Y:S01]  /*81d0*/  FFMA.FTZ R21, R41, -UR14, R21 ;  /* 0x8000000e29157c23 */ /* 0x000fe20008010015 */
[----:B------:R-:W-:-:S02]  /*81e0*/  I2FP.F32.S32 R17, R17 ;  /* 0x0000001100117245 */ /* 0x000fc40000201400 */
[----:B------:R-:W-:Y:S01]  /*81f0*/  FMNMX.FTZ R20, R186, R20, !PT ;  /* 0x00000014ba147209 */ /* 0x000fe20007810000 */
[----:B------:R-:W-:Y:S01]  /*8200*/  FFMA.FTZ R19, R42, -UR14, R19 ;  /* 0x8000000e2a137c23 */ /* 0x000fe20008010013 */
[----:B------:R-:W-:Y:S01]  /*8210*/  FSEL R6, R6, -INF , !P3 ;  /* 0xff80000006067808 */ /* 0x000fe20005800000 */
[----:B------:R-:W-:Y:S01]  /*8220*/  FFMA.FTZ R27, R17, -UR14, R27 ;  /* 0x8000000e111b7c23 */ /* 0x000fe2000801001b */
[----:B------:R-:W-:Y:S02]  /*8230*/  FMNMX.FTZ R18, R7, R18, !PT ;  /* 0x0000001207127209 */ /* 0x000fe40007810000 */
[----:B------:R-:W-:Y:S02]  /*8240*/  IABS R40, R40 ;  /* 0x0000002800287213 */ /* 0x000fe40000000000 */
[----:B------:R-:W-:Y:S02]  /*8250*/  FMNMX.FTZ R20, R187, R20, !PT ;  /* 0x00000014bb147209 */ /* 0x000fe40007810000 */
[----:B------:R-:W-:-:S02]  /*8260*/  FSEL R5, R5, -INF , !P2 ;  /* 0xff80000005057808 */ /* 0x000fc40005000000 */
[----:B------:R-:W-:Y:S01]  /*8270*/  FMNMX.FTZ R17, R6, R18, !PT ;  /* 0x0000001206117209 */ /* 0x000fe20007810000 */
[----:B------:R-:W-:Y:S01]  /*8280*/  IMAD.IADD R18, R239, 0x1, -R3 ;  /* 0x00000001ef127824 */ /* 0x000fe200078e0a03 */
[----:B------:R-:W-:Y:S02]  /*8290*/  I2FP.F32.S32 R40, R40 ;  /* 0x0000002800287245 */ /* 0x000fe40000201400 */
[----:B------:R-:W-:Y:S02]  /*82a0*/  IABS R30, R30 ;  /* 0x0000001e001e7213 */ /* 0x000fe40000000000 */
[----:B------:R-:W-:Y:S01]  /*82b0*/  FSEL R192, R21, -INF , !P0 ;  /* 0xff80000015c07808 */ /* 0x000fe20004000000 */
[----:B------:R-:W-:Y:S01]  /*82c0*/  FFMA.FTZ R23, R40, -UR14, R23 ;  /* 0x8000000e28177c23 */ /* 0x000fe20008010017 */
[----:B------:R-:W-:Y:S02]  /*82d0*/  FMNMX.FTZ R21, R188, R20, !PT ;  /* 0x00000014bc157209 */ /* 0x000fe40007810000 */
[----:B------:R-:W-:Y:S01]  /*82e0*/  FSEL R189, R19, -INF , !P1 ;  /* 0xff80000013bd7808 */ /* 0x000fe20004800000 */
[----:B------:R-:W-:Y:S01]  /*82f0*/  IMAD.IADD R19, R239, 0x1, -R32 ;  /* 0x00000001ef137824 */ /* 0x000fe200078e0a20 */
[----:B------:R-:W-:-:S02]  /*8300*/  FMNMX.FTZ R20, R5, R17, !PT ;  /* 0x0000001105147209 */ /* 0x000fc40007810000 */
[----:B------:R-:W-:Y:S02]  /*8310*/  IABS R29, R29 ;  /* 0x0000001d001d7213 */ /* 0x000fe40000000000 */
[----:B------:R-:W-:Y:S02]  /*8320*/  I2FP.F32.S32 R30, R30 ;  /* 0x0000001e001e7245 */ /* 0x000fe40000201400 */
[----:B------:R-:W-:Y:S02]  /*8330*/  ISETP.GE.AND P4, PT, R43, R237, PT ;  /* 0x000000ed2b00720c */ /* 0x000fe40003f86270 */
[----:B------:R-:W-:Y:S01]  /*8340*/  FMNMX.FTZ R20, R189, R20, !PT ;  /* 0x00000014bd147209 */ /* 0x000fe20007810000 */
[----:B------:R-:W-:Y:S01]  /*8350*/  FFMA.FTZ R22, R30, -UR14, R22 ;  /* 0x8000000e1e167c23 */ /* 0x000fe20008010016 */
[----:B------:R-:W-:Y:S02]  /*8360*/  I2FP.F32.S32 R29, R29 ;  /* 0x0000001d001d7245 */ /* 0x000fe40000201400 */
[----:B------:R-:W-:-:S02]  /*8370*/  ISETP.GE.AND P3, PT, R34, R237, PT ;  /* 0x000000ed2200720c */ /* 0x000fc40003f66270 */
[----:B------:R-:W-:Y:S01]  /*8380*/  ISETP.LT.OR P4, PT, R43, R238, P4 ;  /* 0x000000ee2b00720c */ /* 0x000fe20002781670 */
[----:B------:R-:W-:Y:S01]  /*8390*/  FFMA.FTZ R15, R29, -UR14, R15 ;  /* 0x8000000e1d0f7c23 */ /* 0x000fe2000801000f */
[----:B------:R-:W-:Y:S01]  /*83a0*/  FSEL R193, R23, -INF , !P5 ;  /* 0xff80000017c17808 */ /* 0x000fe20006800000 */
[----:B------:R-:W-:Y:S01]  /*83b0*/  LDSM.16.MT88.4 R40, [R228+0x12000] ;  /* 0x01200000e428783b */ /* 0x000fe20000004200 */
[----:B------:R-:W-:Y:S02]  /*83c0*/  FMNMX.FTZ R20, R192, R20, !PT ;  /* 0x00000014c0147209 */ /* 0x000fe40007810000 */
[----:B------:R-:W-:Y:S02]  /*83d0*/  IABS R19, R19 ;  /* 0x0000001300137213 */ /* 0x000fe40000000000 */
[----:B------:R-:W-:Y:S02]  /*83e0*/  ISETP.GE.AND P2, PT, R33, R237, PT ;  /* 0x000000ed2100720c */ /* 0x000fe40003f46270 */
[----:B------:R-:W-:-:S02]  /*83f0*/  ISETP.LT.OR P3, PT, R34, R238, P3 ;  /* 0x000000ee2200720c */ /* 0x000fc40001f61670 */
        /* <DEDUP_REMOVED lines=9> */
[----:B------:R-:W-:Y:S02]  /*8490*/  FMNMX.FTZ R20, R195, R20, !PT ;  /* 0x00000014c3147209 */ /* 0x000fe40007810000 */
[----:B------:R-:W-:Y:S02]  /*84a0*/  I2FP.F32.S32 R18, R18 ;  /* 0x0000001200127245 */ /* 0x000fe40000201400 */
[----:B------:R-:W-:Y:S02]  /*84b0*/  ISETP.LT.OR P1, PT, R32, R238, P1 ;  /* 0x000000ee2000720c */ /* 0x000fe40000f21670 */
[----:B------:R-:W-:Y:S01]  /*84c0*/  FMNMX.FTZ R17, R197, R17, !PT ;  /* 0x00000011c5117209 */ /* 0x000fe20007810000 */
[----:B------:R-:W-:Y:S01]  /*84d0*/  FFMA.FTZ R14, R18, -UR14, R14 ;  /* 0x8000000e120e7c23 */ /* 0x000fe2000801000e */
[----:B------:R-:W-:-:S02]  /*84e0*/  ISETP.GE.AND P0, PT, R3, R237, PT ;  /* 0x000000ed0300720c */ /* 0x000fc40003f06270 */
[----:B------:R-:W-:Y:S02]  /*84f0*/  FSEL R32, R27, -INF , !P2 ;  /* 0xff8000001b207808 */ /* 0x000fe40005000000 */
[----:B------:R-:W-:Y:S02]  /*8500*/  FMNMX.FTZ R20, R33, R20, !PT ;  /* 0x0000001421147209 */ /* 0x000fe40007810000 */
[----:B------:R-:W-:Y:S02]  /*8510*/  FMNMX.FTZ R17, R196, R17, !PT ;  /* 0x00000011c4117209 */ /* 0x000fe40007810000 */
[----:B------:R-:W-:Y:S02]  /*8520*/  ISETP.LT.OR P0, PT, R3, R238, P0 ;  /* 0x000000ee0300720c */ /* 0x000fe40000701670 */
        /* <DEDUP_REMOVED lines=32> */
[--C-:B------:R-:W-:Y:S01]  /*8730*/  FFMA.FTZ R173, R10, UR22, -R34.reuse ;  /* 0x000000160aad7c23 */ /* 0x100fe20008010822 */
[----:B------:R-:W-:Y:S01]  /*8740*/  FFMA.FTZ R2, R9, UR22, -R34 ;  /* 0x0000001609027c23 */ /* 0x000fe20008010822 */
[----:B------:R-:W1:Y:S01]  /*8750*/  MUFU.EX2 R182, R182 ;  /* 0x000000b600b67308 */ /* 0x000e620000000800 */
[--C-:B------:R-:W-:Y:S01]  /*8760*/  FFMA.FTZ R174, R8, UR22, -R190.reuse ;  /* 0x0000001608ae7c23 */ /* 0x100fe200080108be */
[----:B------:R-:W2:Y:S01]  /*8770*/  LDSM.16.MT88.4 R12, [R224+0x10800] ;  /* 0x01080000e00c783b */ /* 0x000ea20000004200 */
[--C-:B------:R-:W-:Y:S01]  /*8780*/  FFMA.FTZ R172, R7, UR22, -R190.reuse ;  /* 0x0000001607ac7c23 */ /* 0x100fe200080108be */
[--C-:B------:R-:W-:Y:S01]  /*8790*/  FFMA.FTZ R169, R6, UR22, -R190.reuse ;  /* 0x0000001606a97c23 */ /* 0x100fe200080108be */
[----:B------:R-:W-:Y:S01]  /*87a0*/  FFMA.FTZ R0, R5, UR22, -R190 ;  /* 0x0000001605007c23 */ /* 0x000fe200080108be */
[----:B------:R-:W3:Y:S01]  /*87b0*/  LDSM.16.MT88.4 R8, [R228+0x12800] ;  /* 0x01280000e408783b */ /* 0x000ee20000004200 */
[--C-:B------:R-:W-:Y:S01]  /*87c0*/  FFMA.FTZ R185, R185, UR22, -R34.reuse ;  /* 0x00000016b9b97c23 */ /* 0x100fe20008010822 */
[----:B------:R-:W-:Y:S01]  /*87d0*/  MUFU.EX2 R181, R181 ;  /* 0x000000b500b57308 */ /* 0x000fe20000000800 */
[--C-:B------:R-:W-:Y:S01]  /*87e0*/  FFMA.FTZ R186, R186, UR22, -R34.reuse ;  /* 0x00000016baba7c23 */ /* 0x100fe20008010822 */
[----:B------:R-:W4:Y:S01]  /*87f0*/  LDSM.16.MT88.4 R24, [R224+0x16000] ;  /* 0x01600000e018783b */ /* 0x000f220000004200 */
[--C-:B------:R-:W-:Y:S01]  /*8800*/  FFMA.FTZ R187, R187, UR22, -R34.reuse ;  /* 0x00000016bbbb7c23 */ /* 0x100fe20008010822 */
[----:B------:R-:W-:Y:S01]  /*8810*/  FFMA.FTZ R188, R188, UR22, -R34 ;  /* 0x00000016bcbc7c23 */ /* 0x000fe20008010822 */
[--C-:B------:R-:W-:Y:S01]  /*8820*/  FFMA.FTZ R189, R189, UR22, -R190.reuse ;  /* 0x00000016bdbd7c23 */ /* 0x100fe200080108be */
[----:B------:R-:W5:Y:S01]  /*8830*/  LDSM.16.MT88.4 R16, [R225+0x10800] ;  /* 0x01080000e110783b */ /* 0x000f620000004200 */
[--C-:B------:R-:W-:Y:S01]  /*8840*/  FFMA.FTZ R192, R192, UR22, -R190.reuse ;  /* 0x00000016c0c07c23 */ /* 0x100fe200080108be */
[----:B------:R-:W2:Y:S01]  /*8850*/  MUFU.EX2 R177, R177 ;  /* 0x000000b100b17308 */ /* 0x000ea20000000800 */
[----:B-1----:R-:W-:Y:S01]  /*8860*/  F2FP.BF16.F32.PACK_AB R128, R182, R183 ;  /* 0x000000b7b680723e */ /* 0x002fe200000010ff */
[----:B------:R-:W-:Y:S01]  /*8870*/  LDSM.16.MT88.4 R28, [R228+0x10800] ;  /* 0x01080000e41c783b */ /* 0x000fe20000004200 */
[--C-:B------:R-:W-:Y:S01]  /*8880*/  FFMA.FTZ R193, R193, UR22, -R190.reuse ;  /* 0x00000016c1c17c23 */ /* 0x100fe200080108be */
[----:B------:R-:W-:Y:S01]  /*8890*/  FFMA.FTZ R195, R195, UR22, -R190 ;  /* 0x00000016c3c37c23 */ /* 0x000fe200080108be */
        /* <DEDUP_REMOVED lines=9> */
[----:B------:R-:W-:Y:S01]  /*8930*/  LDSM.16.MT88.4 R32, [R228+0x11800] ;  /* 0x01180000e420783b */ /* 0x000fe20000004200 */
[----:B------:R-:W-:Y:S01]  /*8940*/  FADD.FTZ R182, R183, R182 ;  /* 0x000000b6b7b67221 */ /* 0x000fe20000010000 */
[----:B------:R-:W1:Y:S01]  /*8950*/  MUFU.EX2 R184, R184 ;  /* 0x000000b800b87308 */ /* 0x000e620000000800 */
[----:B--2---:R-:W-:-:S02]  /*8960*/  F2FP.BF16.F32.PACK_AB R130, R177, R181 ;  /* 0x000000b5b182723e */ /* 0x004fc400000010ff */
[----:B------:R-:W-:Y:S01]  /*8970*/  FADD.FTZ R181, R181, R182 ;  /* 0x000000b6b5b57221 */ /* 0x000fe20000010000 */
[----:B------:R-:W-:-:S03]  /*8980*/  LEA R247, P0, R200, UR18, 0x1 ;  /* 0x00000012c8f77c11 */ /* 0x000fc6000f8008ff */
[----:B------:R-:W-:Y:S01]  /*8990*/  FADD.FTZ R181, R177, R181 ;  /* 0x000000b5b1b57221 */ /* 0x000fe20000010000 */
[----:B------:R-:W2:Y:S01]  /*89a0*/  MUFU.EX2 R178, R178 ;  /* 0x000000b200b27308 */ /* 0x000ea20000000800 */
[----:B------:R-:W-:-:S07]  /*89b0*/  LEA.HI.X R246, R200, UR19, R165, 0x1, P0 ;  /* 0x00000013c8f67c11 */ /* 0x000fce00080f0ca5 */
[----:B------:R-:W3:Y:S01]  /*89c0*/  MUFU.EX2 R179, R179 ;  /* 0x000000b300b37308 */ /* 0x000ee20000000800 */
[----:B-1----:R-:W-:Y:S01]  /*89d0*/  F2FP.BF16.F32.PACK_AB R129, R184, R180 ;  /* 0x000000b4b881723e */ /* 0x002fe200000010ff */
[----:B------:R-:W-:-:S06]  /*89e0*/  FADD.FTZ R180, R180, R184 ;  /* 0x000000b8b4b47221 */ /* 0x000fcc0000010000 */
[----:B------:R-:W1:Y:S01]  /*89f0*/  MUFU.EX2 R176, R176 ;  /* 0x000000b000b07308 */ /* 0x000e620000000800 */
[----:B--2---:R-:W-:-:S07]  /*8a00*/  FADD.FTZ R180, R178, R180 ;  /* 0x000000b4b2b47221 */ /* 0x004fce0000010000 */
[----:B------:R-:W2:Y:S01]  /*8a10*/  MUFU.EX2 R175, R175 ;  /* 0x000000af00af7308 */ /* 0x000ea20000000800 */
[C---:B---3--:R-:W-:Y:S01]  /*8a20*/  F2FP.BF16.F32.PACK_AB R131, R179.reuse, R178 ;  /* 0x000000b2b383723e */ /* 0x048fe200000010ff */
[----:B------:R-:W-:-:S06]  /*8a30*/  FADD.FTZ R179, R179, R180 ;  /* 0x000000b4b3b37221 */ /* 0x000fcc0000010000 */
[----:B------:R-:W-:Y:S01]  /*8a40*/  HMMA.16816.F32.BF16 R136, R128, R132, RZ ;  /* 0x000000848088723c */ /* 0x000fe200000418ff */
[----:B------:R-:W3:Y:S01]  /*8a50*/  MUFU.EX2 R173, R173 ;  /* 0x000000ad00ad7308 */ /* 0x000ee20000000800 */
[----:B-1----:R-:W-:-:S04]  /*8a60*/  FADD.FTZ R181, R176, R181 ;  /* 0x000000b5b0b57221 */ /* 0x002fc80000010000 */
[C---:B------:R-:W-:Y:S03]  /*8a70*/  HMMA.16816.F32.BF16 R36, R128.reuse, R40, RZ ;  /* 0x000000288024723c */ /* 0x040fe600000418ff */
[----:B------:R-:W1:Y:S01]  /*8a80*/  MUFU.EX2 R2, R2 ;  /* 0x0000000200027308 */ /* 0x000e620000000800 */
[C---:B--2---:R-:W-:Y:S01]  /*8a90*/  F2FP.BF16.F32.PACK_AB R4, R175.reuse, R176 ;  /* 0x000000b0af04723e */ /* 0x044fe200000010ff */
[----:B------:R-:W-:Y:S01]  /*8aa0*/  FADD.FTZ R175, R175, R181 ;  /* 0x000000b5afaf7221 */ /* 0x000fe20000010000 */
[C---:B------:R-:W-:Y:S05]  /*8ab0*/  HMMA.16816.F32.BF16 R132, R128.reuse, R134, RZ ;  /* 0x000000868084723c */ /* 0x040fea00000418ff */
[----:B------:R-:W2:Y:S01]  /*8ac0*/  MUFU.EX2 R174, R174 ;  /* 0x000000ae00ae7308 */ /* 0x000ea20000000800 */
[----:B------:R-:W-:Y:S01]  /*8ad0*/  HMMA.16816.F32.BF16 R40, R128, R42, RZ ;  /* 0x0000002a8028723c */ /* 0x000fe200000418ff */
[----:B---3--:R-:W-:-:S05]  /*8ae0*/  FADD.FTZ R175, R173, R175 ;  /* 0x000000afadaf7221 */ /* 0x008fca0000010000 */
[----:B------:R-:W-:Y:S01]  /*8af0*/  HMMA.16816.F32.BF16 R152, R128, R148, RZ ;  /* 0x000000948098723c */ /* 0x000fe200000418ff */
[----:B------:R-:W3:Y:S01]  /*8b00*/  MUFU.EX2 R172, R172 ;  /* 0x000000ac00ac7308 */ /* 0x000ee20000000800 */
[C---:B-1----:R-:W-:Y:S01]  /*8b10*/  F2FP.BF16.F32.PACK_AB R6, R2.reuse, R173 ;  /* 0x000000ad0206723e */ /* 0x042fe200000010ff */
[----:B------:R-:W-:-:S03]  /*8b20*/  FADD.FTZ R175, R2, R175 ;  /* 0x000000af02af7221 */ /* 0x000fc60000010000 */
[C---:B------:R-:W-:Y:S03]  /*8b30*/  HMMA.16816.F32.BF16 R144, R128.reuse, R140, RZ ;  /* 0x0000008c8090723c */ /* 0x040fe600000418ff */
[----:B------:R-:W-:Y:S01]  /*8b40*/  MUFU.EX2 R169, R169 ;  /* 0x000000a900a97308 */ /* 0x000fe20000000800 */
[----:B--2---:R-:W-:Y:S02]  /*8b50*/  FADD.FTZ R179, R174, R179 ;  /* 0x000000b3aeb37221 */ /* 0x004fe40000010000 */
[C---:B------:R-:W-:Y:S05]  /*8b60*/  HMMA.16816.F32.BF16 R148, R128.reuse, R150, RZ ;  /* 0x000000968094723c */ /* 0x040fea00000418ff */
[----:B------:R-:W1:Y:S01]  /*8b70*/  MUFU.EX2 R0, R0 ;  /* 0x0000000000007308 */ /* 0x000e620000000800 */
[C---:B---3--:R-:W-:Y:S01]  /*8b80*/  F2FP.BF16.F32.PACK_AB R5, R172.reuse, R174 ;  /* 0x000000aeac05723e */ /* 0x048fe200000010ff */
[----:B------:R-:W-:Y:S01]  /*8b90*/  HMMA.16816.F32.BF16 R140, R128, R142, RZ ;  /* 0x0000008e808c723c */ /* 0x000fe200000418ff */
[----:B------:R-:W-:-:S05]  /*8ba0*/  FADD.FTZ R179, R172, R179 ;  /* 0x000000b3acb37221 */ /* 0x000fca0000010000 */
[C---:B------:R-:W-:Y:S01]  /*8bb0*/  HMMA.16816.F32.BF16 R76, R128.reuse, R80, RZ ;  /* 0x00000050804c723c */ /* 0x040fe200000418ff */
[----:B------:R-:W-:Y:S05]  /*8bc0*/  MUFU.EX2 R185, R185 ;  /* 0x000000b900b97308 */ /* 0x000fea0000000800 */
[----:B------:R-:W-:Y:S01]  /*8bd0*/  HMMA.16816.F32.BF16 R84, R128, R88, RZ ;  /* 0x000000588054723c */ /* 0x000fe200000418ff */
[----:B-1----:R-:W-:Y:S02]  /*8be0*/  F2FP.BF16.F32.PACK_AB R7, R0, R169 ;  /* 0x000000a90007723e */ /* 0x002fe400000010ff */
        /* <DEDUP_REMOVED lines=9> */
[C---:B------:R-:W-:Y:S05]  /*8c80*/  HMMA.16816.F32.BF16 R36, R4.reuse, R8, R36 ;  /* 0x000000080424723c */ /* 0x040fea0000041824 */
[----:B------:R-:W2:Y:S01]  /*8c90*/  MUFU.EX2 R189, R189 ;  /* 0x000000bd00bd7308 */ /* 0x000ea20000000800 */
[----:B------:R-:W-:Y:S01]  /*8ca0*/  HMMA.16816.F32.BF16 R40, R4, R10, R40 ;  /* 0x0000000a0428723c */ /* 0x000fe20000041828 */
[----:B------:R-:W3:Y:S05]  /*8cb0*/  LDSM.16.MT88.4 R8, [R225+0x14800] ;  /* 0x01480000e108783b */ /* 0x000eea0000004200 */
[C---:B------:R-:W-:Y:S01]  /*8cc0*/  HMMA.16816.F32.BF16 R88, R128.reuse, R90, RZ ;  /* 0x0000005a8058723c */ /* 0x040fe200000418ff */
[----:B------:R-:W3:Y:S05]  /*8cd0*/  MUFU.EX2 R192, R192 ;  /* 0x000000c000c07308 */ /* 0x000eea0000000800 */
[----:B------:R-:W-:Y:S03]  /*8ce0*/  HMMA.16816.F32.BF16 R160, R128, R156, RZ ;  /* 0x0000009c80a0723c */ /* 0x000fe600000418ff */
[----:B------:R-:W-:Y:S01]  /*8cf0*/  MUFU.EX2 R193, R193 ;  /* 0x000000c100c17308 */ /* 0x000fe20000000800 */
[----:B--2---:R-:W-:-:S02]  /*8d00*/  FADD.FTZ R169, R189, R169 ;  /* 0x000000a9bda97221 */ /* 0x004fc40000010000 */
[C---:B------:R-:W-:Y:S05]  /*8d10*/  HMMA.16816.F32.BF16 R44, R128.reuse, R48, RZ ;  /* 0x00000030802c723c */ /* 0x040fea00000418ff */
[----:B------:R-:W2:Y:S01]  /*8d20*/  MUFU.EX2 R195, R195 ;  /* 0x000000c300c37308 */ /* 0x000ea20000000800 */
        /* <DEDUP_REMOVED lines=13> */
[----:B------:R-:W2:Y:S01]  /*8e00*/  MUFU.EX2 R201, R201 ;  /* 0x000000c900c97308 */ /* 0x000ea20000000800 */
[C---:B------:R-:W-:Y:S06]  /*8e10*/  HMMA.16816.F32.BF16 R48, R128.reuse, R50, RZ ;  /* 0x000000328030723c */ /* 0x040fec00000418ff */
[C---:B------:R-:W-:Y:S01]  /*8e20*/  HMMA.16816.F32.BF16 R56, R128.reuse, R58, RZ ;  /* 0x0000003a8038723c */ /* 0x040fe200000418ff */
[----:B------:R-:W2:Y:S05]  /*8e30*/  MUFU.EX2 R194, R194 ;  /* 0x000000c200c27308 */ /* 0x000eaa0000000800 */
[C---:B------:R-:W-:Y:S03]  /*8e40*/  HMMA.16816.F32.BF16 R64, R128.reuse, R66, RZ ;  /* 0x000000428040723c */ /* 0x040fe600000418ff */
[----:B------:R-:W2:Y:S03]  /*8e50*/  MUFU.EX2 R248, R248 ;  /* 0x000000f800f87308 */ /* 0x000ea60000000800 */
[C---:B------:R-:W-:Y:S06]  /*8e60*/  HMMA.16816.F32.BF16 R72, R128.reuse, R74, RZ ;  /* 0x0000004a8048723c */ /* 0x040fec00000418ff */
[C---:B------:R-:W-:Y:S06]  /*8e70*/  HMMA.16816.F32.BF16 R96, R128.reuse, R98, RZ ;  /* 0x000000628060723c */ /* 0x040fec00000418ff */
[C---:B------:R-:W-:Y:S06]  /*8e80*/  HMMA.16816.F32.BF16 R104, R128.reuse, R106, RZ ;  /* 0x0000006a8068723c */ /* 0x040fec00000418ff */
[C---:B------:R-:W-:Y:S06]  /*8e90*/  HMMA.16816.F32.BF16 R112, R128.reuse, R114, RZ ;  /* 0x000000728070723c */ /* 0x040fec00000418ff */
[C---:B------:R-:W-:Y:S06]  /*8ea0*/  HMMA.16816.F32.BF16 R120, R128.reuse, R122, RZ ;  /* 0x0000007a8078723c */ /* 0x040fec00000418ff */
[C---:B----4-:R-:W-:Y:S06]  /*8eb0*/  HMMA.16816.F32.BF16 R124, R128.reuse, R24, RZ ;  /* 0x00000018807c723c */ /* 0x050fec00000418ff */
[----:B------:R-:W-:Y:S01]  /*8ec0*/  HMMA.16816.F32.BF16 R128, R128, R26, RZ ;  /* 0x0000001a8080723c */ /* 0x000fe200000418ff */
[----:B------:R-:W4:Y:S05]  /*8ed0*/  LDSM.16.MT88.4 R24, [R226+0x12800] ;  /* 0x01280000e218783b */ /* 0x000f2a0000004200 */
        /* <DEDUP_REMOVED lines=35> */
[----:B------:R-:W-:Y:S05]  /*9110*/  LDSM.16.MT88.4 R24, [R224+0x11000] ;  /* 0x01100000e018783b */ /* 0x000fea0000004200 */
[C---:B--2---:R-:W-:Y:S06]  /*9120*/  HMMA.16816.F32.BF16 R100, R4.reuse, R20, R100 ;  /* 0x000000140464723c */ /* 0x044fec0000041864 */
[C---:B------:R-:W-:Y:S01]  /*9130*/  HMMA.16816.F32.BF16 R104, R4.reuse, R22, R104 ;  /* 0x000000160468723c */ /* 0x040fe20000041868 */
[----:B------:R-:W2:Y:S05]  /*9140*/  LDSM.16.MT88.4 R20, [R228+0x11000] ;  /* 0x01100000e414783b */ /* 0x000eaa0000004200 */
[C---:B-----5:R-:W-:Y:S06]  /*9150*/  HMMA.16816.F32.BF16 R108, R4.reuse, R16, R108 ;  /* 0x00000010046c723c */ /* 0x060fec000004186c */
[----:B------:R-:W-:Y:S01]  /*9160*/  HMMA.16816.F32.BF16 R112, R4, R18, R112 ;  /* 0x000000120470723c */ /* 0x000fe20000041870 */
[----:B------:R-:W4:Y:S06]  /*9170*/  LDSM.16.MT88.4 R16, [R225+0x11000] ;  /* 0x01100000e110783b */ /* 0x000f2c0000004200 */
        /* <DEDUP_REMOVED lines=63> */
[----:B------:R-:W-:Y:S01]  /*9570*/  HMMA.16816.F32.BF16 R112, R4, R18, R112 ;  /* 0x000000120470723c */ /* 0x000fe20000041870 */
[----:B------:R-:W4:Y:S06]  /*9580*/  LDSM.16.MT88.4 R16, [R225+0x13800] ;  /* 0x01380000e110783b */ /* 0x000f2c0000004200 */
        /* <DEDUP_REMOVED lines=128> */
.L_x_7893:
[----:B------:R-:W-:-:S04]  /*9d90*/  ULEA UR4, -UR6, URZ, 0x6 ;  /* 0x0000003f06047291 */ /* 0x000fc8000f8e313f */
[----:B------:R-:W-:Y:S02]  /*9da0*/  USHF.R.S32.HI UR7, URZ, 0x1f, UR4 ;  /* 0x0000001f3f077899 */ /* 0x000fe40008011404 */
[----:B------:R-:W-:-:S04]  /*9db0*/  MOV R4, UR4 ;  /* 0x0000000400047c02 */ /* 0x000fc80008000f00 */
[----:B------:R-:W-:-:S07]  /*9dc0*/  MOV R0, UR7 ;  /* 0x0000000700007c02 */ /* 0x000fce0008000f00 */
.L_x_7894:
        /* <DEDUP_REMOVED lines=88> */
[----:B------:R1:W-:Y:S01]  /*a350*/  @!P3 LDGSTS.E.BYPASS.LTC128B.128 [R235+0x14800], desc[UR26][R12.64+0x100] ;  /* 0x148001000cebbfae */ /* 0x0003e2000b901d5a */
        /* <DEDUP_REMOVED lines=73> */
[----:B------:R-:W2:Y:S01]  /*a7f0*/  LDSM.16.M88.4 R20, [R233+0x9800] ;  /* 0x00980000e914783b */ /* 0x000ea20000000200 */
[----:B------:R-:W-:-:S03]  /*a800*/  IMAD.MOV.U32 R167, RZ, RZ, R203 ;  /* 0x000000ffffa77224 */ /* 0x000fc600078e00cb */
[----:B------:R-:W-:Y:S04]  /*a810*/  LDSM.16.M88.4 R28, [R232] ;  /* 0x00000000e81c783b */ /* 0x000fe80000000200 */
[----:B------:R-:W2:Y:S04]  /*a820*/  LDSM.16.M88.4 R192, [R231] ;  /* 0x00000000e7c0783b */ /* 0x000ea80000000200 */
[----:B------:R-:W2:Y:S04]  /*a830*/  LDSM.16.M88.4 R188, [R223] ;  /* 0x00000000dfbc783b */ /* 0x000ea80000000200 */
[----:B------:R-:W2:Y:S04]  /*a840*/  LDSM.16.M88.4 R168, [R222] ;  /* 0x00000000dea8783b */ /* 0x000ea80000000200 */
[----:B---3--:R-:W3:Y:S04]  /*a850*/  LDSM.16.M88.4 R32, [R221] ;  /* 0x00000000dd20783b */ /* 0x008ee80000000200 */
[----:B------:R-:W-:Y:S01]  /*a860*/  LDSM.16.M88.4 R24, [R227+0x8000] ;  /* 0x00800000e318783b */ /* 0x000fe20000000200 */
[C---:B-1----:R-:W-:Y:S03]  /*a870*/  HMMA.16816.F32.BF16 R16, R172.reuse, R12, RZ ;  /* 0x0000000cac10723c */ /* 0x042fe600000418ff */
[----:B------:R-:W-:Y:S04]  /*a880*/  LDSM.16.M88.4 R196, [R233+0xa800] ;  /* 0x00a80000e9c4783b */ /* 0x000fe80000000200 */
[----:B------:R-:W0:Y:S01]  /*a890*/  LDGDEPBAR ;  /* 0x00000000000079af */ /* 0x000e220000000000 */
[C---:B----4-:R-:W-:Y:S06]  /*a8a0*/  HMMA.16816.F32.BF16 R8, R172.reuse, R4, RZ ;  /* 0x00000004ac08723c */ /* 0x050fec00000418ff */
[C---:B------:R-:W-:Y:S06]  /*a8b0*/  HMMA.16816.F32.BF16 R12, R172.reuse, R14, RZ ;  /* 0x0000000eac0c723c */ /* 0x040fec00000418ff */
[C---:B------:R-:W-:Y:S06]  /*a8c0*/  HMMA.16816.F32.BF16 R4, R172.reuse, R6, RZ ;  /* 0x00000006ac04723c */ /* 0x040fec00000418ff */
[C---:B-----5:R-:W-:Y:S06]  /*a8d0*/  HMMA.16816.F32.BF16 R184, R172.reuse, R180, RZ ;  /* 0x000000b4acb8723c */ /* 0x060fec00000418ff */
[C---:B------:R-:W-:Y:S06]  /*a8e0*/  HMMA.16816.F32.BF16 R180, R172.reuse, R182, RZ ;  /* 0x000000b6acb4723c */ /* 0x040fec00000418ff */
[C---:B--2---:R-:W-:Y:S06]  /*a8f0*/  HMMA.16816.F32.BF16 R176, R172.reuse, R20, RZ ;  /* 0x00000014acb0723c */ /* 0x044fec00000418ff */
[----:B------:R-:W-:Y:S01]  /*a900*/  HMMA.16816.F32.BF16 R172, R172, R22, RZ ;  /* 0x00000016acac723c */ /* 0x000fe200000418ff */
[----:B------:R-:W1:Y:S05]  /*a910*/  LDSM.16.M88.4 R20, [R230] ;  /* 0x00000000e614783b */ /* 0x000e6a0000000200 */
[C---:B------:R-:W-:Y:S06]  /*a920*/  HMMA.16816.F32.BF16 R16, R28.reuse, R192, R16 ;  /* 0x000000c01c10723c */ /* 0x040fec0000041810 */
[C---:B------:R-:W-:Y:S01]  /*a930*/  HMMA.16816.F32.BF16 R12, R28.reuse, R194, R12 ;  /* 0x000000c21c0c723c */ /* 0x040fe2000004180c */
[----:B------:R-:W-:Y:S05]  /*a940*/  LDSM.16.M88.4 R192, [R220] ;  /* 0x00000000dcc0783b */ /* 0x000fea0000000200 */
[C---:B------:R-:W-:Y:S06]  /*a950*/  HMMA.16816.F32.BF16 R8, R28.reuse, R188, R8 ;  /* 0x000000bc1c08723c */ /* 0x040fec0000041808 */
[C---:B------:R-:W-:Y:S01]  /*a960*/  HMMA.16816.F32.BF16 R4, R28.reuse, R190, R4 ;  /* 0x000000be1c04723c */ /* 0x040fe20000041804 */
[----:B------:R-:W2:Y:S05]  /*a970*/  LDSM.16.M88.4 R188, [R227+0x8800] ;  /* 0x00880000e3bc783b */ /* 0x000eaa0000000200 */
[C---:B------:R-:W-:Y:S06]  /*a980*/  HMMA.16816.F32.BF16 R184, R28.reuse, R168, R184 ;  /* 0x000000a81cb8723c */ /* 0x040fec00000418b8 */
[C---:B------:R-:W-:Y:S01]  /*a990*/  HMMA.16816.F32.BF16 R180, R28.reuse, R170, R180 ;  /* 0x000000aa1cb4723c */ /* 0x040fe200000418b4 */
[----:B------:R-:W4:Y:S05]  /*a9a0*/  LDSM.16.M88.4 R168, [R227+0x9000] ;  /* 0x00900000e3a8783b */ /* 0x000f2a0000000200 */
[C---:B---3--:R-:W-:Y:S06]  /*a9b0*/  HMMA.16816.F32.BF16 R176, R28.reuse, R32, R176 ;  /* 0x000000201cb0723c */ /* 0x048fec00000418b0 */
[----:B------:R-:W-:Y:S01]  /*a9c0*/  HMMA.16816.F32.BF16 R172, R28, R34, R172 ;  /* 0x000000221cac723c */ /* 0x000fe200000418ac */
[----:B------:R-:W3:Y:S04]  /*a9d0*/  LDSM.16.M88.4 R28, [R227+0x9800] ;  /* 0x00980000e31c783b */ /* 0x000ee80000000200 */
[----:B------:R-:W-:Y:S01]  /*a9e0*/  LDSM.16.M88.4 R32, [R229] ;  /* 0x00000000e520783b */ /* 0x000fe20000000200 */
        /* <DEDUP_REMOVED lines=22> */
[----:B----4-:R-:W-:Y:S06]  /*ab50*/  HMMA.16816.F32.BF16 R176, R32, R168, R176 ;  /* 0x000000a820b0723c */ /* 0x010fec00000418b0 */
[C---:B---3--:R-:W-:Y:S06]  /*ab60*/  HMMA.16816.F32.BF16 R16, R28.reuse, R20, R16 ;  /* 0x000000141c10723c */ /* 0x048fec0000041810 */
[----:B------:R-:W-:Y:S01]  /*ab70*/  HMMA.16816.F32.BF16 R12, R28, R22, R12 ;  /* 0x000000161c0c723c */ /* 0x000fe2000004180c */
[----:B------:R-:W2:Y:S05]  /*ab80*/  LDSM.16.M88.4 R20, [R232+0x2000] ;  /* 0x00200000e814783b */ /* 0x000eaa0000000200 */
[----:B------:R-:W-:Y:S01]  /*ab90*/  HMMA.16816.F32.BF16 R172, R32, R170, R172 ;  /* 0x000000aa20ac723c */ /* 0x000fe200000418ac */
[----:B------:R-:W3:Y:S04]  /*aba0*/  LDSM.16.M88.4 R168, [R218] ;  /* 0x00000000daa8783b */ /* 0x000ee80000000200 */
[----:B------:R-:W4:Y:S01]  /*abb0*/  LDSM.16.M88.4 R32, [R217] ;  /* 0x00000000d920783b */ /* 0x000f220000000200 */
        /* <DEDUP_REMOVED lines=21> */
[----:B------:R-:W1:Y:S04]  /*ad10*/  LDSM.16.M88.4 R24, [R220+0x2000] ;  /* 0x00200000dc18783b */ /* 0x000e680000000200 */
[----:B------:R-:W1:Y:S01]  /*ad20*/  LDSM.16.M88.4 R20, [R220+0x2800] ;  /* 0x00280000dc14783b */ /* 0x000e620000000200 */
[C---:B-----5:R-:W-:Y:S06]  /*ad30*/  HMMA.16816.F32.BF16 R16, R28.reuse, R192, R16 ;  /* 0x000000c01c10723c */ /* 0x060fec0000041810 */
[C---:B------:R-:W-:Y:S01]  /*ad40*/  HMMA.16816.F32.BF16 R12, R28.reuse, R194, R12 ;  /* 0x000000c21c0c723c */ /* 0x040fe2000004180c */
[----:B------:R-:W5:Y:S05]  /*ad50*/  LDSM.16.M88.4 R192, [R220+0x3000] ;  /* 0x00300000dcc0783b */ /* 0x000f6a0000000200 */
        /* <DEDUP_REMOVED lines=15> */
[----:B------:R-:W1:Y:S05]  /*ae50*/  LDSM.16.M88.4 R20, [R233+0xd800] ;  /* 0x00d80000e914783b */ /* 0x000e6a0000000200 */
[C---:B-----5:R-:W-:Y:S06]  /*ae60*/  HMMA.16816.F32.BF16 R184, R196.reuse, R192, R184 ;  /* 0x000000c0c4b8723c */ /* 0x060fec00000418b8 */
[C---:B------:R-:W-:Y:S01]  /*ae70*/  HMMA.16816.F32.BF16 R180, R196.reuse, R194, R180 ;  /* 0x000000c2c4b4723c */ /* 0x040fe200000418b4 */
[----:B------:R-:W-:Y:S05]  /*ae80*/  LDSM.16.M88.4 R192, [R232+0x4000] ;  /* 0x00400000e8c0783b */ /* 0x000fea0000000200 */
[C---:B--2---:R-:W-:Y:S06]  /*ae90*/  HMMA.16816.F32.BF16 R176, R196.reuse, R188, R176 ;  /* 0x000000bcc4b0723c */ /* 0x044fec00000418b0 */
[----:B------:R-:W-:Y:S01]  /*aea0*/  HMMA.16816.F32.BF16 R172, R196, R190, R172 ;  /* 0x000000bec4ac723c */ /* 0x000fe200000418ac */
[----:B------:R-:W2:Y:S04]  /*aeb0*/  LDSM.16.M88.4 R188, [R215] ;  /* 0x00000000d7bc783b */ /* 0x000ea80000000200 */
[----:B------:R-:W-:Y:S01]  /*aec0*/  LDSM.16.M88.4 R196, [R220+0x4800] ;  /* 0x00480000dcc4783b */ /* 0x000fe20000000200 */
        /* <DEDUP_REMOVED lines=25> */
[----:B------:R-:W1:Y:S01]  /*b060*/  LDSM.16.M88.4 R24, [R220+0x4000] ;  /* 0x00400000dc18783b */ /* 0x000e620000000200 */
[C---:B-----5:R-:W-:Y:S06]  /*b070*/  HMMA.16816.F32.BF16 R16, R168.reuse, R20, R16 ;  /* 0x00000014a810723c */ /* 0x060fec0000041810 */
[C---:B------:R-:W-:Y:S01]  /*b080*/  HMMA.16816.F32.BF16 R12, R168.reuse, R22, R12 ;  /* 0x00000016a80c723c */ /* 0x040fe2000004180c */
[----:B------:R-:W5:Y:S05]  /*b090*/  LDSM.16.M88.4 R20, [R220+0x5000] ;  /* 0x00500000dc14783b */ /* 0x000f6a0000000200 */
        /* <DEDUP_REMOVED lines=15> */
[----:B------:R-:W-:Y:S05]  /*b190*/  LDSM.16.M88.4 R196, [R227+0xf000] ;  /* 0x00f00000e3c4783b */ /* 0x000fea0000000200 */
[C---:B-----5:R-:W-:Y:S06]  /*b1a0*/  HMMA.16816.F32.BF16 R184, R172.reuse, R20, R184 ;  /* 0x00000014acb8723c */ /* 0x060fec00000418b8 */
        /* <DEDUP_REMOVED lines=15> */
[C---:B----4-:R-:W-:Y:S06]  /*b2a0*/  HMMA.16816.F32.BF16 R176, R32.reuse, R20, R176 ;  /* 0x0000001420b0723c */ /* 0x050fec00000418b0 */
[----:B------:R-:W-:Y:S01]  /*b2b0*/  HMMA.16816.F32.BF16 R192, R32, R22, R192 ;  /* 0x0000001620c0723c */ /* 0x000fe200000418c0 */
[----:B------:R-:W-:Y:S04]  /*b2c0*/  LDSM.16.M88.4 R32, [R230+0x6000] ;  /* 0x00600000e620783b */ /* 0x000fe80000000200 */
[----:B------:R-:W4:Y:S01]  /*b2d0*/  LDSM.16.M88.4 R20, [R227+0xe000] ;  /* 0x00e00000e314783b */ /* 0x000f220000000200 */
[C---:B--2---:R-:W-:Y:S06]  /*b2e0*/  HMMA.16816.F32.BF16 R16, R172.reuse, R168, R16 ;  /* 0x000000a8ac10723c */ /* 0x044fec0000041810 */
[C---:B---3--:R-:W-:Y:S06]  /*b2f0*/  HMMA.16816.F32.BF16 R184, R172.reuse, R28, R184 ;  /* 0x0000001cacb8723c */ /* 0x048fec00000418b8 */
[C---:B-1----:R-:W-:Y:S06]  /*b300*/  HMMA.16816.F32.BF16 R8, R172.reuse, R24, R8 ;  /* 0x00000018ac08723c */ /* 0x042fec0000041808 */
[C---:B------:R-:W-:Y:S01]  /*b310*/  HMMA.16816.F32.BF16 R4, R172.reuse, R26, R4 ;  /* 0x0000001aac04723c */ /* 0x040fe20000041804 */
[----:B------:R-:W-:Y:S05]  /*b320*/  LDSM.16.M88.4 R24, [R220+0x6000] ;  /* 0x00600000dc18783b */ /* 0x000fea0000000200 */
[C---:B------:R-:W-:Y:S01]  /*b330*/  HMMA.16816.F32.BF16 R180, R172.reuse, R30, R180 ;  /* 0x0000001eacb4723c */ /* 0x040fe200000418b4 */
[----:B------:R-:W1:Y:S05]  /*b340*/  LDSM.16.M88.4 R28, [R229+0x6000] ;  /* 0x00600000e51c783b */ /* 0x000e6a0000000200 */
[C---:B------:R-:W-:Y:S01]  /*b350*/  HMMA.16816.F32.BF16 R12, R172.reuse, R170, R12 ;  /* 0x000000aaac0c723c */ /* 0x040fe2000004180c */
[----:B------:R-:W2:Y:S05]  /*b360*/  LDSM.16.M88.4 R168, [R227+0xe800] ;  /* 0x00e80000e3a8783b */ /* 0x000eaa0000000200 */
[----:B-----5:R-:W-:Y:S06]  /*b370*/  HMMA.16816.F32.BF16 R176, R172, R188, R176 ;  /* 0x000000bcacb0723c */ /* 0x020fec00000418b0 */
[----:B----4-:R-:W-:Y:S06]  /*b380*/  HMMA.16816.F32.BF16 R16, R32, R20, R16 ;  /* 0x000000142010723c */ /* 0x010fec0000041810 */
[----:B------:R-:W-:Y:S01]  /*b390*/  HMMA.16816.F32.BF16 R192, R172, R190, R192 ;  /* 0x000000beacc0723c */ /* 0x000fe200000418c0 */
[----:B------:R-:W3:Y:S04]  /*b3a0*/  LDSM.16.M88.4 R172, [R227+0xf800] ;  /* 0x00f80000e3ac783b */ /* 0x000ee80000000200 */
[----:B------:R-:W-:Y:S01]  /*b3b0*/  LDSM.16.M88.4 R188, [R220+0x7800] ;  /* 0x00780000dcbc783b */ /* 0x000fe20000000200 */
[C---:B------:R-:W-:Y:S03]  /*b3c0*/  HMMA.16816.F32.BF16 R12, R32.reuse, R22, R12 ;  /* 0x00000016200c723c */ /* 0x040fe6000004180c */
[----:B------:R-:W4:Y:S03]  /*b3d0*/  LDSM.16.M88.4 R20, [R220+0x6800] ;  /* 0x00680000dc14783b */ /* 0x000f260000000200 */
[----:B------:R-:W-:Y:S06]  /*b3e0*/  HMMA.16816.F32.BF16 R184, R32, R196, R184 ;  /* 0x000000c420b8723c */ /* 0x000fec00000418b8 */
[----:B-1----:R-:W-:Y:S06]  /*b3f0*/  HMMA.16816.F32.BF16 R16, R28, R24, R16 ;  /* 0x000000181c10723c */ /* 0x002fec0000041810 */
[C---:B--2---:R-:W-:Y:S06]  /*b400*/  HMMA.16816.F32.BF16 R8, R32.reuse, R168, R8 ;  /* 0x000000a82008723c */ /* 0x044fec0000041808 */
[----:B------:R-:W-:Y:S01]  /*b410*/  HMMA.16816.F32.BF16 R4, R32, R170, R4 ;  /* 0x000000aa2004723c */ /* 0x000fe20000041804 */
[----:B------:R-:W1:Y:S01]  /*b420*/  LDSM.16.M88.4 R168, [R220+0x7000] ;  /* 0x00700000dca8783b */ /* 0x000e620000000200 */
[----:B------:R-:W-:-:S04]  /*b430*/  DEPBAR.LE SB0, 0x0 ;  /* 0x000080000000791a */ /* 0x000fc80000000000 */
[----:B------:R-:W-:Y:S06]  /*b440*/  HMMA.16816.F32.BF16 R12, R28, R26, R12 ;  /* 0x0000001a1c0c723c */ /* 0x000fec000004180c */
[----:B------:R-:W-:Y:S01]  /*b450*/  FMUL.FTZ R2, R16, UR31 ;  /* 0x0000001f10027c20 */ /* 0x000fe20008410000 */
[----:B------:R-:W-:Y:S01]  /*b460*/  FMUL.FTZ R16, R18, UR31 ;  /* 0x0000001f12107c20 */ /* 0x000fe20008410000 */
[----:B------:R-:W-:Y:S02]  /*b470*/  VIADD R18, R0, 0x1 ;  /* 0x0000000100127836 */ /* 0x000fe40000000000 */
[----:B------:R-:W-:Y:S01]  /*b480*/  FMUL.FTZ R17, R17, UR31 ;  /* 0x0000001f11117c20 */ /* 0x000fe20008410000 */
[----:B------:R-:W-:Y:S01]  /*b490*/  FMUL.FTZ R19, R19, UR31 ;  /* 0x0000001f13137c20 */ /* 0x000fe20008410000 */
[----:B---3--:R-:W-:Y:S01]  /*b4a0*/  HMMA.16816.F32.BF16 R176, R32, R172, R176 ;  /* 0x000000ac20b0723c */ /* 0x008fe200000418b0 */
[----:B------:R-:W2:Y:S01]  /*b4b0*/  MUFU.TANH R2, R2 ;  /* 0x0000000200027308 */ /* 0x000ea20000002400 */
[----:B------:R-:W-:-:S04]  /*b4c0*/  ISETP.GE.AND P6, PT, R18, R240, PT ;  /* 0x000000f01200720c */ /* 0x000fc80003fc6270 */
[C---:B----4-:R-:W-:Y:S01]  /*b4d0*/  HMMA.16816.F32.BF16 R8, R28.reuse, R20, R8 ;  /* 0x000000141c08723c */ /* 0x050fe20000041808 */
[----:B------:R-:W-:Y:S02]  /*b4e0*/  ISETP.LT.OR P6, PT, R18, R241, P6 ;  /* 0x000000f11200720c */ /* 0x000fe400037c1670 */
[----:B------:R-:W3:Y:S03]  /*b4f0*/  MUFU.TANH R16, R16 ;  /* 0x0000001000107308 */ /* 0x000ee60000002400 */
[----:B------:R-:W-:Y:S01]  /*b500*/  HMMA.16816.F32.BF16 R4, R28, R22, R4 ;  /* 0x000000161c04723c */ /* 0x000fe20000041804 */
[--C-:B------:R-:W-:Y:S02]  /*b510*/  IMAD.IADD R21, R242, 0x1, -R0.reuse ;  /* 0x00000001f2157824 */ /* 0x100fe400078e0a00 */
[----:B------:R-:W-:Y:S01]  /*b520*/  FMUL.FTZ R12, R12, UR31 ;  /* 0x0000001f0c0c7c20 */ /* 0x000fe20008410000 */
[----:B------:R-:W-:-:S02]  /*b530*/  IMAD.IADD R20, R239, 0x1, -R0 ;  /* 0x00000001ef147824 */ /* 0x000fc400078e0a00 */
[----:B------:R-:W-:Y:S01]  /*b540*/  FMUL.FTZ R13, R13, UR31 ;  /* 0x0000001f0d0d7c20 */ /* 0x000fe20008410000 */
[----:B------:R-:W4:Y:S01]  /*b550*/  MUFU.TANH R17, R17 ;  /* 0x0000001100117308 */ /* 0x000f220000002400 */
[----:B------:R-:W-:Y:S01]  /*b560*/  IABS R21, R21 ;  /* 0x0000001500157213 */ /* 0x000fe20000000000 */
[----:B------:R-:W-:Y:S01]  /*b570*/  IMAD.IADD R22, R242, 0x1, -R18 ;  /* 0x00000001f2167824 */ /* 0x000fe200078e0a12 */
[----:B------:R-:W-:Y:S01]  /*b580*/  IABS R20, R20 ;  /* 0x0000001400147213 */ /* 0x000fe20000000000 */
[----:B------:R-:W-:Y:S01]  /*b590*/  FMUL.FTZ R15, R15, UR31 ;  /* 0x0000001f0f0f7c20 */ /* 0x000fe20008410000 */
[C---:B------:R-:W-:Y:S01]  /*b5a0*/  HMMA.16816.F32.BF16 R180, R32.reuse, R198, R180 ;  /* 0x000000c620b4723c */ /* 0x040fe200000418b4 */
[----:B------:R-:W-:Y:S01]  /*b5b0*/  IMAD.MOV.U32 R23, RZ, RZ, R21 ;  /* 0x000000ffff177224 */ /* 0x000fe200078e0015 */
[----:B------:R-:W-:Y:S01]  /*b5c0*/  IABS R22, R22 ;  /* 0x0000001600167213 */ /* 0x000fe20000000000 */
[----:B------:R-:W-:Y:S01]  /*b5d0*/  IMAD.MOV.U32 R21, RZ, RZ, R20 ;  /* 0x000000ffff157224 */ /* 0x000fe200078e0014 */
[----:B------:R-:W5:Y:S02]  /*b5e0*/  MUFU.TANH R19, R19 ;  /* 0x0000001300137308 */ /* 0x000f640000002400 */
[----:B------:R-:W-:Y:S01]  /*b5f0*/  HMMA.16816.F32.BF16 R192, R32, R174, R192 ;  /* 0x000000ae20c0723c */ /* 0x000fe200000418c0 */
[----:B------:R-:W-:Y:S01]  /*b600*/  IMAD.MOV.U32 R20, RZ, RZ, R22 ;  /* 0x000000ffff147224 */ /* 0x000fe200078e0016 */
[----:B------:R-:W-:Y:S01]  /*b610*/  I2FP.F32.S32 R22, R23 ;  /* 0x0000001700167245 */ /* 0x000fe20000201400 */
[----:B------:R-:W-:Y:S01]  /*b620*/  FMUL.FTZ R23, R14, UR31 ;  /* 0x0000001f0e177c20 */ /* 0x000fe20008410000 */
[----:B------:R-:W-:Y:S01]  /*b630*/  I2FP.F32.S32 R21, R21 ;  /* 0x0000001500157245 */ /* 0x000fe20000201400 */
[----:B------:R-:W-:Y:S01]  /*b640*/  FMUL.FTZ R8, R8, UR31 ;  /* 0x0000001f08087c20 */ /* 0x000fe20008410000 */
[----:B------:R-:W-:Y:S01]  /*b650*/  I2FP.F32.S32 R20, R20 ;  /* 0x0000001400147245 */ /* 0x000fe20000201400 */
[----:B--2---:R-:W-:Y:S01]  /*b660*/  FFMA.FTZ R2, R22, -UR14, R2 ;  /* 0x8000000e16027c23 */ /* 0x004fe20008010002 */
[----:B------:R-:W2:Y:S01]  /*b670*/  MUFU.TANH R12, R12 ;  /* 0x0000000c000c7308 */ /* 0x000ea20000002400 */
[----:B---3--:R-:W-:Y:S01]  /*b680*/  FFMA.FTZ R21, R21, -UR14, R16 ;  /* 0x8000000e15157c23 */ /* 0x008fe20008010010 */
[----:B------:R-:W-:Y:S01]  /*b690*/  FMUL.FTZ R11, R11, UR31 ;  /* 0x0000001f0b0b7c20 */ /* 0x000fe20008410000 */
[----:B----4-:R-:W-:Y:S01]  /*b6a0*/  FFMA.FTZ R22, R20, -UR14, R17 ;  /* 0x8000000e14167c23 */ /* 0x010fe20008010011 */
[----:B------:R-:W-:Y:S01]  /*b6b0*/  VIADD R20, R0, 0x8 ;  /* 0x0000000800147836 */ /* 0x000fe20000000000 */
[----:B------:R-:W-:Y:S01]  /*b6c0*/  FSEL R16, R2, -INF , !P1 ;  /* 0xff80000002107808 */ /* 0x000fe20004800000 */
[----:B------:R-:W-:Y:S01]  /*b6d0*/  VIADD R17, R0, 0x9 ;  /* 0x0000000900117836 */ /* 0x000fe20000000000 */
[-C--:B------:R-:W-:Y:S01]  /*b6e0*/  ISETP.GE.AND P1, PT, R18, R237.reuse, PT ;  /* 0x000000ed1200720c */ /* 0x080fe20003f26270 */
[----:B------:R-:W-:Y:S01]  /*b6f0*/  MUFU.TANH R13, R13 ;  /* 0x0000000d000d7308 */ /* 0x000fe20000002400 */
[----:B------:R-:W-:Y:S01]  /*b700*/  FSEL R2, R21, -INF , !P0 ;  /* 0xff80000015027808 */ /* 0x000fe20004000000 */
[----:B------:R-:W-:Y:S01]  /*b710*/  IMAD.IADD R21, R242, 0x1, -R20 ;  /* 0x00000001f2157824 */ /* 0x000fe200078e0a14 */
[----:B------:R-:W-:Y:S01]  /*b720*/  FSEL R14, R22, -INF , !P6 ;  /* 0xff800000160e7808 */ /* 0x000fe20007000000 */
[C---:B------:R-:W-:Y:S01]  /*b730*/  HMMA.16816.F32.BF16 R176, R28.reuse, R188, R176 ;  /* 0x000000bc1cb0723c */ /* 0x040fe200000418b0 */
[----:B------:R-:W-:Y:S01]  /*b740*/  ISETP.LT.OR P1, PT, R18, R238, P1 ;  /* 0x000000ee1200720c */ /* 0x000fe20000f21670 */
[C---:B------:R-:W-:Y:S01]  /*b750*/  IMAD.IADD R18, R239.reuse, 0x1, -R18 ;  /* 0x00000001ef127824 */ /* 0x040fe200078e0a12 */
[C---:B------:R-:W-:Y:S01]  /*b760*/  ISETP.GE.AND P0, PT, R20.reuse, R240, PT ;  /* 0x000000f01400720c */ /* 0x040fe20003f06270 */
[----:B------:R3:W4:Y:S01]  /*b770*/  MUFU.TANH R22, R23 ;  /* 0x0000001700167308 */ /* 0x0007220000002400 */
[C---:B------:R-:W-:Y:S01]  /*b780*/  ISETP.GE.AND P6, PT, R20.reuse, R237, PT ;  /* 0x000000ed1400720c */ /* 0x040fe20003fc6270 */
[C---:B-1----:R-:W-:Y:S01]  /*b790*/  HMMA.16816.F32.BF16 R184, R28.reuse, R168, R184 ;  /* 0x000000a81cb8723c */ /* 0x042fe200000418b8 */
[----:B------:R-:W-:Y:S01]  /*b7a0*/  ISETP.LT.OR P0, PT, R20, R241, P0 ;  /* 0x000000f11400720c */ /* 0x000fe20000701670 */
[----:B------:R-:W-:Y:S01]  /*b7b0*/  FMUL.FTZ R6, R6, UR31 ;  /* 0x0000001f06067c20 */ /* 0x000fe20008410000 */
[----:B------:R-:W-:Y:S01]  /*b7c0*/  ISETP.LT.OR P6, PT, R20, R238, P6 ;  /* 0x000000ee1400720c */ /* 0x000fe200037c1670 */
[----:B------:R-:W-:Y:S01]  /*b7d0*/  IMAD.IADD R20, R239, 0x1, -R20 ;  /* 0x00000001ef147824 */ /* 0x000fe200078e0a14 */
[----:B------:R-:W-:Y:S01]  /*b7e0*/  IABS R18, R18 ;  /* 0x0000001200127213 */ /* 0x000fe20000000000 */
[----:B------:R-:W-:Y:S01]  /*b7f0*/  MUFU.TANH R8, R8 ;  /* 0x0000000800087308 */ /* 0x000fe20000002400 */
[----:B------:R-:W-:Y:S01]  /*b800*/  IABS R21, R21 ;  /* 0x0000001500157213 */ /* 0x000fe20000000000 */
[----:B------:R-:W-:Y:S01]  /*b810*/  FMUL.FTZ R5, R5, UR31 ;  /* 0x0000001f05057c20 */ /* 0x000fe20008410000 */
[----:B------:R-:W-:Y:S01]  /*b820*/  IABS R20, R20 ;  /* 0x0000001400147213 */ /* 0x000fe20000000000 */
[C---:B------:R-:W-:Y:S01]  /*b830*/  HMMA.16816.F32.BF16 R180, R28.reuse, R170, R180 ;  /* 0x000000aa1cb4723c */ /* 0x040fe200000418b4 */
[----:B------:R-:W-:Y:S01]  /*b840*/  I2FP.F32.S32 R18, R18 ;  /* 0x0000001200127245 */ /* 0x000fe20000201400 */
[----:B------:R-:W-:Y:S01]  /*b850*/  FMUL.FTZ R7, R7, UR31 ;  /* 0x0000001f07077c20 */ /* 0x000fe20008410000 */
[----:B------:R-:W-:Y:S01]  /*b860*/  I2FP.F32.S32 R21, R21 ;  /* 0x0000001500157245 */ /* 0x000fe20000201400 */
[----:B------:R-:W-:Y:S01]  /*b870*/  MUFU.TANH R11, R11 ;  /* 0x0000000b000b7308 */ /* 0x000fe20000002400 */
[----:B---3--:R-:W-:Y:S01]  /*b880*/  IMAD.IADD R23, R242, 0x1, -R17 ;  /* 0x00000001f2177824 */ /* 0x008fe200078e0a11 */
[----:B------:R-:W-:Y:S01]  /*b890*/  I2FP.F32.S32 R20, R20 ;  /* 0x0000001400147245 */ /* 0x000fe20000201400 */
[----:B-----5:R-:W-:Y:S01]  /*b8a0*/  FFMA.FTZ R18, R18, -UR14, R19 ;  /* 0x8000000e12127c23 */ /* 0x020fe20008010013 */
[----:B--2---:R-:W-:Y:S01]  /*b8b0*/  FFMA.FTZ R21, R21, -UR14, R12 ;  /* 0x8000000e15157c23 */ /* 0x004fe2000801000c */
[----:B------:R-:W-:Y:S01]  /*b8c0*/  HMMA.16816.F32.BF16 R192, R28, R190, R192 ;  /* 0x000000be1cc0723c */ /* 0x000fe200000418c0 */
[----:B------:R-:W-:Y:S01]  /*b8d0*/  IABS R23, R23 ;  /* 0x0000001700177213 */ /* 0x000fe20000000000 */
[----:B----4-:R-:W-:Y:S01]  /*b8e0*/  FFMA.FTZ R20, R20, -UR14, R22 ;  /* 0x8000000e14147c23 */ /* 0x010fe20008010016 */
[----:B------:R1:W2:Y:S01]  /*b8f0*/  MUFU.TANH R19, R15 ;  /* 0x0000000f00137308 */ /* 0x0002a20000002400 */
[----:B------:R-:W-:Y:S01]  /*b900*/  FSEL R12, R18, -INF , !P1 ;  /* 0xff800000120c7808 */ /* 0x000fe20004800000 */
[C---:B------:R-:W-:Y:S01]  /*b910*/  VIADD R22, R0.reuse, 0x10 ;  /* 0x0000001000167836 */ /* 0x040fe20000000000 */
[----:B------:R-:W-:Y:S01]  /*b920*/  I2FP.F32.S32 R23, R23 ;  /* 0x0000001700177245 */ /* 0x000fe20000201400 */
[----:B------:R-:W-:Y:S01]  /*b930*/  VIADD R18, R0, 0x11 ;  /* 0x0000001100127836 */ /* 0x000fe20000000000 */
[----:B------:R-:W-:Y:S01]  /*b940*/  ISETP.GE.AND P1, PT, R17, R240, PT ;  /* 0x000000f01100720c */ /* 0x000fe20003f26270 */
[----:B------:R-:W-:Y:S01]  /*b950*/  FMUL.FTZ R184, R184, UR31 ;  /* 0x0000001fb8b87c20 */ /* 0x000fe20008410000 */
[----:B------:R-:W-:Y:S01]  /*b960*/  FMUL.FTZ R186, R186, UR31 ;  /* 0x0000001fbaba7c20 */ /* 0x000fe20008410000 */
[----:B------:R-:W-:Y:S01]  /*b970*/  FFMA.FTZ R13, R23, -UR14, R13 ;  /* 0x8000000e170d7c23 */ /* 0x000fe2000801000d */
[----:B------:R-:W-:Y:S01]  /*b980*/  ISETP.LT.OR P1, PT, R17, R241, P1 ;  /* 0x000000f11100720c */ /* 0x000fe20000f21670 */
[----:B------:R-:W-:Y:S01]  /*b990*/  FMUL.FTZ R23, R9, UR31 ;  /* 0x0000001f09177c20 */ /* 0x000fe20008410000 */
[----:B------:R-:W-:Y:S01]  /*b9a0*/  IMAD.IADD R9, R242, 0x1, -R18 ;  /* 0x00000001f2097824 */ /* 0x000fe200078e0a12 */
[----:B------:R-:W-:Y:S01]  /*b9b0*/  MUFU.TANH R5, R5 ;  /* 0x0000000500057308 */ /* 0x000fe20000002400 */
[----:B------:R-:W-:Y:S01]  /*b9c0*/  FSEL R13, R13, -INF , !P1 ;  /* 0xff8000000d0d7808 */ /* 0x000fe20004800000 */
[----:B------:R-:W-:Y:S01]  /*b9d0*/  FMUL.FTZ R187, R187, UR31 ;  /* 0x0000001fbbbb7c20 */ /* 0x000fe20008410000 */
[-C--:B------:R-:W-:Y:S01]  /*b9e0*/  ISETP.GE.AND P1, PT, R22, R237.reuse, PT ;  /* 0x000000ed1600720c */ /* 0x080fe20003f26270 */
[----:B------:R-:W-:Y:S01]  /*b9f0*/  FMUL.FTZ R181, R181, UR31 ;  /* 0x0000001fb5b57c20 */ /* 0x000fe20008410000 */
[----:B-1----:R-:W-:Y:S01]  /*ba00*/  FSEL R15, R21, -INF , !P0 ;  /* 0xff800000150f7808 */ /* 0x002fe20004000000 */
[----:B------:R-:W-:Y:S01]  /*ba10*/  FMUL.FTZ R21, R10, UR31 ;  /* 0x0000001f0a157c20 */ /* 0x000fe20008410000 */
[----:B------:R-:W-:Y:S01]  /*ba20*/  ISETP.GE.AND P0, PT, R17, R237, PT ;  /* 0x000000ed1100720c */ /* 0x000fe20003f06270 */
[----:B------:R-:W1:Y:S01]  /*ba30*/  MUFU.TANH R23, R23 ;  /* 0x0000001700177308 */ /* 0x000e620000002400 */
[----:B------:R-:W-:Y:S01]  /*ba40*/  FSEL R10, R20, -INF , !P6 ;  /* 0xff800000140a7808 */ /* 0x000fe20007000000 */
[----:B------:R-:W-:Y:S01]  /*ba50*/  FMUL.FTZ R183, R183, UR31 ;  /* 0x0000001fb7b77c20 */ /* 0x000fe20008410000 */
[----:B------:R-:W-:Y:S01]  /*ba60*/  ISETP.LT.OR P0, PT, R17, R238, P0 ;  /* 0x000000ee1100720c */ /* 0x000fe20000701670 */
[----:B------:R-:W-:Y:S01]  /*ba70*/  IMAD.IADD R17, R239, 0x1, -R17 ;  /* 0x00000001ef117824 */ /* 0x000fe200078e0a11 */
[----:B------:R-:W-:Y:S01]  /*ba80*/  ISETP.GE.AND P6, PT, R22, R240, PT ;  /* 0x000000f01600720c */ /* 0x000fe20003fc6270 */
[----:B------:R-:W-:Y:S01]  /*ba90*/  FMUL.FTZ R176, R176, UR31 ;  /* 0x0000001fb0b07c20 */ /* 0x000fe20008410000 */
[----:B------:R-:W-:Y:S01]  /*baa0*/  ISETP.LT.OR P1, PT, R22, R238, P1 ;  /* 0x000000ee1600720c */ /* 0x000fe20000f21670 */
[----:B------:R3:W4:Y:S01]  /*bab0*/  MUFU.TANH R20, R21 ;  /* 0x0000001500147308 */ /* 0x0007220000002400 */
[----:B------:R-:W-:Y:S01]  /*bac0*/  IABS R17, R17 ;  /* 0x0000001100117213 */ /* 0x000fe20000000000 */
[----:B------:R-:W-:Y:S01]  /*bad0*/  FMUL.FTZ R178, R178, UR31 ;  /* 0x0000001fb2b27c20 */ /* 0x000fe20008410000 */
[----:B------:R-:W-:Y:S01]  /*bae0*/  ISETP.LT.OR P6, PT, R22, R241, P6 ;  /* 0x000000f11600720c */ /* 0x000fe200037c1670 */
[----:B------:R-:W-:Y:S01]  /*baf0*/  FMUL.FTZ R177, R177, UR31 ;  /* 0x0000001fb1b17c20 */ /* 0x000fe20008410000 */
[----:B------:R-:W-:Y:S01]  /*bb00*/  I2FP.F32.S32 R17, R17 ;  /* 0x0000001100117245 */ /* 0x000fe20000201400 */
[----:B------:R-:W-:Y:S01]  /*bb10*/  FMUL.FTZ R194, R194, UR31 ;  /* 0x0000001fc2c27c20 */ /* 0x000fe20008410000 */
[----:B------:R-:W-:Y:S01]  /*bb20*/  IABS R9, R9 ;  /* 0x0000000900097213 */ /* 0x000fe20000000000 */
[----:B------:R-:W-:Y:S01]  /*bb30*/  MUFU.TANH R7, R7 ;  /* 0x0000000700077308 */ /* 0x000fe20000002400 */
[----:B------:R-:W-:Y:S01]  /*bb40*/  FMUL.FTZ R179, R179, UR31 ;  /* 0x0000001fb3b37c20 */ /* 0x000fe20008410000 */
[----:B--2---:R-:W-:Y:S01]  /*bb50*/  FFMA.FTZ R17, R17, -UR14, R19 ;  /* 0x8000000e11117c23 */ /* 0x004fe20008010013 */
[----:B------:R-:W-:Y:S01]  /*bb60*/  I2FP.F32.S32 R9, R9 ;  /* 0x0000000900097245 */ /* 0x000fe20000201400 */
[----:B------:R-:W-:Y:S01]  /*bb70*/  FMUL.FTZ R192, R192, UR31 ;  /* 0x0000001fc0c07c20 */ /* 0x000fe20008410000 */
[----:B------:R-:W-:Y:S01]  /*bb80*/  FMUL.FTZ R193, R193, UR31 ;  /* 0x0000001fc1c17c20 */ /* 0x000fe20008410000 */
[----:B------:R-:W-:-:S02]  /*bb90*/  FMUL.FTZ R195, R195, UR31 ;  /* 0x0000001fc3c37c20 */ /* 0x000fc40008410000 */
[----:B-1----:R-:W-:Y:S01]  /*bba0*/  FFMA.FTZ R23, R9, -UR14, R23 ;  /* 0x8000000e09177c23 */ /* 0x002fe20008010017 */
[--C-:B---3--:R-:W-:Y:S01]  /*bbb0*/  IMAD.IADD R21, R242, 0x1, -R22.reuse ;  /* 0x00000001f2157824 */ /* 0x108fe200078e0a16 */
[----:B------:R1:W-:Y:S01]  /*bbc0*/  MUFU.TANH R19, R6 ;  /* 0x0000000600137308 */ /* 0x0003e20000002400 */
[----:B------:R-:W-:Y:S02]  /*bbd0*/  IMAD.IADD R22, R239, 0x1, -R22 ;  /* 0x00000001ef167824 */ /* 0x000fe400078e0a16 */
[----:B------:R-:W-:Y:S01]  /*bbe0*/  VIADD R9, R0, 0x18 ;  /* 0x0000001800097836 */ /* 0x000fe20000000000 */
[----:B------:R-:W-:Y:S02]  /*bbf0*/  IABS R21, R21 ;  /* 0x0000001500157213 */ /* 0x000fe40000000000 */
[----:B------:R-:W-:Y:S02]  /*bc00*/  IABS R22, R22 ;  /* 0x0000001600167213 */ /* 0x000fe40000000000 */
[----:B------:R-:W-:Y:S01]  /*bc10*/  I2FP.F32.S32 R21, R21 ;  /* 0x0000001500157245 */ /* 0x000fe20000201400 */
[----:B------:R-:W-:Y:S01]  /*bc20*/  MUFU.TANH R187, R187 ;  /* 0x000000bb00bb7308 */ /* 0x000fe20000002400 */
[----:B------:R-:W-:-:S03]  /*bc30*/  I2FP.F32.S32 R22, R22 ;  /* 0x0000001600167245 */ /* 0x000fc60000201400 */
[----:B------:R-:W-:Y:S01]  /*bc40*/  FFMA.FTZ R21, R21, -UR14, R8 ;  /* 0x8000000e15157c23 */ /* 0x000fe20008010008 */
[----:B------:R-:W-:Y:S01]  /*bc50*/  FSEL R8, R17, -INF , !P0 ;  /* 0xff80000011087808 */ /* 0x000fe20004000000 */
[----:B------:R-:W-:Y:S01]  /*bc60*/  FMUL.FTZ R17, R4, UR31 ;  /* 0x0000001f04117c20 */ /* 0x000fe20008410000 */
[----:B------:R-:W-:Y:S01]  /*bc70*/  ISETP.GE.AND P0, PT, R18, R240, PT ;  /* 0x000000f01200720c */ /* 0x000fe20003f06270 */
[----:B----4-:R-:W-:Y:S01]  /*bc80*/  FFMA.FTZ R20, R22, -UR14, R20 ;  /* 0x8000000e16147c23 */ /* 0x010fe20008010014 */
[----:B------:R-:W-:Y:S01]  /*bc90*/  FSEL R189, R21, -INF , !P6 ;  /* 0xff80000015bd7808 */ /* 0x000fe20007000000 */
[----:B-1----:R-:W-:Y:S01]  /*bca0*/  IMAD.IADD R6, R242, 0x1, -R9 ;  /* 0x00000001f2067824 */ /* 0x002fe200078e0a09 */
[C---:B------:R-:W-:Y:S01]  /*bcb0*/  ISETP.GE.AND P6, PT, R18.reuse, R237, PT ;  /* 0x000000ed1200720c */ /* 0x040fe20003fc6270 */
[----:B------:R-:W1:Y:S01]  /*bcc0*/  MUFU.TANH R17, R17 ;  /* 0x0000001100117308 */ /* 0x000e620000002400 */
[----:B------:R-:W-:Y:S01]  /*bcd0*/  ISETP.LT.OR P0, PT, R18, R241, P0 ;  /* 0x000000f11200720c */ /* 0x000fe20000701670 */
[----:B------:R-:W-:Y:S01]  /*bce0*/  VIADD R4, R0, 0x19 ;  /* 0x0000001900047836 */ /* 0x000fe20000000000 */
[----:B------:R-:W-:Y:S01]  /*bcf0*/  ISETP.LT.OR P6, PT, R18, R238, P6 ;  /* 0x000000ee1200720c */ /* 0x000fe200037c1670 */
[----:B------:R-:W-:Y:S01]  /*bd00*/  IMAD.IADD R18, R239, 0x1, -R18 ;  /* 0x00000001ef127824 */ /* 0x000fe200078e0a12 */
[----:B------:R-:W-:Y:S01]  /*bd10*/  FSEL R30, R20, -INF , !P1 ;  /* 0xff800000141e7808 */ /* 0x000fe20004800000 */
[----:B------:R-:W-:Y:S01]  /*bd20*/  IMAD.IADD R20, R242, 0x1, -R4 ;  /* 0x00000001f2147824 */ /* 0x000fe200078e0a04 */
[----:B------:R-:W-:Y:S01]  /*bd30*/  FSEL R188, R23, -INF , !P0 ;  /* 0xff80000017bc7808 */ /* 0x000fe20004000000 */
[----:B------:R-:W-:Y:S01]  /*bd40*/  MUFU.TANH R181, R181 ;  /* 0x000000b500b57308 */ /* 0x000fe20000002400 */
[----:B------:R-:W-:-:S02]  /*bd50*/  ISETP.GE.AND P1, PT, R9, R240, PT ;  /* 0x000000f00900720c */ /* 0x000fc40003f26270 */
[C---:B------:R-:W-:Y:S02]  /*bd60*/  ISETP.GE.AND P0, PT, R9.reuse, R237, PT ;  /* 0x000000ed0900720c */ /* 0x040fe40003f06270 */
[----:B------:R-:W-:Y:S02]  /*bd70*/  IABS R18, R18 ;  /* 0x0000001200127213 */ /* 0x000fe40000000000 */
[C---:B------:R-:W-:Y:S01]  /*bd80*/  ISETP.LT.OR P1, PT, R9.reuse, R241, P1 ;  /* 0x000000f10900720c */ /* 0x040fe20000f21670 */
[----:B------:R-:W-:Y:S01]  /*bd90*/  MUFU.TANH R183, R183 ;  /* 0x000000b700b77308 */ /* 0x000fe20000002400 */
[----:B------:R-:W-:Y:S01]  /*bda0*/  ISETP.LT.OR P0, PT, R9, R238, P0 ;  /* 0x000000ee0900720c */ /* 0x000fe20000701670 */
[----:B------:R-:W-:Y:S01]  /*bdb0*/  IMAD.IADD R9, R239, 0x1, -R9 ;  /* 0x00000001ef097824 */ /* 0x000fe200078e0a09 */
[----:B------:R-:W-:Y:S02]  /*bdc0*/  IABS R6, R6 ;  /* 0x0000000600067213 */ /* 0x000fe40000000000 */
[----:B------:R-:W-:-:S02]  /*bdd0*/  I2FP.F32.S32 R18, R18 ;  /* 0x0000001200127245 */ /* 0x000fc40000201400 */
[----:B------:R-:W-:Y:S01]  /*bde0*/  I2FP.F32.S32 R6, R6 ;  /* 0x0000000600067245 */ /* 0x000fe20000201400 */
[----:B------:R-:W-:Y:S01]  /*bdf0*/  MUFU.TANH R177, R177 ;  /* 0x000000b100b17308 */ /* 0x000fe20000002400 */
[----:B------:R-:W-:Y:S01]  /*be00*/  IABS R9, R9 ;  /* 0x0000000900097213 */ /* 0x000fe20000000000 */
[----:B------:R-:W-:Y:S01]  /*be10*/  FFMA.FTZ R11, R18, -UR14, R11 ;  /* 0x8000000e120b7c23 */ /* 0x000fe2000801000b */
[----:B------:R-:W-:Y:S01]  /*be20*/  IABS R20, R20 ;  /* 0x0000001400147213 */ /* 0x000fe20000000000 */
[----:B-1----:R-:W-:Y:S01]  /*be30*/  FFMA.FTZ R6, R6, -UR14, R17 ;  /* 0x8000000e06067c23 */ /* 0x002fe20008010011 */
[----:B------:R-:W-:Y:S02]  /*be40*/  I2FP.F32.S32 R9, R9 ;  /* 0x0000000900097245 */ /* 0x000fe40000201400 */
[----:B------:R-:W-:Y:S01]  /*be50*/  I2FP.F32.S32 R20, R20 ;  /* 0x0000001400147245 */ /* 0x000fe20000201400 */
[----:B------:R-:W-:Y:S01]  /*be60*/  MUFU.TANH R194, R194 ;  /* 0x000000c200c27308 */ /* 0x000fe20000002400 */
[----:B------:R-:W-:Y:S01]  /*be70*/  FSEL R29, R11, -INF , !P6 ;  /* 0xff8000000b1d7808 */ /* 0x000fe20007000000 */
[----:B------:R-:W-:Y:S01]  /*be80*/  FFMA.FTZ R9, R9, -UR14, R19 ;  /* 0x8000000e09097c23 */ /* 0x000fe20008010013 */
[----:B------:R-:W-:Y:S01]  /*be90*/  ISETP.GE.AND P6, PT, R4, R240, PT ;  /* 0x000000f00400720c */ /* 0x000fe20003fc6270 */
[----:B------:R-:W-:Y:S01]  /*bea0*/  FFMA.FTZ R20, R20, -UR14, R5 ;  /* 0x8000000e14147c23 */ /* 0x000fe20008010005 */
[----:B------:R-:W-:Y:S01]  /*beb0*/  FSEL R35, R6, -INF , !P1 ;  /* 0xff80000006237808 */ /* 0x000fe20004800000 */
[----:B------:R-:W-:Y:S01]  /*bec0*/  VIADD R5, R0, 0x20 ;  /* 0x0000002000057836 */ /* 0x000fe20000000000 */
[C---:B------:R-:W-:Y:S01]  /*bed0*/  ISETP.GE.AND P1, PT, R4.reuse, R237, PT ;  /* 0x000000ed0400720c */ /* 0x040fe20003f26270 */
[----:B------:R-:W1:Y:S01]  /*bee0*/  MUFU.TANH R11, R184 ;  /* 0x000000b8000b7308 */ /* 0x000e620000002400 */
[----:B------:R-:W-:Y:S01]  /*bef0*/  ISETP.LT.OR P6, PT, R4, R241, P6 ;  /* 0x000000f10400720c */ /* 0x000fe200037c1670 */
[----:B------:R-:W-:Y:S01]  /*bf00*/  IMAD.IADD R17, R242, 0x1, -R5 ;  /* 0x00000001f2117824 */ /* 0x000fe200078e0a05 */
[----:B------:R-:W-:Y:S01]  /*bf10*/  ISETP.LT.OR P1, PT, R4, R238, P1 ;  /* 0x000000ee0400720c */ /* 0x000fe20000f21670 */
[----:B------:R-:W-:Y:S01]  /*bf20*/  IMAD.IADD R4, R239, 0x1, -R4 ;  /* 0x00000001ef047824 */ /* 0x000fe200078e0a04 */
[----:B------:R-:W-:Y:S01]  /*bf30*/  FSEL R28, R9, -INF , !P0 ;  /* 0xff800000091c7808 */ /* 0x000fe20004000000 */
[----:B------:R-:W-:Y:S01]  /*bf40*/  FMUL.FTZ R19, R185, UR31 ;  /* 0x0000001fb9137c20 */ /* 0x000fe20008410000 */
[----:B------:R-:W-:Y:S01]  /*bf50*/  FSEL R31, R20, -INF , !P6 ;  /* 0xff800000141f7808 */ /* 0x000fe20007000000 */
[----:B------:R-:W2:Y:S01]  /*bf60*/  MUFU.TANH R9, R186 ;  /* 0x000000ba00097308 */ /* 0x000ea20000002400 */
[C---:B------:R-:W-:Y:S01]  /*bf70*/  ISETP.GE.AND P0, PT, R5.reuse, R240, PT ;  /* 0x000000f00500720c */ /* 0x040fe20003f06270 */
[----:B------:R-:W-:Y:S01]  /*bf80*/  VIADD R6, R0, 0x21 ;  /* 0x0000002100067836 */ /* 0x000fe20000000000 */
[----:B------:R-:W-:-:S02]  /*bf90*/  ISETP.GE.AND P6, PT, R5, R237, PT ;  /* 0x000000ed0500720c */ /* 0x000fc40003fc6270 */
[C---:B------:R-:W-:Y:S01]  /*bfa0*/  ISETP.LT.OR P0, PT, R5.reuse, R241, P0 ;  /* 0x000000f10500720c */ /* 0x040fe20000701670 */
[----:B------:R-:W-:Y:S01]  /*bfb0*/  IMAD.IADD R18, R242, 0x1, -R6 ;  /* 0x00000001f2127824 */ /* 0x000fe200078e0a06 */
[----:B------:R-:W-:Y:S01]  /*bfc0*/  BAR.SYNC.DEFER_BLOCKING 0x0 ;  /* 0x0000000000007b1d */ /* 0x000fe20000010000 */
[----:B------:R-:W-:Y:S01]  /*bfd0*/  ISETP.LT.OR P6, PT, R5, R238, P6 ;  /* 0x000000ee0500720c */ /* 0x000fe200037c1670 */
[----:B------:R-:W-:Y:S01]  /*bfe0*/  IMAD.IADD R5, R239, 0x1, -R5 ;  /* 0x00000001ef057824 */ /* 0x000fe200078e0a05 */
[----:B------:R-:W-:Y:S02]  /*bff0*/  IABS R4, R4 ;  /* 0x0000000400047213 */ /* 0x000fe40000000000 */
[----:B------:R-:W-:Y:S01]  /*c000*/  IABS R17, R17 ;  /* 0x0000001100117213 */ /* 0x000fe20000000000 */
[----:B------:R-:W3:Y:S01]  /*c010*/  MUFU.TANH R19, R19 ;  /* 0x0000001300137308 */ /* 0x000ee20000002400 */
[----:B------:R-:W-:Y:S02]  /*c020*/  I2FP.F32.S32 R4, R4 ;  /* 0x0000000400047245 */ /* 0x000fe40000201400 */
[----:B------:R-:W-:-:S02]  /*c030*/  I2FP.F32.S32 R17, R17 ;  /* 0x0000001100117245 */ /* 0x000fc40000201400 */
[----:B------:R-:W-:Y:S01]  /*c040*/  IABS R5, R5 ;  /* 0x0000000500057213 */ /* 0x000fe20000000000 */
[----:B------:R-:W-:Y:S01]  /*c050*/  FFMA.FTZ R4, R4, -UR14, R7 ;  /* 0x8000000e04047c23 */ /* 0x000fe20008010007 */
[----:B------:R-:W-:Y:S01]  /*c060*/  IABS R18, R18 ;  /* 0x0000001200127213 */ /* 0x000fe20000000000 */
[----:B-1----:R-:W-:Y:S01]  /*c070*/  FFMA.FTZ R11, R17, -UR14, R11 ;  /* 0x8000000e110b7c23 */ /* 0x002fe2000801000b */
[----:B------:R-:W-:Y:S01]  /*c080*/  I2FP.F32.S32 R5, R5 ;  /* 0x0000000500057245 */ /* 0x000fe20000201400 */
[----:B------:R-:W-:Y:S01]  /*c090*/  VIADD R7, R0, 0x28 ;  /* 0x0000002800077836 */ /* 0x000fe20000000000 */
[----:B------:R-:W-:Y:S01]  /*c0a0*/  FSEL R34, R4, -INF , !P1 ;  /* 0xff80000004227808 */ /* 0x000fe20004800000 */
[----:B------:R-:W-:Y:S01]  /*c0b0*/  VIADD R4, R0, 0x29 ;  /* 0x0000002900047836 */ /* 0x000fe20000000000 */
[----:B------:R-:W-:Y:S01]  /*c0c0*/  FSEL R33, R11, -INF , !P0 ;  /* 0xff8000000b217808 */ /* 0x000fe20004000000 */
[----:B--2---:R-:W-:Y:S01]  /*c0d0*/  FFMA.FTZ R5, R5, -UR14, R9 ;  /* 0x8000000e05057c23 */ /* 0x004fe20008010009 */
[----:B------:R-:W-:Y:S01]  /*c0e0*/  ISETP.GE.AND P1, PT, R6, R240, PT ;  /* 0x000000f00600720c */ /* 0x000fe20003f26270 */
[----:B------:R-:W-:Y:S01]  /*c0f0*/  FMUL.FTZ R9, R180, UR31 ;  /* 0x0000001fb4097c20 */ /* 0x000fe20008410000 */
[----:B------:R-:W-:Y:S01]  /*c100*/  ISETP.GE.AND P0, PT, R6, R237, PT ;  /* 0x000000ed0600720c */ /* 0x000fe20003f06270 */
[----:B------:R-:W-:Y:S01]  /*c110*/  FMUL.FTZ R11, R182, UR31 ;  /* 0x0000001fb60b7c20 */ /* 0x000fe20008410000 */
[----:B------:R-:W-:Y:S01]  /*c120*/  I2FP.F32.S32 R18, R18 ;  /* 0x0000001200127245 */ /* 0x000fe20000201400 */
[----:B------:R-:W-:Y:S01]  /*c130*/  IMAD.IADD R17, R242, 0x1, -R4 ;  /* 0x00000001f2117824 */ /* 0x000fe200078e0a04 */
[C---:B------:R-:W-:Y:S01]  /*c140*/  ISETP.LT.OR P1, PT, R6.reuse, R241, P1 ;  /* 0x000000f10600720c */ /* 0x040fe20000f21670 */
[----:B------:R-:W1:Y:S01]  /*c150*/  MUFU.TANH R9, R9 ;  /* 0x0000000900097308 */ /* 0x000e620000002400 */
[----:B------:R-:W-:Y:S01]  /*c160*/  ISETP.LT.OR P0, PT, R6, R238, P0 ;  /* 0x000000ee0600720c */ /* 0x000fe20000701670 */
[----:B------:R-:W-:-:S02]  /*c170*/  IMAD.IADD R6, R239, 0x1, -R6 ;  /* 0x00000001ef067824 */ /* 0x000fc400078e0a06 */
[----:B---3--:R-:W-:Y:S01]  /*c180*/  FFMA.FTZ R18, R18, -UR14, R19 ;  /* 0x8000000e12127c23 */ /* 0x008fe20008010013 */
[----:B------:R-:W-:Y:S01]  /*c190*/  FSEL R199, R5, -INF , !P6 ;  /* 0xff80000005c77808 */ /* 0x000fe20007000000 */
[----:B------:R-:W-:Y:S01]  /*c1a0*/  IMAD.IADD R5, R242, 0x1, -R7 ;  /* 0x00000001f2057824 */ /* 0x000fe200078e0a07 */
[C---:B------:R-:W-:Y:S02]  /*c1b0*/  ISETP.GE.AND P6, PT, R7.reuse, R240, PT ;  /* 0x000000f00700720c */ /* 0x040fe40003fc6270 */
[----:B------:R-:W-:Y:S01]  /*c1c0*/  IABS R6, R6 ;  /* 0x0000000600067213 */ /* 0x000fe20000000000 */
[----:B------:R-:W2:Y:S01]  /*c1d0*/  MUFU.TANH R11, R11 ;  /* 0x0000000b000b7308 */ /* 0x000ea20000002400 */
[----:B------:R-:W-:Y:S02]  /*c1e0*/  FSEL R32, R18, -INF , !P1 ;  /* 0xff80000012207808 */ /* 0x000fe40004800000 */
[----:B------:R-:W-:Y:S02]  /*c1f0*/  ISETP.GE.AND P1, PT, R7, R237, PT ;  /* 0x000000ed0700720c */ /* 0x000fe40003f26270 */
[----:B------:R-:W-:-:S02]  /*c200*/  IABS R5, R5 ;  /* 0x0000000500057213 */ /* 0x000fc40000000000 */
[----:B------:R-:W-:Y:S01]  /*c210*/  I2FP.F32.S32 R6, R6 ;  /* 0x0000000600067245 */ /* 0x000fe20000201400 */
[----:B------:R-:W-:Y:S01]  /*c220*/  MUFU.TANH R193, R193 ;  /* 0x000000c100c17308 */ /* 0x000fe20000002400 */
[C---:B------:R-:W-:Y:S02]  /*c230*/  ISETP.LT.OR P6, PT, R7.reuse, R241, P6 ;  /* 0x000000f10700720c */ /* 0x040fe400037c1670 */
[----:B------:R-:W-:Y:S01]  /*c240*/  ISETP.LT.OR P1, PT, R7, R238, P1 ;  /* 0x000000ee0700720c */ /* 0x000fe20000f21670 */
[----:B------:R-:W-:Y:S01]  /*c250*/  IMAD.IADD R7, R239, 0x1, -R7 ;  /* 0x00000001ef077824 */ /* 0x000fe200078e0a07 */
[----:B------:R-:W-:Y:S01]  /*c260*/  I2FP.F32.S32 R5, R5 ;  /* 0x0000000500057245 */ /* 0x000fe20000201400 */
[----:B------:R-:W-:Y:S01]  /*c270*/  FFMA.FTZ R6, R6, -UR14, R187 ;  /* 0x8000000e06067c23 */ /* 0x000fe200080100bb */
[----:B------:R-:W-:Y:S01]  /*c280*/  IABS R17, R17 ;  /* 0x0000001100117213 */ /* 0x000fe20000000000 */
[----:B------:R-:W-:Y:S01]  /*c290*/  MUFU.TANH R195, R195 ;  /* 0x000000c300c37308 */ /* 0x000fe20000002400 */
[----:B------:R-:W-:Y:S01]  /*c2a0*/  IABS R7, R7 ;  /* 0x0000000700077213 */ /* 0x000fe20000000000 */
[----:B-1----:R-:W-:Y:S01]  /*c2b0*/  FFMA.FTZ R5, R5, -UR14, R9 ;  /* 0x8000000e05057c23 */ /* 0x002fe20008010009 */
[----:B------:R-:W-:Y:S01]  /*c2c0*/  I2FP.F32.S32 R17, R17 ;  /* 0x0000001100117245 */ /* 0x000fe20000201400 */
[----:B------:R-:W-:Y:S01]  /*c2d0*/  VIADD R9, R0, 0x30 ;  /* 0x0000003000097836 */ /* 0x000fe20000000000 */
[----:B------:R-:W-:-:S02]  /*c2e0*/  FSEL R198, R6, -INF , !P0 ;  /* 0xff80000006c67808 */ /* 0x000fc40004000000 */
[----:B------:R-:W-:Y:S01]  /*c2f0*/  ISETP.GE.AND P0, PT, R4, R240, PT ;  /* 0x000000f00400720c */ /* 0x000fe20003f06270 */
[----:B------:R-:W-:Y:S01]  /*c300*/  FFMA.FTZ R17, R17, -UR14, R181 ;  /* 0x8000000e11117c23 */ /* 0x000fe200080100b5 */
[----:B------:R-:W-:Y:S01]  /*c310*/  I2FP.F32.S32 R7, R7 ;  /* 0x0000000700077245 */ /* 0x000fe20000201400 */
[----:B------:R-:W1:Y:S01]  /*c320*/  MUFU.TANH R6, R176 ;  /* 0x000000b000067308 */ /* 0x000e620000002400 */
[----:B------:R-:W-:Y:S01]  /*c330*/  FSEL R204, R5, -INF , !P6 ;  /* 0xff80000005cc7808 */ /* 0x000fe20007000000 */
[----:B------:R-:W-:Y:S01]  /*c340*/  VIADD R5, R0, 0x31 ;  /* 0x0000003100057836 */ /* 0x000fe20000000000 */
[C---:B------:R-:W-:Y:S01]  /*c350*/  ISETP.GE.AND P6, PT, R4.reuse, R237, PT ;  /* 0x000000ed0400720c */ /* 0x040fe20003fc6270 */
[----:B--2---:R-:W-:Y:S01]  /*c360*/  FFMA.FTZ R7, R7, -UR14, R11 ;  /* 0x8000000e07077c23 */ /* 0x004fe2000801000b */
[C---:B------:R-:W-:Y:S01]  /*c370*/  ISETP.LT.OR P0, PT, R4.reuse, R241, P0 ;  /* 0x000000f10400720c */ /* 0x040fe20000701670 */
[C-C-:B------:R-:W-:Y:S01]  /*c380*/  IMAD.IADD R11, R239.reuse, 0x1, -R9.reuse ;  /* 0x00000001ef0b7824 */ /* 0x140fe200078e0a09 */
[----:B------:R-:W-:Y:S01]  /*c390*/  ISETP.LT.OR P6, PT, R4, R238, P6 ;  /* 0x000000ee0400720c */ /* 0x000fe200037c1670 */
[----:B------:R-:W-:Y:S01]  /*c3a0*/  IMAD.IADD R4, R239, 0x1, -R4 ;  /* 0x00000001ef047824 */ /* 0x000fe200078e0a04 */
[----:B------:R-:W-:Y:S01]  /*c3b0*/  FSEL R201, R17, -INF , !P0 ;  /* 0xff80000011c97808 */ /* 0x000fe20004000000 */
[C---:B------:R-:W-:Y:S01]  /*c3c0*/  IMAD.IADD R17, R242.reuse, 0x1, -R9 ;  /* 0x00000001f2117824 */ /* 0x040fe200078e0a09 */
[----:B------:R-:W-:Y:S01]  /*c3d0*/  FSEL R197, R7, -INF , !P1 ;  /* 0xff80000007c57808 */ /* 0x000fe20004800000 */
[----:B------:R-:W-:Y:S01]  /*c3e0*/  IMAD.IADD R18, R242, 0x1, -R5 ;  /* 0x00000001f2127824 */ /* 0x000fe200078e0a05 */
[----:B------:R-:W2:Y:S01]  /*c3f0*/  MUFU.TANH R7, R178 ;  /* 0x000000b200077308 */ /* 0x000ea20000002400 */
[----:B------:R-:W-:-:S02]  /*c400*/  IABS R4, R4 ;  /* 0x0000000400047213 */ /* 0x000fc40000000000 */
[----:B------:R-:W-:Y:S02]  /*c410*/  IABS R17, R17 ;  /* 0x0000001100117213 */ /* 0x000fe40000000000 */
[----:B------:R-:W-:Y:S02]  /*c420*/  I2FP.F32.S32 R4, R4 ;  /* 0x0000000400047245 */ /* 0x000fe40000201400 */
[----:B------:R-:W-:Y:S02]  /*c430*/  I2FP.F32.S32 R17, R17 ;  /* 0x0000001100117245 */ /* 0x000fe40000201400 */
[----:B------:R-:W-:Y:S01]  /*c440*/  ISETP.GE.AND P1, PT, R9, R240, PT ;  /* 0x000000f00900720c */ /* 0x000fe20003f26270 */
[----:B------:R-:W-:Y:S01]  /*c450*/  FFMA.FTZ R4, R4, -UR14, R183 ;  /* 0x8000000e04047c23 */ /* 0x000fe200080100b7 */
[----:B------:R-:W-:Y:S01]  /*c460*/  IABS R11, R11 ;  /* 0x0000000b000b7213 */ /* 0x000fe20000000000 */
[----:B-1----:R-:W-:Y:S01]  /*c470*/  FFMA.FTZ R6, R17, -UR14, R6 ;  /* 0x8000000e11067c23 */ /* 0x002fe20008010006 */
[----:B------:R-:W-:-:S02]  /*c480*/  ISETP.LT.OR P1, PT, R9, R241, P1 ;  /* 0x000000f10900720c */ /* 0x000fc40000f21670 */
[----:B------:R-:W-:Y:S02]  /*c490*/  I2FP.F32.S32 R11, R11 ;  /* 0x0000000b000b7245 */ /* 0x000fe40000201400 */
[-C--:B------:R-:W-:Y:S02]  /*c4a0*/  ISETP.GE.AND P0, PT, R9, R237.reuse, PT ;  /* 0x000000ed0900720c */ /* 0x080fe40003f06270 */
[----:B------:R-:W-:Y:S01]  /*c4b0*/  IABS R18, R18 ;  /* 0x0000001200127213 */ /* 0x000fe20000000000 */
[----:B--2---:R-:W-:Y:S01]  /*c4c0*/  FFMA.FTZ R7, R11, -UR14, R7 ;  /* 0x8000000e0b077c23 */ /* 0x004fe20008010007 */
[----:B------:R-:W-:Y:S01]  /*c4d0*/  FSEL R196, R4, -INF , !P6 ;  /* 0xff80000004c47808 */ /* 0x000fe20007000000 */
[----:B------:R-:W-:Y:S01]  /*c4e0*/  VIADD R4, R0, 0x38 ;  /* 0x0000003800047836 */ /* 0x000fe20000000000 */
[----:B------:R-:W-:Y:S01]  /*c4f0*/  FSEL R184, R6, -INF , !P1 ;  /* 0xff80000006b87808 */ /* 0x000fe20004800000 */
[----:B------:R-:W-:Y:S01]  /*c500*/  VIADD R0, R0, 0x39 ;  /* 0x0000003900007836 */ /* 0x000fe20000000000 */
[C---:B------:R-:W-:Y:S01]  /*c510*/  ISETP.GE.AND P6, PT, R5.reuse, R240, PT ;  /* 0x000000f00500720c */ /* 0x040fe20003fc6270 */
[----:B------:R1:W2:Y:S01]  /*c520*/  MUFU.TANH R6, R179 ;  /* 0x000000b300067308 */ /* 0x0002a20000002400 */
[----:B------:R-:W-:Y:S01]  /*c530*/  ISETP.GE.AND P1, PT, R5, R237, PT ;  /* 0x000000ed0500720c */ /* 0x000fe20003f26270 */
[--C-:B------:R-:W-:Y:S01]  /*c540*/  IMAD.IADD R11, R242, 0x1, -R4.reuse ;  /* 0x00000001f20b7824 */ /* 0x100fe200078e0a04 */
[----:B------:R-:W-:Y:S01]  /*c550*/  ISETP.LT.OR P0, PT, R9, R238, P0 ;  /* 0x000000ee0900720c */ /* 0x000fe20000701670 */
[----:B------:R-:W-:Y:S01]  /*c560*/  IMAD.IADD R9, R239, 0x1, -R4 ;  /* 0x00000001ef097824 */ /* 0x000fe200078e0a04 */
[----:B------:R-:W-:-:S02]  /*c570*/  I2FP.F32.S32 R18, R18 ;  /* 0x0000001200127245 */ /* 0x000fc40000201400 */
[C---:B------:R-:W-:Y:S02]  /*c580*/  ISETP.LT.OR P6, PT, R5.reuse, R241, P6 ;  /* 0x000000f10500720c */ /* 0x040fe400037c1670 */
[----:B------:R-:W-:Y:S01]  /*c590*/  ISETP.LT.OR P1, PT, R5, R238, P1 ;  /* 0x000000ee0500720c */ /* 0x000fe20000f21670 */
[----:B------:R-:W-:Y:S02]  /*c5a0*/  IMAD.IADD R5, R239, 0x1, -R5 ;  /* 0x00000001ef057824 */ /* 0x000fe400078e0a05 */
[----:B------:R-:W-:Y:S01]  /*c5b0*/  FFMA.FTZ R18, R18, -UR14, R177 ;  /* 0x8000000e12127c23 */ /* 0x000fe200080100b1 */
[----:B------:R-:W-:Y:S02]  /*c5c0*/  IABS R9, R9 ;  /* 0x0000000900097213 */ /* 0x000fe40000000000 */
[----:B------:R-:W-:Y:S02]  /*c5d0*/  IABS R11, R11 ;  /* 0x0000000b000b7213 */ /* 0x000fe40000000000 */
[----:B------:R-:W-:-:S02]  /*c5e0*/  IABS R5, R5 ;  /* 0x0000000500057213 */ /* 0x000fc40000000000 */
[----:B-1----:R-:W-:Y:S02]  /*c5f0*/  FSEL R179, R7, -INF , !P0 ;  /* 0xff80000007b37808 */ /* 0x002fe40004000000 */
[----:B------:R-:W1:Y:S01]  /*c600*/  MUFU.TANH R7, R192 ;  /* 0x000000c000077308 */ /* 0x000e620000002400 */
[----:B------:R-:W-:Y:S02]  /*c610*/  FSEL R183, R18, -INF , !P6 ;  /* 0xff80000012b77808 */ /* 0x000fe40007000000 */
[----:B------:R-:W-:Y:S02]  /*c620*/  I2FP.F32.S32 R9, R9 ;  /* 0x0000000900097245 */ /* 0x000fe40000201400 */
[C---:B------:R-:W-:Y:S02]  /*c630*/  ISETP.GE.AND P0, PT, R4.reuse, R240, PT ;  /* 0x000000f00400720c */ /* 0x040fe40003f06270 */
[----:B------:R-:W-:Y:S01]  /*c640*/  ISETP.GE.AND P6, PT, R4, R237, PT ;  /* 0x000000ed0400720c */ /* 0x000fe20003fc6270 */
[----:B------:R-:W-:Y:S01]  /*c650*/  FFMA.FTZ R9, R9, -UR14, R194 ;  /* 0x8000000e09097c23 */ /* 0x000fe200080100c2 */
[----:B------:R-:W-:-:S02]  /*c660*/  I2FP.F32.S32 R5, R5 ;  /* 0x0000000500057245 */ /* 0x000fc40000201400 */
[C---:B------:R-:W-:Y:S02]  /*c670*/  ISETP.LT.OR P0, PT, R4.reuse, R241, P0 ;  /* 0x000000f10400720c */ /* 0x040fe40000701670 */
[----:B------:R-:W-:Y:S01]  /*c680*/  ISETP.LT.OR P6, PT, R4, R238, P6 ;  /* 0x000000ee0400720c */ /* 0x000fe200037c1670 */
[----:B--2---:R-:W-:Y:S01]  /*c690*/  FFMA.FTZ R5, R5, -UR14, R6 ;  /* 0x8000000e05057c23 */ /* 0x004fe20008010006 */
[--C-:B------:R-:W-:Y:S01]  /*c6a0*/  IMAD.IADD R4, R242, 0x1, -R0.reuse ;  /* 0x00000001f2047824 */ /* 0x100fe200078e0a00 */
[----:B------:R-:W-:Y:S01]  /*c6b0*/  I2FP.F32.S32 R11, R11 ;  /* 0x0000000b000b7245 */ /* 0x000fe20000201400 */
[----:B------:R-:W-:Y:S01]  /*c6c0*/  IMAD.IADD R6, R239, 0x1, -R0 ;  /* 0x00000001ef067824 */ /* 0x000fe200078e0a00 */
[----:B------:R-:W-:Y:S02]  /*c6d0*/  FSEL R176, R9, -INF , !P6 ;  /* 0xff80000009b07808 */ /* 0x000fe40007000000 */
[----:B------:R-:W-:Y:S01]  /*c6e0*/  IABS R4, R4 ;  /* 0x0000000400047213 */ /* 0x000fe20000000000 */
[----:B-1----:R-:W-:Y:S01]  /*c6f0*/  FFMA.FTZ R7, R11, -UR14, R7 ;  /* 0x8000000e0b077c23 */ /* 0x002fe20008010007 */
[----:B------:R-:W-:-:S02]  /*c700*/  PLOP3.LUT P6, PT, PT, PT, UP0, 0x80, 0x0 ;  /* 0x000000000000781c */ /* 0x000fc40003fcf008 */
[----:B------:R-:W-:Y:S02]  /*c710*/  IABS R6, R6 ;  /* 0x0000000600067213 */ /* 0x000fe40000000000 */
[----:B------:R-:W-:Y:S02]  /*c720*/  I2FP.F32.S32 R180, R4 ;  /* 0x0000000400b47245 */ /* 0x000fe40000201400 */
[----:B------:R-:W-:Y:S02]  /*c730*/  I2FP.F32.S32 R4, R6 ;  /* 0x0000000600047245 */ /* 0x000fe40000201400 */
[----:B------:R-:W-:Y:S01]  /*c740*/  FSEL R178, R5, -INF , !P1 ;  /* 0xff80000005b27808 */ /* 0x000fe20004800000 */
[----:B------:R-:W-:Y:S01]  /*c750*/  FFMA.FTZ R180, R180, -UR14, R193 ;  /* 0x8000000eb4b47c23 */ /* 0x000fe200080100c1 */
[----:B------:R-:W-:Y:S01]  /*c760*/  FSEL R182, R7, -INF , !P0 ;  /* 0xff80000007b67808 */ /* 0x000fe20004000000 */
[----:B------:R-:W-:Y:S01]  /*c770*/  FFMA.FTZ R4, R4, -UR14, R195 ;  /* 0x8000000e04047c23 */ /* 0x000fe200080100c3 */
[----:B------:R-:W-:-:S02]  /*c780*/  ISETP.GE.AND P1, PT, R0, R240, PT ;  /* 0x000000f00000720c */ /* 0x000fc40003f26270 */
        /* <DEDUP_REMOVED lines=81> */
.L_x_7896:
[----:B------:R-:W-:-:S04]  /*cca0*/  ULEA UR16, -UR10, URZ, 0x6 ;  /* 0x0000003f0a107291 */ /* 0x000fc8000f8e313f */
[----:B------:R-:W-:-:S12]  /*ccb0*/  USHF.R.S32.HI UR9, URZ, 0x1f, UR16 ;  /* 0x0000001f3f097899 */ /* 0x000fd80008011410 */
.L_x_7897:
[C---:B------:R-:W-:Y:S01]  /*ccc0*/  @!P4 IADD3 R4, P0, R200.reuse, UR16, RZ ;  /* 0x00000010c804cc10 */ /* 0x040fe2000ff1e0ff */
[----:B------:R-:W-:Y:S01]  /*ccd0*/  UIADD3 UR4, UP1, UP0, UR28, UR16, UR28 ;  /* 0x000000101c047290 */ /* 0x000fe2000f83e01c */
[----:B------:R-:W-:Y:S01]  /*cce0*/  @!P3 IADD3 R6, P1, R200, UR16, RZ ;  /* 0x00000010c806bc10 */ /* 0x000fe2000ff3e0ff */
[----:B------:R1:W-:Y:S01]  /*ccf0*/  @P5 STS.128 [R235+0x8000], RZ ;  /* 0x008000ffeb005388 */ /* 0x0003e20000000c00 */
[----:B------:R-:W-:Y:S01]  /*cd00*/  @!P4 IADD3.X R0, R165, UR9, RZ, P0, !PT ;  /* 0x00000009a500cc10 */ /* 0x000fe200087fe4ff */
[----:B------:R-:W-:Y:S01]  /*cd10*/  UIADD3.X UR8, UR25, UR9, UR25, UP1, UP0 ;  /* 0x0000000919087290 */ /* 0x000fe20008fe0419 */
[C---:B------:R-:W-:Y:S01]  /*cd20*/  @!P4 LEA R186, P0, R4.reuse, UR18, 0x1 ;  /* 0x0000001204bacc11 */ /* 0x040fe2000f8008ff */
[----:B------:R-:W-:Y:S01]  /*cd30*/  UIADD3 UR7, UP1, UR28, UR4, URZ ;  /* 0x000000041c077290 */ /* 0x000fe2000ff3e03f */
[----:B------:R-:W-:Y:S01]  /*cd40*/  BSSY B0, `(.L_x_7898) ;  /* 0x0000092000007945 */ /* 0x000fe20003800000 */
[----:B------:R-:W-:Y:S01]  /*cd50*/  VOTEU.ALL UP0, P5 ;  /* 0x00000000003f7886 */ /* 0x000fe20002800000 */
[----:B------:R-:W-:-:S02]  /*cd60*/  @!P4 LEA.HI.X R187, R4, UR19, R0, 0x1, P0 ;  /* 0x0000001304bbcc11 */ /* 0x000fc400080f0c00 */
[----:B------:R-:W-:Y:S02]  /*cd70*/  @!P2 IADD3 R5, P0, R200, UR16, RZ ;  /* 0x00000010c805ac10 */ /* 0x000fe4000ff1e0ff */
[C---:B------:R-:W-:Y:S01]  /*cd80*/  @!P3 IADD3.X R4, R165.reuse, UR9, RZ, P1, !PT ;  /* 0x00000009a504bc10 */ /* 0x040fe20008ffe4ff */
[----:B------:R-:W-:Y:S01]  /*cd90*/  @!UP0 UIADD3 UR17, UP2, UR28, UR16, URZ ;  /* 0x000000101c118290 */ /* 0x000fe2000ff5e03f */
[C---:B------:R-:W-:Y:S02]  /*cda0*/  @!P3 LEA R26, P1, R6.reuse, UR18, 0x1 ;  /* 0x00000012061abc11 */ /* 0x040fe4000f8208ff */
[----:B------:R-:W-:Y:S01]  /*cdb0*/  @!P2 IADD3.X R0, R165, UR9, RZ, P0, !PT ;  /* 0x00000009a500ac10 */ /* 0x000fe200087fe4ff */
[----:B------:R-:W-:Y:S01]  /*cdc0*/  @!UP0 UIADD3.X UR11, UR25, UR9, URZ, UP2, !UPT ;  /* 0x00000009190b8290 */ /* 0x000fe200097fe43f */
[----:B------:R-:W-:Y:S01]  /*cdd0*/  @!P3 LEA.HI.X R27, R6, UR19, R4, 0x1, P1 ;  /* 0x00000013061bbc11 */ /* 0x000fe200088f0c04 */
[----:B------:R-:W-:Y:S01]  /*cde0*/  IMAD.U32 R4, RZ, RZ, UR16 ;  /* 0x00000010ff047e24 */ /* 0x000fe2000f8e00ff */
[----:B------:R-:W-:-:S04]  /*cdf0*/  @!P2 LEA R24, P0, R5, UR18, 0x1 ;  /* 0x000000120518ac11 */ /* 0x000fc8000f8008ff */
[----:B------:R-:W-:Y:S01]  /*ce00*/  @!P2 LEA.HI.X R25, R5, UR19, R0, 0x1, P0 ;  /* 0x000000130519ac11 */ /* 0x000fe200080f0c00 */
[----:B------:R-:W-:Y:S01]  /*ce10*/  IMAD.U32 R0, RZ, RZ, UR9 ;  /* 0x00000009ff007e24 */ /* 0x000fe2000f8e00ff */
[----:B------:R-:W-:Y:S01]  /*ce20*/  @!P4 IADD3 R7, P1, P0, R200, UR28, R4 ;  /* 0x0000001cc807cc10 */ /* 0x000fe2000f83e004 */
[----:B------:R-:W-:-:S03]  /*ce30*/  IMAD.U32 R5, RZ, RZ, UR9 ;  /* 0x00000009ff057e24 */ /* 0x000fc6000f8e00ff */
[----:B------:R-:W-:Y:S02]  /*ce40*/  @!P4 IADD3.X R6, R165, UR25, R0, P1, P0 ;  /* 0x00000019a506cc10 */ /* 0x000fe40008fe0400 */
[C---:B------:R-:W-:Y:S02]  /*ce50*/  @!P4 LEA R172, P0, R7.reuse, UR18, 0x1 ;  /* 0x0000001207accc11 */ /* 0x040fe4000f8008ff */
[C---:B------:R-:W-:Y:S02]  /*ce60*/  @!P5 LEA R194, P1, R4.reuse, R247, 0x1 ;  /* 0x000000f704c2d211 */ /* 0x040fe400078208ff */
[----:B------:R-:W-:Y:S01]  /*ce70*/  @!P4 LEA.HI.X R173, R7, UR19, R6, 0x1, P0 ;  /* 0x0000001307adcc11 */ /* 0x000fe200080f0c06 */
[----:B------:R-:W-:Y:S01]  /*ce80*/  IMAD.U32 R6, RZ, RZ, UR4 ;  /* 0x00000004ff067e24 */ /* 0x000fe2000f8e00ff */
[----:B------:R-:W-:Y:S01]  /*ce90*/  @!P5 LEA.HI.X R195, R4, R246, R5, 0x1, P1 ;  /* 0x000000f604c3d211 */ /* 0x000fe200008f0c05 */
[----:B------:R-:W-:Y:S01]  /*cea0*/  IMAD.U32 R5, RZ, RZ, UR8 ;  /* 0x00000008ff057e24 */ /* 0x000fe2000f8e00ff */
[----:B------:R-:W-:-:S03]  /*ceb0*/  @!P3 IADD3 R9, P1, P0, R200, UR28, R4 ;  /* 0x0000001cc809bc10 */ /* 0x000fc6000f83e004 */
[----:B------:R-:W-:Y:S01]  /*cec0*/  @!PT LDS RZ, [RZ] ;  /* 0x00000000fffff984 */ /* 0x000fe20000000800 */
[----:B------:R-:W-:Y:S01]  /*ced0*/  @!PT LDS RZ, [RZ] ;  /* 0x00000000fffff984 */ /* 0x000fe20000000800 */
[----:B------:R-:W-:Y:S01]  /*cee0*/  @!PT LDS RZ, [RZ] ;  /* 0x00000000fffff984 */ /* 0x000fe20000000800 */
[----:B------:R2:W-:Y:S01]  /*cef0*/  @!P5 LDGSTS.E.BYPASS.LTC128B.128 [R235+0x8000], desc[UR26][R194.64] ;  /* 0x08000000c2ebdfae */ /* 0x0005e2000b901d5a */
[C---:B------:R-:W-:Y:S02]  /*cf00*/  @!P3 IADD3.X R7, R165.reuse, UR25, R0, P1, P0 ;  /* 0x00000019a507bc10 */ /* 0x040fe40008fe0400 */
[----:B------:R-:W-:Y:S01]  /*cf10*/  @!P2 IADD3 R4, P1, P0, R200, UR28, R4 ;  /* 0x0000001cc804ac10 */ /* 0x000fe2000f83e004 */
[----:B------:R1:W-:Y:S03]  /*cf20*/  @P4 STS.128 [R235+0xa000], RZ ;  /* 0x00a000ffeb004388 */ /* 0x0003e60000000c00 */
[----:B------:R-:W-:Y:S01]  /*cf30*/  @!P2 IADD3.X R0, R165, UR25, R0, P1, P0 ;  /* 0x00000019a500ac10 */ /* 0x000fe20008fe0400 */
[----:B------:R-:W-:Y:S01]  /*cf40*/  @!PT LDS RZ, [RZ] ;  /* 0x00000000fffff984 */ /* 0x000fe20000000800 */
[----:B------:R-:W-:Y:S01]  /*cf50*/  @!PT LDS RZ, [RZ] ;  /* 0x00000000fffff984 */ /* 0x000fe20000000800 */
[----:B------:R-:W-:Y:S01]  /*cf60*/  @!PT LDS RZ, [RZ] ;  /* 0x00000000fffff984 */ /* 0x000fe20000000800 */
[----:B------:R3:W-:Y:S01]  /*cf70*/  @!P4 LDGSTS.E.BYPASS.LTC128B.128 [R235+0xa000], desc[UR26][R186.64+0x80] ;  /* 0x0a000080baebcfae */ /* 0x0007e2000b901d5a */
[C---:B------:R-:W-:Y:S02]  /*cf80*/  @!P3 LEA R22, P0, R9.reuse, UR18, 0x1 ;  /* 0x000000120916bc11 */ /* 0x040fe4000f8008ff */
        /* <DEDUP_REMOVED lines=44> */
[C---:B--2---:R-:W-:Y:S01]  /*d250*/  @!P4 LEA R194, P0, R4.reuse, UR18, 0x1 ;  /* 0x0000001204c2cc11 */ /* 0x044fe2000f8008ff */
        /* <DEDUP_REMOVED lines=64> */
.L_x_7899:
[----:B------:R-:W-:Y:S05]  /*d660*/  BSYNC B0 ;  /* 0x0000000000007941 */ /* 0x000fea0003800000 */
.L_x_7898:
[----:B------:R-:W0:Y:S01]  /*d670*/  LDGDEPBAR ;  /* 0x00000000000079af */ /* 0x000e220000000000 */
[----:B--2---:R-:W-:Y:S02]  /*d680*/  IMAD.U32 R4, RZ, RZ, UR16 ;  /* 0x00000010ff047e24 */ /* 0x004fe4000f8e00ff */
[----:B------:R-:W-:-:S03]  /*d690*/  IMAD.U32 R0, RZ, RZ, UR9 ;  /* 0x00000009ff007e24 */ /* 0x000fc6000f8e00ff */
[----:B------:R-:W-:-:S04]  /*d6a0*/  LEA R247, P0, R4, R247, 0x1 ;  /* 0x000000f704f77211 */ /* 0x000fc800078008ff */
[----:B------:R-:W-:-:S09]  /*d6b0*/  LEA.HI.X R246, R4, R246, R0, 0x1, P0 ;  /* 0x000000f604f67211 */ /* 0x000fd200000f0c00 */
.L_x_7895:
        /* <DEDUP_REMOVED lines=53> */
[----:B------:R-:W-:Y:S01]  /*da10*/  FFMA.FTZ R2, R12, UR22, -R177 ;  /* 0x000000160c027c23 */ /* 0x000fe200080108b1 */
[--C-:B------:R-:W-:Y:S01]  /*da20*/  FFMA.FTZ R171, R16, UR22, -R181.reuse ;  /* 0x0000001610ab7c23 */ /* 0x100fe200080108b5 */
[--C-:B------:R-:W-:Y:S01]  /*da30*/  FFMA.FTZ R170, R14, UR22, -R181.reuse ;  /* 0x000000160eaa7c23 */ /* 0x100fe200080108b5 */
[--C-:B------:R-:W-:Y:S01]  /*da40*/  FFMA.FTZ R169, R15, UR22, -R181.reuse ;  /* 0x000000160fa97c23 */ /* 0x100fe200080108b5 */
[----:B------:R-:W-:Y:S01]  /*da50*/  FFMA.FTZ R168, R13, UR22, -R181 ;  /* 0x000000160da87c23 */ /* 0x000fe200080108b5 */
[--C-:B------:R-:W-:Y:S01]  /*da60*/  FFMA.FTZ R0, R10, UR22, -R177.reuse ;  /* 0x000000160a007c23 */ /* 0x100fe200080108b1 */
[----:B------:R-:W-:Y:S01]  /*da70*/  FFMA.FTZ R164, R8, UR22, -R177 ;  /* 0x0000001608a47c23 */ /* 0x000fe200080108b1 */
[----:B------:R-:W-:Y:S01]  /*da80*/  FMUL.FTZ R3, R5, UR22 ;  /* 0x0000001605037c20 */ /* 0x000fe20008410000 */
[----:B------:R-:W-:Y:S01]  /*da90*/  FMUL.FTZ R4, R4, UR22 ;  /* 0x0000001604047c20 */ /* 0x000fe20008410000 */
[----:B------:R-:W-:Y:S01]  /*daa0*/  MUFU.EX2 R171, R171 ;  /* 0x000000ab00ab7308 */ /* 0x000fe20000000800 */
[----:B------:R-:W1:Y:S01]  /*dab0*/  LDSM.16.MT88.4 R12, [R226+0x10000] ;  /* 0x01000000e20c783b */ /* 0x000e620000004200 */
[--C-:B------:R-:W-:Y:S01]  /*dac0*/  FFMA.FTZ R185, R189, UR22, -R181.reuse ;  /* 0x00000016bdb97c23 */ /* 0x100fe200080108b5 */
[--C-:B------:R-:W-:Y:S01]  /*dad0*/  FFMA.FTZ R186, R188, UR22, -R181.reuse ;  /* 0x00000016bcba7c23 */ /* 0x100fe200080108b5 */
[--C-:B------:R-:W-:Y:S01]  /*dae0*/  FFMA.FTZ R187, R35, UR22, -R181.reuse ;  /* 0x0000001623bb7c23 */ /* 0x100fe200080108b5 */
[----:B------:R-:W2:Y:S01]  /*daf0*/  LDSM.16.MT88.4 R16, [R225+0x10000] ;  /* 0x01000000e110783b */ /* 0x000ea20000004200 */
[----:B------:R-:W-:Y:S01]  /*db00*/  FFMA.FTZ R188, R31, UR22, -R181 ;  /* 0x000000161fbc7c23 */ /* 0x000fe200080108b5 */
[--C-:B------:R-:W-:Y:S01]  /*db10*/  FFMA.FTZ R189, R30, UR22, -R177.reuse ;  /* 0x000000161ebd7c23 */ /* 0x100fe200080108b1 */
[----:B------:R-:W-:Y:S01]  /*db20*/  MUFU.EX2 R170, R170 ;  /* 0x000000aa00aa7308 */ /* 0x000fe20000000800 */
[----:B------:R-:W-:Y:S01]  /*db30*/  LDSM.16.MT88.4 R8, [R224+0x10000] ;  /* 0x01000000e008783b */ /* 0x000fe20000004200 */
        /* <DEDUP_REMOVED lines=8> */
[----:B------:R-:W-:Y:S01]  /*dbc0*/  FFMA.FTZ R200, R201, UR22, -R181 ;  /* 0x00000016c9c87c23 */ /* 0x000fe200080108b5 */
[--C-:B------:R-:W-:Y:S01]  /*dbd0*/  FFMA.FTZ R199, R199, UR22, -R177.reuse ;  /* 0x00000016c7c77c23 */ /* 0x100fe200080108b1 */
[--C-:B------:R-:W-:Y:S01]  /*dbe0*/  FFMA.FTZ R198, R198, UR22, -R177.reuse ;  /* 0x00000016c6c67c23 */ /* 0x100fe200080108b1 */
[--C-:B------:R-:W-:Y:S01]  /*dbf0*/  FFMA.FTZ R197, R197, UR22, -R177.reuse ;  /* 0x00000016c5c57c23 */ /* 0x100fe200080108b1 */
[----:B------:R-:W-:Y:S01]  /*dc00*/  FFMA.FTZ R196, R196, UR22, -R177 ;  /* 0x00000016c4c47c23 */ /* 0x000fe200080108b1 */
[----:B------:R-:W-:Y:S01]  /*dc10*/  LDSM.16.MT88.4 R32, [R225+0x16800] ;  /* 0x01680000e120783b */ /* 0x000fe20000004200 */
[----:B------:R-:W3:Y:S01]  /*dc20*/  MUFU.EX2 R168, R168 ;  /* 0x000000a800a87308 */ /* 0x000ee20000000800 */
        /* <DEDUP_REMOVED lines=139> */
[----:B------:R-:W-:Y:S01]  /*e4e0*/  MUFU.EX2 R186, R186 ;  /* 0x000000ba00ba7308 */ /* 0x000fe20000000800 */
[-C--:B------:R-:W-:Y:S01]  /*e4f0*/  FMUL.FTZ R92, R92, R174.reuse ;  /* 0x000000ae5c5c7220 */ /* 0x080fe20000410000 */
[C---:B-----5:R-:W-:Y:S01]  /*e500*/  HMMA.16816.F32.BF16 R60, R4.reuse, R8, R60 ;  /* 0x00000008043c723c */ /* 0x060fe2000004183c */
[-C--:B------:R-:W-:Y:S01]  /*e510*/  FMUL.FTZ R93, R93, R174.reuse ;  /* 0x000000ae5d5d7220 */ /* 0x080fe20000410000 */
[-C--:B------:R-:W-:Y:S01]  /*e520*/  FMUL.FTZ R94, R94, R3.reuse ;  /* 0x000000035e5e7220 */ /* 0x080fe20000410000 */
[-C--:B------:R-:W-:Y:S01]  /*e530*/  FMUL.FTZ R95, R95, R3.reuse ;  /* 0x000000035f5f7220 */ /* 0x080fe20000410000 */
[-C--:B------:R-:W-:Y:S01]  /*e540*/  FMUL.FTZ R96, R96, R174.reuse ;  /* 0x000000ae60607220 */ /* 0x080fe20000410000 */
[-C--:B------:R-:W-:Y:S01]  /*e550*/  FMUL.FTZ R97, R97, R174.reuse ;  /* 0x000000ae61617220 */ /* 0x080fe20000410000 */
[C---:B------:R-:W-:Y:S01]  /*e560*/  HMMA.16816.F32.BF16 R64, R4.reuse, R10, R64 ;  /* 0x0000000a0440723c */ /* 0x040fe20000041840 */
[----:B------:R-:W5:Y:S01]  /*e570*/  LDSM.16.MT88.4 R8, [R224+0x14000] ;  /* 0x01400000e008783b */ /* 0x000f620000004200 */
[----:B------:R-:W-:Y:S01]  /*e580*/  MUFU.EX2 R187, R187 ;  /* 0x000000bb00bb7308 */ /* 0x000fe20000000800 */
        /* <DEDUP_REMOVED lines=10> */
[----:B------:R-:W-:Y:S01]  /*e630*/  LDSM.16.MT88.4 R12, [R224+0x16000] ;  /* 0x01600000e00c783b */ /* 0x000fe20000004200 */
[-C--:B------:R-:W-:Y:S01]  /*e640*/  FMUL.FTZ R113, R113, R174.reuse ;  /* 0x000000ae71717220 */ /* 0x080fe20000410000 */
[-C--:B------:R-:W-:Y:S01]  /*e650*/  FMUL.FTZ R114, R114, R3.reuse ;  /* 0x0000000372727220 */ /* 0x080fe20000410000 */
[-C--:B------:R-:W-:Y:S01]  /*e660*/  FMUL.FTZ R115, R115, R3.reuse ;  /* 0x0000000373737220 */ /* 0x080fe20000410000 */
[-C--:B------:R-:W-:Y:S01]  /*e670*/  FMUL.FTZ R116, R116, R174.reuse ;  /* 0x000000ae74747220 */ /* 0x080fe20000410000 */
[C---:B--2---:R-:W-:Y:S01]  /*e680*/  HMMA.16816.F32.BF16 R84, R4.reuse, R16, R84 ;  /* 0x000000100454723c */ /* 0x044fe20000041854 */
[----:B------:R-:W2:Y:S01]  /*e690*/  MUFU.EX2 R189, R189 ;  /* 0x000000bd00bd7308 */ /* 0x000ea20000000800 */
[-C--:B------:R-:W-:Y:S01]  /*e6a0*/  FMUL.FTZ R117, R117, R174.reuse ;  /* 0x000000ae75757220 */ /* 0x080fe20000410000 */
[-C--:B------:R-:W-:Y:S01]  /*e6b0*/  FMUL.FTZ R118, R118, R3.reuse ;  /* 0x0000000376767220 */ /* 0x080fe20000410000 */
[-C--:B------:R-:W-:Y:S01]  /*e6c0*/  FMUL.FTZ R119, R119, R3.reuse ;  /* 0x0000000377777220 */ /* 0x080fe20000410000 */
[-C--:B------:R-:W-:Y:S01]  /*e6d0*/  FMUL.FTZ R120, R120, R174.reuse ;  /* 0x000000ae78787220 */ /* 0x080fe20000410000 */
[C---:B------:R-:W-:Y:S01]  /*e6e0*/  HMMA.16816.F32.BF16 R88, R4.reuse, R18, R88 ;  /* 0x000000120458723c */ /* 0x040fe20000041858 */
[----:B------:R-:W4:Y:S01]  /*e6f0*/  LDSM.16.MT88.4 R16, [R225+0x16000] ;  /* 0x01600000e110783b */ /* 0x000f220000004200 */
[-C--:B------:R-:W-:Y:S01]  /*e700*/  FMUL.FTZ R121, R121, R174.reuse ;  /* 0x000000ae79797220 */ /* 0x080fe20000410000 */
[----:B------:R-:W2:Y:S01]  /*e710*/  MUFU.EX2 R190, R190 ;  /* 0x000000be00be7308 */ /* 0x000ea20000000800 */
[-C--:B------:R-:W-:Y:S01]  /*e720*/  FMUL.FTZ R122, R122, R3.reuse ;  /* 0x000000037a7a7220 */ /* 0x080fe20000410000 */
[-C--:B------:R-:W-:Y:S01]  /*e730*/  FMUL.FTZ R123, R123, R3.reuse ;  /* 0x000000037b7b7220 */ /* 0x080fe20000410000 */
[C---:B-1----:R-:W-:Y:S01]  /*e740*/  HMMA.16816.F32.BF16 R100, R4.reuse, R20, R100 ;  /* 0x000000140464723c */ /* 0x042fe20000041864 */
[-C--:B------:R-:W-:Y:S01]  /*e750*/  FMUL.FTZ R124, R124, R174.reuse ;  /* 0x000000ae7c7c7220 */ /* 0x080fe20000410000 */
[-C--:B------:R-:W-:Y:S01]  /*e760*/  FMUL.FTZ R125, R125, R174.reuse ;  /* 0x000000ae7d7d7220 */ /* 0x080fe20000410000 */
[-C--:B------:R-:W-:Y:S01]  /*e770*/  FMUL.FTZ R126, R126, R3.reuse ;  /* 0x000000037e7e7220 */ /* 0x080fe20000410000 */
[-C--:B------:R-:W-:Y:S01]  /*e780*/  FMUL.FTZ R127, R127, R3.reuse ;  /* 0x000000037f7f7220 */ /* 0x080fe20000410000 */
[----:B------:R-:W-:Y:S01]  /*e790*/  MUFU.EX2 R191, R191 ;  /* 0x000000bf00bf7308 */ /* 0x000fe20000000800 */
[C---:B------:R-:W-:Y:S01]  /*e7a0*/  HMMA.16816.F32.BF16 R104, R4.reuse, R22, R104 ;  /* 0x000000160468723c */ /* 0x040fe20000041868 */
[----:B------:R-:W1:Y:S01]  /*e7b0*/  LDSM.16.MT88.4 R20, [R224+0x10800] ;  /* 0x01080000e014783b */ /* 0x000e620000004200 */
[-C--:B------:R-:W-:Y:S01]  /*e7c0*/  FMUL.FTZ R128, R128, R174.reuse ;  /* 0x000000ae80807220 */ /* 0x080fe20000410000 */
[-C--:B------:R-:W-:Y:S01]  /*e7d0*/  FMUL.FTZ R129, R129, R174.reuse ;  /* 0x000000ae81817220 */ /* 0x080fe20000410000 */
[-C--:B------:R-:W-:Y:S01]  /*e7e0*/  FMUL.FTZ R130, R130, R3.reuse ;  /* 0x0000000382827220 */ /* 0x080fe20000410000 */
[-C--:B------:R-:W-:Y:S01]  /*e7f0*/  FMUL.FTZ R131, R131, R3.reuse ;  /* 0x0000000383837220 */ /* 0x080fe20000410000 */
[----:B-----5:R-:W-:Y:S01]  /*e800*/  HMMA.16816.F32.BF16 R92, R4, R8, R92 ;  /* 0x00000008045c723c */ /* 0x020fe2000004185c */
[----:B------:R-:W5:Y:S01]  /*e810*/  MUFU.EX2 R192, R192 ;  /* 0x000000c000c07308 */ /* 0x000f620000000800 */
[----:B------:R-:W-:Y:S01]  /*e820*/  FFMA.FTZ R171, R249, R174, R171 ;  /* 0x000000aef9ab7223 */ /* 0x000fe200000100ab */
[----:B------:R-:W-:-:S03]  /*e830*/  FFMA.FTZ R3, R248, R3, R165 ;  /* 0x00000003f8037223 */ /* 0x000fc600000100a5 */
[C---:B------:R-:W-:Y:S01]  /*e840*/  HMMA.16816.F32.BF16 R96, R4.reuse, R10, R96 ;  /* 0x0000000a0460723c */ /* 0x040fe20000041860 */
[----:B------:R-:W1:Y:S01]  /*e850*/  LDSM.16.MT88.4 R8, [R228+0x10800] ;  /* 0x01080000e408783b */ /* 0x000e620000004200 */
[----:B------:R-:W-:Y:S01]  /*e860*/  FADD.FTZ R171, R170, R171 ;  /* 0x000000abaaab7221 */ /* 0x000fe20000010000 */
[----:B------:R-:W1:Y:S01]  /*e870*/  MUFU.EX2 R193, R193 ;  /* 0x000000c100c17308 */ /* 0x000e620000000800 */
[----:B------:R-:W-:Y:S02]  /*e880*/  FADD.FTZ R3, R2, R3 ;  /* 0x0000000302037221 */ /* 0x000fe40000010000 */
[----:B------:R-:W-:Y:S01]  /*e890*/  HMMA.16816.F32.BF16 R108, R4, R24, R108 ;  /* 0x00000018046c723c */ /* 0x000fe2000004186c */
[----:B------:R-:W-:Y:S01]  /*e8a0*/  FADD.FTZ R171, R169, R171 ;  /* 0x000000aba9ab7221 */ /* 0x000fe20000010000 */
[----:B------:R-:W-:-:S03]  /*e8b0*/  FADD.FTZ R3, R0, R3 ;  /* 0x0000000300037221 */ /* 0x000fc60000010000 */
[----:B------:R-:W-:Y:S01]  /*e8c0*/  MUFU.EX2 R194, R194 ;  /* 0x000000c200c27308 */ /* 0x000fe20000000800 */
[C---:B------:R-:W-:Y:S01]  /*e8d0*/  HMMA.16816.F32.BF16 R112, R4.reuse, R26, R112 ;  /* 0x0000001a0470723c */ /* 0x040fe20000041870 */
[----:B------:R-:W1:Y:S01]  /*e8e0*/  LDSM.16.MT88.4 R24, [R225+0x10800] ;  /* 0x01080000e118783b */ /* 0x000e620000004200 */
[----:B------:R-:W-:Y:S01]  /*e8f0*/  FADD.FTZ R171, R168, R171 ;  /* 0x000000aba8ab7221 */ /* 0x000fe20000010000 */
[----:B------:R-:W-:Y:S01]  /*e900*/  FADD.FTZ R3, R164, R3 ;  /* 0x00000003a4037221 */ /* 0x000fe20000010000 */
[----:B------:R-:W-:Y:S02]  /*e910*/  MOV R164, R173 ;  /* 0x000000ad00a47202 */ /* 0x000fe40000000f00 */
[----:B----4-:R-:W-:Y:S01]  /*e920*/  HMMA.16816.F32.BF16 R116, R4, R16, R116 ;  /* 0x000000100474723c */ /* 0x010fe20000041874 */
[----:B------:R-:W-:Y:S01]  /*e930*/  MUFU.EX2 R195, R195 ;  /* 0x000000c300c37308 */ /* 0x000fe20000000800 */
[----:B---3--:R-:W-:Y:S01]  /*e940*/  FADD.FTZ R171, R185, R171 ;  /* 0x000000abb9ab7221 */ /* 0x008fe20000010000 */
[----:B--2---:R-:W-:-:S03]  /*e950*/  FADD.FTZ R3, R189, R3 ;  /* 0x00000003bd037221 */ /* 0x004fc60000010000 */
[C---:B------:R-:W-:Y:S01]  /*e960*/  HMMA.16816.F32.BF16 R120, R4.reuse, R18, R120 ;  /* 0x000000120478723c */ /* 0x040fe20000041878 */
[----:B------:R-:W-:Y:S02]  /*e970*/  LDSM.16.MT88.4 R16, [R228+0x12800] ;  /* 0x01280000e410783b */ /* 0x000fe40000004200 */
[----:B------:R-:W-:Y:S03]  /*e980*/  MUFU.EX2 R200, R200 ;  /* 0x000000c800c87308 */ /* 0x000fe60000000800 */
[C---:B------:R-:W-:Y:S05]  /*e990*/  HMMA.16816.F32.BF16 R124, R4.reuse, R12, R124 ;  /* 0x0000000c047c723c */ /* 0x040fea000004187c */
[----:B------:R-:W2:Y:S01]  /*e9a0*/  MUFU.EX2 R199, R199 ;  /* 0x000000c700c77308 */ /* 0x000ea20000000800 */
[----:B------:R-:W-:Y:S01]  /*e9b0*/  HMMA.16816.F32.BF16 R128, R4, R14, R128 ;  /* 0x0000000e0480723c */ /* 0x000fe20000041880 */
[----:B------:R-:W-:Y:S06]  /*e9c0*/  LDSM.16.MT88.4 R12, [R226+0x12800] ;  /* 0x01280000e20c783b */ /* 0x000fec0000004200 */
[----:B------:R-:W-:Y:S01]  /*e9d0*/  F2FP.BF16.F32.PACK_AB R4, R186, R185 ;  /* 0x000000b9ba04723e */ /* 0x000fe200000010ff */
[----:B------:R-:W3:Y:S01]  /*e9e0*/  MUFU.EX2 R198, R198 ;  /* 0x000000c600c67308 */ /* 0x000ee20000000800 */
[----:B------:R-:W-:Y:S01]  /*e9f0*/  F2FP.BF16.F32.PACK_AB R5, R190, R189 ;  /* 0x000000bdbe05723e */ /* 0x000fe200000010ff */
[----:B------:R-:W-:Y:S01]  /*ea00*/  FADD.FTZ R186, R186, R171 ;  /* 0x000000abbaba7221 */ /* 0x000fe20000010000 */
[----:B------:R-:W-:Y:S01]  /*ea10*/  F2FP.BF16.F32.PACK_AB R6, R188, R187 ;  /* 0x000000bbbc06723e */ /* 0x000fe200000010ff */
[----:B------:R-:W-:Y:S01]  /*ea20*/  FADD.FTZ R190, R190, R3 ;  /* 0x00000003bebe7221 */ /* 0x000fe20000010000 */
[----:B-----5:R-:W-:Y:S01]  /*ea30*/  F2FP.BF16.F32.PACK_AB R7, R192, R191 ;  /* 0x000000bfc007723e */ /* 0x020fe200000010ff */
[----:B------:R-:W-:Y:S01]  /*ea40*/  FADD.FTZ R186, R187, R186 ;  /* 0x000000babbba7221 */ /* 0x000fe20000010000 */
[----:B------:R-:W-:Y:S01]  /*ea50*/  MOV R3, R172 ;  /* 0x000000ac00037202 */ /* 0x000fe20000000f00 */
[----:B------:R-:W-:Y:S01]  /*ea60*/  MUFU.EX2 R197, R197 ;  /* 0x000000c500c57308 */ /* 0x000fe20000000800 */
[----:B------:R-:W-:Y:S01]  /*ea70*/  FADD.FTZ R190, R191, R190 ;  /* 0x000000bebfbe7221 */ /* 0x000fe20000010000 */
[----:B------:R-:W-:-:S02]  /*ea80*/  FADD.FTZ R188, R188, R186 ;  /* 0x000000babcbc7221 */ /* 0x000fc40000010000 */
[C---:B-1----:R-:W-:Y:S01]  /*ea90*/  HMMA.16816.F32.BF16 R136, R4.reuse, R20, R136 ;  /* 0x000000140488723c */ /* 0x042fe20000041888 */
[----:B------:R-:W-:Y:S01]  /*eaa0*/  FADD.FTZ R192, R192, R190 ;  /* 0x000000bec0c07221 */ /* 0x000fe20000010000 */
[----:B------:R-:W-:Y:S02]  /*eab0*/  FADD.FTZ R188, R193, R188 ;  /* 0x000000bcc1bc7221 */ /* 0x000fe40000010000 */
[----:B------:R-:W1:Y:S01]  /*eac0*/  MUFU.EX2 R196, R196 ;  /* 0x000000c400c47308 */ /* 0x000e620000000800 */
[----:B--2---:R-:W-:Y:S01]  /*ead0*/  FADD.FTZ R192, R199, R192 ;  /* 0x000000c0c7c07221 */ /* 0x004fe20000010000 */
[C---:B------:R-:W-:Y:S01]  /*eae0*/  HMMA.16816.F32.BF16 R132, R4.reuse, R22, R132 ;  /* 0x000000160484723c */ /* 0x040fe20000041884 */
[----:B------:R-:W2:Y:S05]  /*eaf0*/  LDSM.16.MT88.4 R20, [R226+0x14800] ;  /* 0x01480000e214783b */ /* 0x000eaa0000004200 */
[C---:B------:R-:W-:Y:S01]  /*eb00*/  HMMA.16816.F32.BF16 R160, R4.reuse, R8, R160 ;  /* 0x0000000804a0723c */ /* 0x040fe200000418a0 */
[----:B------:R-:W4:Y:S05]  /*eb10*/  MUFU.EX2 R184, R184 ;  /* 0x000000b800b87308 */ /* 0x000f2a0000000800 */
[C---:B------:R-:W-:Y:S01]  /*eb20*/  HMMA.16816.F32.BF16 R156, R4.reuse, R10, R156 ;  /* 0x0000000a049c723c */ /* 0x040fe2000004189c */
[----:B------:R-:W5:Y:S02]  /*eb30*/  LDSM.16.MT88.4 R8, [R225+0x12800] ;  /* 0x01280000e108783b */ /* 0x000f640000004200 */
[----:B------:R-:W-:Y:S03]  /*eb40*/  MUFU.EX2 R183, R183 ;  /* 0x000000b700b77308 */ /* 0x000fe60000000800 */
[C---:B------:R-:W-:Y:S05]  /*eb50*/  HMMA.16816.F32.BF16 R152, R4.reuse, R28, R152 ;  /* 0x0000001c0498723c */ /* 0x040fea0000041898 */
[----:B------:R-:W-:Y:S01]  /*eb60*/  MUFU.EX2 R182, R182 ;  /* 0x000000b600b67308 */ /* 0x000fe20000000800 */
[C---:B------:R-:W-:Y:S01]  /*eb70*/  HMMA.16816.F32.BF16 R148, R4.reuse, R30, R148 ;  /* 0x0000001e0494723c */ /* 0x040fe20000041894 */
[----:B------:R-:W-:Y:S05]  /*eb80*/  LDSM.16.MT88.4 R28, [R228+0x14800] ;  /* 0x01480000e41c783b */ /* 0x000fea0000004200 */
[C---:B------:R-:W-:Y:S01]  /*eb90*/  HMMA.16816.F32.BF16 R144, R4.reuse, R24, R144 ;  /* 0x000000180490723c */ /* 0x040fe20000041890 */
[----:B------:R-:W-:Y:S05]  /*eba0*/  MUFU.EX2 R180, R180 ;  /* 0x000000b400b47308 */ /* 0x000fea0000000800 */
[C---:B------:R-:W-:Y:S01]  /*ebb0*/  HMMA.16816.F32.BF16 R140, R4.reuse, R26, R140 ;  /* 0x0000001a048c723c */ /* 0x040fe2000004188c */
[----:B------:R-:W-:Y:S02]  /*ebc0*/  LDSM.16.MT88.4 R24, [R224+0x12800] ;  /* 0x01280000e018783b */ /* 0x000fe40000004200 */
[----:B------:R-:W4:Y:S03]  /*ebd0*/  MUFU.EX2 R179, R179 ;  /* 0x000000b300b37308 */ /* 0x000f260000000800 */
[C---:B--2---:R-:W-:Y:S05]  /*ebe0*/  HMMA.16816.F32.BF16 R76, R4.reuse, R20, R76 ;  /* 0x00000014044c723c */ /* 0x044fea000004184c */
[----:B------:R-:W2:Y:S01]  /*ebf0*/  MUFU.EX2 R178, R178 ;  /* 0x000000b200b27308 */ /* 0x000ea20000000800 */
[C---:B------:R-:W-:Y:S01]  /*ec00*/  HMMA.16816.F32.BF16 R80, R4.reuse, R22, R80 ;  /* 0x000000160450723c */ /* 0x040fe20000041850 */
[----:B------:R-:W3:Y:S05]  /*ec10*/  LDSM.16.MT88.4 R20, [R226+0x16800] ;  /* 0x01680000e214783b */ /* 0x000eea0000004200 */
[C---:B-----5:R-:W-:Y:S01]  /*ec20*/  HMMA.16816.F32.BF16 R52, R4.reuse, R8, R52 ;  /* 0x000000080434723c */ /* 0x060fe20000041834 */
[----:B------:R-:W5:Y:S05]  /*ec30*/  MUFU.EX2 R176, R176 ;  /* 0x000000b000b07308 */ /* 0x000f6a0000000800 */
[C---:B------:R-:W-:Y:S01]  /*ec40*/  HMMA.16816.F32.BF16 R56, R4.reuse, R10, R56 ;  /* 0x0000000a0438723c */ /* 0x040fe20000041838 */
[----:B------:R-:W1:Y:S02]  /*ec50*/  LDSM.16.MT88.4 R8, [R228+0x16800] ;  /* 0x01680000e408783b */ /* 0x000e640000004200 */
[----:B------:R-:W5:Y:S03]  /*ec60*/  MUFU.EX2 R175, R175 ;  /* 0x000000af00af7308 */ /* 0x000f660000000800 */
        /* <DEDUP_REMOVED lines=12> */
[C---:B-1----:R-:W-:Y:S06]  /*ed30*/  HMMA.16816.F32.BF16 R100, R4.reuse, R8, R100 ;  /* 0x000000080464723c */ /* 0x042fec0000041864 */
        /* <DEDUP_REMOVED lines=13> */
[----:B------:R-:W-:-:S03]  /*ee10*/  FADD.FTZ R196, R196, R198 ;  /* 0x000000c6c4c47221 */ /* 0x000fc60000010000 */
[----:B----4-:R-:W-:Y:S01]  /*ee20*/  HMMA.16816.F32.BF16 R84, R4, R16, R84 ;  /* 0x000000100454723c */ /* 0x010fe20000041854 */
[----:B------:R-:W-:Y:S01]  /*ee30*/  FADD.FTZ R200, R184, R200 ;  /* 0x000000c8b8c87221 */ /* 0x000fe20000010000 */
[----:B------:R-:W-:-:S03]  /*ee40*/  FADD.FTZ R196, R179, R196 ;  /* 0x000000c4b3c47221 */ /* 0x000fc60000010000 */
[----:B------:R-:W-:Y:S01]  /*ee50*/  FADD.FTZ R200, R183, R200 ;  /* 0x000000c8b7c87221 */ /* 0x000fe20000010000 */
[----:B------:R-:W-:Y:S01]  /*ee60*/  HMMA.16816.F32.BF16 R88, R4, R18, R88 ;  /* 0x000000120458723c */ /* 0x000fe20000041858 */
[----:B------:R-:W4:Y:S01]  /*ee70*/  LDSM.16.MT88.4 R16, [R225+0x11000] ;  /* 0x01100000e110783b */ /* 0x000f220000004200 */
[----:B--2---:R-:W-:Y:S01]  /*ee80*/  FADD.FTZ R196, R178, R196 ;  /* 0x000000c4b2c47221 */ /* 0x004fe20000010000 */
[----:B------:R-:W-:-:S03]  /*ee90*/  FADD.FTZ R200, R182, R200 ;  /* 0x000000c8b6c87221 */ /* 0x000fc60000010000 */
[----:B-----5:R-:W-:Y:S01]  /*eea0*/  HMMA.16816.F32.BF16 R92, R4, R12, R92 ;  /* 0x0000000c045c723c */ /* 0x020fe2000004185c */
[----:B------:R-:W-:Y:S01]  /*eeb0*/  FADD.FTZ R196, R176, R196 ;  /* 0x000000c4b0c47221 */ /* 0x000fe20000010000 */
[----:B------:R-:W-:-:S03]  /*eec0*/  FADD.FTZ R249, R180, R200 ;  /* 0x000000c8b4f97221 */ /* 0x000fc60000010000 */
[----:B------:R-:W-:Y:S01]  /*eed0*/  FADD.FTZ R248, R175, R196 ;  /* 0x000000c4aff87221 */ /* 0x000fe20000010000 */
[----:B------:R-:W-:Y:S01]  /*eee0*/  HMMA.16816.F32.BF16 R96, R4, R14, R96 ;  /* 0x0000000e0460723c */ /* 0x000fe20000041860 */
[----:B------:R-:W2:Y:S05]  /*eef0*/  LDSM.16.MT88.4 R12, [R224+0x11000] ;  /* 0x01100000e00c783b */ /* 0x000eaa0000004200 */
[C---:B---3--:R-:W-:Y:S06]  /*ef00*/  HMMA.16816.F32.BF16 R152, R8.reuse, R20, R152 ;  /* 0x000000140898723c */ /* 0x048fec0000041898 */
[----:B------:R-:W-:Y:S01]  /*ef10*/  HMMA.16816.F32.BF16 R148, R8, R22, R148 ;  /* 0x000000160894723c */ /* 0x000fe20000041894 */
[----:B------:R-:W3:Y:S05]  /*ef20*/  LDSM.16.MT88.4 R20, [R224+0x13000] ;  /* 0x01300000e014783b */ /* 0x000eea0000004200 */
[C---:B------:R-:W-:Y:S06]  /*ef30*/  HMMA.16816.F32.BF16 R116, R4.reuse, R32, R116 ;  /* 0x000000200474723c */ /* 0x040fec0000041874 */
[C---:B------:R-:W-:Y:S01]  /*ef40*/  HMMA.16816.F32.BF16 R120, R4.reuse, R34, R120 ;  /* 0x000000220478723c */ /* 0x040fe20000041878 */
[----:B------:R-:W-:Y:S05]  /*ef50*/  LDSM.16.MT88.4 R32, [R228+0x13000] ;  /* 0x01300000e420783b */ /* 0x000fea0000004200 */
[C---:B------:R-:W-:Y:S06]  /*ef60*/  HMMA.16816.F32.BF16 R124, R4.reuse, R28, R124 ;  /* 0x0000001c047c723c */ /* 0x040fec000004187c */
[----:B------:R-:W-:Y:S01]  /*ef70*/  HMMA.16816.F32.BF16 R128, R4, R30, R128 ;  /* 0x0000001e0480723c */ /* 0x000fe20000041880 */
[----:B------:R-:W5:Y:S04]  /*ef80*/  LDSM.16.MT88.4 R4, [R226+0x15000] ;  /* 0x01500000e204783b */ /* 0x000f680000004200 */
[----:B------:R-:W-:Y:S01]  /*ef90*/  LDSM.16.MT88.4 R28, [R225+0x13000] ;  /* 0x01300000e11c783b */ /* 0x000fe20000004200 */
        /* <DEDUP_REMOVED lines=18> */
[C---:B-1----:R-:W-:Y:S06]  /*f0c0*/  HMMA.16816.F32.BF16 R44, R8.reuse, R24, R44 ;  /* 0x00000018082c723c */ /* 0x042fec000004182c */
        /* <DEDUP_REMOVED lines=15> */
[----:B------:R-:W-:Y:S01]  /*f1c0*/  HMMA.16816.F32.BF16 R120, R8, R6, R120 ;  /* 0x000000060878723c */ /* 0x000fe20000041878 */
[----:B------:R-:W-:-:S02]  /*f1d0*/  F2FP.BF16.F32.PACK_AB R4, R183, R184 ;  /* 0x000000b8b704723e */ /* 0x000fc400000010ff */
[----:B------:R-:W-:-:S03]  /*f1e0*/  F2FP.BF16.F32.PACK_AB R5, R178, R179 ;  /* 0x000000b3b205723e */ /* 0x000fc600000010ff */
[----:B------:R-:W-:Y:S01]  /*f1f0*/  HMMA.16816.F32.BF16 R92, R8, R32, R92 ;  /* 0x00000020085c723c */ /* 0x000fe2000004185c */
[----:B------:R-:W-:Y:S02]  /*f200*/  F2FP.BF16.F32.PACK_AB R6, R180, R182 ;  /* 0x000000b6b406723e */ /* 0x000fe400000010ff */
[----:B------:R-:W-:-:S03]  /*f210*/  F2FP.BF16.F32.PACK_AB R7, R175, R176 ;  /* 0x000000b0af07723e */ /* 0x000fc600000010ff */
[C---:B------:R-:W-:Y:S01]  /*f220*/  HMMA.16816.F32.BF16 R96, R8.reuse, R34, R96 ;  /* 0x000000220860723c */ /* 0x040fe20000041860 */
[----:B------:R-:W-:Y:S05]  /*f230*/  LDSM.16.MT88.4 R32, [R225+0x11800] ;  /* 0x01180000e120783b */ /* 0x000fea0000004200 */
[C---:B-1----:R-:W-:Y:S06]  /*f240*/  HMMA.16816.F32.BF16 R100, R8.reuse, R28, R100 ;  /* 0x0000001c0864723c */ /* 0x042fec0000041864 */
[C---:B------:R-:W-:Y:S01]  /*f250*/  HMMA.16816.F32.BF16 R104, R8.reuse, R30, R104 ;  /* 0x0000001e0868723c */ /* 0x040fe20000041868 */
[----:B------:R-:W1:Y:S05]  /*f260*/  LDSM.16.MT88.4 R28, [R224+0x11800] ;  /* 0x01180000e01c783b */ /* 0x000e6a0000004200 */
[C---:B------:R-:W-:Y:S06]  /*f270*/  HMMA.16816.F32.BF16 R108, R8.reuse, R24, R108 ;  /* 0x00000018086c723c */ /* 0x040fec000004186c */
[----:B------:R-:W-:Y:S01]  /*f280*/  HMMA.16816.F32.BF16 R112, R8, R26, R112 ;  /* 0x0000001a0870723c */ /* 0x000fe20000041870 */
[----:B------:R-:W5:Y:S04]  /*f290*/  LDSM.16.MT88.4 R24, [R228+0x13800] ;  /* 0x01380000e418783b */ /* 0x000f680000004200 */
[----:B------:R-:W-:Y:S01]  /*f2a0*/  LDSM.16.MT88.4 R8, [R228+0x15800] ;  /* 0x01580000e408783b */ /* 0x000fe20000004200 */
        /* <DEDUP_REMOVED lines=27> */
[C---:B------:R-:W-:Y:S06]  /*f460*/  HMMA.16816.F32.BF16 R144, R4.reuse, R32, R144 ;  /* 0x000000200490723c */ /* 0x040fec0000041890 */
[C---:B------:R-:W-:Y:S06]  /*f470*/  HMMA.16816.F32.BF16 R140, R4.reuse, R34, R140 ;  /* 0x00000022048c723c */ /* 0x040fec000004188c */
[C---:B-1----:R-:W-:Y:S06]  /*f480*/  HMMA.16816.F32.BF16 R76, R4.reuse, R28, R76 ;  /* 0x0000001c044c723c */ /* 0x042fec000004184c */
[C---:B------:R-:W-:Y:S06]  /*f490*/  HMMA.16816.F32.BF16 R80, R4.reuse, R30, R80 ;  /* 0x0000001e0450723c */ /* 0x040fec0000041850 */
[C---:B-----5:R-:W-:Y:S06]  /*f4a0*/  HMMA.16816.F32.BF16 R84, R4.reuse, R24, R84 ;  /* 0x000000180454723c */ /* 0x060fec0000041854 */
[C---:B------:R-:W-:Y:S06]  /*f4b0*/  HMMA.16816.F32.BF16 R88, R4.reuse, R26, R88 ;  /* 0x0000001a0458723c */ /* 0x040fec0000041858 */
[C---:B----4-:R-:W-:Y:S06]  /*f4c0*/  HMMA.16816.F32.BF16 R100, R4.reuse, R16, R100 ;  /* 0x000000100464723c */ /* 0x050fec0000041864 */
[C---:B------:R-:W-:Y:S06]  /*f4d0*/  HMMA.16816.F32.BF16 R104, R4.reuse, R18, R104 ;  /* 0x000000120468723c */ /* 0x040fec0000041868 */
[C---:B--2---:R-:W-:Y:S06]  /*f4e0*/  HMMA.16816.F32.BF16 R108, R4.reuse, R12, R108 ;  /* 0x0000000c046c723c */ /* 0x044fec000004186c */
[C---:B------:R-:W-:Y:S06]  /*f4f0*/  HMMA.16816.F32.BF16 R112, R4.reuse, R14, R112 ;  /* 0x0000000e0470723c */ /* 0x040fec0000041870 */
[C---:B------:R-:W-:Y:S06]  /*f500*/  HMMA.16816.F32.BF16 R116, R4.reuse, R8, R116 ;  /* 0x000000080474723c */ /* 0x040fec0000041874 */
[C---:B------:R-:W-:Y:S06]  /*f510*/  HMMA.16816.F32.BF16 R120, R4.reuse, R10, R120 ;  /* 0x0000000a0478723c */ /* 0x040fec0000041878 */
[C---:B---3--:R-:W-:Y:S06]  /*f520*/  HMMA.16816.F32.BF16 R124, R4.reuse, R20, R124 ;  /* 0x00000014047c723c */ /* 0x048fec000004187c */
[----:B------:R-:W-:-:S15]  /*f530*/  HMMA.16816.F32.BF16 R128, R4, R22, R128 ;  /* 0x000000160480723c */ /* 0x000fde0000041880 */
[----:B------:R-:W-:-:S09]  /*f540*/  NOP ;  /* 0x0000000000007918 */ /* 0x000fd20000000000 */
.L_x_7892:
        /* <DEDUP_REMOVED lines=17> */
.L_x_7904:
        /* <DEDUP_REMOVED lines=102> */
.L_x_7901:
        /* <DEDUP_REMOVED lines=126> */
[----:B------:R-:W-:Y:S04]  /*104a0*/  LDSM.16.M88.4 R188, [R227+0x8000] ;  /* 0x00800000e3bc783b */ /* 0x000fe80000000200 */
[----:B------:R-:W-:Y:S01]  /*104b0*/  LDSM.16.M88.4 R192, [R227+0x8800] ;  /* 0x00880000e3c0783b */ /* 0x000fe20000000200 */
[C---:B------:R-:W-:Y:S03]  /*104c0*/  HMMA.16816.F32.BF16 R8, R32.reuse, R10, RZ ;  /* 0x0000000a2008723c */ /* 0x040fe600000418ff */
[----:B------:R-:W-:Y:S03]  /*104d0*/  LDSM.16.M88.4 R196, [R229] ;  /* 0x00000000e5c4783b */ /* 0x000fe60000000200 */
[C---:B-1----:R-:W-:Y:S01]  /*104e0*/  HMMA.16816.F32.BF16 R12, R32.reuse, R16, RZ ;  /* 0x00000010200c723c */ /* 0x042fe200000418ff */
[----:B------:R-:W-:Y:S04]  /*104f0*/  LDSM.16.M88.4 R200, [R220] ;  /* 0x00000000dcc8783b */ /* 0x000fe80000000200 */
[----:B------:R-:W-:Y:S01]  /*10500*/  LDSM.16.M88.4 R204, [R227+0xc800] ;  /* 0x00c80000e3cc783b */ /* 0x000fe20000000200 */
[C---:B------:R-:W-:Y:S06]  /*10510*/  HMMA.16816.F32.BF16 R16, R32.reuse, R18, RZ ;  /* 0x000000122010723c */ /* 0x040fec00000418ff */
[C---:B--2---:R-:W-:Y:S06]  /*10520*/  HMMA.16816.F32.BF16 R20, R32.reuse, R24, RZ ;  /* 0x000000182014723c */ /* 0x044fec00000418ff */
[C---:B------:R-:W-:Y:S06]  /*10530*/  HMMA.16816.F32.BF16 R24, R32.reuse, R26, RZ ;  /* 0x0000001a2018723c */ /* 0x040fec00000418ff */
[C---:B---3--:R-:W-:Y:S06]  /*10540*/  HMMA.16816.F32.BF16 R28, R32.reuse, R164, RZ ;  /* 0x000000a4201c723c */ /* 0x048fec00000418ff */
[----:B------:R-:W-:Y:S01]  /*10550*/  HMMA.16816.F32.BF16 R32, R32, R166, RZ ;  /* 0x000000a62020723c */ /* 0x000fe200000418ff */
[----:B------:R-:W1:Y:S05]  /*10560*/  LDSM.16.M88.4 R164, [R230] ;  /* 0x00000000e6a4783b */ /* 0x000e6a0000000200 */
[C---:B-----5:R-:W-:Y:S06]  /*10570*/  HMMA.16816.F32.BF16 R4, R168.reuse, R172, R4 ;  /* 0x000000aca804723c */ /* 0x060fec0000041804 */
[C---:B------:R-:W-:Y:S01]  /*10580*/  HMMA.16816.F32.BF16 R8, R168.reuse, R174, R8 ;  /* 0x000000aea808723c */ /* 0x040fe20000041808 */
[----:B------:R-:W2:Y:S05]  /*10590*/  LDSM.16.M88.4 R172, [R227+0x9000] ;  /* 0x00900000e3ac783b */ /* 0x000eaa0000000200 */
        /* <DEDUP_REMOVED lines=8> */
[----:B------:R-:W5:Y:S04]  /*10620*/  LDSM.16.M88.4 R168, [R220+0x1000] ;  /* 0x00100000dca8783b */ /* 0x000f680000000200 */
[----:B------:R-:W-:Y:S01]  /*10630*/  LDSM.16.M88.4 R184, [R233+0xa800] ;  /* 0x00a80000e9b8783b */ /* 0x000fe20000000200 */
        /* <DEDUP_REMOVED lines=19> */
[C---:B-----5:R-:W-:Y:S06]  /*10770*/  HMMA.16816.F32.BF16 R20, R196.reuse, R168, R20 ;  /* 0x000000a8c414723c */ /* 0x060fec0000041814 */
        /* <DEDUP_REMOVED lines=54> */
[C---:B-----5:R-:W-:Y:S06]  /*10ae0*/  HMMA.16816.F32.BF16 R28, R172.reuse, R188, R28 ;  /* 0x000000bcac1c723c */ /* 0x060fec000004181c */
[----:B------:R-:W-:Y:S01]  /*10af0*/  HMMA.16816.F32.BF16 R32, R172, R190, R32 ;  /* 0x000000beac20723c */ /* 0x000fe20000041820 */
[----:B------:R-:W2:Y:S04]  /*10b00*/  LDSM.16.M88.4 R172, [R233+0xd800] ;  /* 0x00d80000e9ac783b */ /* 0x000ea80000000200 */
        /* <DEDUP_REMOVED lines=14> */
[C---:B-----5:R-:W-:Y:S06]  /*10bf0*/  HMMA.16816.F32.BF16 R4, R176.reuse, R188, R4 ;  /* 0x000000bcb004723c */ /* 0x060fec0000041804 */
        /* <DEDUP_REMOVED lines=28> */
[C---:B-----5:R-:W-:Y:S06]  /*10dc0*/  HMMA.16816.F32.BF16 R12, R172.reuse, R192, R12 ;  /* 0x000000c0ac0c723c */ /* 0x060fec000004180c */
        /* <DEDUP_REMOVED lines=62> */
[----:B------:R3:W4:Y:S10]  /*111b0*/  MUFU.TANH R164, R7 ;  /* 0x0000000700a47308 */ /* 0x0007340000002400 */
[----:B------:R-:W1:Y:S10]  /*111c0*/  MUFU.TANH R165, R8 ;  /* 0x0000000800a57308 */ /* 0x000e740000002400 */
[----:B------:R-:W1:Y:S01]  /*111d0*/  MUFU.TANH R170, R9 ;  /* 0x0000000900aa7308 */ /* 0x000e620000002400 */
[----:B---3--:R-:W3:Y:S09]  /*111e0*/  LDSM.16.M88.4 R4, [R220+0x7000] ;  /* 0x00700000dc04783b */ /* 0x008ef20000000200 */
        /* <DEDUP_REMOVED lines=124> */
[----:B------:R2:W3:Y:S02]  /*119b0*/  LDG.E R22, desc[UR26][R30.64] ;  /* 0x0000001a1e167981 */ /* 0x0004e4000c1e1900 */
[----:B------:R-:W-:Y:S02]  /*119c0*/  USHF.R.S32.HI UR11, URZ, 0x1f, UR32 ;  /* 0x0000001f3f0b7899 */ /* 0x000fe40008011420 */
[----:B------:R4:W3:Y:S01]  /*119d0*/  LDG.E R25, desc[UR26][R4.64] ;  /* 0x0000001a04197981 */ /* 0x0008e2000c1e1900 */
[----:B------:R-:W-:Y:S02]  /*119e0*/  UIMAD UR10, UR9, UR32, URZ ;  /* 0x00000020090a72a4 */ /* 0x000fe4000f8e023f */
[----:B------:R-:W-:Y:S02]  /*119f0*/  UIMAD.WIDE.U32 UR32, UR8, UR32, URZ ;  /* 0x00000020082072a5 */ /* 0x000fe4000f8e003f */
[----:B------:R-:W-:Y:S03]  /*11a00*/  UIMAD UR10, UR11, UR8, UR10 ;  /* 0x000000080b0a72a4 */ /* 0x000fe6000f8e020a */
[----:B------:R-:W-:Y:S01]  /*11a10*/  UMOV UR11, UR9 ;  /* 0x00000009000b7c82 */ /* 0x000fe20008000000 */
[----:B------:R-:W-:Y:S01]  /*11a20*/  UIADD3 UR10, UR33, UR10, URZ ;  /* 0x0000000a210a7290 */ /* 0x000fe2000fffe03f */
[----:B--2---:R-:W-:Y:S02]  /*11a30*/  IMAD.U32 R31, RZ, RZ, UR33 ;  /* 0x00000021ff1f7e24 */ /* 0x004fe4000f8e00ff */
[----:B------:R-:W-:Y:S03]  /*11a40*/  IMAD.U32 R30, RZ, RZ, UR32 ;  /* 0x00000020ff1e7e24 */ /* 0x000fe6000f8e00ff */
[----:B------:R-:W-:Y:S01]  /*11a50*/  IMAD.U32 R31, RZ, RZ, UR10 ;  /* 0x0000000aff1f7e24 */ /* 0x000fe2000f8e00ff */
[----:B----4-:R-:W2:Y:S01]  /*11a60*/  LDC.64 R4, c[0x0][0x230] ;  /* 0x00008c00ff047b82 */ /* 0x010ea20000000a00 */
[----:B------:R-:W-:Y:S01]  /*11a70*/  UMOV UR10, UR8 ;  /* 0x00000008000a7c82 */ /* 0x000fe20008000000 */
[----:B---3--:R-:W-:Y:S04]  /*11a80*/  IADD3 R25, -R22, R25, RZ ;  /* 0x0000001916197210 */ /* 0x008fe80007ffe1ff */
[----:B------:R-:W-:Y:S01]  /*11a90*/  SHF.R.S32.HI R22, RZ, 0x1f, R25 ;  /* 0x0000001fff167819 */ /* 0x000fe20000011419 */
[CC--:B--2---:R-:W-:Y:S04]  /*11aa0*/  IMAD.WIDE.U32 R30, R25.reuse, R4.reuse, R30 ;  /* 0x00000004191e7225 */ /* 0x0c4fe800078e001e */
[----:B------:R-:W-:Y:S01]  /*11ab0*/  IMAD R22, R22, R4, RZ ;  /* 0x0000000416167224 */ /* 0x000fe200078e02ff */
[----:B------:R-:W-:Y:S03]  /*11ac0*/  MOV R29, R30 ;  /* 0x0000001e001d7202 */ /* 0x000fe60000000f00 */
[----:B------:R-:W-:Y:S04]  /*11ad0*/  IMAD R22, R25, R5, R22 ;  /* 0x0000000519167224 */ /* 0x000fe800078e0216 */
[----:B------:R-:W-:Y:S07]  /*11ae0*/  IMAD.IADD R4, R31, 0x1, R22 ;  /* 0x000000011f047824 */ /* 0x000fee00078e0216 */
.L_x_7903:
        /* <DEDUP_REMOVED lines=117> */
.L_x_7902:
[----:B------:R-:W-:Y:S01]  /*12240*/  MOV R4, UR13 ;  /* 0x0000000d00047c02 */ /* 0x000fe20008000f00 */
[----:B------:R-:W-:Y:S01]  /*12250*/  UISETP.GT.AND UP0, UPT, UR13, UR12, UPT ;  /* 0x0000000c0d00728c */ /* 0x000fe2000bf04270 */
[----:B------:R-:W-:Y:S01]  /*12260*/  UMOV UR11, UR24 ;  /* 0x00000018000b7c82 */ /* 0x000fe20008000000 */
[----:B------:R-:W-:Y:S02]  /*12270*/  UMOV UR10, UR23 ;  /* 0x00000017000a7c82 */ /* 0x000fe40008000000 */
[----:B------:R-:W-:Y:S04]  /*12280*/  IMAD R4, R4, 0x40, R243 ;  /* 0x0000004004047824 */ /* 0x000fe800078e02f3 */
[----:B------:R-:W-:Y:S01]  /*12290*/  VIADD R29, R4, 0x10 ;  /* 0x00000010041d7836 */ /* 0x000fe20000000000 */
[----:B------:R-:W-:Y:S01]  /*122a0*/  IADD3 R5, R242, -R4, RZ ;  /* 0x80000004f2057210 */ /* 0x000fe20007ffe0ff */
[C---:B------:R-:W-:Y:S01]  /*122b0*/  VIADD R25, R4.reuse, 0x8 ;  /* 0x0000000804197836 */ /* 0x040fe20000000000 */
[----:B------:R-:W-:Y:S01]  /*122c0*/  IADD3 R22, R4, 0x1, RZ ;  /* 0x0000000104167810 */ /* 0x000fe20007ffe0ff */
[----:B--2---:R-:W-:Y:S01]  /*122d0*/  IMAD.IADD R34, R239, 0x1, -R4 ;  /* 0x00000001ef227824 */ /* 0x004fe200078e0a04 */
[----:B------:R-:W-:Y:S01]  /*122e0*/  IABS R5, R5 ;  /* 0x0000000500057213 */ /* 0x000fe20000000000 */
[C---:B------:R-:W-:Y:S01]  /*122f0*/  IMAD.IADD R31, R242.reuse, 0x1, -R25 ;  /* 0x00000001f21f7824 */ /* 0x040fe200078e0a19 */
[----:B------:R-:W-:Y:S02]  /*12300*/  IADD3 R32, R242, -R22, RZ ;  /* 0x80000016f2207210 */ /* 0x000fe40007ffe0ff */
[----:B------:R-:W-:Y:S02]  /*12310*/  I2FP.F32.S32 R5, R5 ;  /* 0x0000000500057245 */ /* 0x000fe40000201400 */
[----:B------:R-:W-:Y:S02]  /*12320*/  IADD3 R33, R4, 0x9, RZ ;  /* 0x0000000904217810 */ /* 0x000fe40007ffe0ff */
[----:B------:R-:W-:Y:S01]  /*12330*/  IABS R32, R32 ;  /* 0x0000002000207213 */ /* 0x000fe20000000000 */
[----:B-1----:R-:W-:Y:S01]  /*12340*/  FFMA.FTZ R3, R5, -UR14, R3 ;  /* 0x8000000e05037c23 */ /* 0x002fe20008010003 */
[C---:B------:R-:W-:Y:S01]  /*12350*/  IMAD.IADD R5, R242.reuse, 0x1, -R29 ;  /* 0x00000001f2057824 */ /* 0x040fe200078e0a1d */
[----:B------:R-:W-:Y:S02]  /*12360*/  IABS R31, R31 ;  /* 0x0000001f001f7213 */ /* 0x000fe40000000000 */
[----:B------:R-:W-:Y:S02]  /*12370*/  IADD3 R30, R242, -R33, RZ ;  /* 0x80000021f21e7210 */ /* 0x000fe40007ffe0ff */
[----:B------:R-:W-:Y:S02]  /*12380*/  IABS R5, R5 ;  /* 0x0000000500057213 */ /* 0x000fe40000000000 */
[----:B------:R-:W-:Y:S02]  /*12390*/  I2FP.F32.S32 R32, R32 ;  /* 0x0000002000207245 */ /* 0x000fe40000201400 */
[----:B------:R-:W-:Y:S02]  /*123a0*/  I2FP.F32.S32 R5, R5 ;  /* 0x0000000500057245 */ /* 0x000fe40000201400 */
[----:B------:R-:W-:Y:S01]  /*123b0*/  I2FP.F32.S32 R31, R31 ;  /* 0x0000001f001f7245 */ /* 0x000fe20000201400 */
[----:B------:R-:W-:Y:S01]  /*123c0*/  FFMA.FTZ R168, R32, -UR14, R168 ;  /* 0x8000000e20a87c23 */ /* 0x000fe200080100a8 */
[----:B------:R-:W-:Y:S01]  /*123d0*/  IABS R34, R34 ;  /* 0x0000002200227213 */ /* 0x000fe20000000000 */
[----:B------:R-:W-:Y:S01]  /*123e0*/  FFMA.FTZ R12, R5, -UR14, R12 ;  /* 0x8000000e050c7c23 */ /* 0x000fe2000801000c */
[----:B------:R-:W-:Y:S01]  /*123f0*/  IABS R30, R30 ;  /* 0x0000001e001e7213 */ /* 0x000fe20000000000 */
[----:B------:R-:W-:Y:S01]  /*12400*/  FFMA.FTZ R165, R31, -UR14, R165 ;  /* 0x8000000e1fa57c23 */ /* 0x000fe200080100a5 */
[-C--:B------:R-:W-:Y:S01]  /*12410*/  ISETP.GE.AND P3, PT, R22, R241.reuse, PT ;  /* 0x000000f11600720c */ /* 0x080fe20003f66270 */
[----:B------:R-:W-:Y:S01]  /*12420*/  VIADD R32, R4, 0x18 ;  /* 0x0000001804207836 */ /* 0x000fe20000000000 */
[-C--:B------:R-:W-:Y:S01]  /*12430*/  ISETP.GE.AND P6, PT, R22, R238.reuse, PT ;  /* 0x000000ee1600720c */ /* 0x080fe20003fc6270 */
[----:B------:R-:W-:Y:S01]  /*12440*/  IMAD.IADD R31, R239, 0x1, -R22 ;  /* 0x00000001ef1f7824 */ /* 0x000fe200078e0a16 */
[----:B------:R-:W-:Y:S02]  /*12450*/  IADD3 R5, R4, 0x19, RZ ;  /* 0x0000001904057810 */ /* 0x000fe40007ffe0ff */
[C---:B------:R-:W-:Y:S02]  /*12460*/  ISETP.GE.AND P5, PT, R25.reuse, R241, PT ;  /* 0x000000f11900720c */ /* 0x040fe40003fa6270 */
[----:B------:R-:W-:Y:S02]  /*12470*/  ISETP.GE.AND P1, PT, R25, R238, PT ;  /* 0x000000ee1900720c */ /* 0x000fe40003f26270 */
[----:B------:R-:W-:Y:S02]  /*12480*/  I2FP.F32.S32 R34, R34 ;  /* 0x0000002200227245 */ /* 0x000fe40000201400 */
[----:B------:R-:W-:Y:S02]  /*12490*/  I2FP.F32.S32 R30, R30 ;  /* 0x0000001e001e7245 */ /* 0x000fe40000201400 */
[-C--:B------:R-:W-:Y:S01]  /*124a0*/  ISETP.GE.OR P3, PT, R22, R240.reuse, !P3 ;  /* 0x000000f01600720c */ /* 0x080fe20005f66670 */
[----:B------:R-:W-:Y:S01]  /*124b0*/  FFMA.FTZ R169, R34, -UR14, R169 ;  /* 0x8000000e22a97c23 */ /* 0x000fe200080100a9 */
[-C--:B------:R-:W-:Y:S01]  /*124c0*/  ISETP.GE.OR P6, PT, R22, R237.reuse, !P6 ;  /* 0x000000ed1600720c */ /* 0x080fe200077c6670 */
[----:B------:R-:W-:Y:S01]  /*124d0*/  IMAD.IADD R22, R239, 0x1, -R25 ;  /* 0x00000001ef167824 */ /* 0x000fe200078e0a19 */
[C---:B------:R-:W-:Y:S01]  /*124e0*/  ISETP.GE.OR P5, PT, R25.reuse, R240, !P5 ;  /* 0x000000f01900720c */ /* 0x040fe20006fa6670 */
[----:B------:R-:W-:Y:S01]  /*124f0*/  FFMA.FTZ R170, R30, -UR14, R170 ;  /* 0x8000000e1eaa7c23 */ /* 0x000fe200080100aa */
[----:B------:R-:W-:Y:S01]  /*12500*/  ISETP.GE.OR P1, PT, R25, R237, !P1 ;  /* 0x000000ed1900720c */ /* 0x000fe20004f26670 */
[----:B------:R-:W-:Y:S01]  /*12510*/  IMAD.IADD R25, R242, 0x1, -R5 ;  /* 0x00000001f2197824 */ /* 0x000fe200078e0a05 */
[----:B------:R-:W-:Y:S02]  /*12520*/  IADD3 R34, R4, 0x11, RZ ;  /* 0x0000001104227810 */ /* 0x000fe40007ffe0ff */
[C---:B------:R-:W-:Y:S02]  /*12530*/  IADD3 R30, R242.reuse, -R32, RZ ;  /* 0x80000020f21e7210 */ /* 0x040fe40007ffe0ff */
[----:B------:R-:W-:Y:S02]  /*12540*/  IABS R25, R25 ;  /* 0x0000001900197213 */ /* 0x000fe40000000000 */
[----:B------:R-:W-:Y:S02]  /*12550*/  IADD3 R35, R242, -R34, RZ ;  /* 0x80000022f2237210 */ /* 0x000fe40007ffe0ff */
[C---:B------:R-:W-:Y:S02]  /*12560*/  ISETP.GE.AND P0, PT, R4.reuse, R241, PT ;  /* 0x000000f10400720c */ /* 0x040fe40003f06270 */
[----:B------:R-:W-:Y:S02]  /*12570*/  IABS R30, R30 ;  /* 0x0000001e001e7213 */ /* 0x000fe40000000000 */
[C---:B------:R-:W-:Y:S02]  /*12580*/  ISETP.GE.AND P2, PT, R4.reuse, R238, PT ;  /* 0x000000ee0400720c */ /* 0x040fe40003f46270 */
[----:B------:R-:W-:Y:S02]  /*12590*/  I2FP.F32.S32 R25, R25 ;  /* 0x0000001900197245 */ /* 0x000fe40000201400 */
[----:B------:R-:W-:Y:S02]  /*125a0*/  IABS R35, R35 ;  /* 0x0000002300237213 */ /* 0x000fe40000000000 */
[C---:B------:R-:W-:Y:S01]  /*125b0*/  ISETP.GE.OR P0, PT, R4.reuse, R240, !P0 ;  /* 0x000000f00400720c */ /* 0x040fe20004706670 */
[----:B------:R-:W-:Y:S01]  /*125c0*/  FFMA.FTZ R174, R25, -UR14, R174 ;  /* 0x8000000e19ae7c23 */ /* 0x000fe200080100ae */
[----:B------:R-:W-:Y:S02]  /*125d0*/  I2FP.F32.S32 R30, R30 ;  /* 0x0000001e001e7245 */ /* 0x000fe40000201400 */
[----:B------:R-:W-:Y:S02]  /*125e0*/  ISETP.GE.OR P2, PT, R4, R237, !P2 ;  /* 0x000000ed0400720c */ /* 0x000fe40005746670 */
[----:B------:R-:W-:Y:S01]  /*125f0*/  IABS R31, R31 ;  /* 0x0000001f001f7213 */ /* 0x000fe20000000000 */
[----:B------:R-:W-:Y:S01]  /*12600*/  FFMA.FTZ R173, R30, -UR14, R173 ;  /* 0x8000000e1ead7c23 */ /* 0x000fe200080100ad */
[----:B------:R-:W-:Y:S01]  /*12610*/  I2FP.F32.S32 R35, R35 ;  /* 0x0000002300237245 */ /* 0x000fe20000201400 */
[----:B------:R-:W-:Y:S01]  /*12620*/  VIADD R30, R4, 0x21 ;  /* 0x00000021041e7836 */ /* 0x000fe20000000000 */
[----:B------:R-:W-:Y:S01]  /*12630*/  FSEL R25, R3, -INF , !P0 ;  /* 0xff80000003197808 */ /* 0x000fe20004000000 */
[----:B------:R-:W-:Y:S01]  /*12640*/  IMAD.IADD R3, R239, 0x1, -R34 ;  /* 0x00000001ef037824 */ /* 0x000fe200078e0a22 */
[----:B------:R-:W-:Y:S01]  /*12650*/  IABS R22, R22 ;  /* 0x0000001600167213 */ /* 0x000fe20000000000 */
[----:B------:R-:W-:Y:S01]  /*12660*/  FFMA.FTZ R13, R35, -UR14, R13 ;  /* 0x8000000e230d7c23 */ /* 0x000fe2000801000d */
[----:B------:R-:W-:Y:S02]  /*12670*/  FSEL R169, R169, -INF , !P2 ;  /* 0xff800000a9a97808 */ /* 0x000fe40005000000 */
[----:B------:R-:W-:Y:S02]  /*12680*/  FSEL R168, R168, -INF , !P3 ;  /* 0xff800000a8a87808 */ /* 0x000fe40005800000 */
[CC--:B------:R-:W-:Y:S02]  /*12690*/  ISETP.GE.AND P4, PT, R33.reuse, R241.reuse, PT ;  /* 0x000000f12100720c */ /* 0x0c0fe40003f86270 */
[-C--:B------:R-:W-:Y:S02]  /*126a0*/  ISETP.GE.AND P0, PT, R33, R238.reuse, PT ;  /* 0x000000ee2100720c */ /* 0x080fe40003f06270 */
[C---:B------:R-:W-:Y:S02]  /*126b0*/  ISETP.GE.AND P2, PT, R29.reuse, R241, PT ;  /* 0x000000f11d00720c */ /* 0x040fe40003f46270 */
[----:B------:R-:W-:Y:S02]  /*126c0*/  ISETP.GE.AND P3, PT, R29, R238, PT ;  /* 0x000000ee1d00720c */ /* 0x000fe40003f66270 */
[----:B------:R-:W-:Y:S02]  /*126d0*/  I2FP.F32.S32 R31, R31 ;  /* 0x0000001f001f7245 */ /* 0x000fe40000201400 */
[----:B------:R-:W-:Y:S02]  /*126e0*/  I2FP.F32.S32 R22, R22 ;  /* 0x0000001600167245 */ /* 0x000fe40000201400 */
[-C--:B------:R-:W-:Y:S01]  /*126f0*/  ISETP.GE.OR P4, PT, R33, R240.reuse, !P4 ;  /* 0x000000f02100720c */ /* 0x080fe20006786670 */
[----:B------:R-:W-:Y:S01]  /*12700*/  FFMA.FTZ R164, R31, -UR14, R164 ;  /* 0x8000000e1fa47c23 */ /* 0x000fe200080100a4 */
[----:B------:R-:W-:Y:S01]  /*12710*/  ISETP.GE.OR P0, PT, R33, R237, !P0 ;  /* 0x000000ed2100720c */ /* 0x000fe20004706670 */
[----:B------:R-:W-:Y:S01]  /*12720*/  FFMA.FTZ R171, R22, -UR14, R171 ;  /* 0x8000000e16ab7c23 */ /* 0x000fe200080100ab */
[C---:B------:R-:W-:Y:S01]  /*12730*/  IADD3 R35, R239.reuse, -R33, RZ ;  /* 0x80000021ef237210 */ /* 0x040fe20007ffe0ff */
[----:B------:R-:W-:Y:S01]  /*12740*/  IMAD.IADD R33, R239, 0x1, -R29 ;  /* 0x00000001ef217824 */ /* 0x000fe200078e0a1d */
[C---:B------:R-:W-:Y:S02]  /*12750*/  ISETP.GE.OR P3, PT, R29.reuse, R237, !P3 ;  /* 0x000000ed1d00720c */ /* 0x040fe40005f66670 */
[----:B------:R-:W-:Y:S02]  /*12760*/  ISETP.GE.OR P2, PT, R29, R240, !P2 ;  /* 0x000000f01d00720c */ /* 0x000fe40005746670 */
[----:B------:R-:W-:Y:S02]  /*12770*/  IABS R3, R3 ;  /* 0x0000000300037213 */ /* 0x000fe40000000000 */
[----:B------:R-:W-:Y:S02]  /*12780*/  IADD3 R29, R242, -R30, RZ ;  /* 0x8000001ef21d7210 */ /* 0x000fe40007ffe0ff */
[----:B------:R-:W-:Y:S02]  /*12790*/  IADD3 R31, R4, 0x20, RZ ;  /* 0x00000020041f7810 */ /* 0x000fe40007ffe0ff */
[----:B------:R-:W-:Y:S02]  /*127a0*/  FSEL R22, R165, -INF , !P5 ;  /* 0xff800000a5167808 */ /* 0x000fe40006800000 */
[----:B------:R-:W-:Y:S02]  /*127b0*/  FSEL R170, R170, -INF , !P4 ;  /* 0xff800000aaaa7808 */ /* 0x000fe40006000000 */
[----:B------:R-:W-:Y:S02]  /*127c0*/  I2FP.F32.S32 R3, R3 ;  /* 0x0000000300037245 */ /* 0x000fe40000201400 */
[C---:B------:R-:W-:Y:S02]  /*127d0*/  ISETP.GE.AND P4, PT, R34.reuse, R238, PT ;  /* 0x000000ee2200720c */ /* 0x040fe40003f86270 */
[----:B------:R-:W-:Y:S01]  /*127e0*/  ISETP.GE.AND P5, PT, R34, R241, PT ;  /* 0x000000f12200720c */ /* 0x000fe20003fa6270 */
[----:B------:R-:W-:Y:S01]  /*127f0*/  FFMA.FTZ R15, R3, -UR14, R15 ;  /* 0x8000000e030f7c23 */ /* 0x000fe2000801000f */
[----:B------:R-:W-:Y:S01]  /*12800*/  IABS R29, R29 ;  /* 0x0000001d001d7213 */ /* 0x000fe20000000000 */
[----:B------:R-:W-:Y:S01]  /*12810*/  VIADD R3, R4, 0x30 ;  /* 0x0000003004037836 */ /* 0x000fe20000000000 */
[----:B------:R-:W-:Y:S02]  /*12820*/  IADD3 R165, R242, -R31, RZ ;  /* 0x8000001ff2a57210 */ /* 0x000fe40007ffe0ff */
[----:B------:R-:W-:Y:S02]  /*12830*/  IABS R33, R33 ;  /* 0x0000002100217213 */ /* 0x000fe40000000000 */
[C---:B------:R-:W-:Y:S02]  /*12840*/  ISETP.GE.OR P4, PT, R34.reuse, R237, !P4 ;  /* 0x000000ed2200720c */ /* 0x040fe40006786670 */
[----:B------:R-:W-:Y:S02]  /*12850*/  ISETP.GE.OR P5, PT, R34, R240, !P5 ;  /* 0x000000f02200720c */ /* 0x000fe40006fa6670 */
[----:B------:R-:W-:Y:S02]  /*12860*/  I2FP.F32.S32 R29, R29 ;  /* 0x0000001d001d7245 */ /* 0x000fe40000201400 */
[----:B------:R-:W-:Y:S02]  /*12870*/  I2FP.F32.S32 R33, R33 ;  /* 0x0000002100217245 */ /* 0x000fe40000201400 */
[----:B------:R-:W-:Y:S01]  /*12880*/  IABS R34, R165 ;  /* 0x000000a500227213 */ /* 0x000fe20000000000 */
[----:B------:R-:W-:Y:S01]  /*12890*/  FFMA.FTZ R19, R29, -UR14, R19 ;  /* 0x8000000e1d137c23 */ /* 0x000fe20008010013 */
[C---:B------:R-:W-:Y:S01]  /*128a0*/  IADD3 R29, R4.reuse, 0x29, RZ ;  /* 0x00000029041d7810 */ /* 0x040fe20007ffe0ff */
[----:B------:R-:W-:Y:S01]  /*128b0*/  FFMA.FTZ R14, R33, -UR14, R14 ;  /* 0x8000000e210e7c23 */ /* 0x000fe2000801000e */
[----:B------:R-:W-:Y:S01]  /*128c0*/  I2FP.F32.S32 R34, R34 ;  /* 0x0000002200227245 */ /* 0x000fe20000201400 */
[----:B------:R-:W-:Y:S01]  /*128d0*/  VIADD R33, R4, 0x28 ;  /* 0x0000002804217836 */ /* 0x000fe20000000000 */
[----:B------:R-:W-:Y:S02]  /*128e0*/  IADD3 R184, R242, -R3, RZ ;  /* 0x80000003f2b87210 */ /* 0x000fe40007ffe0ff */
[----:B------:R-:W-:Y:S01]  /*128f0*/  FSEL R200, R12, -INF , !P2 ;  /* 0xff8000000cc87808 */ /* 0x000fe20005000000 */
[----:B------:R-:W-:Y:S01]  /*12900*/  FFMA.FTZ R18, R34, -UR14, R18 ;  /* 0x8000000e22127c23 */ /* 0x000fe20008010012 */
[-C--:B------:R-:W-:Y:S01]  /*12910*/  ISETP.GE.AND P2, PT, R32, R241.reuse, PT ;  /* 0x000000f12000720c */ /* 0x080fe20003f46270 */
[C---:B------:R-:W-:Y:S01]  /*12920*/  IMAD.IADD R34, R242.reuse, 0x1, -R33 ;  /* 0x00000001f2227824 */ /* 0x040fe200078e0a21 */
[----:B------:R-:W-:Y:S01]  /*12930*/  FSEL R202, R13, -INF , !P5 ;  /* 0xff8000000dca7808 */ /* 0x000fe20006800000 */
[----:B------:R-:W-:Y:S01]  /*12940*/  IMAD.IADD R13, R242, 0x1, -R29 ;  /* 0x00000001f20d7824 */ /* 0x000fe200078e0a1d */
[----:B------:R-:W-:Y:S02]  /*12950*/  IABS R184, R184 ;  /* 0x000000b800b87213 */ /* 0x000fe40000000000 */
[----:B------:R-:W-:Y:S02]  /*12960*/  FSEL R12, R164, -INF , !P6 ;  /* 0xff800000a40c7808 */ /* 0x000fe40007000000 */
[C---:B------:R-:W-:Y:S02]  /*12970*/  ISETP.GE.OR P2, PT, R32.reuse, R240, !P2 ;  /* 0x000000f02000720c */ /* 0x040fe40005746670 */
[C---:B------:R-:W-:Y:S02]  /*12980*/  ISETP.GE.AND P5, PT, R32.reuse, R238, PT ;  /* 0x000000ee2000720c */ /* 0x040fe40003fa6270 */
[----:B------:R-:W-:Y:S02]  /*12990*/  ISETP.GE.AND P6, PT, R5, R241, PT ;  /* 0x000000f10500720c */ /* 0x000fe40003fc6270 */
[----:B------:R-:W-:Y:S02]  /*129a0*/  I2FP.F32.S32 R184, R184 ;  /* 0x000000b800b87245 */ /* 0x000fe40000201400 */
[----:B------:R-:W-:Y:S02]  /*129b0*/  FSEL R201, R173, -INF , !P2 ;  /* 0xff800000adc97808 */ /* 0x000fe40005000000 */
[----:B------:R-:W-:Y:S01]  /*129c0*/  ISETP.GE.OR P5, PT, R32, R237, !P5 ;  /* 0x000000ed2000720c */ /* 0x000fe20006fa6670 */
[----:B------:R-:W-:Y:S01]  /*129d0*/  FFMA.FTZ R184, R184, -UR14, R175 ;  /* 0x8000000eb8b87c23 */ /* 0x000fe200080100af */
[----:B------:R-:W-:Y:S02]  /*129e0*/  IABS R34, R34 ;  /* 0x0000002200227213 */ /* 0x000fe40000000000 */
[C---:B------:R-:W-:Y:S02]  /*129f0*/  ISETP.GE.OR P6, PT, R5.reuse, R240, !P6 ;  /* 0x000000f00500720c */ /* 0x040fe400077c6670 */
[----:B------:R-:W-:Y:S02]  /*12a00*/  IABS R13, R13 ;  /* 0x0000000d000d7213 */ /* 0x000fe40000000000 */
[----:B------:R-:W-:Y:S02]  /*12a10*/  ISETP.GE.AND P2, PT, R5, R238, PT ;  /* 0x000000ee0500720c */ /* 0x000fe40003f46270 */
[C---:B------:R-:W-:Y:S02]  /*12a20*/  IADD3 R32, R239.reuse, -R32, RZ ;  /* 0x80000020ef207210 */ /* 0x040fe40007ffe0ff */
[----:B------:R-:W-:Y:S02]  /*12a30*/  I2FP.F32.S32 R34, R34 ;  /* 0x0000002200227245 */ /* 0x000fe40000201400 */
[----:B------:R-:W-:Y:S02]  /*12a40*/  FSEL R175, R14, -INF , !P3 ;  /* 0xff8000000eaf7808 */ /* 0x000fe40005800000 */
[----:B------:R-:W-:Y:S01]  /*12a50*/  FSEL R203, R174, -INF , !P6 ;  /* 0xff800000aecb7808 */ /* 0x000fe20007000000 */
[----:B------:R-:W-:Y:S01]  /*12a60*/  FFMA.FTZ R20, R34, -UR14, R20 ;  /* 0x8000000e22147c23 */ /* 0x000fe20008010014 */
[----:B------:R-:W-:Y:S02]  /*12a70*/  I2FP.F32.S32 R13, R13 ;  /* 0x0000000d000d7245 */ /* 0x000fe40000201400 */
[----:B------:R-:W-:Y:S02]  /*12a80*/  IADD3 R14, R239, -R33, RZ ;  /* 0x80000021ef0e7210 */ /* 0x000fe40007ffe0ff */
[----:B------:R-:W-:Y:S01]  /*12a90*/  FSEL R174, R15, -INF , !P4 ;  /* 0xff8000000fae7808 */ /* 0x000fe20006000000 */
[----:B------:R-:W-:Y:S01]  /*12aa0*/  FFMA.FTZ R21, R13, -UR14, R21 ;  /* 0x8000000e0d157c23 */ /* 0x000fe20008010015 */
[----:B------:R-:W-:Y:S02]  /*12ab0*/  ISETP.GE.OR P2, PT, R5, R237, !P2 ;  /* 0x000000ed0500720c */ /* 0x000fe40005746670 */
[----:B------:R-:W-:Y:S02]  /*12ac0*/  IABS R32, R32 ;  /* 0x0000002000207213 */ /* 0x000fe40000000000 */
[----:B------:R-:W-:Y:S02]  /*12ad0*/  ISETP.GE.AND P3, PT, R33, R241, PT ;  /* 0x000000f12100720c */ /* 0x000fe40003f66270 */
[----:B------:R-:W-:Y:S02]  /*12ae0*/  IABS R35, R35 ;  /* 0x0000002300237213 */ /* 0x000fe40000000000 */
[----:B------:R-:W-:Y:S02]  /*12af0*/  ISETP.GE.AND P4, PT, R29, R241, PT ;  /* 0x000000f11d00720c */ /* 0x000fe40003f86270 */
[----:B------:R-:W-:Y:S02]  /*12b00*/  IADD3 R5, R239, -R5, RZ ;  /* 0x80000005ef057210 */ /* 0x000fe40007ffe0ff */
        /* <DEDUP_REMOVED lines=9> */
[----:B------:R-:W-:Y:S02]  /*12ba0*/  I2FP.F32.S32 R14, R14 ;  /* 0x0000000e000e7245 */ /* 0x000fe40000201400 */
[----:B------:R-:W-:Y:S02]  /*12bb0*/  FSEL R171, R171, -INF , !P1 ;  /* 0xff800000abab7808 */ /* 0x000fe40004800000 */
[----:B------:R-:W-:Y:S01]  /*12bc0*/  FSEL R190, R20, -INF , !P3 ;  /* 0xff80000014be7808 */ /* 0x000fe20005800000 */
[----:B------:R-:W-:Y:S01]  /*12bd0*/  FFMA.FTZ R9, R14, -UR14, R9 ;  /* 0x8000000e0e097c23 */ /* 0x000fe20008010009 */
[----:B------:R-:W-:Y:S02]  /*12be0*/  FSEL R189, R21, -INF , !P4 ;  /* 0xff80000015bd7808 */ /* 0x000fe40006000000 */
[----:B------:R-:W-:Y:S02]  /*12bf0*/  I2FP.F32.S32 R5, R5 ;  /* 0x0000000500057245 */ /* 0x000fe40000201400 */
[CC--:B------:R-:W-:Y:S02]  /*12c00*/  ISETP.GE.AND P3, PT, R3.reuse, R241.reuse, PT ;  /* 0x000000f10300720c */ /* 0x0c0fe40003f66270 */
[----:B------:R-:W-:Y:S01]  /*12c10*/  ISETP.GE.AND P4, PT, R3, R238, PT ;  /* 0x000000ee0300720c */ /* 0x000fe20003f86270 */
[----:B------:R-:W-:Y:S01]  /*12c20*/  FFMA.FTZ R17, R5, -UR14, R17 ;  /* 0x8000000e05117c23 */ /* 0x000fe20008010011 */
[-C--:B------:R-:W-:Y:S02]  /*12c30*/  ISETP.GE.AND P1, PT, R31, R241.reuse, PT ;  /* 0x000000f11f00720c */ /* 0x080fe40003f26270 */
[----:B------:R-:W-:Y:S02]  /*12c40*/  ISETP.GE.AND P6, PT, R30, R241, PT ;  /* 0x000000f11e00720c */ /* 0x000fe40003fc6270 */
[CC--:B------:R-:W-:Y:S02]  /*12c50*/  ISETP.GE.OR P3, PT, R3.reuse, R240.reuse, !P3 ;  /* 0x000000f00300720c */ /* 0x0c0fe40005f66670 */
[----:B------:R-:W-:Y:S02]  /*12c60*/  ISETP.GE.OR P4, PT, R3, R237, !P4 ;  /* 0x000000ed0300720c */ /* 0x000fe40006786670 */
[----:B------:R-:W-:Y:S02]  /*12c70*/  IADD3 R14, R239, -R3, RZ ;  /* 0x80000003ef0e7210 */ /* 0x000fe40007ffe0ff */
[----:B------:R-:W-:Y:S02]  /*12c80*/  ISETP.GE.OR P1, PT, R31, R240, !P1 ;  /* 0x000000f01f00720c */ /* 0x000fe40004f26670 */
[----:B------:R-:W-:Y:S02]  /*12c90*/  IADD3 R3, R239, -R32, RZ ;  /* 0x80000020ef037210 */ /* 0x000fe40007ffe0ff */
[----:B------:R-:W-:Y:S02]  /*12ca0*/  FSEL R5, R172, -INF , !P0 ;  /* 0xff800000ac057808 */ /* 0x000fe40004000000 */
[C---:B------:R-:W-:Y:S02]  /*12cb0*/  ISETP.GE.AND P0, PT, R31.reuse, R238, PT ;  /* 0x000000ee1f00720c */ /* 0x040fe40003f06270 */
[----:B------:R-:W-:Y:S02]  /*12cc0*/  ISETP.GE.OR P6, PT, R30, R240, !P6 ;  /* 0x000000f01e00720c */ /* 0x000fe400077c6670 */
[----:B------:R-:W-:Y:S02]  /*12cd0*/  FSEL R250, R18, -INF , !P1 ;  /* 0xff80000012fa7808 */ /* 0x000fe40004800000 */
[C---:B------:R-:W-:Y:S02]  /*12ce0*/  ISETP.GE.AND P1, PT, R30.reuse, R238, PT ;  /* 0x000000ee1e00720c */ /* 0x040fe40003f26270 */
[----:B------:R-:W-:Y:S02]  /*12cf0*/  IABS R3, R3 ;  /* 0x0000000300037213 */ /* 0x000fe40000000000 */
[-C--:B------:R-:W-:Y:S01]  /*12d00*/  ISETP.GE.OR P0, PT, R31, R237.reuse, !P0 ;  /* 0x000000ed1f00720c */ /* 0x080fe20004706670 */
[----:B------:R-:W-:Y:S01]  /*12d10*/  IMAD.IADD R31, R239, 0x1, -R31 ;  /* 0x00000001ef1f7824 */ /* 0x000fe200078e0a1f */
[----:B------:R-:W-:Y:S02]  /*12d20*/  FSEL R191, R19, -INF , !P6 ;  /* 0xff80000013bf7808 */ /* 0x000fe40007000000 */
[----:B------:R-:W-:Y:S02]  /*12d30*/  FMNMX.FTZ R15, R25, R0, !PT ;  /* 0x00000000190f7209 */ /* 0x000fe40007810000 */
[----:B------:R-:W-:Y:S02]  /*12d40*/  ISETP.GE.OR P1, PT, R30, R237, !P1 ;  /* 0x000000ed1e00720c */ /* 0x000fe40004f26670 */
[----:B------:R-:W-:Y:S01]  /*12d50*/  IADD3 R19, R239, -R30, RZ ;  /* 0x8000001eef137210 */ /* 0x000fe20007ffe0ff */
[----:B------:R-:W-:Y:S01]  /*12d60*/  IMAD.IADD R30, R242, 0x1, -R32 ;  /* 0x00000001f21e7824 */ /* 0x000fe200078e0a20 */
[----:B------:R-:W-:Y:S02]  /*12d70*/  I2FP.F32.S32 R3, R3 ;  /* 0x0000000300037245 */ /* 0x000fe40000201400 */
[----:B------:R-:W-:Y:S02]  /*12d80*/  IABS R31, R31 ;  /* 0x0000001f001f7213 */ /* 0x000fe40000000000 */
[----:B------:R-:W-:Y:S01]  /*12d90*/  FMNMX.FTZ R15, R168, R15, !PT ;  /* 0x0000000fa80f7209 */ /* 0x000fe20007810000 */
[----:B------:R-:W-:Y:S01]  /*12da0*/  FFMA.FTZ R24, R3, -UR14, R24 ;  /* 0x8000000e03187c23 */ /* 0x000fe20008010018 */
[----:B------:R-:W-:Y:S02]  /*12db0*/  FMNMX.FTZ R3, R169, R2, !PT ;  /* 0x00000002a9037209 */ /* 0x000fe40007810000 */
[----:B------:R-:W-:Y:S02]  /*12dc0*/  IABS R30, R30 ;  /* 0x0000001e001e7213 */ /* 0x000fe40000000000 */
        /* <DEDUP_REMOVED lines=8> */
[----:B------:R-:W-:Y:S02]  /*12e50*/  FMNMX.FTZ R15, R170, R15, !PT ;  /* 0x0000000faa0f7209 */ /* 0x000fe40007810000 */
[----:B------:R-:W-:Y:S02]  /*12e60*/  FMNMX.FTZ R3, R171, R3, !PT ;  /* 0x00000003ab037209 */ /* 0x000fe40007810000 */
[----:B------:R-:W-:Y:S02]  /*12e70*/  ISETP.GE.OR P2, PT, R32, R240, !P2 ;  /* 0x000000f02000720c */ /* 0x000fe40005746670 */
[----:B------:R-:W-:Y:S02]  /*12e80*/  FMNMX.FTZ R15, R200, R15, !PT ;  /* 0x0000000fc80f7209 */ /* 0x000fe40007810000 */
[----:B------:R-:W-:Y:S02]  /*12e90*/  IADD3 R13, R4, 0x38, RZ ;  /* 0x00000038040d7810 */ /* 0x000fe40007ffe0ff */
[----:B------:R-:W-:Y:S02]  /*12ea0*/  FSEL R188, R6, -INF , !P0 ;  /* 0xff80000006bc7808 */ /* 0x000fe40004000000 */
[----:B------:R-:W-:Y:S01]  /*12eb0*/  FMNMX.FTZ R6, R5, R3, !PT ;  /* 0x0000000305067209 */ /* 0x000fe20007810000 */
[--C-:B------:R-:W-:Y:S01]  /*12ec0*/  IMAD.IADD R18, R242, 0x1, -R13.reuse ;  /* 0x00000001f2127824 */ /* 0x100fe200078e0a0d */
[----:B------:R-:W-:Y:S01]  /*12ed0*/  IABS R14, R14 ;  /* 0x0000000e000e7213 */ /* 0x000fe20000000000 */
[----:B------:R-:W-:Y:S01]  /*12ee0*/  IMAD.IADD R3, R239, 0x1, -R13 ;  /* 0x00000001ef037824 */ /* 0x000fe200078e0a0d */
[----:B------:R-:W-:Y:S02]  /*12ef0*/  FSEL R183, R27, -INF , !P2 ;  /* 0xff8000001bb77808 */ /* 0x000fe40005000000 */
[----:B------:R-:W-:Y:S02]  /*12f00*/  IABS R19, R19 ;  /* 0x0000001300137213 */ /* 0x000fe40000000000 */
[----:B------:R-:W-:Y:S02]  /*12f10*/  FMNMX.FTZ R15, R202, R15, !PT ;  /* 0x0000000fca0f7209 */ /* 0x000fe40007810000 */
[C---:B------:R-:W-:Y:S02]  /*12f20*/  ISETP.GE.AND P0, PT, R13.reuse, R241, PT ;  /* 0x000000f10d00720c */ /* 0x040fe40003f06270 */
        /* <DEDUP_REMOVED lines=8> */
[----:B------:R-:W-:Y:S02]  /*12fb0*/  ISETP.GE.OR P2, PT, R13, R237, !P2 ;  /* 0x000000ed0d00720c */ /* 0x000fe40005746670 */
[----:B------:R-:W-:Y:S01]  /*12fc0*/  FSEL R173, R16, -INF , !P5 ;  /* 0xff80000010ad7808 */ /* 0x000fe20006800000 */
[----:B------:R-:W-:Y:S01]  /*12fd0*/  IMAD.IADD R16, R239, 0x1, -R29 ;  /* 0x00000001ef107824 */ /* 0x000fe200078e0a1d */
[----:B------:R-:W-:Y:S02]  /*12fe0*/  FMNMX.FTZ R13, R174, R6, !PT ;  /* 0x00000006ae0d7209 */ /* 0x000fe40007810000 */
[----:B------:R-:W-:Y:S02]  /*12ff0*/  FMNMX.FTZ R14, R203, R15, !PT ;  /* 0x0000000fcb0e7209 */ /* 0x000fe40007810000 */
[----:B------:R-:W-:Y:S02]  /*13000*/  FMNMX.FTZ R13, R173, R13, !PT ;  /* 0x0000000dad0d7209 */ /* 0x000fe40007810000 */
[----:B------:R-:W-:Y:S02]  /*13010*/  IADD3 R4, R4, 0x39, RZ ;  /* 0x0000003904047810 */ /* 0x000fe40007ffe0ff */
[----:B------:R-:W-:Y:S02]  /*13020*/  IABS R16, R16 ;  /* 0x0000001000107213 */ /* 0x000fe40000000000 */
[----:B------:R-:W-:Y:S01]  /*13030*/  FMNMX.FTZ R14, R250, R14, !PT ;  /* 0x0000000efa0e7209 */ /* 0x000fe20007810000 */
[----:B------:R-:W-:Y:S01]  /*13040*/  IMAD.IADD R17, R242, 0x1, -R4 ;  /* 0x00000001f2117824 */ /* 0x000fe200078e0a04 */
[----:B------:R-:W-:Y:S02]  /*13050*/  ISETP.GE.AND P6, PT, R33, R238, PT ;  /* 0x000000ee2100720c */ /* 0x000fe40003fc6270 */
[----:B------:R-:W-:Y:S02]  /*13060*/  FMNMX.FTZ R13, R172, R13, !PT ;  /* 0x0000000dac0d7209 */ /* 0x000fe40007810000 */
[----:B------:R-:W-:Y:S02]  /*13070*/  FSEL R187, R7, -INF , !P1 ;  /* 0xff80000007bb7808 */ /* 0x000fe40004800000 */
[----:B------:R-:W-:Y:S02]  /*13080*/  IADD3 R7, R239, -R4, RZ ;  /* 0x80000004ef077210 */ /* 0x000fe40007ffe0ff */
[----:B------:R-:W-:Y:S02]  /*13090*/  I2FP.F32.S32 R16, R16 ;  /* 0x0000001000107245 */ /* 0x000fe40000201400 */
[----:B------:R-:W-:Y:S02]  /*130a0*/  FMNMX.FTZ R14, R191, R14, !PT ;  /* 0x0000000ebf0e7209 */ /* 0x000fe40007810000 */
[----:B------:R-:W-:Y:S01]  /*130b0*/  ISETP.GE.OR P6, PT, R33, R237, !P6 ;  /* 0x000000ed2100720c */ /* 0x000fe200077c6670 */
[----:B------:R-:W-:Y:S01]  /*130c0*/  FFMA.FTZ R8, R16, -UR14, R8 ;  /* 0x8000000e10087c23 */ /* 0x000fe20008010008 */
[----:B------:R-:W-:Y:S02]  /*130d0*/  IABS R18, R18 ;  /* 0x0000001200127213 */ /* 0x000fe40000000000 */
[C---:B------:R-:W-:Y:S02]  /*130e0*/  ISETP.GE.AND P5, PT, R29.reuse, R238, PT ;  /* 0x000000ee1d00720c */ /* 0x040fe40003fa6270 */
[----:B------:R-:W-:Y:S02]  /*130f0*/  FMNMX.FTZ R13, R188, R13, !PT ;  /* 0x0000000dbc0d7209 */ /* 0x000fe40007810000 */
[----:B------:R-:W-:Y:S02]  /*13100*/  IABS R7, R7 ;  /* 0x0000000700077213 */ /* 0x000fe40000000000 */
[----:B------:R-:W-:Y:S02]  /*13110*/  FMNMX.FTZ R6, R190, R14, !PT ;  /* 0x0000000ebe067209 */ /* 0x000fe40007810000 */
[----:B------:R-:W-:Y:S02]  /*13120*/  I2FP.F32.S32 R18, R18 ;  /* 0x0000001200127245 */ /* 0x000fe40000201400 */
[----:B------:R-:W-:Y:S02]  /*13130*/  ISETP.GE.OR P5, PT, R29, R237, !P5 ;  /* 0x000000ed1d00720c */ /* 0x000fe40006fa6670 */
[----:B------:R-:W-:Y:S01]  /*13140*/  IABS R17, R17 ;  /* 0x0000001100117213 */ /* 0x000fe20000000000 */
[----:B------:R-:W-:Y:S01]  /*13150*/  FFMA.FTZ R28, R18, -UR14, R28 ;  /* 0x8000000e121c7c23 */ /* 0x000fe2000801001c */
[----:B------:R-:W-:Y:S02]  /*13160*/  FMNMX.FTZ R13, R187, R13, !PT ;  /* 0x0000000dbb0d7209 */ /* 0x000fe40007810000 */
[----:B------:R-:W-:Y:S01]  /*13170*/  FSEL R186, R9, -INF , !P6 ;  /* 0xff80000009ba7808 */ /* 0x000fe20007000000 */
[----:B------:R-:W-:Y:S01]  /*13180*/  IMAD.MOV.U32 R9, RZ, RZ, R7 ;  /* 0x000000ffff097224 */ /* 0x000fe200078e0007 */
[----:B------:R-:W-:Y:S02]  /*13190*/  FSEL R184, R184, -INF , !P3 ;  /* 0xff800000b8b87808 */ /* 0x000fe40005800000 */
[----:B------:R-:W-:Y:S02]  /*131a0*/  FMNMX.FTZ R6, R189, R6, !PT ;  /* 0x00000006bd067209 */ /* 0x000fe40007810000 */
[----:B------:R-:W-:Y:S02]  /*131b0*/  IABS R3, R3 ;  /* 0x0000000300037213 */ /* 0x000fe40000000000 */
[----:B------:R-:W-:Y:S02]  /*131c0*/  ISETP.GE.AND P3, PT, R32, R238, PT ;  /* 0x000000ee2000720c */ /* 0x000fe40003f66270 */
[----:B------:R-:W-:Y:S02]  /*131d0*/  I2FP.F32.S32 R17, R17 ;  /* 0x0000001100117245 */ /* 0x000fe40000201400 */
[----:B------:R-:W-:Y:S02]  /*131e0*/  FMNMX.FTZ R7, R186, R13, !PT ;  /* 0x0000000dba077209 */ /* 0x000fe40007810000 */
[----:B------:R-:W-:Y:S01]  /*131f0*/  FSEL R185, R8, -INF , !P5 ;  /* 0xff80000008b97808 */ /* 0x000fe20006800000 */
[----:B------:R-:W-:Y:S01]  /*13200*/  FFMA.FTZ R26, R17, -UR14, R26 ;  /* 0x8000000e111a7c23 */ /* 0x000fe2000801001a */
[----:B------:R-:W-:Y:S01]  /*13210*/  FMNMX.FTZ R6, R184, R6, !PT ;  /* 0x00000006b8067209 */ /* 0x000fe20007810000 */
[----:B------:R-:W-:Y:S01]  /*13220*/  LDSM.16.MT88.4 R16, [R228+0x10000] ;  /* 0x01000000e410783b */ /* 0x000fe20000004200 */
[----:B------:R-:W-:Y:S02]  /*13230*/  I2FP.F32.S32 R8, R3 ;  /* 0x0000000300087245 */ /* 0x000fe40000201400 */
[----:B------:R-:W-:Y:S02]  /*13240*/  ISETP.GE.AND P1, PT, R4, R241, PT ;  /* 0x000000f10400720c */ /* 0x000fe40003f26270 */
[----:B------:R-:W-:Y:S01]  /*13250*/  I2FP.F32.S32 R3, R9 ;  /* 0x0000000900037245 */ /* 0x000fe20000201400 */
[----:B------:R-:W-:Y:S01]  /*13260*/  FFMA.FTZ R11, R8, -UR14, R11 ;  /* 0x8000000e080b7c23 */ /* 0x000fe2000801000b */
[----:B------:R-:W-:Y:S02]  /*13270*/  ISETP.GE.OR P3, PT, R32, R237, !P3 ;  /* 0x000000ed2000720c */ /* 0x000fe40005f66670 */
[----:B------:R-:W-:Y:S01]  /*13280*/  FSEL R179, R23, -INF , !P4 ;  /* 0xff80000017b37808 */ /* 0x000fe20006000000 */
[----:B------:R-:W-:Y:S01]  /*13290*/  FFMA.FTZ R10, R3, -UR14, R10 ;  /* 0x8000000e030a7c23 */ /* 0x000fe2000801000a */
[----:B------:R-:W-:Y:S01]  /*132a0*/  FMNMX.FTZ R9, R185, R7, !PT ;  /* 0x00000007b9097209 */ /* 0x000fe20007810000 */
[----:B------:R-:W-:Y:S01]  /*132b0*/  LDSM.16.MT88.4 R32, [R225+0x10000] ;  /* 0x01000000e120783b */ /* 0x000fe20000004200 */
[----:B------:R-:W-:Y:S02]  /*132c0*/  FSEL R182, R28, -INF , !P0 ;  /* 0xff8000001cb67808 */ /* 0x000fe40004000000 */
[----:B------:R-:W-:Y:S02]  /*132d0*/  ISETP.GE.OR P1, PT, R4, R240, !P1 ;  /* 0x000000f00400720c */ /* 0x000fe40004f26670 */
[----:B------:R-:W-:Y:S02]  /*132e0*/  FMNMX.FTZ R6, R183, R6, !PT ;  /* 0x00000006b7067209 */ /* 0x000fe40007810000 */
[----:B------:R-:W-:Y:S02]  /*132f0*/  FSEL R178, R24, -INF , !P3 ;  /* 0xff80000018b27808 */ /* 0x000fe40005800000 */
        /* <DEDUP_REMOVED lines=44> */
[----:B------:R-:W-:Y:S01]  /*135c0*/  FFMA.FTZ R207, R172, UR4, -R177 ;  /* 0x00000004accf7c23 */ /* 0x000fe200080108b1 */
[--C-:B------:R-:W-:Y:S01]  /*135d0*/  FFMA.FTZ R184, R184, UR4, -R181.reuse ;  /* 0x00000004b8b87c23 */ /* 0x100fe200080108b5 */
[--C-:B------:R-:W-:Y:S01]  /*135e0*/  FFMA.FTZ R183, R183, UR4, -R181.reuse ;  /* 0x00000004b7b77c23 */ /* 0x100fe200080108b5 */
[----:B------:R-:W-:Y:S03]  /*135f0*/  LDSM.16.MT88.4 R172, [R226+0x14800] ;  /* 0x01480000e2ac783b */ /* 0x000fe60000004200 */
[----:B------:R-:W2:Y:S01]  /*13600*/  MUFU.EX2 R196, R196 ;  /* 0x000000c400c47308 */ /* 0x000ea20000000800 */
[----:B------:R-:W-:Y:S01]  /*13610*/  FFMA.FTZ R182, R182, UR4, -R181 ;  /* 0x00000004b6b67c23 */ /* 0x000fe200080108b5 */
[--C-:B------:R-:W-:Y:S01]  /*13620*/  FFMA.FTZ R179, R179, UR4, -R177.reuse ;  /* 0x00000004b3b37c23 */ /* 0x100fe200080108b1 */
[--C-:B------:R-:W-:Y:S01]  /*13630*/  FFMA.FTZ R178, R178, UR4, -R177.reuse ;  /* 0x00000004b2b27c23 */ /* 0x100fe200080108b1 */
[----:B------:R-:W-:Y:S01]  /*13640*/  FFMA.FTZ R176, R176, UR4, -R177 ;  /* 0x00000004b0b07c23 */ /* 0x000fe200080108b1 */
[--C-:B------:R-:W-:Y:S01]  /*13650*/  FFMA.FTZ R200, R200, UR4, -R181.reuse ;  /* 0x00000004c8c87c23 */ /* 0x100fe200080108b5 */
[--C-:B------:R-:W-:Y:S01]  /*13660*/  FFMA.FTZ R203, R203, UR4, -R181.reuse ;  /* 0x00000004cbcb7c23 */ /* 0x100fe200080108b5 */
[----:B------:R-:W-:Y:S03]  /*13670*/  FFMA.FTZ R189, R189, UR4, -R181 ;  /* 0x00000004bdbd7c23 */ /* 0x000fe600080108b5 */
[----:B------:R-:W-:Y:S01]  /*13680*/  MUFU.EX2 R195, R195 ;  /* 0x000000c300c37308 */ /* 0x000fe20000000800 */
[----:B------:R-:W-:Y:S01]  /*13690*/  FFMA.FTZ R185, R185, UR4, -R177 ;  /* 0x00000004b9b97c23 */ /* 0x000fe200080108b1 */
[--C-:B------:R-:W-:Y:S01]  /*136a0*/  FFMA.FTZ R250, R250, UR4, -R181.reuse ;  /* 0x00000004fafa7c23 */ /* 0x100fe200080108b5 */
[--C-:B------:R-:W-:Y:S01]  /*136b0*/  FFMA.FTZ R251, R191, UR4, -R181.reuse ;  /* 0x00000004bffb7c23 */ /* 0x100fe200080108b5 */
[----:B------:R-:W-:Y:S01]  /*136c0*/  FFMA.FTZ R252, R190, UR4, -R181 ;  /* 0x00000004befc7c23 */ /* 0x000fe200080108b5 */
[--C-:B------:R-:W-:Y:S01]  /*136d0*/  FFMA.FTZ R188, R188, UR4, -R177.reuse ;  /* 0x00000004bcbc7c23 */ /* 0x100fe200080108b1 */
[--C-:B------:R-:W-:Y:S01]  /*136e0*/  FFMA.FTZ R187, R187, UR4, -R177.reuse ;  /* 0x00000004bbbb7c23 */ /* 0x100fe200080108b1 */
[--C-:B------:R-:W-:Y:S03]  /*136f0*/  FFMA.FTZ R186, R186, UR4, -R177.reuse ;  /* 0x00000004baba7c23 */ /* 0x100fe600080108b1 */
[----:B------:R-:W3:Y:S01]  /*13700*/  MUFU.EX2 R194, R194 ;  /* 0x000000c200c27308 */ /* 0x000ee20000000800 */
[----:B--2---:R-:W-:Y:S01]  /*13710*/  F2FP.BF16.F32.PACK_AB R168, R196, R198 ;  /* 0x000000c6c4a8723e */ /* 0x004fe200000010ff */
[----:B------:R-:W-:Y:S01]  /*13720*/  FFMA.FTZ R177, R165, UR4, -R177 ;  /* 0x00000004a5b17c23 */ /* 0x000fe200080108b1 */
[----:B------:R-:W-:Y:S07]  /*13730*/  PLOP3.LUT P0, PT, PT, PT, UP0, 0x80, 0x0 ;  /* 0x000000000000781c */ /* 0x000fee0003f0f008 */
        /* <DEDUP_REMOVED lines=32> */
[C---:B------:R-:W-:Y:S01]  /*13940*/  FMUL.FTZ R16, R2.reuse, R148 ;  /* 0x0000009402107220 */ /* 0x040fe20000410000 */
[C---:B-1----:R-:W-:Y:S01]  /*13950*/  HMMA.16816.F32.BF16 R12, R168.reuse, R24, R12 ;  /* 0x00000018a80c723c */ /* 0x042fe2000004180c */
[----:B------:R-:W1:Y:S03]  /*13960*/  LDSM.16.MT88.4 R144, [R226+0x12000] ;  /* 0x01200000e290783b */ /* 0x000e660000004200 */
        /* <DEDUP_REMOVED lines=24> */
[----:B------:R-:W-:Y:S01]  /*13af0*/  FMUL.FTZ R37, R2, R37 ;  /* 0x0000002502257220 */ /* 0x000fe20000410000 */
[C---:B------:R-:W-:Y:S01]  /*13b00*/  FMUL.FTZ R38, R0.reuse, R38 ;  /* 0x0000002600267220 */ /* 0x040fe20000410000 */
[C---:B------:R-:W-:Y:S01]  /*13b10*/  FMUL.FTZ R39, R0.reuse, R39 ;  /* 0x0000002700277220 */ /* 0x040fe20000410000 */
[C---:B--2---:R-:W-:Y:S01]  /*13b20*/  HMMA.16816.F32.BF16 R28, R168.reuse, R160, R28 ;  /* 0x000000a0a81c723c */ /* 0x044fe2000004181c */
[----:B------:R-:W-:Y:S04]  /*13b30*/  MUFU.EX2 R252, R252 ;  /* 0x000000fc00fc7308 */ /* 0x000fe80000000800 */
[C---:B------:R-:W-:Y:S01]  /*13b40*/  FMUL.FTZ R34, R0.reuse, R134 ;  /* 0x0000008600227220 */ /* 0x040fe20000410000 */
[----:B------:R-:W-:Y:S01]  /*13b50*/  FMUL.FTZ R35, R0, R135 ;  /* 0x0000008700237220 */ /* 0x000fe20000410000 */
[C---:B------:R-:W-:Y:S01]  /*13b60*/  FMUL.FTZ R40, R2.reuse, R40 ;  /* 0x0000002802287220 */ /* 0x040fe20000410000 */
[----:B------:R-:W2:Y:S03]  /*13b70*/  LDSM.16.MT88.4 R132, [R224+0x12000] ;  /* 0x01200000e084783b */ /* 0x000ea60000004200 */
[----:B------:R-:W-:Y:S01]  /*13b80*/  MUFU.EX2 R200, R200 ;  /* 0x000000c800c87308 */ /* 0x000fe20000000800 */
[----:B------:R-:W-:Y:S01]  /*13b90*/  FMUL.FTZ R41, R2, R41 ;  /* 0x0000002902297220 */ /* 0x000fe20000410000 */
[C---:B------:R-:W-:Y:S01]  /*13ba0*/  FMUL.FTZ R42, R0.reuse, R42 ;  /* 0x0000002a002a7220 */ /* 0x040fe20000410000 */
[C---:B------:R-:W-:Y:S03]  /*13bb0*/  HMMA.16816.F32.BF16 R32, R168.reuse, R162, R32 ;  /* 0x000000a2a820723c */ /* 0x040fe60000041820 */
[----:B------:R-:W-:Y:S01]  /*13bc0*/  FMUL.FTZ R43, R0, R43 ;  /* 0x0000002b002b7220 */ /* 0x000fe20000410000 */
[----:B------:R-:W-:Y:S01]  /*13bd0*/  LDSM.16.MT88.4 R160, [R225+0x12800] ;  /* 0x01280000e1a0783b */ /* 0x000fe20000004200 */
[C---:B------:R-:W-:Y:S01]  /*13be0*/  FMUL.FTZ R44, R2.reuse, R44 ;  /* 0x0000002c022c7220 */ /* 0x040fe20000410000 */
[C---:B---3--:R-:W-:Y:S01]  /*13bf0*/  HMMA.16816.F32.BF16 R36, R168.reuse, R152, R36 ;  /* 0x00000098a824723c */ /* 0x048fe20000041824 */
[----:B------:R-:W-:Y:S04]  /*13c00*/  MUFU.EX2 R203, R203 ;  /* 0x000000cb00cb7308 */ /* 0x000fe80000000800 */
[----:B------:R-:W-:Y:S01]  /*13c10*/  FMUL.FTZ R45, R2, R45 ;  /* 0x0000002d022d7220 */ /* 0x000fe20000410000 */
[C---:B------:R-:W-:Y:S01]  /*13c20*/  HMMA.16816.F32.BF16 R40, R168.reuse, R154, R40 ;  /* 0x0000009aa828723c */ /* 0x040fe20000041828 */
[----:B------:R-:W-:Y:S04]  /*13c30*/  LDSM.16.MT88.4 R152, [R224+0x10800] ;  /* 0x01080000e098783b */ /* 0x000fe80000004200 */
[----:B------:R-:W-:Y:S01]  /*13c40*/  MUFU.EX2 R205, R205 ;  /* 0x000000cd00cd7308 */ /* 0x000fe20000000800 */
[C---:B------:R-:W-:Y:S01]  /*13c50*/  FMUL.FTZ R46, R0.reuse, R46 ;  /* 0x0000002e002e7220 */ /* 0x040fe20000410000 */
[----:B------:R-:W-:Y:S01]  /*13c60*/  FMUL.FTZ R47, R0, R47 ;  /* 0x0000002f002f7220 */ /* 0x000fe20000410000 */
[C---:B------:R-:W-:Y:S03]  /*13c70*/  FMUL.FTZ R48, R2.reuse, R48 ;  /* 0x0000003002307220 */ /* 0x040fe60000410000 */
[----:B------:R-:W-:Y:S01]  /*13c80*/  FMUL.FTZ R49, R2, R49 ;  /* 0x0000003102317220 */ /* 0x000fe20000410000 */
        /* <DEDUP_REMOVED lines=28> */
[C---:B--2---:R-:W-:Y:S02]  /*13e50*/  HMMA.16816.F32.BF16 R60, R168.reuse, R132, R60 ;  /* 0x00000084a83c723c */ /* 0x044fe4000004183c */
[----:B------:R-:W-:Y:S01]  /*13e60*/  MUFU.EX2 R251, R251 ;  /* 0x000000fb00fb7308 */ /* 0x000fe20000000800 */
        /* <DEDUP_REMOVED lines=33> */
[C---:B------:R-:W-:Y:S01]  /*14080*/  FMUL.FTZ R92, R2.reuse, R92 ;  /* 0x0000005c025c7220 */ /* 0x040fe20000410000 */
        /* <DEDUP_REMOVED lines=32> */
[--C-:B------:R-:W-:Y:S01]  /*14290*/  FFMA.FTZ R202, R201, UR4, -R181.reuse ;  /* 0x00000004c9ca7c23 */ /* 0x100fe200080108b5 */
[----:B------:R-:W-:Y:S01]  /*142a0*/  FFMA.FTZ R181, R180, UR4, -R181 ;  /* 0x00000004b4b57c23 */ /* 0x000fe200080108b5 */
[----:B------:R1:W4:Y:S01]  /*142b0*/  MUFU.EX2 R201, R144 ;  /* 0x0000009000c97308 */ /* 0x0003220000000800 */
[C---:B------:R-:W-:Y:S01]  /*142c0*/  HMMA.16816.F32.BF16 R112, R168.reuse, R138, R112 ;  /* 0x0000008aa870723c */ /* 0x040fe20000041870 */
[----:B------:R-:W5:Y:S04]  /*142d0*/  LDSM.16.MT88.4 R136, [R228+0x10800] ;  /* 0x01080000e488783b */ /* 0x000f680000004200 */
[C---:B------:R-:W-:Y:S01]  /*142e0*/  FMUL.FTZ R116, R2.reuse, R116 ;  /* 0x0000007402747220 */ /* 0x040fe20000410000 */
[----:B------:R-:W-:Y:S01]  /*142f0*/  FMUL.FTZ R117, R2, R117 ;  /* 0x0000007502757220 */ /* 0x000fe20000410000 */
[C---:B------:R-:W-:Y:S01]  /*14300*/  FMUL.FTZ R118, R0.reuse, R118 ;  /* 0x0000007600767220 */ /* 0x040fe20000410000 */
[----:B------:R-:W-:Y:S01]  /*14310*/  FMUL.FTZ R119, R0, R119 ;  /* 0x0000007700777220 */ /* 0x000fe20000410000 */
[----:B------:R-:W4:Y:S02]  /*14320*/  MUFU.EX2 R202, R202 ;  /* 0x000000ca00ca7308 */ /* 0x000f240000000800 */
[C---:B------:R-:W-:Y:S01]  /*14330*/  FMUL.FTZ R120, R2.reuse, R120 ;  /* 0x0000007802787220 */ /* 0x040fe20000410000 */
[----:B------:R-:W-:Y:S01]  /*14340*/  FMUL.FTZ R121, R2, R121 ;  /* 0x0000007902797220 */ /* 0x000fe20000410000 */
[C---:B------:R-:W-:Y:S01]  /*14350*/  FMUL.FTZ R122, R0.reuse, R122 ;  /* 0x0000007a007a7220 */ /* 0x040fe20000410000 */
[----:B------:R-:W-:Y:S01]  /*14360*/  FMUL.FTZ R123, R0, R123 ;  /* 0x0000007b007b7220 */ /* 0x000fe20000410000 */
[C---:B--2---:R-:W-:Y:S01]  /*14370*/  HMMA.16816.F32.BF16 R116, R168.reuse, R132, R116 ;  /* 0x00000084a874723c */ /* 0x044fe20000041874 */
[----:B-1----:R-:W1:Y:S02]  /*14380*/  LDSM.16.MT88.4 R144, [R226+0x10800] ;  /* 0x01080000e290783b */ /* 0x002e640000004200 */
        /* <DEDUP_REMOVED lines=10> */
[----:B----4-:R-:W-:Y:S01]  /*14430*/  F2FP.BF16.F32.PACK_AB R132, R201, R200 ;  /* 0x000000c8c984723e */ /* 0x010fe200000010ff */
[----:B------:R-:W-:Y:S01]  /*14440*/  FFMA.FTZ R198, R2, R249, R198 ;  /* 0x000000f902c67223 */ /* 0x000fe200000100c6 */
[----:B------:R-:W-:Y:S01]  /*14450*/  F2FP.BF16.F32.PACK_AB R134, R203, R202 ;  /* 0x000000cacb86723e */ /* 0x000fe200000010ff */
[----:B------:R-:W-:Y:S01]  /*14460*/  HMMA.16816.F32.BF16 R128, R168, R142, R128 ;  /* 0x0000008ea880723c */ /* 0x000fe20000041880 */
[----:B------:R-:W2:Y:S04]  /*14470*/  LDSM.16.MT88.4 R140, [R228+0x12800] ;  /* 0x01280000e48c783b */ /* 0x000ea80000004200 */
[----:B------:R-:W-:Y:S01]  /*14480*/  F2FP.BF16.F32.PACK_AB R133, R204, R205 ;  /* 0x000000cdcc85723e */ /* 0x000fe200000010ff */
[----:B------:R-:W-:Y:S01]  /*14490*/  FFMA.FTZ R199, R0, R248, R199 ;  /* 0x000000f800c77223 */ /* 0x000fe200000100c7 */
[----:B------:R-:W-:Y:S01]  /*144a0*/  F2FP.BF16.F32.PACK_AB R135, R207, R206 ;  /* 0x000000cecf87723e */ /* 0x000fe200000010ff */
[----:B------:R-:W-:Y:S01]  /*144b0*/  FADD.FTZ R198, R196, R198 ;  /* 0x000000c6c4c67221 */ /* 0x000fe20000010000 */
[----:B------:R-:W-:Y:S02]  /*144c0*/  LDSM.16.MT88.4 R168, [R228+0x14800] ;  /* 0x01480000e4a8783b */ /* 0x000fe40000004200 */
[----:B------:R-:W-:Y:S01]  /*144d0*/  FADD.FTZ R199, R193, R199 ;  /* 0x000000c7c1c77221 */ /* 0x000fe20000010000 */
[----:B------:R-:W-:Y:S02]  /*144e0*/  FADD.FTZ R198, R195, R198 ;  /* 0x000000c6c3c67221 */ /* 0x000fe40000010000 */
[C---:B-----5:R-:W-:Y:S05]  /*144f0*/  HMMA.16816.F32.BF16 R4, R132.reuse, R136, R4 ;  /* 0x000000888404723c */ /* 0x060fea0000041804 */
        /* <DEDUP_REMOVED lines=25> */
[----:B------:R-:W5:Y:S04]  /*14690*/  MUFU.EX2 R157, R189 ;  /* 0x000000bd009d7308 */ /* 0x000f680000000800 */
[----:B------:R-:W-:Y:S01]  /*146a0*/  FADD.FTZ R207, R207, R205 ;  /* 0x000000cdcfcf7221 */ /* 0x000fe20000010000 */
[C---:B------:R-:W-:Y:S05]  /*146b0*/  HMMA.16816.F32.BF16 R48, R132.reuse, R158, R48 ;  /* 0x0000009e8430723c */ /* 0x040fea0000041830 */
[----:B------:R-:W-:Y:S01]  /*146c0*/  MUFU.EX2 R189, R184 ;  /* 0x000000b800bd7308 */ /* 0x000fe20000000800 */
[----:B------:R-:W-:Y:S01]  /*146d0*/  FADD.FTZ R202, R250, R202 ;  /* 0x000000cafaca7221 */ /* 0x000fe20000010000 */
[C---:B------:R-:W-:Y:S06]  /*146e0*/  HMMA.16816.F32.BF16 R52, R132.reuse, R160, R52 ;  /* 0x000000a08434723c */ /* 0x040fec0000041834 */
[C---:B------:R-:W-:Y:S01]  /*146f0*/  HMMA.16816.F32.BF16 R56, R132.reuse, R162, R56 ;  /* 0x000000a28438723c */ /* 0x040fe20000041838 */
[----:B------:R-:W-:Y:S04]  /*14700*/  LDSM.16.MT88.4 R160, [R225+0x13000] ;  /* 0x01300000e1a0783b */ /* 0x000fe80000004200 */
[----:B-----5:R-:W-:Y:S01]  /*14710*/  MOV R185, R157 ;  /* 0x0000009d00b97202 */ /* 0x020fe20000000f00 */
[C---:B---3--:R-:W-:Y:S03]  /*14720*/  HMMA.16816.F32.BF16 R60, R132.reuse, R136, R60 ;  /* 0x00000088843c723c */ /* 0x048fe6000004183c */
        /* <DEDUP_REMOVED lines=30> */
[C---:B------:R-:W-:Y:S01]  /*14910*/  F2FP.BF16.F32.PACK_AB R132, R251.reuse, R250 ;  /* 0x000000fafb84723e */ /* 0x040fe200000010ff */
[----:B------:R-:W-:Y:S04]  /*14920*/  FADD.FTZ R251, R251, R202 ;  /* 0x000000cafbfb7221 */ /* 0x000fe80000010000 */
[----:B------:R-:W-:Y:S02]  /*14930*/  FADD.FTZ R251, R252, R251 ;  /* 0x000000fbfcfb7221 */ /* 0x000fe40000010000 */
        /* <DEDUP_REMOVED lines=33> */
[C---:B-----5:R-:W-:Y:S01]  /*14b50*/  HMMA.16816.F32.BF16 R92, R132.reuse, R152, R92 ;  /* 0x00000098845c723c */ /* 0x060fe2000004185c */
[----:B------:R-:W-:Y:S05]  /*14b60*/  MUFU.EX2 R152, R179 ;  /* 0x000000b300987308 */ /* 0x000fea0000000800 */
[C---:B------:R-:W-:Y:S06]  /*14b70*/  HMMA.16816.F32.BF16 R96, R132.reuse, R154, R96 ;  /* 0x0000009a8460723c */ /* 0x040fec0000041860 */
[C---:B-1----:R-:W-:Y:S01]  /*14b80*/  HMMA.16816.F32.BF16 R100, R132.reuse, R144, R100 ;  /* 0x000000908464723c */ /* 0x042fe20000041864 */
[----:B------:R-:W-:Y:S05]  /*14b90*/  MUFU.EX2 R144, R178 ;  /* 0x000000b200907308 */ /* 0x000fea0000000800 */
[C---:B------:R-:W-:Y:S05]  /*14ba0*/  HMMA.16816.F32.BF16 R104, R132.reuse, R146, R104 ;  /* 0x000000928468723c */ /* 0x040fea0000041868 */
[----:B------:R-:W1:Y:S01]  /*14bb0*/  MUFU.EX2 R147, R176 ;  /* 0x000000b000937308 */ /* 0x000e620000000800 */
[----:B------:R-:W-:Y:S01]  /*14bc0*/  IMAD.MOV.U32 R145, RZ, RZ, R186 ;  /* 0x000000ffff917224 */ /* 0x000fe200078e00ba */
        /* <DEDUP_REMOVED lines=10> */
[----:B------:R-:W-:Y:S01]  /*14c70*/  MOV R138, R187 ;  /* 0x000000bb008a7202 */ /* 0x000fe20000000f00 */
[----:B------:R-:W-:Y:S05]  /*14c80*/  HMMA.16816.F32.BF16 R128, R132, R150, R128 ;  /* 0x000000968480723c */ /* 0x000fea0000041880 */
[----:B------:R-:W-:Y:S01]  /*14c90*/  IMAD.MOV.U32 R137, RZ, RZ, R144 ;  /* 0x000000ffff897224 */ /* 0x000fe200078e0090 */
[----:B------:R-:W-:Y:S01]  /*14ca0*/  MOV R136, R161 ;  /* 0x000000a100887202 */ /* 0x000fe20000000f00 */
[----:B------:R-:W-:Y:S01]  /*14cb0*/  IMAD.MOV.U32 R132, RZ, RZ, R189 ;  /* 0x000000ffff847224 */ /* 0x000fe200078e00bd */
[----:B------:R-:W-:Y:S03]  /*14cc0*/  MOV R134, R191 ;  /* 0x000000bf00867202 */ /* 0x000fe60000000f00 */
[----:B------:R-:W-:Y:S01]  /*14cd0*/  IMAD.MOV.U32 R135, RZ, RZ, R152 ;  /* 0x000000ffff877224 */ /* 0x000fe200078e0098 */
[----:B------:R-:W-:Y:S02]  /*14ce0*/  F2FP.BF16.F32.PACK_AB R168, R134, R132 ;  /* 0x0000008486a8723e */ /* 0x000fe400000010ff */
[----:B------:R-:W-:Y:S02]  /*14cf0*/  F2FP.BF16.F32.PACK_AB R170, R146, R136 ;  /* 0x0000008892aa723e */ /* 0x000fe400000010ff */
[----:B------:R-:W-:Y:S02]  /*14d00*/  F2FP.BF16.F32.PACK_AB R169, R137, R135 ;  /* 0x0000008789a9723e */ /* 0x000fe400000010ff */
[----:B------:R-:W-:Y:S02]  /*14d10*/  MOV R144, R185 ;  /* 0x000000b900907202 */ /* 0x000fe40000000f00 */
[----:B------:R-:W4:Y:S01]  /*14d20*/  LDSM.16.MT88.4 R184, [R226+0x13800] ;  /* 0x01380000e2b8783b */ /* 0x000f220000004200 */
[----:B------:R-:W-:Y:S02]  /*14d30*/  MOV R139, R188 ;  /* 0x000000bc008b7202 */ /* 0x000fe40000000f00 */
[C---:B--2---:R-:W-:Y:S05]  /*14d40*/  HMMA.16816.F32.BF16 R160, R168.reuse, R156, R4 ;  /* 0x0000009ca8a0723c */ /* 0x044fea0000041804 */
[----:B------:R-:W-:Y:S01]  /*14d50*/  LDSM.16.MT88.4 R4, [R224+0x13800] ;  /* 0x01380000e004783b */ /* 0x000fe20000004200 */
[C---:B------:R-:W-:Y:S05]  /*14d60*/  HMMA.16816.F32.BF16 R156, R168.reuse, R158, R8 ;  /* 0x0000009ea89c723c */ /* 0x040fea0000041808 */
[----:B------:R-:W-:Y:S01]  /*14d70*/  MOV R133, R190 ;  /* 0x000000be00857202 */ /* 0x000fe20000000f00 */
[C---:B---3--:R-:W-:Y:S01]  /*14d80*/  HMMA.16816.F32.BF16 R152, R168.reuse, R140, R12 ;  /* 0x0000008ca898723c */ /* 0x048fe2000004180c */
[----:B------:R-:W2:Y:S05]  /*14d90*/  LDSM.16.MT88.4 R188, [R225+0x13800] ;  /* 0x01380000e1bc783b */ /* 0x000eaa0000004200 */
[C---:B------:R-:W-:Y:S03]  /*14da0*/  HMMA.16816.F32.BF16 R148, R168.reuse, R142, R16 ;  /* 0x0000008ea894723c */ /* 0x040fe60000041810 */
[----:B------:R-:W3:Y:S02]  /*14db0*/  LDSM.16.MT88.4 R8, [R228+0x15800] ;  /* 0x01580000e408783b */ /* 0x000ee40000004200 */
        /* <DEDUP_REMOVED lines=17> */
[C---:B-1----:R-:W-:Y:S03]  /*14ed0*/  HMMA.16816.F32.BF16 R136, R168.reuse, R176, R28 ;  /* 0x000000b0a888723c */ /* 0x042fe6000004181c */
[----:B------:R-:W-:Y:S02]  /*14ee0*/  MOV R25, R23 ;  /* 0x0000001700197202 */ /* 0x000fe40000000f00 */
[----:B------:R-:W1:Y:S02]  /*14ef0*/  LDSM.16.MT88.4 R20, [R224+0x15800] ;  /* 0x01580000e014783b */ /* 0x000e640000004200 */
        /* <DEDUP_REMOVED lines=9> */
[C---:B----4-:R-:W-:Y:S05]  /*14f90*/  HMMA.16816.F32.BF16 R44, R168.reuse, R184, R44 ;  /* 0x000000b8a82c723c */ /* 0x050fea000004182c */
[----:B------:R-:W-:Y:S01]  /*14fa0*/  MOV R179, R26 ;  /* 0x0000001a00b37202 */ /* 0x000fe20000000f00 */
[C---:B------:R-:W-:Y:S05]  /*14fb0*/  HMMA.16816.F32.BF16 R48, R168.reuse, R186, R48 ;  /* 0x000000baa830723c */ /* 0x040fea0000041830 */
[----:B------:R-:W-:Y:S01]  /*14fc0*/  IMAD.MOV.U32 R178, RZ, RZ, R27 ;  /* 0x000000ffffb27224 */ /* 0x000fe200078e001b */
[C---:B--2---:R-:W-:Y:S01]  /*14fd0*/  HMMA.16816.F32.BF16 R52, R168.reuse, R188, R52 ;  /* 0x000000bca834723c */ /* 0x044fe20000041834 */
[----:B------:R-:W2:Y:S04]  /*14fe0*/  LDSM.16.MT88.4 R24, [R228+0x17800] ;  /* 0x01780000e418783b */ /* 0x000ea80000004200 */
[----:B------:R-:W-:Y:S01]  /*14ff0*/  MOV R35, R30 ;  /* 0x0000001e00237202 */ /* 0x000fe20000000f00 */
[C---:B------:R-:W-:Y:S05]  /*15000*/  HMMA.16816.F32.BF16 R56, R168.reuse, R190, R56 ;  /* 0x000000bea838723c */ /* 0x040fea0000041838 */
[----:B------:R-:W-:Y:S01]  /*15010*/  MOV R34, R31 ;  /* 0x0000001f00227202 */ /* 0x000fe20000000f00 */
[C---:B------:R-:W-:Y:S01]  /*15020*/  HMMA.16816.F32.BF16 R60, R168.reuse, R4, R60 ;  /* 0x00000004a83c723c */ /* 0x040fe2000004183c */
[----:B------:R-:W4:Y:S04]  /*15030*/  LDSM.16.MT88.4 R28, [R226+0x17800] ;  /* 0x01780000e21c783b */ /* 0x000f280000004200 */
[----:B------:R-:W-:Y:S01]  /*15040*/  FADD.FTZ R207, R178, R207 ;  /* 0x000000cfb2cf7221 */ /* 0x000fe20000010000 */
[C---:B------:R-:W-:Y:S03]  /*15050*/  HMMA.16816.F32.BF16 R64, R168.reuse, R6, R64 ;  /* 0x00000006a840723c */ /* 0x040fe60000041840 */
[----:B------:R-:W4:Y:S02]  /*15060*/  LDSM.16.MT88.4 R4, [R225+0x17800] ;  /* 0x01780000e104783b */ /* 0x000f240000004200 */
        /* <DEDUP_REMOVED lines=20> */
[C---:B------:R-:W-:Y:S05]  /*151b0*/  HMMA.16816.F32.BF16 R104, R168.reuse, R26, R104 ;  /* 0x0000001aa868723c */ /* 0x040fea0000041868 */
[----:B------:R-:W-:Y:S01]  /*151c0*/  FADD.FTZ R249, R173, R2 ;  /* 0x00000002adf97221 */ /* 0x000fe20000010000 */
[C---:B----4-:R-:W-:Y:S05]  /*151d0*/  HMMA.16816.F32.BF16 R108, R168.reuse, R28, R108 ;  /* 0x0000001ca86c723c */ /* 0x050fea000004186c */
[----:B------:R-:W-:Y:S01]  /*151e0*/  MOV R2, R3 ;  /* 0x0000000300027202 */ /* 0x000fe20000000f00 */
[C---:B------:R-:W-:Y:S05]  /*151f0*/  HMMA.16816.F32.BF16 R112, R168.reuse, R30, R112 ;  /* 0x0000001ea870723c */ /* 0x040fea0000041870 */
[----:B------:R-:W-:Y:S01]  /*15200*/  FADD.FTZ R248, R165, R0 ;  /* 0x00000000a5f87221 */ /* 0x000fe20000010000 */
[C---:B------:R-:W-:Y:S05]  /*15210*/  HMMA.16816.F32.BF16 R116, R168.reuse, R4, R116 ;  /* 0x00000004a874723c */ /* 0x040fea0000041874 */
[----:B------:R-:W-:Y:S01]  /*15220*/  MOV R0, R164 ;  /* 0x000000a400007202 */ /* 0x000fe20000000f00 */
[C---:B------:R-:W-:Y:S06]  /*15230*/  HMMA.16816.F32.BF16 R120, R168.reuse, R6, R120 ;  /* 0x00000006a878723c */ /* 0x040fec0000041878 */
[C---:B---3--:R-:W-:Y:S06]  /*15240*/  HMMA.16816.F32.BF16 R124, R168.reuse, R8, R124 ;  /* 0x00000008a87c723c */ /* 0x048fec000004187c */
[----:B------:R-:W-:Y:S01]  /*15250*/  HMMA.16816.F32.BF16 R128, R168, R10, R128 ;  /* 0x0000000aa880723c */ /* 0x000fe20000041880 */
[----:B------:R-:W-:Y:S11]  /*15260*/  @!UPT UIADD3 URZ, URZ, URZ, URZ ;  /* 0x0000003f3f3ff290 */ /* 0x000ff6000fffe03f */
[----:B------:R-:W-:Y:S01]  /*15270*/  @!UPT UIADD3 URZ, URZ, URZ, URZ ;  /* 0x0000003f3f3ff290 */ /* 0x000fe2000fffe03f */
[----:B------:R-:W-:Y:S11]  /*15280*/  @P0 BRA `(.L_x_7904) ;  /* 0xffffffa000f40947 */ /* 0x000ff6000383ffff */
.L_x_7900:
        /* <DEDUP_REMOVED lines=316> */
.L_x_7906:
[----:B------:R-:W-:Y:S05]  /*16650*/  BSYNC B0 ;  /* 0x0000000000007941 */ /* 0x000fea0003800000 */
.L_x_7905:
        /* <DEDUP_REMOVED lines=41> */
.L_x_7908:
[----:B------:R-:W-:Y:S05]  /*168f0*/  BSYNC B0 ;  /* 0x0000000000007941 */ /* 0x000fea0003800000 */
.L_x_7907:
        /* <DEDUP_REMOVED lines=18> */
.L_x_7910:
[----:B------:R-:W-:Y:S05]  /*16a20*/  BSYNC B0 ;  /* 0x0000000000007941 */ /* 0x000fea0003800000 */
.L_x_7909:
        /* <DEDUP_REMOVED lines=17> */
.L_x_7912:
[----:B------:R-:W-:Y:S05]  /*16b40*/  BSYNC B0 ;  /* 0x0000000000007941 */ /* 0x000fea0003800000 */
.L_x_7911:
        /* <DEDUP_REMOVED lines=17> */
.L_x_7914:
[----:B------:R-:W-:Y:S05]  /*16c60*/  BSYNC B0 ;  /* 0x0000000000007941 */ /* 0x000fea0003800000 */
.L_x_7913:
        /* <DEDUP_REMOVED lines=17> */
.L_x_7916:
[----:B------:R-:W-:Y:S05]  /*16d80*/  BSYNC B0 ;  /* 0x0000000000007941 */ /* 0x000fea0003800000 */
.L_x_7915:
        /* <DEDUP_REMOVED lines=17> */
.L_x_7918:
[----:B------:R-:W-:Y:S05]  /*16ea0*/  BSYNC B0 ;  /* 0x0000000000007941 */ /* 0x000fea0003800000 */
.L_x_7917:
        /* <DEDUP_REMOVED lines=17> */
.L_x_7920:
[----:B------:R-:W-:Y:S05]  /*16fc0*/  BSYNC B0 ;  /* 0x0000000000007941 */ /* 0x000fea0003800000 */
.L_x_7919:
        /* <DEDUP_REMOVED lines=14> */
.L_x_7921:
        /* <DEDUP_REMOVED lines=13> */
.L_x_9081:


//--------------------- .text._ZN5flash24flash_fwd_splitkv_kernelI23Flash_fwd_kernel_traitsILi256ELi64ELi64ELi4ELb0ELb0EN7cutlass10bfloat16_tE19Flash_kernel_traitsILi256ELi64ELi64ELi4ES3_EELb0ELb1ELb0ELb0ELb1ELb0ELb1ELb1EEEvNS_16Flash_fwd_paramsE --------------------------
	.section	.text._ZN5flash24flash_fwd_splitkv_kernelI23Flash_fwd_kernel_traitsILi256ELi64ELi64ELi4ELb0ELb0EN7cutlass10bfloat16_tE19Flash_kernel_traitsILi256ELi64ELi64ELi4ES3_EELb0ELb1ELb0ELb0ELb1ELb0ELb1ELb1EEEvNS_16Flash_fwd_paramsE,"ax",@progbits
	.align	128
        .global         _ZN5flash24flash_fwd_splitkv_kernelI23Flash_fwd_kernel_traitsILi256ELi64ELi64ELi4ELb0ELb0EN7cutlass10bfloat16_tE19Flash_kernel_traitsILi256ELi64ELi64ELi4ES3_EELb0ELb1ELb0ELb0ELb1ELb0ELb1ELb1EEEvNS_16Flash_fwd_paramsE
        .type           _ZN5flash24flash_fwd_splitkv_kernelI23Flash_fwd_kernel_traitsILi256ELi64ELi64ELi4ELb0ELb0EN7cutlass10bfloat16_tE19Flash_kernel_traitsILi256ELi64ELi64ELi4ES3_EELb0ELb1ELb0ELb0ELb1ELb0ELb1ELb1EEEvNS_16Flash_fwd_paramsE,@function
        .size           _ZN5flash24flash_fwd_splitkv_kernelI23Flash_fwd_kernel_traitsILi256ELi64ELi64ELi4ELb0ELb0EN7cutlass10bfloat16_tE19Flash_kernel_traitsILi256ELi64ELi64ELi4ES3_EELb0ELb1ELb0ELb0ELb1ELb0ELb1ELb1EEEvNS_16Flash_fwd_paramsE,(.L_x_9020 - _ZN5flash24flash_fwd_splitkv_kernelI23Flash_fwd_kernel_traitsILi256ELi64ELi64ELi4ELb0ELb0EN7cutlass10bfloat16_tE19Flash_kernel_traitsILi256ELi64ELi64ELi4ES3_EELb0ELb1ELb0ELb0ELb1ELb0ELb1ELb1EEEvNS_16Flash_fwd_paramsE)
        .other          _ZN5flash24flash_fwd_splitkv_kernelI23Flash_fwd_kernel_traitsILi256ELi64ELi64ELi4ELb0ELb0EN7cutlass10bfloat16_tE19Flash_kernel_traitsILi256ELi64ELi64ELi4ES3_EELb0ELb1ELb0ELb0ELb1ELb0ELb1ELb1EEEvNS_16Flash_fwd_paramsE,@"STO_CUDA_ENTRY STV_DEFAULT"
_ZN5flash24flash_fwd_splitkv_kernelI23Flash_fwd_kernel_traitsILi256ELi64ELi64ELi4ELb0ELb0EN7cutlass10bfloat16_tE19Flash_kernel_traitsILi256ELi64ELi64ELi4ES3_EELb0ELb1ELb0ELb0ELb1ELb0ELb1ELb1EEEvNS_16Flash_fwd_paramsE:
.text._ZN5flash24flash_fwd_splitkv_kernelI23Flash_fwd_kernel_traitsILi256ELi64ELi64ELi4ELb0ELb0EN7cutlass10bfloat16_tE19Flash_kernel_traitsILi256ELi64ELi64ELi4ES3_EELb0ELb1ELb0ELb0ELb1ELb0ELb1ELb1EEEvNS_16Flash_fwd_paramsE:
        /* <DEDUP_REMOVED lines=14> */
[----:B--2---:R-:W-:Y:S01]  /*00e0*/  IMAD.MOV R2, RZ, RZ, -R3 ;  /* 0x000000ffff027224 */ /* 0x004fe200078e0a03 */
[----:B------:R-:W2:Y:S03]  /*00f0*/  LDC R4, c[0x0][0x10] ;  /* 0x00000400ff047b82 */ /* 0x000ea60000000800 */
        /* <DEDUP_REMOVED lines=14> */
[----:B------:R-:W-:Y:S05]  /*01e0*/  CALL.REL.NOINC `($_ZN5flash24flash_fwd_splitkv_kernelI23Flash_fwd_kernel_traitsILi256ELi64ELi64ELi4ELb0ELb0EN7cutlass10bfloat16_tE19Flash_kernel_traitsILi256ELi64ELi64ELi4ES3_EELb0ELb1ELb0ELb0ELb1ELb0ELb1ELb1EEEvNS_16Flash_fwd_paramsE$_ZN5flash30compute_attn_1rowblock_splitkvI23Flash_fwd_kernel_traitsILi256ELi64ELi64ELi4ELb0ELb0EN7cutlass10bfloat16_tE19Flash_kernel_traitsILi256ELi64ELi64ELi4ES3_EELb0ELb1ELb0ELb0ELb1ELb0ELb1ELb1ENS_16Flash_fwd_paramsEEEvRKT8_iiiii) ;  /* 0x0000000000087944 */ /* 0x000fea0003c00000 */
[----:B------:R-:W-:Y:S05]  /*01f0*/  BSYNC B3 ;  /* 0x0000000000037941 */ /* 0x000fea0003800000 */
.L_x_7922:
[----:B------:R-:W-:Y:S05]  /*0200*/  EXIT ;  /* 0x000000000000794d */ /* 0x000fea0003800000 */
        .type           $_ZN5flash24flash_fwd_splitkv_kernelI23Flash_fwd_kernel_traitsILi256ELi64ELi64ELi4ELb0ELb0EN7cutlass10bfloat16_tE19Flash_kernel_traitsILi256ELi64ELi64ELi4ES3_EELb0ELb1ELb0ELb0ELb1ELb0ELb1ELb1EEEvNS_16Flash_fwd_paramsE$_ZN5flash30compute_attn_1rowblock_splitkvI23Flash_fwd_kernel_traitsILi256ELi64ELi64ELi4ELb0ELb0EN7cutlass10bfloat16_tE19Flash_kernel_traitsILi256ELi64ELi64ELi4ES3_EELb0ELb1ELb0ELb0ELb1ELb0ELb1ELb1ENS_16Flash_fwd_paramsEEEvRKT8_iiiii,@function
        .size           $_ZN5flash24flash_fwd_splitkv_kernelI23Flash_fwd_kernel_traitsILi256ELi64ELi64ELi4ELb0ELb0EN7cutlass10bfloat16_tE19Flash_kernel_traitsILi256ELi64ELi64ELi4ES3_EELb0ELb1ELb0ELb0ELb1ELb0ELb1ELb1EEEvNS_16Flash_fwd_paramsE$_ZN5flash30compute_attn_1rowblock_splitkvI23Flash_fwd_kernel_traitsILi256ELi64ELi64ELi4ELb0ELb0EN7cutlass10bfloat16_tE19Flash_kernel_traitsILi256ELi64ELi64ELi4ES3_EELb0ELb1ELb0ELb0ELb1ELb0ELb1ELb1ENS_16Flash_fwd_paramsEEEvRKT8_iiiii,(.L_x_9020 - $_ZN5flash24flash_fwd_splitkv_kernelI23Flash_fwd_kernel_traitsILi256ELi64ELi64ELi4ELb0ELb0EN7cutlass10bfloat16_tE19Flash_kernel_traitsILi256ELi64ELi64ELi4ES3_EELb0ELb1ELb0ELb0ELb1ELb0ELb1ELb1EEEvNS_16Flash_fwd_paramsE$_ZN5flash30compute_attn_1rowblock_splitkvI23Flash_fwd_kernel_traitsILi256ELi64ELi64ELi4ELb0ELb0EN7cutlass10bfloat16_tE19Flash_kernel_traitsILi256ELi64ELi64ELi4ES3_EELb0ELb1ELb0ELb0ELb1ELb0ELb1ELb1ENS_16Flash_fwd_paramsEEEvRKT8_iiiii)
$_ZN5flash24flash_fwd_splitkv_kernelI23Flash_fwd_kernel_traitsILi256ELi64ELi64ELi4ELb0ELb0EN7cutlass10bfloat16_tE19Flash_kernel_traitsILi256ELi64ELi64ELi4ES3_EELb0ELb1ELb0ELb0ELb1ELb0ELb1ELb1EEEvNS_16Flash_fwd_paramsE$_ZN5flash30compute_attn_1rowblock_splitkvI23Flash_fwd_kernel_traitsILi256ELi64ELi64ELi4ELb0ELb0EN7cutlass10bfloat16_tE19Flash_kernel_traitsILi256ELi64ELi64ELi4ES3_EELb0ELb1ELb0ELb0ELb1ELb0ELb1ELb1ENS_16Flash_fwd_paramsEEEvRKT8_iiiii:
        /* <DEDUP_REMOVED lines=28> */
.L_x_7924:
[----:B------:R-:W-:Y:S05]  /*03d0*/  BSYNC B0 ;  /* 0x0000000000007941 */ /* 0x000fea0003800000 */
.L_x_7923:
        /* <DEDUP_REMOVED lines=8> */
.L_x_7926:
[----:B------:R3:W5:Y:S02]  /*0460*/  LD.E R3, desc[UR6][R18.64+0xb8] ;  /* 0x0000b80612037980 */ /* 0x000764000c101900 */
.L_x_7927:
[----:B------:R-:W-:Y:S05]  /*0470*/  BSYNC B0 ;  /* 0x0000000000007941 */ /* 0x000fea0003800000 */
.L_x_7925:
        /* <DEDUP_REMOVED lines=10> */
.L_x_7929:
[----:B------:R-:W2:Y:S01]  /*0520*/  LD.E.64 R2, desc[UR6][R18.64+0x108] ;  /* 0x0001080612027980 */ /* 0x000ea2000c101b00 */
[----:B------:R-:W-:Y:S01]  /*0530*/  BSSY B0, `(.L_x_7931) ;  /* 0x0000006000007945 */ /* 0x000fe20003800000 */
[----:B------:R-:W-:Y:S01]  /*0540*/  IMAD.MOV.U32 R57, RZ, RZ, RZ ;  /* 0x000000ffff397224 */ /* 0x000fe200078e00ff */
[----:B--2---:R-:W-:-:S04]  /*0550*/  ISETP.NE.U32.AND P0, PT, R2, RZ, PT ;  /* 0x000000ff0200720c */ /* 0x004fc80003f05070 */
[----:B------:R-:W-:-:S13]  /*0560*/  ISETP.NE.AND.EX P0, PT, R3, RZ, PT, P0 ;  /* 0x000000ff0300720c */ /* 0x000fda0003f05300 */
[----:B------:R-:W-:Y:S05]  /*0570*/  @!P0 BRA `(.L_x_7932) ;  /* 0x0000000000048947 */ /* 0x000fea0003800000 */
[----:B------:R2:W5:Y:S02]  /*0580*/  LD.E R57, desc[UR6][R18.64+0xbc] ;  /* 0x0000bc0612397980 */ /* 0x000564000c101900 */
.L_x_7932:
[----:B------:R-:W-:Y:S05]  /*0590*/  BSYNC B0 ;  /* 0x0000000000007941 */ /* 0x000fea0003800000 */
.L_x_7931:
[----:B-----5:R-:W-:Y:S02]  /*05a0*/  IADD3 R57, R70, R57, RZ ;  /* 0x0000003946397210 */ /* 0x020fe40007ffe0ff */
.L_x_7930:
[----:B------:R-:W-:Y:S05]  /*05b0*/  BSYNC B1 ;  /* 0x0000000000017941 */ /* 0x000fea0003800000 */
.L_x_7928:
[----:B------:R-:W-:Y:S01]  /*05c0*/  IMAD.SHL.U32 R59, R231, 0x40, RZ ;  /* 0x00000040e73b7824 */ /* 0x000fe200078e00ff */
[----:B------:R-:W-:Y:S01]  /*05d0*/  MOV R2, R230 ;  /* 0x000000e600027202 */ /* 0x000fe20000000f00 */
[----:B------:R-:W-:-:S03]  /*05e0*/  IMAD.MOV.U32 R3, RZ, RZ, 0x0 ;  /* 0x00000000ff037424 */ /* 0x000fc600078e00ff */
[----:B------:R-:W-:-:S13]  /*05f0*/  ISETP.GT.AND P0, PT, R232, R59, PT ;  /* 0x0000003be800720c */ /* 0x000fda0003f04270 */
[----:B-123--:R-:W-:Y:S05]  /*0600*/  @!P0 RET.REL.NODEC R2 `(_ZN5flash24flash_fwd_splitkv_kernelI23Flash_fwd_kernel_traitsILi256ELi64ELi64ELi4ELb0ELb0EN7cutlass10bfloat16_tE19Flash_kernel_traitsILi256ELi64ELi64ELi4ES3_EELb0ELb1ELb0ELb0ELb1ELb0ELb1ELb1EEEvNS_16Flash_fwd_paramsE) ;  /* 0xfffffff8027c8950 */ /* 0x00efea0003c3ffff */
[----:B------:R-:W2:Y:S04]  /*0610*/  LD.E R0, desc[UR6][R18.64+0xb8] ;  /* 0x0000b80612007980 */ /* 0x000ea8000c101900 */
[----:B------:R-:W3:Y:S04]  /*0620*/  LD.E R6, desc[UR6][R18.64+0x188] ;  /* 0x0001880612067980 */ /* 0x000ee8000c101900 */
[----:B------:R-:W4:Y:S01]  /*0630*/  LD.E R5, desc[UR6][R18.64+0x184] ;  /* 0x0001840612057980 */ /* 0x000f22000c101900 */
[----:B------:R-:W-:-:S04]  /*0640*/  IABS R3, R4 ;  /* 0x0000000400037213 */ /* 0x000fc80000000000 */
[----:B------:R-:W1:Y:S08]  /*0650*/  I2F.RP R2, R3 ;  /* 0x0000000300027306 */ /* 0x000e700000209400 */
[----:B-1----:R-:W1:Y:S02]  /*0660*/  MUFU.RCP R16, R2 ;  /* 0x0000000200107308 */ /* 0x002e640000001000 */
[----:B-1----:R-:W-:-:S06]  /*0670*/  VIADD R16, R16, 0xffffffe ;  /* 0x0ffffffe10107836 */ /* 0x002fcc0000000000 */
[----:B------:R1:W5:Y:S02]  /*0680*/  F2I.FTZ.U32.TRUNC.NTZ R17, R16 ;  /* 0x0000001000117305 */ /* 0x000364000021f000 */
[----:B-1----:R-:W-:Y:S01]  /*0690*/  IMAD.MOV.U32 R16, RZ, RZ, RZ ;  /* 0x000000ffff107224 */ /* 0x002fe200078e00ff */
[----:B------:R-:W-:Y:S01]  /*06a0*/  IADD3 R8, R57, R59, -R232 ;  /* 0x0000003b39087210 */ /* 0x000fe20007ffe8e8 */
[----:B--2---:R-:W-:-:S05]  /*06b0*/  VIADD R0, R0, 0x3f ;  /* 0x0000003f00007836 */ /* 0x004fca0000000000 */
[----:B------:R-:W-:-:S04]  /*06c0*/  SHF.R.S32.HI R11, RZ, 0x1f, R0 ;  /* 0x0000001fff0b7819 */ /* 0x000fc80000011400 */
[----:B------:R-:W-:Y:S01]  /*06d0*/  LEA.HI R11, R11, R0, RZ, 0x6 ;  /* 0x000000000b0b7211 */ /* 0x000fe200078f30ff */
[----:B-----5:R-:W-:-:S03]  /*06e0*/  IMAD.MOV R0, RZ, RZ, -R17 ;  /* 0x000000ffff007224 */ /* 0x020fc600078e0a11 */
[----:B------:R-:W-:Y:S01]  /*06f0*/  LEA.HI.SX32 R11, R11, R4, 0x1a ;  /* 0x000000040b0b7211 */ /* 0x000fe200078fd2ff */
[----:B------:R-:W-:-:S04]  /*0700*/  IMAD R7, R0, R3, RZ ;  /* 0x0000000300077224 */ /* 0x000fc800078e02ff */
[----:B------:R-:W-:Y:S01]  /*0710*/  VIADD R11, R11, 0xffffffff ;  /* 0xffffffff0b0b7836 */ /* 0x000fe20000000000 */
[----:B------:R-:W-:Y:S01]  /*0720*/  IABS R0, R4 ;  /* 0x0000000400007213 */ /* 0x000fe20000000000 */
[----:B------:R-:W-:-:S03]  /*0730*/  IMAD.HI.U32 R7, R17, R7, R16 ;  /* 0x0000000711077227 */ /* 0x000fc600078e0010 */
[----:B------:R-:W-:Y:S01]  /*0740*/  IABS R2, R11 ;  /* 0x0000000b00027213 */ /* 0x000fe20000000000 */
[----:B------:R-:W-:-:S04]  /*0750*/  IMAD.MOV R0, RZ, RZ, -R0 ;  /* 0x000000ffff007224 */ /* 0x000fc800078e0a00 */
[----:B------:R-:W-:-:S04]  /*0760*/  IMAD.HI.U32 R7, R7, R2, RZ ;  /* 0x0000000207077227 */ /* 0x000fc800078e00ff */
[----:B------:R-:W-:-:S05]  /*0770*/  IMAD R0, R7, R0, R2 ;  /* 0x0000000007007224 */ /* 0x000fca00078e0202 */
[----:B------:R-:W-:Y:S02]  /*0780*/  ISETP.GT.U32.AND P1, PT, R3, R0, PT ;  /* 0x000000000300720c */ /* 0x000fe40003f24070 */
[----:B------:R-:W-:-:S11]  /*0790*/  LOP3.LUT R11, R11, R4, RZ, 0x3c, !PT ;  /* 0x000000040b0b7212 */ /* 0x000fd600078e3cff */
[----:B------:R-:W-:Y:S01]  /*07a0*/  @!P1 IMAD.IADD R0, R0, 0x1, -R3 ;  /* 0x0000000100009824 */ /* 0x000fe200078e0a03 */
[----:B------:R-:W-:-:S04]  /*07b0*/  ISETP.GE.AND P0, PT, R11, RZ, PT ;  /* 0x000000ff0b00720c */ /* 0x000fc80003f06270 */
[----:B------:R-:W-:Y:S01]  /*07c0*/  ISETP.GE.U32.AND P2, PT, R0, R3, PT ;  /* 0x000000030000720c */ /* 0x000fe20003f46070 */
[----:B------:R-:W-:Y:S01]  /*07d0*/  @!P1 VIADD R7, R7, 0x1 ;  /* 0x0000000107079836 */ /* 0x000fe20000000000 */
[----:B------:R-:W-:Y:S01]  /*07e0*/  ISETP.NE.AND P1, PT, R4, RZ, PT ;  /* 0x000000ff0400720c */ /* 0x000fe20003f25270 */
[----:B------:R-:W-:Y:S01]  /*07f0*/  VIADD R2, R57, 0x3f ;  /* 0x0000003f39027836 */ /* 0x000fe20000000000 */
[----:B------:R-:W-:Y:S01]  /*0800*/  IADD3 R0, -R232, 0x7f, R59 ;  /* 0x0000007fe8007810 */ /* 0x000fe20007ffe13b */
[----:B----4-:R-:W-:-:S03]  /*0810*/  IMAD.IADD R5, R8, 0x1, -R5 ;  /* 0x0000000108057824 */ /* 0x010fc600078e0a05 */
[----:B---3--:R-:W-:Y:S02]  /*0820*/  IADD3 R0, R6, R0, R57 ;  /* 0x0000000006007210 */ /* 0x008fe40007ffe039 */
[----:B------:R-:W-:-:S03]  /*0830*/  SHF.R.S32.HI R11, RZ, 0x1f, R2 ;  /* 0x0000001fff0b7819 */ /* 0x000fc60000011402 */
[----:B------:R-:W-:Y:S01]  /*0840*/  @P2 VIADD R7, R7, 0x1 ;  /* 0x0000000107072836 */ /* 0x000fe20000000000 */
[----:B------:R-:W-:-:S03]  /*0850*/  SHF.R.S32.HI R3, RZ, 0x1f, R0 ;  /* 0x0000001fff037819 */ /* 0x000fc60000011400 */
[----:B------:R-:W-:Y:S01]  /*0860*/  @!P0 IMAD.MOV R7, RZ, RZ, -R7 ;  /* 0x000000ffff078224 */ /* 0x000fe200078e0a07 */
[----:B------:R-:W-:Y:S02]  /*0870*/  @!P1 LOP3.LUT R7, RZ, R4, RZ, 0x33, !PT ;  /* 0x00000004ff079212 */ /* 0x000fe400078e33ff */
[----:B------:R-:W-:Y:S02]  /*0880*/  SHF.R.S32.HI R4, RZ, 0x1f, R5 ;  /* 0x0000001fff047819 */ /* 0x000fe40000011405 */
[----:B------:R-:W-:Y:S02]  /*0890*/  LEA.HI R11, R11, R2, RZ, 0x6 ;  /* 0x000000020b0b7211 */ /* 0x000fe400078f30ff */
[----:B------:R-:W-:Y:S01]  /*08a0*/  LEA.HI R3, R3, R0, RZ, 0x6 ;  /* 0x0000000003037211 */ /* 0x000fe200078f30ff */
[----:B------:R-:W-:Y:S01]  /*08b0*/  IMAD R0, R7, UR8, RZ ;  /* 0x0000000807007c24 */ /* 0x000fe2000f8e02ff */
[----:B------:R-:W-:Y:S02]  /*08c0*/  LEA.HI R4, R4, R5, RZ, 0x6 ;  /* 0x0000000504047211 */ /* 0x000fe400078f30ff */
[----:B------:R-:W-:-:S02]  /*08d0*/  SHF.R.S32.HI R11, RZ, 0x6, R11 ;  /* 0x00000006ff0b7819 */ /* 0x000fc4000001140b */
[----:B------:R-:W-:Y:S02]  /*08e0*/  SHF.R.S32.HI R227, RZ, 0x6, R4 ;  /* 0x00000006ffe37819 */ /* 0x000fe40000011404 */
[----:B------:R-:W-:Y:S02]  /*08f0*/  SHF.R.S32.HI R3, RZ, 0x6, R3 ;  /* 0x00000006ff037819 */ /* 0x000fe40000011403 */
[C---:B------:R-:W-:Y:S02]  /*0900*/  VIADDMNMX R170, R0.reuse, R7, R11, PT ;  /* 0x0000000700aa7246 */ /* 0x040fe4000380010b */
[----:B------:R-:W-:Y:S02]  /*0910*/  VIMNMX R227, R0, R227, !PT ;  /* 0x000000e300e37248 */ /* 0x000fe40007fe0100 */
[----:B------:R-:W-:-:S04]  /*0920*/  VIMNMX R170, R170, R3, PT ;  /* 0x00000003aaaa7248 */ /* 0x000fc80003fe0100 */
        /* <DEDUP_REMOVED lines=100> */
[----:B-1----:R-:W-:Y:S05]  /*0f70*/  @P6 RET.REL.NODEC R230 `(_ZN5flash24flash_fwd_splitkv_kernelI23Flash_fwd_kernel_traitsILi256ELi64ELi64ELi4ELb0ELb0EN7cutlass10bfloat16_tE19Flash_kernel_traitsILi256ELi64ELi64ELi4ES3_EELb0ELb1ELb0ELb0ELb1ELb0ELb1ELb1EEEvNS_16Flash_fwd_paramsE) ;  /* 0xfffffff0e6206950 */ /* 0x002fea0003c3ffff */
[----:B------:R-:W-:Y:S02]  /*0f80*/  MOV R3, 0xff800000 ;  /* 0xff80000000037802 */ /* 0x000fe40000000f00 */
[----:B------:R-:W-:-:S03]  /*0f90*/  MOV R231, 0x0 ;  /* 0x0000000000e77802 */ /* 0x000fc60000000f00 */
[----:B------:R1:W-:Y:S02]  /*0fa0*/  ST.E desc[UR6][R6.64+0xe0], R3 ;  /* 0x0000e00306007985 */ /* 0x0003e4000c101906 */
[----:B-1----:R-:W-:Y:S05]  /*0fb0*/  RET.REL.NODEC R230 `(_ZN5flash24flash_fwd_splitkv_kernelI23Flash_fwd_kernel_traitsILi256ELi64ELi64ELi4ELb0ELb0EN7cutlass10bfloat16_tE19Flash_kernel_traitsILi256ELi64ELi64ELi4ES3_EELb0ELb1ELb0ELb0ELb1ELb0ELb1ELb1EEEvNS_16Flash_fwd_paramsE) ;  /* 0xfffffff0e6107950 */ /* 0x002fea0003c3ffff */
.L_x_7933:
        /* <DEDUP_REMOVED lines=79> */
[----:B------:R-:W-:-:S06]  /*14b0*/  IMAD R2, R2, R13, R5 ;  /* 0x0000000d02027224 */ /* 0x000fcc00078e0205 */
[----:B------:R-:W-:Y:S01]  /*14c0*/  @P2 IADD3 R4, R4, 0x1, RZ ;  /* 0x0000000104042810 */ /* 0x000fe20007ffe0ff */
[----:B----4-:R-:W-:Y:S01]  /*14d0*/  IMAD R8, R167, R2, RZ ;  /* 0x00000002a7087224 */ /* 0x010fe200078e02ff */
[----:B------:R-:W-:-:S04]  /*14e0*/  SHF.R.S32.HI R13, RZ, 0x1f, R2 ;  /* 0x0000001fff0d7819 */ /* 0x000fc80000011402 */
[----:B------:R-:W-:Y:S02]  /*14f0*/  @!P0 IADD3 R4, -R4, RZ, RZ ;  /* 0x000000ff04048210 */ /* 0x000fe40007ffe1ff */
[----:B------:R-:W-:Y:S01]  /*1500*/  @!P1 LOP3.LUT R4, RZ, R6, RZ, 0x33, !PT ;  /* 0x00000006ff049212 */ /* 0x000fe200078e33ff */
[----:B------:R-:W-:-:S04]  /*1510*/  IMAD R8, R166, R13, R8 ;  /* 0x0000000da6087224 */ /* 0x000fc800078e0208 */
        /* <DEDUP_REMOVED lines=10> */
[----:B------:R-:W-:Y:S02]  /*15c0*/  IMAD R7, R10, R0, R7 ;  /* 0x000000000a077224 */ /* 0x000fe400078e0207 */
[----:B------:R-:W-:Y:S02]  /*15d0*/  IMAD R0, R14, R11, R6 ;  /* 0x0000000b0e007224 */ /* 0x000fe400078e0206 */
[----:B------:R-:W-:-:S04]  /*15e0*/  IMAD.WIDE.U32 R20, R10, R3, RZ ;  /* 0x000000030a147225 */ /* 0x000fc800078e00ff */
[----:B------:R-:W-:Y:S01]  /*15f0*/  IMAD.WIDE.U32 R14, R4, R14, R16 ;  /* 0x0000000e040e7225 */ /* 0x000fe200078e0010 */
[----:B------:R-:W-:-:S03]  /*1600*/  MOV R6, R20 ;  /* 0x0000001400067202 */ /* 0x000fc60000000f00 */
[----:B------:R-:W-:Y:S01]  /*1610*/  IMAD.IADD R23, R21, 0x1, R7 ;  /* 0x0000000115177824 */ /* 0x000fe200078e0207 */
[----:B------:R-:W-:Y:S01]  /*1620*/  IADD3 R7, R15, R0, RZ ;  /* 0x000000000f077210 */ /* 0x000fe20007ffe0ff */
[----:B------:R-:W-:Y:S01]  /*1630*/  IMAD.MOV.U32 R0, RZ, RZ, R14 ;  /* 0x000000ffff007224 */ /* 0x000fe200078e000e */
[----:B------:R-:W-:Y:S05]  /*1640*/  BRA `(.L_x_7936) ;  /* 0x00000004003c7947 */ /* 0x000fea0003800000 */
.L_x_7935:
        /* <DEDUP_REMOVED lines=79> */
.L_x_7936:
[----:B------:R-:W-:Y:S05]  /*1b40*/  BSYNC B0 ;  /* 0x0000000000007941 */ /* 0x000fea0003800000 */
.L_x_7934:
        /* <DEDUP_REMOVED lines=13> */
[----:B------:R-:W-:-:S05]  /*1c20*/  IMAD.SHL.U32 R26, R60, 0x8, RZ ;  /* 0x000000083c1a7824 */ /* 0x000fca00078e00ff */
[----:B------:R-:W-:Y:S01]  /*1c30*/  IADD3 R30, P0, R26, R6, RZ ;  /* 0x000000061a1e7210 */ /* 0x000fe20007f1e0ff */
[----:B------:R-:W-:Y:S01]  /*1c40*/  IMAD.SHL.U32 R6, R142, 0x40, RZ ;  /* 0x000000408e067824 */ /* 0x000fe200078e00ff */
[----:B------:R-:W-:-:S04]  /*1c50*/  SHF.R.S32.HI R27, RZ, 0x1f, R26 ;  /* 0x0000001fff1b7819 */ /* 0x000fc8000001141a */
[----:B------:R-:W-:Y:S02]  /*1c60*/  IADD3.X R31, R27, R23, RZ, P0, !PT ;  /* 0x000000171b1f7210 */ /* 0x000fe400007fe4ff */
[----:B------:R-:W-:Y:S01]  /*1c70*/  LOP3.LUT R23, R6, 0x1c0, RZ, 0xc0, !PT ;  /* 0x000001c006177812 */ /* 0x000fe200078ec0ff */
[----:B------:R-:W-:-:S03]  /*1c80*/  IMAD R13, R13, R168, RZ ;  /* 0x000000a80d0d7224 */ /* 0x000fc600078e02ff */
[----:B------:R-:W-:Y:S02]  /*1c90*/  LOP3.LUT R140, R23, 0x38, R26, 0xf8, !PT ;  /* 0x00000038178c7812 */ /* 0x000fe400078ef81a */
[----:B------:R-:W-:Y:S01]  /*1ca0*/  SHF.R.U32.HI R23, RZ, 0x3, R23 ;  /* 0x00000003ff177819 */ /* 0x000fe20000011617 */
[C---:B------:R-:W-:Y:S02]  /*1cb0*/  IMAD R13, R2.reuse, R169, R13 ;  /* 0x000000a9020d7224 */ /* 0x040fe400078e020d */
[----:B------:R-:W-:Y:S01]  /*1cc0*/  IMAD.WIDE.U32 R30, R2, R168, R30 ;  /* 0x000000a8021e7225 */ /* 0x000fe200078e001e */
[----:B------:R-:W-:Y:S02]  /*1cd0*/  LOP3.LUT R140, R140, R23, RZ, 0x3c, !PT ;  /* 0x000000178c8c7212 */ /* 0x000fe400078e3cff */
[----:B------:R-:W-:Y:S01]  /*1ce0*/  SHF.R.S32.HI R68, RZ, 0x1f, R235 ;  /* 0x0000001fff447819 */ /* 0x000fe200000114eb */
[----:B------:R-:W-:Y:S01]  /*1cf0*/  IMAD.IADD R31, R31, 0x1, R13 ;  /* 0x000000011f1f7824 */ /* 0x000fe200078e020d */
[----:B------:R-:W-:Y:S01]  /*1d00*/  SHF.R.S32.HI R143, RZ, 0x1f, R142 ;  /* 0x0000001fff8f7819 */ /* 0x000fe2000001148e */
[----:B------:R-:W-:Y:S01]  /*1d10*/  IMAD R2, R25, R4, RZ ;  /* 0x0000000419027224 */ /* 0x000fe200078e02ff */
[----:B------:R-:W-:-:S03]  /*1d20*/  LEA.HI R10, R3, R56, RZ, 0x6 ;  /* 0x00000038030a7211 */ /* 0x000fc600078f30ff */
[-C--:B------:R-:W-:Y:S02]  /*1d30*/  IMAD R2, R11, R24.reuse, R2 ;  /* 0x000000180b027224 */ /* 0x080fe400078e0202 */
[----:B------:R-:W-:-:S04]  /*1d40*/  IMAD.WIDE.U32 R24, R4, R24, R30 ;  /* 0x0000001804187225 */ /* 0x000fc800078e001e */
[----:B------:R-:W-:Y:S02]  /*1d50*/  IMAD.IADD R25, R25, 0x1, R2 ;  /* 0x0000000119197824 */ /* 0x000fe400078e0202 */
[----:B------:R-:W-:Y:S01]  /*1d60*/  IMAD R229, R167, R142, RZ ;  /* 0x0000008ea7e57224 */ /* 0x000fe200078e02ff */
[----:B------:R-:W-:-:S03]  /*1d70*/  LEA.HI R63, R3, R56, RZ, 0x4 ;  /* 0x00000038033f7211 */ /* 0x000fc600078f20ff */
[----:B------:R-:W-:Y:S01]  /*1d80*/  IMAD R229, R143, R166, R229 ;  /* 0x000000a68fe57224 */ /* 0x000fe200078e02e5 */
[----:B------:R-:W-:Y:S02]  /*1d90*/  LEA.HI R58, R3, R56, RZ, 0x5 ;  /* 0x00000038033a7211 */ /* 0x000fe400078f28ff */
[----:B------:R-:W-:Y:S01]  /*1da0*/  LOP3.LUT R3, R63, 0xfffffff0, RZ, 0xc0, !PT ;  /* 0xfffffff03f037812 */ /* 0x000fe200078ec0ff */
[C---:B------:R-:W-:Y:S01]  /*1db0*/  IMAD.SHL.U32 R64, R166.reuse, 0x10, RZ ;  /* 0x00000010a6407824 */ /* 0x040fe200078e00ff */
[----:B------:R-:W-:Y:S01]  /*1dc0*/  SHF.L.U64.HI R65, R166, 0x4, R167 ;  /* 0x00000004a6417819 */ /* 0x000fe200000102a7 */
[C---:B------:R-:W-:Y:S01]  /*1dd0*/  IMAD.SHL.U32 R61, R168.reuse, 0x10, RZ ;  /* 0x00000010a83d7824 */ /* 0x040fe200078e00ff */
[----:B------:R-:W-:Y:S01]  /*1de0*/  SHF.L.U64.HI R62, R168, 0x4, R169 ;  /* 0x00000004a83e7819 */ /* 0x000fe200000102a9 */
[----:B------:R-:W-:Y:S01]  /*1df0*/  IMAD.IADD R66, R56, 0x1, -R3 ;  /* 0x0000000138427824 */ /* 0x000fe200078e0a03 */
[----:B------:R-:W-:Y:S01]  /*1e00*/  SHF.R.S32.HI R58, RZ, 0x5, R58 ;  /* 0x00000005ff3a7819 */ /* 0x000fe2000001143a */
[----:B------:R-:W-:Y:S01]  /*1e10*/  IMAD.SHL.U32 R67, R60, 0x4, RZ ;  /* 0x000000043c437824 */ /* 0x000fe200078e00ff */
[----:B------:R-:W-:Y:S01]  /*1e20*/  SHF.R.S32.HI R63, RZ, 0x4, R63 ;  /* 0x00000004ff3f7819 */ /* 0x000fe2000001143f */
[----:B--2---:R-:W-:-:S04]  /*1e30*/  @P1 IMAD.WIDE.U32 R32, R148, R9, RZ ;  /* 0x0000000994201225 */ /* 0x004fc800078e00ff */
[----:B------:R-:W-:Y:S02]  /*1e40*/  @P1 IMAD.MOV.U32 R8, RZ, RZ, R32 ;  /* 0x000000ffff081224 */ /* 0x000fe400078e0020 */
[----:B------:R-:W-:Y:S02]  /*1e50*/  @P1 IMAD R9, R149, R9, RZ ;  /* 0x0000000995091224 */ /* 0x000fe400078e02ff */
[----:B---3--:R-:W-:-:S04]  /*1e60*/  @!P1 IMAD.WIDE.U32 R22, R28, R235, RZ ;  /* 0x000000eb1c169225 */ /* 0x008fc800078e00ff */
[----:B------:R-:W-:Y:S02]  /*1e70*/  @!P1 IMAD R13, R29, R235, RZ ;  /* 0x000000eb1d0d9224 */ /* 0x000fe400078e02ff */
[----:B------:R-:W-:Y:S02]  /*1e80*/  @!P1 IMAD.MOV.U32 R8, RZ, RZ, R22 ;  /* 0x000000ffff089224 */ /* 0x000fe400078e0016 */
[----:B------:R-:W-:Y:S01]  /*1e90*/  @!P1 IMAD R6, R28, R68, R13 ;  /* 0x000000441c069224 */ /* 0x000fe200078e020d */
[----:B------:R-:W-:Y:S02]  /*1ea0*/  @P1 IADD3 R9, R33, R9, RZ ;  /* 0x0000000921091210 */ /* 0x000fe40007ffe0ff */
[----:B------:R-:W-:Y:S01]  /*1eb0*/  IADD3 R8, P0, R26, R8, RZ ;  /* 0x000000081a087210 */ /* 0x000fe20007f1e0ff */
[----:B------:R-:W-:-:S04]  /*1ec0*/  @!P1 IMAD.IADD R9, R23, 0x1, R6 ;  /* 0x0000000117099824 */ /* 0x000fc800078e0206 */
[----:B------:R-:W-:Y:S01]  /*1ed0*/  IMAD.X R9, R27, 0x1, R9, P0 ;  /* 0x000000011b097824 */ /* 0x000fe200000e0609 */
[----:B------:R-:W-:Y:S01]  /*1ee0*/  SHF.L.U32 R23, R10, 0x3, RZ ;  /* 0x000000030a177819 */ /* 0x000fe200000006ff */
[----:B------:R-:W-:Y:S01]  /*1ef0*/  IMAD.WIDE.U32 R144, R233, R20, R8 ;  /* 0x00000014e9907225 */ /* 0x000fe200078e0008 */
[----:B------:R-:W-:-:S03]  /*1f00*/  IADD3 R22, P0, R26, R0, RZ ;  /* 0x000000001a167210 */ /* 0x000fc60007f1e0ff */
[----:B------:R-:W-:Y:S01]  /*1f10*/  IMAD.WIDE R8, R231, 0x40, R142 ;  /* 0x00000040e7087825 */ /* 0x000fe200078e028e */
[----:B------:R-:W-:Y:S02]  /*1f20*/  SHF.R.S32.HI R6, RZ, 0x1f, R233 ;  /* 0x0000001fff067819 */ /* 0x000fe400000114e9 */
[----:B------:R-:W-:Y:S01]  /*1f30*/  LOP3.LUT R140, R140, 0xfffffe00, R23, 0xf8, !PT ;  /* 0xfffffe008c8c7812 */ /* 0x000fe200078ef817 */
[----:B------:R-:W-:Y:S01]  /*1f40*/  IMAD R147, R9, R148, RZ ;  /* 0x0000009409937224 */ /* 0x000fe200078e02ff */
[----:B------:R-:W-:Y:S01]  /*1f50*/  SHF.R.S32.HI R9, RZ, 0x1f, R70 ;  /* 0x0000001fff097819 */ /* 0x000fe20000011446 */
[----:B------:R-:W-:Y:S02]  /*1f60*/  IMAD R13, R21, R233, RZ ;  /* 0x000000e9150d7224 */ /* 0x000fe400078e02ff */
[----:B------:R-:W-:Y:S02]  /*1f70*/  IMAD.X R23, R27, 0x1, R7, P0 ;  /* 0x000000011b177824 */ /* 0x000fe400000e0607 */
[----:B------:R-:W-:Y:S01]  /*1f80*/  IMAD R7, R169, R142, RZ ;  /* 0x0000008ea9077224 */ /* 0x000fe200078e02ff */
[----:B------:R-:W-:Y:S01]  /*1f90*/  LEA.HI R0, R9, R70, RZ, 0x6 ;  /* 0x0000004609007211 */ /* 0x000fe200078f30ff */
[----:B------:R-:W-:-:S02]  /*1fa0*/  IMAD R6, R20, R6, R13 ;  /* 0x0000000614067224 */ /* 0x000fc400078e020d */
[-C--:B------:R-:W-:Y:S02]  /*1fb0*/  IMAD R7, R143, R168.reuse, R7 ;  /* 0x000000a88f077224 */ /* 0x080fe400078e0207 */
[----:B------:R-:W-:Y:S01]  /*1fc0*/  IMAD.WIDE.U32 R20, R142, R168, R24 ;  /* 0x000000a88e147225 */ /* 0x000fe200078e0018 */
[----:B------:R-:W-:-:S04]  /*1fd0*/  SHF.R.S32.HI R0, RZ, 0x6, R0 ;  /* 0x00000006ff007819 */ /* 0x000fc80000011400 */
[----:B------:R-:W-:Y:S02]  /*1fe0*/  IADD3 R7, R21, R7, RZ ;  /* 0x0000000715077210 */ /* 0x000fe40007ffe0ff */
[C---:B----4-:R-:W-:Y:S02]  /*1ff0*/  LEA R238, P0, R20.reuse, R14, 0x1 ;  /* 0x0000000e14ee7211 */ /* 0x050fe400078008ff */
[----:B------:R-:W-:Y:S02]  /*2000*/  VIMNMX R75, R227, R0, !PT ;  /* 0x00000000e34b7248 */ /* 0x000fe40007fe0100 */
[----:B------:R-:W-:Y:S02]  /*2010*/  LEA.HI.X R239, R20, R15, R7, 0x1, P0 ;  /* 0x0000000f14ef7211 */ /* 0x000fe400000f0c07 */
[----:B------:R-:W-:Y:S01]  /*2020*/  ISETP.GT.AND P0, PT, R170, R75, PT ;  /* 0x0000004baa00720c */ /* 0x000fe20003f04270 */
[----:B------:R-:W-:Y:S01]  /*2030*/  IMAD.WIDE.U32 R22, R142, R166, R22 ;  /* 0x000000a68e167225 */ /* 0x000fe200078e0016 */
[----:B------:R-:W-:-:S03]  /*2040*/  IADD3 R145, R145, R6, RZ ;  /* 0x0000000691917210 */ /* 0x000fc60007ffe0ff */
[----:B------:R-:W-:Y:S01]  /*2050*/  IMAD R147, R8, R149, R147 ;  /* 0x0000009508937224 */ /* 0x000fe200078e0293 */
[----:B------:R-:W-:Y:S01]  /*2060*/  LEA R228, P1, R22, R16, 0x1 ;  /* 0x0000001016e47211 */ /* 0x000fe200078208ff */
[----:B------:R-:W-:Y:S02]  /*2070*/  IMAD.IADD R229, R23, 0x1, R229 ;  /* 0x0000000117e57824 */ /* 0x000fe400078e02e5 */
[----:B------:R-:W-:Y:S01]  /*2080*/  IMAD.WIDE.U32 R144, R8, R148, R144 ;  /* 0x0000009408907225 */ /* 0x000fe200078e0090 */
[----:B------:R-:W-:Y:S02]  /*2090*/  @!P4 MOV R12, RZ ;  /* 0x000000ff000cc202 */ /* 0x000fe40000000f00 */
[----:B------:R-:W-:Y:S02]  /*20a0*/  LEA.HI.X R229, R22, R17, R229, 0x1, P1 ;  /* 0x0000001116e57211 */ /* 0x000fe400008f0ce5 */
[----:B------:R-:W-:Y:S01]  /*20b0*/  IADD3 R147, R145, R147, RZ ;  /* 0x0000009391937210 */ /* 0x000fe20007ffe0ff */
        /* <DEDUP_REMOVED lines=13> */
[----:B-----5:R-:W-:Y:S01]  /*2190*/  IADD3 R12, R12, R5, RZ ;  /* 0x000000050c0c7210 */ /* 0x020fe20007ffe0ff */
        /* <DEDUP_REMOVED lines=24> */
[-C--:B----4-:R-:W-:Y:S02]  /*2320*/  IMAD R2, R155, R5.reuse, RZ ;  /* 0x000000059b027224 */ /* 0x090fe400078e02ff */
[----:B------:R-:W-:Y:S02]  /*2330*/  IMAD.IADD R25, R25, 0x1, R0 ;  /* 0x0000000119197824 */ /* 0x000fe400078e0200 */
[-C--:B------:R-:W-:Y:S02]  /*2340*/  IMAD R0, R159, R5.reuse, RZ ;  /* 0x000000059f007224 */ /* 0x080fe400078e02ff */
        /* <DEDUP_REMOVED lines=119> */
.L_x_7993:
[----:B------:R-:W-:Y:S01]  /*2ac0*/  IMAD.SHL.U32 R24, R17, 0x40, RZ ;  /* 0x0000004011187824 */ /* 0x000fe200078e00ff */
[----:B------:R-:W-:Y:S01]  /*2ad0*/  BSSY B2, `(.L_x_7938) ;  /* 0x0000931000027945 */ /* 0x000fe20003800000 */
[----:B------:R-:W-:Y:S02]  /*2ae0*/  IMAD.MOV.U32 R105, RZ, RZ, R103 ;  /* 0x000000ffff697224 */ /* 0x000fe400078e0067 */
        /* <DEDUP_REMOVED lines=253> */
.L_x_7942:
[----:B------:R-:W-:Y:S05]  /*3ac0*/  BSYNC B0 ;  /* 0x0000000000007941 */ /* 0x000fea0003800000 */
.L_x_7941:
        /* <DEDUP_REMOVED lines=192> */
.L_x_7944:
[----:B------:R-:W-:Y:S05]  /*46d0*/  BSYNC B0 ;  /* 0x0000000000007941 */ /* 0x000fea0003800000 */
.L_x_7943:
        /* <DEDUP_REMOVED lines=192> */
.L_x_7946:
[----:B------:R-:W-:Y:S05]  /*52e0*/  BSYNC B0 ;  /* 0x0000000000007941 */ /* 0x000fea0003800000 */
.L_x_7945:
        /* <DEDUP_REMOVED lines=194> */
.L_x_7948:
[----:B------:R-:W-:Y:S05]  /*5f10*/  BSYNC B0 ;  /* 0x0000000000007941 */ /* 0x000fea0003800000 */
.L_x_7947:
[----:B------:R-:W5:Y:S02]  /*5f20*/  LD.E R3, desc[UR6][R18.64+0xd0] ;  /* 0x0000d00612037980 */ /* 0x000f64000c101900 */
[----:B-----5:R-:W-:Y:S05]  /*5f30*/  IMAD.U32 R3, R3, -0x20, RZ ;  /* 0xffffffe003037824 */ /* 0x020fea00078e00ff */
[C---:B------:R-:W-:Y:S02]  /*5f40*/  LEA R28, P1, R3.reuse, R28, 0x1 ;  /* 0x0000001c031c7211 */ /* 0x040fe400078208ff */
[C---:B------:R-:W-:Y:S02]  /*5f50*/  LEA R52, P0, R3.reuse, R52, 0x1 ;  /* 0x0000003403347211 */ /* 0x040fe400078008ff */
[C---:B------:R-:W-:Y:S02]  /*5f60*/  LEA.HI.X.SX32 R29, R3.reuse, R29, 0x1, P1 ;  /* 0x0000001d031d7211 */ /* 0x040fe400008f0eff */
[----:B------:R-:W-:Y:S01]  /*5f70*/  LEA.HI.X.SX32 R53, R3, R53, 0x1, P0 ;  /* 0x0000003503357211 */ /* 0x000fe200000f0eff */
[----:B------:R-:W-:Y:S05]  /*5f80*/  BRA `(.L_x_7949) ;  /* 0x0000005c00947947 */ /* 0x000fea0003800000 */
.L_x_7940:
        /* <DEDUP_REMOVED lines=86> */
.L_x_7953:
[----:B------:R-:W-:Y:S05]  /*64f0*/  BSYNC B0 ;  /* 0x0000000000007941 */ /* 0x000fea0003800000 */
.L_x_7952:
        /* <DEDUP_REMOVED lines=83> */
.L_x_7955:
[----:B------:R-:W-:Y:S05]  /*6a30*/  BSYNC B0 ;  /* 0x0000000000007941 */ /* 0x000fea0003800000 */
.L_x_7954:
        /* <DEDUP_REMOVED lines=82> */
.L_x_7957:
[----:B------:R-:W-:Y:S05]  /*6f60*/  BSYNC B0 ;  /* 0x0000000000007941 */ /* 0x000fea0003800000 */
.L_x_7956:
        /* <DEDUP_REMOVED lines=84> */
.L_x_7959:
[----:B------:R-:W-:Y:S05]  /*74b0*/  BSYNC B0 ;  /* 0x0000000000007941 */ /* 0x000fea0003800000 */
.L_x_7958:
[----:B-----5:R3:W-:Y:S02]  /*74c0*/  ST.E.128 desc[UR6][R156.64+0x180], R8 ;  /* 0x000180089c007985 */ /* 0x0207e4000c101d06 */
.L_x_7951:
[----:B------:R-:W-:Y:S05]  /*74d0*/  BSYNC B1 ;  /* 0x0000000000017941 */ /* 0x000fea0003800000 */
.L_x_7950:
        /* <DEDUP_REMOVED lines=94> */
.L_x_7963:
[----:B------:R-:W-:Y:S05]  /*7ac0*/  BSYNC B0 ;  /* 0x0000000000007941 */ /* 0x000fea0003800000 */
.L_x_7962:
        /* <DEDUP_REMOVED lines=89> */
.L_x_7965:
[----:B------:R-:W-:Y:S05]  /*8060*/  BSYNC B0 ;  /* 0x0000000000007941 */ /* 0x000fea0003800000 */
.L_x_7964:
        /* <DEDUP_REMOVED lines=88> */
.L_x_7967:
[----:B------:R-:W-:Y:S05]  /*85f0*/  BSYNC B0 ;  /* 0x0000000000007941 */ /* 0x000fea0003800000 */
.L_x_7966:
        /* <DEDUP_REMOVED lines=90> */
.L_x_7969:
[----:B------:R-:W-:Y:S05]  /*8ba0*/  BSYNC B0 ;  /* 0x0000000000007941 */ /* 0x000fea0003800000 */
.L_x_7968:
[----:B-----5:R3:W-:Y:S02]  /*8bb0*/  ST.E.128 desc[UR6][R42.64+0x180], R8 ;  /* 0x000180082a007985 */ /* 0x0207e4000c101d06 */
.L_x_7961:
[----:B------:R-:W-:Y:S05]  /*8bc0*/  BSYNC B1 ;  /* 0x0000000000017941 */ /* 0x000fea0003800000 */
.L_x_7960:
        /* <DEDUP_REMOVED lines=97> */
.L_x_7973:
[----:B------:R-:W-:Y:S05]  /*91e0*/  BSYNC B0 ;  /* 0x0000000000007941 */ /* 0x000fea0003800000 */
.L_x_7972:
        /* <DEDUP_REMOVED lines=89> */
.L_x_7975:
[----:B------:R-:W-:Y:S05]  /*9780*/  BSYNC B0 ;  /* 0x0000000000007941 */ /* 0x000fea0003800000 */
.L_x_7974:
        /* <DEDUP_REMOVED lines=88> */
.L_x_7977:
[----:B------:R-:W-:Y:S05]  /*9d10*/  BSYNC B0 ;  /* 0x0000000000007941 */ /* 0x000fea0003800000 */
.L_x_7976:
        /* <DEDUP_REMOVED lines=90> */
.L_x_7979:
[----:B------:R-:W-:Y:S05]  /*a2c0*/  BSYNC B0 ;  /* 0x0000000000007941 */ /* 0x000fea0003800000 */
.L_x_7978:
[----:B-----5:R4:W-:Y:S02]  /*a2d0*/  ST.E.128 desc[UR6][R42.64+0x180], R8 ;  /* 0x000180082a007985 */ /* 0x0209e4000c101d06 */
.L_x_7971:
[----:B------:R-:W-:Y:S05]  /*a2e0*/  BSYNC B1 ;  /* 0x0000000000017941 */ /* 0x000fea0003800000 */
.L_x_7970:
        /* <DEDUP_REMOVED lines=99> */
.L_x_7983:
[----:B------:R-:W-:Y:S05]  /*a920*/  BSYNC B0 ;  /* 0x0000000000007941 */ /* 0x000fea0003800000 */
.L_x_7982:
        /* <DEDUP_REMOVED lines=89> */
.L_x_7985:
[----:B------:R-:W-:Y:S05]  /*aec0*/  BSYNC B0 ;  /* 0x0000000000007941 */ /* 0x000fea0003800000 */
.L_x_7984:
        /* <DEDUP_REMOVED lines=88> */
.L_x_7987:
[----:B------:R-:W-:Y:S05]  /*b450*/  BSYNC B0 ;  /* 0x0000000000007941 */ /* 0x000fea0003800000 */
.L_x_7986:
        /* <DEDUP_REMOVED lines=90> */
.L_x_7989:
[----:B------:R-:W-:Y:S05]  /*ba00*/  BSYNC B0 ;  /* 0x0000000000007941 */ /* 0x000fea0003800000 */
.L_x_7988:
[----:B-----5:R4:W-:Y:S02]  /*ba10*/  ST.E.128 desc[UR6][R48.64+0x180], R8 ;  /* 0x0001800830007985 */ /* 0x0209e4000c101d06 */
.L_x_7981:
[----:B------:R-:W-:Y:S05]  /*ba20*/  BSYNC B1 ;  /* 0x0000000000017941 */ /* 0x000fea0003800000 */
.L_x_7980:
[----:B------:R-:W5:Y:S02]  /*ba30*/  LD.E R3, desc[UR6][R18.64+0xd0] ;  /* 0x0000d00612037980 */ /* 0x000f64000c101900 */
[----:B-----5:R-:W-:Y:S05]  /*ba40*/  IMAD.U32 R3, R3, -0x20, RZ ;  /* 0xffffffe003037824 */ /* 0x020fea00078e00ff */
[C---:B------:R-:W-:Y:S02]  /*ba50*/  LEA R110, P1, R3.reuse, R110, 0x1 ;  /* 0x0000006e036e7211 */ /* 0x040fe400078208ff */
[C---:B------:R-:W-:Y:S02]  /*ba60*/  LEA R108, P0, R3.reuse, R108, 0x1 ;  /* 0x0000006c036c7211 */ /* 0x040fe400078008ff */
[C---:B------:R-:W-:Y:S02]  /*ba70*/  LEA.HI.X.SX32 R111, R3.reuse, R111, 0x1, P1 ;  /* 0x0000006f036f7211 */ /* 0x040fe400008f0eff */
[----:B------:R-:W-:Y:S01]  /*ba80*/  LEA.HI.X.SX32 R109, R3, R109, 0x1, P0 ;  /* 0x0000006d036d7211 */ /* 0x000fe200000f0eff */
[----:B------:R-:W-:Y:S05]  /*ba90*/  BRA `(.L_x_7949) ;  /* 0x0000000000d07947 */ /* 0x000fea0003800000 */
.L_x_7939:
        /* <DEDUP_REMOVED lines=52> */
.L_x_7949:
[----:B------:R-:W-:Y:S05]  /*bde0*/  BSYNC B2 ;  /* 0x0000000000027941 */ /* 0x000fea0003800000 */
.L_x_7938:
        /* <DEDUP_REMOVED lines=88> */
.L_x_7991:
        /* <DEDUP_REMOVED lines=8> */
.L_x_7992:
[----:B------:R-:W-:Y:S05]  /*c3f0*/  BSYNC B0 ;  /* 0x0000000000007941 */ /* 0x000fea0003800000 */
.L_x_7990:
[----:B------:R-:W-:Y:S04]  /*c400*/  IADD3 R17, R17, -0x1, RZ ;  /* 0xffffffff11117810 */ /* 0x000fe80007ffe0ff */
[----:B------:R-:W-:Y:S11]  /*c410*/  ISETP.GT.AND P0, PT, R17, R75, PT ;  /* 0x0000004b1100720c */ /* 0x000ff60003f04270 */
[----:B------:R-:W-:Y:S02]  /*c420*/  @!UPT UIADD3 URZ, URZ, URZ, URZ ;  /* 0x0000003f3f3ff290 */ /* 0x000fe4000fffe03f */
[----:B------:R-:W-:Y:S05]  /*c430*/  @P0 BRA `(.L_x_7993) ;  /* 0xffffff6400a00947 */ /* 0x000fea000383ffff */
.L_x_7937:
        /* <DEDUP_REMOVED lines=15> */
[----:B------:R1:W5:Y:S04]  /*c530*/  LD.E.64 R16, desc[UR6][R18.64+0x148] ;  /* 0x0001480612107980 */ /* 0x000368000c101b00 */
[----:B------:R1:W5:Y:S01]  /*c540*/  LD.E.64 R14, desc[UR6][R18.64+0x150] ;  /* 0x00015006120e7980 */ /* 0x000362000c101b00 */
[----:B--2---:R-:W-:-:S04]  /*c550*/  ISETP.NE.U32.AND P1, PT, R8, RZ, PT ;  /* 0x000000ff0800720c */ /* 0x004fc80003f25070 */
[----:B------:R-:W-:-:S13]  /*c560*/  ISETP.NE.AND.EX P1, PT, R9, RZ, PT, P1 ;  /* 0x000000ff0900720c */ /* 0x000fda0003f25310 */
[----:B-----5:R-:W-:-:S04]  /*c570*/  @P1 LEA R12, P0, R235, R8, 0x2 ;  /* 0x00000008eb0c1211 */ /* 0x020fc800078010ff */
[----:B------:R-:W-:-:S05]  /*c580*/  @P1 LEA.HI.X R13, R235, R9, R68, 0x2, P0 ;  /* 0x00000009eb0d1211 */ /* 0x000fca00000f1444 */
[----:B------:R-:W2:Y:S01]  /*c590*/  @P1 LD.E R2, desc[UR6][R12.64] ;  /* 0x000000060c021980 */ /* 0x000ea2000c101900 */
[----:B------:R-:W-:Y:S02]  /*c5a0*/  LEA.HI R9, R7, R7, RZ, 0x1 ;  /* 0x0000000707097211 */ /* 0x000fe400078f08ff */
[----:B------:R-:W-:Y:S01]  /*c5b0*/  IADD3 R5, P1, R5, R144, RZ ;  /* 0x0000009005057210 */ /* 0x000fe20007f3e0ff */
[----:B------:R-:W-:Y:S01]  /*c5c0*/  IMAD.MOV.U32 R146, RZ, RZ, R144 ;  /* 0x000000ffff927224 */ /* 0x000fe200078e0090 */
[----:B------:R-:W-:Y:S02]  /*c5d0*/  LEA R48, P2, R144, R150, 0x1 ;  /* 0x0000009690307211 */ /* 0x000fe400078408ff */
[----:B------:R-:W-:Y:S02]  /*c5e0*/  LEA R11, P0, R148, R144, 0x5 ;  /* 0x00000090940b7211 */ /* 0x000fe400078028ff */
[----:B------:R-:W-:Y:S01]  /*c5f0*/  SHF.R.S32.HI R9, RZ, 0x1, R9 ;  /* 0x00000001ff097819 */ /* 0x000fe20000011409 */
[--C-:B------:R-:W-:Y:S01]  /*c600*/  IMAD.X R3, R3, 0x1, R147.reuse, P1 ;  /* 0x0000000103037824 */ /* 0x100fe200008e0693 */
[----:B------:R-:W-:Y:S01]  /*c610*/  LEA.HI.X R49, R144, R151, R147, 0x1, P2 ;  /* 0x0000009790317211 */ /* 0x000fe200010f0c93 */
[----:B------:R-:W-:Y:S01]  /*c620*/  IMAD R4, R149, 0x30, RZ ;  /* 0x0000003095047824 */ /* 0x000fe200078e02ff */
[C---:B------:R-:W-:Y:S01]  /*c630*/  LEA.HI.X R6, R148.reuse, R147, R149, 0x5, P0 ;  /* 0x0000009394067211 */ /* 0x040fe200000f2c95 */
[----:B------:R-:W-:Y:S01]  /*c640*/  IMAD.WIDE.U32 R146, R148, 0x30, R146 ;  /* 0x0000003094927825 */ /* 0x000fe200078e0092 */
[----:B------:R-:W-:-:S02]  /*c650*/  LEA R24, P1, R5, R150, 0x1 ;  /* 0x0000009605187211 */ /* 0x000fc400078208ff */
[----:B---3--:R-:W-:Y:S02]  /*c660*/  ISETP.NE.AND P4, PT, R0, RZ, PT ;  /* 0x000000ff0000720c */ /* 0x008fe40003f85270 */
[-C--:B------:R-:W-:Y:S02]  /*c670*/  LEA R22, P0, R11, R150.reuse, 0x1 ;  /* 0x000000960b167211 */ /* 0x080fe400078008ff */
[-C--:B------:R-:W-:Y:S01]  /*c680*/  LEA.HI.X R25, R5, R151.reuse, R3, 0x1, P1 ;  /* 0x0000009705197211 */ /* 0x080fe200008f0c03 */
[----:B------:R-:W-:Y:S01]  /*c690*/  IMAD.IADD R5, R147, 0x1, R4 ;  /* 0x0000000193057824 */ /* 0x000fe200078e0204 */
[----:B------:R-:W-:Y:S01]  /*c6a0*/  LEA.HI.X R23, R11, R151, R6, 0x1, P0 ;  /* 0x000000970b177211 */ /* 0x000fe200000f0c06 */
[----:B------:R-:W-:Y:S01]  /*c6b0*/  IMAD.IADD R11, R232, 0x1, -R59 ;  /* 0x00000001e80b7824 */ /* 0x000fe200078e0a3b */
[----:B------:R-:W-:-:S04]  /*c6c0*/  LEA R20, P1, R146, R150, 0x1 ;  /* 0x0000009692147211 */ /* 0x000fc800078208ff */
[----:B------:R-:W-:Y:S01]  /*c6d0*/  ISETP.GE.AND P0, PT, R142, R11, PT ;  /* 0x0000000b8e00720c */ /* 0x000fe20003f06270 */
[----:B------:R-:W-:Y:S01]  /*c6e0*/  IMAD.SHL.U32 R8, R9, 0x10, RZ ;  /* 0x0000001009087824 */ /* 0x000fe200078e00ff */
[----:B------:R-:W-:Y:S02]  /*c6f0*/  LEA.HI.X R21, R146, R151, R5, 0x1, P1 ;  /* 0x0000009792157211 */ /* 0x000fe400008f0c05 */
[----:B------:R-:W-:Y:S02]  /*c700*/  ISETP.GT.AND P0, PT, R56, -0x8, !P0 ;  /* 0xfffffff83800780c */ /* 0x000fe40004704270 */
[----:B--2---:R-:W-:Y:S01]  /*c710*/  IADD3 R70, R2, R70, R59 ;  /* 0x0000004602467210 */ /* 0x004fe20007ffe03b */
[----:B------:R-:W-:-:S04]  /*c720*/  IMAD R2, R142, R9, R67 ;  /* 0x000000098e027224 */ /* 0x000fc800078e0243 */
[----:B------:R-:W-:Y:S02]  /*c730*/  IMAD R3, R70, R9, RZ ;  /* 0x0000000946037224 */ /* 0x000fe400078e02ff */
[----:B------:R-:W-:-:S03]  /*c740*/  IMAD.IADD R4, R67, 0x1, R2 ;  /* 0x0000000143047824 */ /* 0x000fc600078e0202 */
[----:B------:R-:W-:Y:S02]  /*c750*/  SHF.R.S32.HI R29, RZ, 0x1f, R3 ;  /* 0x0000001fff1d7819 */ /* 0x000fe40000011403 */
[C---:B------:R-:W-:Y:S02]  /*c760*/  IADD3 R0, P3, R3.reuse, R2, RZ ;  /* 0x0000000203007210 */ /* 0x040fe40007f7e0ff */
[----:B------:R-:W-:Y:S02]  /*c770*/  IADD3 R3, P2, R3, R4, RZ ;  /* 0x0000000403037210 */ /* 0x000fe40007f5e0ff */
[-C--:B------:R-:W-:Y:S02]  /*c780*/  LEA.HI.X.SX32 R13, R2, R29.reuse, 0x1, P3 ;  /* 0x0000001d020d7211 */ /* 0x080fe400018f0eff */
[----:B------:R-:W-:Y:S01]  /*c790*/  LEA.HI.X.SX32 R5, R4, R29, 0x1, P2 ;  /* 0x0000001d04057211 */ /* 0x000fe200010f0eff */
[----:B-1----:R-:W-:Y:S08]  /*c7a0*/  @!P4 BRA `(.L_x_7996) ;  /* 0x000000300024c947 */ /* 0x002ff00003800000 */
        /* <DEDUP_REMOVED lines=10> */
[----:B------:R-:W-:Y:S01]  /*c850*/  IADD3 R38, P0, R14, R39, RZ ;  /* 0x000000270e267210 */ /* 0x000fe20007f1e0ff */
[----:B------:R-:W-:Y:S01]  /*c860*/  BSSY B0, `(.L_x_7999) ;  /* 0x000002b000007945 */ /* 0x000fe20003800000 */
[----:B------:R-:W-:Y:S01]  /*c870*/  ISETP.GE.AND P2, PT, R2, R7, PT ;  /* 0x000000070200720c */ /* 0x000fe20003f46270 */
[--C-:B------:R-:W-:Y:S02]  /*c880*/  IMAD.X R37, R17, 0x1, R3.reuse, P1 ;  /* 0x0000000111257824 */ /* 0x100fe400008e0603 */
[----:B------:R-:W-:Y:S01]  /*c890*/  IMAD.X R39, R15, 0x1, R3, P0 ;  /* 0x000000010f277824 */ /* 0x000fe200000e0603 */
[----:B------:R-:W-:Y:S09]  /*c8a0*/  @P4 BRA `(.L_x_8000) ;  /* 0x0000000000984947 */ /* 0x000ff20003800000 */
[----:B------:R-:W2:Y:S04]  /*c8b0*/  LD.E.64 R2, desc[UR6][R38.64] ;  /* 0x0000000626027980 */ /* 0x000ea8000c101b00 */
[----:B------:R-:W3:Y:S01]  /*c8c0*/  LD.E.64 R4, desc[UR6][R36.64] ;  /* 0x0000000624047980 */ /* 0x000ee2000c101b00 */
        /* <DEDUP_REMOVED lines=36> */
.L_x_8000:
[----:B------:R-:W-:Y:S05]  /*cb10*/  BSYNC B0 ;  /* 0x0000000000007941 */ /* 0x000fea0003800000 */
.L_x_7999:
[----:B-----5:R2:W-:Y:S04]  /*cb20*/  STS.128 [R241], R28 ;  /* 0x0000001cf1007388 */ /* 0x0205e80000000c00 */
[----:B------:R2:W5:Y:S01]  /*cb30*/  LD.E.128 R32, desc[UR6][R48.64+0x80] ;  /* 0x0000800630207980 */ /* 0x000562000c101d00 */
[----:B------:R-:W-:Y:S04]  /*cb40*/  BSSY B0, `(.L_x_8001) ;  /* 0x0000029000007945 */ /* 0x000fe80003800000 */
[----:B------:R-:W-:Y:S05]  /*cb50*/  @P3 BRA `(.L_x_8002) ;  /* 0x00000000009c3947 */ /* 0x000fea0003800000 */
[----:B------:R-:W2:Y:S04]  /*cb60*/  LD.E.64 R2, desc[UR6][R38.64+0x40] ;  /* 0x0000400626027980 */ /* 0x000ea8000c101b00 */
        /* <DEDUP_REMOVED lines=38> */
.L_x_8002:
[----:B------:R-:W-:Y:S05]  /*cdd0*/  BSYNC B0 ;  /* 0x0000000000007941 */ /* 0x000fea0003800000 */
.L_x_8001:
[----:B-----5:R3:W-:Y:S04]  /*cde0*/  STS.128 [R241+0x2000], R32 ;  /* 0x00200020f1007388 */ /* 0x0207e80000000c00 */
[----:B--2---:R3:W5:Y:S01]  /*cdf0*/  LD.E.128 R28, desc[UR6][R48.64+0x100] ;  /* 0x00010006301c7980 */ /* 0x004762000c101d00 */
[----:B------:R-:W-:Y:S04]  /*ce00*/  BSSY B0, `(.L_x_8003) ;  /* 0x0000028000007945 */ /* 0x000fe80003800000 */
[----:B------:R-:W-:Y:S05]  /*ce10*/  @P2 BRA `(.L_x_8004) ;  /* 0x0000000000982947 */ /* 0x000fea0003800000 */
[----:B------:R-:W2:Y:S04]  /*ce20*/  LD.E.64 R2, desc[UR6][R38.64+0x80] ;  /* 0x0000800626027980 */ /* 0x000ea8000c101b00 */
[----:B------:R-:W4:Y:S01]  /*ce30*/  LD.E.64 R4, desc[UR6][R36.64+0x80] ;  /* 0x0000800624047980 */ /* 0x000f22000c101b00 */
[C---:B-----5:R-:W-:Y:S01]  /*ce40*/  SHF.L.U32 R41, R31.reuse, 0x10, RZ ;  /* 0x000000101f297819 */ /* 0x060fe200000006ff */
[----:B---3--:R-:W-:Y:S01]  /*ce50*/  IMAD.U32 R34, R30, 0x10000, RZ ;  /* 0x000100001e227824 */ /* 0x008fe200078e00ff */
        /* <DEDUP_REMOVED lines=34> */
.L_x_8004:
[----:B------:R-:W-:Y:S05]  /*d080*/  BSYNC B0 ;  /* 0x0000000000007941 */ /* 0x000fea0003800000 */
.L_x_8003:
[----:B-----5:R2:W-:Y:S04]  /*d090*/  STS.128 [R241+0x4000], R28 ;  /* 0x0040001cf1007388 */ /* 0x0205e80000000c00 */
[----:B-1-3--:R-:W5:Y:S01]  /*d0a0*/  LD.E.128 R48, desc[UR6][R48.64+0x180] ;  /* 0x0001800630307980 */ /* 0x00af62000c101d00 */
        /* <DEDUP_REMOVED lines=9> */
[----:B------:R-:W-:Y:S02]  /*d140*/  SHF.L.U32 R12, R48, 0x10, RZ ;  /* 0x00000010300c7819 */ /* 0x000fe400000006ff */
        /* <DEDUP_REMOVED lines=32> */
.L_x_8006:
[----:B------:R-:W-:Y:S05]  /*d350*/  BSYNC B0 ;  /* 0x0000000000007941 */ /* 0x000fea0003800000 */
.L_x_8005:
[----:B-----5:R1:W-:Y:S02]  /*d360*/  STS.128 [R241+0x6000], R48 ;  /* 0x00600030f1007388 */ /* 0x0203e40000000c00 */
.L_x_7998:
[----:B------:R-:W-:Y:S05]  /*d370*/  BSYNC B1 ;  /* 0x0000000000017941 */ /* 0x000fea0003800000 */
.L_x_7997:
[----:B------:R-:W-:Y:S01]  /*d380*/  VIADD R6, R142, 0x10 ;  /* 0x000000108e067836 */ /* 0x000fe20000000000 */
[----:B------:R-:W-:Y:S04]  /*d390*/  BSSY B1, `(.L_x_8007) ;  /* 0x00000c1000017945 */ /* 0x000fe80003800000 */
[----:B------:R-:W-:-:S04]  /*d3a0*/  ISETP.GE.AND P0, PT, R6, R11, PT ;  /* 0x0000000b0600720c */ /* 0x000fc80003f06270 */
[----:B------:R-:W-:-:S13]  /*d3b0*/  ISETP.LT.OR P0, PT, R56, -0x87, P0 ;  /* 0xffffff793800780c */ /* 0x000fda0000701670 */
[----:B------:R-:W-:Y:S05]  /*d3c0*/  @P0 BRA `(.L_x_8008) ;  /* 0x0000000800f40947 */ /* 0x000fea0003800000 */
[----:B--2---:R2:W5:Y:S01]  /*d3d0*/  LD.E.128 R28, desc[UR6][R24.64] ;  /* 0x00000006181c7980 */ /* 0x004562000c101d00 */
[----:B------:R-:W-:Y:S01]  /*d3e0*/  IADD3 R3, P0, R8, R0, RZ ;  /* 0x0000000008037210 */ /* 0x000fe20007f1e0ff */
[C---:B------:R-:W-:Y:S01]  /*d3f0*/  VIADD R2, R26.reuse, 0x40 ;  /* 0x000000401a027836 */ /* 0x040fe20000000000 */
[----:B------:R-:W-:Y:S02]  /*d400*/  ISETP.GE.AND P2, PT, R26, R7, PT ;  /* 0x000000071a00720c */ /* 0x000fe40003f46270 */
[----:B------:R-:W-:Y:S01]  /*d410*/  LEA.HI.X.SX32 R8, R8, R13, 0x1, P0 ;  /* 0x0000000d08087211 */ /* 0x000fe200000f0eff */
[C---:B------:R-:W-:Y:S01]  /*d420*/  IMAD.SHL.U32 R39, R3.reuse, 0x2, RZ ;  /* 0x0000000203277824 */ /* 0x040fe200078e00ff */
[----:B------:R-:W-:Y:S01]  /*d430*/  ISETP.GE.AND P1, PT, R2, R7, PT ;  /* 0x000000070200720c */ /* 0x000fe20003f26270 */
[----:B------:R-:W-:Y:S01]  /*d440*/  VIADD R2, R26, 0x80 ;  /* 0x000000801a027836 */ /* 0x000fe20000000000 */
[----:B------:R-:W-:Y:S02]  /*d450*/  SHF.L.U64.HI R3, R3, 0x1, R8 ;  /* 0x0000000103037819 */ /* 0x000fe40000010208 */
[----:B------:R-:W-:-:S02]  /*d460*/  IADD3 R36, P4, R16, R39, RZ ;  /* 0x0000002710247210 */ /* 0x000fc40007f9e0ff */
[----:B------:R-:W-:Y:S01]  /*d470*/  IADD3 R38, P3, R14, R39, RZ ;  /* 0x000000270e267210 */ /* 0x000fe20007f7e0ff */
[----:B------:R-:W-:Y:S01]  /*d480*/  BSSY B0, `(.L_x_8009) ;  /* 0x000002b000007945 */ /* 0x000fe20003800000 */
[----:B------:R-:W-:Y:S01]  /*d490*/  ISETP.GE.AND P0, PT, R2, R7, PT ;  /* 0x000000070200720c */ /* 0x000fe20003f06270 */
[--C-:B------:R-:W-:Y:S02]  /*d4a0*/  IMAD.X R37, R17, 0x1, R3.reuse, P4 ;  /* 0x0000000111257824 */ /* 0x100fe400020e0603 */
[----:B------:R-:W-:Y:S01]  /*d4b0*/  IMAD.X R39, R15, 0x1, R3, P3 ;  /* 0x000000010f277824 */ /* 0x000fe200018e0603 */
[----:B------:R-:W-:Y:S09]  /*d4c0*/  @P2 BRA `(.L_x_8010) ;  /* 0x0000000000982947 */ /* 0x000ff20003800000 */
        /* <DEDUP_REMOVED lines=38> */
.L_x_8010:
[----:B------:R-:W-:Y:S05]  /*d730*/  BSYNC B0 ;  /* 0x0000000000007941 */ /* 0x000fea0003800000 */
.L_x_8009:
[----:B-----5:R3:W-:Y:S04]  /*d740*/  STS.128 [R241+0x800], R28 ;  /* 0x0008001cf1007388 */ /* 0x0207e80000000c00 */
[----:B------:R3:W5:Y:S01]  /*d750*/  LD.E.128 R32, desc[UR6][R24.64+0x80] ;  /* 0x0000800618207980 */ /* 0x000762000c101d00 */
[----:B------:R-:W-:Y:S04]  /*d760*/  BSSY B0, `(.L_x_8011) ;  /* 0x0000029000007945 */ /* 0x000fe80003800000 */
[----:B------:R-:W-:Y:S05]  /*d770*/  @P1 BRA `(.L_x_8012) ;  /* 0x00000000009c1947 */ /* 0x000fea0003800000 */
[----:B------:R-:W3:Y:S04]  /*d780*/  LD.E.64 R2, desc[UR6][R38.64+0x40] ;  /* 0x0000400626027980 */ /* 0x000ee8000c101b00 */
[----:B------:R-:W4:Y:S01]  /*d790*/  LD.E.64 R4, desc[UR6][R36.64+0x40] ;  /* 0x0000400624047980 */ /* 0x000f22000c101b00 */
        /* <DEDUP_REMOVED lines=37> */
.L_x_8012:
[----:B------:R-:W-:Y:S05]  /*d9f0*/  BSYNC B0 ;  /* 0x0000000000007941 */ /* 0x000fea0003800000 */
.L_x_8011:
[----:B-----5:R4:W-:Y:S04]  /*da00*/  STS.128 [R241+0x2800], R32 ;  /* 0x00280020f1007388 */ /* 0x0209e80000000c00 */
[----:B---3--:R4:W5:Y:S01]  /*da10*/  LD.E.128 R28, desc[UR6][R24.64+0x100] ;  /* 0x00010006181c7980 */ /* 0x008962000c101d00 */
[----:B------:R-:W-:Y:S04]  /*da20*/  BSSY B0, `(.L_x_8013) ;  /* 0x0000028000007945 */ /* 0x000fe80003800000 */
[----:B------:R-:W-:Y:S05]  /*da30*/  @P0 BRA `(.L_x_8014) ;  /* 0x0000000000980947 */ /* 0x000fea0003800000 */
[----:B------:R-:W3:Y:S04]  /*da40*/  LD.E.64 R2, desc[UR6][R38.64+0x80] ;  /* 0x0000800626027980 */ /* 0x000ee8000c101b00 */
[----:B------:R-:W2:Y:S01]  /*da50*/  LD.E.64 R4, desc[UR6][R36.64+0x80] ;  /* 0x0000800624047980 */ /* 0x000ea2000c101b00 */
[C---:B-----5:R-:W-:Y:S01]  /*da60*/  SHF.L.U32 R41, R31.reuse, 0x10, RZ ;  /* 0x000000101f297819 */ /* 0x060fe200000006ff */
[----:B----4-:R-:W-:Y:S01]  /*da70*/  IMAD.U32 R34, R30, 0x10000, RZ ;  /* 0x000100001e227824 */ /* 0x010fe200078e00ff */
        /* <DEDUP_REMOVED lines=34> */
.L_x_8014:
[----:B------:R-:W-:Y:S05]  /*dca0*/  BSYNC B0 ;  /* 0x0000000000007941 */ /* 0x000fea0003800000 */
.L_x_8013:
[----:B-----5:R3:W-:Y:S04]  /*dcb0*/  STS.128 [R241+0x4800], R28 ;  /* 0x0048001cf1007388 */ /* 0x0207e80000000c00 */
[----:B----4-:R3:W5:Y:S01]  /*dcc0*/  LD.E.128 R32, desc[UR6][R24.64+0x180] ;  /* 0x0001800618207980 */ /* 0x010762000c101d00 */
[----:B------:R-:W-:Y:S01]  /*dcd0*/  IADD3 R2, R26, 0xc0, RZ ;  /* 0x000000c01a027810 */ /* 0x000fe20007ffe0ff */
[----:B------:R-:W-:Y:S03]  /*dce0*/  BSSY B0, `(.L_x_8015) ;  /* 0x000002a000007945 */ /* 0x000fe60003800000 */
[----:B------:R-:W-:-:S13]  /*dcf0*/  ISETP.GE.AND P0, PT, R2, R7, PT ;  /* 0x000000070200720c */ /* 0x000fda0003f06270 */
[----:B------:R-:W-:Y:S05]  /*dd00*/  @P0 BRA `(.L_x_8016) ;  /* 0x00000000009c0947 */ /* 0x000fea0003800000 */
[----:B------:R-:W4:Y:S04]  /*dd10*/  LD.E.64 R2, desc[UR6][R38.64+0xc0] ;  /* 0x0000c00626027980 */ /* 0x000f28000c101b00 */
[----:B------:R-:W2:Y:S01]  /*dd20*/  LD.E.64 R4, desc[UR6][R36.64+0xc0] ;  /* 0x0000c00624047980 */ /* 0x000ea2000c101b00 */
[C---:B-----5:R-:W-:Y:S01]  /*dd30*/  LOP3.LUT R8, R33.reuse, 0xffff0000, RZ, 0xc0, !PT ;  /* 0xffff000021087812 */ /* 0x060fe200078ec0ff */
[----:B---3--:R-:W-:Y:S01]  /*dd40*/  IMAD.U32 R30, R34, 0x10000, RZ ;  /* 0x00010000221e7824 */ /* 0x008fe200078e00ff */
[----:B------:R-:W-:Y:S02]  /*dd50*/  SHF.L.U32 R10, R33, 0x10, RZ ;  /* 0x00000010210a7819 */ /* 0x000fe400000006ff */
[----:B------:R-:W-:Y:S02]  /*dd60*/  SHF.L.U32 R12, R32, 0x10, RZ ;  /* 0x00000010200c7819 */ /* 0x000fe400000006ff */
[----:B------:R-:W-:-:S02]  /*dd70*/  LOP3.LUT R33, R35, 0xffff0000, RZ, 0xc0, !PT ;  /* 0xffff000023217812 */ /* 0x000fc400078ec0ff */
[----:B------:R-:W-:Y:S02]  /*dd80*/  LOP3.LUT R32, R32, 0xffff0000, RZ, 0xc0, !PT ;  /* 0xffff000020207812 */ /* 0x000fe400078ec0ff */
[----:B------:R-:W-:Y:S02]  /*dd90*/  SHF.L.U32 R41, R35, 0x10, RZ ;  /* 0x0000001023297819 */ /* 0x000fe400000006ff */
[----:B------:R-:W-:Y:S02]  /*dda0*/  LOP3.LUT R35, R34, 0xffff0000, RZ, 0xc0, !PT ;  /* 0xffff000022237812 */ /* 0x000fe400078ec0ff */
[----:B----4-:R-:W-:Y:S02]  /*ddb0*/  LOP3.LUT R29, R2, 0xffff0000, RZ, 0xc0, !PT ;  /* 0xffff0000021d7812 */ /* 0x010fe400078ec0ff */
[C---:B--2---:R-:W-:Y:S01]  /*ddc0*/  LOP3.LUT R24, R3.reuse, 0xffff0000, RZ, 0xc0, !PT ;  /* 0xffff000003187812 */ /* 0x044fe200078ec0ff */
[----:B------:R-:W-:Y:S01]  /*ddd0*/  IMAD.U32 R3, R3, 0x10000, RZ ;  /* 0x0001000003037824 */ /* 0x000fe200078e00ff */
        /* <DEDUP_REMOVED lines=8> */
[----:B------:R-:W-:Y:S01]  /*de60*/  FMUL.FTZ R37, R35, R3 ;  /* 0x0000000323257220 */ /* 0x000fe20000410000 */
[----:B------:R-:W-:Y:S01]  /*de70*/  FFMA.FTZ R8, R10, R29, R8 ;  /* 0x0000001d0a087223 */ /* 0x000fe20000010008 */
[----:B------:R-:W-:Y:S01]  /*de80*/  SHF.L.U32 R29, R2, 0x10, RZ ;  /* 0x00000010021d7819 */ /* 0x000fe200000006ff */
[-C--:B------:R-:W-:Y:S01]  /*de90*/  FMUL.FTZ R10, R33, R28.reuse ;  /* 0x0000001c210a7220 */ /* 0x080fe20000410000 */
[-C--:B------:R-:W-:Y:S01]  /*dea0*/  FMUL.FTZ R2, R35, R5.reuse ;  /* 0x0000000523027220 */ /* 0x080fe20000410000 */
[C---:B------:R-:W-:Y:S01]  /*deb0*/  FFMA.FTZ R34, R41.reuse, R28, -R34 ;  /* 0x0000001c29227223 */ /* 0x040fe20000010822 */
[----:B------:R-:W-:Y:S01]  /*dec0*/  FFMA.FTZ R37, R30, R5, -R37 ;  /* 0x000000051e257223 */ /* 0x000fe20000010825 */
[C---:B------:R-:W-:Y:S01]  /*ded0*/  FMUL.FTZ R33, R32.reuse, R29 ;  /* 0x0000001d20217220 */ /* 0x040fe20000410000 */
[----:B------:R-:W-:Y:S01]  /*dee0*/  FMUL.FTZ R32, R32, R31 ;  /* 0x0000001f20207220 */ /* 0x000fe20000410000 */
[----:B------:R-:W-:Y:S01]  /*def0*/  FFMA.FTZ R41, R41, R24, R10 ;  /* 0x0000001829297223 */ /* 0x000fe2000001000a */
        /* <DEDUP_REMOVED lines=8> */
.L_x_8016:
[----:B------:R-:W-:Y:S05]  /*df80*/  BSYNC B0 ;  /* 0x0000000000007941 */ /* 0x000fea0003800000 */
.L_x_8015:
[----:B-----5:R4:W-:Y:S02]  /*df90*/  STS.128 [R241+0x6800], R32 ;  /* 0x00680020f1007388 */ /* 0x0209e40000000c00 */
.L_x_8008:
[----:B------:R-:W-:Y:S05]  /*dfa0*/  BSYNC B1 ;  /* 0x0000000000017941 */ /* 0x000fea0003800000 */
.L_x_8007:
[----:B------:R-:W-:Y:S01]  /*dfb0*/  VIADD R8, R142, 0x20 ;  /* 0x000000208e087836 */ /* 0x000fe20000000000 */
[----:B------:R-:W-:Y:S04]  /*dfc0*/  BSSY B1, `(.L_x_8017) ;  /* 0x00000c2000017945 */ /* 0x000fe80003800000 */
[----:B------:R-:W-:-:S04]  /*dfd0*/  ISETP.GE.AND P0, PT, R8, R11, PT ;  /* 0x0000000b0800720c */ /* 0x000fc80003f06270 */
[----:B------:R-:W-:-:S13]  /*dfe0*/  ISETP.LT.OR P0, PT, R56, -0x107, P0 ;  /* 0xfffffef93800780c */ /* 0x000fda0000701670 */
[----:B------:R-:W-:Y:S05]  /*dff0*/  @P0 BRA `(.L_x_8018) ;  /* 0x0000000800f80947 */ /* 0x000fea0003800000 */
[----:B--23--:R2:W5:Y:S01]  /*e000*/  LD.E.128 R28, desc[UR6][R22.64] ;  /* 0x00000006161c7980 */ /* 0x00c562000c101d00 */
        /* <DEDUP_REMOVED lines=11> */
[----:B------:R-:W-:Y:S02]  /*e0c0*/  IADD3 R36, P3, R14, R37, RZ ;  /* 0x000000250e247210 */ /* 0x000fe40007f7e0ff */
[----:B------:R-:W-:Y:S01]  /*e0d0*/  ISETP.GE.AND P0, PT, R2, R7, PT ;  /* 0x000000070200720c */ /* 0x000fe20003f06270 */
[--C-:B------:R-:W-:Y:S02]  /*e0e0*/  IMAD.X R25, R17, 0x1, R3.reuse, P4 ;  /* 0x0000000111197824 */ /* 0x100fe400020e0603 */
[----:B------:R-:W-:Y:S01]  /*e0f0*/  IMAD.X R37, R15, 0x1, R3, P3 ;  /* 0x000000010f257824 */ /* 0x000fe200018e0603 */
[----:B------:R-:W-:Y:S09]  /*e100*/  @P2 BRA `(.L_x_8020) ;  /* 0x0000000000982947 */ /* 0x000ff20003800000 */
[----:B------:R-:W3:Y:S04]  /*e110*/  LD.E.64 R2, desc[UR6][R36.64] ;  /* 0x0000000624027980 */ /* 0x000ee8000c101b00 */
[----:B------:R-:W2:Y:S01]  /*e120*/  LD.E.64 R4, desc[UR6][R24.64] ;  /* 0x0000000618047980 */ /* 0x000ea2000c101b00 */
[C---:B-----5:R-:W-:Y:S01]  /*e130*/  LOP3.LUT R10, R29.reuse, 0xffff0000, RZ, 0xc0, !PT ;  /* 0xffff00001d0a7812 */ /* 0x060fe200078ec0ff */
[----:B----4-:R-:W-:Y:S01]  /*e140*/  IMAD.U32 R34, R30, 0x10000, RZ ;  /* 0x000100001e227824 */ /* 0x010fe200078e00ff */
        /* <DEDUP_REMOVED lines=34> */
.L_x_8020:
[----:B------:R-:W-:Y:S05]  /*e370*/  BSYNC B0 ;  /* 0x0000000000007941 */ /* 0x000fea0003800000 */
.L_x_8019:
[----:B-----5:R3:W-:Y:S04]  /*e380*/  STS.128 [R241+0x1000], R28 ;  /* 0x0010001cf1007388 */ /* 0x0207e80000000c00 */
[----:B----4-:R3:W5:Y:S01]  /*e390*/  LD.E.128 R32, desc[UR6][R22.64+0x80] ;  /* 0x0000800616207980 */ /* 0x010762000c101d00 */
[----:B------:R-:W-:Y:S04]  /*e3a0*/  BSSY B0, `(.L_x_8021) ;  /* 0x0000029000007945 */ /* 0x000fe80003800000 */
[----:B------:R-:W-:Y:S05]  /*e3b0*/  @P1 BRA `(.L_x_8022) ;  /* 0x00000000009c1947 */ /* 0x000fea0003800000 */
[----:B------:R-:W4:Y:S04]  /*e3c0*/  LD.E.64 R2, desc[UR6][R36.64+0x40] ;  /* 0x0000400624027980 */ /* 0x000f28000c101b00 */
[----:B------:R-:W2:Y:S01]  /*e3d0*/  LD.E.64 R4, desc[UR6][R24.64+0x40] ;  /* 0x0000400618047980 */ /* 0x000ea2000c101b00 */
        /* <DEDUP_REMOVED lines=8> */
[----:B----4-:R-:W-:Y:S02]  /*e460*/  LOP3.LUT R31, R2, 0xffff0000, RZ, 0xc0, !PT ;  /* 0xffff0000021f7812 */ /* 0x010fe400078ec0ff */
        /* <DEDUP_REMOVED lines=28> */
.L_x_8022:
[----:B------:R-:W-:Y:S05]  /*e630*/  BSYNC B0 ;  /* 0x0000000000007941 */ /* 0x000fea0003800000 */
.L_x_8021:
[----:B-----5:R4:W-:Y:S04]  /*e640*/  STS.128 [R241+0x3000], R32 ;  /* 0x00300020f1007388 */ /* 0x0209e80000000c00 */
[----:B---3--:R4:W5:Y:S01]  /*e650*/  LD.E.128 R28, desc[UR6][R22.64+0x100] ;  /* 0x00010006161c7980 */ /* 0x008962000c101d00 */
[----:B------:R-:W-:Y:S04]  /*e660*/  BSSY B0, `(.L_x_8023) ;  /* 0x0000028000007945 */ /* 0x000fe80003800000 */
[----:B------:R-:W-:Y:S05]  /*e670*/  @P0 BRA `(.L_x_8024) ;  /* 0x0000000000980947 */ /* 0x000fea0003800000 */
        /* <DEDUP_REMOVED lines=38> */
.L_x_8024:
[----:B------:R-:W-:Y:S05]  /*e8e0*/  BSYNC B0 ;  /* 0x0000000000007941 */ /* 0x000fea0003800000 */
.L_x_8023:
        /* <DEDUP_REMOVED lines=8> */
[C---:B-----5:R-:W-:Y:S01]  /*e970*/  LOP3.LUT R10, R33.reuse, 0xffff0000, RZ, 0xc0, !PT ;  /* 0xffff0000210a7812 */ /* 0x060fe200078ec0ff */
[----:B---3--:R-:W-:Y:S01]  /*e980*/  IMAD.U32 R30, R34, 0x10000, RZ ;  /* 0x00010000221e7824 */ /* 0x008fe200078e00ff */
[----:B------:R-:W-:Y:S02]  /*e990*/  SHF.L.U32 R12, R33, 0x10, RZ ;  /* 0x00000010210c7819 */ /* 0x000fe400000006ff */
[----:B------:R-:W-:Y:S02]  /*e9a0*/  LOP3.LUT R33, R35, 0xffff0000, RZ, 0xc0, !PT ;  /* 0xffff000023217812 */ /* 0x000fe400078ec0ff */
[----:B--2---:R-:W-:-:S02]  /*e9b0*/  SHF.L.U32 R22, R32, 0x10, RZ ;  /* 0x0000001020167819 */ /* 0x004fc400000006ff */
[----:B------:R-:W-:Y:S02]  /*e9c0*/  SHF.L.U32 R39, R35, 0x10, RZ ;  /* 0x0000001023277819 */ /* 0x000fe400000006ff */
[----:B------:R-:W-:Y:S02]  /*e9d0*/  LOP3.LUT R32, R32, 0xffff0000, RZ, 0xc0, !PT ;  /* 0xffff000020207812 */ /* 0x000fe400078ec0ff */
[----:B------:R-:W-:Y:S02]  /*e9e0*/  LOP3.LUT R35, R34, 0xffff0000, RZ, 0xc0, !PT ;  /* 0xffff000022237812 */ /* 0x000fe400078ec0ff */
[----:B----4-:R-:W-:Y:S02]  /*e9f0*/  LOP3.LUT R29, R2, 0xffff0000, RZ, 0xc0, !PT ;  /* 0xffff0000021d7812 */ /* 0x010fe400078ec0ff */
        /* <DEDUP_REMOVED lines=9> */
[C---:B------:R-:W-:Y:S01]  /*ea90*/  FFMA.FTZ R23, R12.reuse, R31, -R23 ;  /* 0x0000001f0c177223 */ /* 0x040fe20000010817 */
[-C--:B------:R-:W-:Y:S01]  /*eaa0*/  FFMA.FTZ R34, R39, R24.reuse, -R34 ;  /* 0x0000001827227223 */ /* 0x080fe20000010822 */
[----:B------:R-:W-:Y:S01]  /*eab0*/  FFMA.FTZ R10, R12, R29, R10 ;  /* 0x0000001d0c0a7223 */ /* 0x000fe2000001000a */
[----:B------:R-:W-:Y:S01]  /*eac0*/  SHF.L.U32 R29, R4, 0x10, RZ ;  /* 0x00000010041d7819 */ /* 0x000fe200000006ff */
[----:B------:R-:W-:Y:S01]  /*ead0*/  FMUL.FTZ R12, R33, R24 ;  /* 0x00000018210c7220 */ /* 0x000fe20000410000 */
[C---:B------:R-:W-:Y:S01]  /*eae0*/  FMUL.FTZ R31, R32.reuse, R25 ;  /* 0x00000019201f7220 */ /* 0x040fe20000410000 */
[C---:B------:R-:W-:Y:S01]  /*eaf0*/  FMUL.FTZ R33, R35.reuse, R3 ;  /* 0x0000000323217220 */ /* 0x040fe20000410000 */
[----:B------:R-:W-:Y:S01]  /*eb00*/  FMUL.FTZ R2, R35, R5 ;  /* 0x0000000523027220 */ /* 0x000fe20000410000 */
        /* <DEDUP_REMOVED lines=11> */
.L_x_8026:
[----:B------:R-:W-:Y:S05]  /*ebc0*/  BSYNC B0 ;  /* 0x0000000000007941 */ /* 0x000fea0003800000 */
.L_x_8025:
[----:B-----5:R4:W-:Y:S02]  /*ebd0*/  STS.128 [R241+0x7000], R32 ;  /* 0x00700020f1007388 */ /* 0x0209e40000000c00 */
.L_x_8018:
[----:B------:R-:W-:Y:S05]  /*ebe0*/  BSYNC B1 ;  /* 0x0000000000017941 */ /* 0x000fea0003800000 */
.L_x_8017:
        /* <DEDUP_REMOVED lines=9> */
[C---:B--23--:R-:W-:Y:S01]  /*ec80*/  IMAD.SHL.U32 R25, R3.reuse, 0x2, RZ ;  /* 0x0000000203197824 */ /* 0x04cfe200078e00ff */
[----:B------:R-:W-:Y:S01]  /*ec90*/  ISETP.GE.AND P1, PT, R0, R7, PT ;  /* 0x000000070000720c */ /* 0x000fe20003f26270 */
[----:B------:R-:W-:Y:S01]  /*eca0*/  VIADD R0, R26, 0x80 ;  /* 0x000000801a007836 */ /* 0x000fe20000000000 */
[----:B------:R-:W-:Y:S02]  /*ecb0*/  SHF.L.U64.HI R3, R3, 0x1, R2 ;  /* 0x0000000103037819 */ /* 0x000fe40000010202 */
[-C--:B------:R-:W-:Y:S02]  /*ecc0*/  IADD3 R24, P3, R14, R25.reuse, RZ ;  /* 0x000000190e187210 */ /* 0x080fe40007f7e0ff */
[----:B------:R-:W-:Y:S01]  /*ecd0*/  IADD3 R16, P4, R16, R25, RZ ;  /* 0x0000001910107210 */ /* 0x000fe20007f9e0ff */
[----:B------:R-:W-:Y:S01]  /*ece0*/  BSSY B0, `(.L_x_8028) ;  /* 0x000002e000007945 */ /* 0x000fe20003800000 */
[----:B------:R-:W-:Y:S01]  /*ecf0*/  ISETP.GE.AND P0, PT, R0, R7, PT ;  /* 0x000000070000720c */ /* 0x000fe20003f06270 */
[----:B------:R-:W-:-:S02]  /*ed00*/  IMAD.X R25, R15, 0x1, R3, P3 ;  /* 0x000000010f197824 */ /* 0x000fc400018e0603 */
[----:B------:R2:W5:Y:S01]  /*ed10*/  LD.E.128 R12, desc[UR6][R20.64] ;  /* 0x00000006140c7980 */ /* 0x000562000c101d00 */
[----:B------:R-:W-:Y:S01]  /*ed20*/  IMAD.X R17, R17, 0x1, R3, P4 ;  /* 0x0000000111117824 */ /* 0x000fe200020e0603 */
[----:B------:R-:W-:Y:S08]  /*ed30*/  @P2 BRA `(.L_x_8029) ;  /* 0x0000000000a02947 */ /* 0x000ff00003800000 */
[----:B------:R-:W3:Y:S04]  /*ed40*/  LD.E.64 R2, desc[UR6][R24.64] ;  /* 0x0000000618027980 */ /* 0x000ee8000c101b00 */
[----:B------:R-:W2:Y:S01]  /*ed50*/  LD.E.64 R10, desc[UR6][R16.64] ;  /* 0x00000006100a7980 */ /* 0x000ea2000c101b00 */
[C---:B-----5:R-:W-:Y:S01]  /*ed60*/  IMAD.U32 R29, R15.reuse, 0x10000, RZ ;  /* 0x000100000f1d7824 */ /* 0x060fe200078e00ff */
[----:B------:R-:W-:Y:S02]  /*ed70*/  LOP3.LUT R28, R15, 0xffff0000, RZ, 0xc0, !PT ;  /* 0xffff00000f1c7812 */ /* 0x000fe400078ec0ff */
[C---:B------:R-:W-:Y:S02]  /*ed80*/  LOP3.LUT R0, R13.reuse, 0xffff0000, RZ, 0xc0, !PT ;  /* 0xffff00000d007812 */ /* 0x040fe400078ec0ff */
[----:B------:R-:W-:-:S02]  /*ed90*/  SHF.L.U32 R5, R13, 0x10, RZ ;  /* 0x000000100d057819 */ /* 0x000fc400000006ff */
[C---:B------:R-:W-:Y:S02]  /*eda0*/  SHF.L.U32 R9, R12.reuse, 0x10, RZ ;  /* 0x000000100c097819 */ /* 0x040fe400000006ff */
[----:B------:R-:W-:Y:S02]  /*edb0*/  LOP3.LUT R31, R12, 0xffff0000, RZ, 0xc0, !PT ;  /* 0xffff00000c1f7812 */ /* 0x000fe400078ec0ff */
[C---:B----4-:R-:W-:Y:S02]  /*edc0*/  LOP3.LUT R32, R14.reuse, 0xffff0000, RZ, 0xc0, !PT ;  /* 0xffff00000e207812 */ /* 0x050fe400078ec0ff */
        /* <DEDUP_REMOVED lines=31> */
.L_x_8029:
[----:B------:R-:W-:Y:S05]  /*efc0*/  BSYNC B0 ;  /* 0x0000000000007941 */ /* 0x000fea0003800000 */
.L_x_8028:
[----:B-----5:R3:W-:Y:S04]  /*efd0*/  STS.128 [R241+0x1800], R12 ;  /* 0x0018000cf1007388 */ /* 0x0207e80000000c00 */
[----:B------:R3:W5:Y:S01]  /*efe0*/  LD.E.128 R28, desc[UR6][R20.64+0x80] ;  /* 0x00008006141c7980 */ /* 0x000762000c101d00 */
[----:B------:R-:W-:Y:S04]  /*eff0*/  BSSY B0, `(.L_x_8030) ;  /* 0x0000028000007945 */ /* 0x000fe80003800000 */
[----:B------:R-:W-:Y:S05]  /*f000*/  @P1 BRA `(.L_x_8031) ;  /* 0x0000000000981947 */ /* 0x000fea0003800000 */
[----:B------:R-:W3:Y:S04]  /*f010*/  LD.E.64 R2, desc[UR6][R24.64+0x40] ;  /* 0x0000400618027980 */ /* 0x000ee8000c101b00 */
[----:B------:R-:W2:Y:S01]  /*f020*/  LD.E.64 R10, desc[UR6][R16.64+0x40] ;  /* 0x00004006100a7980 */ /* 0x000ea2000c101b00 */
[C---:B-----5:R-:W-:Y:S02]  /*f030*/  LOP3.LUT R0, R29.reuse, 0xffff0000, RZ, 0xc0, !PT ;  /* 0xffff00001d007812 */ /* 0x060fe400078ec0ff */
[C---:B------:R-:W-:Y:S02]  /*f040*/  SHF.L.U32 R9, R28.reuse, 0x10, RZ ;  /* 0x000000101c097819 */ /* 0x040fe400000006ff */
[----:B----4-:R-:W-:Y:S02]  /*f050*/  LOP3.LUT R32, R28, 0xffff0000, RZ, 0xc0, !PT ;  /* 0xffff00001c207812 */ /* 0x010fe400078ec0ff */
[----:B------:R-:W-:Y:S01]  /*f060*/  SHF.L.U32 R5, R29, 0x10, RZ ;  /* 0x000000101d057819 */ /* 0x000fe200000006ff */
[----:B------:R-:W-:Y:S01]  /*f070*/  IMAD.U32 R29, R30, 0x10000, RZ ;  /* 0x000100001e1d7824 */ /* 0x000fe200078e00ff */
[----:B------:R-:W-:-:S02]  /*f080*/  SHF.L.U32 R28, R31, 0x10, RZ ;  /* 0x000000101f1c7819 */ /* 0x000fc400000006ff */
        /* <DEDUP_REMOVED lines=30> */
.L_x_8031:
[----:B------:R-:W-:Y:S05]  /*f270*/  BSYNC B0 ;  /* 0x0000000000007941 */ /* 0x000fea0003800000 */
.L_x_8030:
[----:B-----5:R1:W-:Y:S04]  /*f280*/  STS.128 [R241+0x3800], R28 ;  /* 0x0038001cf1007388 */ /* 0x0203e80000000c00 */
[----:B---3--:R1:W5:Y:S01]  /*f290*/  LD.E.128 R12, desc[UR6][R20.64+0x100] ;  /* 0x00010006140c7980 */ /* 0x008362000c101d00 */
[----:B------:R-:W-:Y:S04]  /*f2a0*/  BSSY B0, `(.L_x_8032) ;  /* 0x000002a000007945 */ /* 0x000fe80003800000 */
[----:B------:R-:W-:Y:S05]  /*f2b0*/  @P0 BRA `(.L_x_8033) ;  /* 0x0000000000a00947 */ /* 0x000fea0003800000 */
[----:B------:R-:W3:Y:S04]  /*f2c0*/  LD.E.64 R2, desc[UR6][R24.64+0x80] ;  /* 0x0000800618027980 */ /* 0x000ee8000c101b00 */
[----:B------:R-:W2:Y:S01]  /*f2d0*/  LD.E.64 R10, desc[UR6][R16.64+0x80] ;  /* 0x00008006100a7980 */ /* 0x000ea2000c101b00 */
[C---:B-1---5:R-:W-:Y:S01]  /*f2e0*/  IMAD.U32 R29, R15.reuse, 0x10000, RZ ;  /* 0x000100000f1d7824 */ /* 0x062fe200078e00ff */
        /* <DEDUP_REMOVED lines=37> */
.L_x_8033:
[----:B------:R-:W-:Y:S05]  /*f540*/  BSYNC B0 ;  /* 0x0000000000007941 */ /* 0x000fea0003800000 */
.L_x_8032:
[----:B-----5:R3:W-:Y:S04]  /*f550*/  STS.128 [R241+0x5800], R12 ;  /* 0x0058000cf1007388 */ /* 0x0207e80000000c00 */
[----:B-12---:R-:W5:Y:S01]  /*f560*/  LD.E.128 R20, desc[UR6][R20.64+0x180] ;  /* 0x0001800614147980 */ /* 0x006f62000c101d00 */
[----:B------:R-:W-:Y:S01]  /*f570*/  IADD3 R26, R26, 0xc0, RZ ;  /* 0x000000c01a1a7810 */ /* 0x000fe20007ffe0ff */
[----:B------:R-:W-:Y:S03]  /*f580*/  BSSY B0, `(.L_x_8034) ;  /* 0x0000029000007945 */ /* 0x000fe60003800000 */
[----:B------:R-:W-:-:S13]  /*f590*/  ISETP.GE.AND P0, PT, R26, R7, PT ;  /* 0x000000071a00720c */ /* 0x000fda0003f06270 */
[----:B------:R-:W-:Y:S05]  /*f5a0*/  @P0 BRA `(.L_x_8035) ;  /* 0x0000000000980947 */ /* 0x000fea0003800000 */
[----:B------:R-:W3:Y:S04]  /*f5b0*/  LD.E.64 R2, desc[UR6][R24.64+0xc0] ;  /* 0x0000c00618027980 */ /* 0x000ee8000c101b00 */
[----:B------:R-:W2:Y:S01]  /*f5c0*/  LD.E.64 R10, desc[UR6][R16.64+0xc0] ;  /* 0x0000c006100a7980 */ /* 0x000ea2000c101b00 */
[C---:B-----5:R-:W-:Y:S02]  /*f5d0*/  SHF.L.U32 R7, R20.reuse, 0x10, RZ ;  /* 0x0000001014077819 */ /* 0x060fe400000006ff */
[----:B------:R-:W-:Y:S02]  /*f5e0*/  LOP3.LUT R26, R20, 0xffff0000, RZ, 0xc0, !PT ;  /* 0xffff0000141a7812 */ /* 0x000fe400078ec0ff */
[----:B------:R-:W-:Y:S02]  /*f5f0*/  LOP3.LUT R0, R21, 0xffff0000, RZ, 0xc0, !PT ;  /* 0xffff000015007812 */ /* 0x000fe400078ec0ff */
[----:B------:R-:W-:-:S02]  /*f600*/  LOP3.LUT R20, R23, 0xffff0000, RZ, 0xc0, !PT ;  /* 0xffff000017147812 */ /* 0x000fc400078ec0ff */
[----:B------:R-:W-:Y:S02]  /*f610*/  SHF.L.U32 R5, R21, 0x10, RZ ;  /* 0x0000001015057819 */ /* 0x000fe400000006ff */
[----:B------:R-:W-:Y:S01]  /*f620*/  SHF.L.U32 R21, R23, 0x10, RZ ;  /* 0x0000001017157819 */ /* 0x000fe200000006ff */
[C---:B------:R-:W-:Y:S01]  /*f630*/  IMAD.U32 R23, R22.reuse, 0x10000, RZ ;  /* 0x0001000016177824 */ /* 0x040fe200078e00ff */
        /* <DEDUP_REMOVED lines=12> */
[----:B------:R-:W-:Y:S01]  /*f700*/  FFMA.FTZ R12, R5, R15, -R12 ;  /* 0x0000000f050c7223 */ /* 0x000fe2000001080c */
[-C--:B------:R-:W-:Y:S01]  /*f710*/  FMUL.FTZ R20, R20, R14.reuse ;  /* 0x0000000e14147220 */ /* 0x080fe20000410000 */
[----:B------:R-:W-:Y:S01]  /*f720*/  FFMA.FTZ R16, R21, R14, -R16 ;  /* 0x0000000e15107223 */ /* 0x000fe20000010810 */
[----:B------:R-:W-:Y:S01]  /*f730*/  FFMA.FTZ R5, R5, R13, R0 ;  /* 0x0000000d05057223 */ /* 0x000fe20000010000 */
[----:B------:R-:W-:Y:S01]  /*f740*/  FMUL.FTZ R14, R22, R3 ;  /* 0x00000003160e7220 */ /* 0x000fe20000410000 */
[C---:B------:R-:W-:Y:S01]  /*f750*/  FMUL.FTZ R0, R26.reuse, R2 ;  /* 0x000000021a007220 */ /* 0x040fe20000410000 */
[-C--:B------:R-:W-:Y:S01]  /*f760*/  FMUL.FTZ R13, R26, R10.reuse ;  /* 0x0000000a1a0d7220 */ /* 0x080fe20000410000 */
        /* <DEDUP_REMOVED lines=10> */
.L_x_8035:
[----:B------:R-:W-:Y:S05]  /*f810*/  BSYNC B0 ;  /* 0x0000000000007941 */ /* 0x000fea0003800000 */
.L_x_8034:
[----:B-----5:R1:W-:Y:S01]  /*f820*/  STS.128 [R241+0x7800], R20 ;  /* 0x00780014f1007388 */ /* 0x0203e20000000c00 */
[----:B------:R-:W-:Y:S05]  /*f830*/  BRA `(.L_x_8027) ;  /* 0x0000005c00107947 */ /* 0x000fea0003800000 */
.L_x_7996:
        /* <DEDUP_REMOVED lines=89> */
.L_x_8039:
[----:B------:R-:W-:Y:S05]  /*fdd0*/  BSYNC B0 ;  /* 0x0000000000007941 */ /* 0x000fea0003800000 */
.L_x_8038:
        /* <DEDUP_REMOVED lines=83> */
.L_x_8041:
[----:B------:R-:W-:Y:S05]  /*10310*/  BSYNC B0 ;  /* 0x0000000000007941 */ /* 0x000fea0003800000 */
.L_x_8040:
        /* <DEDUP_REMOVED lines=32> */
[----:B---3--:R-:W-:Y:S01]  /*10520*/  IMAD.U32 R41, R30, 0x10000, RZ ;  /* 0x000100001e297824 */ /* 0x008fe200078e00ff */
[----:B------:R-:W-:Y:S01]  /*10530*/  LOP3.LUT R42, R29, 0xffff0000, RZ, 0xc0, !PT ;  /* 0xffff00001d2a7812 */ /* 0x000fe200078ec0ff */
[----:B------:R-:W-:Y:S01]  /*10540*/  IMAD.U32 R40, R28, 0x10000, RZ ;  /* 0x000100001c287824 */ /* 0x000fe200078e00ff */
[C---:B------:R-:W-:Y:S02]  /*10550*/  SHF.L.U32 R29, R31.reuse, 0x10, RZ ;  /* 0x000000101f1d7819 */ /* 0x040fe400000006ff */
[----:B------:R-:W-:Y:S01]  /*10560*/  LOP3.LUT R45, R31, 0xffff0000, RZ, 0xc0, !PT ;  /* 0xffff00001f2d7812 */ /* 0x000fe200078ec0ff */
[C---:B----4-:R-:W-:Y:S01]  /*10570*/  IMAD.U32 R43, R32.reuse, 0x10000, RZ ;  /* 0x00010000202b7824 */ /* 0x050fe200078e00ff */
        /* <DEDUP_REMOVED lines=45> */
.L_x_8043:
[----:B------:R-:W-:Y:S05]  /*10850*/  BSYNC B0 ;  /* 0x0000000000007941 */ /* 0x000fea0003800000 */
.L_x_8042:
        /* <DEDUP_REMOVED lines=32> */
[----:B------:R-:W-:Y:S02]  /*10a60*/  SHF.L.U32 R40, R41, 0x10, RZ ;  /* 0x0000001029287819 */ /* 0x000fe400000006ff */
[C---:B---3--:R-:W-:Y:S01]  /*10a70*/  SHF.L.U32 R13, R29.reuse, 0x10, RZ ;  /* 0x000000101d0d7819 */ /* 0x048fe200000006ff */
[----:B------:R-:W-:Y:S01]  /*10a80*/  IMAD.U32 R43, R30, 0x10000, RZ ;  /* 0x000100001e2b7824 */ /* 0x000fe200078e00ff */
[----:B--2---:R-:W-:Y:S01]  /*10a90*/  LOP3.LUT R44, R29, 0xffff0000, RZ, 0xc0, !PT ;  /* 0xffff00001d2c7812 */ /* 0x004fe200078ec0ff */
[----:B------:R-:W-:Y:S01]  /*10aa0*/  IMAD.U32 R41, R28, 0x10000, RZ ;  /* 0x000100001c297824 */ /* 0x000fe200078e00ff */
[C---:B------:R-:W-:Y:S02]  /*10ab0*/  SHF.L.U32 R29, R31.reuse, 0x10, RZ ;  /* 0x000000101f1d7819 */ /* 0x040fe400000006ff */
[----:B------:R-:W-:Y:S02]  /*10ac0*/  LOP3.LUT R45, R31, 0xffff0000, RZ, 0xc0, !PT ;  /* 0xffff00001f2d7812 */ /* 0x000fe400078ec0ff */
[----:B------:R-:W-:Y:S01]  /*10ad0*/  LOP3.LUT R30, R30, 0xffff0000, RZ, 0xc0, !PT ;  /* 0xffff00001e1e7812 */ /* 0x000fe200078ec0ff */
[C---:B----4-:R-:W-:Y:S01]  /*10ae0*/  IMAD.U32 R46, R32.reuse, 0x10000, RZ ;  /* 0x00010000202e7824 */ /* 0x050fe200078e00ff */
[----:B------:R-:W-:Y:S01]  /*10af0*/  LOP3.LUT R31, R32, 0xffff0000, RZ, 0xc0, !PT ;  /* 0xffff0000201f7812 */ /* 0x000fe200078ec0ff */
[----:B-1----:R-:W-:Y:S01]  /*10b00*/  IMAD.U32 R48, R34, 0x10000, RZ ;  /* 0x0001000022307824 */ /* 0x002fe200078e00ff */
        /* <DEDUP_REMOVED lines=42> */
.L_x_8045:
[----:B------:R-:W-:Y:S05]  /*10db0*/  BSYNC B0 ;  /* 0x0000000000007941 */ /* 0x000fea0003800000 */
.L_x_8044:
[----:B-----5:R3:W-:Y:S02]  /*10dc0*/  STS.128 [R241+0x6000], R40 ;  /* 0x00600028f1007388 */ /* 0x0207e40000000c00 */
.L_x_8037:
[----:B------:R-:W-:Y:S05]  /*10dd0*/  BSYNC B1 ;  /* 0x0000000000017941 */ /* 0x000fea0003800000 */
.L_x_8036:
        /* <DEDUP_REMOVED lines=14> */
[----:B------:R-:W-:Y:S01]  /*10ec0*/  IMAD.MOV.U32 R29, RZ, RZ, RZ ;  /* 0x000000ffff1d7224 */ /* 0x000fe200078e00ff */
[C---:B------:R-:W-:Y:S02]  /*10ed0*/  IADD3 R10, P3, R8.reuse, R3, RZ ;  /* 0x00000003080a7210 */ /* 0x040fe40007f7e0ff */
[----:B------:R-:W-:Y:S02]  /*10ee0*/  MOV R13, R9 ;  /* 0x00000009000d7202 */ /* 0x000fe40000000f00 */
[----:B------:R-:W-:-:S07]  /*10ef0*/  LEA.HI.X.SX32 R4, R8, R5, 0x1, P3 ;  /* 0x0000000508047211 */ /* 0x000fce00018f0eff */
        /* <DEDUP_REMOVED lines=11> */
[----:B------:R-:W1:Y:S03]  /*10fb0*/  LD.E.128 R28, desc[UR6][R28.64] ;  /* 0x000000061c1c7980 */ /* 0x000e66000c101d00 */
        /* <DEDUP_REMOVED lines=64> */
.L_x_8049:
[----:B------:R-:W-:Y:S05]  /*113c0*/  BSYNC B0 ;  /* 0x0000000000007941 */ /* 0x000fea0003800000 */
.L_x_8048:
        /* <DEDUP_REMOVED lines=40> */
[----:B-1----:R-:W-:Y:S01]  /*11650*/  IMAD.U32 R48, R30, 0x10000, RZ ;  /* 0x000100001e307824 */ /* 0x002fe200078e00ff */
        /* <DEDUP_REMOVED lines=45> */
.L_x_8051:
[----:B------:R-:W-:Y:S05]  /*11930*/  BSYNC B0 ;  /* 0x0000000000007941 */ /* 0x000fea0003800000 */
.L_x_8050:
        /* <DEDUP_REMOVED lines=38> */
[----:B------:R-:W-:Y:S01]  /*11ba0*/  @!P0 FADD.FTZ R42, -R42, -RZ ;  /* 0x800000ff2a2a8221 */ /* 0x000fe20000010100 */
[----:B------:R-:W-:Y:S01]  /*11bb0*/  LOP3.LUT R45, R33, 0xffff0000, RZ, 0xc0, !PT ;  /* 0xffff0000212d7812 */ /* 0x000fe200078ec0ff */
[----:B-1----:R-:W-:Y:S01]  /*11bc0*/  IMAD.U32 R49, R28, 0x10000, RZ ;  /* 0x000100001c317824 */ /* 0x002fe200078e00ff */
[----:B------:R-:W-:Y:S01]  /*11bd0*/  LOP3.LUT R34, R34, 0xffff0000, RZ, 0xc0, !PT ;  /* 0xffff000022227812 */ /* 0x000fe200078ec0ff */
[----:B------:R-:W-:Y:S01]  /*11be0*/  IMAD.U32 R51, R30, 0x10000, RZ ;  /* 0x000100001e337824 */ /* 0x000fe200078e00ff */
        /* <DEDUP_REMOVED lines=11> */
[----:B------:R-:W-:Y:S01]  /*11ca0*/  FMUL.FTZ R47, R47, R32 ;  /* 0x000000202f2f7220 */ /* 0x000fe20000410000 */
[C---:B------:R-:W-:Y:S01]  /*11cb0*/  SHF.L.U32 R30, R31.reuse, 0x10, RZ ;  /* 0x000000101f1e7819 */ /* 0x040fe200000006ff */
[----:B------:R-:W-:Y:S01]  /*11cc0*/  @!P0 FADD.FTZ R44, -R44, -RZ ;  /* 0x800000ff2c2c8221 */ /* 0x000fe20000010100 */
[----:B------:R-:W-:Y:S01]  /*11cd0*/  LOP3.LUT R48, R31, 0xffff0000, RZ, 0xc0, !PT ;  /* 0xffff00001f307812 */ /* 0x000fe200078ec0ff */
[----:B------:R-:W-:Y:S01]  /*11ce0*/  @!P0 FADD.FTZ R35, -R35, -RZ ;  /* 0x800000ff23238221 */ /* 0x000fe20000010100 */
        /* <DEDUP_REMOVED lines=27> */
.L_x_8053:
[----:B------:R-:W-:Y:S05]  /*11ea0*/  BSYNC B0 ;  /* 0x0000000000007941 */ /* 0x000fea0003800000 */
.L_x_8052:
        /* <DEDUP_REMOVED lines=23> */
[----:B--234-:R-:W-:-:S04]  /*12020*/  IADD3 R25, P1, R13, R2, RZ ;  /* 0x000000020d197210 */ /* 0x01cfc80007f3e0ff */
        /* <DEDUP_REMOVED lines=12> */
[C---:B------:R-:W-:Y:S01]  /*120f0*/  IMAD.U32 R25, R32.reuse, 0x10000, RZ ;  /* 0x0001000020197824 */ /* 0x040fe200078e00ff */
[----:B------:R-:W-:Y:S01]  /*12100*/  LOP3.LUT R24, R32, 0xffff0000, RZ, 0xc0, !PT ;  /* 0xffff000020187812 */ /* 0x000fe200078ec0ff */
[C---:B------:R-:W-:Y:S01]  /*12110*/  IMAD.U32 R32, R34.reuse, 0x10000, RZ ;  /* 0x0001000022207824 */ /* 0x040fe200078e00ff */
[----:B------:R-:W-:Y:S02]  /*12120*/  LOP3.LUT R31, R34, 0xffff0000, RZ, 0xc0, !PT ;  /* 0xffff0000221f7812 */ /* 0x000fe400078ec0ff */
[C---:B------:R-:W-:Y:S02]  /*12130*/  SHF.L.U32 R29, R35.reuse, 0x10, RZ ;  /* 0x00000010231d7819 */ /* 0x040fe400000006ff */
[----:B------:R-:W-:Y:S02]  /*12140*/  LOP3.LUT R45, R35, 0xffff0000, RZ, 0xc0, !PT ;  /* 0xffff0000232d7812 */ /* 0x000fe400078ec0ff */
[C---:B------:R-:W-:Y:S01]  /*12150*/  SHF.L.U32 R34, R37.reuse, 0x10, RZ ;  /* 0x0000001025227819 */ /* 0x040fe200000006ff */
[----:B------:R-:W-:Y:S01]  /*12160*/  IMAD.U32 R44, R36, 0x10000, RZ ;  /* 0x00010000242c7824 */ /* 0x000fe200078e00ff */
[----:B------:R-:W-:Y:S01]  /*12170*/  LOP3.LUT R46, R37, 0xffff0000, RZ, 0xc0, !PT ;  /* 0xffff0000252e7812 */ /* 0x000fe200078ec0ff */
[----:B------:R-:W-:Y:S01]  /*12180*/  IMAD.U32 R37, R38, 0x10000, RZ ;  /* 0x0001000026257824 */ /* 0x000fe200078e00ff */
        /* <DEDUP_REMOVED lines=8> */
[----:B-1----:R-:W-:Y:S01]  /*12210*/  LOP3.LUT R48, R39, 0xffff0000, RZ, 0xc0, !PT ;  /* 0xffff000027307812 */ /* 0x002fe200078ec0ff */
        /* <DEDUP_REMOVED lines=35> */
.L_x_8055:
[----:B------:R-:W-:Y:S05]  /*12450*/  BSYNC B0 ;  /* 0x0000000000007941 */ /* 0x000fea0003800000 */
.L_x_8054:
[----:B-----5:R1:W-:Y:S02]  /*12460*/  STS.128 [R241+0x6800], R28 ;  /* 0x0068001cf1007388 */ /* 0x0203e40000000c00 */
.L_x_8047:
[----:B------:R-:W-:Y:S05]  /*12470*/  BSYNC B1 ;  /* 0x0000000000017941 */ /* 0x000fea0003800000 */
.L_x_8046:
        /* <DEDUP_REMOVED lines=15> */
[----:B--2---:R-:W-:Y:S02]  /*12570*/  IMAD.MOV.U32 R25, RZ, RZ, RZ ;  /* 0x000000ffff197224 */ /* 0x004fe400078e00ff */
[----:B------:R-:W-:Y:S01]  /*12580*/  IMAD.MOV.U32 R13, RZ, RZ, R9 ;  /* 0x000000ffff0d7224 */ /* 0x000fe200078e0009 */
[----:B------:R-:W-:-:S04]  /*12590*/  IADD3 R10, P3, R4, R3, RZ ;  /* 0x00000003040a7210 */ /* 0x000fc80007f7e0ff */
[----:B------:R-:W-:-:S03]  /*125a0*/  LEA.HI.X.SX32 R4, R4, R5, 0x1, P3 ;  /* 0x0000000504047211 */ /* 0x000fc600018f0eff */
[----:B------:R-:W-:Y:S01]  /*125b0*/  @P2 IADD3 R25, -R9, RZ, RZ ;  /* 0x000000ff09192210 */ /* 0x000fe20007ffe1ff */
[----:B------:R-:W-:-:S03]  /*125c0*/  @P2 IMAD.MOV R13, RZ, RZ, -R9 ;  /* 0x000000ffff0d2224 */ /* 0x000fc600078e0a09 */
[----:B-1----:R-:W-:-:S04]  /*125d0*/  IADD3 R29, P3, R25, R10, RZ ;  /* 0x0000000a191d7210 */ /* 0x002fc80007f7e0ff */
        /* <DEDUP_REMOVED lines=46> */
[----:B------:R-:W-:Y:S01]  /*128c0*/  FMUL.FTZ R29, R29, R34 ;  /* 0x000000221d1d7220 */ /* 0x000fe20000410000 */
[----:B------:R-:W-:Y:S01]  /*128d0*/  FMUL.FTZ R48, R48, R35 ;  /* 0x0000002330307220 */ /* 0x000fe20000410000 */
[----:B------:R-:W-:Y:S01]  /*128e0*/  FMUL.FTZ R41, R28, R41 ;  /* 0x000000291c297220 */ /* 0x000fe20000410000 */
[----:B------:R-:W-:Y:S01]  /*128f0*/  FMUL.FTZ R30, R30, R33 ;  /* 0x000000211e1e7220 */ /* 0x000fe20000410000 */
[C---:B---3--:R-:W-:Y:S01]  /*12900*/  IMAD.U32 R32, R36.reuse, 0x10000, RZ ;  /* 0x0001000024207824 */ /* 0x048fe200078e00ff */
        /* <DEDUP_REMOVED lines=22> */
.L_x_8059:
[----:B------:R-:W-:Y:S05]  /*12a70*/  BSYNC B0 ;  /* 0x0000000000007941 */ /* 0x000fea0003800000 */
.L_x_8058:
[----:B-----5:R4:W-:Y:S04]  /*12a80*/  STS.128 [R241+0x1000], R40 ;  /* 0x00100028f1007388 */ /* 0x0209e80000000c00 */
[----:B--2---:R4:W5:Y:S01]  /*12a90*/  LD.E.128 R44, desc[UR6][R22.64+0x80] ;  /* 0x00008006162c7980 */ /* 0x004962000c101d00 */
[----:B------:R-:W-:Y:S04]  /*12aa0*/  BSSY B0, `(.L_x_8060) ;  /* 0x0000054000007945 */ /* 0x000fe80003800000 */
        /* <DEDUP_REMOVED lines=8> */
[----:B------:R-:W-:-:S03]  /*12b30*/  @P1 IMAD.MOV R13, RZ, RZ, -R9 ;  /* 0x000000ffff0d1224 */ /* 0x000fc600078e0a09 */
[----:B-1----:R-:W-:-:S04]  /*12b40*/  IADD3 R29, P2, R25, R4, RZ ;  /* 0x00000004191d7210 */ /* 0x002fc80007f5e0ff */
        /* <DEDUP_REMOVED lines=18> */
[----:B------:R-:W-:Y:S01]  /*12c70*/  LOP3.LUT R13, R46, 0xffff0000, RZ, 0xc0, !PT ;  /* 0xffff00002e0d7812 */ /* 0x000fe200078ec0ff */
[C---:B------:R-:W-:Y:S01]  /*12c80*/  IMAD.U32 R46, R47.reuse, 0x10000, RZ ;  /* 0x000100002f2e7824 */ /* 0x040fe200078e00ff */
[----:B------:R-:W-:-:S02]  /*12c90*/  LOP3.LUT R12, R47, 0xffff0000, RZ, 0xc0, !PT ;  /* 0xffff00002f0c7812 */ /* 0x000fc400078ec0ff */
[C---:B--2---:R-:W-:Y:S01]  /*12ca0*/  SHF.L.U32 R25, R33.reuse, 0x10, RZ ;  /* 0x0000001021197819 */ /* 0x044fe200000006ff */
[----:B----4-:R-:W-:Y:S01]  /*12cb0*/  IMAD.U32 R41, R34, 0x10000, RZ ;  /* 0x0001000022297824 */ /* 0x010fe200078e00ff */
[----:B------:R-:W-:Y:S01]  /*12cc0*/  LOP3.LUT R42, R33, 0xffff0000, RZ, 0xc0, !PT ;  /* 0xffff0000212a7812 */ /* 0x000fe200078ec0ff */
[----:B------:R-:W-:Y:S01]  /*12cd0*/  IMAD.U32 R40, R32, 0x10000, RZ ;  /* 0x0001000020287824 */ /* 0x000fe200078e00ff */
[----:B------:R-:W-:Y:S01]  /*12ce0*/  LOP3.LUT R34, R34, 0xffff0000, RZ, 0xc0, !PT ;  /* 0xffff000022227812 */ /* 0x000fe200078ec0ff */
[----:B---3--:R-:W-:Y:S01]  /*12cf0*/  IMAD.U32 R45, R28, 0x10000, RZ ;  /* 0x000100001c2d7824 */ /* 0x008fe200078e00ff */
[----:B------:R-:W-:Y:S01]  /*12d00*/  SHF.L.U32 R33, R35, 0x10, RZ ;  /* 0x0000001023217819 */ /* 0x000fe200000006ff */
        /* <DEDUP_REMOVED lines=45> */
.L_x_8061:
[----:B------:R-:W-:Y:S05]  /*12fe0*/  BSYNC B0 ;  /* 0x0000000000007941 */ /* 0x000fea0003800000 */
.L_x_8060:
[----:B-----5:R2:W-:Y:S04]  /*12ff0*/  STS.128 [R241+0x3000], R44 ;  /* 0x0030002cf1007388 */ /* 0x0205e80000000c00 */
[----:B----4-:R2:W5:Y:S01]  /*13000*/  LD.E.128 R40, desc[UR6][R22.64+0x100] ;  /* 0x0001000616287980 */ /* 0x010562000c101d00 */
        /* <DEDUP_REMOVED lines=24> */
[----:B-----5:R-:W-:Y:S01]  /*13190*/  SHF.L.U32 R13, R42, 0x10, RZ ;  /* 0x000000102a0d7819 */ /* 0x020fe200000006ff */
[----:B------:R-:W-:Y:S01]  /*131a0*/  IMAD.U32 R4, R40, 0x10000, RZ ;  /* 0x0001000028047824 */ /* 0x000fe200078e00ff */
[----:B------:R-:W-:Y:S01]  /*131b0*/  LOP3.LUT R12, R42, 0xffff0000, RZ, 0xc0, !PT ;  /* 0xffff00002a0c7812 */ /* 0x000fe200078ec0ff */
[----:B------:R-:W-:Y:S01]  /*131c0*/  IMAD.U32 R42, R43, 0x10000, RZ ;  /* 0x000100002b2a7824 */ /* 0x000fe200078e00ff */
[----:B------:R-:W-:Y:S01]  /*131d0*/  LOP3.LUT R2, R40, 0xffff0000, RZ, 0xc0, !PT ;  /* 0xffff000028027812 */ /* 0x000fe200078ec0ff */
[----:B------:R-:W-:Y:S01]  /*131e0*/  IMAD.U32 R40, R41, 0x10000, RZ ;  /* 0x0001000029287824 */ /* 0x000fe200078e00ff */
[----:B------:R-:W-:Y:S02]  /*131f0*/  LOP3.LUT R10, R43, 0xffff0000, RZ, 0xc0, !PT ;  /* 0xffff00002b0a7812 */ /* 0x000fe400078ec0ff */
[----:B------:R-:W-:Y:S02]  /*13200*/  LOP3.LUT R0, R41, 0xffff0000, RZ, 0xc0, !PT ;  /* 0xffff000029007812 */ /* 0x000fe400078ec0ff */
[C---:B----4-:R-:W-:Y:S01]  /*13210*/  SHF.L.U32 R24, R33.reuse, 0x10, RZ ;  /* 0x0000001021187819 */ /* 0x050fe200000006ff */
[----:B------:R-:W-:Y:S01]  /*13220*/  IMAD.U32 R43, R34, 0x10000, RZ ;  /* 0x00010000222b7824 */ /* 0x000fe200078e00ff */
[----:B--2---:R-:W-:Y:S01]  /*13230*/  LOP3.LUT R44, R33, 0xffff0000, RZ, 0xc0, !PT ;  /* 0xffff0000212c7812 */ /* 0x004fe200078ec0ff */
[C---:B------:R-:W-:Y:S01]  /*13240*/  IMAD.U32 R41, R32.reuse, 0x10000, RZ ;  /* 0x0001000020297824 */ /* 0x040fe200078e00ff */
        /* <DEDUP_REMOVED lines=48> */
.L_x_8063:
[----:B------:R-:W-:Y:S05]  /*13550*/  BSYNC B0 ;  /* 0x0000000000007941 */ /* 0x000fea0003800000 */
.L_x_8062:
[----:B-----5:R4:W-:Y:S04]  /*13560*/  STS.128 [R241+0x5000], R40 ;  /* 0x00500028f1007388 */ /* 0x0209e80000000c00 */
[----:B------:R4:W5:Y:S01]  /*13570*/  LD.E.128 R32, desc[UR6][R22.64+0x180] ;  /* 0x0001800616207980 */ /* 0x000962000c101d00 */
[----:B------:R-:W-:Y:S01]  /*13580*/  IADD3 R0, R26, 0xc0, RZ ;  /* 0x000000c01a007810 */ /* 0x000fe20007ffe0ff */
[----:B------:R-:W-:Y:S03]  /*13590*/  BSSY B0, `(.L_x_8064) ;  /* 0x0000055000007945 */ /* 0x000fe60003800000 */
[----:B------:R-:W-:-:S13]  /*135a0*/  ISETP.GE.AND P0, PT, R0, R7, PT ;  /* 0x000000070000720c */ /* 0x000fda0003f06270 */
        /* <DEDUP_REMOVED lines=9> */
[----:B-1----:R-:W-:Y:S01]  /*13640*/  IADD3 R29, P1, R25, R2, RZ ;  /* 0x00000002191d7210 */ /* 0x002fe20007f3e0ff */
        /* <DEDUP_REMOVED lines=21> */
[----:B------:R-:W-:Y:S01]  /*137a0*/  LOP3.LUT R46, R37, 0xffff0000, RZ, 0xc0, !PT ;  /* 0xffff0000252e7812 */ /* 0x000fe200078ec0ff */
[----:B------:R-:W-:Y:S02]  /*137b0*/  IMAD.U32 R44, R38, 0x10000, RZ ;  /* 0x00010000262c7824 */ /* 0x000fe400078e00ff */
[C---:B--2---:R-:W-:Y:S01]  /*137c0*/  IMAD.U32 R24, R28.reuse, 0x10000, RZ ;  /* 0x000100001c187824 */ /* 0x044fe200078e00ff */
[----:B------:R-:W-:Y:S02]  /*137d0*/  LOP3.LUT R23, R28, 0xffff0000, RZ, 0xc0, !PT ;  /* 0xffff00001c177812 */ /* 0x000fe400078ec0ff */
[C---:B------:R-:W-:Y:S02]  /*137e0*/  SHF.L.U32 R22, R29.reuse, 0x10, RZ ;  /* 0x000000101d167819 */ /* 0x040fe400000006ff */
[----:B------:R-:W-:Y:S01]  /*137f0*/  LOP3.LUT R33, R29, 0xffff0000, RZ, 0xc0, !PT ;  /* 0xffff00001d217812 */ /* 0x000fe200078ec0ff */
[C---:B------:R-:W-:Y:S01]  /*13800*/  IMAD.U32 R29, R30.reuse, 0x10000, RZ ;  /* 0x000100001e1d7824 */ /* 0x040fe200078e00ff */
[----:B------:R-:W-:-:S02]  /*13810*/  LOP3.LUT R28, R30, 0xffff0000, RZ, 0xc0, !PT ;  /* 0xffff00001e1c7812 */ /* 0x000fc400078ec0ff */
[C---:B------:R-:W-:Y:S02]  /*13820*/  SHF.L.U32 R25, R31.reuse, 0x10, RZ ;  /* 0x000000101f197819 */ /* 0x040fe400000006ff */
[----:B------:R-:W-:Y:S02]  /*13830*/  LOP3.LUT R30, R31, 0xffff0000, RZ, 0xc0, !PT ;  /* 0xffff00001f1e7812 */ /* 0x000fe400078ec0ff */
[----:B------:R-:W-:Y:S01]  /*13840*/  SHF.L.U32 R31, R37, 0x10, RZ ;  /* 0x00000010251f7819 */ /* 0x000fe200000006ff */
[----:B------:R-:W-:Y:S01]  /*13850*/  IMAD.U32 R35, R36, 0x10000, RZ ;  /* 0x0001000024237824 */ /* 0x000fe200078e00ff */
[----:B------:R-:W-:Y:S02]  /*13860*/  LOP3.LUT R37, R38, 0xffff0000, RZ, 0xc0, !PT ;  /* 0xffff000026257812 */ /* 0x000fe400078ec0ff */
        /* <DEDUP_REMOVED lines=24> */
[----:B------:R-:W-:-:S02]  /*139f0*/  LOP3.LUT R40, R41, 0xffff0000, RZ, 0xc0, !PT ;  /* 0xffff000029287812 */ /* 0x000fc400078ec0ff */
[C---:B------:R-:W-:Y:S02]  /*13a00*/  SHF.L.U32 R29, R43.reuse, 0x10, RZ ;  /* 0x000000102b1d7819 */ /* 0x040fe400000006ff */
        /* <DEDUP_REMOVED lines=13> */
.L_x_8065:
[----:B------:R-:W-:Y:S05]  /*13ae0*/  BSYNC B0 ;  /* 0x0000000000007941 */ /* 0x000fea0003800000 */
.L_x_8064:
[----:B-----5:R1:W-:Y:S02]  /*13af0*/  STS.128 [R241+0x7000], R32 ;  /* 0x00700020f1007388 */ /* 0x0203e40000000c00 */
.L_x_8057:
[----:B------:R-:W-:Y:S05]  /*13b00*/  BSYNC B1 ;  /* 0x0000000000017941 */ /* 0x000fea0003800000 */
.L_x_8056:
        /* <DEDUP_REMOVED lines=14> */
[----:B------:R-:W-:Y:S01]  /*13bf0*/  MOV R13, R9 ;  /* 0x00000009000d7202 */ /* 0x000fe20000000f00 */
[----:B--2---:R-:W-:-:S03]  /*13c00*/  IMAD.MOV.U32 R23, RZ, RZ, RZ ;  /* 0x000000ffff177224 */ /* 0x004fc600078e00ff */
[----:B------:R-:W-:-:S04]  /*13c10*/  IADD3 R11, P3, R10, R3, RZ ;  /* 0x000000030a0b7210 */ /* 0x000fc80007f7e0ff */
[----:B------:R-:W-:-:S03]  /*13c20*/  LEA.HI.X.SX32 R10, R10, R5, 0x1, P3 ;  /* 0x000000050a0a7211 */ /* 0x000fc600018f0eff */
[--C-:B------:R-:W-:Y:S02]  /*13c30*/  @P2 IMAD.MOV R23, RZ, RZ, -R9.reuse ;  /* 0x000000ffff172224 */ /* 0x100fe400078e0a09 */
[----:B------:R-:W-:Y:S02]  /*13c40*/  IMAD.MOV.U32 R12, RZ, RZ, RZ ;  /* 0x000000ffff0c7224 */ /* 0x000fe400078e00ff */
[----:B------:R-:W-:Y:S01]  /*13c50*/  @P2 IMAD.MOV R13, RZ, RZ, -R9 ;  /* 0x000000ffff0d2224 */ /* 0x000fe200078e0a09 */
[----:B------:R-:W-:-:S04]  /*13c60*/  IADD3 R25, P3, R23, R11, RZ ;  /* 0x0000000b17197210 */ /* 0x000fc80007f7e0ff */
[----:B------:R-:W-:Y:S02]  /*13c70*/  LEA.HI.X.SX32 R23, R23, R10, 0x1, P3 ;  /* 0x0000000a17177211 */ /* 0x000fe400018f0eff */
[----:B-1----:R-:W-:Y:S02]  /*13c80*/  LEA R32, P3, R25, R14, 0x1 ;  /* 0x0000000e19207211 */ /* 0x002fe400078608ff */
        /* <DEDUP_REMOVED lines=70> */
.L_x_8067:
[----:B------:R-:W-:Y:S05]  /*140f0*/  BSYNC B0 ;  /* 0x0000000000007941 */ /* 0x000fea0003800000 */
.L_x_8066:
[----:B-----5:R4:W-:Y:S04]  /*14100*/  STS.128 [R241+0x1800], R40 ;  /* 0x00180028f1007388 */ /* 0x0209e80000000c00 */
[----:B--2---:R4:W5:Y:S01]  /*14110*/  LD.E.128 R44, desc[UR6][R20.64+0x80] ;  /* 0x00008006142c7980 */ /* 0x004962000c101d00 */
[----:B------:R-:W-:Y:S04]  /*14120*/  BSSY B0, `(.L_x_8068) ;  /* 0x0000055000007945 */ /* 0x000fe80003800000 */
        /* <DEDUP_REMOVED lines=11> */
[----:B-1----:R-:W-:Y:S01]  /*141e0*/  IMAD.WIDE R28, R11, 0x2, R20 ;  /* 0x000000020b1c7825 */ /* 0x002fe200078e0214 */
[----:B------:R-:W-:Y:S02]  /*141f0*/  MOV R11, RZ ;  /* 0x000000ff000b7202 */ /* 0x000fe40000000f00 */
[----:B------:R-:W-:Y:S02]  /*14200*/  LEA.HI.X.SX32 R13, R13, R2, 0x1, P2 ;  /* 0x000000020d0d7211 */ /* 0x000fe400010f0eff */
[C---:B------:R-:W-:Y:S01]  /*14210*/  LEA R32, P2, R23.reuse, R14, 0x1 ;  /* 0x0000000e17207211 */ /* 0x040fe200078408ff */
[----:B------:R-:W-:Y:S01]  /*14220*/  @P1 IMAD.MOV R11, RZ, RZ, -R9 ;  /* 0x000000ffff0b1224 */ /* 0x000fe200078e0a09 */
[----:B------:R-:W4:Y:S02]  /*14230*/  LD.E.128 R28, desc[UR6][R28.64+0x80] ;  /* 0x000080061c1c7980 */ /* 0x000f24000c101d00 */
[----:B------:R-:W-:-:S02]  /*14240*/  LEA.HI.X R33, R23, R15, R13, 0x1, P2 ;  /* 0x0000000f17217211 */ /* 0x000fc400010f0c0d */
        /* <DEDUP_REMOVED lines=14> */
[----:B----4-:R-:W-:Y:S01]  /*14330*/  IMAD.U32 R42, R28, 0x10000, RZ ;  /* 0x000100001c2a7824 */ /* 0x010fe200078e00ff */
[----:B------:R-:W-:Y:S01]  /*14340*/  LOP3.LUT R48, R29, 0xffff0000, RZ, 0xc0, !PT ;  /* 0xffff00001d307812 */ /* 0x000fe200078ec0ff */
[----:B------:R-:W-:Y:S01]  /*14350*/  IMAD.U32 R43, R30, 0x10000, RZ ;  /* 0x000100001e2b7824 */ /* 0x000fe200078e00ff */
[C---:B--2---:R-:W-:Y:S01]  /*14360*/  SHF.L.U32 R23, R33.reuse, 0x10, RZ ;  /* 0x0000001021177819 */ /* 0x044fe200000006ff */
[----:B------:R-:W-:Y:S01]  /*14370*/  IMAD.U32 R25, R32, 0x10000, RZ ;  /* 0x0001000020197824 */ /* 0x000fe200078e00ff */
[----:B------:R-:W-:Y:S01]  /*14380*/  LOP3.LUT R41, R33, 0xffff0000, RZ, 0xc0, !PT ;  /* 0xffff000021297812 */ /* 0x000fe200078ec0ff */
[----:B------:R-:W-:Y:S01]  /*14390*/  IMAD.U32 R40, R34, 0x10000, RZ ;  /* 0x0001000022287824 */ /* 0x000fe200078e00ff */
[----:B------:R-:W-:Y:S02]  /*143a0*/  LOP3.LUT R24, R32, 0xffff0000, RZ, 0xc0, !PT ;  /* 0xffff000020187812 */ /* 0x000fe400078ec0ff */
[----:B------:R-:W-:-:S02]  /*143b0*/  LOP3.LUT R33, R34, 0xffff0000, RZ, 0xc0, !PT ;  /* 0xffff000022217812 */ /* 0x000fc400078ec0ff */
[C---:B------:R-:W-:Y:S02]  /*143c0*/  SHF.L.U32 R32, R35.reuse, 0x10, RZ ;  /* 0x0000001023207819 */ /* 0x040fe400000006ff */
[----:B------:R-:W-:Y:S02]  /*143d0*/  LOP3.LUT R34, R35, 0xffff0000, RZ, 0xc0, !PT ;  /* 0xffff000023227812 */ /* 0x000fe400078ec0ff */
[----:B------:R-:W-:Y:S02]  /*143e0*/  LOP3.LUT R35, R28, 0xffff0000, RZ, 0xc0, !PT ;  /* 0xffff00001c237812 */ /* 0x000fe400078ec0ff */
[----:B------:R-:W-:Y:S02]  /*143f0*/  SHF.L.U32 R28, R29, 0x10, RZ ;  /* 0x000000101d1c7819 */ /* 0x000fe400000006ff */
        /* <DEDUP_REMOVED lines=22> */
[----:B------:R-:W-:Y:S01]  /*14560*/  SHF.L.U32 R24, R37, 0x10, RZ ;  /* 0x0000001025187819 */ /* 0x000fe200000006ff */
        /* <DEDUP_REMOVED lines=16> */
.L_x_8069:
[----:B------:R-:W-:Y:S05]  /*14670*/  BSYNC B0 ;  /* 0x0000000000007941 */ /* 0x000fea0003800000 */
.L_x_8068:
[----:B-----5:R2:W-:Y:S04]  /*14680*/  STS.128 [R241+0x3800], R44 ;  /* 0x0038002cf1007388 */ /* 0x0205e80000000c00 */
[----:B----4-:R2:W5:Y:S01]  /*14690*/  LD.E.128 R40, desc[UR6][R20.64+0x100] ;  /* 0x0001000614287980 */ /* 0x010562000c101d00 */
        /* <DEDUP_REMOVED lines=17> */
[----:B------:R-:W2:Y:S02]  /*147b0*/  LD.E.128 R28, desc[UR6][R28.64+0x100] ;  /* 0x000100061c1c7980 */ /* 0x000ea4000c101d00 */
[----:B------:R-:W-:-:S02]  /*147c0*/  LEA.HI.X R33, R23, R15, R13, 0x1, P1 ;  /* 0x0000000f17217211 */ /* 0x000fc400008f0c0d */
[----:B------:R-:W-:-:S04]  /*147d0*/  IADD3 R13, P1, R11, R2, RZ ;  /* 0x000000020b0d7210 */ /* 0x000fc80007f3e0ff */
[----:B------:R-:W4:Y:S01]  /*147e0*/  LD.E.128 R32, desc[UR6][R32.64] ;  /* 0x0000000620207980 */ /* 0x000f22000c101d00 */
        /* <DEDUP_REMOVED lines=11> */
[----:B------:R-:W-:Y:S02]  /*148a0*/  SHF.L.U32 R42, R43, 0x10, RZ ;  /* 0x000000102b2a7819 */ /* 0x000fe400000006ff */
[----:B--2---:R-:W-:Y:S01]  /*148b0*/  LOP3.LUT R46, R29, 0xffff0000, RZ, 0xc0, !PT ;  /* 0xffff00001d2e7812 */ /* 0x004fe200078ec0ff */
[----:B------:R-:W-:Y:S02]  /*148c0*/  IMAD.U32 R44, R30, 0x10000, RZ ;  /* 0x000100001e2c7824 */ /* 0x000fe400078e00ff */
[----:B------:R-:W-:Y:S02]  /*148d0*/  IMAD.U32 R43, R28, 0x10000, RZ ;  /* 0x000100001c2b7824 */ /* 0x000fe400078e00ff */
[C---:B----4-:R-:W-:Y:S01]  /*148e0*/  IMAD.U32 R24, R32.reuse, 0x10000, RZ ;  /* 0x0001000020187824 */ /* 0x050fe200078e00ff */
[----:B------:R-:W-:Y:S02]  /*148f0*/  LOP3.LUT R23, R32, 0xffff0000, RZ, 0xc0, !PT ;  /* 0xffff000020177812 */ /* 0x000fe400078ec0ff */
[----:B------:R-:W-:-:S02]  /*14900*/  SHF.L.U32 R22, R33, 0x10, RZ ;  /* 0x0000001021167819 */ /* 0x000fc400000006ff */
[----:B------:R-:W-:Y:S01]  /*14910*/  LOP3.LUT R41, R33, 0xffff0000, RZ, 0xc0, !PT ;  /* 0xffff000021297812 */ /* 0x000fe200078ec0ff */
[C---:B------:R-:W-:Y:S01]  /*14920*/  IMAD.U32 R33, R34.reuse, 0x10000, RZ ;  /* 0x0001000022217824 */ /* 0x040fe200078e00ff */
[----:B------:R-:W-:Y:S02]  /*14930*/  LOP3.LUT R32, R34, 0xffff0000, RZ, 0xc0, !PT ;  /* 0xffff000022207812 */ /* 0x000fe400078ec0ff */
[C---:B------:R-:W-:Y:S02]  /*14940*/  SHF.L.U32 R25, R35.reuse, 0x10, RZ ;  /* 0x0000001023197819 */ /* 0x040fe400000006ff */
[----:B------:R-:W-:Y:S02]  /*14950*/  LOP3.LUT R34, R35, 0xffff0000, RZ, 0xc0, !PT ;  /* 0xffff000023227812 */ /* 0x000fe400078ec0ff */
[----:B------:R-:W-:Y:S02]  /*14960*/  SHF.L.U32 R35, R29, 0x10, RZ ;  /* 0x000000101d237819 */ /* 0x000fe400000006ff */
[----:B------:R-:W-:-:S02]  /*14970*/  LOP3.LUT R29, R30, 0xffff0000, RZ, 0xc0, !PT ;  /* 0xffff00001e1d7812 */ /* 0x000fc400078ec0ff */
        /* <DEDUP_REMOVED lines=39> */
.L_x_8071:
[----:B------:R-:W-:Y:S05]  /*14bf0*/  BSYNC B0 ;  /* 0x0000000000007941 */ /* 0x000fea0003800000 */
.L_x_8070:
        /* <DEDUP_REMOVED lines=16> */
[----:B--234-:R-:W-:-:S03]  /*14d00*/  IMAD.WIDE R20, R11, 0x2, R20 ;  /* 0x000000020b147825 */ /* 0x01cfc600078e0214 */
        /* <DEDUP_REMOVED lines=21> */
[----:B------:R-:W-:Y:S02]  /*14e60*/  LOP3.LUT R11, R20, 0xffff0000, RZ, 0xc0, !PT ;  /* 0xffff0000140b7812 */ /* 0x000fe400078ec0ff */
[C---:B------:R-:W-:Y:S02]  /*14e70*/  SHF.L.U32 R10, R21.reuse, 0x10, RZ ;  /* 0x00000010150a7819 */ /* 0x040fe400000006ff */
[----:B------:R-:W-:Y:S01]  /*14e80*/  LOP3.LUT R29, R21, 0xffff0000, RZ, 0xc0, !PT ;  /* 0xffff0000151d7812 */ /* 0x000fe200078ec0ff */
[C---:B------:R-:W-:Y:S01]  /*14e90*/  IMAD.U32 R21, R22.reuse, 0x10000, RZ ;  /* 0x0001000016157824 */ /* 0x040fe200078e00ff */
        /* <DEDUP_REMOVED lines=47> */
.L_x_8073:
[----:B------:R-:W-:Y:S05]  /*15190*/  BSYNC B0 ;  /* 0x0000000000007941 */ /* 0x000fea0003800000 */
.L_x_8072:
[----:B-----5:R1:W-:Y:S01]  /*151a0*/  STS.128 [R241+0x7800], R28 ;  /* 0x0078001cf1007388 */ /* 0x0203e20000000c00 */
[----:B------:R-:W-:Y:S05]  /*151b0*/  BRA `(.L_x_8027) ;  /* 0x0000000000b07947 */ /* 0x000fea0003800000 */
.L_x_7995:
        /* <DEDUP_REMOVED lines=44> */
.L_x_8027:
[----:B------:R-:W-:Y:S05]  /*15480*/  BSYNC B2 ;  /* 0x0000000000027941 */ /* 0x000fea0003800000 */
.L_x_7994:
[----:B------:R-:W-:Y:S01]  /*15490*/  VIADD R234, R170, 0xffffffff ;  /* 0xffffffffaaea7836 */ /* 0x000fe20000000000 */
[----:B------:R-:W-:Y:S01]  /*154a0*/  LEA.HI R0, R63, R63, RZ, 0x1 ;  /* 0x0000003f3f007211 */ /* 0x000fe200078f08ff */
[----:B------:R-:W-:Y:S01]  /*154b0*/  IMAD.SHL.U32 R5, R142, 0x8, RZ ;  /* 0x000000088e057824 */ /* 0x000fe200078e00ff */
[----:B------:R-:W-:Y:S01]  /*154c0*/  SHF.R.S32.HI R7, RZ, 0x1f, R66 ;  /* 0x0000001fff077819 */ /* 0x000fe20000011442 */
[----:B-1----:R-:W-:Y:S01]  /*154d0*/  IMAD.SHL.U32 R2, R234, 0x40, RZ ;  /* 0x00000040ea027824 */ /* 0x002fe200078e00ff */
[----:B------:R-:W-:-:S03]  /*154e0*/  LOP3.LUT R0, R0, 0xfffffffe, RZ, 0xc0, !PT ;  /* 0xfffffffe00007812 */ /* 0x000fc600078ec0ff */
[----:B------:R-:W-:Y:S02]  /*154f0*/  IMAD.IADD R3, R57, 0x1, -R2 ;  /* 0x0000000139037824 */ /* 0x000fe400078e0a02 */
[----:B------:R-:W-:Y:S01]  /*15500*/  IMAD.IADD R63, R63, 0x1, -R0 ;  /* 0x000000013f3f7824 */ /* 0x000fe200078e0a00 */
[----:B------:R-:W-:Y:S02]  /*15510*/  LEA.HI R0, R7, R66, RZ, 0x3 ;  /* 0x0000004207007211 */ /* 0x000fe400078f18ff */
[-C--:B------:R-:W-:Y:S02]  /*15520*/  ISETP.GE.AND P4, PT, R6, R3.reuse, PT ;  /* 0x000000030600720c */ /* 0x080fe40003f86270 */
[-C--:B------:R-:W-:Y:S02]  /*15530*/  ISETP.GE.AND P5, PT, R142, R3.reuse, PT ;  /* 0x000000038e00720c */ /* 0x080fe40003fa6270 */
[CC--:B------:R-:W-:Y:S02]  /*15540*/  ISETP.GE.AND P3, PT, R8.reuse, R3.reuse, PT ;  /* 0x000000030800720c */ /* 0x0c0fe40003f66270 */
[----:B------:R-:W-:-:S02]  /*15550*/  ISETP.GE.AND P1, PT, R8, R3, PT ;  /* 0x000000030800720c */ /* 0x000fc40003f26270 */
[----:B------:R-:W-:Y:S01]  /*15560*/  ISETP.GE.AND P2, PT, R6, R3, PT ;  /* 0x000000030600720c */ /* 0x000fe20003f46270 */
[----:B------:R-:W-:Y:S01]  /*15570*/  IMAD.SHL.U32 R6, R60, 0x40, RZ ;  /* 0x000000403c067824 */ /* 0x000fe200078e00ff */
[C---:B------:R-:W-:Y:S01]  /*15580*/  LOP3.LUT R7, R0.reuse, 0xfffffff8, RZ, 0xc0, !PT ;  /* 0xfffffff800077812 */ /* 0x040fe200078ec0ff */
[----:B------:R-:W-:Y:S02]  /*15590*/  IMAD.SHL.U32 R0, R0, 0x40, RZ ;  /* 0x0000004000007824 */ /* 0x000fe400078e00ff */
[----:B---3--:R-:W-:Y:S02]  /*155a0*/  @!P4 LEA R12, P0, R64, R228, 0x1 ;  /* 0x000000e4400cc211 */ /* 0x008fe400078008ff */
[----:B------:R-:W-:Y:S01]  /*155b0*/  @!PT LDS RZ, [RZ] ;  /* 0x00000000fffff984 */ /* 0x000fe20000000800 */
[----:B------:R-:W-:Y:S01]  /*155c0*/  @!PT LDS RZ, [RZ] ;  /* 0x00000000fffff984 */ /* 0x000fe20000000800 */
[----:B------:R-:W-:Y:S01]  /*155d0*/  @!PT LDS RZ, [RZ] ;  /* 0x00000000fffff984 */ /* 0x000fe20000000800 */
[----:B------:R-:W-:Y:S01]  /*155e0*/  @!P5 LDGSTS.E.BYPASS.LTC128B.128 [R241+0x8000], desc[UR6][R228.64] ;  /* 0x08000000e4f1dfae */ /* 0x000fe2000b901d46 */
[----:B------:R-:W-:Y:S01]  /*155f0*/  LOP3.LUT R6, R6, 0x1c0, RZ, 0xc0, !PT ;  /* 0x000001c006067812 */ /* 0x000fe200078ec0ff */
[----:B------:R-:W-:Y:S01]  /*15600*/  IMAD.IADD R66, R66, 0x1, -R7 ;  /* 0x0000000142427824 */ /* 0x000fe200078e0a07 */
[----:B------:R-:W-:Y:S01]  /*15610*/  @!P4 LEA.HI.X R13, R64, R229, R65, 0x1, P0 ;  /* 0x000000e5400dc211 */ /* 0x000fe200000f0c41 */
[----:B------:R-:W-:Y:S01]  /*15620*/  @!P5 LDGSTS.E.BYPASS.LTC128B.128 [R241+0xa000], desc[UR6][R228.64+0x80] ;  /* 0x0a000080e4f1dfae */ /* 0x000fe2000b901d46 */
[----:B------:R-:W-:-:S02]  /*15630*/  ISETP.GE.AND P0, PT, R4, R3, PT ;  /* 0x000000030400720c */ /* 0x000fc40003f06270 */
[----:B------:R-:W-:Y:S01]  /*15640*/  LOP3.LUT R5, R6, 0x8, R5, 0xf8, !PT ;  /* 0x0000000806057812 */ /* 0x000fe200078ef805 */
[----:B------:R-:W-:Y:S01]  /*15650*/  @!P5 LDGSTS.E.BYPASS.LTC128B.128 [R241+0xc000], desc[UR6][R228.64+0x100] ;  /* 0x0c000100e4f1dfae */ /* 0x000fe2000b901d46 */
[----:B------:R-:W-:-:S03]  /*15660*/  SHF.R.U32.HI R6, RZ, 0x3, R6 ;  /* 0x00000003ff067819 */ /* 0x000fc60000011606 */
[----:B------:R-:W-:Y:S01]  /*15670*/  @!P5 LDGSTS.E.BYPASS.LTC128B.128 [R241+0xe000], desc[UR6][R228.64+0x180] ;  /* 0x0e000180e4f1dfae */ /* 0x000fe2000b901d46 */
[----:B------:R-:W-:Y:S02]  /*15680*/  LOP3.LUT R6, R5, R6, RZ, 0x3c, !PT ;  /* 0x0000000605067212 */ /* 0x000fe400078e3cff */
[----:B------:R-:W-:Y:S01]  /*15690*/  ISETP.GE.AND P5, PT, R142, R3, PT ;  /* 0x000000038e00720c */ /* 0x000fe20003fa6270 */
[----:B------:R-:W-:Y:S02]  /*156a0*/  @!P4 LDGSTS.E.BYPASS.LTC128B.128 [R241+0x8800], desc[UR6][R12.64] ;  /* 0x088000000cf1cfae */ /* 0x000fe4000b901d46 */
[----:B------:R-:W-:Y:S02]  /*156b0*/  @!P0 IMAD R8, R167, 0x60, RZ ;  /* 0x00000060a7088824 */ /* 0x000fe400078e02ff */
[----:B------:R-:W-:Y:S01]  /*156c0*/  @!P4 LDGSTS.E.BYPASS.LTC128B.128 [R241+0xa800], desc[UR6][R12.64+0x80] ;  /* 0x0a8000800cf1cfae */ /* 0x000fe2000b901d46 */
[----:B------:R-:W-:-:S03]  /*156d0*/  @!P0 IMAD.WIDE.U32 R10, R166, 0x60, R228 ;  /* 0x00000060a60a8825 */ /* 0x000fc600078e00e4 */
[----:B------:R-:W-:Y:S01]  /*156e0*/  @!P4 LDGSTS.E.BYPASS.LTC128B.128 [R241+0xc800], desc[UR6][R12.64+0x100] ;  /* 0x0c8001000cf1cfae */ /* 0x000fe2000b901d46 */
[----:B------:R-:W-:Y:S02]  /*156f0*/  @!P0 IMAD.IADD R11, R8, 0x1, R11 ;  /* 0x00000001080b8824 */ /* 0x000fe400078e020b */
[C---:B------:R-:W-:Y:S01]  /*15700*/  IMAD R225, R63.reuse, 0x200, R6 ;  /* 0x000002003fe17824 */ /* 0x040fe200078e0206 */
[----:B------:R1:W-:Y:S01]  /*15710*/  @!P4 LDGSTS.E.BYPASS.LTC128B.128 [R241+0xe800], desc[UR6][R12.64+0x180] ;  /* 0x0e8001800cf1cfae */ /* 0x0003e2000b901d46 */
[----:B------:R-:W-:Y:S01]  /*15720*/  IMAD.SHL.U32 R63, R63, 0x8, RZ ;  /* 0x000000083f3f7824 */ /* 0x000fe200078e00ff */
[----:B-1----:R-:W-:-:S04]  /*15730*/  @!P3 LEA R12, P4, R166, R228, 0x6 ;  /* 0x000000e4a60cb211 */ /* 0x002fc800078830ff */
[----:B------:R-:W-:Y:S02]  /*15740*/  @!P3 LEA.HI.X R13, R166, R229, R167, 0x6, P4 ;  /* 0x000000e5a60db211 */ /* 0x000fe400020f34a7 */
[----:B------:R-:W-:Y:S01]  /*15750*/  ISETP.GE.AND P4, PT, R4, R3, PT ;  /* 0x000000030400720c */ /* 0x000fe20003f86270 */
[----:B------:R-:W-:Y:S02]  /*15760*/  IMAD.SHL.U32 R4, R66, 0x40, RZ ;  /* 0x0000004042047824 */ /* 0x000fe400078e00ff */
[----:B------:R-:W-:Y:S03]  /*15770*/  @!P3 LDGSTS.E.BYPASS.LTC128B.128 [R241+0x9000], desc[UR6][R12.64] ;  /* 0x090000000cf1bfae */ /* 0x000fe6000b901d46 */
[----:B------:R-:W-:Y:S01]  /*15780*/  LOP3.LUT R4, R4, 0x1c0, RZ, 0xc0, !PT ;  /* 0x000001c004047812 */ /* 0x000fe200078ec0ff */
[----:B------:R-:W-:Y:S04]  /*15790*/  @!P3 LDGSTS.E.BYPASS.LTC128B.128 [R241+0xb000], desc[UR6][R12.64+0x80] ;  /* 0x0b0000800cf1bfae */ /* 0x000fe8000b901d46 */
[----:B------:R-:W-:Y:S02]  /*157a0*/  @!P3 LDGSTS.E.BYPASS.LTC128B.128 [R241+0xd000], desc[UR6][R12.64+0x100] ;  /* 0x0d0001000cf1bfae */ /* 0x000fe4000b901d46 */
[----:B------:R-:W-:-:S02]  /*157b0*/  @!P4 IMAD.WIDE.U32 R6, R168, 0x60, R238 ;  /* 0x00000060a806c825 */ /* 0x000fc400078e00ee */
[----:B------:R1:W-:Y:S02]  /*157c0*/  @!P3 LDGSTS.E.BYPASS.LTC128B.128 [R241+0xf000], desc[UR6][R12.64+0x180] ;  /* 0x0f0001800cf1bfae */ /* 0x0003e4000b901d46 */
[----:B------:R-:W-:Y:S02]  /*157d0*/  @!P4 IMAD R3, R169, 0x60, RZ ;  /* 0x00000060a903c824 */ /* 0x000fe400078e02ff */
[----:B------:R-:W-:Y:S04]  /*157e0*/  @!P0 LDGSTS.E.BYPASS.LTC128B.128 [R241+0x9800], desc[UR6][R10.64] ;  /* 0x098000000af18fae */ /* 0x000fe8000b901d46 */
[----:B------:R-:W-:Y:S04]  /*157f0*/  @!P0 LDGSTS.E.BYPASS.LTC128B.128 [R241+0xb800], desc[UR6][R10.64+0x80] ;  /* 0x0b8000800af18fae */ /* 0x000fe8000b901d46 */
[----:B------:R-:W-:Y:S04]  /*15800*/  @!P0 LDGSTS.E.BYPASS.LTC128B.128 [R241+0xd800], desc[UR6][R10.64+0x100] ;  /* 0x0d8001000af18fae */ /* 0x000fe8000b901d46 */
[----:B------:R3:W-:Y:S01]  /*15810*/  @!P0 LDGSTS.E.BYPASS.LTC128B.128 [R241+0xf800], desc[UR6][R10.64+0x180] ;  /* 0x0f8001800af18fae */ /* 0x0007e2000b901d46 */
[----:B------:R-:W-:-:S03]  /*15820*/  @!P2 LEA R8, P0, R61, R238, 0x1 ;  /* 0x000000ee3d08a211 */ /* 0x000fc600078008ff */
[----:B------:R-:W0:Y:S01]  /*15830*/  LDGDEPBAR ;  /* 0x00000000000079af */ /* 0x000e220000000000 */
[-C--:B------:R-:W-:Y:S02]  /*15840*/  @!P2 LEA.HI.X R9, R61, R239.reuse, R62, 0x1, P0 ;  /* 0x000000ef3d09a211 */ /* 0x080fe400000f0c3e */
[C---:B------:R-:W-:Y:S01]  /*15850*/  @!P1 LEA R14, P0, R168.reuse, R238, 0x6 ;  /* 0x000000eea80e9211 */ /* 0x040fe200078030ff */
[----:B------:R-:W5:Y:S01]  /*15860*/  LD.E R16, desc[UR6][R18.64+0x184] ;  /* 0x0001840612107980 */ /* 0x000f62000c101900 */
[----:B-1----:R-:W-:Y:S02]  /*15870*/  SHF.R.U32.HI R12, RZ, 0x3, R4 ;  /* 0x00000003ff0c7819 */ /* 0x002fe40000011604 */
[----:B------:R-:W-:Y:S01]  /*15880*/  @!P1 LEA.HI.X R15, R168, R239, R169, 0x6, P0 ;  /* 0x000000efa80f9211 */ /* 0x000fe200000f34a9 */
[----:B---3--:R-:W-:Y:S02]  /*15890*/  @!P4 IMAD.MOV.U32 R10, RZ, RZ, R6 ;  /* 0x000000ffff0ac224 */ /* 0x008fe400078e0006 */
[----:B------:R-:W3:Y:S01]  /*158a0*/  LD.E R6, desc[UR6][R18.64+0x188] ;  /* 0x0001880612067980 */ /* 0x000ee2000c101900 */
[----:B------:R-:W-:-:S04]  /*158b0*/  DEPBAR.LE SB0, 0x0 ;  /* 0x000080000000791a */ /* 0x000fc80000000000 */
[----:B------:R-:W-:Y:S01]  /*158c0*/  BAR.SYNC.DEFER_BLOCKING 0x0 ;  /* 0x0000000000007b1d */ /* 0x000fe20000010000 */
[----:B------:R-:W-:Y:S01]  /*158d0*/  @!P4 IMAD.IADD R11, R3, 0x1, R7 ;  /* 0x00000001030bc824 */ /* 0x000fe200078e0207 */
[----:B------:R-:W-:Y:S02]  /*158e0*/  LOP3.LUT R3, R4, 0x8, R63, 0xf8, !PT ;  /* 0x0000000804037812 */ /* 0x000fe400078ef83f */
[----:B------:R-:W-:Y:S02]  /*158f0*/  LOP3.LUT R4, R0, 0xfffffe00, RZ, 0xc0, !PT ;  /* 0xfffffe0000047812 */ /* 0x000fe400078ec0ff */
[----:B------:R-:W-:-:S03]  /*15900*/  LOP3.LUT R3, R3, R12, RZ, 0x3c, !PT ;  /* 0x0000000c03037212 */ /* 0x000fc600078e3cff */
[----:B------:R-:W-:-:S04]  /*15910*/  IMAD R226, R58, 0x400, R4 ;  /* 0x000004003ae27824 */ /* 0x000fc800078e0204 */
[----:B------:R-:W-:Y:S01]  /*15920*/  IMAD.IADD R226, R3, 0x1, R226 ;  /* 0x0000000103e27824 */ /* 0x000fe200078e02e2 */
        /* <DEDUP_REMOVED lines=29> */
[----:B------:R-:W-:Y:S01]  /*15b00*/  @!P1 LDGSTS.E.BYPASS.LTC128B.128 [R241+0x11000], desc[UR6][R14.64] ;  /* 0x110000000ef19fae */ /* 0x000fe2000b901d46 */
[----:B------:R-:W-:-:S03]  /*15b10*/  LEA R225, R225, UR4, 0x1 ;  /* 0x00000004e1e17c11 */ /* 0x000fc6000f8e08ff */
[----:B------:R-:W-:Y:S01]  /*15b20*/  @!P1 LDGSTS.E.BYPASS.LTC128B.128 [R241+0x13000], desc[UR6][R14.64+0x80] ;  /* 0x130000800ef19fae */ /* 0x000fe2000b901d46 */
[----:B------:R-:W-:-:S03]  /*15b30*/  LEA R226, R226, UR4, 0x1 ;  /* 0x00000004e2e27c11 */ /* 0x000fc6000f8e08ff */
        /* <DEDUP_REMOVED lines=11> */
[----:B------:R-:W-:-:S03]  /*15bf0*/  R2P PR, R66, 0x6 ;  /* 0x0000000642007804 */ /* 0x000fc60000000000 */
[----:B------:R-:W-:Y:S01]  /*15c00*/  @!P4 LDGSTS.E.BYPASS.LTC128B.128 [R241+0x15800], desc[UR6][R10.64+0x100] ;  /* 0x158001000af1cfae */ /* 0x000fe2000b901d46 */
[----:B------:R-:W-:-:S03]  /*15c10*/  IMAD.MOV.U32 R7, RZ, RZ, 0x10 ;  /* 0x00000010ff077424 */ /* 0x000fc600078e00ff */
[----:B------:R1:W-:Y:S01]  /*15c20*/  @!P4 LDGSTS.E.BYPASS.LTC128B.128 [R241+0x17800], desc[UR6][R10.64+0x180] ;  /* 0x178001800af1cfae */ /* 0x0003e2000b901d46 */
[----:B------:R-:W-:-:S03]  /*15c30*/  IMAD.MOV.U32 R5, RZ, RZ, 0x20 ;  /* 0x00000020ff057424 */ /* 0x000fc600078e00ff */
[----:B------:R-:W-:Y:S04]  /*15c40*/  LDSM.16.M88.4 R72, [R226] ;  /* 0x00000000e248783b */ /* 0x000fe80000000200 */
[----:B--2---:R-:W2:Y:S01]  /*15c50*/  LDSM.16.M88.4 R48, [R225+0x8000] ;  /* 0x00800000e130783b */ /* 0x004ea20000000200 */
[----:B------:R-:W-:Y:S02]  /*15c60*/  SEL R7, R7, 0xfffffff0, !P1 ;  /* 0xfffffff007077807 */ /* 0x000fe40004800000 */
[----:B------:R-:W-:Y:S01]  /*15c70*/  SEL R5, R5, 0xffffffe0, !P2 ;  /* 0xffffffe005057807 */ /* 0x000fe20005000000 */
[----:B----4-:R-:W4:Y:S01]  /*15c80*/  LDSM.16.M88.4 R40, [R225+0x8800] ;  /* 0x00880000e128783b */ /* 0x010f220000000200 */
[----:B------:R-:W-:-:S03]  /*15c90*/  R2P PR, R60, 0x6 ;  /* 0x000000063c007804 */ /* 0x000fc60000000000 */
[----:B------:R-:W4:Y:S01]  /*15ca0*/  LDSM.16.M88.4 R32, [R225+0x9000] ;  /* 0x00900000e120783b */ /* 0x000f220000000200 */
[C---:B------:R-:W-:Y:S02]  /*15cb0*/  VIADD R0, R225.reuse, 0x8000 ;  /* 0x00008000e1007836 */ /* 0x040fe40000000000 */
[----:B------:R-:W-:Y:S01]  /*15cc0*/  VIADD R223, R225, 0x8020 ;  /* 0x00008020e1df7836 */ /* 0x000fe20000000000 */
[----:B------:R-:W-:Y:S01]  /*15cd0*/  SHF.R.S32.HI R17, RZ, 0x1f, R56 ;  /* 0x0000001fff117819 */ /* 0x000fe20000011438 */
[----:B------:R-:W-:Y:S01]  /*15ce0*/  IMAD R224, R7, 0x2, R226 ;  /* 0x0000000207e07824 */ /* 0x000fe200078e02e2 */
[----:B------:R-:W-:Y:S01]  /*15cf0*/  IADD3 R243, R57, 0x1, -R232 ;  /* 0x0000000139f37810 */ /* 0x000fe20007ffe8e8 */
[----:B------:R-:W0:Y:S04]  /*15d00*/  LDGDEPBAR ;  /* 0x00000000000079af */ /* 0x000e280000000000 */
[----:B-1----:R-:W1:Y:S01]  /*15d10*/  LDSM.16.M88.4 R8, [R225+0x9800] ;  /* 0x00980000e108783b */ /* 0x002e620000000200 */
[----:B------:R-:W-:-:S03]  /*15d20*/  @P1 VIADD R223, R0, 0xffffffe0 ;  /* 0xffffffe000df1836 */ /* 0x000fc60000000000 */
[----:B------:R-:W-:Y:S04]  /*15d30*/  LDSM.16.M88.4 R68, [R224] ;  /* 0x00000000e044783b */ /* 0x000fe80000000200 */
[----:B------:R-:W1:Y:S01]  /*15d40*/  LDSM.16.M88.4 R64, [R223] ;  /* 0x00000000df40783b */ /* 0x000e620000000200 */
[----:B------:R-:W-:-:S03]  /*15d50*/  IMAD.MOV.U32 R0, RZ, RZ, 0x40 ;  /* 0x00000040ff007424 */ /* 0x000fc600078e00ff */
[----:B------:R-:W1:Y:S04]  /*15d60*/  LDSM.16.M88.4 R12, [R223+0x800] ;  /* 0x00080000df0c783b */ /* 0x000e680000000200 */
[----:B------:R-:W1:Y:S01]  /*15d70*/  LDSM.16.M88.4 R60, [R223+0x1000] ;  /* 0x00100000df3c783b */ /* 0x000e620000000200 */
[----:B------:R-:W-:Y:S01]  /*15d80*/  SEL R0, R0, 0xffffffc0, !P2 ;  /* 0xffffffc000007807 */ /* 0x000fe20005000000 */
[----:B--2---:R-:W-:Y:S01]  /*15d90*/  HMMA.16816.F32.BF16 R52, R72, R48, RZ ;  /* 0x000000304834723c */ /* 0x004fe200000418ff */
[----:B------:R-:W-:Y:S01]  /*15da0*/  IMAD R222, R5, 0x2, R226 ;  /* 0x0000000205de7824 */ /* 0x000fe200078e02e2 */
[----:B------:R-:W2:Y:S02]  /*15db0*/  LDSM.16.M88.4 R76, [R223+0x1800] ;  /* 0x00180000df4c783b */ /* 0x000ea40000000200 */
[----:B------:R-:W-:-:S02]  /*15dc0*/  IMAD.IADD R219, R225, 0x1, R0 ;  /* 0x00000001e1db7824 */ /* 0x000fc400078e0200 */
[C---:B------:R-:W-:Y:S01]  /*15dd0*/  HMMA.16816.F32.BF16 R48, R72.reuse, R50, RZ ;  /* 0x000000324830723c */ /* 0x040fe200000418ff */
[----:B------:R-:W-:Y:S04]  /*15de0*/  LDSM.16.M88.4 R80, [R222] ;  /* 0x00000000de50783b */ /* 0x000fe80000000200 */
[----:B------:R-:W2:Y:S01]  /*15df0*/  LDSM.16.M88.4 R24, [R219+0x8000] ;  /* 0x00800000db18783b */ /* 0x000ea20000000200 */
[C---:B----4-:R-:W-:Y:S03]  /*15e00*/  HMMA.16816.F32.BF16 R44, R72.reuse, R40, RZ ;  /* 0x00000028482c723c */ /* 0x050fe600000418ff */
[----:B------:R-:W-:Y:S03]  /*15e10*/  LDSM.16.M88.4 R20, [R219+0x8800] ;  /* 0x00880000db14783b */ /* 0x000fe60000000200 */
        /* <DEDUP_REMOVED lines=17> */
[C---:B------:R-:W-:Y:S01]  /*15f30*/  HMMA.16816.F32.BF16 R32, R68.reuse, R62, R32 ;  /* 0x0000003e4420723c */ /* 0x040fe20000041820 */
[----:B------:R-:W5:Y:S05]  /*15f40*/  LDSM.16.M88.4 R60, [R212+0x800] ;  /* 0x00080000d43c783b */ /* 0x000f6a0000000200 */
[C---:B--2---:R-:W-:Y:S06]  /*15f50*/  HMMA.16816.F32.BF16 R28, R68.reuse, R76, R28 ;  /* 0x0000004c441c723c */ /* 0x044fec000004181c */
        /* <DEDUP_REMOVED lines=16> */
[C---:B----4-:R-:W-:Y:S06]  /*16060*/  HMMA.16816.F32.BF16 R52, R64.reuse, R12, R52 ;  /* 0x0000000c4034723c */ /* 0x050fec0000041834 */
[C---:B------:R-:W-:Y:S01]  /*16070*/  HMMA.16816.F32.BF16 R48, R64.reuse, R14, R48 ;  /* 0x0000000e4030723c */ /* 0x040fe20000041830 */
[----:B------:R-:W4:Y:S05]  /*16080*/  LDSM.16.M88.4 R12, [R225+0xb000] ;  /* 0x00b00000e10c783b */ /* 0x000f2a0000000200 */
[C---:B-----5:R-:W-:Y:S06]  /*16090*/  HMMA.16816.F32.BF16 R44, R64.reuse, R60, R44 ;  /* 0x0000003c402c723c */ /* 0x060fec000004182c */
        /* <DEDUP_REMOVED lines=22> */
[C---:B-----5:R-:W-:Y:S06]  /*16200*/  HMMA.16816.F32.BF16 R52, R60.reuse, R72, R52 ;  /* 0x000000483c34723c */ /* 0x060fec0000041834 */
[C---:B------:R-:W-:Y:S01]  /*16210*/  HMMA.16816.F32.BF16 R48, R60.reuse, R74, R48 ;  /* 0x0000004a3c30723c */ /* 0x040fe20000041830 */
[----:B------:R-:W-:Y:S05]  /*16220*/  LDSM.16.M88.4 R72, [R212+0x2000] ;  /* 0x00200000d448783b */ /* 0x000fea0000000200 */
        /* <DEDUP_REMOVED lines=55> */
[----:B------:R-:W2:Y:S04]  /*165a0*/  LDSM.16.M88.4 R64, [R212+0x4000] ;  /* 0x00400000d440783b */ /* 0x000ea80000000200 */
[----:B------:R-:W2:Y:S01]  /*165b0*/  LDSM.16.M88.4 R32, [R212+0x4800] ;  /* 0x00480000d420783b */ /* 0x000ea20000000200 */
[C---:B-----5:R-:W-:Y:S06]  /*165c0*/  HMMA.16816.F32.BF16 R28, R76.reuse, R60, R28 ;  /* 0x0000003c4c1c723c */ /* 0x060fec000004181c */
[----:B------:R-:W-:Y:S01]  /*165d0*/  HMMA.16816.F32.BF16 R80, R76, R62, R80 ;  /* 0x0000003e4c50723c */ /* 0x000fe20000041850 */
[----:B------:R-:W-:Y:S05]  /*165e0*/  LDSM.16.M88.4 R60, [R226+0x6000] ;  /* 0x00600000e23c783b */ /* 0x000fea0000000200 */
        /* <DEDUP_REMOVED lines=12> */
[----:B------:R-:W5:Y:S05]  /*166b0*/  LDSM.16.M88.4 R24, [R225+0xf000] ;  /* 0x00f00000e118783b */ /* 0x000f6a0000000200 */
        /* <DEDUP_REMOVED lines=23> */
[C---:B--2---:R-:W-:Y:S06]  /*16830*/  HMMA.16816.F32.BF16 R76, R60.reuse, R64, R76 ;  /* 0x000000403c4c723c */ /* 0x044fec000004184c */
[----:B------:R-:W-:Y:S06]  /*16840*/  HMMA.16816.F32.BF16 R80, R60, R66, R80 ;  /* 0x000000423c50723c */ /* 0x000fec0000041850 */
[C---:B------:R-:W-:Y:S06]  /*16850*/  HMMA.16816.F32.BF16 R52, R40.reuse, R32, R52 ;  /* 0x000000202834723c */ /* 0x040fec0000041834 */
[C---:B------:R-:W-:Y:S01]  /*16860*/  HMMA.16816.F32.BF16 R48, R40.reuse, R34, R48 ;  /* 0x000000222830723c */ /* 0x040fe20000041830 */
[----:B------:R-:W-:Y:S01]  /*16870*/  LEA.HI R17, R17, R56, RZ, 0x5 ;  /* 0x0000003811117211 */ /* 0x000fe200078f28ff */
[----:B------:R-:W-:Y:S04]  /*16880*/  LDSM.16.M88.4 R32, [R219+0xf000] ;  /* 0x00f00000db20783b */ /* 0x000fe80000000200 */
[C---:B---3--:R-:W-:Y:S06]  /*16890*/  HMMA.16816.F32.BF16 R44, R40.reuse, R12, R44 ;  /* 0x0000000c282c723c */ /* 0x048fec000004182c */
[----:B------:R-:W-:Y:S01]  /*168a0*/  HMMA.16816.F32.BF16 R68, R40, R14, R68 ;  /* 0x0000000e2844723c */ /* 0x000fe20000041844 */
[----:B------:R-:W2:Y:S01]  /*168b0*/  LDSM.16.M88.4 R12, [R219+0xf800] ;  /* 0x00f80000db0c783b */ /* 0x000ea20000000200 */
[----:B------:R-:W-:-:S04]  /*168c0*/  LOP3.LUT R17, R17, 0xffffffe0, RZ, 0xc0, !PT ;  /* 0xffffffe011117812 */ /* 0x000fc800078ec0ff */
[C---:B----4-:R-:W-:Y:S06]  /*168d0*/  HMMA.16816.F32.BF16 R36, R40.reuse, R8, R36 ;  /* 0x000000082824723c */ /* 0x050fec0000041824 */
[C---:B------:R-:W-:Y:S01]  /*168e0*/  HMMA.16816.F32.BF16 R84, R40.reuse, R10, R84 ;  /* 0x0000000a2854723c */ /* 0x040fe20000041854 */
[----:B------:R-:W-:Y:S05]  /*168f0*/  LDSM.16.M88.4 R8, [R221+0x6000] ;  /* 0x00600000dd08783b */ /* 0x000fea0000000200 */
[C---:B------:R-:W-:Y:S06]  /*16900*/  HMMA.16816.F32.BF16 R76, R40.reuse, R72, R76 ;  /* 0x00000048284c723c */ /* 0x040fec000004184c */
[----:B------:R-:W-:Y:S01]  /*16910*/  HMMA.16816.F32.BF16 R80, R40, R74, R80 ;  /* 0x0000004a2850723c */ /* 0x000fe20000041850 */
[----:B------:R-:W3:Y:S01]  /*16920*/  LDSM.16.M88.4 R40, [R212+0x6000] ;  /* 0x00600000d428783b */ /* 0x000ee20000000200 */
[----:B------:R-:W-:-:S04]  /*16930*/  IMAD.IADD R0, R56, 0x1, -R17 ;  /* 0x0000000138007824 */ /* 0x000fc800078e0a11 */
[----:B-1----:R-:W-:Y:S01]  /*16940*/  HMMA.16816.F32.BF16 R52, R28, R20, R52 ;  /* 0x000000141c34723c */ /* 0x002fe20000041834 */
[----:B------:R-:W-:-:S05]  /*16950*/  SHF.R.S32.HI R17, RZ, 0x1f, R0 ;  /* 0x0000001fff117819 */ /* 0x000fca0000011400 */
[----:B------:R-:W-:Y:S01]  /*16960*/  HMMA.16816.F32.BF16 R48, R28, R22, R48 ;  /* 0x000000161c30723c */ /* 0x000fe20000041830 */
[----:B------:R-:W1:Y:S01]  /*16970*/  LDSM.16.M88.4 R20, [R212+0x6800] ;  /* 0x00680000d414783b */ /* 0x000e620000000200 */
[----:B------:R-:W-:-:S04]  /*16980*/  LEA.HI R17, R17, R0, RZ, 0x2 ;  /* 0x0000000011117211 */ /* 0x000fc800078f10ff */
[----:B------:R-:W-:Y:S01]  /*16990*/  SHF.R.S32.HI R17, RZ, 0x2, R17 ;  /* 0x00000002ff117819 */ /* 0x000fe20000011411 */
[----:B-----5:R-:W-:Y:S04]  /*169a0*/  HMMA.16816.F32.BF16 R44, R28, R24, R44 ;  /* 0x000000181c2c723c */ /* 0x020fe8000004182c */
[----:B------:R-:W-:-:S04]  /*169b0*/  IMAD R0, R58, 0x10, R17 ;  /* 0x000000103a007824 */ /* 0x000fc800078e0211 */
[----:B------:R-:W-:Y:S01]  /*169c0*/  IMAD.IADD R0, R59, 0x1, R0 ;  /* 0x000000013b007824 */ /* 0x000fe200078e0200 */
[----:B--2---:R-:W-:Y:S03]  /*169d0*/  HMMA.16816.F32.BF16 R76, R28, R12, R76 ;  /* 0x0000000c1c4c723c */ /* 0x004fe6000004184c */
[----:B------:R-:W-:-:S04]  /*169e0*/  VIADD R242, R0, 0x8 ;  /* 0x0000000800f27836 */ /* 0x000fc80000000000 */
[----:B------:R-:W-:Y:S01]  /*169f0*/  IADD3 R13, -R16, R57, -R232 ;  /* 0x00000039100d7210 */ /* 0x000fe20007ffe9e8 */
[C---:B------:R-:W-:Y:S01]  /*16a00*/  HMMA.16816.F32.BF16 R68, R28.reuse, R26, R68 ;  /* 0x0000001a1c44723c */ /* 0x040fe20000041844 */
[----:B------:R-:W-:Y:S02]  /*16a10*/  IMAD.SHL.U32 R56, R56, 0x2, RZ ;  /* 0x0000000238387824 */ /* 0x000fe400078e00ff */
[C---:B------:R-:W-:Y:S02]  /*16a20*/  VIADDMNMX R242, R13.reuse, R242, RZ, !PT ;  /* 0x000000f20df27246 */ /* 0x040fe400078001ff */
[----:B------:R-:W-:Y:S01]  /*16a30*/  VIADDMNMX R244, R13, R0, RZ, !PT ;  /* 0x000000000df47246 */ /* 0x000fe200078001ff */
[----:B------:R-:W-:Y:S01]  /*16a40*/  HMMA.16816.F32.BF16 R80, R28, R14, R80 ;  /* 0x0000000e1c50723c */ /* 0x000fe20000041850 */
[----:B------:R-:W2:Y:S01]  /*16a50*/  LDSM.16.M88.4 R12, [R212+0x7000] ;  /* 0x00700000d40c783b */ /* 0x000ea20000000200 */
[----:B------:R-:W-:-:S04]  /*16a60*/  LOP3.LUT R17, R56, 0x6, RZ, 0xc0, !PT ;  /* 0x0000000638117812 */ /* 0x000fc800078ec0ff */
[----:B---3--:R-:W-:Y:S01]  /*16a70*/  HMMA.16816.F32.BF16 R52, R8, R40, R52 ;  /* 0x000000280834723c */ /* 0x008fe20000041834 */
[----:B------:R-:W-:Y:S02]  /*16a80*/  IMAD.IADD R243, R6, 0x1, R243 ;  /* 0x0000000106f37824 */ /* 0x000fe400078e02f3 */
[----:B------:R-:W-:-:S03]  /*16a90*/  IMAD.IADD R17, R2, 0x1, R17 ;  /* 0x0000000102117824 */ /* 0x000fc600078e0211 */
[----:B-1----:R-:W-:Y:S01]  /*16aa0*/  HMMA.16816.F32.BF16 R44, R8, R20, R44 ;  /* 0x00000014082c723c */ /* 0x002fe2000004182c */
[C---:B------:R-:W-:Y:S02]  /*16ab0*/  IADD3 R240, R243.reuse, 0x8, R0 ;  /* 0x00000008f3f07810 */ /* 0x040fe40007ffe000 */
[----:B------:R-:W-:-:S04]  /*16ac0*/  VIADDMNMX R243, R243, R0, R57, PT ;  /* 0x00000000f3f37246 */ /* 0x000fc80003800139 */
[C---:B------:R-:W-:Y:S01]  /*16ad0*/  VIADD R21, R17.reuse, 0x8 ;  /* 0x0000000811157836 */ /* 0x040fe20000000000 */
[----:B------:R-:W-:Y:S01]  /*16ae0*/  HMMA.16816.F32.BF16 R36, R28, R32, R36 ;  /* 0x000000201c24723c */ /* 0x000fe20000041824 */
[-C--:B------:R-:W-:Y:S02]  /*16af0*/  ISETP.GE.AND P0, PT, R17, R244.reuse, PT ;  /* 0x000000f41100720c */ /* 0x080fe40003f06270 */
[----:B------:R-:W-:Y:S02]  /*16b00*/  VIMNMX R240, R240, R57, PT ;  /* 0x00000039f0f07248 */ /* 0x000fe40003fe0100 */
[C---:B------:R-:W-:Y:S02]  /*16b10*/  ISETP.GE.AND P1, PT, R21.reuse, R244, PT ;  /* 0x000000f41500720c */ /* 0x040fe40003f26270 */
[----:B------:R-:W-:Y:S01]  /*16b20*/  ISETP.GE.AND P3, PT, R21, R242, PT ;  /* 0x000000f21500720c */ /* 0x000fe20003f66270 */
[C---:B------:R-:W-:Y:S01]  /*16b30*/  HMMA.16816.F32.BF16 R48, R8.reuse, R42, R48 ;  /* 0x0000002a0830723c */ /* 0x040fe20000041830 */
[----:B------:R-:W-:Y:S01]  /*16b40*/  LOP3.LUT R0, R3, R4, RZ, 0xfc, !PT ;  /* 0x0000000403007212 */ /* 0x000fe200078efcff */
[C---:B------:R-:W-:Y:S01]  /*16b50*/  VIADD R3, R17.reuse, 0x9 ;  /* 0x0000000911037836 */ /* 0x040fe20000000000 */
[CC--:B------:R-:W-:Y:S01]  /*16b60*/  ISETP.GE.OR P0, PT, R17.reuse, R243.reuse, !P0 ;  /* 0x000000f31100720c */ /* 0x0c0fe20004706670 */
[----:B------:R-:W-:Y:S01]  /*16b70*/  VIADD R25, R17, 0x1 ;  /* 0x0000000111197836 */ /* 0x000fe20000000000 */
[C---:B------:R-:W-:Y:S01]  /*16b80*/  ISETP.GE.OR P1, PT, R21.reuse, R243, !P1 ;  /* 0x000000f31500720c */ /* 0x040fe20004f26670 */
[----:B------:R-:W-:Y:S01]  /*16b90*/  HMMA.16816.F32.BF16 R68, R8, R22, R68 ;  /* 0x000000160844723c */ /* 0x000fe20000041844 */
[----:B------:R-:W-:-:S02]  /*16ba0*/  ISETP.GE.OR P3, PT, R21, R240, !P3 ;  /* 0x000000f01500720c */ /* 0x000fc40005f66670 */
[----:B------:R-:W1:Y:S01]  /*16bb0*/  LDSM.16.M88.4 R20, [R212+0x7800] ;  /* 0x00780000d414783b */ /* 0x000e620000000200 */
[----:B------:R-:W-:Y:S01]  /*16bc0*/  FSEL R52, R52, -INF , !P0 ;  /* 0xff80000034347808 */ /* 0x000fe20004000000 */
[----:B------:R-:W-:-:S04]  /*16bd0*/  DEPBAR.LE SB0, 0x0 ;  /* 0x000080000000791a */ /* 0x000fc80000000000 */
[C---:B------:R-:W-:Y:S01]  /*16be0*/  ISETP.GE.AND P4, PT, R3.reuse, R244, PT ;  /* 0x000000f40300720c */ /* 0x040fe20003f86270 */
[----:B------:R-:W-:Y:S01]  /*16bf0*/  HMMA.16816.F32.BF16 R84, R28, R34, R84 ;  /* 0x000000221c54723c */ /* 0x000fe20000041854 */
[-C--:B------:R-:W-:Y:S02]  /*16c00*/  ISETP.GE.AND P0, PT, R3, R242.reuse, PT ;  /* 0x000000f20300720c */ /* 0x080fe40003f06270 */
[-C--:B------:R-:W-:Y:S02]  /*16c10*/  ISETP.GE.AND P2, PT, R25, R242.reuse, PT ;  /* 0x000000f21900720c */ /* 0x080fe40003f46270 */
[----:B------:R-:W-:Y:S02]  /*16c20*/  ISETP.GE.AND P5, PT, R17, R242, PT ;  /* 0x000000f21100720c */ /* 0x000fe40003fa6270 */
[C---:B------:R-:W-:Y:S02]  /*16c30*/  ISETP.GE.OR P4, PT, R3.reuse, R243, !P4 ;  /* 0x000000f30300720c */ /* 0x040fe40006786670 */
[-C--:B------:R-:W-:Y:S01]  /*16c40*/  ISETP.GE.OR P0, PT, R3, R240.reuse, !P0 ;  /* 0x000000f00300720c */ /* 0x080fe20004706670 */
[----:B------:R-:W-:Y:S01]  /*16c50*/  VIADD R3, R17, 0x10 ;  /* 0x0000001011037836 */ /* 0x000fe20000000000 */
[----:B------:R-:W-:-:S02]  /*16c60*/  ISETP.GE.OR P2, PT, R25, R240, !P2 ;  /* 0x000000f01900720c */ /* 0x000fc40005746670 */
[----:B------:R-:W-:Y:S02]  /*16c70*/  ISETP.GE.OR P5, PT, R17, R240, !P5 ;  /* 0x000000f01100720c */ /* 0x000fe40006fa6670 */
[----:B------:R-:W-:Y:S02]  /*16c80*/  FSEL R40, R55, -INF , !P2 ;  /* 0xff80000037287808 */ /* 0x000fe40005000000 */
[----:B------:R-:W-:Y:S02]  /*16c90*/  FSEL R54, R54, -INF , !P5 ;  /* 0xff80000036367808 */ /* 0x000fe40006800000 */
[C---:B------:R-:W-:Y:S02]  /*16ca0*/  ISETP.GE.AND P2, PT, R3.reuse, R244, PT ;  /* 0x000000f40300720c */ /* 0x040fe40003f46270 */
[----:B------:R-:W-:Y:S02]  /*16cb0*/  ISETP.GE.AND P5, PT, R3, R242, PT ;  /* 0x000000f20300720c */ /* 0x000fe40003fa6270 */
[----:B------:R-:W-:Y:S01]  /*16cc0*/  ISETP.GE.AND P6, PT, R25, R244, PT ;  /* 0x000000f41900720c */ /* 0x000fe20003fc6270 */
[----:B--2---:R-:W-:Y:S01]  /*16cd0*/  HMMA.16816.F32.BF16 R36, R8, R12, R36 ;  /* 0x0000000c0824723c */ /* 0x004fe20000041824 */
[----:B------:R-:W-:-:S02]  /*16ce0*/  ISETP.GE.OR P2, PT, R3, R243, !P2 ;  /* 0x000000f30300720c */ /* 0x000fc40005746670 */
[----:B------:R-:W-:Y:S01]  /*16cf0*/  ISETP.GE.OR P5, PT, R3, R240, !P5 ;  /* 0x000000f00300720c */ /* 0x000fe20006fa6670 */
[----:B------:R-:W-:Y:S01]  /*16d00*/  VIADD R3, R17, 0x19 ;  /* 0x0000001911037836 */ /* 0x000fe20000000000 */
[----:B------:R-:W-:Y:S01]  /*16d10*/  ISETP.GE.OR P6, PT, R25, R243, !P6 ;  /* 0x000000f31900720c */ /* 0x000fe200077c6670 */
[C---:B------:R-:W-:Y:S02]  /*16d20*/  VIADD R25, R17.reuse, 0x11 ;  /* 0x0000001111197836 */ /* 0x040fe40000000000 */
[----:B------:R-:W-:Y:S01]  /*16d30*/  VIADD R13, R17, 0x18 ;  /* 0x00000018110d7836 */ /* 0x000fe20000000000 */
[----:B------:R-:W-:Y:S02]  /*16d40*/  FSEL R42, R49, -INF , !P4 ;  /* 0xff800000312a7808 */ /* 0x000fe40006000000 */
[----:B------:R-:W-:Y:S02]  /*16d50*/  FSEL R6, R44, -INF , !P2 ;  /* 0xff8000002c067808 */ /* 0x000fe40005000000 */
[----:B------:R-:W-:-:S02]  /*16d60*/  FSEL R34, R53, -INF , !P6 ;  /* 0xff80000035227808 */ /* 0x000fc40007000000 */
[----:B------:R-:W-:Y:S02]  /*16d70*/  FSEL R50, R50, -INF , !P3 ;  /* 0xff80000032327808 */ /* 0x000fe40005800000 */
[----:B------:R-:W-:Y:S02]  /*16d80*/  FSEL R32, R51, -INF , !P0 ;  /* 0xff80000033207808 */ /* 0x000fe40004000000 */
[C---:B------:R-:W-:Y:S02]  /*16d90*/  ISETP.GE.AND P4, PT, R3.reuse, R244, PT ;  /* 0x000000f40300720c */ /* 0x040fe40003f86270 */
[----:B------:R-:W-:Y:S02]  /*16da0*/  ISETP.GE.AND P2, PT, R3, R242, PT ;  /* 0x000000f20300720c */ /* 0x000fe40003f46270 */
[----:B------:R-:W-:Y:S02]  /*16db0*/  ISETP.GE.AND P6, PT, R25, R244, PT ;  /* 0x000000f41900720c */ /* 0x000fe40003fc6270 */
[----:B------:R-:W-:-:S02]  /*16dc0*/  FSEL R48, R48, -INF , !P1 ;  /* 0xff80000030307808 */ /* 0x000fc40004800000 */
[C---:B------:R-:W-:Y:S02]  /*16dd0*/  ISETP.GE.AND P0, PT, R13.reuse, R244, PT ;  /* 0x000000f40d00720c */ /* 0x040fe40003f06270 */
[-C--:B------:R-:W-:Y:S02]  /*16de0*/  ISETP.GE.AND P3, PT, R13, R242.reuse, PT ;  /* 0x000000f20d00720c */ /* 0x080fe40003f66270 */
[----:B------:R-:W-:Y:S01]  /*16df0*/  ISETP.GE.AND P1, PT, R25, R242, PT ;  /* 0x000000f21900720c */ /* 0x000fe20003f26270 */
[----:B------:R-:W-:Y:S01]  /*16e00*/  HMMA.16816.F32.BF16 R84, R8, R14, R84 ;  /* 0x0000000e0854723c */ /* 0x000fe20000041854 */
[CC--:B------:R-:W-:Y:S02]  /*16e10*/  ISETP.GE.OR P4, PT, R3.reuse, R243.reuse, !P4 ;  /* 0x000000f30300720c */ /* 0x0c0fe40006786670 */
[----:B------:R-:W-:Y:S01]  /*16e20*/  ISETP.GE.OR P2, PT, R3, R240, !P2 ;  /* 0x000000f00300720c */ /* 0x000fe20005746670 */
[----:B------:R-:W-:Y:S01]  /*16e30*/  VIADD R3, R17, 0x21 ;  /* 0x0000002111037836 */ /* 0x000fe20000000000 */
[----:B------:R-:W-:-:S02]  /*16e40*/  ISETP.GE.OR P6, PT, R25, R243, !P6 ;  /* 0x000000f31900720c */ /* 0x000fc400077c6670 */
[C---:B------:R-:W-:Y:S02]  /*16e50*/  ISETP.GE.OR P0, PT, R13.reuse, R243, !P0 ;  /* 0x000000f30d00720c */ /* 0x040fe40004706670 */
[-C--:B------:R-:W-:Y:S01]  /*16e60*/  ISETP.GE.OR P3, PT, R13, R240.reuse, !P3 ;  /* 0x000000f00d00720c */ /* 0x080fe20005f66670 */
[----:B------:R-:W-:Y:S01]  /*16e70*/  VIADD R13, R17, 0x20 ;  /* 0x00000020110d7836 */ /* 0x000fe20000000000 */
[----:B------:R-:W-:Y:S02]  /*16e80*/  ISETP.GE.OR P1, PT, R25, R240, !P1 ;  /* 0x000000f01900720c */ /* 0x000fe40004f26670 */
[----:B------:R-:W-:Y:S02]  /*16e90*/  FSEL R26, R45, -INF , !P6 ;  /* 0xff8000002d1a7808 */ /* 0x000fe40007000000 */
[----:B------:R-:W-:Y:S02]  /*16ea0*/  FSEL R4, R68, -INF , !P0 ;  /* 0xff80000044047808 */ /* 0x000fe40004000000 */
[----:B------:R-:W-:-:S02]  /*16eb0*/  FSEL R14, R46, -INF , !P5 ;  /* 0xff8000002e0e7808 */ /* 0x000fc40006800000 */
[----:B------:R-:W-:Y:S02]  /*16ec0*/  FSEL R12, R47, -INF , !P1 ;  /* 0xff8000002f0c7808 */ /* 0x000fe40004800000 */
[C---:B------:R-:W-:Y:S02]  /*16ed0*/  ISETP.GE.AND P6, PT, R3.reuse, R244, PT ;  /* 0x000000f40300720c */ /* 0x040fe40003fc6270 */
[----:B------:R-:W-:Y:S02]  /*16ee0*/  ISETP.GE.AND P0, PT, R3, R242, PT ;  /* 0x000000f20300720c */ /* 0x000fe40003f06270 */
[C---:B------:R-:W-:Y:S02]  /*16ef0*/  ISETP.GE.AND P1, PT, R13.reuse, R244, PT ;  /* 0x000000f40d00720c */ /* 0x040fe40003f26270 */
[----:B------:R-:W-:Y:S02]  /*16f00*/  ISETP.GE.AND P5, PT, R13, R242, PT ;  /* 0x000000f20d00720c */ /* 0x000fe40003fa6270 */
[----:B------:R-:W-:-:S02]  /*16f10*/  ISETP.GE.OR P6, PT, R3, R243, !P6 ;  /* 0x000000f30300720c */ /* 0x000fc400077c6670 */
[-C--:B------:R-:W-:Y:S01]  /*16f20*/  ISETP.GE.OR P0, PT, R3, R240.reuse, !P0 ;  /* 0x000000f00300720c */ /* 0x080fe20004706670 */
[----:B------:R-:W-:Y:S01]  /*16f30*/  VIADD R3, R17, 0x29 ;  /* 0x0000002911037836 */ /* 0x000fe20000000000 */
[C---:B------:R-:W-:Y:S02]  /*16f40*/  ISETP.GE.OR P1, PT, R13.reuse, R243, !P1 ;  /* 0x000000f30d00720c */ /* 0x040fe40004f26670 */
[----:B------:R-:W-:Y:S01]  /*16f50*/  ISETP.GE.OR P5, PT, R13, R240, !P5 ;  /* 0x000000f00d00720c */ /* 0x000fe20006fa6670 */
[----:B------:R-:W-:Y:S01]  /*16f60*/  VIADD R13, R17, 0x28 ;  /* 0x00000028110d7836 */ /* 0x000fe20000000000 */
[----:B-1----:R-:W-:Y:S01]  /*16f70*/  HMMA.16816.F32.BF16 R76, R8, R20, R76 ;  /* 0x00000014084c723c */ /* 0x002fe2000004184c */
[----:B------:R-:W-:Y:S02]  /*16f80*/  FSEL R250, R36, -INF , !P1 ;  /* 0xff80000024fa7808 */ /* 0x000fe40004800000 */
[----:B------:R-:W-:Y:S02]  /*16f90*/  FSEL R16, R69, -INF , !P4 ;  /* 0xff80000045107808 */ /* 0x000fe40006000000 */
[----:B------:R-:W-:-:S02]  /*16fa0*/  ISETP.GE.AND P1, PT, R3, R242, PT ;  /* 0x000000f20300720c */ /* 0x000fc40003f26270 */
[----:B------:R-:W-:Y:S02]  /*16fb0*/  FSEL R20, R70, -INF , !P3 ;  /* 0xff80000046147808 */ /* 0x000fe40005800000 */
[-C--:B------:R-:W-:Y:S02]  /*16fc0*/  ISETP.GE.AND P3, PT, R3, R244.reuse, PT ;  /* 0x000000f40300720c */ /* 0x080fe40003f66270 */
[----:B------:R-:W-:Y:S01]  /*16fd0*/  ISETP.GE.AND P4, PT, R13, R244, PT ;  /* 0x000000f40d00720c */ /* 0x000fe20003f86270 */
[----:B------:R-:W-:Y:S01]  /*16fe0*/  HMMA.16816.F32.BF16 R80, R8, R22, R80 ;  /* 0x000000160850723c */ /* 0x000fe20000041850 */
[CC--:B------:R-:W-:Y:S02]  /*16ff0*/  ISETP.GE.OR P3, PT, R3.reuse, R243.reuse, !P3 ;  /* 0x000000f30300720c */ /* 0x0c0fe40005f66670 */
        /* <DEDUP_REMOVED lines=8> */
[----:B------:R-:W-:Y:S01]  /*17080*/  ISETP.GE.OR P4, PT, R3, R240, !P4 ;  /* 0x000000f00300720c */ /* 0x000fe20006786670 */
[----:B------:R-:W-:-:S02]  /*17090*/  VIADD R3, R17, 0x38 ;  /* 0x0000003811037836 */ /* 0x000fc40000000000 */
[----:B------:R-:W-:Y:S01]  /*170a0*/  VIADD R9, R17, 0x30 ;  /* 0x0000003011097836 */ /* 0x000fe20000000000 */
[----:B------:R-:W-:Y:S02]  /*170b0*/  FSEL R192, R87, -INF , !P1 ;  /* 0xff80000057c07808 */ /* 0x000fe40004800000 */
[----:B------:R-:W-:Y:S02]  /*170c0*/  ISETP.GE.AND P1, PT, R3, R242, PT ;  /* 0x000000f20300720c */ /* 0x000fe40003f26270 */
[----:B------:R-:W-:Y:S02]  /*170d0*/  FSEL R188, R39, -INF , !P0 ;  /* 0xff80000027bc7808 */ /* 0x000fe40004000000 */
[----:B------:R-:W-:Y:S02]  /*170e0*/  ISETP.GE.AND P0, PT, R9, R244, PT ;  /* 0x000000f40900720c */ /* 0x000fe40003f06270 */
[----:B------:R-:W-:Y:S01]  /*170f0*/  ISETP.GE.OR P1, PT, R3, R240, !P1 ;  /* 0x000000f00300720c */ /* 0x000fe20004f26670 */
[----:B------:R-:W-:Y:S01]  /*17100*/  VIADD R17, R17, 0x39 ;  /* 0x0000003911117836 */ /* 0x000fe20000000000 */
[----:B------:R-:W-:-:S02]  /*17110*/  FSEL R24, R71, -INF , !P2 ;  /* 0xff80000047187808 */ /* 0x000fc40005000000 */
[----:B------:R-:W-:Y:S02]  /*17120*/  ISETP.GE.OR P0, PT, R9, R243, !P0 ;  /* 0x000000f30900720c */ /* 0x000fe40004706670 */
[C---:B------:R-:W-:Y:S02]  /*17130*/  ISETP.GE.AND P2, PT, R13.reuse, R242, PT ;  /* 0x000000f20d00720c */ /* 0x040fe40003f46270 */
[----:B------:R-:W-:Y:S02]  /*17140*/  FSEL R184, R82, -INF , !P1 ;  /* 0xff80000052b87808 */ /* 0x000fe40004800000 */
[----:B------:R-:W-:Y:S02]  /*17150*/  ISETP.GT.AND P1, PT, R234, R227, PT ;  /* 0x000000e3ea00720c */ /* 0x000fe40003f24270 */
[----:B------:R-:W-:Y:S02]  /*17160*/  FSEL R196, R76, -INF , !P0 ;  /* 0xff8000004cc47808 */ /* 0x000fe40004000000 */
[----:B------:R-:W-:-:S02]  /*17170*/  ISETP.GE.OR P2, PT, R13, R240, !P2 ;  /* 0x000000f00d00720c */ /* 0x000fc40005746670 */
[----:B------:R-:W-:Y:S02]  /*17180*/  ISETP.GE.AND P0, PT, R17, R242, PT ;  /* 0x000000f21100720c */ /* 0x000fe40003f06270 */
[----:B------:R-:W-:Y:S02]  /*17190*/  FSEL R246, R38, -INF , !P5 ;  /* 0xff80000026f67808 */ /* 0x000fe40006800000 */
[----:B------:R-:W-:Y:S02]  /*171a0*/  FSEL R198, R86, -INF , !P2 ;  /* 0xff80000056c67808 */ /* 0x000fe40005000000 */
[----:B------:R-:W-:Y:S02]  /*171b0*/  FSEL R186, R85, -INF , !P3 ;  /* 0xff80000055ba7808 */ /* 0x000fe40005800000 */
[----:B------:R-:W-:Y:S02]  /*171c0*/  ISETP.GE.OR P0, PT, R17, R240, !P0 ;  /* 0x000000f01100720c */ /* 0x000fe40004706670 */
[----:B------:R-:W-:-:S02]  /*171d0*/  ISETP.GE.AND P5, PT, R9, R242, PT ;  /* 0x000000f20900720c */ /* 0x000fc40003fa6270 */
[-C--:B------:R-:W-:Y:S02]  /*171e0*/  ISETP.GE.AND P3, PT, R3, R244.reuse, PT ;  /* 0x000000f40300720c */ /* 0x080fe40003f66270 */
[----:B------:R-:W-:Y:S02]  /*171f0*/  ISETP.GE.AND P2, PT, R17, R244, PT ;  /* 0x000000f41100720c */ /* 0x000fe40003f46270 */
[----:B------:R-:W-:Y:S01]  /*17200*/  FSEL R178, R83, -INF , !P0 ;  /* 0xff80000053b27808 */ /* 0x000fe20004000000 */
[----:B------:R-:W-:Y:S01]  /*17210*/  BSSY B1, `(.L_x_8074) ;  /* 0x000007c000017945 */ /* 0x000fe20003800000 */
[----:B------:R-:W-:Y:S02]  /*17220*/  ISETP.GE.OR P5, PT, R9, R240, !P5 ;  /* 0x000000f00900720c */ /* 0x000fe40006fa6670 */
[-C--:B------:R-:W-:Y:S02]  /*17230*/  ISETP.GE.OR P3, PT, R3, R243.reuse, !P3 ;  /* 0x000000f30300720c */ /* 0x080fe40005f66670 */
[----:B------:R-:W-:-:S02]  /*17240*/  ISETP.GE.OR P2, PT, R17, R243, !P2 ;  /* 0x000000f31100720c */ /* 0x000fc40005746670 */
        /* <DEDUP_REMOVED lines=43> */
[----:B------:R-:W-:-:S06]  /*17500*/  IMAD.HI.U32 R22, R37, R22, R36 ;  /* 0x0000001625167227 */ /* 0x000fcc00078e0024 */
        /* <DEDUP_REMOVED lines=36> */
[----:B--2---:R-:W-:-:S04]  /*17750*/  IMAD R9, R23, R3, RZ ;  /* 0x0000000317097224 */ /* 0x004fc800078e02ff */
[----:B------:R-:W-:Y:S02]  /*17760*/  IMAD R2, R22, R2, R9 ;  /* 0x0000000216027224 */ /* 0x000fe400078e0209 */
[----:B------:R-:W-:-:S04]  /*17770*/  IMAD.WIDE.U32 R22, R3, R22, R36 ;  /* 0x0000001603167225 */ /* 0x000fc800078e0024 */
[----:B------:R-:W-:Y:S01]  /*17780*/  IMAD.MOV.U32 R9, RZ, RZ, R22 ;  /* 0x000000ffff097224 */ /* 0x000fe200078e0016 */
[----:B------:R-:W-:Y:S01]  /*17790*/  IADD3 R8, R23, R2, RZ ;  /* 0x0000000217087210 */ /* 0x000fe20007ffe0ff */
[----:B------:R-:W-:Y:S05]  /*177a0*/  BRA `(.L_x_8078) ;  /* 0x00000000000c7947 */ /* 0x000fea0003800000 */
.L_x_8077:
[----:B------:R-:W2:Y:S02]  /*177b0*/  LD.E R9, desc[UR6][R18.64+0x38] ;  /* 0x0000380612097980 */ /* 0x000ea4000c101900 */
[----:B--2---:R-:W-:-:S04]  /*177c0*/  LEA R9, -R9, RZ, 0x6 ;  /* 0x000000ff09097211 */ /* 0x004fc800078e31ff */
[----:B------:R-:W-:Y:S02]  /*177d0*/  SHF.R.S32.HI R8, RZ, 0x1f, R9 ;  /* 0x0000001fff087819 */ /* 0x000fe40000011409 */
.L_x_8078:
[----:B------:R-:W-:Y:S05]  /*177e0*/  BSYNC B0 ;  /* 0x0000000000007941 */ /* 0x000fea0003800000 */
.L_x_8076:
        /* <DEDUP_REMOVED lines=30> */
.L_x_8075:
[----:B------:R-:W-:Y:S05]  /*179d0*/  BSYNC B1 ;  /* 0x0000000000017941 */ /* 0x000fea0003800000 */
.L_x_8074:
[----:B------:R-:W2:Y:S01]  /*179e0*/  LD.E R180, desc[UR6][R18.64+0xdc] ;  /* 0x0000dc0612b47980 */ /* 0x000ea2000c101900 */
[----:B------:R-:W-:Y:S02]  /*179f0*/  FMNMX.FTZ R3, R52, R34, !PT ;  /* 0x0000002234037209 */ /* 0x000fe40007810000 */
        /* <DEDUP_REMOVED lines=105> */
[----:B------:R-:W-:Y:S01]  /*18090*/  LDSM.16.MT88.4 R28, [R220+0x11800] ;  /* 0x01180000dc1c783b */ /* 0x000fe20000004200 */
[----:B------:R-:W-:-:S06]  /*180a0*/  FADD.FTZ R174, R175, R174 ;  /* 0x000000aeafae7221 */ /* 0x000fcc0000010000 */
        /* <DEDUP_REMOVED lines=25> */
[----:B------:R-:W5:Y:S01]  /*18240*/  MUFU.EX2 R0, R0 ;  /* 0x0000000000007308 */ /* 0x000f620000000800 */
[C---:B--2---:R-:W-:Y:S06]  /*18250*/  HMMA.16816.F32.BF16 R44, R128.reuse, R48, RZ ;  /* 0x00000030802c723c */ /* 0x044fec00000418ff */
        /* <DEDUP_REMOVED lines=38> */
[C---:B---3--:R-:W-:Y:S06]  /*184c0*/  HMMA.16816.F32.BF16 R124, R128.reuse, R4, RZ ;  /* 0x00000004807c723c */ /* 0x048fec00000418ff */
[----:B------:R-:W-:Y:S01]  /*184d0*/  HMMA.16816.F32.BF16 R128, R128, R6, RZ ;  /* 0x000000068080723c */ /* 0x000fe200000418ff */
[----:B----4-:R-:W-:Y:S01]  /*184e0*/  F2FP.BF16.F32.PACK_AB R4, R32, R165 ;  /* 0x000000a52004723e */ /* 0x010fe200000010ff */
[----:B------:R-:W-:Y:S01]  /*184f0*/  FADD.FTZ R165, R165, R34 ;  /* 0x00000022a5a57221 */ /* 0x000fe20000010000 */
[----:B-1----:R-:W-:Y:S01]  /*18500*/  F2FP.BF16.F32.PACK_AB R5, R16, R35 ;  /* 0x000000231005723e */ /* 0x002fe200000010ff */
[----:B------:R-:W-:-:S02]  /*18510*/  FADD.FTZ R35, R35, R172 ;  /* 0x000000ac23237221 */ /* 0x000fc40000010000 */
[----:B------:R-:W-:Y:S01]  /*18520*/  FADD.FTZ R32, R32, R165 ;  /* 0x000000a520207221 */ /* 0x000fe20000010000 */
[----:B------:R-:W-:Y:S01]  /*18530*/  F2FP.BF16.F32.PACK_AB R6, R2, R33 ;  /* 0x000000210206723e */ /* 0x000fe200000010ff */
[----:B------:R-:W-:Y:S01]  /*18540*/  FADD.FTZ R16, R16, R35 ;  /* 0x0000002310107221 */ /* 0x000fe20000010000 */
[----:B-----5:R-:W-:Y:S01]  /*18550*/  F2FP.BF16.F32.PACK_AB R7, R0, R17 ;  /* 0x000000110007723e */ /* 0x020fe200000010ff */
        /* <DEDUP_REMOVED lines=49> */
[C---:B-1----:R-:W-:Y:S06]  /*18870*/  HMMA.16816.F32.BF16 R124, R4.reuse, R12, R124 ;  /* 0x0000000c047c723c */ /* 0x042fec000004187c */
[----:B------:R-:W-:Y:S01]  /*18880*/  HMMA.16816.F32.BF16 R128, R4, R14, R128 ;  /* 0x0000000e0480723c */ /* 0x000fe20000041880 */
[----:B------:R-:W1:Y:S06]  /*18890*/  LDSM.16.MT88.4 R12, [R216+0x11000] ;  /* 0x01100000d80c783b */ /* 0x000e6c0000004200 */
[----:B--2---:R-:W-:Y:S01]  /*188a0*/  F2FP.BF16.F32.PACK_AB R4, R182, R181 ;  /* 0x000000b5b604723e */ /* 0x004fe200000010ff */
        /* <DEDUP_REMOVED lines=192> */
.L_x_8081:
[----:B-1----:R-:W-:Y:S02]  /*194b0*/  R2UR UR4, R16 ;  /* 0x00000000100472ca */ /* 0x002fe400000e0000 */
[----:B------:R-:W-:-:S13]  /*194c0*/  R2UR UR5, R17 ;  /* 0x00000000110572ca */ /* 0x000fda00000e0000 */
[----:B------:R-:W2:Y:S02]  /*194d0*/  LD.E R0, desc[UR4][R18.64+0x40] ;  /* 0x0000400412007980 */ /* 0x000ea4000c101900 */
[----:B--2---:R-:W-:-:S05]  /*194e0*/  IMAD.U32 R0, R0, -0x40, RZ ;  /* 0xffffffc000007824 */ /* 0x004fca00078e00ff */
[----:B------:R-:W-:Y:S02]  /*194f0*/  SHF.R.S32.HI R5, RZ, 0x1f, R0 ;  /* 0x0000001fff057819 */ /* 0x000fe40000011400 */
.L_x_8082:
[----:B------:R-:W-:Y:S05]  /*19500*/  BSYNC B0 ;  /* 0x0000000000007941 */ /* 0x000fea0003800000 */
.L_x_8080:
        /* <DEDUP_REMOVED lines=72> */
[----:B------:R-:W-:Y:S04]  /*19990*/  LDSM.16.M88.4 R196, [R222] ;  /* 0x00000000dec4783b */ /* 0x000fe80000000200 */
[----:B------:R-:W-:Y:S01]  /*199a0*/  LDSM.16.M88.4 R192, [R213] ;  /* 0x00000000d5c0783b */ /* 0x000fe20000000200 */
[C---:B--2---:R-:W-:Y:S03]  /*199b0*/  HMMA.16816.F32.BF16 R8, R176.reuse, R4, RZ ;  /* 0x00000004b008723c */ /* 0x044fe600000418ff */
[----:B------:R-:W0:Y:S03]  /*199c0*/  LDGDEPBAR ;  /* 0x00000000000079af */ /* 0x000e260000000000 */
[C---:B------:R-:W-:Y:S06]  /*199d0*/  HMMA.16816.F32.BF16 R4, R176.reuse, R6, RZ ;  /* 0x00000006b004723c */ /* 0x040fec00000418ff */
[C---:B-1----:R-:W-:Y:S06]  /*199e0*/  HMMA.16816.F32.BF16 R20, R176.reuse, R12, RZ ;  /* 0x0000000cb014723c */ /* 0x042fec00000418ff */
        /* <DEDUP_REMOVED lines=13> */
[----:B------:R-:W-:Y:S01]  /*19ac0*/  HMMA.16816.F32.BF16 R184, R172, R38, R184 ;  /* 0x00000026acb8723c */ /* 0x000fe200000418b8 */
[----:B------:R-:W4:Y:S05]  /*19ad0*/  LDSM.16.M88.4 R36, [R219+0x9800] ;  /* 0x00980000db24783b */ /* 0x000f2a0000000200 */
[C---:B-1----:R-:W-:Y:S06]  /*19ae0*/  HMMA.16816.F32.BF16 R20, R196.reuse, R32, R20 ;  /* 0x00000020c414723c */ /* 0x042fec0000041814 */
[C---:B------:R-:W-:Y:S01]  /*19af0*/  HMMA.16816.F32.BF16 R12, R196.reuse, R34, R12 ;  /* 0x00000022c40c723c */ /* 0x040fe2000004180c */
[----:B------:R-:W-:Y:S05]  /*19b00*/  LDSM.16.M88.4 R32, [R212+0x1000] ;  /* 0x00100000d420783b */ /* 0x000fea0000000200 */
[C---:B--2---:R-:W-:Y:S06]  /*19b10*/  HMMA.16816.F32.BF16 R188, R196.reuse, R24, R188 ;  /* 0x00000018c4bc723c */ /* 0x044fec00000418bc */
[----:B------:R-:W-:Y:S01]  /*19b20*/  HMMA.16816.F32.BF16 R184, R196, R26, R184 ;  /* 0x0000001ac4b8723c */ /* 0x000fe200000418b8 */
[----:B------:R-:W1:Y:S05]  /*19b30*/  LDSM.16.M88.4 R24, [R221] ;  /* 0x00000000dd18783b */ /* 0x000e6a0000000200 */
[C---:B------:R-:W-:Y:S06]  /*19b40*/  HMMA.16816.F32.BF16 R180, R172.reuse, R192, R180 ;  /* 0x000000c0acb4723c */ /* 0x040fec00000418b4 */
[----:B------:R-:W-:Y:S01]  /*19b50*/  HMMA.16816.F32.BF16 R176, R172, R194, R176 ;  /* 0x000000c2acb0723c */ /* 0x000fe200000418b0 */
[----:B------:R-:W2:Y:S04]  /*19b60*/  LDSM.16.M88.4 R192, [R212] ;  /* 0x00000000d4c0783b */ /* 0x000ea80000000200 */
[----:B------:R-:W2:Y:S01]  /*19b70*/  LDSM.16.M88.4 R172, [R212+0x800] ;  /* 0x00080000d4ac783b */ /* 0x000ea20000000200 */
[C---:B---3--:R-:W-:Y:S06]  /*19b80*/  HMMA.16816.F32.BF16 R8, R196.reuse, R28, R8 ;  /* 0x0000001cc408723c */ /* 0x048fec0000041808 */
[C---:B------:R-:W-:Y:S01]  /*19b90*/  HMMA.16816.F32.BF16 R4, R196.reuse, R30, R4 ;  /* 0x0000001ec404723c */ /* 0x040fe20000041804 */
[----:B------:R-:W3:Y:S05]  /*19ba0*/  LDSM.16.M88.4 R28, [R212+0x1800] ;  /* 0x00180000d41c783b */ /* 0x000eea0000000200 */
        /* <DEDUP_REMOVED lines=19> */
[----:B------:R-:W-:Y:S05]  /*19ce0*/  LDSM.16.M88.4 R36, [R219+0xa800] ;  /* 0x00a80000db24783b */ /* 0x000fea0000000200 */
[C---:B------:R-:W-:Y:S06]  /*19cf0*/  HMMA.16816.F32.BF16 R8, R32.reuse, R196, R8 ;  /* 0x000000c42008723c */ /* 0x040fec0000041808 */
        /* <DEDUP_REMOVED lines=43> */
[----:B------:R-:W-:Y:S05]  /*19fb0*/  LDSM.16.M88.4 R196, [R224+0x4000] ;  /* 0x00400000e0c4783b */ /* 0x000fea0000000200 */
[C---:B--2---:R-:W-:Y:S06]  /*19fc0*/  HMMA.16816.F32.BF16 R180, R32.reuse, R192, R180 ;  /* 0x000000c020b4723c */ /* 0x044fec00000418b4 */
[----:B------:R-:W-:Y:S01]  /*19fd0*/  HMMA.16816.F32.BF16 R176, R32, R194, R176 ;  /* 0x000000c220b0723c */ /* 0x000fe200000418b0 */
[----:B------:R-:W1:Y:S04]  /*19fe0*/  LDSM.16.M88.4 R192, [R225+0xd800] ;  /* 0x00d80000e1c0783b */ /* 0x000e680000000200 */
[----:B------:R-:W-:Y:S01]  /*19ff0*/  LDSM.16.M88.4 R32, [R207] ;  /* 0x00000000cf20783b */ /* 0x000fe20000000200 */
[C---:B----4-:R-:W-:Y:S06]  /*1a000*/  HMMA.16816.F32.BF16 R20, R172.reuse, R28, R20 ;  /* 0x0000001cac14723c */ /* 0x050fec0000041814 */
[C---:B------:R-:W-:Y:S01]  /*1a010*/  HMMA.16816.F32.BF16 R12, R172.reuse, R30, R12 ;  /* 0x0000001eac0c723c */ /* 0x040fe2000004180c */
[----:B------:R-:W2:Y:S05]  /*1a020*/  LDSM.16.M88.4 R28, [R206] ;  /* 0x00000000ce1c783b */ /* 0x000eaa0000000200 */
[C---:B---3--:R-:W-:Y:S06]  /*1a030*/  HMMA.16816.F32.BF16 R8, R172.reuse, R24, R8 ;  /* 0x00000018ac08723c */ /* 0x048fec0000041808 */
[C---:B------:R-:W-:Y:S01]  /*1a040*/  HMMA.16816.F32.BF16 R4, R172.reuse, R26, R4 ;  /* 0x0000001aac04723c */ /* 0x040fe20000041804 */
[----:B------:R-:W3:Y:S05]  /*1a050*/  LDSM.16.M88.4 R24, [R205] ;  /* 0x00000000cd18783b */ /* 0x000eea0000000200 */
[C---:B------:R-:W-:Y:S06]  /*1a060*/  HMMA.16816.F32.BF16 R188, R172.reuse, R36, R188 ;  /* 0x00000024acbc723c */ /* 0x040fec00000418bc */
[C---:B------:R-:W-:Y:S01]  /*1a070*/  HMMA.16816.F32.BF16 R184, R172.reuse, R38, R184 ;  /* 0x00000026acb8723c */ /* 0x040fe200000418b8 */
[----:B------:R-:W4:Y:S05]  /*1a080*/  LDSM.16.M88.4 R36, [R204] ;  /* 0x00000000cc24783b */ /* 0x000f2a0000000200 */
[C---:B-1----:R-:W-:Y:S06]  /*1a090*/  HMMA.16816.F32.BF16 R180, R172.reuse, R192, R180 ;  /* 0x000000c0acb4723c */ /* 0x042fec00000418b4 */
[----:B------:R-:W-:Y:S01]  /*1a0a0*/  HMMA.16816.F32.BF16 R176, R172, R194, R176 ;  /* 0x000000c2acb0723c */ /* 0x000fe200000418b0 */
[----:B------:R-:W-:Y:S04]  /*1a0b0*/  LDSM.16.M88.4 R192, [R219+0xc000] ;  /* 0x00c00000dbc0783b */ /* 0x000fe80000000200 */
[----:B------:R-:W-:Y:S01]  /*1a0c0*/  LDSM.16.M88.4 R172, [R219+0xc800] ;  /* 0x00c80000dbac783b */ /* 0x000fe20000000200 */
[C---:B--2---:R-:W-:Y:S06]  /*1a0d0*/  HMMA.16816.F32.BF16 R8, R196.reuse, R28, R8 ;  /* 0x0000001cc408723c */ /* 0x044fec0000041808 */
[C---:B------:R-:W-:Y:S01]  /*1a0e0*/  HMMA.16816.F32.BF16 R4, R196.reuse, R30, R4 ;  /* 0x0000001ec404723c */ /* 0x040fe20000041804 */
[----:B------:R-:W-:Y:S05]  /*1a0f0*/  LDSM.16.M88.4 R28, [R219+0xd000] ;  /* 0x00d00000db1c783b */ /* 0x000fea0000000200 */
[C---:B---3--:R-:W-:Y:S06]  /*1a100*/  HMMA.16816.F32.BF16 R188, R196.reuse, R24, R188 ;  /* 0x00000018c4bc723c */ /* 0x048fec00000418bc */
[C---:B------:R-:W-:Y:S01]  /*1a110*/  HMMA.16816.F32.BF16 R184, R196.reuse, R26, R184 ;  /* 0x0000001ac4b8723c */ /* 0x040fe200000418b8 */
[----:B------:R-:W1:Y:S05]  /*1a120*/  LDSM.16.M88.4 R24, [R222+0x4000] ;  /* 0x00400000de18783b */ /* 0x000e6a0000000200 */
[C---:B------:R-:W-:Y:S06]  /*1a130*/  HMMA.16816.F32.BF16 R20, R196.reuse, R32, R20 ;  /* 0x00000020c414723c */ /* 0x040fec0000041814 */
[C---:B------:R-:W-:Y:S01]  /*1a140*/  HMMA.16816.F32.BF16 R12, R196.reuse, R34, R12 ;  /* 0x00000022c40c723c */ /* 0x040fe2000004180c */
[----:B------:R-:W2:Y:S05]  /*1a150*/  LDSM.16.M88.4 R32, [R219+0xd800] ;  /* 0x00d80000db20783b */ /* 0x000eaa0000000200 */
[C---:B----4-:R-:W-:Y:S06]  /*1a160*/  HMMA.16816.F32.BF16 R180, R196.reuse, R36, R180 ;  /* 0x00000024c4b4723c */ /* 0x050fec00000418b4 */
        /* <DEDUP_REMOVED lines=18> */
[----:B------:R-:W-:Y:S05]  /*1a290*/  LDSM.16.M88.4 R196, [R225+0xe800] ;  /* 0x00e80000e1c4783b */ /* 0x000fea0000000200 */
        /* <DEDUP_REMOVED lines=8> */
[----:B------:R-:W4:Y:S04]  /*1a320*/  LDSM.16.M88.4 R28, [R203] ;  /* 0x00000000cb1c783b */ /* 0x000f280000000200 */
[----:B------:R-:W-:Y:S01]  /*1a330*/  LDSM.16.M88.4 R172, [R225+0xf800] ;  /* 0x00f80000e1ac783b */ /* 0x000fe20000000200 */
[C---:B--2---:R-:W-:Y:S06]  /*1a340*/  HMMA.16816.F32.BF16 R20, R32.reuse, R24, R20 ;  /* 0x000000182014723c */ /* 0x044fec0000041814 */
[----:B------:R-:W-:Y:S01]  /*1a350*/  HMMA.16816.F32.BF16 R12, R32, R26, R12 ;  /* 0x0000001a200c723c */ /* 0x000fe2000004180c */
[----:B------:R-:W2:Y:S01]  /*1a360*/  LDSM.16.M88.4 R24, [R202] ;  /* 0x00000000ca18783b */ /* 0x000ea20000000200 */
[----:B-1----:R-:W-:-:S04]  /*1a370*/  IMAD.MOV.U32 R2, RZ, RZ, R38 ;  /* 0x000000ffff027224 */ /* 0x002fc800078e0026 */
[C---:B------:R-:W-:Y:S01]  /*1a380*/  HMMA.16816.F32.BF16 R8, R32.reuse, R196, R8 ;  /* 0x000000c42008723c */ /* 0x040fe20000041808 */
[----:B------:R-:W-:Y:S02]  /*1a390*/  IMAD.MOV.U32 R0, RZ, RZ, R39 ;  /* 0x000000ffff007224 */ /* 0x000fe400078e0027 */
[----:B------:R-:W-:Y:S02]  /*1a3a0*/  IMAD.MOV.U32 R170, RZ, RZ, R36 ;  /* 0x000000ffffaa7224 */ /* 0x000fe400078e0024 */
[----:B------:R-:W-:Y:S01]  /*1a3b0*/  IMAD.MOV.U32 R165, RZ, RZ, R37 ;  /* 0x000000ffffa57224 */ /* 0x000fe200078e0025 */
[C---:B------:R-:W-:Y:S01]  /*1a3c0*/  HMMA.16816.F32.BF16 R4, R32.reuse, R198, R4 ;  /* 0x000000c62004723c */ /* 0x040fe20000041804 */
[----:B------:R-:W1:Y:S05]  /*1a3d0*/  LDSM.16.M88.4 R196, [R201] ;  /* 0x00000000c9c4783b */ /* 0x000e6a0000000200 */
[C---:B---3--:R-:W-:Y:S06]  /*1a3e0*/  HMMA.16816.F32.BF16 R188, R32.reuse, R192, R188 ;  /* 0x000000c020bc723c */ /* 0x048fec00000418bc */
[----:B------:R-:W-:Y:S01]  /*1a3f0*/  HMMA.16816.F32.BF16 R184, R32, R194, R184 ;  /* 0x000000c220b8723c */ /* 0x000fe200000418b8 */
[----:B------:R-:W3:Y:S05]  /*1a400*/  LDSM.16.M88.4 R192, [R200] ;  /* 0x00000000c8c0783b */ /* 0x000eea0000000200 */
[C---:B----4-:R-:W-:Y:S06]  /*1a410*/  HMMA.16816.F32.BF16 R20, R36.reuse, R28, R20 ;  /* 0x0000001c2414723c */ /* 0x050fec0000041814 */
[C---:B------:R-:W-:Y:S01]  /*1a420*/  HMMA.16816.F32.BF16 R12, R36.reuse, R30, R12 ;  /* 0x0000001e240c723c */ /* 0x040fe2000004180c */
[----:B------:R-:W-:Y:S05]  /*1a430*/  LDSM.16.M88.4 R28, [R219+0xe800] ;  /* 0x00e80000db1c783b */ /* 0x000fea0000000200 */
[C---:B--2---:R-:W-:Y:S06]  /*1a440*/  HMMA.16816.F32.BF16 R8, R36.reuse, R24, R8 ;  /* 0x000000182408723c */ /* 0x044fec0000041808 */
[C---:B------:R-:W-:Y:S01]  /*1a450*/  HMMA.16816.F32.BF16 R4, R36.reuse, R26, R4 ;  /* 0x0000001a2404723c */ /* 0x040fe20000041804 */
[----:B------:R-:W-:Y:S05]  /*1a460*/  LDSM.16.M88.4 R24, [R219+0xf000] ;  /* 0x00f00000db18783b */ /* 0x000fea0000000200 */
[C---:B-1----:R-:W-:Y:S06]  /*1a470*/  HMMA.16816.F32.BF16 R188, R36.reuse, R196, R188 ;  /* 0x000000c424bc723c */ /* 0x042fec00000418bc */
[----:B------:R-:W-:Y:S01]  /*1a480*/  HMMA.16816.F32.BF16 R184, R36, R198, R184 ;  /* 0x000000c624b8723c */ /* 0x000fe200000418b8 */
[----:B------:R1:W5:Y:S04]  /*1a490*/  LDL.LU.64 R38, [R1+0x8] ;  /* 0x0000080001267983 */ /* 0x0003680000300a00 */
[----:B------:R1:W5:Y:S01]  /*1a4a0*/  LDL.LU.64 R36, [R1] ;  /* 0x0000000001247983 */ /* 0x0003620000300a00 */
[C---:B------:R-:W-:Y:S06]  /*1a4b0*/  HMMA.16816.F32.BF16 R180, R32.reuse, R172, R180 ;  /* 0x000000ac20b4723c */ /* 0x040fec00000418b4 */
[----:B------:R-:W-:Y:S01]  /*1a4c0*/  HMMA.16816.F32.BF16 R176, R32, R174, R176 ;  /* 0x000000ae20b0723c */ /* 0x000fe200000418b0 */
[----:B------:R-:W-:Y:S04]  /*1a4d0*/  LDSM.16.M88.4 R172, [R222+0x6000] ;  /* 0x00600000deac783b */ /* 0x000fe80000000200 */
[----:B------:R-:W2:Y:S01]  /*1a4e0*/  LDSM.16.M88.4 R32, [R219+0xe000] ;  /* 0x00e00000db20783b */ /* 0x000ea20000000200 */
[----:B------:R-:W-:-:S02]  /*1a4f0*/  IMAD.MOV.U32 R196, RZ, RZ, R170 ;  /* 0x000000ffffc47224 */ /* 0x000fc400078e00aa */
[----:B------:R-:W-:Y:S02]  /*1a500*/  IMAD.MOV.U32 R197, RZ, RZ, R165 ;  /* 0x000000ffffc57224 */ /* 0x000fe400078e00a5 */
[----:B------:R-:W-:Y:S02]  /*1a510*/  IMAD.MOV.U32 R198, RZ, RZ, R2 ;  /* 0x000000ffffc67224 */ /* 0x000fe400078e0002 */
[----:B------:R-:W-:Y:S02]  /*1a520*/  IMAD.MOV.U32 R199, RZ, RZ, R0 ;  /* 0x000000ffffc77224 */ /* 0x000fe400078e0000 */
[----:B------:R-:W4:Y:S05]  /*1a530*/  S2R R0, SR_TID.X ;  /* 0x0000000000007919 */ /* 0x000f2a0000002100 */
[C---:B---3--:R-:W-:Y:S06]  /*1a540*/  HMMA.16816.F32.BF16 R180, R196.reuse, R192, R180 ;  /* 0x000000c0c4b4723c */ /* 0x048fec00000418b4 */
[----:B------:R-:W-:Y:S01]  /*1a550*/  HMMA.16816.F32.BF16 R176, R196, R194, R176 ;  /* 0x000000c2c4b0723c */ /* 0x000fe200000418b0 */
[----:B------:R-:W-:Y:S05]  /*1a560*/  LDSM.16.M88.4 R192, [R221+0x6000] ;  /* 0x00600000ddc0783b */ /* 0x000fea0000000200 */
[C---:B--2---:R-:W-:Y:S06]  /*1a570*/  HMMA.16816.F32.BF16 R20, R172.reuse, R32, R20 ;  /* 0x00000020ac14723c */ /* 0x044fec0000041814 */
[C---:B------:R-:W-:Y:S01]  /*1a580*/  HMMA.16816.F32.BF16 R12, R172.reuse, R34, R12 ;  /* 0x00000022ac0c723c */ /* 0x040fe2000004180c */
[----:B------:R-:W2:Y:S05]  /*1a590*/  LDSM.16.M88.4 R32, [R212+0x6000] ;  /* 0x00600000d420783b */ /* 0x000eaa0000000200 */
[C---:B------:R-:W-:Y:S06]  /*1a5a0*/  HMMA.16816.F32.BF16 R8, R172.reuse, R28, R8 ;  /* 0x0000001cac08723c */ /* 0x040fec0000041808 */
[C---:B------:R-:W-:Y:S01]  /*1a5b0*/  HMMA.16816.F32.BF16 R4, R172.reuse, R30, R4 ;  /* 0x0000001eac04723c */ /* 0x040fe20000041804 */
[----:B------:R-:W3:Y:S05]  /*1a5c0*/  LDSM.16.M88.4 R28, [R219+0xf800] ;  /* 0x00f80000db1c783b */ /* 0x000eea0000000200 */
[C---:B------:R-:W-:Y:S06]  /*1a5d0*/  HMMA.16816.F32.BF16 R188, R172.reuse, R24, R188 ;  /* 0x00000018acbc723c */ /* 0x040fec00000418bc */
[----:B------:R-:W-:Y:S01]  /*1a5e0*/  HMMA.16816.F32.BF16 R184, R172, R26, R184 ;  /* 0x0000001aacb8723c */ /* 0x000fe200000418b8 */
[----:B------:R-:W1:Y:S01]  /*1a5f0*/  LDSM.16.M88.4 R24, [R212+0x6800] ;  /* 0x00680000d418783b */ /* 0x000e620000000200 */
[----:B----4-:R-:W-:-:S05]  /*1a600*/  IMAD.SHL.U32 R0, R0, 0x2, RZ ;  /* 0x0000000200007824 */ /* 0x010fca00078e00ff */
[----:B------:R-:W-:Y:S01]  /*1a610*/  LOP3.LUT R165, R0, 0x6, RZ, 0xc0, !PT ;  /* 0x0000000600a57812 */ /* 0x000fe200078ec0ff */
[C---:B--2---:R-:W-:Y:S04]  /*1a620*/  HMMA.16816.F32.BF16 R20, R192.reuse, R32, R20 ;  /* 0x00000020c014723c */ /* 0x044fe80000041814 */
[----:B------:R-:W-:Y:S02]  /*1a630*/  IMAD R165, R234, 0x40, R165 ;  /* 0x00000040eaa57824 */ /* 0x000fe400078e02a5 */
[----:B------:R-:W-:Y:S02]  /*1a640*/  HMMA.16816.F32.BF16 R12, R192, R34, R12 ;  /* 0x00000022c00c723c */ /* 0x000fe4000004180c */
[----:B------:R-:W-:-:S04]  /*1a650*/  VIADD R33, R165, 0x1 ;  /* 0x00000001a5217836 */ /* 0x000fc80000000000 */
[----:B---3--:R-:W-:Y:S01]  /*1a660*/  HMMA.16816.F32.BF16 R180, R172, R28, R180 ;  /* 0x0000001cacb4723c */ /* 0x008fe200000418b4 */
[----:B------:R-:W-:-:S06]  /*1a670*/  ISETP.GE.AND P4, PT, R33, R244, PT ;  /* 0x000000f42100720c */ /* 0x000fcc0003f86270 */
[----:B------:R-:W-:Y:S01]  /*1a680*/  VIADD R29, R165, 0x8 ;  /* 0x00000008a51d7836 */ /* 0x000fe20000000000 */
[----:B------:R-:W-:Y:S02]  /*1a690*/  ISETP.GE.AND P1, PT, R33, R242, PT ;  /* 0x000000f22100720c */ /* 0x000fe40003f26270 */
[-C--:B------:R-:W-:Y:S02]  /*1a6a0*/  ISETP.GE.AND P5, PT, R165, R244.reuse, PT ;  /* 0x000000f4a500720c */ /* 0x080fe40003fa6270 */
[C---:B------:R-:W-:Y:S02]  /*1a6b0*/  ISETP.GE.AND P6, PT, R29.reuse, R244, PT ;  /* 0x000000f41d00720c */ /* 0x040fe40003fc6270 */
[-C--:B------:R-:W-:Y:S02]  /*1a6c0*/  ISETP.GE.AND P3, PT, R29, R242.reuse, PT ;  /* 0x000000f21d00720c */ /* 0x080fe40003f66270 */
[----:B------:R-:W-:Y:S02]  /*1a6d0*/  ISETP.GE.AND P2, PT, R165, R242, PT ;  /* 0x000000f2a500720c */ /* 0x000fe40003f46270 */
[----:B------:R-:W-:-:S02]  /*1a6e0*/  ISETP.GE.OR P4, PT, R33, R243, !P4 ;  /* 0x000000f32100720c */ /* 0x000fc40006786670 */
[-C--:B------:R-:W-:Y:S02]  /*1a6f0*/  ISETP.GE.OR P1, PT, R33, R240.reuse, !P1 ;  /* 0x000000f02100720c */ /* 0x080fe40004f26670 */
[CC--:B------:R-:W-:Y:S01]  /*1a700*/  ISETP.GE.OR P6, PT, R29.reuse, R243.reuse, !P6 ;  /* 0x000000f31d00720c */ /* 0x0c0fe200077c6670 */
[----:B------:R-:W2:Y:S01]  /*1a710*/  LDSM.16.M88.4 R32, [R212+0x7000] ;  /* 0x00700000d420783b */ /* 0x000ea20000000200 */
[-C--:B------:R-:W-:Y:S01]  /*1a720*/  ISETP.GE.OR P3, PT, R29, R240.reuse, !P3 ;  /* 0x000000f01d00720c */ /* 0x080fe20005f66670 */
[C---:B------:R-:W-:Y:S01]  /*1a730*/  VIADD R29, R165.reuse, 0x9 ;  /* 0x00000009a51d7836 */ /* 0x040fe20000000000 */
[C---:B------:R-:W-:Y:S02]  /*1a740*/  ISETP.GE.OR P5, PT, R165.reuse, R243, !P5 ;  /* 0x000000f3a500720c */ /* 0x040fe40006fa6670 */
[----:B------:R-:W-:Y:S01]  /*1a750*/  ISETP.GE.OR P2, PT, R165, R240, !P2 ;  /* 0x000000f0a500720c */ /* 0x000fe20005746670 */
[----:B-1----:R-:W-:Y:S01]  /*1a760*/  HMMA.16816.F32.BF16 R8, R192, R24, R8 ;  /* 0x00000018c008723c */ /* 0x002fe20000041808 */
[----:B------:R-:W-:-:S02]  /*1a770*/  FSEL R171, R20, -INF , !P5 ;  /* 0xff80000014ab7808 */ /* 0x000fc40006800000 */
[----:B------:R-:W-:-:S04]  /*1a780*/  ISETP.GE.AND P5, PT, R29, R244, PT ;  /* 0x000000f41d00720c */ /* 0x000fc80003fa6270 */
[----:B------:R-:W-:Y:S02]  /*1a790*/  FSEL R25, R22, -INF , !P2 ;  /* 0xff80000016197808 */ /* 0x000fe40005000000 */
[C---:B------:R-:W-:Y:S02]  /*1a7a0*/  ISETP.GE.AND P2, PT, R29.reuse, R242, PT ;  /* 0x000000f21d00720c */ /* 0x040fe40003f46270 */
[C---:B------:R-:W-:Y:S02]  /*1a7b0*/  ISETP.GE.OR P5, PT, R29.reuse, R243, !P5 ;  /* 0x000000f31d00720c */ /* 0x040fe40006fa6670 */
[----:B------:R-:W-:Y:S01]  /*1a7c0*/  ISETP.GE.OR P2, PT, R29, R240, !P2 ;  /* 0x000000f01d00720c */ /* 0x000fe20005746670 */
[----:B------:R-:W-:Y:S01]  /*1a7d0*/  HMMA.16816.F32.BF16 R4, R192, R26, R4 ;  /* 0x0000001ac004723c */ /* 0x000fe20000041804 */
[----:B------:R-:W-:Y:S02]  /*1a7e0*/  FSEL R29, R21, -INF , !P4 ;  /* 0xff800000151d7808 */ /* 0x000fe40006000000 */
[----:B------:R-:W-:-:S02]  /*1a7f0*/  FSEL R2, R12, -INF , !P6 ;  /* 0xff8000000c027808 */ /* 0x000fc40007000000 */
[----:B------:R-:W-:Y:S02]  /*1a800*/  FSEL R0, R13, -INF , !P5 ;  /* 0xff8000000d007808 */ /* 0x000fe40006800000 */
[----:B------:R-:W-:Y:S02]  /*1a810*/  FSEL R27, R14, -INF , !P3 ;  /* 0xff8000000e1b7808 */ /* 0x000fe40005800000 */
[----:B------:R-:W-:Y:S02]  /*1a820*/  FSEL R21, R15, -INF , !P2 ;  /* 0xff8000000f157808 */ /* 0x000fe40005000000 */
[----:B------:R-:W1:Y:S01]  /*1a830*/  LDSM.16.M88.4 R12, [R212+0x7800] ;  /* 0x00780000d40c783b */ /* 0x000e620000000200 */
[----:B------:R-:W-:Y:S01]  /*1a840*/  VIADD R197, R165, 0x10 ;  /* 0x00000010a5c57836 */ /* 0x000fe20000000000 */
[----:B------:R-:W-:Y:S01]  /*1a850*/  FSEL R23, R23, -INF , !P1 ;  /* 0xff80000017177808 */ /* 0x000fe20004800000 */
[----:B------:R-:W-:Y:S01]  /*1a860*/  VIADD R199, R165, 0x11 ;  /* 0x00000011a5c77836 */ /* 0x000fe20000000000 */
[----:B------:R-:W-:Y:S01]  /*1a870*/  HMMA.16816.F32.BF16 R176, R172, R30, R176 ;  /* 0x0000001eacb0723c */ /* 0x000fe200000418b0 */
[----:B------:R-:W-:-:S04]  /*1a880*/  DEPBAR.LE SB0, 0x0 ;  /* 0x000080000000791a */ /* 0x000fc80000000000 */
[C---:B------:R-:W-:Y:S02]  /*1a890*/  ISETP.GE.AND P4, PT, R197.reuse, R244, PT ;  /* 0x000000f4c500720c */ /* 0x040fe40003f86270 */
[C---:B------:R-:W-:Y:S02]  /*1a8a0*/  ISETP.GE.AND P1, PT, R197.reuse, R242, PT ;  /* 0x000000f2c500720c */ /* 0x040fe40003f26270 */
[C---:B------:R-:W-:Y:S02]  /*1a8b0*/  ISETP.GE.OR P4, PT, R197.reuse, R243, !P4 ;  /* 0x000000f3c500720c */ /* 0x040fe40006786670 */
[----:B------:R-:W-:Y:S01]  /*1a8c0*/  ISETP.GE.OR P1, PT, R197, R240, !P1 ;  /* 0x000000f0c500720c */ /* 0x000fe20004f26670 */
[----:B------:R-:W-:Y:S01]  /*1a8d0*/  VIADD R197, R165, 0x18 ;  /* 0x00000018a5c57836 */ /* 0x000fe20000000000 */
[C---:B------:R-:W-:Y:S01]  /*1a8e0*/  ISETP.GE.AND P6, PT, R199.reuse, R244, PT ;  /* 0x000000f4c700720c */ /* 0x040fe20003fc6270 */
[----:B--2---:R-:W-:Y:S01]  /*1a8f0*/  HMMA.16816.F32.BF16 R188, R192, R32, R188 ;  /* 0x00000020c0bc723c */ /* 0x004fe200000418bc */
[----:B------:R-:W-:-:S02]  /*1a900*/  ISETP.GE.AND P3, PT, R199, R242, PT ;  /* 0x000000f2c700720c */ /* 0x000fc40003f66270 */
[----:B------:R-:W-:Y:S02]  /*1a910*/  ISETP.GE.OR P6, PT, R199, R243, !P6 ;  /* 0x000000f3c700720c */ /* 0x000fe400077c6670 */
[----:B------:R-:W-:Y:S02]  /*1a920*/  ISETP.GE.AND P5, PT, R197, R244, PT ;  /* 0x000000f4c500720c */ /* 0x000fe40003fa6270 */
[----:B------:R-:W-:Y:S01]  /*1a930*/  VIADD R33, R165, 0x19 ;  /* 0x00000019a5217836 */ /* 0x000fe20000000000 */
[----:B------:R-:W-:Y:S01]  /*1a940*/  ISETP.GE.AND P2, PT, R197, R242, PT ;  /* 0x000000f2c500720c */ /* 0x000fe20003f46270 */
[----:B------:R-:W-:Y:S01]  /*1a950*/  HMMA.16816.F32.BF16 R184, R192, R34, R184 ;  /* 0x00000022c0b8723c */ /* 0x000fe200000418b8 */
[----:B------:R-:W-:Y:S02]  /*1a960*/  ISETP.GE.OR P3, PT, R199, R240, !P3 ;  /* 0x000000f0c700720c */ /* 0x000fe40005f66670 */
[----:B------:R-:W-:Y:S02]  /*1a970*/  FSEL R248, R8, -INF , !P4 ;  /* 0xff80000008f87808 */ /* 0x000fe40006000000 */
[----:B------:R-:W-:-:S02]  /*1a980*/  FSEL R252, R10, -INF , !P1 ;  /* 0xff8000000afc7808 */ /* 0x000fc40004800000 */
[----:B------:R-:W-:Y:S01]  /*1a990*/  FSEL R199, R9, -INF , !P6 ;  /* 0xff80000009c77808 */ /* 0x000fe20007000000 */
[----:B------:R-:W-:Y:S01]  /*1a9a0*/  VIADD R9, R165, 0x21 ;  /* 0x00000021a5097836 */ /* 0x000fe20000000000 */
[CC--:B------:R-:W-:Y:S02]  /*1a9b0*/  ISETP.GE.OR P5, PT, R197.reuse, R243.reuse, !P5 ;  /* 0x000000f3c500720c */ /* 0x0c0fe40006fa6670 */
[----:B------:R-:W-:Y:S02]  /*1a9c0*/  ISETP.GE.OR P2, PT, R197, R240, !P2 ;  /* 0x000000f0c500720c */ /* 0x000fe40005746670 */
[C---:B------:R-:W-:Y:S02]  /*1a9d0*/  ISETP.GE.AND P4, PT, R33.reuse, R244, PT ;  /* 0x000000f42100720c */ /* 0x040fe40003f86270 */
[C---:B------:R-:W-:Y:S02]  /*1a9e0*/  ISETP.GE.AND P1, PT, R33.reuse, R242, PT ;  /* 0x000000f22100720c */ /* 0x040fe40003f26270 */
[----:B------:R-:W-:-:S02]  /*1a9f0*/  ISETP.GE.OR P4, PT, R33, R243, !P4 ;  /* 0x000000f32100720c */ /* 0x000fc40006786670 */
[----:B------:R-:W-:Y:S01]  /*1aa00*/  ISETP.GE.OR P1, PT, R33, R240, !P1 ;  /* 0x000000f02100720c */ /* 0x000fe20004f26670 */
[----:B------:R-:W-:Y:S01]  /*1aa10*/  VIADD R33, R165, 0x20 ;  /* 0x00000020a5217836 */ /* 0x000fe20000000000 */
[----:B------:R-:W-:Y:S02]  /*1aa20*/  FSEL R250, R4, -INF , !P5 ;  /* 0xff80000004fa7808 */ /* 0x000fe40006800000 */
[----:B------:R-:W-:Y:S02]  /*1aa30*/  FSEL R22, R6, -INF , !P2 ;  /* 0xff80000006167808 */ /* 0x000fe40005000000 */
[C---:B------:R-:W-:Y:S02]  /*1aa40*/  ISETP.GE.AND P5, PT, R9.reuse, R244, PT ;  /* 0x000000f40900720c */ /* 0x040fe40003fa6270 */
[----:B------:R-:W-:Y:S01]  /*1aa50*/  ISETP.GE.AND P2, PT, R9, R242, PT ;  /* 0x000000f20900720c */ /* 0x000fe20003f46270 */
[----:B-1----:R-:W-:Y:S01]  /*1aa60*/  HMMA.16816.F32.BF16 R180, R192, R12, R180 ;  /* 0x0000000cc0b4723c */ /* 0x002fe200000418b4 */
[----:B------:R-:W-:-:S02]  /*1aa70*/  FSEL R251, R11, -INF , !P3 ;  /* 0xff8000000bfb7808 */ /* 0x000fc40005800000 */
[CC--:B------:R-:W-:Y:S02]  /*1aa80*/  ISETP.GE.OR P5, PT, R9.reuse, R243.reuse, !P5 ;  /* 0x000000f30900720c */ /* 0x0c0fe40006fa6670 */
[----:B------:R-:W-:Y:S01]  /*1aa90*/  ISETP.GE.OR P2, PT, R9, R240, !P2 ;  /* 0x000000f00900720c */ /* 0x000fe20005746670 */
[----:B------:R-:W-:Y:S01]  /*1aaa0*/  VIADD R9, R165, 0x28 ;  /* 0x00000028a5097836 */ /* 0x000fe20000000000 */
[C---:B------:R-:W-:Y:S02]  /*1aab0*/  ISETP.GE.AND P6, PT, R33.reuse, R244, PT ;  /* 0x000000f42100720c */ /* 0x040fe40003fc6270 */
[----:B------:R-:W-:Y:S02]  /*1aac0*/  ISETP.GE.AND P3, PT, R33, R242, PT ;  /* 0x000000f22100720c */ /* 0x000fe40003f66270 */
[----:B------:R-:W-:Y:S01]  /*1aad0*/  FSEL R245, R5, -INF , !P4 ;  /* 0xff80000005f57808 */ /* 0x000fe20006000000 */
[----:B------:R-:W-:Y:S01]  /*1aae0*/  VIADD R5, R165, 0x29 ;  /* 0x00000029a5057836 */ /* 0x000fe20000000000 */
[----:B------:R-:W-:-:S02]  /*1aaf0*/  ISETP.GE.OR P6, PT, R33, R243, !P6 ;  /* 0x000000f32100720c */ /* 0x000fc400077c6670 */
[----:B------:R-:W-:Y:S02]  /*1ab00*/  ISETP.GE.OR P3, PT, R33, R240, !P3 ;  /* 0x000000f02100720c */ /* 0x000fe40005f66670 */
[----:B------:R-:W-:Y:S02]  /*1ab10*/  FSEL R20, R7, -INF , !P1 ;  /* 0xff80000007147808 */ /* 0x000fe40004800000 */
[-C--:B------:R-:W-:Y:S01]  /*1ab20*/  ISETP.GE.AND P1, PT, R9, R244.reuse, PT ;  /* 0x000000f40900720c */ /* 0x080fe20003f26270 */
[----:B------:R-:W-:Y:S01]  /*1ab30*/  VIADD R7, R165, 0x31 ;  /* 0x00000031a5077836 */ /* 0x000fe20000000000 */
[----:B------:R-:W-:Y:S02]  /*1ab40*/  FSEL R24, R188, -INF , !P6 ;  /* 0xff800000bc187808 */ /* 0x000fe40007000000 */
[----:B------:R-:W-:Y:S02]  /*1ab50*/  FSEL R173, R190, -INF , !P3 ;  /* 0xff800000bead7808 */ /* 0x000fe40005800000 */
[----:B------:R-:W-:-:S02]  /*1ab60*/  ISETP.GE.AND P6, PT, R5, R244, PT ;  /* 0x000000f40500720c */ /* 0x000fc40003fc6270 */
[----:B------:R-:W-:Y:S02]  /*1ab70*/  ISETP.GE.AND P3, PT, R5, R242, PT ;  /* 0x000000f20500720c */ /* 0x000fe40003f66270 */
[-C--:B------:R-:W-:Y:S01]  /*1ab80*/  ISETP.GE.OR P1, PT, R9, R243.reuse, !P1 ;  /* 0x000000f30900720c */ /* 0x080fe20004f26670 */
[----:B------:R-:W-:Y:S01]  /*1ab90*/  HMMA.16816.F32.BF16 R176, R192, R14, R176 ;  /* 0x0000000ec0b0723c */ /* 0x000fe200000418b0 */
[----:B------:R-:W-:Y:S01]  /*1aba0*/  BAR.SYNC.DEFER_BLOCKING 0x0 ;  /* 0x0000000000007b1d */ /* 0x000fe20000010000 */
[C---:B------:R-:W-:Y:S02]  /*1abb0*/  ISETP.GE.OR P6, PT, R5.reuse, R243, !P6 ;  /* 0x000000f30500720c */ /* 0x040fe400077c6670 */
[----:B------:R-:W-:Y:S01]  /*1abc0*/  ISETP.GE.OR P3, PT, R5, R240, !P3 ;  /* 0x000000f00500720c */ /* 0x000fe20005f66670 */
[----:B------:R-:W-:Y:S01]  /*1abd0*/  VIADD R5, R165, 0x30 ;  /* 0x00000030a5057836 */ /* 0x000fe20000000000 */
[----:B------:R-:W-:Y:S02]  /*1abe0*/  FSEL R246, R184, -INF , !P1 ;  /* 0xff800000b8f67808 */ /* 0x000fe40004800000 */
[----:B------:R-:W-:-:S02]  /*1abf0*/  ISETP.GE.AND P1, PT, R7, R244, PT ;  /* 0x000000f40700720c */ /* 0x000fc40003f26270 */
[----:B------:R-:W-:Y:S02]  /*1ac00*/  FSEL R28, R189, -INF , !P5 ;  /* 0xff800000bd1c7808 */ /* 0x000fe40006800000 */
[----:B------:R-:W-:Y:S02]  /*1ac10*/  FSEL R172, R191, -INF , !P2 ;  /* 0xff800000bfac7808 */ /* 0x000fe40005000000 */
[----:B------:R-:W-:Y:S02]  /*1ac20*/  ISETP.GE.OR P1, PT, R7, R243, !P1 ;  /* 0x000000f30700720c */ /* 0x000fe40004f26670 */
[C---:B------:R-:W-:Y:S02]  /*1ac30*/  ISETP.GE.AND P5, PT, R5.reuse, R244, PT ;  /* 0x000000f40500720c */ /* 0x040fe40003fa6270 */
[-C--:B------:R-:W-:Y:S02]  /*1ac40*/  ISETP.GE.AND P2, PT, R5, R242.reuse, PT ;  /* 0x000000f20500720c */ /* 0x080fe40003f46270 */
[----:B------:R-:W-:-:S02]  /*1ac50*/  ISETP.GE.AND P4, PT, R9, R242, PT ;  /* 0x000000f20900720c */ /* 0x000fc40003f86270 */
[----:B------:R-:W-:Y:S02]  /*1ac60*/  FSEL R198, R181, -INF , !P1 ;  /* 0xff800000b5c67808 */ /* 0x000fe40004800000 */
[C---:B------:R-:W-:Y:S02]  /*1ac70*/  ISETP.GE.OR P5, PT, R5.reuse, R243, !P5 ;  /* 0x000000f30500720c */ /* 0x040fe40006fa6670 */
[-C--:B------:R-:W-:Y:S01]  /*1ac80*/  ISETP.GE.OR P2, PT, R5, R240.reuse, !P2 ;  /* 0x000000f00500720c */ /* 0x080fe20005746670 */
[C---:B------:R-:W-:Y:S01]  /*1ac90*/  VIADD R5, R165.reuse, 0x38 ;  /* 0x00000038a5057836 */ /* 0x040fe20000000000 */
[----:B------:R-:W-:Y:S01]  /*1aca0*/  ISETP.GT.AND P1, PT, R234, R227, PT ;  /* 0x000000e3ea00720c */ /* 0x000fe20003f24270 */
[----:B------:R-:W-:Y:S01]  /*1acb0*/  VIADD R165, R165, 0x39 ;  /* 0x00000039a5a57836 */ /* 0x000fe20000000000 */
[----:B------:R-:W-:Y:S02]  /*1acc0*/  ISETP.GE.OR P4, PT, R9, R240, !P4 ;  /* 0x000000f00900720c */ /* 0x000fe40006786670 */
[----:B------:R-:W-:-:S02]  /*1acd0*/  FSEL R170, R185, -INF , !P6 ;  /* 0xff800000b9aa7808 */ /* 0x000fc40007000000 */
[----:B------:R-:W-:Y:S02]  /*1ace0*/  FSEL R175, R186, -INF , !P4 ;  /* 0xff800000baaf7808 */ /* 0x000fe40006000000 */
[----:B------:R-:W-:Y:S02]  /*1acf0*/  FSEL R174, R187, -INF , !P3 ;  /* 0xff800000bbae7808 */ /* 0x000fe40005800000 */
[----:B------:R-:W-:Y:S02]  /*1ad00*/  FSEL R197, R180, -INF , !P5 ;  /* 0xff800000b4c57808 */ /* 0x000fe40006800000 */
[----:B------:R-:W-:Y:S02]  /*1ad10*/  FSEL R195, R182, -INF , !P2 ;  /* 0xff800000b6c37808 */ /* 0x000fe40005000000 */
        /* <DEDUP_REMOVED lines=11> */
[----:B------:R-:W-:Y:S02]  /*1add0*/  FSEL R191, R183, -INF , !P4 ;  /* 0xff800000b7bf7808 */ /* 0x000fe40006000000 */
[----:B------:R-:W-:Y:S02]  /*1ade0*/  FSEL R196, R176, -INF , !P6 ;  /* 0xff800000b0c47808 */ /* 0x000fe40007000000 */
        /* <DEDUP_REMOVED lines=47> */
[----:B------:R-:W-:-:S11]  /*1b0e0*/  ISETP.GE.U32.AND P5, PT, R5, R8, PT ;  /* 0x000000080500720c */ /* 0x000fd60003fa6070 */
[----:B------:R-:W-:Y:S02]  /*1b0f0*/  @P6 VIADD R11, R11, 0x1 ;  /* 0x000000010b0b6836 */ /* 0x000fe40000000000 */
[----:B------:R-:W-:Y:S02]  /*1b100*/  @P5 IADD3 R9, R9, 0x1, RZ ;  /* 0x0000000109095810 */ /* 0x000fe40007ffe0ff */
[----:B------:R-:W-:-:S03]  /*1b110*/  @!P3 IMAD.MOV R11, RZ, RZ, -R11 ;  /* 0x000000ffff0bb224 */ /* 0x000fc600078e0a0b */
[----:B------:R-:W-:Y:S02]  /*1b120*/  @!P0 IMAD.MOV R9, RZ, RZ, -R9 ;  /* 0x000000ffff098224 */ /* 0x000fe400078e0a09 */
[C---:B------:R-:W-:Y:S02]  /*1b130*/  SEL R7, R6.reuse, R11, !P2 ;  /* 0x0000000b06077207 */ /* 0x040fe40005000000 */
[----:B------:R-:W2:Y:S01]  /*1b140*/  LD.E.64 R10, desc[UR10][R18.64+0x20] ;  /* 0x0000200a120a7980 */ /* 0x000ea2000c101b00 */
[----:B------:R-:W-:Y:S02]  /*1b150*/  SEL R6, R6, R9, !P2 ;  /* 0x0000000906067207 */ /* 0x000fe40005000000 */
[C-C-:B------:R-:W-:Y:S01]  /*1b160*/  IMAD.WIDE R30, R7.reuse, 0x4, R236.reuse ;  /* 0x00000004071e7825 */ /* 0x140fe200078e02ec */
[----:B------:R-:W3:Y:S03]  /*1b170*/  LD.E.64 R8, desc[UR4][R18.64+0x38] ;  /* 0x0000380412087980 */ /* 0x000ee6000c101b00 */
        /* <DEDUP_REMOVED lines=8> */
[----:B----4-:R-:W-:Y:S02]  /*1b200*/  IMAD.IADD R5, R4, 0x1, -R5 ;  /* 0x0000000104057824 */ /* 0x010fe400078e0a05 */
[----:B------:R-:W-:Y:S02]  /*1b210*/  IMAD R6, R8, R7, R6 ;  /* 0x0000000708067224 */ /* 0x000fe400078e0206 */
[----:B--2---:R-:W-:Y:S01]  /*1b220*/  IMAD R7, R11, R5, RZ ;  /* 0x000000050b077224 */ /* 0x004fe200078e02ff */
[----:B------:R-:W-:Y:S01]  /*1b230*/  SHF.R.S32.HI R4, RZ, 0x1f, R5 ;  /* 0x0000001fff047819 */ /* 0x000fe20000011405 */
[----:B------:R-:W-:-:S04]  /*1b240*/  IMAD.IADD R13, R13, 0x1, R6 ;  /* 0x000000010d0d7824 */ /* 0x000fc800078e0206 */
[----:B------:R-:W-:Y:S02]  /*1b250*/  IMAD R4, R10, R4, R7 ;  /* 0x000000040a047224 */ /* 0x000fe400078e0207 */
[----:B------:R-:W-:-:S04]  /*1b260*/  IMAD.WIDE.U32 R10, R5, R10, R12 ;  /* 0x0000000a050a7225 */ /* 0x000fc800078e000c */
[----:B------:R-:W-:Y:S01]  /*1b270*/  IMAD.MOV.U32 R5, RZ, RZ, R10 ;  /* 0x000000ffff057224 */ /* 0x000fe200078e000a */
[----:B------:R-:W-:Y:S01]  /*1b280*/  IADD3 R4, R11, R4, RZ ;  /* 0x000000040b047210 */ /* 0x000fe20007ffe0ff */
[----:B------:R-:W-:Y:S05]  /*1b290*/  BRA `(.L_x_8087) ;  /* 0x0000000000147947 */ /* 0x000fea0003800000 */
.L_x_8086:
[----:B------:R-:W-:Y:S02]  /*1b2a0*/  R2UR UR4, R16 ;  /* 0x00000000100472ca */ /* 0x000fe400000e0000 */
[----:B------:R-:W-:-:S13]  /*1b2b0*/  R2UR UR5, R17 ;  /* 0x00000000110572ca */ /* 0x000fda00000e0000 */
[----:B------:R-:W2:Y:S02]  /*1b2c0*/  LD.E R5, desc[UR4][R18.64+0x38] ;  /* 0x0000380412057980 */ /* 0x000ea4000c101900 */
[----:B--2---:R-:W-:-:S05]  /*1b2d0*/  IMAD.U32 R5, R5, -0x40, RZ ;  /* 0xffffffc005057824 */ /* 0x004fca00078e00ff */
[----:B------:R-:W-:Y:S02]  /*1b2e0*/  SHF.R.S32.HI R4, RZ, 0x1f, R5 ;  /* 0x0000001fff047819 */ /* 0x000fe40000011405 */
.L_x_8087:
[----:B------:R-:W-:Y:S05]  /*1b2f0*/  BSYNC B0 ;  /* 0x0000000000007941 */ /* 0x000fea0003800000 */
.L_x_8085:
        /* <DEDUP_REMOVED lines=54> */
.L_x_8084:
[----:B------:R-:W-:Y:S05]  /*1b660*/  BSYNC B1 ;  /* 0x0000000000017941 */ /* 0x000fea0003800000 */
.L_x_8083:
[----:B------:R-:W-:Y:S01]  /*1b670*/  R2UR UR4, R16 ;  /* 0x00000000100472ca */ /* 0x000fe200000e0000 */
[----:B------:R-:W-:Y:S01]  /*1b680*/  LDSM.16.MT88.4 R32, [R216+0x10000] ;  /* 0x01000000d820783b */ /* 0x000fe20000004200 */
[----:B------:R-:W-:Y:S02]  /*1b690*/  R2UR UR5, R17 ;  /* 0x00000000110572ca */ /* 0x000fe400000e0000 */
[----:B------:R-:W-:Y:S01]  /*1b6a0*/  FMNMX.FTZ R4, R164, R171, !PT ;  /* 0x000000aba4047209 */ /* 0x000fe20007810000 */
[----:B-1----:R-:W-:Y:S01]  /*1b6b0*/  LDSM.16.MT88.4 R8, [R220+0x10000] ;  /* 0x01000000dc08783b */ /* 0x002fe20000004200 */
[----:B------:R-:W-:Y:S02]  /*1b6c0*/  MOV R179, R24 ;  /* 0x0000001800b37202 */ /* 0x000fe40000000f00 */
[----:B------:R-:W-:Y:S02]  /*1b6d0*/  MOV R180, R22 ;  /* 0x0000001600b47202 */ /* 0x000fe40000000f00 */
[----:B------:R-:W-:-:S02]  /*1b6e0*/  MOV R178, R28 ;  /* 0x0000001c00b27202 */ /* 0x000fc40000000f00 */
[----:B------:R-:W-:Y:S02]  /*1b6f0*/  MOV R181, R20 ;  /* 0x0000001400b57202 */ /* 0x000fe40000000f00 */
[----:B------:R-:W-:Y:S01]  /*1b700*/  MOV R177, R246 ;  /* 0x000000f600b17202 */ /* 0x000fe20000000f00 */
[----:B------:R1:W2:Y:S01]  /*1b710*/  LD.E R193, desc[UR4][R18.64+0xdc] ;  /* 0x0000dc0412c17980 */ /* 0x0002a2000c101900 */
        /* <DEDUP_REMOVED lines=8> */
[----:B------:R-:W-:-:S04]  /*1b7a0*/  FMNMX.FTZ R5, R199, R6, !PT ;  /* 0x00000006c7057209 */ /* 0x000fc80007810000 */
[----:B------:R-:W-:Y:S02]  /*1b7b0*/  FMNMX.FTZ R6, R250, R5, !PT ;  /* 0x00000005fa067209 */ /* 0x000fe40007810000 */
[----:B------:R-:W-:Y:S01]  /*1b7c0*/  FMNMX.FTZ R5, R21, R4, !PT ;  /* 0x0000000415057209 */ /* 0x000fe20007810000 */
[----:B-1----:R-:W-:Y:S03]  /*1b7d0*/  LDSM.16.MT88.4 R16, [R218+0x10000] ;  /* 0x01000000da10783b */ /* 0x002fe60000004200 */
        /* <DEDUP_REMOVED lines=18> */
[----:B------:R-:W-:-:S04]  /*1b900*/  FMNMX.FTZ R7, R191, R4, !PT ;  /* 0x00000004bf077209 */ /* 0x000fc80007810000 */
[----:B------:R-:W-:-:S04]  /*1b910*/  FMNMX.FTZ R4, R190, R7, !PT ;  /* 0x00000007be047209 */ /* 0x000fc80007810000 */
[----:B------:R-:W-:Y:S01]  /*1b920*/  FMNMX.FTZ R7, R189, R4, !PT ;  /* 0x00000004bd077209 */ /* 0x000fe20007810000 */
        /* <DEDUP_REMOVED lines=10> */
[----:B------:R-:W-:Y:S02]  /*1b9d0*/  FSEL R5, R186, RZ, P2 ;  /* 0x000000ffba057208 */ /* 0x000fe40001000000 */
[----:B------:R-:W-:-:S03]  /*1b9e0*/  FSEL R6, R185, RZ, P0 ;  /* 0x000000ffb9067208 */ /* 0x000fc60000000000 */
[----:B------:R-:W-:Y:S02]  /*1b9f0*/  FADD.FTZ R4, R164, -R5 ;  /* 0x80000005a4047221 */ /* 0x000fe40000010000 */
[----:B------:R-:W-:Y:S01]  /*1ba00*/  FADD.FTZ R6, R3, -R6 ;  /* 0x8000000603067221 */ /* 0x000fe20000010000 */
[C---:B--2---:R-:W-:Y:S01]  /*1ba10*/  FMUL.FTZ R246, R193.reuse, R186 ;  /* 0x000000bac1f67220 */ /* 0x044fe20000410000 */
[----:B------:R-:W-:-:S04]  /*1ba20*/  FMUL.FTZ R192, R193, R185 ;  /* 0x000000b9c1c07220 */ /* 0x000fc80000410000 */
[----:B------:R-:W-:Y:S02]  /*1ba30*/  FSEL R246, R246, RZ, P2 ;  /* 0x000000fff6f67208 */ /* 0x000fe40001000000 */
[----:B------:R-:W-:Y:S01]  /*1ba40*/  FSEL R192, R192, RZ, P0 ;  /* 0x000000ffc0c07208 */ /* 0x000fe20000000000 */
[C---:B------:R-:W-:Y:S01]  /*1ba50*/  FMUL.FTZ R164, R193.reuse, R4 ;  /* 0x00000004c1a47220 */ /* 0x040fe20000410000 */
[----:B------:R-:W-:Y:S01]  /*1ba60*/  FMUL.FTZ R3, R193, R6 ;  /* 0x00000006c1037220 */ /* 0x000fe20000410000 */
        /* <DEDUP_REMOVED lines=8> */
[----:B------:R-:W1:Y:S01]  /*1baf0*/  LDSM.16.MT88.4 R24, [R217+0x10000] ;  /* 0x01000000d918783b */ /* 0x000e620000004200 */
[----:B------:R-:W2:Y:S08]  /*1bb00*/  MUFU.EX2 R164, R164 ;  /* 0x000000a400a47308 */ /* 0x000eb00000000800 */
[----:B------:R-:W3:Y:S08]  /*1bb10*/  MUFU.EX2 R3, R3 ;  /* 0x0000000300037308 */ /* 0x000ef00000000800 */
[----:B------:R-:W-:Y:S08]  /*1bb20*/  MUFU.EX2 R188, R188 ;  /* 0x000000bc00bc7308 */ /* 0x000ff00000000800 */
[----:B------:R-:W4:Y:S08]  /*1bb30*/  MUFU.EX2 R171, R171 ;  /* 0x000000ab00ab7308 */ /* 0x000f300000000800 */
[----:B------:R-:W-:Y:S08]  /*1bb40*/  MUFU.EX2 R184, R184 ;  /* 0x000000b800b87308 */ /* 0x000ff00000000800 */
[----:B------:R-:W-:Y:S08]  /*1bb50*/  MUFU.EX2 R165, R165 ;  /* 0x000000a500a57308 */ /* 0x000ff00000000800 */
[----:B------:R-:W-:Y:S08]  /*1bb60*/  MUFU.EX2 R170, R170 ;  /* 0x000000aa00aa7308 */ /* 0x000ff00000000800 */
[----:B------:R-:W1:Y:S08]  /*1bb70*/  MUFU.EX2 R2, R2 ;  /* 0x0000000200027308 */ /* 0x000e700000000800 */
[----:B------:R-:W-:Y:S08]  /*1bb80*/  MUFU.EX2 R0, R0 ;  /* 0x0000000000007308 */ /* 0x000ff00000000800 */
[----:B------:R-:W1:Y:S01]  /*1bb90*/  MUFU.EX2 R187, R187 ;  /* 0x000000bb00bb7308 */ /* 0x000e620000000800 */
[-C--:B--2---:R-:W-:Y:S01]  /*1bba0*/  FMUL.FTZ R20, R152, R164.reuse ;  /* 0x000000a498147220 */ /* 0x084fe20000410000 */
[----:B------:R-:W-:Y:S01]  /*1bbb0*/  FMUL.FTZ R21, R153, R164 ;  /* 0x000000a499157220 */ /* 0x000fe20000410000 */
[-C--:B---3--:R-:W-:Y:S01]  /*1bbc0*/  FMUL.FTZ R22, R154, R3.reuse ;  /* 0x000000039a167220 */ /* 0x088fe20000410000 */
[-C--:B------:R-:W-:Y:S01]  /*1bbd0*/  FMUL.FTZ R23, R155, R3.reuse ;  /* 0x000000039b177220 */ /* 0x080fe20000410000 */
[----:B----4-:R-:W-:Y:S01]  /*1bbe0*/  F2FP.BF16.F32.PACK_AB R4, R171, R188 ;  /* 0x000000bcab04723e */ /* 0x010fe200000010ff */
[----:B------:R-:W2:Y:S01]  /*1bbf0*/  LDSM.16.MT88.4 R152, [R220+0x12000] ;  /* 0x01200000dc98783b */ /* 0x000ea20000004200 */
[----:B-1----:R-:W-:Y:S01]  /*1bc00*/  F2FP.BF16.F32.PACK_AB R5, R2, R170 ;  /* 0x000000aa0205723e */ /* 0x002fe200000010ff */
[----:B------:R-:W-:Y:S01]  /*1bc10*/  FMUL.FTZ R148, R148, R164 ;  /* 0x000000a494947220 */ /* 0x000fe20000410000 */
[----:B------:R-:W-:Y:S01]  /*1bc20*/  F2FP.BF16.F32.PACK_AB R6, R165, R184 ;  /* 0x000000b8a506723e */ /* 0x000fe200000010ff */
[----:B------:R-:W-:Y:S01]  /*1bc30*/  FMUL.FTZ R149, R149, R164 ;  /* 0x000000a495957220 */ /* 0x000fe20000410000 */
[-C--:B------:R-:W-:Y:S01]  /*1bc40*/  FMUL.FTZ R150, R150, R3.reuse ;  /* 0x0000000396967220 */ /* 0x080fe20000410000 */
[----:B------:R-:W-:Y:S01]  /*1bc50*/  FMUL.FTZ R151, R151, R3 ;  /* 0x0000000397977220 */ /* 0x000fe20000410000 */
[----:B------:R-:W-:-:S07]  /*1bc60*/  F2FP.BF16.F32.PACK_AB R7, R187, R0 ;  /* 0x00000000bb07723e */ /* 0x000fce00000010ff */
[C---:B------:R-:W-:Y:S06]  /*1bc70*/  HMMA.16816.F32.BF16 R20, R4.reuse, R16, R20 ;  /* 0x000000100414723c */ /* 0x040fec0000041814 */
        /* <DEDUP_REMOVED lines=10> */
[----:B------:R-:W3:Y:S02]  /*1bd20*/  LDSM.16.MT88.4 R144, [R217+0x12000] ;  /* 0x01200000d990783b */ /* 0x000ee40000004200 */
[C---:B------:R-:W-:Y:S06]  /*1bd30*/  HMMA.16816.F32.BF16 R28, R4.reuse, R24, R28 ;  /* 0x00000018041c723c */ /* 0x040fec000004181c */
[----:B------:R-:W-:Y:S07]  /*1bd40*/  HMMA.16816.F32.BF16 R24, R4, R26, R140 ;  /* 0x0000001a0418723c */ /* 0x000fee000004188c */
[-C--:B------:R-:W-:Y:S01]  /*1bd50*/  FMUL.FTZ R140, R136, R164.reuse ;  /* 0x000000a4888c7220 */ /* 0x080fe20000410000 */
[-C--:B------:R-:W-:Y:S01]  /*1bd60*/  FMUL.FTZ R141, R137, R164.reuse ;  /* 0x000000a4898d7220 */ /* 0x080fe20000410000 */
[-C--:B------:R-:W-:Y:S01]  /*1bd70*/  FMUL.FTZ R142, R138, R3.reuse ;  /* 0x000000038a8e7220 */ /* 0x080fe20000410000 */
[-C--:B------:R-:W-:Y:S01]  /*1bd80*/  FMUL.FTZ R143, R139, R3.reuse ;  /* 0x000000038b8f7220 */ /* 0x080fe20000410000 */
[-C--:B------:R-:W-:Y:S01]  /*1bd90*/  FMUL.FTZ R136, R132, R164.reuse ;  /* 0x000000a484887220 */ /* 0x080fe20000410000 */
[----:B------:R-:W-:Y:S01]  /*1bda0*/  FMUL.FTZ R137, R133, R164 ;  /* 0x000000a485897220 */ /* 0x000fe20000410000 */
[-C--:B------:R-:W-:Y:S01]  /*1bdb0*/  FMUL.FTZ R138, R134, R3.reuse ;  /* 0x00000003868a7220 */ /* 0x080fe20000410000 */
[----:B------:R-:W-:-:S03]  /*1bdc0*/  FMUL.FTZ R139, R135, R3 ;  /* 0x00000003878b7220 */ /* 0x000fc60000410000 */
[C---:B------:R-:W-:Y:S01]  /*1bdd0*/  HMMA.16816.F32.BF16 R132, R4.reuse, R32, R140 ;  /* 0x000000200484723c */ /* 0x040fe2000004188c */
[----:B------:R-:W4:Y:S05]  /*1bde0*/  LDSM.16.MT88.4 R140, [R216+0x12000] ;  /* 0x01200000d88c783b */ /* 0x000f2a0000004200 */
[----:B------:R-:W-:Y:S07]  /*1bdf0*/  HMMA.16816.F32.BF16 R32, R4, R34, R136 ;  /* 0x000000220420723c */ /* 0x000fee0000041888 */
[-C--:B-----5:R-:W-:Y:S01]  /*1be00*/  FMUL.FTZ R136, R36, R164.reuse ;  /* 0x000000a424887220 */ /* 0x0a0fe20000410000 */
[-C--:B------:R-:W-:Y:S01]  /*1be10*/  FMUL.FTZ R137, R37, R164.reuse ;  /* 0x000000a425897220 */ /* 0x080fe20000410000 */
[-C--:B------:R-:W-:Y:S01]  /*1be20*/  FMUL.FTZ R138, R38, R3.reuse ;  /* 0x00000003268a7220 */ /* 0x080fe20000410000 */
[-C--:B------:R-:W-:Y:S01]  /*1be30*/  FMUL.FTZ R139, R39, R3.reuse ;  /* 0x00000003278b7220 */ /* 0x080fe20000410000 */
[-C--:B------:R-:W-:Y:S01]  /*1be40*/  FMUL.FTZ R36, R40, R164.reuse ;  /* 0x000000a428247220 */ /* 0x080fe20000410000 */
[----:B------:R-:W-:Y:S01]  /*1be50*/  FMUL.FTZ R37, R41, R164 ;  /* 0x000000a429257220 */ /* 0x000fe20000410000 */
[-C--:B------:R-:W-:Y:S01]  /*1be60*/  FMUL.FTZ R38, R42, R3.reuse ;  /* 0x000000032a267220 */ /* 0x080fe20000410000 */
[----:B------:R-:W-:-:S03]  /*1be70*/  FMUL.FTZ R39, R43, R3 ;  /* 0x000000032b277220 */ /* 0x000fc60000410000 */
[----:B--2---:R-:W-:Y:S07]  /*1be80*/  HMMA.16816.F32.BF16 R40, R4, R152, R136 ;  /* 0x000000980428723c */ /* 0x004fee0000041888 */
        /* <DEDUP_REMOVED lines=8> */
[C---:B-1----:R-:W-:Y:S01]  /*1bf10*/  HMMA.16816.F32.BF16 R48, R4.reuse, R148, R136 ;  /* 0x000000940430723c */ /* 0x042fe20000041888 */
[----:B------:R-:W1:Y:S05]  /*1bf20*/  LDSM.16.MT88.4 R136, [R220+0x14000] ;  /* 0x01400000dc88783b */ /* 0x000e6a0000004200 */
[----:B------:R-:W-:Y:S01]  /*1bf30*/  HMMA.16816.F32.BF16 R44, R4, R150, R44 ;  /* 0x00000096042c723c */ /* 0x000fe2000004182c */
[-C--:B------:R-:W-:Y:S01]  /*1bf40*/  FMUL.FTZ R148, R52, R164.reuse ;  /* 0x000000a434947220 */ /* 0x080fe20000410000 */
[-C--:B------:R-:W-:Y:S01]  /*1bf50*/  FMUL.FTZ R149, R53, R164.reuse ;  /* 0x000000a435957220 */ /* 0x080fe20000410000 */
[-C--:B------:R-:W-:Y:S01]  /*1bf60*/  FMUL.FTZ R52, R56, R164.reuse ;  /* 0x000000a438347220 */ /* 0x080fe20000410000 */
[----:B------:R-:W-:-:S03]  /*1bf70*/  FMUL.FTZ R53, R57, R164 ;  /* 0x000000a439357220 */ /* 0x000fc60000410000 */
[-C--:B------:R-:W-:Y:S01]  /*1bf80*/  FMUL.FTZ R150, R54, R3.reuse ;  /* 0x0000000336967220 */ /* 0x080fe20000410000 */
[-C--:B------:R-:W-:Y:S01]  /*1bf90*/  FMUL.FTZ R151, R55, R3.reuse ;  /* 0x0000000337977220 */ /* 0x080fe20000410000 */
[-C--:B------:R-:W-:Y:S01]  /*1bfa0*/  FMUL.FTZ R54, R58, R3.reuse ;  /* 0x000000033a367220 */ /* 0x080fe20000410000 */
[----:B------:R-:W-:-:S05]  /*1bfb0*/  FMUL.FTZ R55, R59, R3 ;  /* 0x000000033b377220 */ /* 0x000fca0000410000 */
[C---:B---3--:R-:W-:Y:S06]  /*1bfc0*/  HMMA.16816.F32.BF16 R56, R4.reuse, R144, R148 ;  /* 0x000000900438723c */ /* 0x048fec0000041894 */
[----:B------:R-:W-:Y:S01]  /*1bfd0*/  HMMA.16816.F32.BF16 R52, R4, R146, R52 ;  /* 0x000000920434723c */ /* 0x000fe20000041834 */
[----:B------:R-:W2:Y:S01]  /*1bfe0*/  LDSM.16.MT88.4 R144, [R218+0x14000] ;  /* 0x01400000da90783b */ /* 0x000ea20000004200 */
        /* <DEDUP_REMOVED lines=8> */
[C---:B----4-:R-:W-:Y:S06]  /*1c070*/  HMMA.16816.F32.BF16 R64, R4.reuse, R140, R148 ;  /* 0x0000008c0440723c */ /* 0x050fec0000041894 */
[----:B------:R-:W-:Y:S01]  /*1c080*/  HMMA.16816.F32.BF16 R60, R4, R142, R60 ;  /* 0x0000008e043c723c */ /* 0x000fe2000004183c */
[----:B------:R-:W3:Y:S01]  /*1c090*/  LDSM.16.MT88.4 R140, [R217+0x14000] ;  /* 0x01400000d98c783b */ /* 0x000ee20000004200 */
        /* <DEDUP_REMOVED lines=8> */
[C---:B-1----:R-:W-:Y:S07]  /*1c120*/  HMMA.16816.F32.BF16 R72, R4.reuse, R136, R148 ;  /* 0x000000880448723c */ /* 0x042fee0000041894 */
        /* <DEDUP_REMOVED lines=9> */
[----:B------:R-:W1:Y:S05]  /*1c1c0*/  LDSM.16.MT88.4 R136, [R216+0x14000] ;  /* 0x01400000d888783b */ /* 0x000e6a0000004200 */
[C---:B--2---:R-:W-:Y:S06]  /*1c1d0*/  HMMA.16816.F32.BF16 R80, R4.reuse, R144, R148 ;  /* 0x000000900450723c */ /* 0x044fec0000041894 */
        /* <DEDUP_REMOVED lines=14> */
[C---:B---3--:R-:W-:Y:S06]  /*1c2c0*/  HMMA.16816.F32.BF16 R84, R4.reuse, R140, R84 ;  /* 0x0000008c0454723c */ /* 0x048fec0000041854 */
[----:B------:R-:W-:Y:S01]  /*1c2d0*/  HMMA.16816.F32.BF16 R92, R4, R142, R148 ;  /* 0x0000008e045c723c */ /* 0x000fe20000041894 */
[----:B------:R-:W3:Y:S01]  /*1c2e0*/  LDSM.16.MT88.4 R140, [R218+0x16000] ;  /* 0x01600000da8c783b */ /* 0x000ee20000004200 */
[-C--:B------:R-:W-:Y:S01]  /*1c2f0*/  FMUL.FTZ R104, R104, R164.reuse ;  /* 0x000000a468687220 */ /* 0x080fe20000410000 */
[----:B------:R-:W-:Y:S01]  /*1c300*/  FMUL.FTZ R105, R105, R164 ;  /* 0x000000a469697220 */ /* 0x000fe20000410000 */
[-C--:B------:R-:W-:Y:S01]  /*1c310*/  FMUL.FTZ R106, R106, R3.reuse ;  /* 0x000000036a6a7220 */ /* 0x080fe20000410000 */
[----:B------:R-:W-:-:S02]  /*1c320*/  FMUL.FTZ R107, R107, R3 ;  /* 0x000000036b6b7220 */ /* 0x000fc40000410000 */
        /* <DEDUP_REMOVED lines=8> */
[C---:B-1----:R-:W-:Y:S06]  /*1c3b0*/  HMMA.16816.F32.BF16 R88, R4.reuse, R136, R88 ;  /* 0x000000880458723c */ /* 0x042fec0000041858 */
[C---:B------:R-:W-:Y:S01]  /*1c3c0*/  HMMA.16816.F32.BF16 R100, R4.reuse, R138, R148 ;  /* 0x0000008a0464723c */ /* 0x040fe20000041894 */
[----:B------:R-:W1:Y:S05]  /*1c3d0*/  LDSM.16.MT88.4 R136, [R217+0x16000] ;  /* 0x01600000d988783b */ /* 0x000e6a0000004200 */
[----:B--2---:R-:W-:Y:S01]  /*1c3e0*/  HMMA.16816.F32.BF16 R96, R4, R144, R96 ;  /* 0x000000900460723c */ /* 0x004fe20000041860 */
[----:B------:R-:W-:-:S05]  /*1c3f0*/  FMUL.FTZ R148, R108, R164 ;  /* 0x000000a46c947220 */ /* 0x000fca0000410000 */
[----:B------:R-:W-:Y:S01]  /*1c400*/  HMMA.16816.F32.BF16 R104, R4, R146, R104 ;  /* 0x000000920468723c */ /* 0x000fe20000041868 */
[----:B------:R-:W2:Y:S01]  /*1c410*/  LDSM.16.MT88.4 R144, [R216+0x16000] ;  /* 0x01600000d890783b */ /* 0x000ea20000004200 */
[-C--:B------:R-:W-:Y:S01]  /*1c420*/  FMUL.FTZ R149, R109, R164.reuse ;  /* 0x000000a46d957220 */ /* 0x080fe20000410000 */
[-C--:B------:R-:W-:Y:S01]  /*1c430*/  FMUL.FTZ R150, R110, R3.reuse ;  /* 0x000000036e967220 */ /* 0x080fe20000410000 */
[-C--:B------:R-:W-:Y:S01]  /*1c440*/  FMUL.FTZ R151, R111, R3.reuse ;  /* 0x000000036f977220 */ /* 0x080fe20000410000 */
[-C--:B------:R-:W-:Y:S01]  /*1c450*/  FMUL.FTZ R108, R112, R164.reuse ;  /* 0x000000a4706c7220 */ /* 0x080fe20000410000 */
[----:B------:R-:W-:Y:S01]  /*1c460*/  FMUL.FTZ R109, R113, R164 ;  /* 0x000000a4716d7220 */ /* 0x000fe20000410000 */
[-C--:B------:R-:W-:Y:S01]  /*1c470*/  FMUL.FTZ R110, R114, R3.reuse ;  /* 0x00000003726e7220 */ /* 0x080fe20000410000 */
[----:B------:R-:W-:-:S03]  /*1c480*/  FMUL.FTZ R111, R115, R3 ;  /* 0x00000003736f7220 */ /* 0x000fc60000410000 */
[----:B---3--:R-:W-:Y:S01]  /*1c490*/  HMMA.16816.F32.BF16 R112, R4, R140, R148 ;  /* 0x0000008c0470723c */ /* 0x008fe20000041894 */
[----:B------:R-:W-:-:S05]  /*1c4a0*/  FFMA.FTZ R152, R248, R193, -R246 ;  /* 0x000000c1f8987223 */ /* 0x000fca00000108f6 */
[C---:B------:R-:W-:Y:S01]  /*1c4b0*/  HMMA.16816.F32.BF16 R108, R4.reuse, R142, R108 ;  /* 0x0000008e046c723c */ /* 0x040fe2000004186c */
[----:B------:R-:W3:Y:S01]  /*1c4c0*/  LDSM.16.MT88.4 R140, [R220+0x10800] ;  /* 0x01080000dc8c783b */ /* 0x000ee20000004200 */
[--C-:B------:R-:W-:Y:S02]  /*1c4d0*/  FFMA.FTZ R248, R199, R193, -R246.reuse ;  /* 0x000000c1c7f87223 */ /* 0x100fe400000108f6 */
        /* <DEDUP_REMOVED lines=9> */
[-CC-:B------:R-:W-:Y:S01]  /*1c570*/  FFMA.FTZ R250, R250, R193.reuse, -R246.reuse ;  /* 0x000000c1fafa7223 */ /* 0x180fe200000108f6 */
[-C--:B------:R-:W-:Y:S01]  /*1c580*/  FFMA.FTZ R245, R245, R193.reuse, -R246 ;  /* 0x000000c1f5f57223 */ /* 0x080fe200000108f6 */
[-CC-:B------:R-:W-:Y:S01]  /*1c590*/  FFMA.FTZ R150, R180, R193.reuse, -R192.reuse ;  /* 0x000000c1b4967223 */ /* 0x180fe200000108c0 */
[-CC-:B----4-:R-:W-:Y:S01]  /*1c5a0*/  FFMA.FTZ R152, R252, R193.reuse, -R192.reuse ;  /* 0x000000c1fc987223 */ /* 0x190fe200000108c0 */
[--C-:B------:R-:W-:Y:S01]  /*1c5b0*/  FFMA.FTZ R252, R251, R193, -R192.reuse ;  /* 0x000000c1fbfc7223 */ /* 0x100fe200000108c0 */
[----:B------:R-:W4:Y:S01]  /*1c5c0*/  MUFU.EX2 R248, R248 ;  /* 0x000000f800f87308 */ /* 0x000f220000000800 */
[C---:B------:R-:W-:Y:S01]  /*1c5d0*/  HMMA.16816.F32.BF16 R12, R4.reuse, R8, R12 ;  /* 0x00000008040c723c */ /* 0x040fe2000004180c */
[-C--:B------:R-:W-:Y:S01]  /*1c5e0*/  FMUL.FTZ R148, R120, R164.reuse ;  /* 0x000000a478947220 */ /* 0x080fe20000410000 */
[-C--:B------:R-:W-:Y:S01]  /*1c5f0*/  FMUL.FTZ R149, R121, R164.reuse ;  /* 0x000000a479957220 */ /* 0x080fe20000410000 */
[-C--:B------:R-:W-:Y:S01]  /*1c600*/  FMUL.FTZ R151, R123, R3.reuse ;  /* 0x000000037b977220 */ /* 0x080fe20000410000 */
[-C--:B------:R-:W-:Y:S01]  /*1c610*/  FMUL.FTZ R116, R116, R164.reuse ;  /* 0x000000a474747220 */ /* 0x080fe20000410000 */
[-C--:B------:R-:W-:Y:S01]  /*1c620*/  FMUL.FTZ R117, R117, R164.reuse ;  /* 0x000000a475757220 */ /* 0x080fe20000410000 */
[-C--:B------:R-:W-:Y:S01]  /*1c630*/  FMUL.FTZ R118, R118, R3.reuse ;  /* 0x0000000376767220 */ /* 0x080fe20000410000 */
[----:B------:R1:W-:Y:S01]  /*1c640*/  MUFU.EX2 R251, R152 ;  /* 0x0000009800fb7308 */ /* 0x0003e20000000800 */
[C---:B------:R-:W-:Y:S01]  /*1c650*/  HMMA.16816.F32.BF16 R8, R4.reuse, R10, R156 ;  /* 0x0000000a0408723c */ /* 0x040fe2000004189c */
[-C--:B------:R-:W-:Y:S01]  /*1c660*/  FMUL.FTZ R119, R119, R3.reuse ;  /* 0x0000000377777220 */ /* 0x080fe20000410000 */
[-C--:B------:R-:W-:Y:S01]  /*1c670*/  FMUL.FTZ R120, R124, R164.reuse ;  /* 0x000000a47c787220 */ /* 0x080fe20000410000 */
[-C--:B------:R-:W-:Y:S01]  /*1c680*/  FMUL.FTZ R121, R125, R164.reuse ;  /* 0x000000a47d797220 */ /* 0x080fe20000410000 */
[-C--:B------:R-:W-:Y:S01]  /*1c690*/  FMUL.FTZ R128, R128, R164.reuse ;  /* 0x000000a480807220 */ /* 0x080fe20000410000 */
[----:B------:R-:W-:Y:S01]  /*1c6a0*/  FMUL.FTZ R129, R129, R164 ;  /* 0x000000a481817220 */ /* 0x000fe20000410000 */
[-C--:B------:R-:W-:Y:S01]  /*1c6b0*/  FMUL.FTZ R130, R130, R3.reuse ;  /* 0x0000000382827220 */ /* 0x080fe20000410000 */
[----:B------:R-:W-:Y:S01]  /*1c6c0*/  MUFU.EX2 R250, R250 ;  /* 0x000000fa00fa7308 */ /* 0x000fe20000000800 */
[-C--:B------:R-:W-:Y:S01]  /*1c6d0*/  FMUL.FTZ R123, R127, R3.reuse ;  /* 0x000000037f7b7220 */ /* 0x080fe20000410000 */
[----:B------:R-:W-:Y:S01]  /*1c6e0*/  FMUL.FTZ R131, R131, R3 ;  /* 0x0000000383837220 */ /* 0x000fe20000410000 */
[C---:B------:R-:W-:Y:S01]  /*1c6f0*/  HMMA.16816.F32.BF16 R36, R4.reuse, R154, R36 ;  /* 0x0000009a0424723c */ /* 0x040fe20000041824 */
[----:B------:R-:W-:Y:S04]  /*1c700*/  LDSM.16.MT88.4 R156, [R217+0x10800] ;  /* 0x01080000d99c783b */ /* 0x000fe80000004200 */
[----:B------:R-:W-:Y:S01]  /*1c710*/  LDSM.16.MT88.4 R160, [R218+0x10800] ;  /* 0x01080000daa0783b */ /* 0x000fe20000004200 */
[----:B-1----:R-:W-:Y:S01]  /*1c720*/  FFMA.FTZ R152, R181, R193, -R192 ;  /* 0x000000c1b5987223 */ /* 0x002fe200000108c0 */
[----:B------:R-:W-:Y:S08]  /*1c730*/  MUFU.EX2 R245, R245 ;  /* 0x000000f500f57308 */ /* 0x000ff00000000800 */
[----:B------:R-:W1:Y:S08]  /*1c740*/  MUFU.EX2 R252, R252 ;  /* 0x000000fc00fc7308 */ /* 0x000e700000000800 */
[----:B------:R2:W-:Y:S08]  /*1c750*/  MUFU.EX2 R180, R150 ;  /* 0x0000009600b47308 */ /* 0x0005f00000000800 */
[----:B------:R3:W1:Y:S01]  /*1c760*/  MUFU.EX2 R181, R152 ;  /* 0x0000009800b57308 */ /* 0x0006620000000800 */
[----:B------:R-:W-:Y:S01]  /*1c770*/  HMMA.16816.F32.BF16 R116, R4, R136, R116 ;  /* 0x000000880474723c */ /* 0x000fe20000041874 */
[-C--:B--2---:R-:W-:Y:S01]  /*1c780*/  FMUL.FTZ R150, R122, R3.reuse ;  /* 0x000000037a967220 */ /* 0x084fe20000410000 */
[----:B------:R-:W-:-:S06]  /*1c790*/  FMUL.FTZ R122, R126, R3 ;  /* 0x000000037e7a7220 */ /* 0x000fcc0000410000 */
[C---:B------:R-:W-:Y:S01]  /*1c7a0*/  HMMA.16816.F32.BF16 R124, R4.reuse, R138, R148 ;  /* 0x0000008a047c723c */ /* 0x040fe20000041894 */
[----:B----4-:R-:W-:Y:S01]  /*1c7b0*/  F2FP.BF16.F32.PACK_AB R136, R248, R199 ;  /* 0x000000c7f888723e */ /* 0x010fe200000010ff */
[----:B---3--:R-:W2:Y:S04]  /*1c7c0*/  LDSM.16.MT88.4 R152, [R216+0x10800] ;  /* 0x01080000d898783b */ /* 0x008ea80000004200 */
[C---:B------:R-:W-:Y:S01]  /*1c7d0*/  HMMA.16816.F32.BF16 R120, R4.reuse, R144, R120 ;  /* 0x000000900478723c */ /* 0x040fe20000041878 */
[----:B-1----:R-:W-:Y:S01]  /*1c7e0*/  F2FP.BF16.F32.PACK_AB R137, R252, R251 ;  /* 0x000000fbfc89723e */ /* 0x002fe200000010ff */
[----:B------:R-:W-:Y:S04]  /*1c7f0*/  LDSM.16.MT88.4 R148, [R220+0x12800] ;  /* 0x01280000dc94783b */ /* 0x000fe80000004200 */
[----:B------:R-:W-:Y:S01]  /*1c800*/  HMMA.16816.F32.BF16 R4, R4, R146, R128 ;  /* 0x000000920404723c */ /* 0x000fe20000041880 */
[----:B------:R-:W1:Y:S01]  /*1c810*/  LDSM.16.MT88.4 R144, [R218+0x12800] ;  /* 0x01280000da90783b */ /* 0x000e620000004200 */
[----:B------:R-:W-:-:S02]  /*1c820*/  F2FP.BF16.F32.PACK_AB R138, R245, R250 ;  /* 0x000000faf58a723e */ /* 0x000fc400000010ff */
[----:B------:R-:W-:Y:S01]  /*1c830*/  F2FP.BF16.F32.PACK_AB R139, R181, R180 ;  /* 0x000000b4b58b723e */ /* 0x000fe200000010ff */
[----:B------:R-:W-:Y:S06]  /*1c840*/  LDSM.16.MT88.4 R128, [R216+0x12800] ;  /* 0x01280000d880783b */ /* 0x000fec0000004200 */
        /* <DEDUP_REMOVED lines=18> */
[C---:B-1----:R-:W-:Y:S07]  /*1c970*/  HMMA.16816.F32.BF16 R84, R136.reuse, R144, R84 ;  /* 0x000000908854723c */ /* 0x042fee0000041854 */
[-C--:B------:R-:W-:Y:S01]  /*1c980*/  FFMA.FTZ R144, R179, R193.reuse, -R246 ;  /* 0x000000c1b3907223 */ /* 0x080fe200000108f6 */
[C---:B------:R-:W-:Y:S03]  /*1c990*/  HMMA.16816.F32.BF16 R68, R136.reuse, R154, R68 ;  /* 0x0000009a8844723c */ /* 0x040fe60000041844 */
[----:B------:R1:W-:Y:S03]  /*1c9a0*/  MUFU.EX2 R154, R144 ;  /* 0x00000090009a7308 */ /* 0x0003e60000000800 */
[C---:B------:R-:W-:Y:S06]  /*1c9b0*/  HMMA.16816.F32.BF16 R92, R136.reuse, R146, R92 ;  /* 0x00000092885c723c */ /* 0x040fec000004185c */
[C---:B--2---:R-:W-:Y:S01]  /*1c9c0*/  HMMA.16816.F32.BF16 R80, R136.reuse, R148, R80 ;  /* 0x000000948850723c */ /* 0x044fe20000041850 */
[----:B-1----:R-:W1:Y:S05]  /*1c9d0*/  LDSM.16.MT88.4 R144, [R217+0x16800] ;  /* 0x01680000d990783b */ /* 0x002e6a0000004200 */
[C---:B------:R-:W-:Y:S01]  /*1c9e0*/  HMMA.16816.F32.BF16 R76, R136.reuse, R150, R76 ;  /* 0x00000096884c723c */ /* 0x040fe2000004184c */
[----:B------:R-:W2:Y:S05]  /*1c9f0*/  LDSM.16.MT88.4 R148, [R218+0x16800] ;  /* 0x01680000da94783b */ /* 0x000eaa0000004200 */
[C---:B---3--:R-:W-:Y:S06]  /*1ca00*/  HMMA.16816.F32.BF16 R88, R136.reuse, R140, R88 ;  /* 0x0000008c8858723c */ /* 0x048fec0000041858 */
[C---:B------:R-:W-:Y:S01]  /*1ca10*/  HMMA.16816.F32.BF16 R100, R136.reuse, R142, R100 ;  /* 0x0000008e8864723c */ /* 0x040fe20000041864 */
[----:B------:R-:W3:Y:S05]  /*1ca20*/  LDSM.16.MT88.4 R140, [R216+0x16800] ;  /* 0x01680000d88c783b */ /* 0x000eea0000004200 */
[C---:B------:R-:W-:Y:S06]  /*1ca30*/  HMMA.16816.F32.BF16 R28, R136.reuse, R156, R28 ;  /* 0x0000009c881c723c */ /* 0x040fec000004181c */
[----:B------:R-:W-:Y:S01]  /*1ca40*/  HMMA.16816.F32.BF16 R24, R136, R158, R24 ;  /* 0x0000009e8818723c */ /* 0x000fe20000041818 */
[----:B------:R-:W3:Y:S01]  /*1ca50*/  LDSM.16.MT88.4 R156, [R220+0x11000] ;  /* 0x01100000dc9c783b */ /* 0x000ee20000004200 */
[-CC-:B------:R-:W-:Y:S01]  /*1ca60*/  FFMA.FTZ R175, R175, R193.reuse, -R192.reuse ;  /* 0x000000c1afaf7223 */ /* 0x180fe200000108c0 */
[----:B------:R-:W-:-:S03]  /*1ca70*/  FFMA.FTZ R174, R174, R193, -R192 ;  /* 0x000000c1aeae7223 */ /* 0x000fc600000108c0 */
[----:B------:R-:W-:Y:S01]  /*1ca80*/  HMMA.16816.F32.BF16 R72, R136, R152, R72 ;  /* 0x000000988848723c */ /* 0x000fe20000041848 */
[----:B------:R-:W-:-:S05]  /*1ca90*/  FFMA.FTZ R173, R173, R193, -R192 ;  /* 0x000000c1adad7223 */ /* 0x000fca00000108c0 */
[----:B----4-:R-:W-:Y:S01]  /*1caa0*/  HMMA.16816.F32.BF16 R96, R136, R128, R96 ;  /* 0x000000808860723c */ /* 0x010fe20000041860 */
[-CC-:B------:R-:W-:Y:S01]  /*1cab0*/  FFMA.FTZ R153, R177, R193.reuse, -R246.reuse ;  /* 0x000000c1b1997223 */ /* 0x180fe200000108f6 */
[-C--:B------:R-:W-:Y:S01]  /*1cac0*/  FFMA.FTZ R152, R178, R193.reuse, -R246 ;  /* 0x000000c1b2987223 */ /* 0x080fe200000108f6 */
[----:B------:R-:W-:-:S04]  /*1cad0*/  FFMA.FTZ R172, R172, R193, -R192 ;  /* 0x000000c1acac7223 */ /* 0x000fc800000108c0 */
[----:B------:R-:W-:Y:S01]  /*1cae0*/  FFMA.FTZ R128, R176, R193, -R246 ;  /* 0x000000c1b0807223 */ /* 0x000fe200000108f6 */
[C---:B------:R-:W-:Y:S01]  /*1caf0*/  HMMA.16816.F32.BF16 R20, R136.reuse, R160, R20 ;  /* 0x000000a08814723c */ /* 0x040fe20000041814 */
[----:B------:R-:W-:Y:S01]  /*1cb00*/  MUFU.EX2 R155, R153 ;  /* 0x00000099009b7308 */ /* 0x000fe20000000800 */
[----:B------:R-:W-:Y:S07]  /*1cb10*/  LDSM.16.MT88.4 R176, [R216+0x11000] ;  /* 0x01100000d8b0783b */ /* 0x000fee0000004200 */
[----:B------:R-:W-:Y:S08]  /*1cb20*/  MUFU.EX2 R160, R128 ;  /* 0x0000008000a07308 */ /* 0x000ff00000000800 */
[----:B------:R-:W-:Y:S08]  /*1cb30*/  MUFU.EX2 R153, R175 ;  /* 0x000000af00997308 */ /* 0x000ff00000000800 */
[----:B------:R-:W-:Y:S08]  /*1cb40*/  MUFU.EX2 R129, R174 ;  /* 0x000000ae00817308 */ /* 0x000ff00000000800 */
[----:B------:R-:W4:Y:S08]  /*1cb50*/  MUFU.EX2 R182, R152 ;  /* 0x0000009800b67308 */ /* 0x000f300000000800 */
[----:B------:R-:W-:Y:S08]  /*1cb60*/  MUFU.EX2 R183, R173 ;  /* 0x000000ad00b77308 */ /* 0x000ff00000000800 */
[----:B------:R-:W2:Y:S01]  /*1cb70*/  MUFU.EX2 R152, R172 ;  /* 0x000000ac00987308 */ /* 0x000ea20000000800 */
[----:B-1----:R-:W-:Y:S01]  /*1cb80*/  HMMA.16816.F32.BF16 R116, R136, R144, R116 ;  /* 0x000000908874723c */ /* 0x002fe20000041874 */
[----:B----4-:R-:W-:-:S05]  /*1cb90*/  F2FP.BF16.F32.PACK_AB R128, R182, R154 ;  /* 0x0000009ab680723e */ /* 0x010fca00000010ff */
[----:B------:R-:W-:Y:S01]  /*1cba0*/  HMMA.16816.F32.BF16 R124, R136, R146, R124 ;  /* 0x00000092887c723c */ /* 0x000fe2000004187c */
[----:B------:R-:W-:Y:S02]  /*1cbb0*/  MOV R144, R160 ;  /* 0x000000a000907202 */ /* 0x000fe40000000f00 */
[----:B------:R-:W-:-:S04]  /*1cbc0*/  MOV R145, R153 ;  /* 0x0000009900917202 */ /* 0x000fc80000000f00 */
[----:B------:R-:W-:Y:S02]  /*1cbd0*/  MOV R146, R155 ;  /* 0x0000009b00927202 */ /* 0x000fe40000000f00 */
[----:B------:R-:W-:Y:S01]  /*1cbe0*/  MOV R147, R129 ;  /* 0x0000008100937202 */ /* 0x000fe20000000f00 */
[C---:B------:R-:W-:Y:S01]  /*1cbf0*/  HMMA.16816.F32.BF16 R104, R136.reuse, R130, R104 ;  /* 0x000000828868723c */ /* 0x040fe20000041868 */
[----:B--2---:R-:W-:Y:S01]  /*1cc00*/  F2FP.BF16.F32.PACK_AB R129, R152, R183 ;  /* 0x000000b79881723e */ /* 0x004fe200000010ff */
[----:B------:R-:W-:Y:S04]  /*1cc10*/  LDSM.16.MT88.4 R172, [R220+0x13000] ;  /* 0x01300000dcac783b */ /* 0x000fe80000004200 */
[----:B------:R-:W-:Y:S01]  /*1cc20*/  HMMA.16816.F32.BF16 R112, R136, R148, R112 ;  /* 0x000000948870723c */ /* 0x000fe20000041870 */
[----:B------:R-:W-:-:S02]  /*1cc30*/  F2FP.BF16.F32.PACK_AB R130, R144, R146 ;  /* 0x000000929082723e */ /* 0x000fc400000010ff */
[----:B------:R-:W-:-:S03]  /*1cc40*/  F2FP.BF16.F32.PACK_AB R131, R147, R145 ;  /* 0x000000919383723e */ /* 0x000fc600000010ff */
[C---:B------:R-:W-:Y:S01]  /*1cc50*/  HMMA.16816.F32.BF16 R108, R136.reuse, R150, R108 ;  /* 0x00000096886c723c */ /* 0x040fe2000004186c */
[----:B------:R-:W1:Y:S05]  /*1cc60*/  LDSM.16.MT88.4 R148, [R218+0x11000] ;  /* 0x01100000da94783b */ /* 0x000e6a0000004200 */
[C---:B---3--:R-:W-:Y:S06]  /*1cc70*/  HMMA.16816.F32.BF16 R120, R136.reuse, R140, R120 ;  /* 0x0000008c8878723c */ /* 0x048fec0000041878 */
[C---:B------:R-:W-:Y:S01]  /*1cc80*/  HMMA.16816.F32.BF16 R4, R136.reuse, R142, R4 ;  /* 0x0000008e8804723c */ /* 0x040fe20000041804 */
[----:B------:R-:W2:Y:S05]  /*1cc90*/  LDSM.16.MT88.4 R140, [R217+0x11000] ;  /* 0x01100000d98c783b */ /* 0x000eaa0000004200 */
[----:B------:R-:W-:Y:S06]  /*1cca0*/  HMMA.16816.F32.BF16 R16, R136, R162, R16 ;  /* 0x000000a28810723c */ /* 0x000fec0000041810 */
[----:B------:R-:W-:Y:S01]  /*1ccb0*/  HMMA.16816.F32.BF16 R160, R128, R156, R12 ;  /* 0x0000009c80a0723c */ /* 0x000fe2000004180c */
[----:B------:R-:W3:Y:S01]  /*1ccc0*/  LDSM.16.MT88.4 R12, [R218+0x13000] ;  /* 0x01300000da0c783b */ /* 0x000ee20000004200 */
[----:B------:R-:W-:-:S02]  /*1ccd0*/  MOV R138, R152 ;  /* 0x00000098008a7202 */ /* 0x000fc40000000f00 */
[----:B------:R-:W-:Y:S02]  /*1cce0*/  MOV R139, R154 ;  /* 0x0000009a008b7202 */ /* 0x000fe40000000f00 */
[C---:B------:R-:W-:Y:S01]  /*1ccf0*/  HMMA.16816.F32.BF16 R156, R128.reuse, R158, R8 ;  /* 0x0000009e809c723c */ /* 0x040fe20000041808 */
[----:B------:R-:W-:Y:S05]  /*1cd00*/  LDSM.16.MT88.4 R8, [R217+0x13000] ;  /* 0x01300000d908783b */ /* 0x000fea0000004200 */
[----:B-1----:R-:W-:Y:S07]  /*1cd10*/  HMMA.16816.F32.BF16 R152, R128, R148, R20 ;  /* 0x000000948098723c */ /* 0x002fee0000041814 */
[----:B------:R-:W-:-:S02]  /*1cd20*/  MOV R20, R146 ;  /* 0x0000009200147202 */ /* 0x000fc40000000f00 */
[----:B------:R-:W-:Y:S02]  /*1cd30*/  MOV R21, R147 ;  /* 0x0000009300157202 */ /* 0x000fe40000000f00 */
[----:B------:R-:W-:Y:S02]  /*1cd40*/  MOV R22, R144 ;  /* 0x0000009000167202 */ /* 0x000fe40000000f00 */
[----:B------:R-:W-:Y:S02]  /*1cd50*/  MOV R23, R145 ;  /* 0x0000009100177202 */ /* 0x000fe40000000f00 */
[C---:B--2---:R-:W-:Y:S06]  /*1cd60*/  HMMA.16816.F32.BF16 R144, R128.reuse, R140, R28 ;  /* 0x0000008c8090723c */ /* 0x044fec000004181c */
[----:B------:R-:W-:Y:S01]  /*1cd70*/  HMMA.16816.F32.BF16 R140, R128, R142, R24 ;  /* 0x0000008e808c723c */ /* 0x000fe20000041818 */
[----:B------:R-:W-:-:S02]  /*1cd80*/  MOV R28, R138 ;  /* 0x0000008a001c7202 */ /* 0x000fc40000000f00 */
[----:B------:R-:W-:-:S04]  /*1cd90*/  MOV R29, R139 ;  /* 0x0000008b001d7202 */ /* 0x000fc80000000f00 */
[----:B------:R-:W-:Y:S02]  /*1cda0*/  MOV R26, R181 ;  /* 0x000000b5001a7202 */ /* 0x000fe40000000f00 */
[----:B------:R-:W-:Y:S01]  /*1cdb0*/  MOV R27, R180 ;  /* 0x000000b4001b7202 */ /* 0x000fe20000000f00 */
[----:B------:R-:W-:Y:S01]  /*1cdc0*/  HMMA.16816.F32.BF16 R148, R128, R150, R16 ;  /* 0x000000968094723c */ /* 0x000fe20000041810 */
[----:B------:R-:W1:Y:S01]  /*1cdd0*/  LDSM.16.MT88.4 R16, [R216+0x13000] ;  /* 0x01300000d810783b */ /* 0x000e620000004200 */
[----:B------:R-:W-:-:S04]  /*1cde0*/  MOV R30, R183 ;  /* 0x000000b7001e7202 */ /* 0x000fc80000000f00 */
[----:B------:R-:W-:Y:S01]  /*1cdf0*/  HMMA.16816.F32.BF16 R136, R128, R176, R132 ;  /* 0x000000b08088723c */ /* 0x000fe20000041884 */
[----:B------:R-:W-:-:S05]  /*1ce00*/  MOV R31, R182 ;  /* 0x000000b6001f7202 */ /* 0x000fca0000000f00 */
[C---:B------:R-:W-:Y:S06]  /*1ce10*/  HMMA.16816.F32.BF16 R132, R128.reuse, R178, R32 ;  /* 0x000000b28084723c */ /* 0x040fec0000041820 */
[----:B---3--:R-:W-:Y:S07]  /*1ce20*/  HMMA.16816.F32.BF16 R176, R128, R12, R48 ;  /* 0x0000000c80b0723c */ /* 0x008fee0000041830 */
[----:B------:R-:W-:-:S02]  /*1ce30*/  MOV R12, R26 ;  /* 0x0000001a000c7202 */ /* 0x000fc40000000f00 */
[----:B------:R-:W-:Y:S01]  /*1ce40*/  MOV R13, R27 ;  /* 0x0000001b000d7202 */ /* 0x000fe20000000f00 */
[C---:B------:R-:W-:Y:S01]  /*1ce50*/  HMMA.16816.F32.BF16 R180, R128.reuse, R172, R40 ;  /* 0x000000ac80b4723c */ /* 0x040fe20000041828 */
[----:B------:R-:W2:Y:S05]  /*1ce60*/  LDSM.16.MT88.4 R24, [R220+0x15000] ;  /* 0x01500000dc18783b */ /* 0x000eaa0000004200 */
[C---:B------:R-:W-:Y:S01]  /*1ce70*/  HMMA.16816.F32.BF16 R40, R128.reuse, R174, R36 ;  /* 0x000000ae8028723c */ /* 0x040fe20000041824 */
[----:B------:R-:W3:Y:S05]  /*1ce80*/  LDSM.16.MT88.4 R36, [R218+0x15000] ;  /* 0x01500000da24783b */ /* 0x000eea0000004200 */
[C---:B------:R-:W-:Y:S06]  /*1ce90*/  HMMA.16816.F32.BF16 R48, R128.reuse, R14, R44 ;  /* 0x0000000e8030723c */ /* 0x040fec000004182c */
[----:B-1----:R-:W-:Y:S01]  /*1cea0*/  HMMA.16816.F32.BF16 R32, R128, R16, R64 ;  /* 0x000000108020723c */ /* 0x002fe20000041840 */
[----:B------:R-:W-:-:S02]  /*1ceb0*/  MOV R15, R28 ;  /* 0x0000001c000f7202 */ /* 0x000fc40000000f00 */
[----:B------:R-:W-:Y:S02]  /*1cec0*/  MOV R44, R20 ;  /* 0x00000014002c7202 */ /* 0x000fe40000000f00 */
[----:B------:R-:W-:Y:S01]  /*1ced0*/  MOV R45, R21 ;  /* 0x00000015002d7202 */ /* 0x000fe20000000f00 */
[----:B------:R-:W-:Y:S01]  /*1cee0*/  HMMA.16816.F32.BF16 R64, R128, R18, R60 ;  /* 0x000000128040723c */ /* 0x000fe2000004183c */
[----:B------:R-:W-:Y:S01]  /*1cef0*/  MOV R46, R22 ;  /* 0x00000016002e7202 */ /* 0x000fe20000000f00 */
[----:B------:R-:W-:Y:S01]  /*1cf00*/  LDSM.16.MT88.4 R16, [R216+0x15000] ;  /* 0x01500000d810783b */ /* 0x000fe20000004200 */
[----:B------:R-:W-:-:S03]  /*1cf10*/  MOV R47, R23 ;  /* 0x00000017002f7202 */ /* 0x000fc60000000f00 */
[----:B------:R-:W1:Y:S01]  /*1cf20*/  LDSM.16.MT88.4 R20, [R217+0x15000] ;  /* 0x01500000d914783b */ /* 0x000e620000004200 */
[----:B------:R-:W-:Y:S02]  /*1cf30*/  MOV R63, R29 ;  /* 0x0000001d003f7202 */ /* 0x000fe40000000f00 */
[----:B------:R-:W-:Y:S02]  /*1cf40*/  MOV R62, R30 ;  /* 0x0000001e003e7202 */ /* 0x000fe40000000f00 */
[----:B------:R-:W-:Y:S01]  /*1cf50*/  MOV R61, R31 ;  /* 0x0000001f003d7202 */ /* 0x000fe20000000f00 */
[C---:B------:R-:W-:Y:S06]  /*1cf60*/  HMMA.16816.F32.BF16 R172, R128.reuse, R8, R56 ;  /* 0x0000000880ac723c */ /* 0x040fec0000041838 */
[C---:B--2---:R-:W-:Y:S06]  /*1cf70*/  HMMA.16816.F32.BF16 R28, R128.reuse, R24, R72 ;  /* 0x00000018801c723c */ /* 0x044fec0000041848 */
[C---:B------:R-:W-:Y:S06]  /*1cf80*/  HMMA.16816.F32.BF16 R72, R128.reuse, R26, R68 ;  /* 0x0000001a8048723c */ /* 0x040fec0000041844 */
[----:B------:R-:W-:Y:S01]  /*1cf90*/  HMMA.16816.F32.BF16 R56, R128, R10, R52 ;  /* 0x0000000a8038723c */ /* 0x000fe20000041834 */
[----:B------:R-:W-:Y:S01]  /*1cfa0*/  MOV R71, R15 ;  /* 0x0000000f00477202 */ /* 0x000fe20000000f00 */
[----:B------:R-:W-:Y:S01]  /*1cfb0*/  LDSM.16.MT88.4 R8, [R217+0x17000] ;  /* 0x01700000d908783b */ /* 0x000fe20000004200 */
[----:B------:R-:W-:-:S02]  /*1cfc0*/  MOV R69, R12 ;  /* 0x0000000c00457202 */ /* 0x000fc40000000f00 */
[----:B------:R-:W-:Y:S01]  /*1cfd0*/  MOV R68, R13 ;  /* 0x0000000d00447202 */ /* 0x000fe20000000f00 */
[C---:B---3--:R-:W-:Y:S01]  /*1cfe0*/  HMMA.16816.F32.BF16 R24, R128.reuse, R36, R80 ;  /* 0x000000248018723c */ /* 0x048fe20000041850 */
[----:B------:R-:W2:Y:S04]  /*1cff0*/  LDSM.16.MT88.4 R12, [R220+0x17000] ;  /* 0x01700000dc0c783b */ /* 0x000ea80000004200 */
[----:B------:R-:W-:Y:S01]  /*1d000*/  LDSM.16.MT88.4 R52, [R218+0x17000] ;  /* 0x01700000da34783b */ /* 0x000fe20000004200 */
[----:B------:R-:W-:Y:S03]  /*1d010*/  HMMA.16816.F32.BF16 R80, R128, R38, R76 ;  /* 0x000000268050723c */ /* 0x000fe6000004184c */
[----:B------:R-:W3:Y:S01]  /*1d020*/  LDSM.16.MT88.4 R36, [R216+0x17000] ;  /* 0x01700000d824783b */ /* 0x000ee20000004200 */
[----:B------:R-:W-:-:S03]  /*1d030*/  MOV R70, R44 ;  /* 0x0000002c00467202 */ /* 0x000fc60000000f00 */
[----:B------:R-:W-:Y:S02]  /*1d040*/  MOV R77, R45 ;  /* 0x0000002d004d7202 */ /* 0x000fe40000000f00 */
[----:B------:R-:W-:Y:S02]  /*1d050*/  MOV R78, R46 ;  /* 0x0000002e004e7202 */ /* 0x000fe40000000f00 */
[----:B------:R-:W-:Y:S02]  /*1d060*/  MOV R79, R47 ;  /* 0x0000002f004f7202 */ /* 0x000fe40000000f00 */
[----:B------:R-:W4:Y:S01]  /*1d070*/  LDSM.16.MT88.4 R44, [R220+0x11800] ;  /* 0x01180000dc2c783b */ /* 0x000f220000004200 */
        /* <DEDUP_REMOVED lines=8> */
[----:B------:R-:W-:Y:S08]  /*1d100*/  MUFU.EX2 R197, R197 ;  /* 0x000000c500c57308 */ /* 0x000ff00000000800 */
[----:B------:R-:W4:Y:S08]  /*1d110*/  MUFU.EX2 R198, R198 ;  /* 0x000000c600c67308 */ /* 0x000f300000000800 */
[----:B------:R-:W-:Y:S08]  /*1d120*/  MUFU.EX2 R194, R60 ;  /* 0x0000003c00c27308 */ /* 0x000ff00000000800 */
[----:B------:R-:W-:Y:S08]  /*1d130*/  MUFU.EX2 R196, R196 ;  /* 0x000000c400c47308 */ /* 0x000ff00000000800 */
[----:B------:R-:W-:Y:S08]  /*1d140*/  MUFU.EX2 R195, R195 ;  /* 0x000000c300c37308 */ /* 0x000ff00000000800 */
[----:B------:R-:W4:Y:S08]  /*1d150*/  MUFU.EX2 R246, R246 ;  /* 0x000000f600f67308 */ /* 0x000f300000000800 */
[----:B------:R-:W-:Y:S08]  /*1d160*/  MUFU.EX2 R190, R190 ;  /* 0x000000be00be7308 */ /* 0x000ff00000000800 */
[----:B------:R-:W4:Y:S01]  /*1d170*/  MUFU.EX2 R189, R189 ;  /* 0x000000bd00bd7308 */ /* 0x000f220000000800 */
[C---:B-1----:R-:W-:Y:S06]  /*1d180*/  HMMA.16816.F32.BF16 R84, R128.reuse, R20, R84 ;  /* 0x000000148054723c */ /* 0x042fec0000041854 */
[C---:B------:R-:W-:Y:S06]  /*1d190*/  HMMA.16816.F32.BF16 R20, R128.reuse, R22, R92 ;  /* 0x000000168014723c */ /* 0x040fec000004185c */
[C---:B------:R-:W-:Y:S06]  /*1d1a0*/  HMMA.16816.F32.BF16 R92, R128.reuse, R16, R88 ;  /* 0x00000010805c723c */ /* 0x040fec0000041858 */
[C---:B------:R-:W-:Y:S06]  /*1d1b0*/  HMMA.16816.F32.BF16 R16, R128.reuse, R18, R100 ;  /* 0x000000128010723c */ /* 0x040fec0000041864 */
[C---:B--2---:R-:W-:Y:S06]  /*1d1c0*/  HMMA.16816.F32.BF16 R100, R128.reuse, R12, R96 ;  /* 0x0000000c8064723c */ /* 0x044fec0000041860 */
[C---:B------:R-:W-:Y:S06]  /*1d1d0*/  HMMA.16816.F32.BF16 R104, R128.reuse, R14, R104 ;  /* 0x0000000e8068723c */ /* 0x040fec0000041868 */
[C---:B------:R-:W-:Y:S06]  /*1d1e0*/  HMMA.16816.F32.BF16 R116, R128.reuse, R8, R116 ;  /* 0x000000088074723c */ /* 0x040fec0000041874 */
[C---:B---3--:R-:W-:Y:S01]  /*1d1f0*/  HMMA.16816.F32.BF16 R4, R128.reuse, R38, R4 ;  /* 0x000000268004723c */ /* 0x048fe20000041804 */
[----:B------:R-:W-:Y:S01]  /*1d200*/  MOV R192, R78 ;  /* 0x0000004e00c07202 */ /* 0x000fe20000000f00 */
[----:B------:R-:W-:Y:S04]  /*1d210*/  LDSM.16.MT88.4 R96, [R216+0x15800] ;  /* 0x01580000d860783b */ /* 0x000fe80000004200 */
[C---:B------:R-:W-:Y:S06]  /*1d220*/  HMMA.16816.F32.BF16 R12, R128.reuse, R52, R112 ;  /* 0x00000034800c723c */ /* 0x040fec0000041870 */
[C---:B------:R-:W-:Y:S06]  /*1d230*/  HMMA.16816.F32.BF16 R8, R128.reuse, R10, R124 ;  /* 0x0000000a8008723c */ /* 0x040fec000004187c */
[C---:B------:R-:W-:Y:S01]  /*1d240*/  HMMA.16816.F32.BF16 R112, R128.reuse, R54, R108 ;  /* 0x000000368070723c */ /* 0x040fe2000004186c */
[----:B------:R-:W-:Y:S01]  /*1d250*/  MOV R193, R79 ;  /* 0x0000004f00c17202 */ /* 0x000fe20000000f00 */
[----:B------:R-:W1:Y:S04]  /*1d260*/  LDSM.16.MT88.4 R52, [R218+0x11800] ;  /* 0x01180000da34783b */ /* 0x000e680000004200 */
[----:B------:R-:W-:Y:S01]  /*1d270*/  HMMA.16816.F32.BF16 R124, R128, R36, R120 ;  /* 0x00000024807c723c */ /* 0x000fe20000041878 */
[----:B------:R-:W-:Y:S01]  /*1d280*/  MOV R78, R61 ;  /* 0x0000003d004e7202 */ /* 0x000fe20000000f00 */
[----:B------:R-:W2:Y:S01]  /*1d290*/  LDSM.16.MT88.4 R36, [R216+0x11800] ;  /* 0x01180000d824783b */ /* 0x000ea20000004200 */
[----:B------:R-:W-:-:S02]  /*1d2a0*/  MOV R79, R62 ;  /* 0x0000003e004f7202 */ /* 0x000fc40000000f00 */
[----:B------:R-:W-:Y:S01]  /*1d2b0*/  MOV R89, R63 ;  /* 0x0000003f00597202 */ /* 0x000fe20000000f00 */
[----:B------:R-:W-:Y:S01]  /*1d2c0*/  LDSM.16.MT88.4 R108, [R218+0x15800] ;  /* 0x01580000da6c783b */ /* 0x000fe20000004200 */
[----:B----4-:R-:W-:Y:S02]  /*1d2d0*/  F2FP.BF16.F32.PACK_AB R128, R198, R197 ;  /* 0x000000c5c680723e */ /* 0x010fe400000010ff */
[----:B------:R-:W-:Y:S01]  /*1d2e0*/  F2FP.BF16.F32.PACK_AB R129, R246, R195 ;  /* 0x000000c3f681723e */ /* 0x000fe200000010ff */
[----:B------:R-:W3:Y:S01]  /*1d2f0*/  LDSM.16.MT88.4 R60, [R217+0x11800] ;  /* 0x01180000d93c783b */ /* 0x000ee20000004200 */
[----:B------:R-:W-:Y:S02]  /*1d300*/  F2FP.BF16.F32.PACK_AB R130, R196, R194 ;  /* 0x000000c2c482723e */ /* 0x000fe400000010ff */
[----:B------:R-:W-:Y:S01]  /*1d310*/  F2FP.BF16.F32.PACK_AB R131, R189, R190 ;  /* 0x000000bebd83723e */ /* 0x000fe200000010ff */
[----:B------:R-:W-:Y:S06]  /*1d320*/  LDSM.16.MT88.4 R120, [R217+0x17800] ;  /* 0x01780000d978783b */ /* 0x000fec0000004200 */
[C---:B------:R-:W-:Y:S06]  /*1d330*/  HMMA.16816.F32.BF16 R160, R128.reuse, R44, R160 ;  /* 0x0000002c80a0723c */ /* 0x040fec00000418a0 */
[----:B------:R-:W-:Y:S01]  /*1d340*/  HMMA.16816.F32.BF16 R156, R128, R46, R156 ;  /* 0x0000002e809c723c */ /* 0x000fe2000004189c */
[----:B------:R-:W4:Y:S01]  /*1d350*/  LDSM.16.MT88.4 R44, [R220+0x13800] ;  /* 0x01380000dc2c783b */ /* 0x000f220000004200 */
[----:B------:R-:W-:-:S02]  /*1d360*/  MOV R191, R77 ;  /* 0x0000004d00bf7202 */ /* 0x000fc40000000f00 */
[----:B------:R-:W-:Y:S02]  /*1d370*/  MOV R76, R70 ;  /* 0x00000046004c7202 */ /* 0x000fe40000000f00 */
[----:B------:R-:W-:Y:S02]  /*1d380*/  MOV R77, R71 ;  /* 0x00000047004d7202 */ /* 0x000fe40000000f00 */
[----:B------:R-:W-:Y:S01]  /*1d390*/  MOV R91, R68 ;  /* 0x00000044005b7202 */ /* 0x000fe20000000f00 */
[C---:B-1----:R-:W-:Y:S01]  /*1d3a0*/  HMMA.16816.F32.BF16 R152, R128.reuse, R52, R152 ;  /* 0x000000348098723c */ /* 0x042fe20000041898 */
[----:B------:R-:W-:Y:S02]  /*1d3b0*/  MOV R90, R69 ;  /* 0x00000045005a7202 */ /* 0x000fe40000000f00 */
[----:B------:R-:W-:Y:S03]  /*1d3c0*/  LDSM.16.MT88.4 R68, [R216+0x13800] ;  /* 0x01380000d844783b */ /* 0x000fe60000004200 */
[C---:B------:R-:W-:Y:S01]  /*1d3d0*/  HMMA.16816.F32.BF16 R148, R128.reuse, R54, R148 ;  /* 0x000000368094723c */ /* 0x040fe20000041894 */
[----:B------:R-:W1:Y:S05]  /*1d3e0*/  LDSM.16.MT88.4 R52, [R218+0x13800] ;  /* 0x01380000da34783b */ /* 0x000e6a0000004200 */
[C---:B--2---:R-:W-:Y:S06]  /*1d3f0*/  HMMA.16816.F32.BF16 R136, R128.reuse, R36, R136 ;  /* 0x000000248088723c */ /* 0x044fec0000041888 */
[C---:B---3--:R-:W-:Y:S06]  /*1d400*/  HMMA.16816.F32.BF16 R144, R128.reuse, R60, R144 ;  /* 0x0000003c8090723c */ /* 0x048fec0000041890 */
[C---:B------:R-:W-:Y:S01]  /*1d410*/  HMMA.16816.F32.BF16 R140, R128.reuse, R62, R140 ;  /* 0x0000003e808c723c */ /* 0x040fe2000004188c */
[----:B------:R-:W2:Y:S05]  /*1d420*/  LDSM.16.MT88.4 R60, [R217+0x13800] ;  /* 0x01380000d93c783b */ /* 0x000eaa0000004200 */
[C---:B------:R-:W-:Y:S06]  /*1d430*/  HMMA.16816.F32.BF16 R132, R128.reuse, R38, R132 ;  /* 0x000000268084723c */ /* 0x040fec0000041884 */
[----:B----4-:R-:W-:Y:S07]  /*1d440*/  HMMA.16816.F32.BF16 R36, R128, R44, R180 ;  /* 0x0000002c8024723c */ /* 0x010fee00000418b4 */
[----:B------:R-:W-:-:S02]  /*1d450*/  MOV R183, R76 ;  /* 0x0000004c00b77202 */ /* 0x000fc40000000f00 */
[----:B------:R-:W-:Y:S02]  /*1d460*/  MOV R182, R77 ;  /* 0x0000004d00b67202 */ /* 0x000fe40000000f00 */
[----:B------:R-:W-:Y:S02]  /*1d470*/  MOV R181, R78 ;  /* 0x0000004e00b57202 */ /* 0x000fe40000000f00 */
[----:B------:R-:W-:Y:S02]  /*1d480*/  MOV R180, R79 ;  /* 0x0000004f00b47202 */ /* 0x000fe40000000f00 */
[----:B------:R-:W3:Y:S01]  /*1d490*/  LDSM.16.MT88.4 R76, [R220+0x15800] ;  /* 0x01580000dc4c783b */ /* 0x000ee20000004200 */
[----:B------:R-:W-:Y:S01]  /*1d4a0*/  HMMA.16816.F32.BF16 R40, R128, R46, R40 ;  /* 0x0000002e8028723c */ /* 0x000fe20000041828 */
[----:B------:R-:W-:Y:S01]  /*1d4b0*/  FFMA.FTZ R164, R249, R164, R188 ;  /* 0x000000a4f9a47223 */ /* 0x000fe200000100bc */
[----:B------:R-:W-:-:S04]  /*1d4c0*/  FFMA.FTZ R3, R247, R3, R170 ;  /* 0x00000003f7037223 */ /* 0x000fc800000100aa */
[C---:B-1----:R-:W-:Y:S06]  /*1d4d0*/  HMMA.16816.F32.BF16 R44, R128.reuse, R52, R176 ;  /* 0x00000034802c723c */ /* 0x042fec00000418b0 */
[----:B------:R-:W-:Y:S01]  /*1d4e0*/  HMMA.16816.F32.BF16 R48, R128, R54, R48 ;  /* 0x000000368030723c */ /* 0x000fe20000041830 */
[----:B------:R-:W-:Y:S02]  /*1d4f0*/  MOV R179, R89 ;  /* 0x0000005900b37202 */ /* 0x000fe40000000f00 */
[----:B------:R-:W-:-:S03]  /*1d500*/  MOV R178, R90 ;  /* 0x0000005a00b27202 */ /* 0x000fc60000000f00 */
[C---:B--2---:R-:W-:Y:S01]  /*1d510*/  HMMA.16816.F32.BF16 R52, R128.reuse, R60, R172 ;  /* 0x0000003c8034723c */ /* 0x044fe200000418ac */
[----:B------:R-:W-:Y:S02]  /*1d520*/  MOV R177, R91 ;  /* 0x0000005b00b17202 */ /* 0x000fe40000000f00 */
[----:B------:R-:W1:Y:S03]  /*1d530*/  LDSM.16.MT88.4 R88, [R217+0x15800] ;  /* 0x01580000d958783b */ /* 0x000e660000004200 */
[C---:B------:R-:W-:Y:S06]  /*1d540*/  HMMA.16816.F32.BF16 R56, R128.reuse, R62, R56 ;  /* 0x0000003e8038723c */ /* 0x040fec0000041838 */
[C---:B------:R-:W-:Y:S06]  /*1d550*/  HMMA.16816.F32.BF16 R60, R128.reuse, R68, R32 ;  /* 0x00000044803c723c */ /* 0x040fec0000041820 */
[----:B------:R-:W-:Y:S01]  /*1d560*/  HMMA.16816.F32.BF16 R64, R128, R70, R64 ;  /* 0x000000468040723c */ /* 0x000fe20000041840 */
[----:B------:R-:W-:-:S05]  /*1d570*/  FADD.FTZ R171, R171, R164 ;  /* 0x000000a4abab7221 */ /* 0x000fca0000010000 */
[C---:B---3--:R-:W-:Y:S01]  /*1d580*/  HMMA.16816.F32.BF16 R68, R128.reuse, R76, R28 ;  /* 0x0000004c8044723c */ /* 0x048fe2000004181c */
[----:B------:R-:W2:Y:S05]  /*1d590*/  LDSM.16.MT88.4 R28, [R220+0x17800] ;  /* 0x01780000dc1c783b */ /* 0x000eaa0000004200 */
[----:B------:R-:W-:Y:S01]  /*1d5a0*/  HMMA.16816.F32.BF16 R72, R128, R78, R72 ;  /* 0x0000004e8048723c */ /* 0x000fe20000041848 */
[----:B------:R-:W-:-:S05]  /*1d5b0*/  FADD.FTZ R3, R2, R3 ;  /* 0x0000000302037221 */ /* 0x000fca0000010000 */
[C---:B------:R-:W-:Y:S06]  /*1d5c0*/  HMMA.16816.F32.BF16 R92, R128.reuse, R96, R92 ;  /* 0x00000060805c723c */ /* 0x040fec000004185c */
[C---:B------:R-:W-:Y:S01]  /*1d5d0*/  HMMA.16816.F32.BF16 R76, R128.reuse, R108, R24 ;  /* 0x0000006c804c723c */ /* 0x040fe20000041818 */
[----:B------:R-:W3:Y:S05]  /*1d5e0*/  LDSM.16.MT88.4 R24, [R218+0x17800] ;  /* 0x01780000da18783b */ /* 0x000eea0000004200 */
        /* <DEDUP_REMOVED lines=21> */
[----:B-1----:R-:W-:Y:S01]  /*1d740*/  HMMA.16816.F32.BF16 R84, R128, R88, R84 ;  /* 0x000000588054723c */ /* 0x002fe20000041854 */
[----:B------:R-:W-:Y:S01]  /*1d750*/  FADD.FTZ R0, R192, R0 ;  /* 0x00000000c0007221 */ /* 0x000fe20000010000 */
[----:B------:R-:W-:-:S04]  /*1d760*/  FADD.FTZ R2, R191, R2 ;  /* 0x00000002bf027221 */ /* 0x000fc80000010000 */
[C---:B------:R-:W-:Y:S06]  /*1d770*/  HMMA.16816.F32.BF16 R116, R128.reuse, R120, R116 ;  /* 0x000000788074723c */ /* 0x040fec0000041874 */
[C---:B------:R-:W-:Y:S06]  /*1d780*/  HMMA.16816.F32.BF16 R88, R128.reuse, R90, R20 ;  /* 0x0000005a8058723c */ /* 0x040fec0000041814 */
[C---:B--2---:R-:W-:Y:S06]  /*1d790*/  HMMA.16816.F32.BF16 R100, R128.reuse, R28, R100 ;  /* 0x0000001c8064723c */ /* 0x044fec0000041864 */
[C---:B------:R-:W-:Y:S06]  /*1d7a0*/  HMMA.16816.F32.BF16 R104, R128.reuse, R30, R104 ;  /* 0x0000001e8068723c */ /* 0x040fec0000041868 */
[C---:B---3--:R-:W-:Y:S06]  /*1d7b0*/  HMMA.16816.F32.BF16 R108, R128.reuse, R24, R12 ;  /* 0x00000018806c723c */ /* 0x048fec000004180c */
[C---:B------:R-:W-:Y:S06]  /*1d7c0*/  HMMA.16816.F32.BF16 R112, R128.reuse, R26, R112 ;  /* 0x0000001a8070723c */ /* 0x040fec0000041870 */
[C---:B------:R-:W-:Y:S06]  /*1d7d0*/  HMMA.16816.F32.BF16 R120, R128.reuse, R122, R8 ;  /* 0x0000007a8078723c */ /* 0x040fec0000041808 */
[C---:B----4-:R-:W-:Y:S06]  /*1d7e0*/  HMMA.16816.F32.BF16 R124, R128.reuse, R16, R124 ;  /* 0x00000010807c723c */ /* 0x050fec000004187c */
[----:B------:R-:W-:Y:S01]  /*1d7f0*/  HMMA.16816.F32.BF16 R128, R128, R18, R4 ;  /* 0x000000128080723c */ /* 0x000fe20000041804 */
[----:B------:R-:W-:Y:S01]  /*1d800*/  FADD.FTZ R197, R197, R0 ;  /* 0x00000000c5c57221 */ /* 0x000fe20000010000 */
[----:B------:R-:W-:-:S03]  /*1d810*/  FADD.FTZ R195, R195, R2 ;  /* 0x00000002c3c37221 */ /* 0x000fc60000010000 */
[----:B------:R-:W-:Y:S01]  /*1d820*/  FADD.FTZ R197, R198, R197 ;  /* 0x000000c5c6c57221 */ /* 0x000fe20000010000 */
[----:B------:R-:W-:-:S03]  /*1d830*/  FADD.FTZ R195, R246, R195 ;  /* 0x000000c3f6c37221 */ /* 0x000fc60000010000 */
[----:B------:R-:W-:Y:S01]  /*1d840*/  FADD.FTZ R197, R194, R197 ;  /* 0x000000c5c2c57221 */ /* 0x000fe20000010000 */
[----:B------:R-:W-:Y:S01]  /*1d850*/  FADD.FTZ R190, R190, R195 ;  /* 0x000000c3bebe7221 */ /* 0x000fe20000010000 */
[----:B------:R-:W-:Y:S02]  /*1d860*/  MOV R3, R185 ;  /* 0x000000b900037202 */ /* 0x000fe40000000f00 */
[----:B------:R-:W-:Y:S01]  /*1d870*/  FADD.FTZ R249, R196, R197 ;  /* 0x000000c5c4f97221 */ /* 0x000fe20000010000 */
[----:B------:R-:W-:Y:S01]  /*1d880*/  FADD.FTZ R247, R189, R190 ;  /* 0x000000bebdf77221 */ /* 0x000fe20000010000 */
[----:B------:R-:W-:-:S09]  /*1d890*/  MOV R164, R186 ;  /* 0x000000ba00a47202 */ /* 0x000fd20000000f00 */
.L_x_8079:
[----:B------:R-:W-:Y:S05]  /*1d8a0*/  @!P1 BRA `(.L_x_8088) ;  /* 0x0000004400d49947 */ /* 0x000fea0003800000 */
[C---:B------:R-:W-:Y:S01]  /*1d8b0*/  SHF.L.U64.HI R246, R168.reuse, 0x5, R169 ;  /* 0x00000005a8f67819 */ /* 0x040fe200000102a9 */
[----:B------:R-:W-:Y:S01]  /*1d8c0*/  IMAD.SHL.U32 R245, R168, 0x20, RZ ;  /* 0x00000020a8f57824 */ /* 0x000fe200078e00ff */
[C---:B------:R-:W-:Y:S01]  /*1d8d0*/  SHF.L.U64.HI R248, R166.reuse, 0x5, R167 ;  /* 0x00000005a6f87819 */ /* 0x040fe200000102a7 */
[----:B------:R-:W-:Y:S01]  /*1d8e0*/  IMAD.SHL.U32 R251, R166, 0x20, RZ ;  /* 0x00000020a6fb7824 */ /* 0x000fe200078e00ff */
[----:B------:R-:W-:Y:S01]  /*1d8f0*/  MOV R2, R3 ;  /* 0x0000000300027202 */ /* 0x000fe20000000f00 */
[----:B------:R-:W-:-:S07]  /*1d900*/  IMAD.MOV.U32 R0, RZ, RZ, R164 ;  /* 0x000000ffff007224 */ /* 0x000fce00078e00a4 */
.L_x_8097:
        /* <DEDUP_REMOVED lines=82> */
.L_x_8090:
[----:B-1----:R-:W-:Y:S02]  /*1de30*/  R2UR UR4, R166 ;  /* 0x00000000a60472ca */ /* 0x002fe400000e0000 */
[----:B------:R-:W-:Y:S11]  /*1de40*/  R2UR UR5, R167 ;  /* 0x00000000a70572ca */ /* 0x000ff600000e0000 */
[----:B------:R-:W-:Y:S02]  /*1de50*/  @!UPT UIADD3 URZ, URZ, URZ, URZ ;  /* 0x0000003f3f3ff290 */ /* 0x000fe4000fffe03f */
[----:B--2---:R-:W2:Y:S02]  /*1de60*/  LD.E R10, desc[UR4][R164.64+0x40] ;  /* 0x00004004a40a7980 */ /* 0x004ea4000c101900 */
[----:B--2---:R-:W-:Y:S05]  /*1de70*/  IMAD.U32 R10, R10, -0x40, RZ ;  /* 0xffffffc00a0a7824 */ /* 0x004fea00078e00ff */
[----:B------:R-:W-:Y:S02]  /*1de80*/  SHF.R.S32.HI R5, RZ, 0x1f, R10 ;  /* 0x0000001fff057819 */ /* 0x000fe4000001140a */
.L_x_8091:
[----:B------:R-:W-:Y:S05]  /*1de90*/  BSYNC B0 ;  /* 0x0000000000007941 */ /* 0x000fea0003800000 */
.L_x_8089:
        /* <DEDUP_REMOVED lines=350> */
.L_x_8095:
[----:B------:R-:W-:Y:S02]  /*1f480*/  R2UR UR4, R166 ;  /* 0x00000000a60472ca */ /* 0x000fe400000e0000 */
[----:B------:R-:W-:Y:S11]  /*1f490*/  R2UR UR5, R167 ;  /* 0x00000000a70572ca */ /* 0x000ff600000e0000 */
[----:B------:R-:W-:Y:S02]  /*1f4a0*/  @!UPT UIADD3 URZ, URZ, URZ, URZ ;  /* 0x0000003f3f3ff290 */ /* 0x000fe4000fffe03f */
[----:B------:R-:W2:Y:S02]  /*1f4b0*/  LD.E R176, desc[UR4][R164.64+0x38] ;  /* 0x00003804a4b07980 */ /* 0x000ea4000c101900 */
[----:B--2---:R-:W-:Y:S05]  /*1f4c0*/  IMAD.U32 R176, R176, -0x40, RZ ;  /* 0xffffffc0b0b07824 */ /* 0x004fea00078e00ff */
[----:B------:R-:W-:Y:S02]  /*1f4d0*/  SHF.R.S32.HI R169, RZ, 0x1f, R176 ;  /* 0x0000001fffa97819 */ /* 0x000fe400000114b0 */
.L_x_8096:
[----:B------:R-:W-:Y:S05]  /*1f4e0*/  BSYNC B0 ;  /* 0x0000000000007941 */ /* 0x000fea0003800000 */
.L_x_8094:
        /* <DEDUP_REMOVED lines=52> */
.L_x_8093:
[----:B------:R-:W-:Y:S05]  /*1f830*/  BSYNC B1 ;  /* 0x0000000000017941 */ /* 0x000fea0003800000 */
.L_x_8092:
        /* <DEDUP_REMOVED lines=8> */
[C---:B------:R-:W-:Y:S02]  /*1f8c0*/  ISETP.GE.AND P6, PT, R3.reuse, R244, PT ;  /* 0x000000f40300720c */ /* 0x040fe40003fc6270 */
[C---:B-1----:R-:W-:Y:S02]  /*1f8d0*/  IADD3 R171, R3.reuse, 0x1, RZ ;  /* 0x0000000103ab7810 */ /* 0x042fe40007ffe0ff */
[CC--:B------:R-:W-:Y:S02]  /*1f8e0*/  ISETP.GE.OR P6, PT, R3.reuse, R243.reuse, !P6 ;  /* 0x000000f30300720c */ /* 0x0c0fe400077c6670 */
[C---:B------:R-:W-:Y:S02]  /*1f8f0*/  IADD3 R169, R3.reuse, 0x8, RZ ;  /* 0x0000000803a97810 */ /* 0x040fe40007ffe0ff */
[----:B------:R-:W-:Y:S02]  /*1f900*/  IADD3 R175, R3, 0x9, RZ ;  /* 0x0000000903af7810 */ /* 0x000fe40007ffe0ff */
[----:B------:R-:W-:Y:S02]  /*1f910*/  FSEL R181, R4, -INF , !P6 ;  /* 0xff80000004b57808 */ /* 0x000fe40007000000 */
[----:B------:R-:W-:Y:S02]  /*1f920*/  ISETP.GE.AND P1, PT, R171, R242, PT ;  /* 0x000000f2ab00720c */ /* 0x000fe40003f26270 */
[-C--:B------:R-:W-:Y:S02]  /*1f930*/  ISETP.GE.AND P4, PT, R169, R244.reuse, PT ;  /* 0x000000f4a900720c */ /* 0x080fe40003f86270 */
[C---:B------:R-:W-:Y:S02]  /*1f940*/  ISETP.GE.AND P3, PT, R175.reuse, R244, PT ;  /* 0x000000f4af00720c */ /* 0x040fe40003f66270 */
[----:B------:R-:W-:Y:S02]  /*1f950*/  ISETP.GE.AND P6, PT, R175, R242, PT ;  /* 0x000000f2af00720c */ /* 0x000fe40003fc6270 */
[-C--:B------:R-:W-:Y:S02]  /*1f960*/  ISETP.GE.OR P1, PT, R171, R240.reuse, !P1 ;  /* 0x000000f0ab00720c */ /* 0x080fe40004f26670 */
[-C--:B------:R-:W-:Y:S02]  /*1f970*/  ISETP.GE.OR P4, PT, R169, R243.reuse, !P4 ;  /* 0x000000f3a900720c */ /* 0x080fe40006786670 */
[C---:B------:R-:W-:Y:S02]  /*1f980*/  ISETP.GE.OR P6, PT, R175.reuse, R240, !P6 ;  /* 0x000000f0af00720c */ /* 0x040fe400077c6670 */
[-C--:B------:R-:W-:Y:S02]  /*1f990*/  ISETP.GE.OR P3, PT, R175, R243.reuse, !P3 ;  /* 0x000000f3af00720c */ /* 0x080fe40005f66670 */
[----:B------:R-:W-:Y:S02]  /*1f9a0*/  IADD3 R175, R3, 0x11, RZ ;  /* 0x0000001103af7810 */ /* 0x000fe40007ffe0ff */
[----:B------:R-:W-:Y:S02]  /*1f9b0*/  ISETP.GE.AND P0, PT, R171, R244, PT ;  /* 0x000000f4ab00720c */ /* 0x000fe40003f06270 */
[----:B------:R-:W-:Y:S02]  /*1f9c0*/  FSEL R7, R7, -INF , !P1 ;  /* 0xff80000007077808 */ /* 0x000fe40004800000 */
[----:B------:R-:W-:Y:S02]  /*1f9d0*/  FSEL R183, R8, -INF , !P4 ;  /* 0xff80000008b77808 */ /* 0x000fe40006000000 */
[----:B------:R-:W-:Y:S02]  /*1f9e0*/  ISETP.GE.AND P5, PT, R3, R242, PT ;  /* 0x000000f20300720c */ /* 0x000fe40003fa6270 */
[C---:B------:R-:W-:Y:S02]  /*1f9f0*/  ISETP.GE.AND P1, PT, R175.reuse, R244, PT ;  /* 0x000000f4af00720c */ /* 0x040fe40003f26270 */
[-C--:B------:R-:W-:Y:S02]  /*1fa00*/  ISETP.GE.AND P4, PT, R175, R242.reuse, PT ;  /* 0x000000f2af00720c */ /* 0x080fe40003f86270 */
[----:B------:R-:W-:Y:S02]  /*1fa10*/  ISETP.GE.AND P2, PT, R169, R242, PT ;  /* 0x000000f2a900720c */ /* 0x000fe40003f46270 */
[-C--:B------:R-:W-:Y:S02]  /*1fa20*/  ISETP.GE.OR P0, PT, R171, R243.reuse, !P0 ;  /* 0x000000f3ab00720c */ /* 0x080fe40004706670 */
[CC--:B------:R-:W-:Y:S02]  /*1fa30*/  ISETP.GE.OR P5, PT, R3.reuse, R240.reuse, !P5 ;  /* 0x000000f00300720c */ /* 0x0c0fe40006fa6670 */
[----:B------:R-:W-:Y:S02]  /*1fa40*/  IADD3 R173, R3, 0x10, RZ ;  /* 0x0000001003ad7810 */ /* 0x000fe40007ffe0ff */
[CC--:B------:R-:W-:Y:S02]  /*1fa50*/  ISETP.GE.OR P1, PT, R175.reuse, R243.reuse, !P1 ;  /* 0x000000f3af00720c */ /* 0x0c0fe40004f26670 */
[-C--:B------:R-:W-:Y:S02]  /*1fa60*/  ISETP.GE.OR P4, PT, R175, R240.reuse, !P4 ;  /* 0x000000f0af00720c */ /* 0x080fe40006786670 */
[----:B------:R-:W-:Y:S02]  /*1fa70*/  IADD3 R175, R3, 0x19, RZ ;  /* 0x0000001903af7810 */ /* 0x000fe40007ffe0ff */
[----:B------:R-:W-:Y:S02]  /*1fa80*/  ISETP.GE.OR P2, PT, R169, R240, !P2 ;  /* 0x000000f0a900720c */ /* 0x000fe40005746670 */
[----:B------:R-:W-:Y:S02]  /*1fa90*/  FSEL R171, R5, -INF , !P0 ;  /* 0xff80000005ab7808 */ /* 0x000fe40004000000 */
[----:B------:R-:W-:Y:S02]  /*1faa0*/  FMNMX.FTZ R4, R181, R0, !PT ;  /* 0x00000000b5047209 */ /* 0x000fe40007810000 */
[----:B------:R-:W-:Y:S02]  /*1fab0*/  FSEL R169, R6, -INF , !P5 ;  /* 0xff80000006a97808 */ /* 0x000fe40006800000 */
[----:B------:R-:W-:Y:S02]  /*1fac0*/  FSEL R11, R11, -INF , !P6 ;  /* 0xff8000000b0b7808 */ /* 0x000fe40007000000 */
[C---:B------:R-:W-:Y:S02]  /*1fad0*/  ISETP.GE.AND P5, PT, R173.reuse, R244, PT ;  /* 0x000000f4ad00720c */ /* 0x040fe40003fa6270 */
[----:B------:R-:W-:Y:S02]  /*1fae0*/  ISETP.GE.AND P0, PT, R173, R242, PT ;  /* 0x000000f2ad00720c */ /* 0x000fe40003f06270 */
[----:B------:R-:W-:Y:S02]  /*1faf0*/  ISETP.GE.AND P6, PT, R175, R244, PT ;  /* 0x000000f4af00720c */ /* 0x000fe40003fc6270 */
[----:B------:R-:W-:Y:S02]  /*1fb00*/  FMNMX.FTZ R4, R171, R4, !PT ;  /* 0x00000004ab047209 */ /* 0x000fe40007810000 */
[CC--:B------:R-:W-:Y:S02]  /*1fb10*/  ISETP.GE.OR P5, PT, R173.reuse, R243.reuse, !P5 ;  /* 0x000000f3ad00720c */ /* 0x0c0fe40006fa6670 */
[----:B------:R-:W-:Y:S02]  /*1fb20*/  ISETP.GE.OR P0, PT, R173, R240, !P0 ;  /* 0x000000f0ad00720c */ /* 0x000fe40004706670 */
[----:B------:R-:W-:Y:S02]  /*1fb30*/  IADD3 R173, R3, 0x18, RZ ;  /* 0x0000001803ad7810 */ /* 0x000fe40007ffe0ff */
[-C--:B------:R-:W-:Y:S02]  /*1fb40*/  ISETP.GE.OR P6, PT, R175, R243.reuse, !P6 ;  /* 0x000000f3af00720c */ /* 0x080fe400077c6670 */
[----:B------:R-:W-:Y:S02]  /*1fb50*/  FSEL R5, R9, -INF , !P3 ;  /* 0xff80000009057808 */ /* 0x000fe40005800000 */
[----:B------:R-:W-:Y:S02]  /*1fb60*/  FMNMX.FTZ R4, R183, R4, !PT ;  /* 0x00000004b7047209 */ /* 0x000fe40007810000 */
[----:B------:R-:W-:Y:S02]  /*1fb70*/  FSEL R9, R10, -INF , !P2 ;  /* 0xff8000000a097808 */ /* 0x000fe40005000000 */
[----:B------:R-:W-:Y:S02]  /*1fb80*/  FSEL R190, R17, -INF , !P6 ;  /* 0xff80000011be7808 */ /* 0x000fe40007000000 */
[C---:B------:R-:W-:Y:S02]  /*1fb90*/  ISETP.GE.AND P3, PT, R173.reuse, R244, PT ;  /* 0x000000f4ad00720c */ /* 0x040fe40003f66270 */
[----:B------:R-:W-:Y:S02]  /*1fba0*/  ISETP.GE.AND P2, PT, R173, R242, PT ;  /* 0x000000f2ad00720c */ /* 0x000fe40003f46270 */
[----:B------:R-:W-:Y:S02]  /*1fbb0*/  FSEL R186, R12, -INF , !P5 ;  /* 0xff8000000cba7808 */ /* 0x000fe40006800000 */
[----:B------:R-:W-:Y:S02]  /*1fbc0*/  FMNMX.FTZ R17, R5, R4, !PT ;  /* 0x0000000405117209 */ /* 0x000fe40007810000 */
[----:B------:R-:W-:Y:S02]  /*1fbd0*/  FMNMX.FTZ R4, R169, R2, !PT ;  /* 0x00000002a9047209 */ /* 0x000fe40007810000 */
[C---:B------:R-:W-:Y:S02]  /*1fbe0*/  ISETP.GE.OR P3, PT, R173.reuse, R243, !P3 ;  /* 0x000000f3ad00720c */ /* 0x040fe40005f66670 */
[----:B------:R-:W-:Y:S02]  /*1fbf0*/  ISETP.GE.OR P2, PT, R173, R240, !P2 ;  /* 0x000000f0ad00720c */ /* 0x000fe40005746670 */
[----:B------:R-:W-:Y:S02]  /*1fc00*/  IADD3 R173, R3, 0x20, RZ ;  /* 0x0000002003ad7810 */ /* 0x000fe40007ffe0ff */
[----:B------:R-:W-:Y:S02]  /*1fc10*/  FSEL R195, R13, -INF , !P1 ;  /* 0xff8000000dc37808 */ /* 0x000fe40004800000 */
[----:B------:R-:W-:Y:S02]  /*1fc20*/  FMNMX.FTZ R6, R186, R17, !PT ;  /* 0x00000011ba067209 */ /* 0x000fe40007810000 */
[----:B------:R-:W-:Y:S02]  /*1fc30*/  FSEL R199, R15, -INF , !P4 ;  /* 0xff8000000fc77808 */ /* 0x000fe40006000000 */
[----:B------:R-:W-:Y:S02]  /*1fc40*/  FMNMX.FTZ R4, R7, R4, !PT ;  /* 0x0000000407047209 */ /* 0x000fe40007810000 */
[C---:B------:R-:W-:Y:S02]  /*1fc50*/  IADD3 R13, R3.reuse, 0x21, RZ ;  /* 0x00000021030d7810 */ /* 0x040fe40007ffe0ff */
[----:B------:R-:W-:Y:S02]  /*1fc60*/  IADD3 R15, R3, 0x28, RZ ;  /* 0x00000028030f7810 */ /* 0x000fe40007ffe0ff */
[----:B------:R-:W-:Y:S02]  /*1fc70*/  FSEL R188, R16, -INF , !P3 ;  /* 0xff80000010bc7808 */ /* 0x000fe40005800000 */
[----:B------:R-:W-:Y:S02]  /*1fc80*/  ISETP.GE.AND P1, PT, R173, R244, PT ;  /* 0x000000f4ad00720c */ /* 0x000fe40003f26270 */
[----:B------:R-:W-:Y:S02]  /*1fc90*/  FMNMX.FTZ R17, R195, R6, !PT ;  /* 0x00000006c3117209 */ /* 0x000fe40007810000 */
[----:B------:R-:W-:Y:S02]  /*1fca0*/  FSEL R192, R18, -INF , !P2 ;  /* 0xff80000012c07808 */ /* 0x000fe40005000000 */
[----:B------:R-:W-:Y:S02]  /*1fcb0*/  FSEL R197, R14, -INF , !P0 ;  /* 0xff8000000ec57808 */ /* 0x000fe40004000000 */
[----:B------:R-:W-:Y:S02]  /*1fcc0*/  ISETP.GE.AND P0, PT, R173, R242, PT ;  /* 0x000000f2ad00720c */ /* 0x000fe40003f06270 */
[C---:B------:R-:W-:Y:S02]  /*1fcd0*/  ISETP.GE.AND P6, PT, R15.reuse, R244, PT ;  /* 0x000000f40f00720c */ /* 0x040fe40003fc6270 */
[----:B------:R-:W-:Y:S02]  /*1fce0*/  ISETP.GE.AND P2, PT, R15, R242, PT ;  /* 0x000000f20f00720c */ /* 0x000fe40003f46270 */
[----:B------:R-:W-:Y:S02]  /*1fcf0*/  FMNMX.FTZ R4, R9, R4, !PT ;  /* 0x0000000409047209 */ /* 0x000fe40007810000 */
[----:B------:R-:W-:Y:S02]  /*1fd00*/  ISETP.GE.AND P4, PT, R13, R244, PT ;  /* 0x000000f40d00720c */ /* 0x000fe40003f86270 */
[-C--:B------:R-:W-:Y:S02]  /*1fd10*/  ISETP.GE.AND P5, PT, R175, R242.reuse, PT ;  /* 0x000000f2af00720c */ /* 0x080fe40003fa6270 */
[----:B------:R-:W-:Y:S02]  /*1fd20*/  ISETP.GE.AND P3, PT, R13, R242, PT ;  /* 0x000000f20d00720c */ /* 0x000fe40003f66270 */
[C---:B------:R-:W-:Y:S02]  /*1fd30*/  ISETP.GE.OR P1, PT, R173.reuse, R243, !P1 ;  /* 0x000000f3ad00720c */ /* 0x040fe40004f26670 */
[----:B------:R-:W-:Y:S02]  /*1fd40*/  FMNMX.FTZ R17, R188, R17, !PT ;  /* 0x00000011bc117209 */ /* 0x000fe40007810000 */
[-C--:B------:R-:W-:Y:S02]  /*1fd50*/  ISETP.GE.OR P0, PT, R173, R240.reuse, !P0 ;  /* 0x000000f0ad00720c */ /* 0x080fe40004706670 */
[CC--:B------:R-:W-:Y:S02]  /*1fd60*/  ISETP.GE.OR P6, PT, R15.reuse, R243.reuse, !P6 ;  /* 0x000000f30f00720c */ /* 0x0c0fe400077c6670 */
[----:B------:R-:W-:Y:S02]  /*1fd70*/  ISETP.GE.OR P2, PT, R15, R240, !P2 ;  /* 0x000000f00f00720c */ /* 0x000fe40005746670 */
[----:B------:R-:W-:Y:S02]  /*1fd80*/  FMNMX.FTZ R4, R11, R4, !PT ;  /* 0x000000040b047209 */ /* 0x000fe40007810000 */
[----:B------:R-:W-:Y:S02]  /*1fd90*/  ISETP.GE.OR P4, PT, R13, R243, !P4 ;  /* 0x000000f30d00720c */ /* 0x000fe40006786670 */
[-C--:B------:R-:W-:Y:S02]  /*1fda0*/  ISETP.GE.OR P5, PT, R175, R240.reuse, !P5 ;  /* 0x000000f0af00720c */ /* 0x080fe40006fa6670 */
[----:B------:R-:W-:Y:S02]  /*1fdb0*/  ISETP.GE.OR P3, PT, R13, R240, !P3 ;  /* 0x000000f00d00720c */ /* 0x000fe40005f66670 */
[C---:B------:R-:W-:Y:S02]  /*1fdc0*/  IADD3 R15, R3.reuse, 0x30, RZ ;  /* 0x00000030030f7810 */ /* 0x040fe40007ffe0ff */
[----:B------:R-:W-:Y:S02]  /*1fdd0*/  FSEL R20, R20, -INF , !P1 ;  /* 0xff80000014147808 */ /* 0x000fe40004800000 */
[----:B------:R-:W-:Y:S02]  /*1fde0*/  IADD3 R13, R3, 0x29, RZ ;  /* 0x00000029030d7810 */ /* 0x000fe40007ffe0ff */
[----:B------:R-:W-:Y:S02]  /*1fdf0*/  FMNMX.FTZ R6, R190, R17, !PT ;  /* 0x00000011be067209 */ /* 0x000fe40007810000 */
[----:B------:R-:W-:Y:S02]  /*1fe00*/  FSEL R21, R21, -INF , !P4 ;  /* 0xff80000015157808 */ /* 0x000fe40006000000 */
[----:B------:R-:W-:Y:S02]  /*1fe10*/  FSEL R250, R22, -INF , !P0 ;  /* 0xff80000016fa7808 */ /* 0x000fe40004000000 */
[----:B------:R-:W-:Y:S02]  /*1fe20*/  FMNMX.FTZ R4, R197, R4, !PT ;  /* 0x00000004c5047209 */ /* 0x000fe40007810000 */
[----:B------:R-:W-:Y:S02]  /*1fe30*/  FSEL R194, R19, -INF , !P5 ;  /* 0xff80000013c27808 */ /* 0x000fe40006800000 */
[C---:B------:R-:W-:Y:S02]  /*1fe40*/  ISETP.GE.AND P4, PT, R15.reuse, R244, PT ;  /* 0x000000f40f00720c */ /* 0x040fe40003f86270 */
[----:B------:R-:W-:Y:S02]  /*1fe50*/  ISETP.GE.AND P0, PT, R15, R242, PT ;  /* 0x000000f20f00720c */ /* 0x000fe40003f06270 */
[----:B------:R-:W-:Y:S02]  /*1fe60*/  FMNMX.FTZ R6, R20, R6, !PT ;  /* 0x0000000614067209 */ /* 0x000fe40007810000 */
[----:B------:R-:W-:Y:S02]  /*1fe70*/  ISETP.GE.AND P5, PT, R13, R244, PT ;  /* 0x000000f40d00720c */ /* 0x000fe40003fa6270 */
[----:B------:R-:W-:Y:S02]  /*1fe80*/  FMNMX.FTZ R17, R199, R4, !PT ;  /* 0x00000004c7117209 */ /* 0x000fe40007810000 */
[----:B------:R-:W-:Y:S02]  /*1fe90*/  ISETP.GE.AND P1, PT, R13, R242, PT ;  /* 0x000000f20d00720c */ /* 0x000fe40003f26270 */
[CC--:B------:R-:W-:Y:S02]  /*1fea0*/  ISETP.GE.OR P4, PT, R15.reuse, R243.reuse, !P4 ;  /* 0x000000f30f00720c */ /* 0x0c0fe40006786670 */
        /* <DEDUP_REMOVED lines=9> */
[----:B------:R-:W-:Y:S02]  /*1ff40*/  ISETP.GE.AND P3, PT, R15, R244, PT ;  /* 0x000000f40f00720c */ /* 0x000fe40003f66270 */
[----:B------:R-:W-:Y:S02]  /*1ff50*/  FMNMX.FTZ R19, R167, R6, !PT ;  /* 0x00000006a7137209 */ /* 0x000fe40007810000 */
[C---:B------:R-:W-:Y:S02]  /*1ff60*/  IADD3 R13, R3.reuse, 0x38, RZ ;  /* 0x00000038030d7810 */ /* 0x040fe40007ffe0ff */
[----:B------:R-:W-:Y:S02]  /*1ff70*/  FMNMX.FTZ R17, R194, R17, !PT ;  /* 0x00000011c2117209 */ /* 0x000fe40007810000 */
[----:B------:R-:W-:Y:S02]  /*1ff80*/  IADD3 R3, R3, 0x39, RZ ;  /* 0x0000003903037810 */ /* 0x000fe40007ffe0ff */
[----:B------:R-:W-:Y:S02]  /*1ff90*/  ISETP.GE.OR P3, PT, R15, R243, !P3 ;  /* 0x000000f30f00720c */ /* 0x000fe40005f66670 */
[----:B------:R-:W-:Y:S02]  /*1ffa0*/  FSEL R193, R28, -INF , !P4 ;  /* 0xff8000001cc17808 */ /* 0x000fe40006000000 */
[----:B------:R-:W-:Y:S02]  /*1ffb0*/  FMNMX.FTZ R4, R252, R19, !PT ;  /* 0x00000013fc047209 */ /* 0x000fe40007810000 */
[-C--:B------:R-:W-:Y:S02]  /*1ffc0*/  ISETP.GE.AND P6, PT, R13, R244.reuse, PT ;  /* 0x000000f40d00720c */ /* 0x080fe40003fc6270 */
[----:B------:R-:W-:Y:S02]  /*1ffd0*/  FMNMX.FTZ R17, R250, R17, !PT ;  /* 0x00000011fa117209 */ /* 0x000fe40007810000 */
[----:B------:R-:W-:Y:S02]  /*1ffe0*/  ISETP.GE.AND P5, PT, R3, R244, PT ;  /* 0x000000f40300720c */ /* 0x000fe40003fa6270 */
[----:B------:R-:W-:Y:S02]  /*1fff0*/  ISETP.GE.OR P6, PT, R13, R243, !P6 ;  /* 0x000000f30d00720c */ /* 0x000fe400077c6670 */
[----:B------:R-:W-:Y:S02]  /*20000*/  FSEL R191, R29, -INF , !P3 ;  /* 0xff8000001dbf7808 */ /* 0x000fe40005800000 */
[----:B------:R-:W-:Y:S02]  /*20010*/  FMNMX.FTZ R4, R193, R4, !PT ;  /* 0x00000004c1047209 */ /* 0x000fe40007810000 */
        /* <DEDUP_REMOVED lines=11> */
[----:B------:R-:W-:Y:S02]  /*200d0*/  FMNMX.FTZ R8, R178, R17, !PT ;  /* 0x00000011b2087209 */ /* 0x000fe40007810000 */
[----:B------:R-:W-:Y:S02]  /*200e0*/  ISETP.GE.OR P2, PT, R15, R240, !P2 ;  /* 0x000000f00f00720c */ /* 0x000fe40005746670 */
[----:B------:R-:W-:Y:S02]  /*200f0*/  FSEL R177, R30, -INF , !P0 ;  /* 0xff8000001eb17808 */ /* 0x000fe40004000000 */
[C---:B------:R-:W-:Y:S02]  /*20100*/  ISETP.GE.AND P1, PT, R13.reuse, R242, PT ;  /* 0x000000f20d00720c */ /* 0x040fe40003f26270 */
[----:B------:R-:W-:Y:S02]  /*20110*/  FMNMX.FTZ R4, R174, R19, !PT ;  /* 0x00000013ae047209 */ /* 0x000fe40007810000 */
[----:B------:R-:W-:Y:S01]  /*20120*/  ISETP.GE.OR P1, PT, R13, R240, !P1 ;  /* 0x000000f00d00720c */ /* 0x000fe20004f26670 */
[----:B------:R-:W-:Y:S01]  /*20130*/  LDSM.16.MT88.4 R16, [R220+0x10000] ;  /* 0x01000000dc10783b */ /* 0x000fe20000004200 */
[----:B------:R-:W-:Y:S02]  /*20140*/  ISETP.GE.AND P0, PT, R3, R242, PT ;  /* 0x000000f20300720c */ /* 0x000fe40003f06270 */
[----:B------:R-:W-:Y:S02]  /*20150*/  FSEL R175, R31, -INF , !P2 ;  /* 0xff8000001faf7808 */ /* 0x000fe40005000000 */
[----:B------:R-:W-:Y:S02]  /*20160*/  FMNMX.FTZ R8, R177, R8, !PT ;  /* 0x00000008b1087209 */ /* 0x000fe40007810000 */
[----:B------:R-:W-:Y:S01]  /*20170*/  FSEL R173, R34, -INF , !P1 ;  /* 0xff80000022ad7808 */ /* 0x000fe20004800000 */
[----:B------:R-:W1:Y:S01]  /*20180*/  SHFL.BFLY PT, R13, R4, 0x2, 0x1f ;  /* 0x0c401f00040d7f89 */ /* 0x000e6200000e0000 */
        /* <DEDUP_REMOVED lines=8> */
[----:B---3--:R-:W1:Y:S01]  /*20210*/  SHFL.BFLY PT, R164, R13, 0x1, 0x1f ;  /* 0x0c201f000da47f89 */ /* 0x008e6200000e0000 */
[----:B--2---:R-:W-:Y:S07]  /*20220*/  FMNMX.FTZ R4, R6, R3, !PT ;  /* 0x0000000306047209 */ /* 0x004fee0007810000 */
[----:B------:R-:W2:Y:S01]  /*20230*/  SHFL.BFLY PT, R3, R4, 0x1, 0x1f ;  /* 0x0c201f0004037f89 */ /* 0x000ea200000e0000 */
[----:B-1----:R-:W-:Y:S04]  /*20240*/  FMNMX.FTZ R164, R13, R164, !PT ;  /* 0x000000a40da47209 */ /* 0x002fe80007810000 */
[----:B------:R-:W-:Y:S01]  /*20250*/  FSETP.NEU.FTZ.AND P1, PT, R164, -INF , PT ;  /* 0xff800000a400780b */ /* 0x000fe20003f3d000 */
[----:B----4-:R-:W-:Y:S05]  /*20260*/  FMUL.FTZ R176, R165, R164 ;  /* 0x000000a4a5b07220 */ /* 0x010fea0000410000 */
[----:B------:R-:W-:Y:S05]  /*20270*/  FSEL R176, R176, RZ, P1 ;  /* 0x000000ffb0b07208 */ /* 0x000fea0000800000 */
[--C-:B------:R-:W-:Y:S01]  /*20280*/  FFMA.FTZ R182, R5, R165, -R176.reuse ;  /* 0x000000a505b67223 */ /* 0x100fe200000108b0 */
[----:B--2---:R-:W-:Y:S01]  /*20290*/  FMNMX.FTZ R3, R4, R3, !PT ;  /* 0x0000000304037209 */ /* 0x004fe20007810000 */
[-CC-:B------:R-:W-:Y:S01]  /*202a0*/  FFMA.FTZ R187, R181, R165.reuse, -R176.reuse ;  /* 0x000000a5b5bb7223 */ /* 0x180fe200000108b0 */
[----:B------:R-:W-:Y:S01]  /*202b0*/  FSEL R5, R164, RZ, P1 ;  /* 0x000000ffa4057208 */ /* 0x000fe20000800000 */
[--C-:B------:R-:W-:Y:S01]  /*202c0*/  FFMA.FTZ R184, R171, R165, -R176.reuse ;  /* 0x000000a5abb87223 */ /* 0x100fe200000108b0 */
[----:B------:R-:W-:Y:S01]  /*202d0*/  FSETP.NEU.FTZ.AND P0, PT, R3, -INF , PT ;  /* 0xff8000000300780b */ /* 0x000fe20003f1d000 */
[----:B------:R-:W-:Y:S01]  /*202e0*/  FMUL.FTZ R172, R165, R3 ;  /* 0x00000003a5ac7220 */ /* 0x000fe20000410000 */
[-C--:B------:R-:W-:Y:S01]  /*202f0*/  FFMA.FTZ R183, R183, R165.reuse, -R176 ;  /* 0x000000a5b7b77223 */ /* 0x080fe200000108b0 */
[----:B------:R-:W-:Y:S01]  /*20300*/  FADD.FTZ R0, -R5, R0 ;  /* 0x0000000005007221 */ /* 0x000fe20000010100 */
[----:B------:R-:W-:Y:S01]  /*20310*/  FSEL R5, R3, RZ, P0 ;  /* 0x000000ff03057208 */ /* 0x000fe20000000000 */
[----:B------:R-:W-:Y:S01]  /*20320*/  MUFU.EX2 R187, R187 ;  /* 0x000000bb00bb7308 */ /* 0x000fe20000000800 */
[----:B------:R-:W-:Y:S01]  /*20330*/  FSEL R172, R172, RZ, P0 ;  /* 0x000000ffacac7208 */ /* 0x000fe20000000000 */
[----:B------:R-:W-:Y:S01]  /*20340*/  FMUL.FTZ R6, R165, R0 ;  /* 0x00000000a5067220 */ /* 0x000fe20000410000 */
[-C--:B------:R-:W-:Y:S01]  /*20350*/  FFMA.FTZ R179, R179, R165.reuse, -R176 ;  /* 0x000000a5b3b37223 */ /* 0x080fe200000108b0 */
[----:B------:R-:W-:Y:S01]  /*20360*/  FADD.FTZ R0, -R5, R2 ;  /* 0x0000000205007221 */ /* 0x000fe20000010100 */
[-C--:B------:R-:W-:Y:S01]  /*20370*/  FFMA.FTZ R186, R186, R165.reuse, -R176 ;  /* 0x000000a5baba7223 */ /* 0x080fe200000108b0 */
[-CC-:B------:R-:W-:Y:S01]  /*20380*/  FFMA.FTZ R189, R169, R165.reuse, -R172.reuse ;  /* 0x000000a5a9bd7223 */ /* 0x180fe200000108ac */
[-CC-:B------:R-:W-:Y:S01]  /*20390*/  FFMA.FTZ R181, R7, R165.reuse, -R172.reuse ;  /* 0x000000a507b57223 */ /* 0x180fe200000108ac */
[-CC-:B------:R-:W-:Y:S01]  /*203a0*/  FFMA.FTZ R180, R9, R165.reuse, -R172.reuse ;  /* 0x000000a509b47223 */ /* 0x180fe200000108ac */
[-CC-:B------:R-:W-:Y:S01]  /*203b0*/  FFMA.FTZ R185, R11, R165.reuse, -R172.reuse ;  /* 0x000000a50bb97223 */ /* 0x180fe200000108ac */
[----:B------:R-:W-:Y:S01]  /*203c0*/  FMUL.FTZ R8, R165, R0 ;  /* 0x00000000a5087220 */ /* 0x000fe20000410000 */
[----:B------:R-:W1:Y:S01]  /*203d0*/  MUFU.EX2 R2, R6 ;  /* 0x0000000600027308 */ /* 0x000e620000000800 */
[-CC-:B------:R-:W-:Y:S01]  /*203e0*/  FFMA.FTZ R178, R178, R165.reuse, -R172.reuse ;  /* 0x000000a5b2b27223 */ /* 0x180fe200000108ac */
[-CC-:B------:R-:W-:Y:S01]  /*203f0*/  FFMA.FTZ R175, R175, R165.reuse, -R172.reuse ;  /* 0x000000a5afaf7223 */ /* 0x180fe200000108ac */
[-C--:B------:R-:W-:Y:S01]  /*20400*/  FFMA.FTZ R177, R177, R165.reuse, -R172 ;  /* 0x000000a5b1b17223 */ /* 0x080fe200000108ac */
[-CC-:B------:R-:W-:Y:S01]  /*20410*/  FFMA.FTZ R195, R195, R165.reuse, -R176.reuse ;  /* 0x000000a5c3c37223 */ /* 0x180fe200000108b0 */
[-C--:B------:R-:W-:Y:S01]  /*20420*/  FFMA.FTZ R188, R188, R165.reuse, -R176 ;  /* 0x000000a5bcbc7223 */ /* 0x080fe200000108b0 */
[-CC-:B------:R-:W-:Y:S01]  /*20430*/  FFMA.FTZ R199, R199, R165.reuse, -R172.reuse ;  /* 0x000000a5c7c77223 */ /* 0x180fe200000108ac */
[-CC-:B------:R-:W-:Y:S03]  /*20440*/  FFMA.FTZ R192, R192, R165.reuse, -R172.reuse ;  /* 0x000000a5c0c07223 */ /* 0x180fe600000108ac */
[----:B------:R-:W2:Y:S01]  /*20450*/  MUFU.EX2 R0, R8 ;  /* 0x0000000800007308 */ /* 0x000ea20000000800 */
[-C--:B------:R-:W-:Y:S01]  /*20460*/  FFMA.FTZ R194, R194, R165.reuse, -R172 ;  /* 0x000000a5c2c27223 */ /* 0x080fe200000108ac */
[-C--:B------:R-:W-:Y:S01]  /*20470*/  FFMA.FTZ R252, R252, R165.reuse, -R176 ;  /* 0x000000a5fcfc7223 */ /* 0x080fe200000108b0 */
[-CC-:B------:R-:W-:Y:S01]  /*20480*/  FFMA.FTZ R250, R250, R165.reuse, -R172.reuse ;  /* 0x000000a5fafa7223 */ /* 0x180fe200000108ac */
[-CC-:B------:R-:W-:Y:S01]  /*20490*/  FFMA.FTZ R198, R198, R165.reuse, -R172.reuse ;  /* 0x000000a5c6c67223 */ /* 0x180fe200000108ac */
[-C--:B------:R-:W-:Y:S01]  /*204a0*/  FFMA.FTZ R196, R196, R165.reuse, -R172 ;  /* 0x000000a5c4c47223 */ /* 0x080fe200000108ac */
[-CC-:B------:R-:W-:Y:S01]  /*204b0*/  FFMA.FTZ R193, R193, R165.reuse, -R176.reuse ;  /* 0x000000a5c1c17223 */ /* 0x180fe200000108b0 */
[--C-:B------:R-:W-:Y:S03]  /*204c0*/  FFMA.FTZ R191, R191, R165, -R176.reuse ;  /* 0x000000a5bfbf7223 */ /* 0x100fe600000108b0 */
[----:B------:R-:W3:Y:S01]  /*204d0*/  MUFU.EX2 R184, R184 ;  /* 0x000000b800b87308 */ /* 0x000ee20000000800 */
[C---:B-1----:R-:W-:Y:S01]  /*204e0*/  FMUL.FTZ R4, R2.reuse, R160 ;  /* 0x000000a002047220 */ /* 0x042fe20000410000 */
[C---:B------:R-:W-:Y:S01]  /*204f0*/  FMUL.FTZ R5, R2.reuse, R161 ;  /* 0x000000a102057220 */ /* 0x040fe20000410000 */
[C---:B------:R-:W-:Y:S01]  /*20500*/  FMUL.FTZ R9, R2.reuse, R157 ;  /* 0x0000009d02097220 */ /* 0x040fe20000410000 */
[C---:B------:R-:W-:Y:S01]  /*20510*/  FMUL.FTZ R12, R2.reuse, R152 ;  /* 0x00000098020c7220 */ /* 0x040fe20000410000 */
[C---:B------:R-:W-:Y:S01]  /*20520*/  FMUL.FTZ R13, R2.reuse, R153 ;  /* 0x00000099020d7220 */ /* 0x040fe20000410000 */
[----:B------:R-:W-:Y:S01]  /*20530*/  MOV R157, R20 ;  /* 0x00000014009d7202 */ /* 0x000fe20000000f00 */
[----:B------:R-:W-:Y:S03]  /*20540*/  FMUL.FTZ R20, R2, R144 ;  /* 0x0000009002147220 */ /* 0x000fe60000410000 */
[----:B------:R-:W-:Y:S01]  /*20550*/  MUFU.EX2 R183, R183 ;  /* 0x000000b700b77308 */ /* 0x000fe20000000800 */
[C---:B--2---:R-:W-:Y:S01]  /*20560*/  FMUL.FTZ R6, R0.reuse, R162 ;  /* 0x000000a200067220 */ /* 0x044fe20000410000 */
[C---:B------:R-:W-:Y:S01]  /*20570*/  FMUL.FTZ R7, R0.reuse, R163 ;  /* 0x000000a300077220 */ /* 0x040fe20000410000 */
[C---:B------:R-:W-:Y:S01]  /*20580*/  FMUL.FTZ R10, R0.reuse, R158 ;  /* 0x0000009e000a7220 */ /* 0x040fe20000410000 */
[----:B------:R-:W-:Y:S01]  /*20590*/  FMUL.FTZ R11, R0, R159 ;  /* 0x0000009f000b7220 */ /* 0x000fe20000410000 */
[----:B------:R-:W-:Y:S01]  /*205a0*/  FMUL.FTZ R8, R2, R156 ;  /* 0x0000009c02087220 */ /* 0x000fe20000410000 */
[----:B------:R-:W1:Y:S01]  /*205b0*/  LDSM.16.MT88.4 R160, [R216+0x10000] ;  /* 0x01000000d8a0783b */ /* 0x000e620000004200 */
[----:B------:R-:W-:Y:S03]  /*205c0*/  FMUL.FTZ R14, R0, R154 ;  /* 0x0000009a000e7220 */ /* 0x000fe60000410000 */
[----:B------:R-:W2:Y:S01]  /*205d0*/  MUFU.EX2 R182, R182 ;  /* 0x000000b600b67308 */ /* 0x000ea20000000800 */
[----:B---3--:R-:W-:Y:S01]  /*205e0*/  F2FP.BF16.F32.PACK_AB R168, R184, R187 ;  /* 0x000000bbb8a8723e */ /* 0x008fe200000010ff */
[----:B------:R-:W-:Y:S01]  /*205f0*/  FMUL.FTZ R15, R0, R155 ;  /* 0x0000009b000f7220 */ /* 0x000fe20000410000 */
[----:B------:R-:W-:Y:S01]  /*20600*/  MOV R156, R21 ;  /* 0x00000015009c7202 */ /* 0x000fe20000000f00 */
[----:B------:R-:W-:Y:S01]  /*20610*/  FMUL.FTZ R21, R2, R145 ;  /* 0x0000009102157220 */ /* 0x000fe20000410000 */
[C---:B------:R-:W-:Y:S01]  /*20620*/  FMUL.FTZ R22, R0.reuse, R146 ;  /* 0x0000009200167220 */ /* 0x040fe20000410000 */
[----:B------:R-:W3:Y:S01]  /*20630*/  LDSM.16.MT88.4 R152, [R220+0x12000] ;  /* 0x01200000dc98783b */ /* 0x000ee20000004200 */
[----:B------:R-:W-:Y:S03]  /*20640*/  FMUL.FTZ R23, R0, R147 ;  /* 0x0000009300177220 */ /* 0x000fe60000410000 */
[----:B------:R-:W-:Y:S01]  /*20650*/  MUFU.EX2 R189, R189 ;  /* 0x000000bd00bd7308 */ /* 0x000fe20000000800 */
[C---:B------:R-:W-:Y:S01]  /*20660*/  FMUL.FTZ R28, R2.reuse, R136 ;  /* 0x00000088021c7220 */ /* 0x040fe20000410000 */
[----:B------:R-:W-:Y:S01]  /*20670*/  FMUL.FTZ R29, R2, R137 ;  /* 0x00000089021d7220 */ /* 0x000fe20000410000 */
[C---:B------:R-:W-:Y:S01]  /*20680*/  FMUL.FTZ R30, R0.reuse, R138 ;  /* 0x0000008a001e7220 */ /* 0x040fe20000410000 */
[----:B------:R-:W-:Y:S01]  /*20690*/  FMUL.FTZ R31, R0, R139 ;  /* 0x0000008b001f7220 */ /* 0x000fe20000410000 */
[C---:B------:R-:W-:Y:S01]  /*206a0*/  FMUL.FTZ R36, R2.reuse, R36 ;  /* 0x0000002402247220 */ /* 0x040fe20000410000 */
[----:B------:R-:W4:Y:S01]  /*206b0*/  LDSM.16.MT88.4 R144, [R218+0x12000] ;  /* 0x01200000da90783b */ /* 0x000f220000004200 */
[----:B------:R-:W-:Y:S03]  /*206c0*/  FMUL.FTZ R37, R2, R37 ;  /* 0x0000002502257220 */ /* 0x000fe60000410000 */
[----:B------:R-:W5:Y:S01]  /*206d0*/  MUFU.EX2 R181, R181 ;  /* 0x000000b500b57308 */ /* 0x000f620000000800 */
[----:B--2---:R-:W-:Y:S01]  /*206e0*/  F2FP.BF16.F32.PACK_AB R170, R182, R183 ;  /* 0x000000b7b6aa723e */ /* 0x004fe200000010ff */
[C---:B------:R-:W-:Y:S01]  /*206f0*/  FMUL.FTZ R38, R0.reuse, R38 ;  /* 0x0000002600267220 */ /* 0x040fe20000410000 */
[----:B------:R-:W-:Y:S01]  /*20700*/  FMUL.FTZ R39, R0, R39 ;  /* 0x0000002700277220 */ /* 0x000fe20000410000 */
[C---:B------:R-:W-:Y:S01]  /*20710*/  FMUL.FTZ R40, R2.reuse, R40 ;  /* 0x0000002802287220 */ /* 0x040fe20000410000 */
[----:B------:R-:W-:Y:S01]  /*20720*/  FMUL.FTZ R41, R2, R41 ;  /* 0x0000002902297220 */ /* 0x000fe20000410000 */
[----:B------:R-:W2:Y:S01]  /*20730*/  LDSM.16.MT88.4 R136, [R217+0x12000] ;  /* 0x01200000d988783b */ /* 0x000ea20000004200 */
        /* <DEDUP_REMOVED lines=40> */
[C---:B------:R-:W-:Y:S03]  /*209c0*/  HMMA.16816.F32.BF16 R12, R168.reuse, R24, R12 ;  /* 0x00000018a80c723c */ /* 0x040fe6000004180c */
[----:B------:R-:W-:Y:S01]  /*209d0*/  FMUL.FTZ R17, R2, R149 ;  /* 0x0000009502117220 */ /* 0x000fe20000410000 */
[C---:B------:R-:W-:Y:S01]  /*209e0*/  FMUL.FTZ R18, R0.reuse, R150 ;  /* 0x0000009600127220 */ /* 0x040fe20000410000 */
[----:B------:R-:W-:Y:S02]  /*209f0*/  FMUL.FTZ R19, R0, R151 ;  /* 0x0000009700137220 */ /* 0x000fe40000410000 */
[C---:B------:R-:W-:Y:S01]  /*20a00*/  FMUL.FTZ R24, R2.reuse, R140 ;  /* 0x0000008c02187220 */ /* 0x040fe20000410000 */
[----:B------:R-:W-:Y:S01]  /*20a10*/  LDSM.16.MT88.4 R148, [R217+0x10800] ;  /* 0x01080000d994783b */ /* 0x000fe20000004200 */
[----:B------:R-:W-:Y:S02]  /*20a20*/  MUFU.EX2 R188, R188 ;  /* 0x000000bc00bc7308 */ /* 0x000fe40000000800 */
[C---:B------:R-:W-:Y:S01]  /*20a30*/  FMUL.FTZ R25, R2.reuse, R141 ;  /* 0x0000008d02197220 */ /* 0x040fe20000410000 */
[C---:B------:R-:W-:Y:S01]  /*20a40*/  FMUL.FTZ R72, R2.reuse, R72 ;  /* 0x0000004802487220 */ /* 0x040fe20000410000 */
[----:B------:R-:W-:Y:S01]  /*20a50*/  FMUL.FTZ R73, R2, R73 ;  /* 0x0000004902497220 */ /* 0x000fe20000410000 */
[C---:B------:R-:W-:Y:S03]  /*20a60*/  HMMA.16816.F32.BF16 R16, R168.reuse, R26, R16 ;  /* 0x0000001aa810723c */ /* 0x040fe60000041810 */
[C---:B------:R-:W-:Y:S01]  /*20a70*/  FMUL.FTZ R74, R0.reuse, R74 ;  /* 0x0000004a004a7220 */ /* 0x040fe20000410000 */
[----:B------:R-:W-:Y:S01]  /*20a80*/  FMUL.FTZ R75, R0, R75 ;  /* 0x0000004b004b7220 */ /* 0x000fe20000410000 */
[----:B------:R-:W-:Y:S01]  /*20a90*/  FMUL.FTZ R76, R2, R76 ;  /* 0x0000004c024c7220 */ /* 0x000fe20000410000 */
[C---:B------:R-:W-:Y:S01]  /*20aa0*/  HMMA.16816.F32.BF16 R20, R168.reuse, R32, R20 ;  /* 0x00000020a814723c */ /* 0x040fe20000041814 */
[----:B------:R-:W-:Y:S04]  /*20ab0*/  MUFU.EX2 R199, R199 ;  /* 0x000000c700c77308 */ /* 0x000fe80000000800 */
[C---:B------:R-:W-:Y:S01]  /*20ac0*/  FMUL.FTZ R26, R0.reuse, R142 ;  /* 0x0000008e001a7220 */ /* 0x040fe20000410000 */
[----:B------:R-:W-:Y:S01]  /*20ad0*/  FMUL.FTZ R27, R0, R143 ;  /* 0x0000008f001b7220 */ /* 0x000fe20000410000 */
[C---:B------:R-:W-:Y:S01]  /*20ae0*/  FMUL.FTZ R32, R2.reuse, R132 ;  /* 0x0000008402207220 */ /* 0x040fe20000410000 */
[----:B------:R-:W-:Y:S03]  /*20af0*/  LDSM.16.MT88.4 R140, [R220+0x14000] ;  /* 0x01400000dc8c783b */ /* 0x000fe60000004200 */
[----:B------:R-:W-:Y:S01]  /*20b00*/  MUFU.EX2 R192, R192 ;  /* 0x000000c000c07308 */ /* 0x000fe20000000800 */
        /* <DEDUP_REMOVED lines=10> */
[----:B------:R-:W-:Y:S01]  /*20bb0*/  FMUL.FTZ R81, R2, R81 ;  /* 0x0000005102517220 */ /* 0x000fe20000410000 */
[----:B------:R-:W5:Y:S03]  /*20bc0*/  LDSM.16.MT88.4 R132, [R216+0x12000] ;  /* 0x01200000d884783b */ /* 0x000f660000004200 */
        /* <DEDUP_REMOVED lines=17> */
[----:B------:R-:W3:Y:S01]  /*20ce0*/  LDSM.16.MT88.4 R144, [R218+0x14000] ;  /* 0x01400000da90783b */ /* 0x000ee20000004200 */
        /* <DEDUP_REMOVED lines=8> */
[C---:B-----5:R-:W-:Y:S02]  /*20d70*/  HMMA.16816.F32.BF16 R60, R168.reuse, R132, R60 ;  /* 0x00000084a83c723c */ /* 0x060fe4000004183c */
[----:B------:R-:W-:Y:S03]  /*20d80*/  MUFU.EX2 R191, R191 ;  /* 0x000000bf00bf7308 */ /* 0x000fe60000000800 */
        /* <DEDUP_REMOVED lines=9> */
[C---:B---3--:R-:W-:Y:S05]  /*20e20*/  HMMA.16816.F32.BF16 R76, R168.reuse, R144, R76 ;  /* 0x00000090a84c723c */ /* 0x048fea000004184c */
[----:B------:R-:W-:Y:S01]  /*20e30*/  FMUL.FTZ R96, R2, R96 ;  /* 0x0000006002607220 */ /* 0x000fe20000410000 */
[C---:B------:R-:W-:Y:S05]  /*20e40*/  HMMA.16816.F32.BF16 R80, R168.reuse, R146, R80 ;  /* 0x00000092a850723c */ /* 0x040fea0000041850 */
[----:B------:R-:W-:Y:S01]  /*20e50*/  FFMA.FTZ R144, R190, R165, -R176 ;  /* 0x000000a5be907223 */ /* 0x000fe200000108b0 */
[C---:B--2---:R-:W-:Y:S05]  /*20e60*/  HMMA.16816.F32.BF16 R84, R168.reuse, R136, R84 ;  /* 0x00000088a854723c */ /* 0x044fea0000041854 */
[----:B------:R-:W-:Y:S01]  /*20e70*/  FMUL.FTZ R97, R2, R97 ;  /* 0x0000006102617220 */ /* 0x000fe20000410000 */
[C---:B------:R-:W-:Y:S01]  /*20e80*/  HMMA.16816.F32.BF16 R88, R168.reuse, R138, R88 ;  /* 0x0000008aa858723c */ /* 0x040fe20000041858 */
[----:B------:R-:W2:Y:S04]  /*20e90*/  LDSM.16.MT88.4 R136, [R218+0x16000] ;  /* 0x01600000da88783b */ /* 0x000ea80000004200 */
[C---:B------:R-:W-:Y:S01]  /*20ea0*/  FMUL.FTZ R98, R0.reuse, R98 ;  /* 0x0000006200627220 */ /* 0x040fe20000410000 */
[C---:B----4-:R-:W-:Y:S05]  /*20eb0*/  HMMA.16816.F32.BF16 R92, R168.reuse, R132, R92 ;  /* 0x00000084a85c723c */ /* 0x050fea000004185c */
[----:B------:R-:W-:Y:S01]  /*20ec0*/  FMUL.FTZ R99, R0, R99 ;  /* 0x0000006300637220 */ /* 0x000fe20000410000 */
[C---:B------:R-:W-:Y:S01]  /*20ed0*/  FMUL.FTZ R100, R2.reuse, R100 ;  /* 0x0000006402647220 */ /* 0x040fe20000410000 */
[----:B------:R-:W-:Y:S01]  /*20ee0*/  FMUL.FTZ R101, R2, R101 ;  /* 0x0000006502657220 */ /* 0x000fe20000410000 */
[C---:B------:R-:W-:Y:S03]  /*20ef0*/  FMUL.FTZ R102, R0.reuse, R102 ;  /* 0x0000006600667220 */ /* 0x040fe60000410000 */
[----:B------:R-:W-:Y:S01]  /*20f00*/  FMUL.FTZ R103, R0, R103 ;  /* 0x0000006700677220 */ /* 0x000fe20000410000 */
[C---:B------:R-:W-:Y:S01]  /*20f10*/  HMMA.16816.F32.BF16 R96, R168.reuse, R134, R96 ;  /* 0x00000086a860723c */ /* 0x040fe20000041860 */
[----:B------:R-:W3:Y:S02]  /*20f20*/  LDSM.16.MT88.4 R132, [R217+0x16000] ;  /* 0x01600000d984783b */ /* 0x000ee40000004200 */
        /* <DEDUP_REMOVED lines=10> */
[----:B------:R-:W4:Y:S02]  /*20fd0*/  LDSM.16.MT88.4 R140, [R216+0x16000] ;  /* 0x01600000d88c783b */ /* 0x000f240000004200 */
[C---:B------:R-:W-:Y:S01]  /*20fe0*/  FMUL.FTZ R112, R2.reuse, R112 ;  /* 0x0000007002707220 */ /* 0x040fe20000410000 */
[----:B------:R-:W-:Y:S01]  /*20ff0*/  FMUL.FTZ R113, R2, R113 ;  /* 0x0000007102717220 */ /* 0x000fe20000410000 */
[C---:B------:R-:W-:Y:S01]  /*21000*/  FMUL.FTZ R114, R0.reuse, R114 ;  /* 0x0000007200727220 */ /* 0x040fe20000410000 */
[C---:B--2---:R-:W-:Y:S05]  /*21010*/  HMMA.16816.F32.BF16 R108, R168.reuse, R136, R108 ;  /* 0x00000088a86c723c */ /* 0x044fea000004186c */
[----:B------:R-:W-:Y:S01]  /*21020*/  FMUL.FTZ R115, R0, R115 ;  /* 0x0000007300737220 */ /* 0x000fe20000410000 */
[----:B------:R-:W-:Y:S01]  /*21030*/  FFMA.FTZ R190, R197, R165, -R172 ;  /* 0x000000a5c5be7223 */ /* 0x000fe200000108ac */
[C---:B------:R-:W-:Y:S01]  /*21040*/  FMUL.FTZ R124, R2.reuse, R124 ;  /* 0x0000007c027c7220 */ /* 0x040fe20000410000 */
[----:B------:R2:W5:Y:S03]  /*21050*/  MUFU.EX2 R197, R144 ;  /* 0x0000009000c57308 */ /* 0x0005660000000800 */
[C---:B------:R-:W-:Y:S01]  /*21060*/  FMUL.FTZ R125, R2.reuse, R125 ;  /* 0x0000007d027d7220 */ /* 0x040fe20000410000 */
[C---:B------:R-:W-:Y:S01]  /*21070*/  HMMA.16816.F32.BF16 R112, R168.reuse, R138, R112 ;  /* 0x0000008aa870723c */ /* 0x040fe20000041870 */
[----:B------:R-:W5:Y:S02]  /*21080*/  LDSM.16.MT88.4 R136, [R220+0x10800] ;  /* 0x01080000dc88783b */ /* 0x000f640000004200 */
[C---:B------:R-:W-:Y:S01]  /*21090*/  FMUL.FTZ R116, R2.reuse, R116 ;  /* 0x0000007402747220 */ /* 0x040fe20000410000 */
[----:B------:R-:W-:Y:S01]  /*210a0*/  FMUL.FTZ R117, R2, R117 ;  /* 0x0000007502757220 */ /* 0x000fe20000410000 */
[C---:B------:R-:W-:Y:S01]  /*210b0*/  FMUL.FTZ R118, R0.reuse, R118 ;  /* 0x0000007600767220 */ /* 0x040fe20000410000 */
[----:B------:R-:W-:Y:S01]  /*210c0*/  FMUL.FTZ R119, R0, R119 ;  /* 0x0000007700777220 */ /* 0x000fe20000410000 */
[C---:B------:R-:W-:Y:S01]  /*210d0*/  FMUL.FTZ R120, R2.reuse, R120 ;  /* 0x0000007802787220 */ /* 0x040fe20000410000 */
[----:B------:R-:W-:Y:S01]  /*210e0*/  FMUL.FTZ R121, R2, R121 ;  /* 0x0000007902797220 */ /* 0x000fe20000410000 */
[----:B------:R-:W5:Y:S02]  /*210f0*/  MUFU.EX2 R190, R190 ;  /* 0x000000be00be7308 */ /* 0x000f640000000800 */
[C---:B------:R-:W-:Y:S01]  /*21100*/  FMUL.FTZ R122, R0.reuse, R122 ;  /* 0x0000007a007a7220 */ /* 0x040fe20000410000 */
[C---:B------:R-:W-:Y:S01]  /*21110*/  FMUL.FTZ R123, R0.reuse, R123 ;  /* 0x0000007b007b7220 */ /* 0x040fe20000410000 */
[C---:B---3--:R-:W-:Y:S01]  /*21120*/  HMMA.16816.F32.BF16 R116, R168.reuse, R132, R116 ;  /* 0x00000084a874723c */ /* 0x048fe20000041874 */
[----:B--2---:R-:W2:Y:S02]  /*21130*/  LDSM.16.MT88.4 R144, [R218+0x10800] ;  /* 0x01080000da90783b */ /* 0x004ea40000004200 */
[C---:B------:R-:W-:Y:S01]  /*21140*/  FMUL.FTZ R126, R0.reuse, R126 ;  /* 0x0000007e007e7220 */ /* 0x040fe20000410000 */
[----:B------:R-:W-:Y:S01]  /*21150*/  FMUL.FTZ R127, R0, R127 ;  /* 0x0000007f007f7220 */ /* 0x000fe20000410000 */
[C---:B------:R-:W-:Y:S01]  /*21160*/  FMUL.FTZ R128, R2.reuse, R128 ;  /* 0x0000008002807220 */ /* 0x040fe20000410000 */
[C---:B------:R-:W-:Y:S05]  /*21170*/  HMMA.16816.F32.BF16 R120, R168.reuse, R134, R120 ;  /* 0x00000086a878723c */ /* 0x040fea0000041878 */
[----:B------:R-:W-:Y:S01]  /*21180*/  FMUL.FTZ R129, R2, R129 ;  /* 0x0000008102817220 */ /* 0x000fe20000410000 */
[C---:B----4-:R-:W-:Y:S05]  /*21190*/  HMMA.16816.F32.BF16 R124, R168.reuse, R140, R124 ;  /* 0x0000008ca87c723c */ /* 0x050fea000004187c */
[C---:B------:R-:W-:Y:S01]  /*211a0*/  FMUL.FTZ R130, R0.reuse, R130 ;  /* 0x0000008200827220 */ /* 0x040fe20000410000 */
[C---:B------:R-:W-:Y:S01]  /*211b0*/  FMUL.FTZ R131, R0.reuse, R131 ;  /* 0x0000008300837220 */ /* 0x040fe20000410000 */
[----:B-1----:R-:W-:Y:S01]  /*211c0*/  F2FP.BF16.F32.PACK_AB R132, R195, R186 ;  /* 0x000000bac384723e */ /* 0x002fe200000010ff */
[----:B------:R-:W-:Y:S03]  /*211d0*/  FFMA.FTZ R189, R0, R247, R189 ;  /* 0x000000f700bd7223 */ /* 0x000fe600000100bd */
[----:B-----5:R-:W-:Y:S01]  /*211e0*/  F2FP.BF16.F32.PACK_AB R134, R197, R188 ;  /* 0x000000bcc586723e */ /* 0x020fe200000010ff */
[----:B------:R-:W-:Y:S01]  /*211f0*/  FFMA.FTZ R187, R2, R249, R187 ;  /* 0x000000f902bb7223 */ /* 0x000fe200000100bb */
[----:B------:R-:W-:Y:S01]  /*21200*/  HMMA.16816.F32.BF16 R128, R168, R142, R128 ;  /* 0x0000008ea880723c */ /* 0x000fe20000041880 */
[----:B------:R-:W1:Y:S01]  /*21210*/  LDSM.16.MT88.4 R140, [R220+0x12800] ;  /* 0x01280000dc8c783b */ /* 0x000e620000004200 */
[----:B------:R-:W-:Y:S01]  /*21220*/  MUFU.EX2 R169, R178 ;  /* 0x000000b200a97308 */ /* 0x000fe20000000800 */
[----:B------:R-:W-:Y:S01]  /*21230*/  F2FP.BF16.F32.PACK_AB R133, R199, R190 ;  /* 0x000000bec785723e */ /* 0x000fe200000010ff */
[----:B------:R-:W-:Y:S01]  /*21240*/  FADD.FTZ R189, R181, R189 ;  /* 0x000000bdb5bd7221 */ /* 0x000fe20000010000 */
[----:B------:R-:W-:Y:S01]  /*21250*/  F2FP.BF16.F32.PACK_AB R135, R194, R192 ;  /* 0x000000c0c287723e */ /* 0x000fe200000010ff */
[----:B------:R-:W-:Y:S01]  /*21260*/  FADD.FTZ R184, R184, R187 ;  /* 0x000000bbb8b87221 */ /* 0x000fe20000010000 */
[----:B------:R-:W-:Y:S01]  /*21270*/  MOV R170, R157 ;  /* 0x0000009d00aa7202 */ /* 0x000fe20000000f00 */
[----:B------:R-:W-:Y:S03]  /*21280*/  FADD.FTZ R180, R180, R189 ;  /* 0x000000bdb4b47221 */ /* 0x000fe60000010000 */
[----:B------:R-:W-:Y:S01]  /*21290*/  MOV R171, R156 ;  /* 0x0000009c00ab7202 */ /* 0x000fe20000000f00 */
[C---:B------:R-:W-:Y:S01]  /*212a0*/  HMMA.16816.F32.BF16 R4, R132.reuse, R136, R4 ;  /* 0x000000888404723c */ /* 0x040fe20000041804 */
[----:B------:R-:W-:Y:S04]  /*212b0*/  LDSM.16.MT88.4 R156, [R216+0x12800] ;  /* 0x01280000d89c783b */ /* 0x000fe80000004200 */
[----:B------:R-:W-:Y:S01]  /*212c0*/  MOV R2, R3 ;  /* 0x0000000300027202 */ /* 0x000fe20000000f00 */
[C---:B------:R-:W-:Y:S03]  /*212d0*/  HMMA.16816.F32.BF16 R8, R132.reuse, R138, R8 ;  /* 0x0000008a8408723c */ /* 0x040fe60000041808 */
[----:B------:R-:W3:Y:S02]  /*212e0*/  LDSM.16.MT88.4 R136, [R218+0x12800] ;  /* 0x01280000da88783b */ /* 0x000ee40000004200 */
        /* <DEDUP_REMOVED lines=21> */
[C---:B---3--:R-:W-:Y:S05]  /*21440*/  HMMA.16816.F32.BF16 R44, R132.reuse, R136, R44 ;  /* 0x00000088842c723c */ /* 0x048fea000004182c */
        /* <DEDUP_REMOVED lines=12> */
[----:B------:R-:W-:Y:S05]  /*21510*/  LDSM.16.MT88.4 R156, [R216+0x16800] ;  /* 0x01680000d89c783b */ /* 0x000fea0000004200 */
[C---:B------:R-:W-:Y:S06]  /*21520*/  HMMA.16816.F32.BF16 R68, R132.reuse, R160, R68 ;  /* 0x000000a08444723c */ /* 0x040fec0000041844 */
[C---:B------:R-:W-:Y:S05]  /*21530*/  HMMA.16816.F32.BF16 R72, R132.reuse, R162, R72 ;  /* 0x000000a28448723c */ /* 0x040fea0000041848 */
[-CC-:B------:R-:W-:Y:S01]  /*21540*/  FFMA.FTZ R161, R170, R165.reuse, -R176.reuse ;  /* 0x000000a5aaa17223 */ /* 0x180fe200000108b0 */
[C---:B----4-:R-:W-:Y:S03]  /*21550*/  HMMA.16816.F32.BF16 R76, R132.reuse, R148, R76 ;  /* 0x00000094844c723c */ /* 0x050fe6000004184c */
[----:B------:R-:W-:Y:S02]  /*21560*/  MUFU.EX2 R168, R161 ;  /* 0x000000a100a87308 */ /* 0x000fe40000000800 */
[-CC-:B------:R-:W-:Y:S01]  /*21570*/  FFMA.FTZ R160, R171, R165.reuse, -R176.reuse ;  /* 0x000000a5aba07223 */ /* 0x180fe200000108b0 */
[C---:B------:R-:W-:Y:S01]  /*21580*/  HMMA.16816.F32.BF16 R80, R132.reuse, R150, R80 ;  /* 0x000000968450723c */ /* 0x040fe20000041850 */
[----:B------:R-:W3:Y:S06]  /*21590*/  LDSM.16.MT88.4 R148, [R217+0x16800] ;  /* 0x01680000d994783b */ /* 0x000eec0000004200 */
[----:B------:R4:W3:Y:S01]  /*215a0*/  MUFU.EX2 R170, R160 ;  /* 0x000000a000aa7308 */ /* 0x0008e20000000800 */
[C---:B-----5:R-:W-:Y:S06]  /*215b0*/  HMMA.16816.F32.BF16 R84, R132.reuse, R152, R84 ;  /* 0x000000988454723c */ /* 0x060fec0000041854 */
[C---:B------:R-:W-:Y:S03]  /*215c0*/  HMMA.16816.F32.BF16 R88, R132.reuse, R154, R88 ;  /* 0x0000009a8458723c */ /* 0x040fe60000041858 */
[----:B------:R-:W-:Y:S02]  /*215d0*/  MUFU.EX2 R171, R175 ;  /* 0x000000af00ab7308 */ /* 0x000fe40000000800 */
[-CC-:B------:R-:W-:Y:S01]  /*215e0*/  FFMA.FTZ R152, R167, R165.reuse, -R176.reuse ;  /* 0x000000a5a7987223 */ /* 0x180fe200000108b0 */
[C---:B-1----:R-:W-:Y:S07]  /*215f0*/  HMMA.16816.F32.BF16 R92, R132.reuse, R136, R92 ;  /* 0x00000088845c723c */ /* 0x042fee000004185c */
[----:B------:R1:W5:Y:S01]  /*21600*/  MUFU.EX2 R167, R152 ;  /* 0x0000009800a77308 */ /* 0x0003620000000800 */
[----:B----4-:R-:W-:Y:S03]  /*21610*/  LDSM.16.MT88.4 R160, [R216+0x13000] ;  /* 0x01300000d8a0783b */ /* 0x010fe60000004200 */
[----:B------:R-:W-:Y:S01]  /*21620*/  FFMA.FTZ R176, R174, R165, -R176 ;  /* 0x000000a5aeb07223 */ /* 0x000fe200000108b0 */
[C---:B------:R-:W-:Y:S06]  /*21630*/  HMMA.16816.F32.BF16 R96, R132.reuse, R138, R96 ;  /* 0x0000008a8460723c */ /* 0x040fec0000041860 */
[C---:B------:R-:W-:Y:S01]  /*21640*/  HMMA.16816.F32.BF16 R100, R132.reuse, R140, R100 ;  /* 0x0000008c8464723c */ /* 0x040fe20000041864 */
[----:B------:R-:W4:Y:S05]  /*21650*/  LDSM.16.MT88.4 R136, [R220+0x11000] ;  /* 0x01100000dc88783b */ /* 0x000f2a0000004200 */
[C---:B------:R-:W-:Y:S03]  /*21660*/  HMMA.16816.F32.BF16 R104, R132.reuse, R142, R104 ;  /* 0x0000008e8468723c */ /* 0x040fe60000041868 */
[----:B-1----:R-:W1:Y:S03]  /*21670*/  LDSM.16.MT88.4 R152, [R218+0x11000] ;  /* 0x01100000da98783b */ /* 0x002e660000004200 */
[C---:B--2---:R-:W-:Y:S05]  /*21680*/  HMMA.16816.F32.BF16 R108, R132.reuse, R144, R108 ;  /* 0x00000090846c723c */ /* 0x044fea000004186c */
[----:B------:R-:W2:Y:S01]  /*21690*/  LDSM.16.MT88.4 R140, [R217+0x11000] ;  /* 0x01100000d98c783b */ /* 0x000ea20000004200 */
[C---:B------:R-:W-:Y:S06]  /*216a0*/  HMMA.16816.F32.BF16 R112, R132.reuse, R146, R112 ;  /* 0x000000928470723c */ /* 0x040fec0000041870 */
[C---:B---3--:R-:W-:Y:S01]  /*216b0*/  HMMA.16816.F32.BF16 R116, R132.reuse, R148, R116 ;  /* 0x000000948474723c */ /* 0x048fe20000041874 */
[----:B------:R-:W3:Y:S05]  /*216c0*/  LDSM.16.MT88.4 R144, [R216+0x11000] ;  /* 0x01100000d890783b */ /* 0x000eea0000004200 */
[C---:B------:R-:W-:Y:S03]  /*216d0*/  HMMA.16816.F32.BF16 R120, R132.reuse, R150, R120 ;  /* 0x000000968478723c */ /* 0x040fe60000041878 */
[----:B------:R-:W3:Y:S03]  /*216e0*/  LDSM.16.MT88.4 R148, [R220+0x13000] ;  /* 0x01300000dc94783b */ /* 0x000ee60000004200 */
[C---:B------:R-:W-:Y:S06]  /*216f0*/  HMMA.16816.F32.BF16 R124, R132.reuse, R156, R124 ;  /* 0x0000009c847c723c */ /* 0x040fec000004187c */
[----:B------:R-:W-:Y:S01]  /*21700*/  HMMA.16816.F32.BF16 R128, R132, R158, R128 ;  /* 0x0000009e8480723c */ /* 0x000fe20000041880 */
[----:B------:R-:W-:Y:S06]  /*21710*/  LDSM.16.MT88.4 R156, [R217+0x13000] ;  /* 0x01300000d99c783b */ /* 0x000fec0000004200 */
[----:B------:R-:W-:Y:S04]  /*21720*/  F2FP.BF16.F32.PACK_AB R132, R170, R168 ;  /* 0x000000a8aa84723e */ /* 0x000fe800000010ff */
[----:B-----5:R-:W-:Y:S02]  /*21730*/  F2FP.BF16.F32.PACK_AB R134, R252, R167 ;  /* 0x000000a7fc86723e */ /* 0x020fe400000010ff */
[----:B------:R-:W-:Y:S02]  /*21740*/  F2FP.BF16.F32.PACK_AB R133, R198, R250 ;  /* 0x000000fac685723e */ /* 0x000fe400000010ff */
[----:B------:R-:W-:Y:S07]  /*21750*/  F2FP.BF16.F32.PACK_AB R135, R169, R196 ;  /* 0x000000c4a987723e */ /* 0x000fee00000010ff */
        /* <DEDUP_REMOVED lines=23> */
[----:B------:R-:W-:Y:S04]  /*218d0*/  MUFU.EX2 R162, R177 ;  /* 0x000000b100a27308 */ /* 0x000fe80000000800 */
[-CC-:B------:R-:W-:Y:S01]  /*218e0*/  FFMA.FTZ R160, R173, R165.reuse, -R172.reuse ;  /* 0x000000a5ada07223 */ /* 0x180fe200000108ac */
[C---:B-1----:R-:W-:Y:S05]  /*218f0*/  HMMA.16816.F32.BF16 R68, R132.reuse, R152, R68 ;  /* 0x000000988444723c */ /* 0x042fea0000041844 */
[----:B------:R-:W-:Y:S01]  /*21900*/  FFMA.FTZ R172, R166, R165, -R172 ;  /* 0x000000a5a6ac7223 */ /* 0x000fe200000108ac */
[C---:B------:R-:W-:Y:S01]  /*21910*/  HMMA.16816.F32.BF16 R72, R132.reuse, R154, R72 ;  /* 0x0000009a8448723c */ /* 0x040fe20000041848 */
[----:B------:R-:W1:Y:S02]  /*21920*/  LDSM.16.MT88.4 R152, [R218+0x17000] ;  /* 0x01700000da98783b */ /* 0x000e640000004200 */
[----:B------:R5:W-:Y:S02]  /*21930*/  MUFU.EX2 R165, R172 ;  /* 0x000000ac00a57308 */ /* 0x000be40000000800 */
[----:B------:R-:W-:Y:S01]  /*21940*/  IMAD.MOV.U32 R161, RZ, RZ, R170 ;  /* 0x000000ffffa17224 */ /* 0x000fe200078e00aa */
[C---:B--2---:R-:W-:Y:S07]  /*21950*/  HMMA.16816.F32.BF16 R76, R132.reuse, R140, R76 ;  /* 0x0000008c844c723c */ /* 0x044fee000004184c */
[----:B------:R-:W2:Y:S01]  /*21960*/  MUFU.EX2 R170, R176 ;  /* 0x000000b000aa7308 */ /* 0x000ea20000000800 */
[C---:B------:R-:W-:Y:S01]  /*21970*/  HMMA.16816.F32.BF16 R80, R132.reuse, R142, R80 ;  /* 0x0000008e8450723c */ /* 0x040fe20000041850 */
[----:B------:R-:W1:Y:S02]  /*21980*/  LDSM.16.MT88.4 R140, [R217+0x17000] ;  /* 0x01700000d98c783b */ /* 0x000e640000004200 */
[----:B------:R-:W-:Y:S03]  /*21990*/  MOV R163, R169 ;  /* 0x000000a900a37202 */ /* 0x000fe60000000f00 */
[C---:B---3--:R-:W-:Y:S03]  /*219a0*/  HMMA.16816.F32.BF16 R84, R132.reuse, R144, R84 ;  /* 0x000000908454723c */ /* 0x048fe60000041854 */
[----:B------:R3:W1:Y:S01]  /*219b0*/  MUFU.EX2 R169, R179 ;  /* 0x000000b300a97308 */ /* 0x0006620000000800 */
[----:B-----5:R-:W-:Y:S02]  /*219c0*/  LDSM.16.MT88.4 R172, [R216+0x11800] ;  /* 0x01180000d8ac783b */ /* 0x020fe40000004200 */
[C---:B------:R-:W-:Y:S06]  /*219d0*/  HMMA.16816.F32.BF16 R88, R132.reuse, R146, R88 ;  /* 0x000000928458723c */ /* 0x040fec0000041858 */
[----:B------:R-:W5:Y:S01]  /*219e0*/  LDSM.16.MT88.4 R144, [R216+0x17000] ;  /* 0x01700000d890783b */ /* 0x000f620000004200 */
[C---:B------:R-:W-:Y:S04]  /*219f0*/  HMMA.16816.F32.BF16 R92, R132.reuse, R148, R92 ;  /* 0x00000094845c723c */ /* 0x040fe8000004185c */
[----:B--2---:R-:W-:Y:S02]  /*21a00*/  MOV R166, R170 ;  /* 0x000000aa00a67202 */ /* 0x004fe40000000f00 */
[C---:B------:R-:W-:Y:S01]  /*21a10*/  HMMA.16816.F32.BF16 R96, R132.reuse, R150, R96 ;  /* 0x000000968460723c */ /* 0x040fe20000041860 */
[----:B------:R-:W2:Y:S05]  /*21a20*/  LDSM.16.MT88.4 R148, [R218+0x11800] ;  /* 0x01180000da94783b */ /* 0x000eaa0000004200 */
[C---:B----4-:R-:W-:Y:S03]  /*21a30*/  HMMA.16816.F32.BF16 R100, R132.reuse, R136, R100 ;  /* 0x000000888464723c */ /* 0x050fe60000041864 */
[----:B---3--:R-:W-:Y:S03]  /*21a40*/  LDSM.16.MT88.4 R176, [R220+0x13800] ;  /* 0x01380000dcb0783b */ /* 0x008fe60000004200 */
[C---:B------:R-:W-:Y:S05]  /*21a50*/  HMMA.16816.F32.BF16 R104, R132.reuse, R138, R104 ;  /* 0x0000008a8468723c */ /* 0x040fea0000041868 */
[----:B------:R-:W3:Y:S01]  /*21a60*/  LDSM.16.MT88.4 R136, [R217+0x11800] ;  /* 0x01180000d988783b */ /* 0x000ee20000004200 */
[C---:B-1----:R-:W-:Y:S01]  /*21a70*/  HMMA.16816.F32.BF16 R108, R132.reuse, R152, R108 ;  /* 0x00000098846c723c */ /* 0x042fe2000004186c */
[----:B------:R-:W1:Y:S05]  /*21a80*/  MUFU.EX2 R152, R160 ;  /* 0x000000a000987308 */ /* 0x000e6a0000000800 */
[C---:B------:R-:W-:Y:S05]  /*21a90*/  HMMA.16816.F32.BF16 R112, R132.reuse, R154, R112 ;  /* 0x0000009a8470723c */ /* 0x040fea0000041870 */
[----:B------:R-:W-:Y:S01]  /*21aa0*/  MOV R153, R171 ;  /* 0x000000ab00997202 */ /* 0x000fe20000000f00 */
[C---:B------:R-:W-:Y:S06]  /*21ab0*/  HMMA.16816.F32.BF16 R116, R132.reuse, R140, R116 ;  /* 0x0000008c8474723c */ /* 0x040fec0000041874 */
[C---:B------:R-:W-:Y:S05]  /*21ac0*/  HMMA.16816.F32.BF16 R120, R132.reuse, R142, R120 ;  /* 0x0000008e8478723c */ /* 0x040fea0000041878 */
[----:B------:R-:W-:Y:S01]  /*21ad0*/  MOV R140, R169 ;  /* 0x000000a9008c7202 */ /* 0x000fe20000000f00 */
[C---:B-----5:R-:W-:Y:S05]  /*21ae0*/  HMMA.16816.F32.BF16 R124, R132.reuse, R144, R124 ;  /* 0x00000090847c723c */ /* 0x060fea000004187c */
[----:B-1----:R-:W-:Y:S01]  /*21af0*/  MOV R143, R152 ;  /* 0x00000098008f7202 */ /* 0x002fe20000000f00 */
[----:B------:R-:W-:Y:S05]  /*21b00*/  HMMA.16816.F32.BF16 R128, R132, R146, R128 ;  /* 0x000000928480723c */ /* 0x000fea0000041880 */
[----:B------:R-:W-:Y:S02]  /*21b10*/  MOV R141, R168 ;  /* 0x000000a8008d7202 */ /* 0x000fe40000000f00 */
[----:B------:R-:W-:Y:S04]  /*21b20*/  F2FP.BF16.F32.PACK_AB R168, R191, R193 ;  /* 0x000000c1bfa8723e */ /* 0x000fe800000010ff */
[----:B------:R-:W-:Y:S02]  /*21b30*/  F2FP.BF16.F32.PACK_AB R170, R166, R140 ;  /* 0x0000008ca6aa723e */ /* 0x000fe400000010ff */
[-C--:B------:R-:W-:Y:S02]  /*21b40*/  F2FP.BF16.F32.PACK_AB R169, R153, R162.reuse ;  /* 0x000000a299a9723e */ /* 0x080fe400000010ff */
[----:B------:R-:W-:Y:S02]  /*21b50*/  F2FP.BF16.F32.PACK_AB R171, R165, R143 ;  /* 0x0000008fa5ab723e */ /* 0x000fe400000010ff */
[----:B------:R-:W-:Y:S02]  /*21b60*/  MOV R133, R162 ;  /* 0x000000a200857202 */ /* 0x000fe40000000f00 */
[----:B------:R-:W-:Y:S02]  /*21b70*/  MOV R134, R163 ;  /* 0x000000a300867202 */ /* 0x000fe40000000f00 */
[----:B------:R-:W-:Y:S02]  /*21b80*/  MOV R135, R161 ;  /* 0x000000a100877202 */ /* 0x000fe40000000f00 */
[C---:B------:R-:W-:Y:S01]  /*21b90*/  HMMA.16816.F32.BF16 R160, R168.reuse, R156, R4 ;  /* 0x0000009ca8a0723c */ /* 0x040fe20000041804 */
[----:B------:R-:W1:Y:S04]  /*21ba0*/  LDSM.16.MT88.4 R4, [R218+0x13800] ;  /* 0x01380000da04783b */ /* 0x000e680000004200 */
[----:B------:R-:W-:Y:S01]  /*21bb0*/  MOV R132, R153 ;  /* 0x0000009900847202 */ /* 0x000fe20000000f00 */
[C---:B------:R-:W-:Y:S03]  /*21bc0*/  HMMA.16816.F32.BF16 R156, R168.reuse, R158, R8 ;  /* 0x0000009ea89c723c */ /* 0x040fe60000041808 */
[----:B------:R-:W4:Y:S03]  /*21bd0*/  LDSM.16.MT88.4 R8, [R217+0x13800] ;  /* 0x01380000d908783b */ /* 0x000f260000004200 */
[C---:B--2---:R-:W-:Y:S05]  /*21be0*/  HMMA.16816.F32.BF16 R152, R168.reuse, R148, R12 ;  /* 0x00000094a898723c */ /* 0x044fea000004180c */
[----:B------:R-:W2:Y:S01]  /*21bf0*/  LDSM.16.MT88.4 R12, [R216+0x13800] ;  /* 0x01380000d80c783b */ /* 0x000ea20000004200 */
[C---:B------:R-:W-:Y:S06]  /*21c00*/  HMMA.16816.F32.BF16 R148, R168.reuse, R150, R16 ;  /* 0x00000096a894723c */ /* 0x040fec0000041810 */
[C---:B---3--:R-:W-:Y:S01]  /*21c10*/  HMMA.16816.F32.BF16 R144, R168.reuse, R136, R20 ;  /* 0x00000088a890723c */ /* 0x048fe20000041814 */
[----:B------:R-:W3:Y:S06]  /*21c20*/  LDSM.16.MT88.4 R16, [R220+0x15800] ;  /* 0x01580000dc10783b */ /* 0x000eec0000004200 */
[----:B------:R-:W-:Y:S01]  /*21c30*/  IMAD.MOV.U32 R21, RZ, RZ, R143 ;  /* 0x000000ffff157224 */ /* 0x000fe200078e008f */
[----:B------:R-:W-:Y:S03]  /*21c40*/  MOV R22, R140 ;  /* 0x0000008c00167202 */ /* 0x000fe60000000f00 */
[----:B------:R-:W-:Y:S02]  /*21c50*/  MOV R23, R141 ;  /* 0x0000008d00177202 */ /* 0x000fe40000000f00 */
[C---:B------:R-:W-:Y:S01]  /*21c60*/  HMMA.16816.F32.BF16 R140, R168.reuse, R138, R24 ;  /* 0x0000008aa88c723c */ /* 0x040fe20000041818 */
[----:B------:R-:W-:Y:S05]  /*21c70*/  LDSM.16.MT88.4 R24, [R217+0x15800] ;  /* 0x01580000d918783b */ /* 0x000fea0000004200 */
[C---:B------:R-:W-:Y:S07]  /*21c80*/  HMMA.16816.F32.BF16 R136, R168.reuse, R172, R28 ;  /* 0x000000aca888723c */ /* 0x040fee000004181c */
[----:B------:R-:W-:Y:S04]  /*21c90*/  MOV R29, R132 ;  /* 0x00000084001d7202 */ /* 0x000fe80000000f00 */
[----:B------:R-:W-:Y:S02]  /*21ca0*/  MOV R28, R133 ;  /* 0x00000085001c7202 */ /* 0x000fe40000000f00 */
[----:B------:R-:W-:Y:S02]  /*21cb0*/  MOV R173, R134 ;  /* 0x0000008600ad7202 */ /* 0x000fe40000000f00 */
[----:B------:R-:W-:Y:S02]  /*21cc0*/  MOV R172, R135 ;  /* 0x0000008700ac7202 */ /* 0x000fe40000000f00 */
[C---:B------:R-:W-:Y:S03]  /*21cd0*/  HMMA.16816.F32.BF16 R132, R168.reuse, R174, R32 ;  /* 0x000000aea884723c */ /* 0x040fe60000041820 */
[----:B------:R-:W-:Y:S01]  /*21ce0*/  MOV R31, R21 ;  /* 0x00000015001f7202 */ /* 0x000fe20000000f00 */
[----:B------:R-:W-:Y:S01]  /*21cf0*/  FADD.FTZ R199, R173, R199 ;  /* 0x000000c7adc77221 */ /* 0x000fe20000010000 */
[----:B------:R-:W-:Y:S01]  /*21d00*/  MOV R30, R22 ;  /* 0x00000016001e7202 */ /* 0x000fe20000000f00 */
[C---:B------:R-:W-:Y:S05]  /*21d10*/  HMMA.16816.F32.BF16 R36, R168.reuse, R176, R36 ;  /* 0x000000b0a824723c */ /* 0x040fea0000041824 */
[----:B------:R-:W-:Y:S01]  /*21d20*/  MOV R35, R23 ;  /* 0x0000001700237202 */ /* 0x000fe20000000f00 */
        /* <DEDUP_REMOVED lines=17> */
[----:B------:R-:W-:Y:S01]  /*21e40*/  MOV R0, R164 ;  /* 0x000000a400007202 */ /* 0x000fe20000000f00 */
        /* <DEDUP_REMOVED lines=8> */
[C---:B-1----:R-:W-:Y:S06]  /*21ed0*/  HMMA.16816.F32.BF16 R92, R168.reuse, R4, R92 ;  /* 0x00000004a85c723c */ /* 0x042fec000004185c */
[C---:B------:R-:W-:Y:S05]  /*21ee0*/  HMMA.16816.F32.BF16 R96, R168.reuse, R6, R96 ;  /* 0x00000006a860723c */ /* 0x040fea0000041860 */
[----:B------:R-:W-:Y:S01]  /*21ef0*/  FADD.FTZ R5, R167, R188 ;  /* 0x000000bca7057221 */ /* 0x000fe20000010000 */
[C---:B----4-:R-:W-:Y:S05]  /*21f00*/  HMMA.16816.F32.BF16 R100, R168.reuse, R8, R100 ;  /* 0x00000008a864723c */ /* 0x050fea0000041864 */
        /* <DEDUP_REMOVED lines=9> */
[C---:B------:R-:W-:Y:S06]  /*21fa0*/  HMMA.16816.F32.BF16 R120, R168.reuse, R18, R120 ;  /* 0x00000012a878723c */ /* 0x040fec0000041878 */
[C---:B-----5:R-:W-:Y:S06]  /*21fb0*/  HMMA.16816.F32.BF16 R124, R168.reuse, R20, R124 ;  /* 0x00000014a87c723c */ /* 0x060fec000004187c */
[----:B------:R-:W-:Y:S01]  /*21fc0*/  HMMA.16816.F32.BF16 R128, R168, R22, R128 ;  /* 0x00000016a880723c */ /* 0x000fe20000041880 */
[----:B------:R-:W-:Y:S11]  /*21fd0*/  @!UPT UIADD3 URZ, URZ, URZ, URZ ;  /* 0x0000003f3f3ff290 */ /* 0x000ff6000fffe03f */
[----:B------:R-:W-:Y:S01]  /*21fe0*/  @!UPT UIADD3 URZ, URZ, URZ, URZ ;  /* 0x0000003f3f3ff290 */ /* 0x000fe2000fffe03f */
[----:B------:R-:W-:Y:S11]  /*21ff0*/  @P0 BRA `(.L_x_8097) ;  /* 0xffffffb800440947 */ /* 0x000ff6000383ffff */
.L_x_8088:
        /* <DEDUP_REMOVED lines=14> */
[----:B------:R-:W-:Y:S02]  /*220e0*/  LOP3.LUT R4, R0, 0xfffffff0, RZ, 0xc0, !PT ;  /* 0xfffffff000047812 */ /* 0x000fe400078ec0ff */
[----:B------:R-:W-:Y:S02]  /*220f0*/  LEA.HI R2, R2, R13, RZ, 0x2 ;  /* 0x0000000d02027211 */ /* 0x000fe400078f10ff */
[----:B------:R-:W-:Y:S01]  /*22100*/  SHF.R.S32.HI R0, RZ, 0x4, R0 ;  /* 0x00000004ff007819 */ /* 0x000fe20000011400 */
[----:B------:R-:W-:Y:S01]  /*22110*/  IMAD.IADD R4, R11, 0x1, -R4 ;  /* 0x000000010b047824 */ /* 0x000fe200078e0a04 */
        /* <DEDUP_REMOVED lines=9> */
.L_x_8105:
        /* <DEDUP_REMOVED lines=20> */
[-C--:B------:R-:W-:Y:S01]  /*222f0*/  LEA.HI R16, R15, R14.reuse, RZ, 0x2 ;  /* 0x0000000e0f107211 */ /* 0x080fe200078f10ff */
        /* <DEDUP_REMOVED lines=220> */
[----:B------:R-:W4:Y:S04]  /*230c0*/  LD.E R26, desc[UR10][R8.64+0x60] ;  /* 0x0000600a081a7980 */ /* 0x000f28000c101900 */
[----:B------:R-:W4:Y:S04]  /*230d0*/  LD.E R17, desc[UR12][R8.64+0xcc] ;  /* 0x0000cc0c08117980 */ /* 0x000f28000c101900 */
[----:B------:R-:W4:Y:S01]  /*230e0*/  LD.E.64 R24, desc[UR10][R8.64+0x78] ;  /* 0x0000780a08187980 */ /* 0x000f22000c101b00 */
[----:B------:R-:W1:Y:S01]  /*230f0*/  @P4 MUFU.LG2 R11, R11 ;  /* 0x0000000b000b4308 */ /* 0x000e620000000c00 */
[----:B--2---:R-:W-:Y:S01]  /*23100*/  IMAD R13, R231, -0x40, R232 ;  /* 0xffffffc0e70d7824 */ /* 0x004fe200078e02e8 */
[----:B---3--:R-:W-:Y:S01]  /*23110*/  IADD3 R20, R0, 0x8, RZ ;  /* 0x0000000800147810 */ /* 0x008fe20007ffe0ff */
[----:B------:R2:W5:Y:S01]  /*23120*/  LD.E.64 R142, desc[UR10][R8.64+0xa8] ;  /* 0x0000a80a088e7980 */ /* 0x000562000c101b00 */
[----:B------:R-:W-:Y:S01]  /*23130*/  MOV R140, 0xff800000 ;  /* 0xff800000008c7802 */ /* 0x000fe20000000f00 */
[----:B------:R-:W-:Y:S01]  /*23140*/  BSSY B0, `(.L_x_8099) ;  /* 0x000005a000007945 */ /* 0x000fe20003800000 */
[----:B------:R-:W-:Y:S01]  /*23150*/  BAR.SYNC.DEFER_BLOCKING 0x0 ;  /* 0x0000000000007b1d */ /* 0x000fe20000010000 */
[----:B------:R-:W-:-:S02]  /*23160*/  ISETP.GE.AND P0, PT, R20, R13, PT ;  /* 0x0000000d1400720c */ /* 0x000fc40003f06270 */
[----:B----4-:R-:W-:Y:S02]  /*23170*/  IADD3 R12, R0, 0x10, RZ ;  /* 0x00000010000c7810 */ /* 0x010fe40007ffe0ff */
[----:B------:R-:W-:Y:S01]  /*23180*/  LEA.HI R20, R4, R4, RZ, 0x1 ;  /* 0x0000000404147211 */ /* 0x000fe200078f08ff */
[----:B------:R-:W3:Y:S01]  /*23190*/  @P3 MUFU.LG2 R10, R10 ;  /* 0x0000000a000a3308 */ /* 0x000ee20000000c00 */
[----:B------:R-:W-:Y:S02]  /*231a0*/  ISETP.GE.AND P5, PT, R12, R13, PT ;  /* 0x0000000d0c00720c */ /* 0x000fe40003fa6270 */
[----:B------:R-:W-:Y:S01]  /*231b0*/  MOV R12, 0xff800000 ;  /* 0xff800000000c7802 */ /* 0x000fe20000000f00 */
[----:B-1----:R-:W-:Y:S01]  /*231c0*/  @P4 FMUL.FTZ R22, R11, 0.69314718246459960938 ;  /* 0x3f3172180b164820 */ /* 0x002fe20000410000 */
[----:B------:R-:W-:Y:S02]  /*231d0*/  SHF.L.U32 R11, R231, 0x6, RZ ;  /* 0x00000006e70b7819 */ /* 0x000fe400000006ff */
[----:B------:R-:W-:Y:S01]  /*231e0*/  SHF.L.U32 R21, R20, 0x2, RZ ;  /* 0x0000000214157819 */ /* 0x000fe200000006ff */
[----:B-----5:R-:W-:Y:S01]  /*231f0*/  @P4 FFMA.FTZ R12, R5, R164, R22 ;  /* 0x000000a4050c4223 */ /* 0x020fe20000010016 */
[----:B------:R-:W-:-:S02]  /*23200*/  SHF.L.U32 R22, R4, 0x2, RZ ;  /* 0x0000000204167819 */ /* 0x000fc400000006ff */
[----:B------:R-:W-:Y:S02]  /*23210*/  LOP3.LUT R15, R15, 0xffffffe0, RZ, 0xc0, !PT ;  /* 0xffffffe00f0f7812 */ /* 0x000fe400078ec0ff */
[--C-:B------:R-:W-:Y:S02]  /*23220*/  SHF.R.S32.HI R23, RZ, 0x1f, R22.reuse ;  /* 0x0000001fff177819 */ /* 0x100fe40000011416 */
[----:B--2---:R-:W-:Y:S02]  /*23230*/  SHF.L.U32 R8, R0, 0x6, RZ ;  /* 0x0000000600087819 */ /* 0x004fe400000006ff */
[----:B------:R-:W-:Y:S01]  /*23240*/  LOP3.LUT R9, R20, 0xffffffe, RZ, 0xc0, !PT ;  /* 0x0ffffffe14097812 */ /* 0x000fe200078ec0ff */
[----:B---3--:R-:W-:Y:S01]  /*23250*/  @P3 FMUL.FTZ R10, R10, 0.69314718246459960938 ;  /* 0x3f3172180a0a3820 */ /* 0x008fe20000410000 */
[----:B------:R-:W-:Y:S01]  /*23260*/  LOP3.LUT R8, R8, 0x1c0, RZ, 0xc0, !PT ;  /* 0x000001c008087812 */ /* 0x000fe200078ec0ff */
[----:B------:R-:W-:Y:S01]  /*23270*/  IMAD.WIDE R22, R0, 0x100, R22 ;  /* 0x0000010000167825 */ /* 0x000fe200078e0216 */
[----:B------:R-:W-:-:S03]  /*23280*/  IADD3 R9, R4, -R9, RZ ;  /* 0x8000000904097210 */ /* 0x000fc60007ffe0ff */
[----:B------:R-:W-:Y:S01]  /*23290*/  @P3 FFMA.FTZ R140, R5, R3, R10 ;  /* 0x00000003058c3223 */ /* 0x000fe2000001000a */
[----:B------:R-:W-:Y:S02]  /*232a0*/  LOP3.LUT R21, R8, 0x38, R21, 0xf8, !PT ;  /* 0x0000003808157812 */ /* 0x000fe400078ef815 */
[----:B------:R-:W-:Y:S02]  /*232b0*/  SHF.R.U32.HI R8, RZ, 0x3, R8 ;  /* 0x00000003ff087819 */ /* 0x000fe40000011608 */
[----:B------:R-:W-:Y:S02]  /*232c0*/  IADD3 R15, R14, -R15, RZ ;  /* 0x8000000f0e0f7210 */ /* 0x000fe40007ffe0ff */
[----:B------:R-:W-:Y:S02]  /*232d0*/  LOP3.LUT R8, R21, R8, RZ, 0x3c, !PT ;  /* 0x0000000815087212 */ /* 0x000fe400078e3cff */
[----:B------:R-:W-:Y:S02]  /*232e0*/  LOP3.LUT P2, RZ, R15, 0x3, RZ, 0xc0, !PT ;  /* 0x000000030fff7812 */ /* 0x000fe4000784c0ff */
[----:B------:R-:W-:-:S04]  /*232f0*/  LEA R5, R9, R8, 0x2 ;  /* 0x0000000809057211 */ /* 0x000fc800078e10ff */
[----:B------:R-:W-:-:S05]  /*23300*/  LEA R5, R5, UR4, 0x2 ;  /* 0x0000000405057c11 */ /* 0x000fca000f8e10ff */
        /* <DEDUP_REMOVED lines=28> */
[----:B------:R-:W-:-:S04]  /*234d0*/  IMAD R18, R18, UR8, R235 ;  /* 0x0000000812127c24 */ /* 0x000fc8000f8e02eb */
[----:B------:R-:W-:-:S04]  /*234e0*/  IMAD R18, R18, R26, R233 ;  /* 0x0000001a12127224 */ /* 0x000fc800078e02e9 */
[----:B------:R-:W-:Y:S01]  /*234f0*/  IMAD R4, R19, R18, R11 ;  /* 0x0000001213047224 */ /* 0x000fe200078e020b */
[----:B------:R-:W-:-:S03]  /*23500*/  SHF.R.S32.HI R11, RZ, 0x1f, R16 ;  /* 0x0000001fff0b7819 */ /* 0x000fc60000011410 */
[----:B------:R-:W-:Y:S01]  /*23510*/  IMAD R17, R4, R17, RZ ;  /* 0x0000001104117224 */ /* 0x000fe200078e02ff */
[----:B------:R-:W-:-:S04]  /*23520*/  LEA.HI R11, R11, R16, RZ, 0x2 ;  /* 0x000000100b0b7211 */ /* 0x000fc800078f10ff */
[----:B------:R-:W-:Y:S02]  /*23530*/  LOP3.LUT R3, R11, 0xffffffc, RZ, 0xc0, !PT ;  /* 0x0ffffffc0b037812 */ /* 0x000fe400078ec0ff */
[----:B------:R-:W-:Y:S02]  /*23540*/  IADD3 R11, P1, R22, R17, RZ ;  /* 0x00000011160b7210 */ /* 0x000fe40007f3e0ff */
[----:B------:R-:W-:Y:S02]  /*23550*/  IADD3 R3, R16, -R3, RZ ;  /* 0x8000000310037210 */ /* 0x000fe40007ffe0ff */
[----:B------:R-:W-:Y:S02]  /*23560*/  LEA.HI.X.SX32 R17, R17, R23, 0x1, P1 ;  /* 0x0000001711117211 */ /* 0x000fe400008f0eff */
[----:B------:R-:W-:Y:S01]  /*23570*/  LEA R144, P1, R11, R24, 0x2 ;  /* 0x000000180b907211 */ /* 0x000fe200078210ff */
[----:B------:R1:W1:Y:S01]  /*23580*/  LDS.128 R20, [R5+0xe800] ;  /* 0x00e8000005147984 */ /* 0x0002620000000c00 */
[----:B------:R-:W-:-:S02]  /*23590*/  LEA R3, R3, R2, 0x4 ;  /* 0x0000000203037211 */ /* 0x000fc400078e20ff */
[----:B------:R-:W-:Y:S02]  /*235a0*/  LEA.HI.X R145, R11, R25, R17, 0x2, P1 ;  /* 0x000000190b917211 */ /* 0x000fe400008f1411 */
[----:B------:R1:W1:Y:S04]  /*235b0*/  LDS.128 R24, [R5+0xe000] ;  /* 0x00e0000005187984 */ /* 0x0002680000000c00 */
[----:B------:R1:W1:Y:S04]  /*235c0*/  LDS.128 R16, [R5+0xf000] ;  /* 0x00f0000005107984 */ /* 0x0002680000000c00 */
[----:B------:R1:W1:Y:S01]  /*235d0*/  LDS.128 R8, [R5+0xf800] ;  /* 0x00f8000005087984 */ /* 0x0002620000000c00 */
[----:B--234-:R-:W-:Y:S05]  /*235e0*/  @P2 BRA `(.L_x_8100) ;  /* 0x00000000003c2947 */ /* 0x01cfea0003800000 */
[----:B------:R-:W-:Y:S01]  /*235f0*/  IMAD R232, R231, -0x40, R232 ;  /* 0xffffffc0e7e87824 */ /* 0x000fe200078e02e8 */
[----:B------:R-:W-:Y:S01]  /*23600*/  SHF.R.S32.HI R2, RZ, 0x1f, R4 ;  /* 0x0000001fff027819 */ /* 0x000fe20000011404 */
[C---:B-1----:R-:W-:Y:S01]  /*23610*/  VIADD R5, R3.reuse, 0x8 ;  /* 0x0000000803057836 */ /* 0x042fe20000000000 */
        /* <DEDUP_REMOVED lines=12> */
.L_x_8100:
[----:B------:R-:W-:Y:S05]  /*236e0*/  BSYNC B0 ;  /* 0x0000000000007941 */ /* 0x000fea0003800000 */
.L_x_8099:
[----:B------:R-:W-:Y:S01]  /*236f0*/  VIADD R14, R0, 0x18 ;  /* 0x00000018000e7836 */ /* 0x000fe20000000000 */
[----:B------:R-:W-:Y:S01]  /*23700*/  @!P0 R2UR UR14, R6 ;  /* 0x00000000060e82ca */ /* 0x000fe200000e0000 */
[C---:B--2---:R-:W-:Y:S01]  /*23710*/  VIADD R12, R0.reuse, 0x20 ;  /* 0x00000020000c7836 */ /* 0x044fe20000000000 */
[C---:B------:R-:W-:Y:S01]  /*23720*/  @!P0 R2UR UR15, R7.reuse ;  /* 0x00000000070f82ca */ /* 0x040fe200000e0000 */
[----:B------:R-:W-:Y:S01]  /*23730*/  VIADD R4, R0, 0x28 ;  /* 0x0000002800047836 */ /* 0x000fe20000000000 */
        /* <DEDUP_REMOVED lines=12> */
[----:B-1----:R-:W-:Y:S01]  /*23800*/  @!P0 ST.E.128 desc[UR12][R144.64+0x2100], R100 ;  /* 0x0021006490008985 */ /* 0x002fe2000c101d0c */
        /* <DEDUP_REMOVED lines=79> */
[----:B-1----:R-:W-:Y:S05]  /*23d00*/  @P0 RET.REL.NODEC R230 `(_ZN5flash24flash_fwd_splitkv_kernelI23Flash_fwd_kernel_traitsILi256ELi64ELi64ELi4ELb0ELb0EN7cutlass10bfloat16_tE19Flash_kernel_traitsILi256ELi64ELi64ELi4ES3_EELb0ELb1ELb0ELb0ELb1ELb0ELb1ELb1EEEvNS_16Flash_fwd_paramsE) ;  /* 0xfffffdc0e6bc0950 */ /* 0x002fea0003c3ffff */
        /* <DEDUP_REMOVED lines=13> */
[----:B-1----:R-:W-:Y:S05]  /*23de0*/  RET.REL.NODEC R230 `(_ZN5flash24flash_fwd_splitkv_kernelI23Flash_fwd_kernel_traitsILi256ELi64ELi64ELi4ELb0ELb0EN7cutlass10bfloat16_tE19Flash_kernel_traitsILi256ELi64ELi64ELi4ES3_EELb0ELb1ELb0ELb0ELb1ELb0ELb1ELb1EEEvNS_16Flash_fwd_paramsE) ;  /* 0xfffffdc0e6847950 */ /* 0x002fea0003c3ffff */
.L_x_8098:
[----:B------:R-:W-:Y:S01]  /*23df0*/  MOV R13, 0x2 ;  /* 0x00000002000d7802 */ /* 0x000fe20000000f00 */
[----:B------:R-:W-:Y:S01]  /*23e00*/  IMAD.MOV.U32 R10, RZ, RZ, 0x1f ;  /* 0x0000001fff0a7424 */ /* 0x000fe200078e00ff */
[----:B------:R-:W-:-:S07]  /*23e10*/  MOV R12, 0xffffffff ;  /* 0xffffffff000c7802 */ /* 0x000fce0000000f00 */
[----:B-1---5:R-:W-:Y:S05]  /*23e20*/  WARPSYNC.COLLECTIVE R12, `(.L_x_8101) ;  /* 0x000000000c087348 */ /* 0x022fea0003c00000 */
[----:B------:R2:W3:Y:S02]  /*23e30*/  SHFL.BFLY P0, R16, R249, R13, R10 ;  /* 0x0c00000df9107389 */ /* 0x0004e4000000000a */
[----:B-123-5:R-:W-:Y:S01]  /*23e40*/  ENDCOLLECTIVE ;  /* 0x000000000000791b */ /* 0x02efe20003800000 */
.L_x_8101:
[----:B------:R-:W-:Y:S02]  /*23e50*/  IMAD.MOV.U32 R14, RZ, RZ, R16 ;  /* 0x000000ffff0e7224 */ /* 0x000fe400078e0010 */
[----:B------:R-:W-:Y:S02]  /*23e60*/  IMAD.MOV.U32 R13, RZ, RZ, 0x1 ;  /* 0x00000001ff0d7424 */ /* 0x000fe400078e00ff */
[----:B------:R-:W-:-:S05]  /*23e70*/  FADD.FTZ R14, R14, R249 ;  /* 0x000000f90e0e7221 */ /* 0x000fca0000010000 */
[----:B------:R-:W-:-:S07]  /*23e80*/  MOV R249, R14 ;  /* 0x0000000e00f97202 */ /* 0x000fce0000000f00 */
[----:B------:R-:W-:Y:S05]  /*23e90*/  WARPSYNC.COLLECTIVE R12, `(.L_x_8102) ;  /* 0x000000000c087348 */ /* 0x000fea0003c00000 */
[----:B------:R1:W2:Y:S02]  /*23ea0*/  SHFL.BFLY P0, R16, R249, R13, R10 ;  /* 0x0c00000df9107389 */ /* 0x0002a4000000000a */
[----:B-12---:R-:W-:Y:S01]  /*23eb0*/  ENDCOLLECTIVE ;  /* 0x000000000000791b */ /* 0x006fe20003800000 */
.L_x_8102:
[----:B------:R-:W-:Y:S01]  /*23ec0*/  MOV R249, R247 ;  /* 0x000000f700f97202 */ /* 0x000fe20000000f00 */
[----:B------:R-:W-:Y:S01]  /*23ed0*/  IMAD.MOV.U32 R13, RZ, RZ, 0x2 ;  /* 0x00000002ff0d7424 */ /* 0x000fe200078e00ff */
[----:B------:R-:W-:-:S07]  /*23ee0*/  MOV R11, R16 ;  /* 0x00000010000b7202 */ /* 0x000fce0000000f00 */
[----:B------:R-:W-:Y:S05]  /*23ef0*/  WARPSYNC.COLLECTIVE R12, `(.L_x_8103) ;  /* 0x000000000c087348 */ /* 0x000fea0003c00000 */
[----:B------:R1:W2:Y:S02]  /*23f00*/  SHFL.BFLY P0, R16, R249, R13, R10 ;  /* 0x0c00000df9107389 */ /* 0x0002a4000000000a */
[----:B-12---:R-:W-:Y:S01]  /*23f10*/  ENDCOLLECTIVE ;  /* 0x000000000000791b */ /* 0x006fe20003800000 */
.L_x_8103:
[----:B------:R-:W-:Y:S01]  /*23f20*/  FADD.FTZ R11, R14, R11 ;  /* 0x0000000b0e0b7221 */ /* 0x000fe20000010000 */
[----:B------:R-:W-:Y:S01]  /*23f30*/  FADD.FTZ R15, R16, R247 ;  /* 0x000000f7100f7221 */ /* 0x000fe20000010000 */
[----:B------:R-:W-:-:S04]  /*23f40*/  MOV R13, 0x1 ;  /* 0x00000001000d7802 */ /* 0x000fc80000000f00 */
[----:B------:R-:W-:-:S07]  /*23f50*/  MOV R249, R15 ;  /* 0x0000000f00f97202 */ /* 0x000fce0000000f00 */
[----:B------:R-:W-:Y:S05]  /*23f60*/  WARPSYNC.COLLECTIVE R12, `(.L_x_8104) ;  /* 0x000000000c087348 */ /* 0x000fea0003c00000 */
[----:B------:R1:W2:Y:S02]  /*23f70*/  SHFL.BFLY P0, R16, R249, R13, R10 ;  /* 0x0c00000df9107389 */ /* 0x0002a4000000000a */
[----:B-12---:R-:W-:Y:S01]  /*23f80*/  ENDCOLLECTIVE ;  /* 0x000000000000791b */ /* 0x006fe20003800000 */
.L_x_8104:
[----:B------:R-:W-:Y:S05]  /*23f90*/  BRA `(.L_x_8105) ;  /* 0xffffffe000847947 */ /* 0x000fea000383ffff */
.L_x_8106:
        /* <DEDUP_REMOVED lines=14> */
.L_x_9020:


//--------------------- .text._ZN5flash24flash_fwd_splitkv_kernelI23Flash_fwd_kernel_traitsILi256ELi64ELi64ELi4ELb0ELb0EN7cutlass10bfloat16_tE19Flash_kernel_traitsILi256ELi64ELi64ELi4ES3_EELb0ELb1ELb0ELb0ELb1ELb1ELb1ELb1EEEvNS_16Flash_fwd_paramsE --------------------------
	.section	.text._ZN5flash24flash_fwd_splitkv_kernelI23Flash_fwd_kernel_traitsILi256ELi64ELi64ELi4ELb0ELb0EN7cutlass10bfloat16_tE19Flash_kernel_traitsILi256ELi64ELi64ELi4ES3_EELb0ELb1ELb0ELb0ELb1ELb1ELb1ELb1EEEvNS_16Flash_fwd_paramsE,"ax",@progbits
	.align	128
        .global         _ZN5flash24flash_fwd_splitkv_kernelI23Flash_fwd_kernel_traitsILi256ELi64ELi64ELi4ELb0ELb0EN7cutlass10bfloat16_tE19Flash_kernel_traitsILi256ELi64ELi64ELi4ES3_EELb0ELb1ELb0ELb0ELb1ELb1ELb1ELb1EEEvNS_16Flash_fwd_paramsE
        .type           _ZN5flash24flash_fwd_splitkv_kernelI23Flash_fwd_kernel_traitsILi256ELi64ELi64ELi4ELb0ELb0EN7cutlass10bfloat16_tE19Flash_kernel_traitsILi256ELi64ELi64ELi4ES3_EELb0ELb1ELb0ELb0ELb1ELb1ELb1ELb1EEEvNS_16Flash_fwd_paramsE,@function
        .size           _ZN5flash24flash_fwd_splitkv_kernelI23Flash_fwd_kernel_traitsILi256ELi64ELi64ELi4ELb0ELb0EN7cutlass10bfloat16_tE19Flash_kernel_traitsILi256ELi64ELi64ELi4ES3_EELb0ELb1ELb0ELb0ELb1ELb1ELb1ELb1EEEvNS_16Flash_fwd_paramsE,(.L_x_9021 - _ZN5flash24flash_fwd_splitkv_kernelI23Flash_fwd_kernel_traitsILi256ELi64ELi64ELi4ELb0ELb0EN7cutlass10bfloat16_tE19Flash_kernel_traitsILi256ELi64ELi64ELi4ES3_EELb0ELb1ELb0ELb0ELb1ELb1ELb1ELb1EEEvNS_16Flash_fwd_paramsE)
        .other          _ZN5flash24flash_fwd_splitkv_kernelI23Flash_fwd_kernel_traitsILi256ELi64ELi64ELi4ELb0ELb0EN7cutlass10bfloat16_tE19Flash_kernel_traitsILi256ELi64ELi64ELi4ES3_EELb0ELb1ELb0ELb0ELb1ELb1ELb1ELb1EEEvNS_16Flash_fwd_paramsE,@"STO_CUDA_ENTRY STV_DEFAULT"
_ZN5flash24flash_fwd_splitkv_kernelI23Flash_fwd_kernel_traitsILi256ELi64ELi64ELi4ELb0ELb0EN7cutlass10bfloat16_tE19Flash_kernel_traitsILi256ELi64ELi64ELi4ES3_EELb0ELb1ELb0ELb0ELb1ELb1ELb1ELb1EEEvNS_16Flash_fwd_paramsE:
.text._ZN5flash24flash_fwd_splitkv_kernelI23Flash_fwd_kernel_traitsILi256ELi64ELi64ELi4ELb0ELb0EN7cutlass10bfloat16_tE19Flash_kernel_traitsILi256ELi64ELi64ELi4ES3_EELb0ELb1ELb0ELb0ELb1ELb1ELb1ELb1EEEvNS_16Flash_fwd_paramsE:
        /* <DEDUP_REMOVED lines=30> */
[----:B------:R-:W-:Y:S05]  /*01e0*/  CALL.REL.NOINC `($_ZN5flash24flash_fwd_splitkv_kernelI23Flash_fwd_kernel_traitsILi256ELi64ELi64ELi4ELb0ELb0EN7cutlass10bfloat16_tE19Flash_kernel_traitsILi256ELi64ELi64ELi4ES3_EELb0ELb1ELb0ELb0ELb1ELb1ELb1ELb1EEEvNS_16Flash_fwd_paramsE$_ZN5flash30compute_attn_1rowblock_splitkvI23Flash_fwd_kernel_traitsILi256ELi64ELi64ELi4ELb0ELb0EN7cutlass10bfloat16_tE19Flash_kernel_traitsILi256ELi64ELi64ELi4ES3_EELb0ELb1ELb0ELb0ELb1ELb1ELb1ELb1ENS_16Flash_fwd_paramsEEEvRKT8_iiiii) ;  /* 0x0000000000087944 */ /* 0x000fea0003c00000 */
[----:B------:R-:W-:Y:S05]  /*01f0*/  BSYNC B3 ;  /* 0x0000000000037941 */ /* 0x000fea0003800000 */
.L_x_8107:
[----:B------:R-:W-:Y:S05]  /*0200*/  EXIT ;  /* 0x000000000000794d */ /* 0x000fea0003800000 */
        .type           $_ZN5flash24flash_fwd_splitkv_kernelI23Flash_fwd_kernel_traitsILi256ELi64ELi64ELi4ELb0ELb0EN7cutlass10bfloat16_tE19Flash_kernel_traitsILi256ELi64ELi64ELi4ES3_EELb0ELb1ELb0ELb0ELb1ELb1ELb1ELb1EEEvNS_16Flash_fwd_paramsE$_ZN5flash30compute_attn_1rowblock_splitkvI23Flash_fwd_kernel_traitsILi256ELi64ELi64ELi4ELb0ELb0EN7cutlass10bfloat16_tE19Flash_kernel_traitsILi256ELi64ELi64ELi4ES3_EELb0ELb1ELb0ELb0ELb1ELb1ELb1ELb1ENS_16Flash_fwd_paramsEEEvRKT8_iiiii,@function
        .size           $_ZN5flash24flash_fwd_splitkv_kernelI23Flash_fwd_kernel_traitsILi256ELi64ELi64ELi4ELb0ELb0EN7cutlass10bfloat16_tE19Flash_kernel_traitsILi256ELi64ELi64ELi4ES3_EELb0ELb1ELb0ELb0ELb1ELb1ELb1ELb1EEEvNS_16Flash_fwd_paramsE$_ZN5flash30compute_attn_1rowblock_splitkvI23Flash_fwd_kernel_traitsILi256ELi64ELi64ELi4ELb0ELb0EN7cutlass10bfloat16_tE19Flash_kernel_traitsILi256ELi64ELi64ELi4ES3_EELb0ELb1ELb0ELb0ELb1ELb1ELb1ELb1ENS_16Flash_fwd_paramsEEEvRKT8_iiiii,(.L_x_9021 - $_ZN5flash24flash_fwd_splitkv_kernelI23Flash_fwd_kernel_traitsILi256ELi64ELi64ELi4ELb0ELb0EN7cutlass10bfloat16_tE19Flash_kernel_traitsILi256ELi64ELi64ELi4ES3_EELb0ELb1ELb0ELb0ELb1ELb1ELb1ELb1EEEvNS_16Flash_fwd_paramsE$_ZN5flash30compute_attn_1rowblock_splitkvI23Flash_fwd_kernel_traitsILi256ELi64ELi64ELi4ELb0ELb0EN7cutlass10bfloat16_tE19Flash_kernel_traitsILi256ELi64ELi64ELi4ES3_EELb0ELb1ELb0ELb0ELb1ELb1ELb1ELb1ENS_16Flash_fwd_paramsEEEvRKT8_iiiii)
$_ZN5flash24flash_fwd_splitkv_kernelI23Flash_fwd_kernel_traitsILi256ELi64ELi64ELi4ELb0ELb0EN7cutlass10bfloat16_tE19Flash_kernel_traitsILi256ELi64ELi64ELi4ES3_EELb0ELb1ELb0ELb0ELb1ELb1ELb1ELb1EEEvNS_16Flash_fwd_paramsE$_ZN5flash30compute_attn_1rowblock_splitkvI23Flash_fwd_kernel_traitsILi256ELi64ELi64ELi4ELb0ELb0EN7cutlass10bfloat16_tE19Flash_kernel_traitsILi256ELi64ELi64ELi4ES3_EELb0ELb1ELb0ELb0ELb1ELb1ELb1ELb1ENS_16Flash_fwd_paramsEEEvRKT8_iiiii:
        /* <DEDUP_REMOVED lines=28> */
.L_x_8109:
[----:B------:R-:W-:Y:S05]  /*03d0*/  BSYNC B0 ;  /* 0x0000000000007941 */ /* 0x000fea0003800000 */
.L_x_8108:
        /* <DEDUP_REMOVED lines=8> */
.L_x_8111:
[----:B------:R3:W5:Y:S02]  /*0460*/  LD.E R3, desc[UR6][R18.64+0xb8] ;  /* 0x0000b80612037980 */ /* 0x000764000c101900 */
.L_x_8112:
[----:B------:R-:W-:Y:S05]  /*0470*/  BSYNC B0 ;  /* 0x0000000000007941 */ /* 0x000fea0003800000 */
.L_x_8110:
        /* <DEDUP_REMOVED lines=10> */
.L_x_8114:
[----:B------:R-:W2:Y:S01]  /*0520*/  LD.E.64 R2, desc[UR6][R18.64+0x108] ;  /* 0x0001080612027980 */ /* 0x000ea2000c101b00 */
[----:B------:R-:W-:Y:S01]  /*0530*/  BSSY B0, `(.L_x_8116) ;  /* 0x0000006000007945 */ /* 0x000fe20003800000 */
[----:B------:R-:W-:Y:S01]  /*0540*/  IMAD.MOV.U32 R57, RZ, RZ, RZ ;  /* 0x000000ffff397224 */ /* 0x000fe200078e00ff */
[----:B--2---:R-:W-:-:S04]  /*0550*/  ISETP.NE.U32.AND P0, PT, R2, RZ, PT ;  /* 0x000000ff0200720c */ /* 0x004fc80003f05070 */
[----:B------:R-:W-:-:S13]  /*0560*/  ISETP.NE.AND.EX P0, PT, R3, RZ, PT, P0 ;  /* 0x000000ff0300720c */ /* 0x000fda0003f05300 */
[----:B------:R-:W-:Y:S05]  /*0570*/  @!P0 BRA `(.L_x_8117) ;  /* 0x0000000000048947 */ /* 0x000fea0003800000 */
[----:B------:R2:W5:Y:S02]  /*0580*/  LD.E R57, desc[UR6][R18.64+0xbc] ;  /* 0x0000bc0612397980 */ /* 0x000564000c101900 */
.L_x_8117:
[----:B------:R-:W-:Y:S05]  /*0590*/  BSYNC B0 ;  /* 0x0000000000007941 */ /* 0x000fea0003800000 */
.L_x_8116:
[----:B-----5:R-:W-:Y:S02]  /*05a0*/  IADD3 R57, R70, R57, RZ ;  /* 0x0000003946397210 */ /* 0x020fe40007ffe0ff */
.L_x_8115:
[----:B------:R-:W-:Y:S05]  /*05b0*/  BSYNC B1 ;  /* 0x0000000000017941 */ /* 0x000fea0003800000 */
.L_x_8113:
[----:B------:R-:W-:Y:S01]  /*05c0*/  IMAD.SHL.U32 R59, R231, 0x40, RZ ;  /* 0x00000040e73b7824 */ /* 0x000fe200078e00ff */
[----:B------:R-:W-:Y:S01]  /*05d0*/  MOV R2, R230 ;  /* 0x000000e600027202 */ /* 0x000fe20000000f00 */
[----:B------:R-:W-:-:S03]  /*05e0*/  IMAD.MOV.U32 R3, RZ, RZ, 0x0 ;  /* 0x00000000ff037424 */ /* 0x000fc600078e00ff */
[----:B------:R-:W-:-:S13]  /*05f0*/  ISETP.GT.AND P0, PT, R232, R59, PT ;  /* 0x0000003be800720c */ /* 0x000fda0003f04270 */
[----:B-123--:R-:W-:Y:S05]  /*0600*/  @!P0 RET.REL.NODEC R2 `(_ZN5flash24flash_fwd_splitkv_kernelI23Flash_fwd_kernel_traitsILi256ELi64ELi64ELi4ELb0ELb0EN7cutlass10bfloat16_tE19Flash_kernel_traitsILi256ELi64ELi64ELi4ES3_EELb0ELb1ELb0ELb0ELb1ELb1ELb1ELb1EEEvNS_16Flash_fwd_paramsE) ;  /* 0xfffffff8027c8950 */ /* 0x00efea0003c3ffff */
        /* <DEDUP_REMOVED lines=150> */
[----:B-1----:R-:W-:Y:S05]  /*0f70*/  @P6 RET.REL.NODEC R230 `(_ZN5flash24flash_fwd_splitkv_kernelI23Flash_fwd_kernel_traitsILi256ELi64ELi64ELi4ELb0ELb0EN7cutlass10bfloat16_tE19Flash_kernel_traitsILi256ELi64ELi64ELi4ES3_EELb0ELb1ELb0ELb0ELb1ELb1ELb1ELb1EEEvNS_16Flash_fwd_paramsE) ;  /* 0xfffffff0e6206950 */ /* 0x002fea0003c3ffff */
[----:B------:R-:W-:Y:S02]  /*0f80*/  MOV R3, 0xff800000 ;  /* 0xff80000000037802 */ /* 0x000fe40000000f00 */
[----:B------:R-:W-:-:S03]  /*0f90*/  MOV R231, 0x0 ;  /* 0x0000000000e77802 */ /* 0x000fc60000000f00 */
[----:B------:R1:W-:Y:S02]  /*0fa0*/  ST.E desc[UR6][R6.64+0xe0], R3 ;  /* 0x0000e00306007985 */ /* 0x0003e4000c101906 */
[----:B-1----:R-:W-:Y:S05]  /*0fb0*/  RET.REL.NODEC R230 `(_ZN5flash24flash_fwd_splitkv_kernelI23Flash_fwd_kernel_traitsILi256ELi64ELi64ELi4ELb0ELb0EN7cutlass10bfloat16_tE19Flash_kernel_traitsILi256ELi64ELi64ELi4ES3_EELb0ELb1ELb0ELb0ELb1ELb1ELb1ELb1EEEvNS_16Flash_fwd_paramsE) ;  /* 0xfffffff0e6107950 */ /* 0x002fea0003c3ffff */
.L_x_8118:
        /* <DEDUP_REMOVED lines=105> */
.L_x_8120:
        /* <DEDUP_REMOVED lines=79> */
.L_x_8121:
[----:B------:R-:W-:Y:S05]  /*1b40*/  BSYNC B0 ;  /* 0x0000000000007941 */ /* 0x000fea0003800000 */
.L_x_8119:
        /* <DEDUP_REMOVED lines=247> */
.L_x_8178:
        /* <DEDUP_REMOVED lines=256> */
.L_x_8127:
[----:B------:R-:W-:Y:S05]  /*3ac0*/  BSYNC B0 ;  /* 0x0000000000007941 */ /* 0x000fea0003800000 */
.L_x_8126:
        /* <DEDUP_REMOVED lines=192> */
.L_x_8129:
[----:B------:R-:W-:Y:S05]  /*46d0*/  BSYNC B0 ;  /* 0x0000000000007941 */ /* 0x000fea0003800000 */
.L_x_8128:
        /* <DEDUP_REMOVED lines=192> */
.L_x_8131:
[----:B------:R-:W-:Y:S05]  /*52e0*/  BSYNC B0 ;  /* 0x0000000000007941 */ /* 0x000fea0003800000 */
.L_x_8130:
        /* <DEDUP_REMOVED lines=194> */
.L_x_8133:
[----:B------:R-:W-:Y:S05]  /*5f10*/  BSYNC B0 ;  /* 0x0000000000007941 */ /* 0x000fea0003800000 */
.L_x_8132:
[----:B------:R-:W5:Y:S02]  /*5f20*/  LD.E R3, desc[UR6][R18.64+0xd0] ;  /* 0x0000d00612037980 */ /* 0x000f64000c101900 */
[----:B-----5:R-:W-:Y:S05]  /*5f30*/  IMAD.U32 R3, R3, -0x20, RZ ;  /* 0xffffffe003037824 */ /* 0x020fea00078e00ff */
[C---:B------:R-:W-:Y:S02]  /*5f40*/  LEA R28, P1, R3.reuse, R28, 0x1 ;  /* 0x0000001c031c7211 */ /* 0x040fe400078208ff */
[C---:B------:R-:W-:Y:S02]  /*5f50*/  LEA R52, P0, R3.reuse, R52, 0x1 ;  /* 0x0000003403347211 */ /* 0x040fe400078008ff */
[C---:B------:R-:W-:Y:S02]  /*5f60*/  LEA.HI.X.SX32 R29, R3.reuse, R29, 0x1, P1 ;  /* 0x0000001d031d7211 */ /* 0x040fe400008f0eff */
[----:B------:R-:W-:Y:S01]  /*5f70*/  LEA.HI.X.SX32 R53, R3, R53, 0x1, P0 ;  /* 0x0000003503357211 */ /* 0x000fe200000f0eff */
[----:B------:R-:W-:Y:S05]  /*5f80*/  BRA `(.L_x_8134) ;  /* 0x0000005c00947947 */ /* 0x000fea0003800000 */
.L_x_8125:
        /* <DEDUP_REMOVED lines=86> */
.L_x_8138:
[----:B------:R-:W-:Y:S05]  /*64f0*/  BSYNC B0 ;  /* 0x0000000000007941 */ /* 0x000fea0003800000 */
.L_x_8137:
        /* <DEDUP_REMOVED lines=83> */
.L_x_8140:
[----:B------:R-:W-:Y:S05]  /*6a30*/  BSYNC B0 ;  /* 0x0000000000007941 */ /* 0x000fea0003800000 */
.L_x_8139:
        /* <DEDUP_REMOVED lines=82> */
.L_x_8142:
[----:B------:R-:W-:Y:S05]  /*6f60*/  BSYNC B0 ;  /* 0x0000000000007941 */ /* 0x000fea0003800000 */
.L_x_8141:
        /* <DEDUP_REMOVED lines=84> */
.L_x_8144:
[----:B------:R-:W-:Y:S05]  /*74b0*/  BSYNC B0 ;  /* 0x0000000000007941 */ /* 0x000fea0003800000 */
.L_x_8143:
[----:B-----5:R3:W-:Y:S02]  /*74c0*/  ST.E.128 desc[UR6][R156.64+0x180], R8 ;  /* 0x000180089c007985 */ /* 0x0207e4000c101d06 */
.L_x_8136:
[----:B------:R-:W-:Y:S05]  /*74d0*/  BSYNC B1 ;  /* 0x0000000000017941 */ /* 0x000fea0003800000 */
.L_x_8135:
        /* <DEDUP_REMOVED lines=94> */
.L_x_8148:
[----:B------:R-:W-:Y:S05]  /*7ac0*/  BSYNC B0 ;  /* 0x0000000000007941 */ /* 0x000fea0003800000 */
.L_x_8147:
        /* <DEDUP_REMOVED lines=89> */
.L_x_8150:
[----:B------:R-:W-:Y:S05]  /*8060*/  BSYNC B0 ;  /* 0x0000000000007941 */ /* 0x000fea0003800000 */
.L_x_8149:
        /* <DEDUP_REMOVED lines=88> */
.L_x_8152:
[----:B------:R-:W-:Y:S05]  /*85f0*/  BSYNC B0 ;  /* 0x0000000000007941 */ /* 0x000fea0003800000 */
.L_x_8151:
        /* <DEDUP_REMOVED lines=90> */
.L_x_8154:
[----:B------:R-:W-:Y:S05]  /*8ba0*/  BSYNC B0 ;  /* 0x0000000000007941 */ /* 0x000fea0003800000 */
.L_x_8153:
[----:B-----5:R3:W-:Y:S02]  /*8bb0*/  ST.E.128 desc[UR6][R42.64+0x180], R8 ;  /* 0x000180082a007985 */ /* 0x0207e4000c101d06 */
.L_x_8146:
[----:B------:R-:W-:Y:S05]  /*8bc0*/  BSYNC B1 ;  /* 0x0000000000017941 */ /* 0x000fea0003800000 */
.L_x_8145:
        /* <DEDUP_REMOVED lines=97> */
.L_x_8158:
[----:B------:R-:W-:Y:S05]  /*91e0*/  BSYNC B0 ;  /* 0x0000000000007941 */ /* 0x000fea0003800000 */
.L_x_8157:
        /* <DEDUP_REMOVED lines=89> */
.L_x_8160:
[----:B------:R-:W-:Y:S05]  /*9780*/  BSYNC B0 ;  /* 0x0000000000007941 */ /* 0x000fea0003800000 */
.L_x_8159:
        /* <DEDUP_REMOVED lines=88> */
.L_x_8162:
[----:B------:R-:W-:Y:S05]  /*9d10*/  BSYNC B0 ;  /* 0x0000000000007941 */ /* 0x000fea0003800000 */
.L_x_8161:
        /* <DEDUP_REMOVED lines=90> */
.L_x_8164:
[----:B------:R-:W-:Y:S05]  /*a2c0*/  BSYNC B0 ;  /* 0x0000000000007941 */ /* 0x000fea0003800000 */
.L_x_8163:
[----:B-----5:R4:W-:Y:S02]  /*a2d0*/  ST.E.128 desc[UR6][R42.64+0x180], R8 ;  /* 0x000180082a007985 */ /* 0x0209e4000c101d06 */
.L_x_8156:
[----:B------:R-:W-:Y:S05]  /*a2e0*/  BSYNC B1 ;  /* 0x0000000000017941 */ /* 0x000fea0003800000 */
.L_x_8155:
        /* <DEDUP_REMOVED lines=99> */
.L_x_8168:
[----:B------:R-:W-:Y:S05]  /*a920*/  BSYNC B0 ;  /* 0x0000000000007941 */ /* 0x000fea0003800000 */
.L_x_8167:
        /* <DEDUP_REMOVED lines=89> */
.L_x_8170:
[----:B------:R-:W-:Y:S05]  /*aec0*/  BSYNC B0 ;  /* 0x0000000000007941 */ /* 0x000fea0003800000 */
.L_x_8169:
        /* <DEDUP_REMOVED lines=88> */
.L_x_8172:
[----:B------:R-:W-:Y:S05]  /*b450*/  BSYNC B0 ;  /* 0x0000000000007941 */ /* 0x000fea0003800000 */
.L_x_8171:
        /* <DEDUP_REMOVED lines=90> */
.L_x_8174:
[----:B------:R-:W-:Y:S05]  /*ba00*/  BSYNC B0 ;  /* 0x0000000000007941 */ /* 0x000fea0003800000 */
.L_x_8173:
[----:B-----5:R4:W-:Y:S02]  /*ba10*/  ST.E.128 desc[UR6][R48.64+0x180], R8 ;  /* 0x0001800830007985 */ /* 0x0209e4000c101d06 */
.L_x_8166:
[----:B------:R-:W-:Y:S05]  /*ba20*/  BSYNC B1 ;  /* 0x0000000000017941 */ /* 0x000fea0003800000 */
.L_x_8165:
[----:B------:R-:W5:Y:S02]  /*ba30*/  LD.E R3, desc[UR6][R18.64+0xd0] ;  /* 0x0000d00612037980 */ /* 0x000f64000c101900 */
[----:B-----5:R-:W-:Y:S05]  /*ba40*/  IMAD.U32 R3, R3, -0x20, RZ ;  /* 0xffffffe003037824 */ /* 0x020fea00078e00ff */
[C---:B------:R-:W-:Y:S02]  /*ba50*/  LEA R110, P1, R3.reuse, R110, 0x1 ;  /* 0x0000006e036e7211 */ /* 0x040fe400078208ff */
[C---:B------:R-:W-:Y:S02]  /*ba60*/  LEA R108, P0, R3.reuse, R108, 0x1 ;  /* 0x0000006c036c7211 */ /* 0x040fe400078008ff */
[C---:B------:R-:W-:Y:S02]  /*ba70*/  LEA.HI.X.SX32 R111, R3.reuse, R111, 0x1, P1 ;  /* 0x0000006f036f7211 */ /* 0x040fe400008f0eff */
[----:B------:R-:W-:Y:S01]  /*ba80*/  LEA.HI.X.SX32 R109, R3, R109, 0x1, P0 ;  /* 0x0000006d036d7211 */ /* 0x000fe200000f0eff */
[----:B------:R-:W-:Y:S05]  /*ba90*/  BRA `(.L_x_8134) ;  /* 0x0000000000d07947 */ /* 0x000fea0003800000 */
.L_x_8124:
        /* <DEDUP_REMOVED lines=52> */
.L_x_8134:
[----:B------:R-:W-:Y:S05]  /*bde0*/  BSYNC B2 ;  /* 0x0000000000027941 */ /* 0x000fea0003800000 */
.L_x_8123:
        /* <DEDUP_REMOVED lines=88> */
.L_x_8176:
        /* <DEDUP_REMOVED lines=8> */
.L_x_8177:
[----:B------:R-:W-:Y:S05]  /*c3f0*/  BSYNC B0 ;  /* 0x0000000000007941 */ /* 0x000fea0003800000 */
.L_x_8175:
[----:B------:R-:W-:Y:S04]  /*c400*/  IADD3 R17, R17, -0x1, RZ ;  /* 0xffffffff11117810 */ /* 0x000fe80007ffe0ff */
[----:B------:R-:W-:Y:S11]  /*c410*/  ISETP.GT.AND P0, PT, R17, R75, PT ;  /* 0x0000004b1100720c */ /* 0x000ff60003f04270 */
[----:B------:R-:W-:Y:S02]  /*c420*/  @!UPT UIADD3 URZ, URZ, URZ, URZ ;  /* 0x0000003f3f3ff290 */ /* 0x000fe4000fffe03f */
[----:B------:R-:W-:Y:S05]  /*c430*/  @P0 BRA `(.L_x_8178) ;  /* 0xffffff6400a00947 */ /* 0x000fea000383ffff */
.L_x_8122:
        /* <DEDUP_REMOVED lines=109> */
.L_x_8185:
[----:B------:R-:W-:Y:S05]  /*cb10*/  BSYNC B0 ;  /* 0x0000000000007941 */ /* 0x000fea0003800000 */
.L_x_8184:
        /* <DEDUP_REMOVED lines=43> */
.L_x_8187:
[----:B------:R-:W-:Y:S05]  /*cdd0*/  BSYNC B0 ;  /* 0x0000000000007941 */ /* 0x000fea0003800000 */
.L_x_8186:
        /* <DEDUP_REMOVED lines=42> */
.L_x_8189:
[----:B------:R-:W-:Y:S05]  /*d080*/  BSYNC B0 ;  /* 0x0000000000007941 */ /* 0x000fea0003800000 */
.L_x_8188:
        /* <DEDUP_REMOVED lines=44> */
.L_x_8191:
[----:B------:R-:W-:Y:S05]  /*d350*/  BSYNC B0 ;  /* 0x0000000000007941 */ /* 0x000fea0003800000 */
.L_x_8190:
[----:B-----5:R1:W-:Y:S02]  /*d360*/  STS.128 [R241+0x6000], R48 ;  /* 0x00600030f1007388 */ /* 0x0203e40000000c00 */
.L_x_8183:
[----:B------:R-:W-:Y:S05]  /*d370*/  BSYNC B1 ;  /* 0x0000000000017941 */ /* 0x000fea0003800000 */
.L_x_8182:
        /* <DEDUP_REMOVED lines=59> */
.L_x_8195:
[----:B------:R-:W-:Y:S05]  /*d730*/  BSYNC B0 ;  /* 0x0000000000007941 */ /* 0x000fea0003800000 */
.L_x_8194:
        /* <DEDUP_REMOVED lines=43> */
.L_x_8197:
[----:B------:R-:W-:Y:S05]  /*d9f0*/  BSYNC B0 ;  /* 0x0000000000007941 */ /* 0x000fea0003800000 */
.L_x_8196:
        /* <DEDUP_REMOVED lines=42> */
.L_x_8199:
[----:B------:R-:W-:Y:S05]  /*dca0*/  BSYNC B0 ;  /* 0x0000000000007941 */ /* 0x000fea0003800000 */
.L_x_8198:
        /* <DEDUP_REMOVED lines=45> */
.L_x_8201:
[----:B------:R-:W-:Y:S05]  /*df80*/  BSYNC B0 ;  /* 0x0000000000007941 */ /* 0x000fea0003800000 */
.L_x_8200:
[----:B-----5:R4:W-:Y:S02]  /*df90*/  STS.128 [R241+0x6800], R32 ;  /* 0x00680020f1007388 */ /* 0x0209e40000000c00 */
.L_x_8193:
[----:B------:R-:W-:Y:S05]  /*dfa0*/  BSYNC B1 ;  /* 0x0000000000017941 */ /* 0x000fea0003800000 */
.L_x_8192:
        /* <DEDUP_REMOVED lines=60> */
.L_x_8205:
[----:B------:R-:W-:Y:S05]  /*e370*/  BSYNC B0 ;  /* 0x0000000000007941 */ /* 0x000fea0003800000 */
.L_x_8204:
        /* <DEDUP_REMOVED lines=43> */
.L_x_8207:
[----:B------:R-:W-:Y:S05]  /*e630*/  BSYNC B0 ;  /* 0x0000000000007941 */ /* 0x000fea0003800000 */
.L_x_8206:
        /* <DEDUP_REMOVED lines=42> */
.L_x_8209:
[----:B------:R-:W-:Y:S05]  /*e8e0*/  BSYNC B0 ;  /* 0x0000000000007941 */ /* 0x000fea0003800000 */
.L_x_8208:
        /* <DEDUP_REMOVED lines=45> */
.L_x_8211:
[----:B------:R-:W-:Y:S05]  /*ebc0*/  BSYNC B0 ;  /* 0x0000000000007941 */ /* 0x000fea0003800000 */
.L_x_8210:
[----:B-----5:R4:W-:Y:S02]  /*ebd0*/  STS.128 [R241+0x7000], R32 ;  /* 0x00700020f1007388 */ /* 0x0209e40000000c00 */
.L_x_8203:
[----:B------:R-:W-:Y:S05]  /*ebe0*/  BSYNC B1 ;  /* 0x0000000000017941 */ /* 0x000fea0003800000 */
.L_x_8202:
        /* <DEDUP_REMOVED lines=61> */
.L_x_8214:
[----:B------:R-:W-:Y:S05]  /*efc0*/  BSYNC B0 ;  /* 0x0000000000007941 */ /* 0x000fea0003800000 */
.L_x_8213:
        /* <DEDUP_REMOVED lines=42> */
.L_x_8216:
[----:B------:R-:W-:Y:S05]  /*f270*/  BSYNC B0 ;  /* 0x0000000000007941 */ /* 0x000fea0003800000 */
.L_x_8215:
        /* <DEDUP_REMOVED lines=44> */
.L_x_8218:
[----:B------:R-:W-:Y:S05]  /*f540*/  BSYNC B0 ;  /* 0x0000000000007941 */ /* 0x000fea0003800000 */
.L_x_8217:
        /* <DEDUP_REMOVED lines=44> */
.L_x_8220:
[----:B------:R-:W-:Y:S05]  /*f810*/  BSYNC B0 ;  /* 0x0000000000007941 */ /* 0x000fea0003800000 */
.L_x_8219:
[----:B-----5:R1:W-:Y:S01]  /*f820*/  STS.128 [R241+0x7800], R20 ;  /* 0x00780014f1007388 */ /* 0x0203e20000000c00 */
[----:B------:R-:W-:Y:S05]  /*f830*/  BRA `(.L_x_8212) ;  /* 0x0000005c00107947 */ /* 0x000fea0003800000 */
.L_x_8181:
        /* <DEDUP_REMOVED lines=89> */
.L_x_8224:
[----:B------:R-:W-:Y:S05]  /*fdd0*/  BSYNC B0 ;  /* 0x0000000000007941 */ /* 0x000fea0003800000 */
.L_x_8223:
        /* <DEDUP_REMOVED lines=83> */
.L_x_8226:
[----:B------:R-:W-:Y:S05]  /*10310*/  BSYNC B0 ;  /* 0x0000000000007941 */ /* 0x000fea0003800000 */
.L_x_8225:
        /* <DEDUP_REMOVED lines=83> */
.L_x_8228:
[----:B------:R-:W-:Y:S05]  /*10850*/  BSYNC B0 ;  /* 0x0000000000007941 */ /* 0x000fea0003800000 */
.L_x_8227:
        /* <DEDUP_REMOVED lines=85> */
.L_x_8230:
[----:B------:R-:W-:Y:S05]  /*10db0*/  BSYNC B0 ;  /* 0x0000000000007941 */ /* 0x000fea0003800000 */
.L_x_8229:
[----:B-----5:R3:W-:Y:S02]  /*10dc0*/  STS.128 [R241+0x6000], R40 ;  /* 0x00600028f1007388 */ /* 0x0207e40000000c00 */
.L_x_8222:
[----:B------:R-:W-:Y:S05]  /*10dd0*/  BSYNC B1 ;  /* 0x0000000000017941 */ /* 0x000fea0003800000 */
.L_x_8221:
        /* <DEDUP_REMOVED lines=94> */
.L_x_8234:
[----:B------:R-:W-:Y:S05]  /*113c0*/  BSYNC B0 ;  /* 0x0000000000007941 */ /* 0x000fea0003800000 */
.L_x_8233:
        /* <DEDUP_REMOVED lines=86> */
.L_x_8236:
[----:B------:R-:W-:Y:S05]  /*11930*/  BSYNC B0 ;  /* 0x0000000000007941 */ /* 0x000fea0003800000 */
.L_x_8235:
        /* <DEDUP_REMOVED lines=86> */
.L_x_8238:
[----:B------:R-:W-:Y:S05]  /*11ea0*/  BSYNC B0 ;  /* 0x0000000000007941 */ /* 0x000fea0003800000 */
.L_x_8237:
        /* <DEDUP_REMOVED lines=90> */
.L_x_8240:
[----:B------:R-:W-:Y:S05]  /*12450*/  BSYNC B0 ;  /* 0x0000000000007941 */ /* 0x000fea0003800000 */
.L_x_8239:
[----:B-----5:R1:W-:Y:S02]  /*12460*/  STS.128 [R241+0x6800], R28 ;  /* 0x0068001cf1007388 */ /* 0x0203e40000000c00 */
.L_x_8232:
[----:B------:R-:W-:Y:S05]  /*12470*/  BSYNC B1 ;  /* 0x0000000000017941 */ /* 0x000fea0003800000 */
.L_x_8231:
        /* <DEDUP_REMOVED lines=95> */
.L_x_8244:
[----:B------:R-:W-:Y:S05]  /*12a70*/  BSYNC B0 ;  /* 0x0000000000007941 */ /* 0x000fea0003800000 */
.L_x_8243:
        /* <DEDUP_REMOVED lines=86> */
.L_x_8246:
[----:B------:R-:W-:Y:S05]  /*12fe0*/  BSYNC B0 ;  /* 0x0000000000007941 */ /* 0x000fea0003800000 */
.L_x_8245:
        /* <DEDUP_REMOVED lines=86> */
.L_x_8248:
[----:B------:R-:W-:Y:S05]  /*13550*/  BSYNC B0 ;  /* 0x0000000000007941 */ /* 0x000fea0003800000 */
.L_x_8247:
        /* <DEDUP_REMOVED lines=88> */
.L_x_8250:
[----:B------:R-:W-:Y:S05]  /*13ae0*/  BSYNC B0 ;  /* 0x0000000000007941 */ /* 0x000fea0003800000 */
.L_x_8249:
[----:B-----5:R1:W-:Y:S02]  /*13af0*/  STS.128 [R241+0x7000], R32 ;  /* 0x00700020f1007388 */ /* 0x0203e40000000c00 */
.L_x_8242:
[----:B------:R-:W-:Y:S05]  /*13b00*/  BSYNC B1 ;  /* 0x0000000000017941 */ /* 0x000fea0003800000 */
.L_x_8241:
        /* <DEDUP_REMOVED lines=94> */
.L_x_8252:
[----:B------:R-:W-:Y:S05]  /*140f0*/  BSYNC B0 ;  /* 0x0000000000007941 */ /* 0x000fea0003800000 */
.L_x_8251:
        /* <DEDUP_REMOVED lines=87> */
.L_x_8254:
[----:B------:R-:W-:Y:S05]  /*14670*/  BSYNC B0 ;  /* 0x0000000000007941 */ /* 0x000fea0003800000 */
.L_x_8253:
        /* <DEDUP_REMOVED lines=87> */
.L_x_8256:
[----:B------:R-:W-:Y:S05]  /*14bf0*/  BSYNC B0 ;  /* 0x0000000000007941 */ /* 0x000fea0003800000 */
.L_x_8255:
        /* <DEDUP_REMOVED lines=89> */
.L_x_8258:
[----:B------:R-:W-:Y:S05]  /*15190*/  BSYNC B0 ;  /* 0x0000000000007941 */ /* 0x000fea0003800000 */
.L_x_8257:
[----:B-----5:R1:W-:Y:S01]  /*151a0*/  STS.128 [R241+0x7800], R28 ;  /* 0x0078001cf1007388 */ /* 0x0203e20000000c00 */
[----:B------:R-:W-:Y:S05]  /*151b0*/  BRA `(.L_x_8212) ;  /* 0x0000000000b07947 */ /* 0x000fea0003800000 */
.L_x_8180:
        /* <DEDUP_REMOVED lines=44> */
.L_x_8212:
[----:B------:R-:W-:Y:S05]  /*15480*/  BSYNC B2 ;  /* 0x0000000000027941 */ /* 0x000fea0003800000 */
.L_x_8179:
[----:B------:R-:W-:Y:S01]  /*15490*/  VIADD R234, R170, 0xffffffff ;  /* 0xffffffffaaea7836 */ /* 0x000fe20000000000 */
[----:B------:R-:W-:Y:S02]  /*154a0*/  LEA.HI R0, R63, R63, RZ, 0x1 ;  /* 0x0000003f3f007211 */ /* 0x000fe400078f08ff */
[----:B------:R-:W-:Y:S01]  /*154b0*/  SHF.R.S32.HI R5, RZ, 0x1f, R66 ;  /* 0x0000001fff057819 */ /* 0x000fe20000011442 */
[----:B-1----:R-:W-:Y:S01]  /*154c0*/  IMAD.SHL.U32 R2, R234, 0x40, RZ ;  /* 0x00000040ea027824 */ /* 0x002fe200078e00ff */
[----:B------:R-:W-:Y:S02]  /*154d0*/  LOP3.LUT R0, R0, 0xfffffffe, RZ, 0xc0, !PT ;  /* 0xfffffffe00007812 */ /* 0x000fe400078ec0ff */
[----:B------:R-:W-:Y:S01]  /*154e0*/  LEA.HI R5, R5, R66, RZ, 0x3 ;  /* 0x0000004205057211 */ /* 0x000fe200078f18ff */
[----:B------:R-:W-:Y:S02]  /*154f0*/  IMAD.IADD R3, R57, 0x1, -R2 ;  /* 0x0000000139037824 */ /* 0x000fe400078e0a02 */
[----:B------:R-:W-:Y:S01]  /*15500*/  IMAD.IADD R63, R63, 0x1, -R0 ;  /* 0x000000013f3f7824 */ /* 0x000fe200078e0a00 */
[C---:B------:R-:W-:Y:S01]  /*15510*/  LOP3.LUT R7, R5.reuse, 0xfffffff8, RZ, 0xc0, !PT ;  /* 0xfffffff805077812 */ /* 0x040fe200078ec0ff */
[----:B------:R-:W-:Y:S01]  /*15520*/  IMAD.SHL.U32 R0, R60, 0x40, RZ ;  /* 0x000000403c007824 */ /* 0x000fe200078e00ff */
[-C--:B------:R-:W-:Y:S01]  /*15530*/  ISETP.GE.AND P2, PT, R6, R3.reuse, PT ;  /* 0x000000030600720c */ /* 0x080fe20003f46270 */
[----:B------:R-:W-:Y:S01]  /*15540*/  IMAD.SHL.U32 R17, R5, 0x40, RZ ;  /* 0x0000004005117824 */ /* 0x000fe200078e00ff */
[-C--:B------:R-:W-:Y:S01]  /*15550*/  ISETP.GE.AND P3, PT, R142, R3.reuse, PT ;  /* 0x000000038e00720c */ /* 0x080fe20003f66270 */
[----:B------:R-:W-:Y:S01]  /*15560*/  IMAD.IADD R7, R66, 0x1, -R7 ;  /* 0x0000000142077824 */ /* 0x000fe200078e0a07 */
[----:B------:R-:W-:-:S02]  /*15570*/  ISETP.GE.AND P1, PT, R8, R3, PT ;  /* 0x000000030800720c */ /* 0x000fc40003f26270 */
[----:B------:R-:W-:Y:S02]  /*15580*/  LOP3.LUT R9, R0, 0x1c0, RZ, 0xc0, !PT ;  /* 0x000001c000097812 */ /* 0x000fe400078ec0ff */
[CC--:B------:R-:W-:Y:S01]  /*15590*/  ISETP.GE.AND P6, PT, R142.reuse, R3.reuse, PT ;  /* 0x000000038e00720c */ /* 0x0c0fe20003fc6270 */
[----:B------:R-:W-:Y:S01]  /*155a0*/  IMAD.SHL.U32 R142, R142, 0x8, RZ ;  /* 0x000000088e8e7824 */ /* 0x000fe200078e00ff */
[-C--:B------:R-:W-:Y:S02]  /*155b0*/  ISETP.GE.AND P5, PT, R6, R3.reuse, PT ;  /* 0x000000030600720c */ /* 0x080fe40003fa6270 */
[----:B------:R-:W-:Y:S02]  /*155c0*/  ISETP.GE.AND P4, PT, R8, R3, PT ;  /* 0x000000030800720c */ /* 0x000fe40003f86270 */
[----:B---3--:R-:W-:Y:S01]  /*155d0*/  @!P2 LEA R12, P0, R64, R228, 0x1 ;  /* 0x000000e4400ca211 */ /* 0x008fe200078008ff */
[----:B------:R-:W-:Y:S01]  /*155e0*/  @!PT LDS RZ, [RZ] ;  /* 0x00000000fffff984 */ /* 0x000fe20000000800 */
[----:B------:R-:W-:Y:S01]  /*155f0*/  @!PT LDS RZ, [RZ] ;  /* 0x00000000fffff984 */ /* 0x000fe20000000800 */
[----:B------:R-:W-:Y:S01]  /*15600*/  @!PT LDS RZ, [RZ] ;  /* 0x00000000fffff984 */ /* 0x000fe20000000800 */
[----:B------:R-:W-:Y:S01]  /*15610*/  @!P3 LDGSTS.E.BYPASS.LTC128B.128 [R241+0x8000], desc[UR6][R228.64] ;  /* 0x08000000e4f1bfae */ /* 0x000fe2000b901d46 */
[----:B------:R-:W-:-:S02]  /*15620*/  LOP3.LUT R142, R9, 0x8, R142, 0xf8, !PT ;  /* 0x00000008098e7812 */ /* 0x000fc400078ef88e */
[----:B------:R-:W-:Y:S01]  /*15630*/  @!P2 LEA.HI.X R13, R64, R229, R65, 0x1, P0 ;  /* 0x000000e5400da211 */ /* 0x000fe200000f0c41 */
[----:B------:R-:W-:Y:S01]  /*15640*/  @!P3 LDGSTS.E.BYPASS.LTC128B.128 [R241+0xa000], desc[UR6][R228.64+0x80] ;  /* 0x0a000080e4f1bfae */ /* 0x000fe2000b901d46 */
[----:B------:R-:W-:Y:S02]  /*15650*/  ISETP.GE.AND P0, PT, R4, R3, PT ;  /* 0x000000030400720c */ /* 0x000fe40003f06270 */
[----:B------:R-:W-:Y:S01]  /*15660*/  SHF.R.U32.HI R9, RZ, 0x3, R9 ;  /* 0x00000003ff097819 */ /* 0x000fe20000011609 */
[----:B------:R-:W-:Y:S01]  /*15670*/  @!P3 LDGSTS.E.BYPASS.LTC128B.128 [R241+0xc000], desc[UR6][R228.64+0x100] ;  /* 0x0c000100e4f1bfae */ /* 0x000fe2000b901d46 */
[----:B------:R-:W-:Y:S02]  /*15680*/  LOP3.LUT R17, R17, 0xfffffe00, RZ, 0xc0, !PT ;  /* 0xfffffe0011117812 */ /* 0x000fe400078ec0ff */
[----:B------:R-:W-:Y:S01]  /*15690*/  LOP3.LUT R142, R142, R9, RZ, 0x3c, !PT ;  /* 0x000000098e8e7212 */ /* 0x000fe200078e3cff */
[----:B------:R-:W-:Y:S01]  /*156a0*/  @!P3 LDGSTS.E.BYPASS.LTC128B.128 [R241+0xe000], desc[UR6][R228.64+0x180] ;  /* 0x0e000180e4f1bfae */ /* 0x000fe2000b901d46 */
[----:B------:R-:W-:-:S03]  /*156b0*/  ISETP.GE.AND P3, PT, R4, R3, PT ;  /* 0x000000030400720c */ /* 0x000fc60003f66270 */
[----:B------:R-:W-:Y:S01]  /*156c0*/  @!P2 LDGSTS.E.BYPASS.LTC128B.128 [R241+0x8800], desc[UR6][R12.64] ;  /* 0x088000000cf1afae */ /* 0x000fe2000b901d46 */
[----:B------:R-:W-:Y:S02]  /*156d0*/  IMAD R225, R63, 0x200, R142 ;  /* 0x000002003fe17824 */ /* 0x000fe400078e028e */
[----:B------:R-:W-:Y:S01]  /*156e0*/  @!P0 IMAD R0, R167, 0x60, RZ ;  /* 0x00000060a7008824 */ /* 0x000fe200078e02ff */
[----:B------:R-:W-:Y:S01]  /*156f0*/  @!P2 LDGSTS.E.BYPASS.LTC128B.128 [R241+0xa800], desc[UR6][R12.64+0x80] ;  /* 0x0a8000800cf1afae */ /* 0x000fe2000b901d46 */
[----:B------:R-:W-:-:S03]  /*15700*/  @!P0 IMAD.WIDE.U32 R10, R166, 0x60, R228 ;  /* 0x00000060a60a8825 */ /* 0x000fc600078e00e4 */
[----:B------:R-:W-:Y:S01]  /*15710*/  @!P2 LDGSTS.E.BYPASS.LTC128B.128 [R241+0xc800], desc[UR6][R12.64+0x100] ;  /* 0x0c8001000cf1afae */ /* 0x000fe2000b901d46 */
[----:B------:R-:W-:Y:S02]  /*15720*/  @!P0 IMAD.IADD R15, R0, 0x1, R11 ;  /* 0x00000001000f8824 */ /* 0x000fe400078e020b */
[----:B------:R-:W-:Y:S01]  /*15730*/  @!P0 IMAD.MOV.U32 R14, RZ, RZ, R10 ;  /* 0x000000ffff0e8224 */ /* 0x000fe200078e000a */
[----:B------:R1:W-:Y:S01]  /*15740*/  @!P2 LDGSTS.E.BYPASS.LTC128B.128 [R241+0xe800], desc[UR6][R12.64+0x180] ;  /* 0x0e8001800cf1afae */ /* 0x0003e2000b901d46 */
[----:B------:R-:W-:Y:S02]  /*15750*/  IMAD.SHL.U32 R63, R63, 0x8, RZ ;  /* 0x000000083f3f7824 */ /* 0x000fe400078e00ff */
[----:B------:R-:W-:Y:S02]  /*15760*/  @!P3 IMAD R0, R169, 0x60, RZ ;  /* 0x00000060a900b824 */ /* 0x000fe400078e02ff */
[----:B------:R-:W-:-:S04]  /*15770*/  @!P3 IMAD.WIDE.U32 R10, R168, 0x60, R238 ;  /* 0x00000060a80ab825 */ /* 0x000fc800078e00ee */
[----:B------:R-:W-:Y:S01]  /*15780*/  @!P3 IMAD.IADD R11, R0, 0x1, R11 ;  /* 0x00000001000bb824 */ /* 0x000fe200078e020b */
[----:B-1----:R-:W-:-:S04]  /*15790*/  @!P1 LEA R12, P2, R166, R228, 0x6 ;  /* 0x000000e4a60c9211 */ /* 0x002fc800078430ff */
[----:B------:R-:W-:-:S05]  /*157a0*/  @!P1 LEA.HI.X R13, R166, R229, R167, 0x6, P2 ;  /* 0x000000e5a60d9211 */ /* 0x000fca00010f34a7 */
[----:B------:R-:W-:Y:S04]  /*157b0*/  @!P1 LDGSTS.E.BYPASS.LTC128B.128 [R241+0x9000], desc[UR6][R12.64] ;  /* 0x090000000cf19fae */ /* 0x000fe8000b901d46 */
[----:B------:R-:W-:Y:S04]  /*157c0*/  @!P1 LDGSTS.E.BYPASS.LTC128B.128 [R241+0xb000], desc[UR6][R12.64+0x80] ;  /* 0x0b0000800cf19fae */ /* 0x000fe8000b901d46 */
[----:B------:R-:W-:Y:S04]  /*157d0*/  @!P1 LDGSTS.E.BYPASS.LTC128B.128 [R241+0xd000], desc[UR6][R12.64+0x100] ;  /* 0x0d0001000cf19fae */ /* 0x000fe8000b901d46 */
[----:B------:R1:W-:Y:S01]  /*157e0*/  @!P1 LDGSTS.E.BYPASS.LTC128B.128 [R241+0xf000], desc[UR6][R12.64+0x180] ;  /* 0x0f0001800cf19fae */ /* 0x0003e2000b901d46 */
[C---:B------:R-:W-:Y:S01]  /*157f0*/  R2P PR, R7.reuse, 0x6 ;  /* 0x0000000607007804 */ /* 0x040fe20000000000 */
[----:B------:R-:W-:-:S02]  /*15800*/  IMAD.SHL.U32 R7, R7, 0x40, RZ ;  /* 0x0000004007077824 */ /* 0x000fc400078e00ff */
[----:B------:R-:W-:Y:S03]  /*15810*/  @!P0 LDGSTS.E.BYPASS.LTC128B.128 [R241+0x9800], desc[UR6][R14.64] ;  /* 0x098000000ef18fae */ /* 0x000fe6000b901d46 */
[----:B------:R-:W-:Y:S01]  /*15820*/  LOP3.LUT R4, R7, 0x1c0, RZ, 0xc0, !PT ;  /* 0x000001c007047812 */ /* 0x000fe200078ec0ff */
[----:B------:R-:W-:Y:S03]  /*15830*/  @!P0 LDGSTS.E.BYPASS.LTC128B.128 [R241+0xb800], desc[UR6][R14.64+0x80] ;  /* 0x0b8000800ef18fae */ /* 0x000fe6000b901d46 */
[----:B------:R-:W-:Y:S01]  /*15840*/  LOP3.LUT R16, R4, 0x8, R63, 0xf8, !PT ;  /* 0x0000000804107812 */ /* 0x000fe200078ef83f */
[----:B------:R-:W-:Y:S01]  /*15850*/  @!P0 LDGSTS.E.BYPASS.LTC128B.128 [R241+0xd800], desc[UR6][R14.64+0x100] ;  /* 0x0d8001000ef18fae */ /* 0x000fe2000b901d46 */
[----:B------:R-:W-:-:S03]  /*15860*/  SHF.R.U32.HI R3, RZ, 0x3, R4 ;  /* 0x00000003ff037819 */ /* 0x000fc60000011604 */
[----:B------:R-:W-:Y:S01]  /*15870*/  @!P0 LDGSTS.E.BYPASS.LTC128B.128 [R241+0xf800], desc[UR6][R14.64+0x180] ;  /* 0x0f8001800ef18fae */ /* 0x000fe2000b901d46 */
[CC--:B------:R-:W-:Y:S02]  /*15880*/  @!P5 LEA R8, P0, R61.reuse, R238.reuse, 0x1 ;  /* 0x000000ee3d08d211 */ /* 0x0c0fe400078008ff */
[----:B------:R-:W-:Y:S01]  /*15890*/  LOP3.LUT R16, R16, R3, RZ, 0x3c, !PT ;  /* 0x0000000310107212 */ /* 0x000fe200078e3cff */
[----:B------:R-:W0:Y:S01]  /*158a0*/  LDGDEPBAR ;  /* 0x00000000000079af */ /* 0x000e220000000000 */
[----:B------:R-:W-:Y:S01]  /*158b0*/  @!P5 LEA.HI.X R9, R61, R239, R62, 0x1, P0 ;  /* 0x000000ef3d09d211 */ /* 0x000fe200000f0c3e */
[----:B------:R-:W-:Y:S02]  /*158c0*/  IMAD R3, R58, 0x400, R17 ;  /* 0x000004003a037824 */ /* 0x000fe400078e0211 */
[----:B------:R-:W3:Y:S01]  /*158d0*/  LD.E R6, desc[UR6][R18.64+0x184] ;  /* 0x0001840612067980 */ /* 0x000ee2000c101900 */
[----:B-1----:R-:W-:-:S03]  /*158e0*/  @!P4 LEA R12, P0, R168, R238, 0x6 ;  /* 0x000000eea80cc211 */ /* 0x002fc600078030ff */
[----:B------:R-:W5:Y:S01]  /*158f0*/  LD.E R4, desc[UR6][R18.64+0x188] ;  /* 0x0001880612047980 */ /* 0x000f62000c101900 */
        /* <DEDUP_REMOVED lines=48> */
[----:B------:R-:W-:-:S03]  /*15c00*/  IMAD.MOV.U32 R7, RZ, RZ, 0x10 ;  /* 0x00000010ff077424 */ /* 0x000fc600078e00ff */
[----:B------:R-:W-:Y:S01]  /*15c10*/  @!P3 LDGSTS.E.BYPASS.LTC128B.128 [R241+0x15800], desc[UR6][R10.64+0x100] ;  /* 0x158001000af1bfae */ /* 0x000fe2000b901d46 */
[----:B------:R-:W-:-:S03]  /*15c20*/  IMAD.MOV.U32 R5, RZ, RZ, 0x20 ;  /* 0x00000020ff057424 */ /* 0x000fc600078e00ff */
[----:B------:R1:W-:Y:S04]  /*15c30*/  @!P3 LDGSTS.E.BYPASS.LTC128B.128 [R241+0x17800], desc[UR6][R10.64+0x180] ;  /* 0x178001800af1bfae */ /* 0x0003e8000b901d46 */
[----:B--2-4-:R-:W-:Y:S04]  /*15c40*/  LDSM.16.M88.4 R20, [R226] ;  /* 0x00000000e214783b */ /* 0x014fe80000000200 */
[----:B------:R-:W2:Y:S01]  /*15c50*/  LDSM.16.M88.4 R28, [R225+0x8000] ;  /* 0x00800000e11c783b */ /* 0x000ea20000000200 */
[----:B------:R-:W-:Y:S02]  /*15c60*/  SEL R7, R7, 0xfffffff0, !P1 ;  /* 0xfffffff007077807 */ /* 0x000fe40004800000 */
[----:B------:R-:W-:Y:S01]  /*15c70*/  SEL R5, R5, 0xffffffe0, !P2 ;  /* 0xffffffe005057807 */ /* 0x000fe20005000000 */
[C---:B------:R-:W-:Y:S01]  /*15c80*/  VIADD R0, R225.reuse, 0x8000 ;  /* 0x00008000e1007836 */ /* 0x040fe20000000000 */
[----:B------:R-:W-:Y:S01]  /*15c90*/  R2P PR, R60, 0x6 ;  /* 0x000000063c007804 */ /* 0x000fe20000000000 */
[----:B------:R-:W-:Y:S01]  /*15ca0*/  VIADD R223, R225, 0x8020 ;  /* 0x00008020e1df7836 */ /* 0x000fe20000000000 */
[----:B------:R-:W4:Y:S01]  /*15cb0*/  LDSM.16.M88.4 R44, [R225+0x8800] ;  /* 0x00880000e12c783b */ /* 0x000f220000000200 */
[----:B------:R-:W-:-:S03]  /*15cc0*/  IMAD R224, R7, 0x2, R226 ;  /* 0x0000000207e07824 */ /* 0x000fc600078e02e2 */
[----:B------:R-:W4:Y:S04]  /*15cd0*/  LDSM.16.M88.4 R68, [R225+0x9000] ;  /* 0x00900000e144783b */ /* 0x000f280000000200 */
[----:B------:R-:W-:Y:S03]  /*15ce0*/  LDSM.16.M88.4 R36, [R225+0x9800] ;  /* 0x00980000e124783b */ /* 0x000fe60000000200 */
[----:B------:R-:W-:Y:S01]  /*15cf0*/  @P1 VIADD R223, R0, 0xffffffe0 ;  /* 0xffffffe000df1836 */ /* 0x000fe20000000000 */
[----:B-1----:R-:W-:Y:S04]  /*15d00*/  LDSM.16.M88.4 R8, [R224] ;  /* 0x00000000e008783b */ /* 0x002fe80000000200 */
[----:B------:R-:W1:Y:S01]  /*15d10*/  LDSM.16.M88.4 R24, [R223] ;  /* 0x00000000df18783b */ /* 0x000e620000000200 */
[----:B------:R-:W-:-:S02]  /*15d20*/  IMAD.MOV.U32 R0, RZ, RZ, 0x40 ;  /* 0x00000040ff007424 */ /* 0x000fc400078e00ff */
[----:B------:R-:W-:Y:S01]  /*15d30*/  IMAD R222, R5, 0x2, R226 ;  /* 0x0000000205de7824 */ /* 0x000fe200078e02e2 */
[----:B------:R-:W-:Y:S02]  /*15d40*/  LDSM.16.M88.4 R80, [R223+0x800] ;  /* 0x00080000df50783b */ /* 0x000fe40000000200 */
[----:B------:R-:W-:Y:S02]  /*15d50*/  SEL R0, R0, 0xffffffc0, !P2 ;  /* 0xffffffc000007807 */ /* 0x000fe40005000000 */
[----:B------:R-:W-:Y:S03]  /*15d60*/  LDSM.16.M88.4 R88, [R222] ;  /* 0x00000000de58783b */ /* 0x000fe60000000200 */
[----:B------:R-:W-:Y:S01]  /*15d70*/  IMAD.IADD R219, R225, 0x1, R0 ;  /* 0x00000001e1db7824 */ /* 0x000fe200078e0200 */
[----:B------:R-:W-:Y:S04]  /*15d80*/  LDSM.16.M88.4 R76, [R223+0x1000] ;  /* 0x00100000df4c783b */ /* 0x000fe80000000200 */
[----:B------:R-:W1:Y:S01]  /*15d90*/  LDSM.16.M88.4 R40, [R219+0x8000] ;  /* 0x00800000db28783b */ /* 0x000e620000000200 */
[C---:B--2---:R-:W-:Y:S03]  /*15da0*/  HMMA.16816.F32.BF16 R32, R20.reuse, R28, RZ ;  /* 0x0000001c1420723c */ /* 0x044fe600000418ff */
[----:B------:R-:W2:Y:S03]  /*15db0*/  LDSM.16.M88.4 R12, [R223+0x1800] ;  /* 0x00180000df0c783b */ /* 0x000ea60000000200 */
[----:B------:R-:W-:Y:S01]  /*15dc0*/  HMMA.16816.F32.BF16 R28, R20, R30, RZ ;  /* 0x0000001e141c723c */ /* 0x000fe200000418ff */
[----:B------:R-:W-:Y:S01]  /*15dd0*/  IMAD.IADD R212, R0, 0x1, R223 ;  /* 0x0000000100d47824 */ /* 0x000fe200078e02df */
[----:B------:R-:W-:Y:S01]  /*15de0*/  LDSM.16.M88.4 R64, [R219+0x8800] ;  /* 0x00880000db40783b */ /* 0x000fe20000000200 */
[----:B------:R-:W-:-:S03]  /*15df0*/  IMAD R221, R5, 0x2, R224 ;  /* 0x0000000205dd7824 */ /* 0x000fc600078e02e0 */
[C---:B----4-:R-:W-:Y:S01]  /*15e00*/  HMMA.16816.F32.BF16 R48, R20.reuse, R44, RZ ;  /* 0x0000002c1430723c */ /* 0x050fe200000418ff */
[----:B------:R-:W-:Y:S04]  /*15e10*/  LDSM.16.M88.4 R60, [R219+0x9000] ;  /* 0x00900000db3c783b */ /* 0x000fe80000000200 */
[----:B------:R-:W-:Y:S01]  /*15e20*/  LDSM.16.M88.4 R52, [R219+0x9800] ;  /* 0x00980000db34783b */ /* 0x000fe20000000200 */
[----:B------:R-:W-:Y:S03]  /*15e30*/  HMMA.16816.F32.BF16 R72, R20, R68, RZ ;  /* 0x000000441448723c */ /* 0x000fe600000418ff */
[----:B------:R-:W-:Y:S03]  /*15e40*/  LDSM.16.M88.4 R96, [R225+0xa000] ;  /* 0x00a00000e160783b */ /* 0x000fe60000000200 */
[C---:B-1----:R-:W-:Y:S01]  /*15e50*/  HMMA.16816.F32.BF16 R32, R8.reuse, R24, R32 ;  /* 0x000000180820723c */ /* 0x042fe20000041820 */
[----:B------:R-:W-:Y:S04]  /*15e60*/  LDSM.16.M88.4 R84, [R223+0x2000] ;  /* 0x00200000df54783b */ /* 0x000fe80000000200 */
[----:B------:R-:W4:Y:S01]  /*15e70*/  LD.E R3, desc[UR6][R18.64+0x18c] ;  /* 0x00018c0612037980 */ /* 0x000f22000c101900 */
[----:B------:R-:W-:Y:S03]  /*15e80*/  HMMA.16816.F32.BF16 R28, R8, R26, R28 ;  /* 0x0000001a081c723c */ /* 0x000fe6000004181c */
[----:B------:R-:W-:Y:S03]  /*15e90*/  LDSM.16.M88.4 R24, [R212] ;  /* 0x00000000d418783b */ /* 0x000fe60000000200 */
[----:B------:R-:W-:Y:S01]  /*15ea0*/  HMMA.16816.F32.BF16 R44, R20, R46, RZ ;  /* 0x0000002e142c723c */ /* 0x000fe200000418ff */
[----:B------:R-:W-:Y:S01]  /*15eb0*/  LDSM.16.M88.4 R100, [R222+0x4000] ;  /* 0x00400000de64783b */ /* 0x000fe20000000200 */
[----:B------:R-:W-:-:S03]  /*15ec0*/  IADD3 R243, R57, 0x1, -R232 ;  /* 0x0000000139f37810 */ /* 0x000fc60007ffe8e8 */
[----:B------:R-:W0:Y:S01]  /*15ed0*/  LDGDEPBAR ;  /* 0x00000000000079af */ /* 0x000e220000000000 */
[C---:B------:R-:W-:Y:S06]  /*15ee0*/  HMMA.16816.F32.BF16 R68, R20.reuse, R70, RZ ;  /* 0x000000461444723c */ /* 0x040fec00000418ff */
[C---:B------:R-:W-:Y:S06]  /*15ef0*/  HMMA.16816.F32.BF16 R92, R20.reuse, R36, RZ ;  /* 0x00000024145c723c */ /* 0x040fec00000418ff */
[----:B------:R-:W-:Y:S01]  /*15f00*/  HMMA.16816.F32.BF16 R20, R20, R38, RZ ;  /* 0x000000261414723c */ /* 0x000fe200000418ff */
[----:B------:R-:W1:Y:S05]  /*15f10*/  LDSM.16.M88.4 R36, [R221] ;  /* 0x00000000dd24783b */ /* 0x000e6a0000000200 */
[C---:B------:R-:W-:Y:S06]  /*15f20*/  HMMA.16816.F32.BF16 R32, R88.reuse, R40, R32 ;  /* 0x000000285820723c */ /* 0x040fec0000041820 */
[----:B------:R-:W-:Y:S01]  /*15f30*/  HMMA.16816.F32.BF16 R28, R88, R42, R28 ;  /* 0x0000002a581c723c */ /* 0x000fe2000004181c */
[----:B------:R-:W3:Y:S05]  /*15f40*/  LDSM.16.M88.4 R40, [R226+0x2000] ;  /* 0x00200000e228783b */ /* 0x000eea0000000200 */
        /* <DEDUP_REMOVED lines=9> */
[----:B------:R-:W5:Y:S01]  /*15fe0*/  LDSM.16.M88.4 R8, [R212+0x800] ;  /* 0x00080000d408783b */ /* 0x000f620000000200 */
[C---:B-1----:R-:W-:Y:S06]  /*15ff0*/  HMMA.16816.F32.BF16 R32, R36.reuse, R24, R32 ;  /* 0x000000182420723c */ /* 0x042fec0000041820 */
[----:B------:R-:W-:Y:S01]  /*16000*/  HMMA.16816.F32.BF16 R28, R36, R26, R28 ;  /* 0x0000001a241c723c */ /* 0x000fe2000004181c */
        /* <DEDUP_REMOVED lines=10> */
[----:B------:R-:W1:Y:S01]  /*160b0*/  LDSM.16.M88.4 R20, [R225+0xa800] ;  /* 0x00a80000e114783b */ /* 0x000e620000000200 */
[C---:B---3--:R-:W-:Y:S06]  /*160c0*/  HMMA.16816.F32.BF16 R32, R40.reuse, R96, R32 ;  /* 0x000000602820723c */ /* 0x048fec0000041820 */
[----:B------:R-:W-:Y:S01]  /*160d0*/  HMMA.16816.F32.BF16 R28, R40, R98, R28 ;  /* 0x00000062281c723c */ /* 0x000fe2000004181c */
[----:B------:R-:W-:Y:S05]  /*160e0*/  LDSM.16.M88.4 R96, [R212+0x2000] ;  /* 0x00200000d460783b */ /* 0x000fea0000000200 */
[C---:B--2---:R-:W-:Y:S06]  /*160f0*/  HMMA.16816.F32.BF16 R72, R36.reuse, R12, R72 ;  /* 0x0000000c2448723c */ /* 0x044fec0000041848 */
[C---:B------:R-:W-:Y:S01]  /*16100*/  HMMA.16816.F32.BF16 R68, R36.reuse, R14, R68 ;  /* 0x0000000e2444723c */ /* 0x040fe20000041844 */
[----:B------:R-:W2:Y:S05]  /*16110*/  LDSM.16.M88.4 R12, [R222+0x2000] ;  /* 0x00200000de0c783b */ /* 0x000eaa0000000200 */
[C---:B-----5:R-:W-:Y:S06]  /*16120*/  HMMA.16816.F32.BF16 R48, R36.reuse, R8, R48 ;  /* 0x000000082430723c */ /* 0x060fec0000041830 */
[----:B------:R-:W-:Y:S01]  /*16130*/  HMMA.16816.F32.BF16 R44, R36, R10, R44 ;  /* 0x0000000a242c723c */ /* 0x000fe2000004182c */
[----:B------:R-:W3:Y:S05]  /*16140*/  LDSM.16.M88.4 R8, [R223+0x2800] ;  /* 0x00280000df08783b */ /* 0x000eea0000000200 */
        /* <DEDUP_REMOVED lines=12> */
[----:B------:R-:W5:Y:S05]  /*16210*/  LDSM.16.M88.4 R20, [R219+0xb000] ;  /* 0x00b00000db14783b */ /* 0x000f6a0000000200 */
        /* <DEDUP_REMOVED lines=9> */
[----:B------:R-:W2:Y:S05]  /*162b0*/  LDSM.16.M88.4 R24, [R226+0x4000] ;  /* 0x00400000e218783b */ /* 0x000eaa0000000200 */
[C---:B---3--:R-:W-:Y:S06]  /*162c0*/  HMMA.16816.F32.BF16 R48, R52.reuse, R8, R48 ;  /* 0x000000083430723c */ /* 0x048fec0000041830 */
        /* <DEDUP_REMOVED lines=9> */
[C---:B-----5:R-:W-:Y:S06]  /*16360*/  HMMA.16816.F32.BF16 R72, R12.reuse, R20, R72 ;  /* 0x000000140c48723c */ /* 0x060fec0000041848 */
        /* <DEDUP_REMOVED lines=17> */
[----:B------:R-:W-:Y:S05]  /*16480*/  LDSM.16.M88.4 R8, [R223+0x5000] ;  /* 0x00500000df08783b */ /* 0x000fea0000000200 */
        /* <DEDUP_REMOVED lines=20> */
[C---:B------:R-:W-:Y:S06]  /*165d0*/  HMMA.16816.F32.BF16 R48, R20.reuse, R12, R48 ;  /* 0x0000000c1430723c */ /* 0x040fec0000041830 */
[----:B------:R-:W-:Y:S01]  /*165e0*/  HMMA.16816.F32.BF16 R44, R20, R14, R44 ;  /* 0x0000000e142c723c */ /* 0x000fe2000004182c */
[----:B------:R-:W5:Y:S05]  /*165f0*/  LDSM.16.M88.4 R12, [R219+0xc800] ;  /* 0x00c80000db0c783b */ /* 0x000f6a0000000200 */
        /* <DEDUP_REMOVED lines=8> */
[----:B------:R-:W-:Y:S04]  /*16680*/  LDSM.16.M88.4 R20, [R224+0x6000] ;  /* 0x00600000e014783b */ /* 0x000fe80000000200 */
[----:B------:R-:W3:Y:S01]  /*16690*/  LDSM.16.M88.4 R52, [R223+0x6000] ;  /* 0x00600000df34783b */ /* 0x000ee20000000200 */
[C---:B--2---:R-:W-:Y:S06]  /*166a0*/  HMMA.16816.F32.BF16 R32, R64.reuse, R24, R32 ;  /* 0x000000184020723c */ /* 0x044fec0000041820 */
[----:B------:R-:W-:Y:S01]  /*166b0*/  HMMA.16816.F32.BF16 R28, R64, R26, R28 ;  /* 0x0000001a401c723c */ /* 0x000fe2000004181c */
[----:B------:R-:W-:Y:S05]  /*166c0*/  LDSM.16.M88.4 R24, [R212+0x6000] ;  /* 0x00600000d418783b */ /* 0x000fea0000000200 */
[C---:B-----5:R-:W-:Y:S06]  /*166d0*/  HMMA.16816.F32.BF16 R48, R100.reuse, R12, R48 ;  /* 0x0000000c6430723c */ /* 0x060fec0000041830 */
[C---:B------:R-:W-:Y:S01]  /*166e0*/  HMMA.16816.F32.BF16 R44, R100.reuse, R14, R44 ;  /* 0x0000000e642c723c */ /* 0x040fe2000004182c */
[----:B------:R-:W2:Y:S05]  /*166f0*/  LDSM.16.M88.4 R12, [R222+0x6000] ;  /* 0x00600000de0c783b */ /* 0x000eaa0000000200 */
[C---:B-1----:R-:W-:Y:S06]  /*16700*/  HMMA.16816.F32.BF16 R72, R100.reuse, R8, R72 ;  /* 0x000000086448723c */ /* 0x042fec0000041848 */
[----:B------:R-:W-:Y:S01]  /*16710*/  HMMA.16816.F32.BF16 R68, R100, R10, R68 ;  /* 0x0000000a6444723c */ /* 0x000fe20000041844 */
[----:B------:R-:W1:Y:S05]  /*16720*/  LDSM.16.M88.4 R8, [R221+0x6000] ;  /* 0x00600000dd08783b */ /* 0x000e6a0000000200 */
[C---:B---3--:R-:W-:Y:S06]  /*16730*/  HMMA.16816.F32.BF16 R32, R20.reuse, R52, R32 ;  /* 0x000000341420723c */ /* 0x048fec0000041820 */
[----:B------:R-:W-:Y:S01]  /*16740*/  HMMA.16816.F32.BF16 R28, R20, R54, R28 ;  /* 0x00000036141c723c */ /* 0x000fe2000004181c */
[----:B------:R-:W3:Y:S05]  /*16750*/  LDSM.16.M88.4 R52, [R225+0xf000] ;  /* 0x00f00000e134783b */ /* 0x000eea0000000200 */
[C---:B------:R-:W-:Y:S06]  /*16760*/  HMMA.16816.F32.BF16 R48, R84.reuse, R40, R48 ;  /* 0x000000285430723c */ /* 0x040fec0000041830 */
[----:B------:R-:W-:Y:S01]  /*16770*/  HMMA.16816.F32.BF16 R44, R84, R42, R44 ;  /* 0x0000002a542c723c */ /* 0x000fe2000004182c */
[----:B------:R-:W5:Y:S05]  /*16780*/  LDSM.16.M88.4 R40, [R223+0x6800] ;  /* 0x00680000df28783b */ /* 0x000f6a0000000200 */
[C---:B--2---:R-:W-:Y:S06]  /*16790*/  HMMA.16816.F32.BF16 R32, R12.reuse, R36, R32 ;  /* 0x000000240c20723c */ /* 0x044fec0000041820 */
[----:B------:R-:W-:Y:S01]  /*167a0*/  HMMA.16816.F32.BF16 R28, R12, R38, R28 ;  /* 0x000000260c1c723c */ /* 0x000fe2000004181c */
[----:B------:R-:W-:Y:S05]  /*167b0*/  LDSM.16.M88.4 R36, [R225+0xf800] ;  /* 0x00f80000e124783b */ /* 0x000fea0000000200 */
[----:B------:R-:W-:Y:S06]  /*167c0*/  HMMA.16816.F32.BF16 R72, R84, R80, R72 ;  /* 0x000000505448723c */ /* 0x000fec0000041848 */
[----:B------:R-:W-:Y:S06]  /*167d0*/  HMMA.16816.F32.BF16 R48, R64, R60, R48 ;  /* 0x0000003c4030723c */ /* 0x000fec0000041830 */
[C---:B-1----:R-:W-:Y:S06]  /*167e0*/  HMMA.16816.F32.BF16 R32, R8.reuse, R24, R32 ;  /* 0x000000180820723c */ /* 0x042fec0000041820 */
[----:B------:R-:W-:Y:S01]  /*167f0*/  HMMA.16816.F32.BF16 R28, R8, R26, R28 ;  /* 0x0000001a081c723c */ /* 0x000fe2000004181c */
[----:B------:R-:W1:Y:S05]  /*16800*/  LDSM.16.M88.4 R24, [R223+0x7000] ;  /* 0x00700000df18783b */ /* 0x000e6a0000000200 */
[----:B------:R-:W-:Y:S06]  /*16810*/  HMMA.16816.F32.BF16 R68, R84, R82, R68 ;  /* 0x000000525444723c */ /* 0x000fec0000041844 */
[C---:B------:R-:W-:Y:S06]  /*16820*/  HMMA.16816.F32.BF16 R92, R100.reuse, R96, R92 ;  /* 0x00000060645c723c */ /* 0x040fec000004185c */
[----:B------:R-:W-:Y:S01]  /*16830*/  HMMA.16816.F32.BF16 R96, R100, R98, R88 ;  /* 0x000000626460723c */ /* 0x000fe20000041858 */
[----:B------:R-:W2:Y:S05]  /*16840*/  LDSM.16.M88.4 R88, [R219+0xe800] ;  /* 0x00e80000db58783b */ /* 0x000eaa0000000200 */
[----:B---3--:R-:W-:Y:S06]  /*16850*/  HMMA.16816.F32.BF16 R72, R64, R52, R72 ;  /* 0x000000344048723c */ /* 0x008fec0000041848 */
[----:B-----5:R-:W-:Y:S07]  /*16860*/  HMMA.16816.F32.BF16 R48, R20, R40, R48 ;  /* 0x000000281430723c */ /* 0x020fee0000041830 */
[----:B------:R-:W-:Y:S01]  /*16870*/  SHF.R.S32.HI R41, RZ, 0x1f, R56 ;  /* 0x0000001fff297819 */ /* 0x000fe20000011438 */
[----:B------:R-:W-:Y:S01]  /*16880*/  HMMA.16816.F32.BF16 R44, R64, R62, R44 ;  /* 0x0000003e402c723c */ /* 0x000fe2000004182c */
[----:B------:R-:W3:Y:S02]  /*16890*/  LDSM.16.M88.4 R60, [R212+0x6800] ;  /* 0x00680000d43c783b */ /* 0x000ee40000000200 */
[----:B------:R-:W-:-:S03]  /*168a0*/  LEA.HI R0, R41, R56, RZ, 0x5 ;  /* 0x0000003829007211 */ /* 0x000fc600078f28ff */
[----:B------:R-:W-:Y:S07]  /*168b0*/  HMMA.16816.F32.BF16 R68, R64, R54, R68 ;  /* 0x000000364044723c */ /* 0x000fee0000041844 */
[----:B----4-:R-:W-:Y:S01]  /*168c0*/  FMUL.FTZ R55, R29, R3 ;  /* 0x000000031d377220 */ /* 0x010fe20000410000 */
[----:B------:R-:W-:Y:S01]  /*168d0*/  LOP3.LUT R29, R0, 0xffffffe0, RZ, 0xc0, !PT ;  /* 0xffffffe0001d7812 */ /* 0x000fe200078ec0ff */
[----:B------:R-:W-:Y:S04]  /*168e0*/  HMMA.16816.F32.BF16 R92, R84, R76, R92 ;  /* 0x0000004c545c723c */ /* 0x000fe8000004185c */
[----:B------:R-:W-:-:S02]  /*168f0*/  IMAD.IADD R0, R56, 0x1, -R29 ;  /* 0x0000000138007824 */ /* 0x000fc400078e0a1d */
[----:B-1----:R-:W-:Y:S07]  /*16900*/  HMMA.16816.F32.BF16 R72, R20, R24, R72 ;  /* 0x000000181448723c */ /* 0x002fee0000041848 */
[----:B------:R-:W-:-:S04]  /*16910*/  SHF.R.S32.HI R25, RZ, 0x1f, R0 ;  /* 0x0000001fff197819 */ /* 0x000fc80000011400 */
[----:B------:R-:W-:-:S04]  /*16920*/  LEA.HI R0, R25, R0, RZ, 0x2 ;  /* 0x0000000019007211 */ /* 0x000fc800078f10ff */
[----:B------:R-:W-:Y:S01]  /*16930*/  SHF.R.S32.HI R25, RZ, 0x2, R0 ;  /* 0x00000002ff197819 */ /* 0x000fe20000011400 */
[----:B------:R-:W-:Y:S01]  /*16940*/  HMMA.16816.F32.BF16 R96, R84, R78, R96 ;  /* 0x0000004e5460723c */ /* 0x000fe20000041860 */
[-C--:B------:R-:W-:Y:S01]  /*16950*/  FMUL.FTZ R32, R32, R3.reuse ;  /* 0x0000000320207220 */ /* 0x080fe20000410000 */
[----:B------:R-:W-:Y:S02]  /*16960*/  IMAD.SHL.U32 R56, R56, 0x2, RZ ;  /* 0x0000000238387824 */ /* 0x000fe400078e00ff */
[----:B------:R-:W-:Y:S02]  /*16970*/  IMAD R24, R58, 0x10, R25 ;  /* 0x000000103a187824 */ /* 0x000fe400078e0219 */
[----:B------:R-:W-:Y:S01]  /*16980*/  HMMA.16816.F32.BF16 R44, R20, R42, R44 ;  /* 0x0000002a142c723c */ /* 0x000fe2000004182c */
[----:B------:R-:W1:Y:S01]  /*16990*/  LDSM.16.M88.4 R40, [R223+0x7800] ;  /* 0x00780000df28783b */ /* 0x000e620000000200 */
[----:B------:R4:W5:Y:S01]  /*169a0*/  MUFU.TANH R53, R32 ;  /* 0x0000002000357308 */ /* 0x0009620000002400 */
[-C--:B------:R-:W-:Y:S01]  /*169b0*/  FMUL.FTZ R52, R33, R3.reuse ;  /* 0x0000000321347220 */ /* 0x080fe20000410000 */
[----:B------:R-:W-:Y:S01]  /*169c0*/  FMUL.FTZ R54, R34, R3 ;  /* 0x0000000322367220 */ /* 0x000fe20000410000 */
[----:B------:R-:W-:Y:S01]  /*169d0*/  IMAD.IADD R24, R59, 0x1, R24 ;  /* 0x000000013b187824 */ /* 0x000fe200078e0218 */
[----:B--2---:R-:W-:Y:S01]  /*169e0*/  HMMA.16816.F32.BF16 R48, R12, R88, R48 ;  /* 0x000000580c30723c */ /* 0x004fe20000041830 */
[----:B------:R-:W-:-:S02]  /*169f0*/  LOP3.LUT R0, R16, R17, RZ, 0xfc, !PT ;  /* 0x0000001110007212 */ /* 0x000fc400078efcff */
[----:B------:R-:W-:-:S03]  /*16a00*/  LOP3.LUT R17, R56, 0x6, RZ, 0xc0, !PT ;  /* 0x0000000638117812 */ /* 0x000fc600078ec0ff */
[----:B------:R-:W-:Y:S01]  /*16a10*/  HMMA.16816.F32.BF16 R92, R64, R36, R92 ;  /* 0x00000024405c723c */ /* 0x000fe2000004185c */
[----:B------:R-:W-:Y:S01]  /*16a20*/  VIADD R242, R24, 0x8 ;  /* 0x0000000818f27836 */ /* 0x000fe20000000000 */
[----:B------:R-:W-:-:S05]  /*16a30*/  IADD3 R25, -R6, R57, -R232 ;  /* 0x0000003906197210 */ /* 0x000fca0007ffe9e8 */
[----:B------:R-:W-:Y:S02]  /*16a40*/  FMUL.FTZ R36, R35, R3 ;  /* 0x0000000323247220 */ /* 0x000fe40000410000 */
[----:B----4-:R-:W2:Y:S01]  /*16a50*/  LDSM.16.M88.4 R32, [R219+0xf000] ;  /* 0x00f00000db20783b */ /* 0x010ea20000000200 */
[----:B------:R-:W-:Y:S02]  /*16a60*/  IMAD.IADD R243, R4, 0x1, R243 ;  /* 0x0000000104f37824 */ /* 0x000fe400078e02f3 */
[----:B------:R-:W-:Y:S01]  /*16a70*/  IMAD.IADD R17, R2, 0x1, R17 ;  /* 0x0000000102117824 */ /* 0x000fe200078e0211 */
[C---:B------:R-:W-:Y:S02]  /*16a80*/  VIADDMNMX R242, R25.reuse, R242, RZ, !PT ;  /* 0x000000f219f27246 */ /* 0x040fe400078001ff */
[----:B------:R-:W-:Y:S01]  /*16a90*/  VIADDMNMX R244, R25, R24, RZ, !PT ;  /* 0x0000001819f47246 */ /* 0x000fe200078001ff */
[----:B------:R-:W-:Y:S01]  /*16aa0*/  VIADD R25, R17, 0x1 ;  /* 0x0000000111197836 */ /* 0x000fe20000000000 */
[----:B------:R-:W-:-:S02]  /*16ab0*/  IADD3 R240, R243, 0x8, R24 ;  /* 0x00000008f3f07810 */ /* 0x000fc40007ffe018 */
[----:B------:R-:W-:Y:S02]  /*16ac0*/  VIADDMNMX R243, R243, R24, R57, PT ;  /* 0x00000018f3f37246 */ /* 0x000fe40003800139 */
[----:B------:R-:W-:Y:S02]  /*16ad0*/  VIMNMX R240, R240, R57, PT ;  /* 0x00000039f0f07248 */ /* 0x000fe40003fe0100 */
[C---:B------:R-:W-:Y:S02]  /*16ae0*/  ISETP.GE.AND P4, PT, R25.reuse, R244, PT ;  /* 0x000000f41900720c */ /* 0x040fe40003f86270 */
[C---:B------:R-:W-:Y:S01]  /*16af0*/  ISETP.GE.AND P1, PT, R25.reuse, R242, PT ;  /* 0x000000f21900720c */ /* 0x040fe20003f26270 */
[----:B------:R-:W-:Y:S01]  /*16b00*/  FMUL.FTZ R28, R28, R3 ;  /* 0x000000031c1c7220 */ /* 0x000fe20000410000 */
[----:B------:R-:W-:Y:S01]  /*16b10*/  HMMA.16816.F32.BF16 R96, R64, R38, R96 ;  /* 0x000000264060723c */ /* 0x000fe20000041860 */
[C---:B------:R-:W-:Y:S02]  /*16b20*/  ISETP.GE.OR P4, PT, R25.reuse, R243, !P4 ;  /* 0x000000f31900720c */ /* 0x040fe40006786670 */
[----:B------:R-:W-:-:S03]  /*16b30*/  ISETP.GE.OR P1, PT, R25, R240, !P1 ;  /* 0x000000f01900720c */ /* 0x000fc60004f26670 */
[----:B------:R-:W-:Y:S01]  /*16b40*/  HMMA.16816.F32.BF16 R68, R20, R26, R68 ;  /* 0x0000001a1444723c */ /* 0x000fe20000041844 */
[----:B------:R-:W4:Y:S01]  /*16b50*/  LDSM.16.M88.4 R24, [R219+0xf800] ;  /* 0x00f80000db18783b */ /* 0x000f220000000200 */
[----:B------:R5:W-:Y:S01]  /*16b60*/  MUFU.TANH R37, R28 ;  /* 0x0000001c00257308 */ /* 0x000be20000002400 */
[----:B------:R-:W-:-:S03]  /*16b70*/  FMUL.FTZ R38, R31, R3 ;  /* 0x000000031f267220 */ /* 0x000fc60000410000 */
[----:B---3--:R-:W-:Y:S07]  /*16b80*/  HMMA.16816.F32.BF16 R48, R8, R60, R48 ;  /* 0x0000003c0830723c */ /* 0x008fee0000041830 */
[-C--:B------:R-:W-:Y:S02]  /*16b90*/  FMUL.FTZ R60, R30, R3.reuse ;  /* 0x000000031e3c7220 */ /* 0x080fe40000410000 */
[----:B-----5:R-:W3:Y:S01]  /*16ba0*/  LDSM.16.M88.4 R28, [R212+0x7000] ;  /* 0x00700000d41c783b */ /* 0x020ee20000000200 */
[----:B-1----:R-:W-:Y:S06]  /*16bb0*/  HMMA.16816.F32.BF16 R92, R20, R40, R92 ;  /* 0x00000028145c723c */ /* 0x002fec000004185c */
[C---:B--2---:R-:W-:Y:S06]  /*16bc0*/  HMMA.16816.F32.BF16 R72, R12.reuse, R32, R72 ;  /* 0x000000200c48723c */ /* 0x044fec0000041848 */
[----:B------:R-:W-:Y:S06]  /*16bd0*/  HMMA.16816.F32.BF16 R44, R12, R90, R44 ;  /* 0x0000005a0c2c723c */ /* 0x000fec000004182c */
[----:B------:R-:W-:Y:S01]  /*16be0*/  HMMA.16816.F32.BF16 R96, R20, R42, R96 ;  /* 0x0000002a1460723c */ /* 0x000fe20000041860 */
[----:B------:R-:W1:Y:S05]  /*16bf0*/  LDSM.16.M88.4 R20, [R212+0x7800] ;  /* 0x00780000d414783b */ /* 0x000e6a0000000200 */
[C---:B----4-:R-:W-:Y:S06]  /*16c00*/  HMMA.16816.F32.BF16 R92, R12.reuse, R24, R92 ;  /* 0x000000180c5c723c */ /* 0x050fec000004185c */
[----:B------:R-:W-:Y:S01]  /*16c10*/  HMMA.16816.F32.BF16 R68, R12, R34, R68 ;  /* 0x000000220c44723c */ /* 0x000fe20000041844 */
[----:B------:R-:W-:Y:S01]  /*16c20*/  MUFU.TANH R55, R55 ;  /* 0x0000003700377308 */ /* 0x000fe20000002400 */
[-C--:B------:R-:W-:Y:S01]  /*16c30*/  FMUL.FTZ R16, R49, R3.reuse ;  /* 0x0000000331107220 */ /* 0x080fe20000410000 */
[----:B------:R-:W-:Y:S01]  /*16c40*/  FMUL.FTZ R33, R51, R3 ;  /* 0x0000000333217220 */ /* 0x000fe20000410000 */
[----:B------:R-:W-:-:S05]  /*16c50*/  VIADD R41, R17, 0x9 ;  /* 0x0000000911297836 */ /* 0x000fca0000000000 */
[----:B------:R-:W-:Y:S01]  /*16c60*/  MUFU.TANH R36, R36 ;  /* 0x0000002400247308 */ /* 0x000fe20000002400 */
[C---:B---3--:R-:W-:Y:S06]  /*16c70*/  HMMA.16816.F32.BF16 R72, R8.reuse, R28, R72 ;  /* 0x0000001c0848723c */ /* 0x048fec0000041848 */
[----:B------:R-:W-:Y:S01]  /*16c80*/  HMMA.16816.F32.BF16 R44, R8, R62, R44 ;  /* 0x0000003e082c723c */ /* 0x000fe2000004182c */
[----:B------:R-:W2:Y:S01]  /*16c90*/  MUFU.TANH R60, R60 ;  /* 0x0000003c003c7308 */ /* 0x000ea20000002400 */
[----:B------:R-:W-:-:S04]  /*16ca0*/  VIADD R35, R17, 0x8 ;  /* 0x0000000811237836 */ /* 0x000fc80000000000 */
[----:B------:R-:W-:Y:S01]  /*16cb0*/  HMMA.16816.F32.BF16 R96, R12, R26, R96 ;  /* 0x0000001a0c60723c */ /* 0x000fe20000041860 */
[----:B------:R-:W-:Y:S02]  /*16cc0*/  ISETP.GE.AND P2, PT, R17, R244, PT ;  /* 0x000000f41100720c */ /* 0x000fe40003f46270 */
[----:B------:R-:W3:Y:S01]  /*16cd0*/  MUFU.TANH R54, R54 ;  /* 0x0000003600367308 */ /* 0x000ee20000002400 */
[----:B------:R-:W-:Y:S01]  /*16ce0*/  ISETP.GE.AND P6, PT, R35, R242, PT ;  /* 0x000000f22300720c */ /* 0x000fe20003fc6270 */
[----:B------:R-:W-:Y:S01]  /*16cf0*/  FMUL.FTZ R39, R48, R3 ;  /* 0x0000000330277220 */ /* 0x000fe20000410000 */
[-C--:B------:R-:W-:Y:S01]  /*16d00*/  ISETP.GE.AND P3, PT, R41, R244.reuse, PT ;  /* 0x000000f42900720c */ /* 0x080fe20003f66270 */
[----:B-1----:R-:W-:Y:S01]  /*16d10*/  HMMA.16816.F32.BF16 R92, R8, R20, R92 ;  /* 0x00000014085c723c */ /* 0x002fe2000004185c */
[----:B------:R-:W-:-:S03]  /*16d20*/  ISETP.GE.AND P0, PT, R35, R244, PT ;  /* 0x000000f42300720c */ /* 0x000fc60003f06270 */
[----:B------:R-:W1:Y:S01]  /*16d30*/  MUFU.TANH R52, R52 ;  /* 0x0000003400347308 */ /* 0x000e620000002400 */
[----:B------:R-:W-:Y:S01]  /*16d40*/  ISETP.GE.OR P2, PT, R17, R243, !P2 ;  /* 0x000000f31100720c */ /* 0x000fe20005746670 */
[----:B------:R-:W-:Y:S01]  /*16d50*/  FMUL.FTZ R6, R50, R3 ;  /* 0x0000000332067220 */ /* 0x000fe20000410000 */
[----:B------:R-:W-:Y:S01]  /*16d60*/  ISETP.GE.OR P6, PT, R35, R240, !P6 ;  /* 0x000000f02300720c */ /* 0x000fe200077c6670 */
[----:B------:R-:W-:Y:S01]  /*16d70*/  HMMA.16816.F32.BF16 R68, R8, R30, R68 ;  /* 0x0000001e0844723c */ /* 0x000fe20000041844 */
[----:B------:R-:W-:Y:S01]  /*16d80*/  ISETP.GE.OR P3, PT, R41, R243, !P3 ;  /* 0x000000f32900720c */ /* 0x000fe20005f66670 */
[----:B------:R-:W-:-:S04]  /*16d90*/  DEPBAR.LE SB0, 0x0 ;  /* 0x000080000000791a */ /* 0x000fc80000000000 */
[----:B------:R-:W4:Y:S01]  /*16da0*/  MUFU.TANH R16, R16 ;  /* 0x0000001000107308 */ /* 0x000f220000002400 */
[----:B------:R-:W-:Y:S01]  /*16db0*/  VIADD R25, R17, 0x18 ;  /* 0x0000001811197836 */ /* 0x000fe20000000000 */
[----:B------:R-:W-:Y:S01]  /*16dc0*/  ISETP.GE.OR P0, PT, R35, R243, !P0 ;  /* 0x000000f32300720c */ /* 0x000fe20004706670 */
[----:B------:R-:W-:-:S05]  /*16dd0*/  VIADD R31, R17, 0x11 ;  /* 0x00000011111f7836 */ /* 0x000fca0000000000 */
[----:B------:R-:W5:Y:S01]  /*16de0*/  MUFU.TANH R33, R33 ;  /* 0x0000002100217308 */ /* 0x000f620000002400 */
[-C--:B------:R-:W-:Y:S01]  /*16df0*/  ISETP.GE.AND P5, PT, R41, R242.reuse, PT ;  /* 0x000000f22900720c */ /* 0x080fe20003fa6270 */
[-C--:B------:R-:W-:Y:S01]  /*16e00*/  FMUL.FTZ R73, R73, R3.reuse ;  /* 0x0000000349497220 */ /* 0x080fe20000410000 */
[----:B------:R-:W-:Y:S01]  /*16e10*/  FSEL R32, R53, -INF , !P2 ;  /* 0xff80000035207808 */ /* 0x000fe20005000000 */
[-C--:B------:R-:W-:Y:S01]  /*16e20*/  FMUL.FTZ R74, R74, R3.reuse ;  /* 0x000000034a4a7220 */ /* 0x080fe20000410000 */
[-C--:B------:R-:W-:Y:S01]  /*16e30*/  FMUL.FTZ R44, R44, R3.reuse ;  /* 0x000000032c2c7220 */ /* 0x080fe20000410000 */
[----:B------:R-:W-:Y:S02]  /*16e40*/  ISETP.GE.AND P2, PT, R17, R242, PT ;  /* 0x000000f21100720c */ /* 0x000fe40003f46270 */
[----:B------:R-:W5:Y:S01]  /*16e50*/  MUFU.TANH R39, R39 ;  /* 0x0000002700277308 */ /* 0x000f620000002400 */
[----:B--2---:R-:W-:Y:S02]  /*16e60*/  FSEL R60, R60, -INF , !P6 ;  /* 0xff8000003c3c7808 */ /* 0x004fe40007000000 */
[----:B------:R-:W-:Y:S01]  /*16e70*/  FSEL R40, R55, -INF , !P3 ;  /* 0xff80000037287808 */ /* 0x000fe20005800000 */
[----:B------:R-:W-:Y:S01]  /*16e80*/  FMUL.FTZ R30, R47, R3 ;  /* 0x000000032f1e7220 */ /* 0x000fe20000410000 */
[----:B------:R-:W-:-:S02]  /*16e90*/  FSEL R36, R36, -INF , !P1 ;  /* 0xff80000024247808 */ /* 0x000fc40004800000 */
[----:B------:R-:W-:Y:S01]  /*16ea0*/  FSEL R34, R37, -INF , !P0 ;  /* 0xff80000025227808 */ /* 0x000fe20004000000 */
[----:B------:R-:W2:Y:S01]  /*16eb0*/  MUFU.TANH R6, R6 ;  /* 0x0000000600067308 */ /* 0x000ea20000002400 */
[C---:B------:R-:W-:Y:S02]  /*16ec0*/  ISETP.GE.AND P6, PT, R25.reuse, R244, PT ;  /* 0x000000f41900720c */ /* 0x040fe40003fc6270 */
[----:B------:R-:W-:Y:S02]  /*16ed0*/  ISETP.GE.AND P3, PT, R25, R242, PT ;  /* 0x000000f21900720c */ /* 0x000fe40003f66270 */
[----:B------:R-:W-:Y:S01]  /*16ee0*/  ISETP.GE.OR P5, PT, R41, R240, !P5 ;  /* 0x000000f02900720c */ /* 0x000fe20006fa6670 */
[----:B------:R-:W-:Y:S01]  /*16ef0*/  VIADD R41, R17, 0x10 ;  /* 0x0000001011297836 */ /* 0x000fe20000000000 */
[C---:B------:R-:W-:Y:S01]  /*16f00*/  ISETP.GE.AND P1, PT, R31.reuse, R244, PT ;  /* 0x000000f41f00720c */ /* 0x040fe20003f26270 */
[----:B------:R-:W-:Y:S01]  /*16f10*/  MUFU.TANH R182, R73 ;  /* 0x0000004900b67308 */ /* 0x000fe20000002400 */
[----:B------:R-:W-:-:S02]  /*16f20*/  ISETP.GE.AND P0, PT, R31, R242, PT ;  /* 0x000000f21f00720c */ /* 0x000fc40003f06270 */
[C---:B------:R-:W-:Y:S01]  /*16f30*/  ISETP.GE.OR P2, PT, R17.reuse, R240, !P2 ;  /* 0x000000f01100720c */ /* 0x040fe20005746670 */
[----:B------:R-:W-:Y:S01]  /*16f40*/  VIADD R13, R17, 0x21 ;  /* 0x00000021110d7836 */ /* 0x000fe20000000000 */
[----:B------:R-:W-:-:S03]  /*16f50*/  ISETP.GE.OR P6, PT, R25, R243, !P6 ;  /* 0x000000f31900720c */ /* 0x000fc600077c6670 */
[----:B------:R-:W2:Y:S01]  /*16f60*/  MUFU.TANH R246, R74 ;  /* 0x0000004a00f67308 */ /* 0x000ea20000002400 */
[-C--:B------:R-:W-:Y:S01]  /*16f70*/  ISETP.GE.OR P3, PT, R25, R240.reuse, !P3 ;  /* 0x000000f01900720c */ /* 0x080fe20005f66670 */
[----:B------:R-:W-:Y:S01]  /*16f80*/  VIADD R25, R17, 0x20 ;  /* 0x0000002011197836 */ /* 0x000fe20000000000 */
[----:B------:R-:W-:Y:S01]  /*16f90*/  ISETP.GE.OR P1, PT, R31, R243, !P1 ;  /* 0x000000f31f00720c */ /* 0x000fe20004f26670 */
[----:B------:R-:W-:Y:S01]  /*16fa0*/  FMUL.FTZ R28, R45, R3 ;  /* 0x000000032d1c7220 */ /* 0x000fe20000410000 */
[----:B------:R-:W-:-:S03]  /*16fb0*/  ISETP.GE.OR P0, PT, R31, R240, !P0 ;  /* 0x000000f01f00720c */ /* 0x000fc60004706670 */
[----:B------:R-:W2:Y:S01]  /*16fc0*/  MUFU.TANH R29, R44 ;  /* 0x0000002c001d7308 */ /* 0x000ea20000002400 */
[----:B---3--:R-:W-:Y:S01]  /*16fd0*/  FSEL R54, R54, -INF , !P2 ;  /* 0xff80000036367808 */ /* 0x008fe20005000000 */
[----:B------:R-:W-:Y:S01]  /*16fe0*/  HMMA.16816.F32.BF16 R96, R8, R22, R96 ;  /* 0x000000160860723c */ /* 0x000fe20000041860 */
[----:B------:R-:W-:Y:S01]  /*16ff0*/  ISETP.GE.AND P2, PT, R41, R244, PT ;  /* 0x000000f42900720c */ /* 0x000fe20003f46270 */
[----:B------:R-:W-:-:S04]  /*17000*/  FMUL.FTZ R75, R75, R3 ;  /* 0x000000034b4b7220 */ /* 0x000fc80000410000 */
[----:B------:R-:W3:Y:S01]  /*17010*/  MUFU.TANH R38, R38 ;  /* 0x0000002600267308 */ /* 0x000ee20000002400 */
[----:B-1----:R-:W-:Y:S02]  /*17020*/  FSEL R52, R52, -INF , !P4 ;  /* 0xff80000034347808 */ /* 0x002fe40006000000 */
[----:B----4-:R-:W-:Y:S02]  /*17030*/  FSEL R24, R16, -INF , !P1 ;  /* 0xff80000010187808 */ /* 0x010fe40004800000 */
[----:B-----5:R-:W-:-:S03]  /*17040*/  FSEL R14, R33, -INF , !P0 ;  /* 0xff800000210e7808 */ /* 0x020fc60004000000 */
[----:B------:R-:W1:Y:S01]  /*17050*/  MUFU.TANH R30, R30 ;  /* 0x0000001e001e7308 */ /* 0x000e620000002400 */
[-C--:B------:R-:W-:Y:S01]  /*17060*/  ISETP.GE.AND P4, PT, R41, R242.reuse, PT ;  /* 0x000000f22900720c */ /* 0x080fe20003f86270 */
[----:B------:R-:W-:Y:S01]  /*17070*/  VIADD R31, R17, 0x19 ;  /* 0x00000019111f7836 */ /* 0x000fe20000000000 */
[----:B------:R-:W-:Y:S02]  /*17080*/  ISETP.GE.AND P1, PT, R25, R242, PT ;  /* 0x000000f21900720c */ /* 0x000fe40003f26270 */
[----:B------:R-:W-:Y:S01]  /*17090*/  ISETP.GE.AND P0, PT, R13, R244, PT ;  /* 0x000000f40d00720c */ /* 0x000fe20003f06270 */
[----:B------:R-:W-:Y:S01]  /*170a0*/  FMUL.FTZ R35, R46, R3 ;  /* 0x000000032e237220 */ /* 0x000fe20000410000 */
[C---:B------:R-:W-:Y:S01]  /*170b0*/  ISETP.GE.OR P2, PT, R41.reuse, R243, !P2 ;  /* 0x000000f32900720c */ /* 0x040fe20005746670 */
[----:B------:R-:W4:Y:S01]  /*170c0*/  MUFU.TANH R188, R75 ;  /* 0x0000004b00bc7308 */ /* 0x000f220000002400 */
[----:B------:R-:W-:Y:S01]  /*170d0*/  FMUL.FTZ R72, R72, R3 ;  /* 0x0000000348487220 */ /* 0x000fe20000410000 */
[-C--:B------:R-:W-:Y:S01]  /*170e0*/  ISETP.GE.OR P4, PT, R41, R240.reuse, !P4 ;  /* 0x000000f02900720c */ /* 0x080fe20006786670 */
[----:B------:R-:W-:Y:S01]  /*170f0*/  VIADD R11, R17, 0x30 ;  /* 0x00000030110b7836 */ /* 0x000fe20000000000 */
[----:B------:R-:W-:-:S02]  /*17100*/  ISETP.GE.OR P1, PT, R25, R240, !P1 ;  /* 0x000000f01900720c */ /* 0x000fc40004f26670 */
[----:B------:R-:W-:Y:S02]  /*17110*/  ISETP.GE.OR P0, PT, R13, R243, !P0 ;  /* 0x000000f30d00720c */ /* 0x000fe40004706670 */
[----:B------:R-:W5:Y:S01]  /*17120*/  MUFU.TANH R28, R28 ;  /* 0x0000001c001c7308 */ /* 0x000f620000002400 */
[----:B------:R-:W-:Y:S01]  /*17130*/  FSEL R4, R39, -INF , !P2 ;  /* 0xff80000027047808 */ /* 0x000fe20005000000 */
[----:B------:R-:W-:Y:S01]  /*17140*/  FMUL.FTZ R93, R93, R3 ;  /* 0x000000035d5d7220 */ /* 0x000fe20000410000 */
[----:B------:R-:W-:Y:S02]  /*17150*/  ISETP.GE.AND P2, PT, R31, R242, PT ;  /* 0x000000f21f00720c */ /* 0x000fe40003f46270 */
[----:B--2---:R-:W-:-:S03]  /*17160*/  FSEL R12, R6, -INF , !P4 ;  /* 0xff800000060c7808 */ /* 0x004fc60006000000 */
[----:B------:R-:W2:Y:S01]  /*17170*/  MUFU.TANH R250, R72 ;  /* 0x0000004800fa7308 */ /* 0x000ea20000002400 */
[----:B------:R-:W-:Y:S02]  /*17180*/  FSEL R246, R246, -INF , !P1 ;  /* 0xff800000f6f67808 */ /* 0x000fe40004800000 */
[----:B------:R-:W-:Y:S02]  /*17190*/  FSEL R182, R182, -INF , !P0 ;  /* 0xff800000b6b67808 */ /* 0x000fe40004000000 */
[----:B------:R-:W-:Y:S02]  /*171a0*/  FSEL R6, R29, -INF , !P6 ;  /* 0xff8000001d067808 */ /* 0x000fe40007000000 */
[C---:B------:R-:W-:Y:S01]  /*171b0*/  ISETP.GE.AND P1, PT, R11.reuse, R244, PT ;  /* 0x000000f40b00720c */ /* 0x040fe20003f26270 */
[----:B------:R-:W2:Y:S01]  /*171c0*/  MUFU.TANH R35, R35 ;  /* 0x0000002300237308 */ /* 0x000ea20000002400 */
[----:B------:R-:W-:Y:S02]  /*171d0*/  ISETP.GE.AND P0, PT, R11, R242, PT ;  /* 0x000000f20b00720c */ /* 0x000fe40003f06270 */
[----:B---3--:R-:W-:-:S02]  /*171e0*/  FSEL R38, R38, -INF , !P5 ;  /* 0xff80000026267808 */ /* 0x008fc40006800000 */
[----:B------:R-:W-:Y:S02]  /*171f0*/  ISETP.GE.OR P2, PT, R31, R240, !P2 ;  /* 0x000000f01f00720c */ /* 0x000fe40005746670 */
[----:B------:R-:W-:Y:S01]  /*17200*/  ISETP.GE.AND P6, PT, R13, R242, PT ;  /* 0x000000f20d00720c */ /* 0x000fe20003fc6270 */
[----:B------:R-:W3:Y:S01]  /*17210*/  MUFU.TANH R194, R93 ;  /* 0x0000005d00c27308 */ /* 0x000ee20000002400 */
[----:B------:R-:W-:Y:S01]  /*17220*/  ISETP.GE.AND P5, PT, R31, R244, PT ;  /* 0x000000f41f00720c */ /* 0x000fe20003fa6270 */
[-C--:B------:R-:W-:Y:S01]  /*17230*/  FMUL.FTZ R68, R68, R3.reuse ;  /* 0x0000000344447220 */ /* 0x080fe20000410000 */
[-C--:B------:R-:W-:Y:S01]  /*17240*/  FMUL.FTZ R69, R69, R3.reuse ;  /* 0x0000000345457220 */ /* 0x080fe20000410000 */
[-C--:B------:R-:W-:Y:S01]  /*17250*/  FMUL.FTZ R70, R70, R3.reuse ;  /* 0x0000000346467220 */ /* 0x080fe20000410000 */
[-C--:B------:R-:W-:Y:S01]  /*17260*/  FMUL.FTZ R71, R71, R3.reuse ;  /* 0x0000000347477220 */ /* 0x080fe20000410000 */
[----:B------:R-:W-:Y:S01]  /*17270*/  FMUL.FTZ R92, R92, R3 ;  /* 0x000000035c5c7220 */ /* 0x000fe20000410000 */
[----:B------:R-:W-:-:S02]  /*17280*/  ISETP.GE.OR P1, PT, R11, R243, !P1 ;  /* 0x000000f30b00720c */ /* 0x000fc40004f26670 */
[-C--:B------:R-:W-:Y:S01]  /*17290*/  ISETP.GE.OR P0, PT, R11, R240.reuse, !P0 ;  /* 0x000000f00b00720c */ /* 0x080fe20004706670 */
[----:B------:R-:W-:Y:S01]  /*172a0*/  VIADD R11, R17, 0x31 ;  /* 0x00000031110b7836 */ /* 0x000fe20000000000 */
[----:B------:R-:W-:Y:S02]  /*172b0*/  ISETP.GE.OR P6, PT, R13, R240, !P6 ;  /* 0x000000f00d00720c */ /* 0x000fe400077c6670 */
[----:B-1----:R-:W-:Y:S01]  /*172c0*/  FSEL R8, R30, -INF , !P2 ;  /* 0xff8000001e087808 */ /* 0x002fe20005000000 */
[----:B------:R-:W-:Y:S01]  /*172d0*/  FMUL.FTZ R30, R94, R3 ;  /* 0x000000035e1e7220 */ /* 0x000fe20000410000 */
[-C--:B------:R-:W-:Y:S02]  /*172e0*/  ISETP.GE.OR P5, PT, R31, R243.reuse, !P5 ;  /* 0x000000f31f00720c */ /* 0x080fe40006fa6670 */
[----:B------:R-:W-:Y:S01]  /*172f0*/  ISETP.GE.AND P4, PT, R25, R244, PT ;  /* 0x000000f41900720c */ /* 0x000fe20003f86270 */
[----:B------:R-:W1:Y:S01]  /*17300*/  MUFU.TANH R248, R68 ;  /* 0x0000004400f87308 */ /* 0x000e620000002400 */
[----:B----4-:R-:W-:Y:S01]  /*17310*/  FSEL R188, R188, -INF , !P6 ;  /* 0xff800000bcbc7808 */ /* 0x010fe20007000000 */
[----:B------:R-:W-:Y:S01]  /*17320*/  VIADD R9, R17, 0x29 ;  /* 0x0000002911097836 */ /* 0x000fe20000000000 */
[----:B------:R-:W-:Y:S01]  /*17330*/  ISETP.GE.OR P4, PT, R25, R243, !P4 ;  /* 0x000000f31900720c */ /* 0x000fe20006786670 */
[----:B------:R-:W-:Y:S01]  /*17340*/  FMUL.FTZ R29, R97, R3 ;  /* 0x00000003611d7220 */ /* 0x000fe20000410000 */
[----:B-----5:R-:W-:-:S03]  /*17350*/  FSEL R16, R28, -INF , !P5 ;  /* 0xff8000001c107808 */ /* 0x020fc60006800000 */
[----:B------:R-:W-:Y:S01]  /*17360*/  MUFU.TANH R186, R69 ;  /* 0x0000004500ba7308 */ /* 0x000fe20000002400 */
[----:B------:R-:W-:Y:S01]  /*17370*/  ISETP.GE.AND P6, PT, R11, R244, PT ;  /* 0x000000f40b00720c */ /* 0x000fe20003fc6270 */
[----:B------:R-:W-:Y:S01]  /*17380*/  FMUL.FTZ R28, R95, R3 ;  /* 0x000000035f1c7220 */ /* 0x000fe20000410000 */
[----:B------:R-:W-:-:S05]  /*17390*/  VIADD R15, R17, 0x28 ;  /* 0x00000028110f7836 */ /* 0x000fca0000000000 */
[----:B------:R-:W4:Y:S01]  /*173a0*/  MUFU.TANH R198, R70 ;  /* 0x0000004600c67308 */ /* 0x000f220000002400 */
[-C--:B------:R-:W-:Y:S01]  /*173b0*/  FMUL.FTZ R96, R96, R3.reuse ;  /* 0x0000000360607220 */ /* 0x080fe20000410000 */
[-C--:B------:R-:W-:Y:S01]  /*173c0*/  FMUL.FTZ R98, R98, R3.reuse ;  /* 0x0000000362627220 */ /* 0x080fe20000410000 */
[----:B------:R-:W-:-:S05]  /*173d0*/  FMUL.FTZ R99, R99, R3 ;  /* 0x0000000363637220 */ /* 0x000fca0000410000 */
[----:B------:R-:W5:Y:S01]  /*173e0*/  MUFU.TANH R192, R71 ;  /* 0x0000004700c07308 */ /* 0x000f620000002400 */
[----:B--2---:R-:W-:-:S07]  /*173f0*/  FSEL R250, R250, -INF , !P4 ;  /* 0xff800000fafa7808 */ /* 0x004fce0006000000 */
[----:B------:R-:W2:Y:S01]  /*17400*/  MUFU.TANH R196, R92 ;  /* 0x0000005c00c47308 */ /* 0x000ea20000002400 */
[----:B------:R-:W-:Y:S02]  /*17410*/  ISETP.GE.OR P6, PT, R11, R243, !P6 ;  /* 0x000000f30b00720c */ /* 0x000fe400077c6670 */
[C---:B------:R-:W-:Y:S02]  /*17420*/  ISETP.GE.AND P2, PT, R9.reuse, R244, PT ;  /* 0x000000f40900720c */ /* 0x040fe40003f46270 */
[----:B------:R-:W-:-:S03]  /*17430*/  ISETP.GE.AND P4, PT, R9, R242, PT ;  /* 0x000000f20900720c */ /* 0x000fc60003f86270 */
[----:B------:R-:W2:Y:S01]  /*17440*/  MUFU.TANH R30, R30 ;  /* 0x0000001e001e7308 */ /* 0x000ea20000002400 */
[----:B------:R-:W-:Y:S02]  /*17450*/  FSEL R20, R35, -INF , !P3 ;  /* 0xff80000023147808 */ /* 0x000fe40005800000 */
[C---:B------:R-:W-:Y:S02]  /*17460*/  ISETP.GE.AND P3, PT, R15.reuse, R244, PT ;  /* 0x000000f40f00720c */ /* 0x040fe40003f66270 */
[----:B------:R-:W-:Y:S02]  /*17470*/  ISETP.GE.AND P5, PT, R15, R242, PT ;  /* 0x000000f20f00720c */ /* 0x000fe40003fa6270 */
[----:B---3--:R-:W-:Y:S01]  /*17480*/  FSEL R194, R194, -INF , !P6 ;  /* 0xff800000c2c27808 */ /* 0x008fe20007000000 */
[----:B------:R-:W3:Y:S01]  /*17490*/  MUFU.TANH R28, R28 ;  /* 0x0000001c001c7308 */ /* 0x000ee20000002400 */
[C---:B------:R-:W-:Y:S02]  /*174a0*/  ISETP.GE.OR P2, PT, R9.reuse, R243, !P2 ;  /* 0x000000f30900720c */ /* 0x040fe40005746670 */
[----:B------:R-:W-:Y:S01]  /*174b0*/  ISETP.GE.OR P4, PT, R9, R240, !P4 ;  /* 0x000000f00900720c */ /* 0x000fe20006786670 */
[----:B------:R-:W-:Y:S01]  /*174c0*/  VIADD R9, R17, 0x38 ;  /* 0x0000003811097836 */ /* 0x000fe20000000000 */
[----:B------:R-:W-:-:S03]  /*174d0*/  ISETP.GT.AND P6, PT, R234, R227, PT ;  /* 0x000000e3ea00720c */ /* 0x000fc60003fc4270 */
[----:B------:R-:W3:Y:S01]  /*174e0*/  MUFU.TANH R190, R96 ;  /* 0x0000006000be7308 */ /* 0x000ee20000002400 */
[----:B------:R-:W-:Y:S01]  /*174f0*/  ISETP.GE.OR P3, PT, R15, R243, !P3 ;  /* 0x000000f30f00720c */ /* 0x000fe20005f66670 */
[----:B------:R-:W-:Y:S01]  /*17500*/  VIADD R17, R17, 0x39 ;  /* 0x0000003911117836 */ /* 0x000fe20000000000 */
[----:B------:R-:W-:-:S05]  /*17510*/  ISETP.GE.OR P5, PT, R15, R240, !P5 ;  /* 0x000000f00f00720c */ /* 0x000fca0006fa6670 */
[----:B------:R-:W-:Y:S08]  /*17520*/  MUFU.TANH R29, R29 ;  /* 0x0000001d001d7308 */ /* 0x000ff00000002400 */
[----:B------:R-:W3:Y:S08]  /*17530*/  MUFU.TANH R184, R98 ;  /* 0x0000006200b87308 */ /* 0x000ef00000002400 */
[----:B------:R-:W3:Y:S01]  /*17540*/  MUFU.TANH R178, R99 ;  /* 0x0000006300b27308 */ /* 0x000ee20000002400 */
[----:B-1----:R-:W-:-:S02]  /*17550*/  FSEL R248, R248, -INF , !P3 ;  /* 0xff800000f8f87808 */ /* 0x002fc40005800000 */
[----:B----4-:R-:W-:Y:S02]  /*17560*/  FSEL R198, R198, -INF , !P5 ;  /* 0xff800000c6c67808 */ /* 0x010fe40006800000 */
[----:B------:R-:W-:Y:S02]  /*17570*/  FSEL R186, R186, -INF , !P2 ;  /* 0xff800000baba7808 */ /* 0x000fe40005000000 */
[----:B-----5:R-:W-:Y:S02]  /*17580*/  FSEL R192, R192, -INF , !P4 ;  /* 0xff800000c0c07808 */ /* 0x020fe40006000000 */
[----:B--2---:R-:W-:Y:S02]  /*17590*/  FSEL R196, R196, -INF , !P1 ;  /* 0xff800000c4c47808 */ /* 0x004fe40004800000 */
[----:B------:R-:W-:Y:S02]  /*175a0*/  ISETP.GE.AND P3, PT, R11, R242, PT ;  /* 0x000000f20b00720c */ /* 0x000fe40003f66270 */
[----:B------:R-:W-:-:S02]  /*175b0*/  ISETP.GE.AND P5, PT, R9, R244, PT ;  /* 0x000000f40900720c */ /* 0x000fc40003fa6270 */
[----:B------:R-:W-:Y:S02]  /*175c0*/  ISETP.GE.AND P2, PT, R9, R242, PT ;  /* 0x000000f20900720c */ /* 0x000fe40003f46270 */
[C---:B------:R-:W-:Y:S02]  /*175d0*/  ISETP.GE.AND P4, PT, R17.reuse, R244, PT ;  /* 0x000000f41100720c */ /* 0x040fe40003f86270 */
[----:B------:R-:W-:Y:S02]  /*175e0*/  ISETP.GE.AND P1, PT, R17, R242, PT ;  /* 0x000000f21100720c */ /* 0x000fe40003f26270 */
[----:B------:R-:W-:Y:S01]  /*175f0*/  FSEL R30, R30, -INF , !P0 ;  /* 0xff8000001e1e7808 */ /* 0x000fe20004000000 */
[----:B------:R-:W-:Y:S01]  /*17600*/  BSSY B1, `(.L_x_8259) ;  /* 0x000007e000017945 */ /* 0x000fe20003800000 */
[----:B------:R-:W-:Y:S02]  /*17610*/  ISETP.GE.OR P3, PT, R11, R240, !P3 ;  /* 0x000000f00b00720c */ /* 0x000fe40005f66670 */
[----:B------:R-:W-:-:S02]  /*17620*/  ISETP.GE.OR P5, PT, R9, R243, !P5 ;  /* 0x000000f30900720c */ /* 0x000fc40006fa6670 */
[-C--:B------:R-:W-:Y:S02]  /*17630*/  ISETP.GE.OR P2, PT, R9, R240.reuse, !P2 ;  /* 0x000000f00900720c */ /* 0x080fe40005746670 */
[----:B------:R-:W-:Y:S02]  /*17640*/  ISETP.NE.U32.AND P0, PT, R236, RZ, PT ;  /* 0x000000ffec00720c */ /* 0x000fe40003f05070 */
[C---:B------:R-:W-:Y:S02]  /*17650*/  ISETP.GE.OR P4, PT, R17.reuse, R243, !P4 ;  /* 0x000000f31100720c */ /* 0x040fe40006786670 */
[----:B------:R-:W-:Y:S01]  /*17660*/  ISETP.GE.OR P1, PT, R17, R240, !P1 ;  /* 0x000000f01100720c */ /* 0x000fe20004f26670 */
[----:B------:R-:W-:Y:S01]  /*17670*/  VIADD R215, R223, 0x800 ;  /* 0x00000800dfd77836 */ /* 0x000fe20000000000 */
[----:B------:R-:W-:Y:S01]  /*17680*/  ISETP.NE.AND.EX P0, PT, R237, RZ, PT, P0 ;  /* 0x000000ffed00720c */ /* 0x000fe20003f05300 */
[C---:B------:R-:W-:Y:S01]  /*17690*/  VIADD R214, R223.reuse, 0x1000 ;  /* 0x00001000dfd67836 */ /* 0x040fe20000000000 */
[----:B---3--:R-:W-:Y:S01]  /*176a0*/  FSEL R28, R28, -INF , !P3 ;  /* 0xff8000001c1c7808 */ /* 0x008fe20005800000 */
[C---:B------:R-:W-:Y:S01]  /*176b0*/  VIADD R213, R223.reuse, 0x1800 ;  /* 0x00001800dfd57836 */ /* 0x040fe20000000000 */
[----:B------:R-:W-:Y:S01]  /*176c0*/  FSEL R190, R190, -INF , !P5 ;  /* 0xff800000bebe7808 */ /* 0x000fe20006800000 */
[C---:B------:R-:W-:Y:S01]  /*176d0*/  VIADD R211, R223.reuse, 0x2000 ;  /* 0x00002000dfd37836 */ /* 0x040fe20000000000 */
[----:B------:R-:W-:Y:S01]  /*176e0*/  FSEL R184, R184, -INF , !P2 ;  /* 0xff800000b8b87808 */ /* 0x000fe20005000000 */
[----:B------:R-:W-:Y:S01]  /*176f0*/  VIADD R210, R223, 0x2800 ;  /* 0x00002800dfd27836 */ /* 0x000fe20000000000 */
        /* <DEDUP_REMOVED lines=44> */
[----:B------:R-:W-:Y:S02]  /*179c0*/  ISETP.GE.AND P1, PT, R15, RZ, PT ;  /* 0x000000ff0f00720c */ /* 0x000fe40003f26270 */
[-C--:B------:R-:W-:Y:S02]  /*179d0*/  ISETP.GE.U32.AND P5, PT, R22, R11.reuse, PT ;  /* 0x0000000b1600720c */ /* 0x080fe40003fa6070 */
[----:B------:R-:W-:Y:S01]  /*179e0*/  ISETP.GE.U32.AND P4, PT, R10, R11, PT ;  /* 0x0000000b0a00720c */ /* 0x000fe20003f86070 */
[----:B------:R-:W3:Y:S01]  /*179f0*/  LD.E.64 R22, desc[UR6][R18.64+0x38] ;  /* 0x0000380612167980 */ /* 0x000ee2000c101b00 */
[----:B------:R-:W-:-:S02]  /*17a00*/  @!P2 IADD3 R13, R13, 0x1, RZ ;  /* 0x000000010d0da810 */ /* 0x000fc40007ffe0ff */
[----:B------:R-:W-:Y:S02]  /*17a10*/  ISETP.NE.AND P2, PT, R21, RZ, PT ;  /* 0x000000ff1500720c */ /* 0x000fe40003f45270 */
[----:B------:R-:W-:-:S05]  /*17a20*/  LOP3.LUT R10, RZ, R21, RZ, 0x33, !PT ;  /* 0x00000015ff0a7212 */ /* 0x000fca00078e33ff */
        /* <DEDUP_REMOVED lines=21> */
[----:B------:R-:W-:-:S04]  /*17b80*/  IMAD.WIDE.U32 R26, R3, R26, R42 ;  /* 0x0000001a031a7225 */ /* 0x000fc800078e002a */
[----:B------:R-:W-:Y:S01]  /*17b90*/  IMAD.MOV.U32 R9, RZ, RZ, R26 ;  /* 0x000000ffff097224 */ /* 0x000fe200078e001a */
[----:B------:R-:W-:Y:S01]  /*17ba0*/  IADD3 R10, R27, R2, RZ ;  /* 0x000000021b0a7210 */ /* 0x000fe20007ffe0ff */
[----:B------:R-:W-:Y:S05]  /*17bb0*/  BRA `(.L_x_8263) ;  /* 0x00000000000c7947 */ /* 0x000fea0003800000 */
.L_x_8262:
[----:B------:R-:W2:Y:S02]  /*17bc0*/  LD.E R9, desc[UR6][R18.64+0x38] ;  /* 0x0000380612097980 */ /* 0x000ea4000c101900 */
[----:B--2---:R-:W-:-:S04]  /*17bd0*/  LEA R9, -R9, RZ, 0x6 ;  /* 0x000000ff09097211 */ /* 0x004fc800078e31ff */
[----:B------:R-:W-:Y:S02]  /*17be0*/  SHF.R.S32.HI R10, RZ, 0x1f, R9 ;  /* 0x0000001fff0a7819 */ /* 0x000fe40000011409 */
.L_x_8263:
[----:B------:R-:W-:Y:S05]  /*17bf0*/  BSYNC B0 ;  /* 0x0000000000007941 */ /* 0x000fea0003800000 */
.L_x_8261:
        /* <DEDUP_REMOVED lines=30> */
.L_x_8260:
[----:B------:R-:W-:Y:S05]  /*17de0*/  BSYNC B1 ;  /* 0x0000000000017941 */ /* 0x000fea0003800000 */
.L_x_8259:
        /* <DEDUP_REMOVED lines=78> */
[-CC-:B------:R-:W-:Y:S01]  /*182d0*/  FFMA.FTZ R16, R14, R180.reuse, -R179.reuse ;  /* 0x000000b40e107223 */ /* 0x180fe200000108b3 */
[-C--:B------:R-:W-:Y:S01]  /*182e0*/  FFMA.FTZ R0, R8, R180.reuse, -R179 ;  /* 0x000000b408007223 */ /* 0x080fe200000108b3 */
[----:B------:R-:W3:Y:S01]  /*182f0*/  LDSM.16.MT88.4 R12, [R220+0x10800] ;  /* 0x01080000dc0c783b */ /* 0x000ee20000004200 */
[-C--:B------:R-:W-:Y:S01]  /*18300*/  FFMA.FTZ R32, R24, R180.reuse, -R31 ;  /* 0x000000b418207223 */ /* 0x080fe2000001081f */
        /* <DEDUP_REMOVED lines=108> */
[----:B------:R-:W1:Y:S05]  /*189d0*/  LDSM.16.MT88.4 R12, [R220+0x12800] ;  /* 0x01280000dc0c783b */ /* 0x000e6a0000004200 */
[C---:B-----5:R-:W-:Y:S06]  /*189e0*/  HMMA.16816.F32.BF16 R136, R4.reuse, R8, R136 ;  /* 0x000000080488723c */ /* 0x060fec0000041888 */
        /* <DEDUP_REMOVED lines=151> */
[C---:B----4-:R-:W-:Y:S06]  /*19360*/  HMMA.16816.F32.BF16 R100, R4.reuse, R24, R100 ;  /* 0x000000180464723c */ /* 0x050fec0000041864 */
        /* <DEDUP_REMOVED lines=85> */
.L_x_8266:
[----:B-1----:R-:W-:Y:S02]  /*198c0*/  R2UR UR4, R16 ;  /* 0x00000000100472ca */ /* 0x002fe400000e0000 */
[----:B------:R-:W-:-:S13]  /*198d0*/  R2UR UR5, R17 ;  /* 0x00000000110572ca */ /* 0x000fda00000e0000 */
[----:B------:R-:W2:Y:S02]  /*198e0*/  LD.E R0, desc[UR4][R18.64+0x40] ;  /* 0x0000400412007980 */ /* 0x000ea4000c101900 */
[----:B--2---:R-:W-:-:S05]  /*198f0*/  IMAD.U32 R0, R0, -0x40, RZ ;  /* 0xffffffc000007824 */ /* 0x004fca00078e00ff */
[----:B------:R-:W-:Y:S02]  /*19900*/  SHF.R.S32.HI R5, RZ, 0x1f, R0 ;  /* 0x0000001fff057819 */ /* 0x000fe40000011400 */
.L_x_8267:
[----:B------:R-:W-:Y:S05]  /*19910*/  BSYNC B0 ;  /* 0x0000000000007941 */ /* 0x000fea0003800000 */
.L_x_8265:
        /* <DEDUP_REMOVED lines=85> */
[C---:B------:R-:W-:Y:S06]  /*19e70*/  HMMA.16816.F32.BF16 R8, R32.reuse, R24, R8 ;  /* 0x000000182008723c */ /* 0x040fec0000041808 */
[C---:B------:R-:W-:Y:S01]  /*19e80*/  HMMA.16816.F32.BF16 R4, R32.reuse, R26, R4 ;  /* 0x0000001a2004723c */ /* 0x040fe20000041804 */
[----:B------:R-:W1:Y:S05]  /*19e90*/  LDSM.16.M88.4 R24, [R219+0x8800] ;  /* 0x00880000db18783b */ /* 0x000e6a0000000200 */
        /* <DEDUP_REMOVED lines=18> */
[----:B------:R-:W3:Y:S05]  /*19fc0*/  LDSM.16.M88.4 R36, [R212+0x1800] ;  /* 0x00180000d424783b */ /* 0x000eea0000000200 */
[C---:B----4-:R-:W-:Y:S06]  /*19fd0*/  HMMA.16816.F32.BF16 R180, R172.reuse, R192, R180 ;  /* 0x000000c0acb4723c */ /* 0x050fec00000418b4 */
        /* <DEDUP_REMOVED lines=9> */
[C---:B---3--:R-:W-:Y:S06]  /*1a070*/  HMMA.16816.F32.BF16 R8, R196.reuse, R28, R8 ;  /* 0x0000001cc408723c */ /* 0x048fec0000041808 */
[C---:B------:R-:W-:Y:S01]  /*1a080*/  HMMA.16816.F32.BF16 R4, R196.reuse, R30, R4 ;  /* 0x0000001ec404723c */ /* 0x040fe20000041804 */
[----:B------:R-:W3:Y:S05]  /*1a090*/  LDSM.16.M88.4 R28, [R225+0xb800] ;  /* 0x00b80000e11c783b */ /* 0x000eea0000000200 */
[C---:B------:R-:W-:Y:S06]  /*1a0a0*/  HMMA.16816.F32.BF16 R180, R196.reuse, R36, R180 ;  /* 0x00000024c4b4723c */ /* 0x040fec00000418b4 */
[----:B------:R-:W-:Y:S01]  /*1a0b0*/  HMMA.16816.F32.BF16 R176, R196, R38, R176 ;  /* 0x00000026c4b0723c */ /* 0x000fe200000418b0 */
[----:B------:R-:W-:Y:S04]  /*1a0c0*/  LDSM.16.M88.4 R36, [R211] ;  /* 0x00000000d324783b */ /* 0x000fe80000000200 */
[----:B------:R-:W-:Y:S01]  /*1a0d0*/  LDSM.16.M88.4 R196, [R210] ;  /* 0x00000000d2c4783b */ /* 0x000fe20000000200 */
        /* <DEDUP_REMOVED lines=8> */
[----:B------:R-:W4:Y:S05]  /*1a160*/  LDSM.16.M88.4 R172, [R208] ;  /* 0x00000000d0ac783b */ /* 0x000f2a0000000200 */
        /* <DEDUP_REMOVED lines=42> */
[----:B------:R-:W-:Y:S01]  /*1a410*/  LDSM.16.M88.4 R196, [R205] ;  /* 0x00000000cdc4783b */ /* 0x000fe20000000200 */
[C---:B----4-:R-:W-:Y:S06]  /*1a420*/  HMMA.16816.F32.BF16 R20, R32.reuse, R28, R20 ;  /* 0x0000001c2014723c */ /* 0x050fec0000041814 */
[C---:B------:R-:W-:Y:S01]  /*1a430*/  HMMA.16816.F32.BF16 R12, R32.reuse, R30, R12 ;  /* 0x0000001e200c723c */ /* 0x040fe2000004180c */
[----:B------:R-:W4:Y:S05]  /*1a440*/  LDSM.16.M88.4 R28, [R207] ;  /* 0x00000000cf1c783b */ /* 0x000f2a0000000200 */
[C---:B---3--:R-:W-:Y:S06]  /*1a450*/  HMMA.16816.F32.BF16 R8, R32.reuse, R24, R8 ;  /* 0x000000182008723c */ /* 0x048fec0000041808 */
        /* <DEDUP_REMOVED lines=10> */
[----:B------:R-:W-:Y:S01]  /*1a500*/  HMMA.16816.F32.BF16 R12, R36, R30, R12 ;  /* 0x0000001e240c723c */ /* 0x000fe2000004180c */
[----:B------:R-:W4:Y:S01]  /*1a510*/  LDSM.16.M88.4 R28, [R219+0xc800] ;  /* 0x00c80000db1c783b */ /* 0x000f220000000200 */
[----:B------:R-:W-:-:S02]  /*1a520*/  IMAD.MOV.U32 R171, RZ, RZ, R36 ;  /* 0x000000ffffab7224 */ /* 0x000fc400078e0024 */
[----:B------:R-:W-:Y:S02]  /*1a530*/  IMAD.MOV.U32 R170, RZ, RZ, R37 ;  /* 0x000000ffffaa7224 */ /* 0x000fe400078e0025 */
[----:B------:R-:W-:Y:S02]  /*1a540*/  IMAD.MOV.U32 R165, RZ, RZ, R38 ;  /* 0x000000ffffa57224 */ /* 0x000fe400078e0026 */
[----:B------:R-:W-:Y:S01]  /*1a550*/  IMAD.MOV.U32 R2, RZ, RZ, R39 ;  /* 0x000000ffff027224 */ /* 0x000fe200078e0027 */
[C---:B------:R-:W-:Y:S06]  /*1a560*/  HMMA.16816.F32.BF16 R188, R36.reuse, R196, R188 ;  /* 0x000000c424bc723c */ /* 0x040fec00000418bc */
[----:B------:R-:W-:Y:S01]  /*1a570*/  HMMA.16816.F32.BF16 R184, R36, R198, R184 ;  /* 0x000000c624b8723c */ /* 0x000fe200000418b8 */
[----:B------:R-:W-:-:S02]  /*1a580*/  IMAD.MOV.U32 R196, RZ, RZ, R171 ;  /* 0x000000ffffc47224 */ /* 0x000fc400078e00ab */
[----:B------:R-:W-:-:S04]  /*1a590*/  IMAD.MOV.U32 R197, RZ, RZ, R170 ;  /* 0x000000ffffc57224 */ /* 0x000fc800078e00aa */
[----:B------:R-:W-:Y:S02]  /*1a5a0*/  IMAD.MOV.U32 R198, RZ, RZ, R165 ;  /* 0x000000ffffc67224 */ /* 0x000fe400078e00a5 */
[----:B------:R-:W-:Y:S01]  /*1a5b0*/  IMAD.MOV.U32 R199, RZ, RZ, R2 ;  /* 0x000000ffffc77224 */ /* 0x000fe200078e0002 */
[C---:B---3--:R-:W-:Y:S06]  /*1a5c0*/  HMMA.16816.F32.BF16 R8, R36.reuse, R24, R8 ;  /* 0x000000182408723c */ /* 0x048fec0000041808 */
[----:B------:R-:W-:Y:S01]  /*1a5d0*/  HMMA.16816.F32.BF16 R4, R36, R26, R4 ;  /* 0x0000001a2404723c */ /* 0x000fe20000041804 */
[----:B------:R-:W3:Y:S04]  /*1a5e0*/  LDSM.16.M88.4 R24, [R219+0xd000] ;  /* 0x00d00000db18783b */ /* 0x000ee80000000200 */
[----:B------:R3:W5:Y:S01]  /*1a5f0*/  LDL.LU.64 R38, [R1+0x8] ;  /* 0x0000080001267983 */ /* 0x0007620000300a00 */
[C---:B-1----:R-:W-:Y:S03]  /*1a600*/  HMMA.16816.F32.BF16 R180, R196.reuse, R192, R180 ;  /* 0x000000c0c4b4723c */ /* 0x042fe600000418b4 */
[----:B------:R1:W5:Y:S03]  /*1a610*/  LDL.LU.64 R36, [R1] ;  /* 0x0000000001247983 */ /* 0x0003660000300a00 */
[----:B------:R-:W-:Y:S01]  /*1a620*/  HMMA.16816.F32.BF16 R176, R196, R194, R176 ;  /* 0x000000c2c4b0723c */ /* 0x000fe200000418b0 */
[----:B------:R-:W1:Y:S04]  /*1a630*/  LDSM.16.M88.4 R196, [R221+0x4000] ;  /* 0x00400000ddc4783b */ /* 0x000e680000000200 */
[----:B------:R-:W1:Y:S01]  /*1a640*/  LDSM.16.M88.4 R192, [R219+0xd800] ;  /* 0x00d80000dbc0783b */ /* 0x000e620000000200 */
        /* <DEDUP_REMOVED lines=8> */
[----:B-1----:R-:W-:-:S02]  /*1a6d0*/  IMAD.MOV.U32 R165, RZ, RZ, R196 ;  /* 0x000000ffffa57224 */ /* 0x002fc400078e00c4 */
[----:B------:R-:W-:Y:S02]  /*1a6e0*/  IMAD.MOV.U32 R25, RZ, RZ, R197 ;  /* 0x000000ffff197224 */ /* 0x000fe400078e00c5 */
[----:B------:R-:W-:Y:S02]  /*1a6f0*/  IMAD.MOV.U32 R24, RZ, RZ, R198 ;  /* 0x000000ffff187224 */ /* 0x000fe400078e00c6 */
[----:B------:R-:W-:Y:S02]  /*1a700*/  IMAD.MOV.U32 R2, RZ, RZ, R199 ;  /* 0x000000ffff027224 */ /* 0x000fe400078e00c7 */
[----:B------:R-:W1:Y:S01]  /*1a710*/  LDSM.16.M88.4 R196, [R212+0x4000] ;  /* 0x00400000d4c4783b */ /* 0x000e620000000200 */
[C---:B------:R-:W-:Y:S06]  /*1a720*/  HMMA.16816.F32.BF16 R180, R172.reuse, R192, R180 ;  /* 0x000000c0acb4723c */ /* 0x040fec00000418b4 */
[----:B------:R-:W-:Y:S01]  /*1a730*/  HMMA.16816.F32.BF16 R176, R172, R194, R176 ;  /* 0x000000c2acb0723c */ /* 0x000fe200000418b0 */
[----:B------:R-:W-:Y:S01]  /*1a740*/  IMAD.MOV.U32 R193, RZ, RZ, R25 ;  /* 0x000000ffffc17224 */ /* 0x000fe200078e0019 */
[----:B------:R-:W-:Y:S05]  /*1a750*/  LDSM.16.M88.4 R172, [R226+0x6000] ;  /* 0x00600000e2ac783b */ /* 0x000fea0000000200 */
[----:B------:R-:W-:-:S02]  /*1a760*/  IMAD.MOV.U32 R194, RZ, RZ, R24 ;  /* 0x000000ffffc27224 */ /* 0x000fc400078e0018 */
[----:B------:R-:W3:Y:S01]  /*1a770*/  LDSM.16.M88.4 R24, [R212+0x5800] ;  /* 0x00580000d418783b */ /* 0x000ee20000000200 */
[----:B------:R-:W-:Y:S02]  /*1a780*/  IMAD.MOV.U32 R192, RZ, RZ, R165 ;  /* 0x000000ffffc07224 */ /* 0x000fe400078e00a5 */
[----:B------:R-:W-:-:S07]  /*1a790*/  IMAD.MOV.U32 R195, RZ, RZ, R2 ;  /* 0x000000ffffc37224 */ /* 0x000fce00078e0002 */
[C---:B--2---:R-:W-:Y:S06]  /*1a7a0*/  HMMA.16816.F32.BF16 R8, R192.reuse, R32, R8 ;  /* 0x00000020c008723c */ /* 0x044fec0000041808 */
[C---:B------:R-:W-:Y:S01]  /*1a7b0*/  HMMA.16816.F32.BF16 R4, R192.reuse, R34, R4 ;  /* 0x00000022c004723c */ /* 0x040fe20000041804 */
[----:B------:R-:W2:Y:S05]  /*1a7c0*/  LDSM.16.M88.4 R32, [R225+0xe000] ;  /* 0x00e00000e120783b */ /* 0x000eaa0000000200 */
[C---:B----4-:R-:W-:Y:S06]  /*1a7d0*/  HMMA.16816.F32.BF16 R188, R192.reuse, R28, R188 ;  /* 0x0000001cc0bc723c */ /* 0x050fec00000418bc */
[C---:B------:R-:W-:Y:S01]  /*1a7e0*/  HMMA.16816.F32.BF16 R184, R192.reuse, R30, R184 ;  /* 0x0000001ec0b8723c */ /* 0x040fe200000418b8 */
[----:B------:R-:W4:Y:S05]  /*1a7f0*/  LDSM.16.M88.4 R28, [R225+0xe800] ;  /* 0x00e80000e11c783b */ /* 0x000f2a0000000200 */
[C---:B-1----:R-:W-:Y:S06]  /*1a800*/  HMMA.16816.F32.BF16 R20, R192.reuse, R196, R20 ;  /* 0x000000c4c014723c */ /* 0x042fec0000041814 */
[C---:B------:R-:W-:Y:S01]  /*1a810*/  HMMA.16816.F32.BF16 R12, R192.reuse, R198, R12 ;  /* 0x000000c6c00c723c */ /* 0x040fe2000004180c */
[----:B------:R-:W-:Y:S05]  /*1a820*/  LDSM.16.M88.4 R196, [R222+0x6000] ;  /* 0x00600000dec4783b */ /* 0x000fea0000000200 */
[C---:B---3--:R-:W-:Y:S06]  /*1a830*/  HMMA.16816.F32.BF16 R180, R192.reuse, R24, R180 ;  /* 0x00000018c0b4723c */ /* 0x048fec00000418b4 */
[----:B------:R-:W-:Y:S01]  /*1a840*/  HMMA.16816.F32.BF16 R176, R192, R26, R176 ;  /* 0x0000001ac0b0723c */ /* 0x000fe200000418b0 */
[----:B------:R-:W1:Y:S04]  /*1a850*/  LDSM.16.M88.4 R192, [R225+0xf000] ;  /* 0x00f00000e1c0783b */ /* 0x000e680000000200 */
        /* <DEDUP_REMOVED lines=8> */
[C---:B------:R-:W-:Y:S01]  /*1a8e0*/  HMMA.16816.F32.BF16 R184, R172.reuse, R194, R184 ;  /* 0x000000c2acb8723c */ /* 0x040fe200000418b8 */
[----:B------:R-:W1:Y:S05]  /*1a8f0*/  LDSM.16.M88.4 R192, [R202] ;  /* 0x00000000cac0783b */ /* 0x000e6a0000000200 */
[C---:B---3--:R-:W-:Y:S06]  /*1a900*/  HMMA.16816.F32.BF16 R180, R172.reuse, R24, R180 ;  /* 0x00000018acb4723c */ /* 0x048fec00000418b4 */
[----:B------:R-:W-:Y:S01]  /*1a910*/  HMMA.16816.F32.BF16 R176, R172, R26, R176 ;  /* 0x0000001aacb0723c */ /* 0x000fe200000418b0 */
[----:B------:R-:W3:Y:S04]  /*1a920*/  LDSM.16.M88.4 R172, [R201] ;  /* 0x00000000c9ac783b */ /* 0x000ee80000000200 */
[----:B------:R-:W4:Y:S01]  /*1a930*/  LDSM.16.M88.4 R24, [R200] ;  /* 0x00000000c818783b */ /* 0x000f220000000200 */
[C---:B--2---:R-:W-:Y:S06]  /*1a940*/  HMMA.16816.F32.BF16 R20, R32.reuse, R28, R20 ;  /* 0x0000001c2014723c */ /* 0x044fec0000041814 */
[C---:B------:R-:W-:Y:S01]  /*1a950*/  HMMA.16816.F32.BF16 R12, R32.reuse, R30, R12 ;  /* 0x0000001e200c723c */ /* 0x040fe2000004180c */
[----:B------:R-:W2:Y:S05]  /*1a960*/  LDSM.16.M88.4 R28, [R219+0xe000] ;  /* 0x00e00000db1c783b */ /* 0x000eaa0000000200 */
[C---:B-1----:R-:W-:Y:S06]  /*1a970*/  HMMA.16816.F32.BF16 R8, R32.reuse, R192, R8 ;  /* 0x000000c02008723c */ /* 0x042fec0000041808 */
[C---:B------:R-:W-:Y:S06]  /*1a980*/  HMMA.16816.F32.BF16 R4, R32.reuse, R194, R4 ;  /* 0x000000c22004723c */ /* 0x040fec0000041804 */
[C---:B---3--:R-:W-:Y:S06]  /*1a990*/  HMMA.16816.F32.BF16 R188, R32.reuse, R172, R188 ;  /* 0x000000ac20bc723c */ /* 0x048fec00000418bc */
[C---:B------:R-:W-:Y:S01]  /*1a9a0*/  HMMA.16816.F32.BF16 R184, R32.reuse, R174, R184 ;  /* 0x000000ae20b8723c */ /* 0x040fe200000418b8 */
[----:B------:R-:W-:Y:S05]  /*1a9b0*/  LDSM.16.M88.4 R172, [R219+0xf000] ;  /* 0x00f00000dbac783b */ /* 0x000fea0000000200 */
[C---:B----4-:R-:W-:Y:S06]  /*1a9c0*/  HMMA.16816.F32.BF16 R180, R32.reuse, R24, R180 ;  /* 0x0000001820b4723c */ /* 0x050fec00000418b4 */
[----:B------:R-:W-:Y:S01]  /*1a9d0*/  HMMA.16816.F32.BF16 R176, R32, R26, R176 ;  /* 0x0000001a20b0723c */ /* 0x000fe200000418b0 */
[----:B------:R-:W-:Y:S04]  /*1a9e0*/  LDSM.16.M88.4 R32, [R221+0x6000] ;  /* 0x00600000dd20783b */ /* 0x000fe80000000200 */
[----:B------:R-:W1:Y:S01]  /*1a9f0*/  LDSM.16.M88.4 R24, [R212+0x6000] ;  /* 0x00600000d418783b */ /* 0x000e620000000200 */
[C---:B--2---:R-:W-:Y:S06]  /*1aa00*/  HMMA.16816.F32.BF16 R20, R196.reuse, R28, R20 ;  /* 0x0000001cc414723c */ /* 0x044fec0000041814 */
[----:B------:R-:W-:Y:S01]  /*1aa10*/  HMMA.16816.F32.BF16 R12, R196, R30, R12 ;  /* 0x0000001ec40c723c */ /* 0x000fe2000004180c */
[----:B------:R-:W2:-:S15]  /*1aa20*/  LDSM.16.M88.4 R28, [R219+0xe800] ;  /* 0x00e80000db1c783b */ /* 0x000e9e0000000200 */
[----:B------:R-:W-:-:S02]  /*1aa30*/  NOP ;  /* 0x0000000000007918 */ /* 0x000fc40000000000 */
[C---:B-1----:R-:W-:Y:S06]  /*1aa40*/  HMMA.16816.F32.BF16 R20, R32.reuse, R24, R20 ;  /* 0x000000182014723c */ /* 0x042fec0000041814 */
[----:B------:R-:W-:Y:S01]  /*1aa50*/  HMMA.16816.F32.BF16 R12, R32, R26, R12 ;  /* 0x0000001a200c723c */ /* 0x000fe2000004180c */
[----:B------:R-:W1:Y:S05]  /*1aa60*/  LDSM.16.M88.4 R24, [R212+0x6800] ;  /* 0x00680000d418783b */ /* 0x000e6a0000000200 */
[C---:B--2---:R-:W-:Y:S06]  /*1aa70*/  HMMA.16816.F32.BF16 R8, R196.reuse, R28, R8 ;  /* 0x0000001cc408723c */ /* 0x044fec0000041808 */
[----:B------:R-:W-:-:S12]  /*1aa80*/  HMMA.16816.F32.BF16 R4, R196, R30, R4 ;  /* 0x0000001ec404723c */ /* 0x000fd80000041804 */
[-C--:B------:R-:W-:Y:S02]  /*1aa90*/  FMUL.FTZ R31, R13, R0.reuse ;  /* 0x000000000d1f7220 */ /* 0x080fe40000410000 */
[----:B------:R-:W2:Y:S01]  /*1aaa0*/  S2R R13, SR_TID.X ;  /* 0x00000000000d7919 */ /* 0x000ea20000002100 */
[-C--:B------:R-:W-:Y:S01]  /*1aab0*/  FMUL.FTZ R2, R20, R0.reuse ;  /* 0x0000000014027220 */ /* 0x080fe20000410000 */
[-C--:B------:R-:W-:Y:S01]  /*1aac0*/  FMUL.FTZ R28, R21, R0.reuse ;  /* 0x00000000151c7220 */ /* 0x080fe20000410000 */
[-C--:B------:R-:W-:Y:S01]  /*1aad0*/  FMUL.FTZ R29, R22, R0.reuse ;  /* 0x00000000161d7220 */ /* 0x080fe20000410000 */
[-C--:B------:R-:W-:Y:S02]  /*1aae0*/  FMUL.FTZ R30, R23, R0.reuse ;  /* 0x00000000171e7220 */ /* 0x080fe40000410000 */
[----:B------:R-:W3:Y:S01]  /*1aaf0*/  LDSM.16.M88.4 R20, [R219+0xf800] ;  /* 0x00f80000db14783b */ /* 0x000ee20000000200 */
[C---:B-1----:R-:W-:Y:S06]  /*1ab00*/  HMMA.16816.F32.BF16 R8, R32.reuse, R24, R8 ;  /* 0x000000182008723c */ /* 0x042fec0000041808 */
[----:B------:R-:W-:Y:S01]  /*1ab10*/  HMMA.16816.F32.BF16 R4, R32, R26, R4 ;  /* 0x0000001a2004723c */ /* 0x000fe20000041804 */
[----:B------:R-:W1:Y:S01]  /*1ab20*/  LDSM.16.M88.4 R24, [R212+0x7000] ;  /* 0x00700000d418783b */ /* 0x000e620000000200 */
[----:B------:R-:W-:-:S04]  /*1ab30*/  FMUL.FTZ R170, R14, R0 ;  /* 0x000000000eaa7220 */ /* 0x000fc80000410000 */
[----:B------:R-:W-:Y:S01]  /*1ab40*/  HMMA.16816.F32.BF16 R188, R196, R172, R188 ;  /* 0x000000acc4bc723c */ /* 0x000fe200000418bc */
[----:B--2---:R-:W-:-:S11]  /*1ab50*/  IMAD.SHL.U32 R13, R13, 0x2, RZ ;  /* 0x000000020d0d7824 */ /* 0x004fd600078e00ff */
[-C--:B------:R-:W-:Y:S01]  /*1ab60*/  FMUL.FTZ R8, R8, R0.reuse ;  /* 0x0000000008087220 */ /* 0x080fe20000410000 */
[-C--:B------:R-:W-:Y:S01]  /*1ab70*/  FMUL.FTZ R9, R9, R0.reuse ;  /* 0x0000000009097220 */ /* 0x080fe20000410000 */
[-C--:B------:R-:W-:Y:S01]  /*1ab80*/  FMUL.FTZ R10, R10, R0.reuse ;  /* 0x000000000a0a7220 */ /* 0x080fe20000410000 */
[----:B------:R-:W-:Y:S01]  /*1ab90*/  FMUL.FTZ R11, R11, R0 ;  /* 0x000000000b0b7220 */ /* 0x000fe20000410000 */
[----:B------:R-:W-:Y:S01]  /*1aba0*/  MUFU.TANH R248, R8 ;  /* 0x0000000800f87308 */ /* 0x000fe20000002400 */
[----:B------:R-:W-:Y:S01]  /*1abb0*/  LOP3.LUT R13, R13, 0x6, RZ, 0xc0, !PT ;  /* 0x000000060d0d7812 */ /* 0x000fe200078ec0ff */
[----:B------:R-:W-:Y:S06]  /*1abc0*/  HMMA.16816.F32.BF16 R184, R196, R174, R184 ;  /* 0x000000aec4b8723c */ /* 0x000fec00000418b8 */
[----:B------:R-:W-:Y:S08]  /*1abd0*/  MUFU.TANH R14, R9 ;  /* 0x00000009000e7308 */ /* 0x000ff00000002400 */
[----:B------:R-:W-:Y:S08]  /*1abe0*/  MUFU.TANH R252, R10 ;  /* 0x0000000a00fc7308 */ /* 0x000ff00000002400 */
[----:B------:R2:W-:Y:S01]  /*1abf0*/  MUFU.TANH R251, R11 ;  /* 0x0000000b00fb7308 */ /* 0x0005e20000002400 */
[----:B------:R-:W-:-:S02]  /*1ac00*/  IMAD R13, R234, 0x40, R13 ;  /* 0x00000040ea0d7824 */ /* 0x000fc400078e020d */
[----:B------:R-:W-:Y:S02]  /*1ac10*/  FMUL.FTZ R245, R5, R0 ;  /* 0x0000000005f57220 */ /* 0x000fe40000410000 */
[----:B------:R-:W-:Y:S01]  /*1ac20*/  VIADD R5, R13, 0x1 ;  /* 0x000000010d057836 */ /* 0x000fe20000000000 */
[----:B--2---:R-:W2:Y:S01]  /*1ac30*/  LDSM.16.M88.4 R8, [R212+0x7800] ;  /* 0x00780000d408783b */ /* 0x004ea20000000200 */
[----:B---3--:R-:W-:Y:S03]  /*1ac40*/  HMMA.16816.F32.BF16 R180, R196, R20, R180 ;  /* 0x00000014c4b4723c */ /* 0x008fe600000418b4 */
[C---:B------:R-:W-:Y:S01]  /*1ac50*/  ISETP.GE.AND P6, PT, R5.reuse, R244, PT ;  /* 0x000000f40500720c */ /* 0x040fe20003fc6270 */
[----:B------:R-:W3:Y:S01]  /*1ac60*/  MUFU.TANH R2, R2 ;  /* 0x0000000200027308 */ /* 0x000ee20000002400 */
[----:B------:R-:W-:-:S07]  /*1ac70*/  ISETP.GE.AND P3, PT, R5, R242, PT ;  /* 0x000000f20500720c */ /* 0x000fce0003f66270 */
[----:B------:R-:W4:Y:S01]  /*1ac80*/  MUFU.TANH R29, R29 ;  /* 0x0000001d001d7308 */ /* 0x000f220000002400 */
[----:B------:R-:W-:Y:S01]  /*1ac90*/  ISETP.GE.OR P6, PT, R5, R243, !P6 ;  /* 0x000000f30500720c */ /* 0x000fe200077c6670 */
[----:B------:R-:W-:Y:S01]  /*1aca0*/  FMUL.FTZ R15, R15, R0 ;  /* 0x000000000f0f7220 */ /* 0x000fe20000410000 */
[----:B------:R-:W-:Y:S01]  /*1acb0*/  ISETP.GE.OR P3, PT, R5, R240, !P3 ;  /* 0x000000f00500720c */ /* 0x000fe20005f66670 */
[----:B------:R-:W-:Y:S01]  /*1acc0*/  VIADD R5, R13, 0x8 ;  /* 0x000000080d057836 */ /* 0x000fe20000000000 */
[C---:B-1----:R-:W-:Y:S03]  /*1acd0*/  HMMA.16816.F32.BF16 R188, R32.reuse, R24, R188 ;  /* 0x0000001820bc723c */ /* 0x042fe600000418bc */
[----:B------:R-:W-:Y:S01]  /*1ace0*/  MUFU.TANH R28, R28 ;  /* 0x0000001c001c7308 */ /* 0x000fe20000002400 */
[C---:B------:R-:W-:Y:S02]  /*1acf0*/  ISETP.GE.AND P5, PT, R5.reuse, R244, PT ;  /* 0x000000f40500720c */ /* 0x040fe40003fa6270 */
[----:B------:R-:W-:Y:S01]  /*1ad00*/  HMMA.16816.F32.BF16 R184, R32, R26, R184 ;  /* 0x0000001a20b8723c */ /* 0x000fe200000418b8 */
[----:B------:R-:W-:-:S04]  /*1ad10*/  ISETP.GE.AND P2, PT, R5, R242, PT ;  /* 0x000000f20500720c */ /* 0x000fc80003f46270 */
[----:B------:R-:W1:Y:S01]  /*1ad20*/  MUFU.TANH R30, R30 ;  /* 0x0000001e001e7308 */ /* 0x000e620000002400 */
[C---:B------:R-:W-:Y:S01]  /*1ad30*/  ISETP.GE.AND P4, PT, R13.reuse, R244, PT ;  /* 0x000000f40d00720c */ /* 0x040fe20003f86270 */
[----:B------:R-:W-:Y:S01]  /*1ad40*/  HMMA.16816.F32.BF16 R176, R196, R22, R176 ;  /* 0x00000016c4b0723c */ /* 0x000fe200000418b0 */
[----:B------:R-:W-:Y:S01]  /*1ad50*/  ISETP.GE.AND P1, PT, R13, R242, PT ;  /* 0x000000f20d00720c */ /* 0x000fe20003f26270 */
[----:B------:R-:W-:Y:S01]  /*1ad60*/  FMUL.FTZ R12, R12, R0 ;  /* 0x000000000c0c7220 */ /* 0x000fe20000410000 */
[----:B------:R-:W-:-:S03]  /*1ad70*/  ISETP.GE.OR P5, PT, R5, R243, !P5 ;  /* 0x000000f30500720c */ /* 0x000fc60006fa6670 */
[----:B------:R-:W1:Y:S01]  /*1ad80*/  MUFU.TANH R31, R31 ;  /* 0x0000001f001f7308 */ /* 0x000e620000002400 */
[----:B------:R-:W-:Y:S01]  /*1ad90*/  ISETP.GE.OR P2, PT, R5, R240, !P2 ;  /* 0x000000f00500720c */ /* 0x000fe20005746670 */
[C---:B------:R-:W-:Y:S01]  /*1ada0*/  VIADD R5, R13.reuse, 0x9 ;  /* 0x000000090d057836 */ /* 0x040fe20000000000 */
[C---:B------:R-:W-:Y:S01]  /*1adb0*/  ISETP.GE.OR P4, PT, R13.reuse, R243, !P4 ;  /* 0x000000f30d00720c */ /* 0x040fe20006786670 */
[----:B------:R-:W-:Y:S01]  /*1adc0*/  FMUL.FTZ R4, R4, R0 ;  /* 0x0000000004047220 */ /* 0x000fe20000410000 */
[----:B------:R-:W-:-:S03]  /*1add0*/  ISETP.GE.OR P1, PT, R13, R240, !P1 ;  /* 0x000000f00d00720c */ /* 0x000fc60004f26670 */
[----:B------:R-:W-:Y:S01]  /*1ade0*/  MUFU.TANH R170, R170 ;  /* 0x000000aa00aa7308 */ /* 0x000fe20000002400 */
[-C--:B------:R-:W-:Y:S01]  /*1adf0*/  FMUL.FTZ R20, R6, R0.reuse ;  /* 0x0000000006147220 */ /* 0x080fe20000410000 */
[----:B------:R-:W-:Y:S01]  /*1ae00*/  FMUL.FTZ R6, R7, R0 ;  /* 0x0000000007067220 */ /* 0x000fe20000410000 */
[----:B---3--:R-:W-:Y:S01]  /*1ae10*/  FSEL R7, R2, -INF , !P4 ;  /* 0xff80000002077808 */ /* 0x008fe20006000000 */
[----:B------:R-:W-:Y:S01]  /*1ae20*/  VIADD R171, R13, 0x11 ;  /* 0x000000110dab7836 */ /* 0x000fe20000000000 */
[----:B------:R-:W-:-:S04]  /*1ae30*/  DEPBAR.LE SB0, 0x0 ;  /* 0x000080000000791a */ /* 0x000fc80000000000 */
[----:B------:R3:W3:Y:S01]  /*1ae40*/  MUFU.TANH R165, R15 ;  /* 0x0000000f00a57308 */ /* 0x0006e20000002400 */
[----:B----4-:R-:W-:Y:S01]  /*1ae50*/  FSEL R29, R29, -INF , !P1 ;  /* 0xff8000001d1d7808 */ /* 0x010fe20004800000 */
[----:B------:R-:W-:Y:S01]  /*1ae60*/  VIADD R21, R13, 0x10 ;  /* 0x000000100d157836 */ /* 0x000fe20000000000 */
[C---:B------:R-:W-:Y:S02]  /*1ae70*/  ISETP.GE.AND P4, PT, R5.reuse, R244, PT ;  /* 0x000000f40500720c */ /* 0x040fe40003f86270 */
[C---:B------:R-:W-:Y:S01]  /*1ae80*/  ISETP.GE.AND P1, PT, R5.reuse, R242, PT ;  /* 0x000000f20500720c */ /* 0x040fe20003f26270 */
[----:B--2---:R-:W-:Y:S02]  /*1ae90*/  HMMA.16816.F32.BF16 R180, R32, R8, R180 ;  /* 0x0000000820b4723c */ /* 0x004fe400000418b4 */
[----:B------:R-:W2:Y:S01]  /*1aea0*/  MUFU.TANH R12, R12 ;  /* 0x0000000c000c7308 */ /* 0x000ea20000002400 */
[C---:B------:R-:W-:Y:S02]  /*1aeb0*/  ISETP.GE.OR P4, PT, R5.reuse, R243, !P4 ;  /* 0x000000f30500720c */ /* 0x040fe40006786670 */
[----:B------:R-:W-:-:S02]  /*1aec0*/  ISETP.GE.OR P1, PT, R5, R240, !P1 ;  /* 0x000000f00500720c */ /* 0x000fc40004f26670 */
[----:B-1----:R-:W-:Y:S01]  /*1aed0*/  FSEL R5, R30, -INF , !P3 ;  /* 0xff8000001e057808 */ /* 0x002fe20005800000 */
[----:B------:R-:W-:Y:S01]  /*1aee0*/  VIADD R27, R13, 0x18 ;  /* 0x000000180d1b7836 */ /* 0x000fe20000000000 */
[C---:B------:R-:W-:Y:S02]  /*1aef0*/  ISETP.GE.AND P3, PT, R21.reuse, R242, PT ;  /* 0x000000f21500720c */ /* 0x040fe40003f66270 */
[----:B---3--:R-:W-:Y:S02]  /*1af00*/  FSEL R15, R28, -INF , !P6 ;  /* 0xff8000001c0f7808 */ /* 0x008fe40007000000 */
[C---:B------:R-:W-:Y:S01]  /*1af10*/  ISETP.GE.AND P6, PT, R21.reuse, R244, PT ;  /* 0x000000f41500720c */ /* 0x040fe20003fc6270 */
[----:B------:R1:W3:Y:S01]  /*1af20*/  MUFU.TANH R250, R4 ;  /* 0x0000000400fa7308 */ /* 0x0002e20000002400 */
[C---:B------:R-:W-:Y:S02]  /*1af30*/  ISETP.GE.OR P3, PT, R21.reuse, R240, !P3 ;  /* 0x000000f01500720c */ /* 0x040fe40005f66670 */
[----:B------:R-:W-:-:S02]  /*1af40*/  ISETP.GE.OR P6, PT, R21, R243, !P6 ;  /* 0x000000f31500720c */ /* 0x000fc400077c6670 */
[----:B------:R-:W-:Y:S02]  /*1af50*/  FSEL R31, R31, -INF , !P4 ;  /* 0xff8000001f1f7808 */ /* 0x000fe40006000000 */
[----:B------:R-:W-:Y:S01]  /*1af60*/  FSEL R21, R165, -INF , !P1 ;  /* 0xff800000a5157808 */ /* 0x000fe20004800000 */
[----:B------:R-:W4:Y:S01]  /*1af70*/  MUFU.TANH R20, R20 ;  /* 0x0000001400147308 */ /* 0x000f220000002400 */
[C---:B------:R-:W-:Y:S02]  /*1af80*/  ISETP.GE.AND P4, PT, R27.reuse, R244, PT ;  /* 0x000000f41b00720c */ /* 0x040fe40003f86270 */
[C---:B------:R-:W-:Y:S01]  /*1af90*/  ISETP.GE.AND P1, PT, R27.reuse, R242, PT ;  /* 0x000000f21b00720c */ /* 0x040fe20003f26270 */
[----:B------:R-:W-:Y:S01]  /*1afa0*/  FMUL.FTZ R2, R190, R0 ;  /* 0x00000000be027220 */ /* 0x000fe20000410000 */
[----:B------:R-:W-:-:S03]  /*1afb0*/  ISETP.GE.OR P4, PT, R27, R243, !P4 ;  /* 0x000000f31b00720c */ /* 0x000fc60006786670 */
[----:B------:R-:W4:Y:S01]  /*1afc0*/  MUFU.TANH R245, R245 ;  /* 0x000000f500f57308 */ /* 0x000f220000002400 */
[----:B-1----:R-:W-:Y:S01]  /*1afd0*/  FMUL.FTZ R4, R188, R0 ;  /* 0x00000000bc047220 */ /* 0x002fe20000410000 */
[----:B------:R-:W-:Y:S01]  /*1afe0*/  ISETP.GE.OR P1, PT, R27, R240, !P1 ;  /* 0x000000f01b00720c */ /* 0x000fe20004f26670 */
[----:B------:R-:W-:Y:S01]  /*1aff0*/  FMUL.FTZ R172, R184, R0 ;  /* 0x00000000b8ac7220 */ /* 0x000fe20000410000 */
[----:B------:R-:W-:-:S04]  /*1b000*/  VIADD R27, R13, 0x19 ;  /* 0x000000190d1b7836 */ /* 0x000fc80000000000 */
[----:B------:R-:W1:Y:S01]  /*1b010*/  MUFU.TANH R6, R6 ;  /* 0x0000000600067308 */ /* 0x000e620000002400 */
[----:B------:R-:W-:Y:S01]  /*1b020*/  HMMA.16816.F32.BF16 R176, R32, R10, R176 ;  /* 0x0000000a20b0723c */ /* 0x000fe200000418b0 */
[----:B--2---:R-:W-:Y:S02]  /*1b030*/  FSEL R25, R12, -INF , !P5 ;  /* 0xff8000000c197808 */ /* 0x004fe40006800000 */
[----:B------:R-:W-:Y:S02]  /*1b040*/  FSEL R9, R170, -INF , !P2 ;  /* 0xff800000aa097808 */ /* 0x000fe40005000000 */
[C---:B------:R-:W-:Y:S02]  /*1b050*/  ISETP.GE.AND P5, PT, R171.reuse, R244, PT ;  /* 0x000000f4ab00720c */ /* 0x040fe40003fa6270 */
[----:B------:R-:W-:Y:S01]  /*1b060*/  MUFU.TANH R4, R4 ;  /* 0x0000000400047308 */ /* 0x000fe20000002400 */
[----:B------:R-:W-:Y:S01]  /*1b070*/  ISETP.GE.AND P2, PT, R171, R242, PT ;  /* 0x000000f2ab00720c */ /* 0x000fe20003f46270 */
[----:B------:R-:W-:Y:S01]  /*1b080*/  FMUL.FTZ R173, R186, R0 ;  /* 0x00000000baad7220 */ /* 0x000fe20000410000 */
[----:B------:R-:W-:-:S02]  /*1b090*/  FSEL R248, R248, -INF , !P6 ;  /* 0xff800000f8f87808 */ /* 0x000fc40007000000 */
[----:B------:R-:W-:-:S03]  /*1b0a0*/  FSEL R252, R252, -INF , !P3 ;  /* 0xff800000fcfc7808 */ /* 0x000fc60005800000 */
[----:B------:R-:W-:Y:S01]  /*1b0b0*/  MUFU.TANH R2, R2 ;  /* 0x0000000200027308 */ /* 0x000fe20000002400 */
[----:B------:R-:W-:Y:S01]  /*1b0c0*/  ISETP.GE.AND P6, PT, R27, R244, PT ;  /* 0x000000f41b00720c */ /* 0x000fe20003fc6270 */
[----:B------:R-:W-:Y:S01]  /*1b0d0*/  VIADD R23, R13, 0x21 ;  /* 0x000000210d177836 */ /* 0x000fe20000000000 */
[----:B------:R-:W-:Y:S01]  /*1b0e0*/  ISETP.GE.AND P3, PT, R27, R242, PT ;  /* 0x000000f21b00720c */ /* 0x000fe20003f66270 */
[----:B------:R-:W-:Y:S01]  /*1b0f0*/  FMUL.FTZ R174, R189, R0 ;  /* 0x00000000bdae7220 */ /* 0x000fe20000410000 */
[-C--:B------:R-:W-:Y:S01]  /*1b100*/  ISETP.GE.OR P5, PT, R171, R243.reuse, !P5 ;  /* 0x000000f3ab00720c */ /* 0x080fe20006fa6670 */
[----:B------:R-:W-:Y:S01]  /*1b110*/  VIADD R165, R13, 0x20 ;  /* 0x000000200da57836 */ /* 0x000fe20000000000 */
[----:B------:R-:W-:Y:S01]  /*1b120*/  ISETP.GE.OR P2, PT, R171, R240, !P2 ;  /* 0x000000f0ab00720c */ /* 0x000fe20005746670 */
[----:B------:R-:W2:Y:S01]  /*1b130*/  MUFU.TANH R172, R172 ;  /* 0x000000ac00ac7308 */ /* 0x000ea20000002400 */
[----:B------:R-:W-:Y:S01]  /*1b140*/  FMUL.FTZ R191, R191, R0 ;  /* 0x00000000bfbf7220 */ /* 0x000fe20000410000 */
[----:B------:R-:W-:Y:S01]  /*1b150*/  ISETP.GE.OR P6, PT, R27, R243, !P6 ;  /* 0x000000f31b00720c */ /* 0x000fe200077c6670 */
[----:B------:R-:W-:Y:S01]  /*1b160*/  VIADD R11, R13, 0x28 ;  /* 0x000000280d0b7836 */ /* 0x000fe20000000000 */
[----:B------:R-:W-:Y:S01]  /*1b170*/  ISETP.GE.OR P3, PT, R27, R240, !P3 ;  /* 0x000000f01b00720c */ /* 0x000fe20005f66670 */
[----:B------:R-:W-:Y:S01]  /*1b180*/  FMUL.FTZ R181, R181, R0 ;  /* 0x00000000b5b57220 */ /* 0x000fe20000410000 */
[----:B---3--:R-:W-:-:S02]  /*1b190*/  FSEL R250, R250, -INF , !P4 ;  /* 0xff800000fafa7808 */ /* 0x008fc40006000000 */
[----:B----4-:R-:W-:Y:S01]  /*1b1a0*/  FSEL R246, R20, -INF , !P1 ;  /* 0xff80000014f67808 */ /* 0x010fe20004800000 */
[----:B------:R-:W3:Y:S01]  /*1b1b0*/  MUFU.TANH R173, R173 ;  /* 0x000000ad00ad7308 */ /* 0x000ee20000002400 */
[----:B------:R-:W-:Y:S01]  /*1b1c0*/  FSEL R199, R14, -INF , !P5 ;  /* 0xff8000000ec77808 */ /* 0x000fe20006800000 */
[----:B------:R-:W-:Y:S01]  /*1b1d0*/  FMUL.FTZ R195, R182, R0 ;  /* 0x00000000b6c37220 */ /* 0x000fe20000410000 */
[----:B------:R-:W-:Y:S02]  /*1b1e0*/  FSEL R251, R251, -INF , !P2 ;  /* 0xff800000fbfb7808 */ /* 0x000fe40005000000 */
[C---:B------:R-:W-:Y:S02]  /*1b1f0*/  ISETP.GE.AND P4, PT, R23.reuse, R244, PT ;  /* 0x000000f41700720c */ /* 0x040fe40003f86270 */
[----:B------:R-:W-:Y:S01]  /*1b200*/  ISETP.GE.AND P1, PT, R23, R242, PT ;  /* 0x000000f21700720c */ /* 0x000fe20003f26270 */
[----:B------:R-:W4:Y:S01]  /*1b210*/  MUFU.TANH R174, R174 ;  /* 0x000000ae00ae7308 */ /* 0x000f220000002400 */
[----:B------:R-:W-:-:S02]  /*1b220*/  ISETP.GE.AND P5, PT, R165, R244, PT ;  /* 0x000000f4a500720c */ /* 0x000fc40003fa6270 */
[----:B------:R-:W-:Y:S02]  /*1b230*/  ISETP.GE.AND P2, PT, R165, R242, PT ;  /* 0x000000f2a500720c */ /* 0x000fe40003f46270 */
[----:B------:R-:W-:Y:S02]  /*1b240*/  FSEL R245, R245, -INF , !P6 ;  /* 0xff800000f5f57808 */ /* 0x000fe40007000000 */
[----:B-1----:R-:W-:Y:S01]  /*1b250*/  FSEL R182, R6, -INF , !P3 ;  /* 0xff80000006b67808 */ /* 0x002fe20005800000 */
[----:B------:R1:W4:Y:S01]  /*1b260*/  MUFU.TANH R8, R191 ;  /* 0x000000bf00087308 */ /* 0x0003220000002400 */
[C---:B------:R-:W-:Y:S01]  /*1b270*/  ISETP.GE.AND P6, PT, R11.reuse, R244, PT ;  /* 0x000000f40b00720c */ /* 0x040fe20003fc6270 */
[----:B------:R-:W-:Y:S01]  /*1b280*/  FMUL.FTZ R180, R180, R0 ;  /* 0x00000000b4b47220 */ /* 0x000fe20000410000 */
[----:B------:R-:W-:Y:S01]  /*1b290*/  ISETP.GE.AND P3, PT, R11, R242, PT ;  /* 0x000000f20b00720c */ /* 0x000fe20003f66270 */
[-C--:B------:R-:W-:Y:S01]  /*1b2a0*/  FMUL.FTZ R12, R185, R0.reuse ;  /* 0x00000000b90c7220 */ /* 0x080fe20000410000 */
[-C--:B------:R-:W-:Y:S01]  /*1b2b0*/  ISETP.GE.OR P4, PT, R23, R243.reuse, !P4 ;  /* 0x000000f31700720c */ /* 0x080fe20006786670 */
[----:B------:R-:W-:Y:S01]  /*1b2c0*/  FMUL.FTZ R175, R187, R0 ;  /* 0x00000000bbaf7220 */ /* 0x000fe20000410000 */
[-C--:B------:R-:W-:Y:S01]  /*1b2d0*/  ISETP.GE.OR P1, PT, R23, R240.reuse, !P1 ;  /* 0x000000f01700720c */ /* 0x080fe20004f26670 */
[----:B------:R3:W4:Y:S01]  /*1b2e0*/  MUFU.TANH R198, R181 ;  /* 0x000000b500c67308 */ /* 0x0007220000002400 */
[----:B------:R-:W-:Y:S01]  /*1b2f0*/  ISETP.GE.OR P5, PT, R165, R243, !P5 ;  /* 0x000000f3a500720c */ /* 0x000fe20006fa6670 */
[----:B------:R-:W-:Y:S01]  /*1b300*/  VIADD R23, R13, 0x29 ;  /* 0x000000290d177836 */ /* 0x000fe20000000000 */
[----:B------:R-:W-:-:S02]  /*1b310*/  ISETP.GE.OR P2, PT, R165, R240, !P2 ;  /* 0x000000f0a500720c */ /* 0x000fc40005746670 */
[C---:B------:R-:W-:Y:S02]  /*1b320*/  ISETP.GE.OR P6, PT, R11.reuse, R243, !P6 ;  /* 0x000000f30b00720c */ /* 0x040fe400077c6670 */
[----:B------:R-:W-:Y:S01]  /*1b330*/  ISETP.GE.OR P3, PT, R11, R240, !P3 ;  /* 0x000000f00b00720c */ /* 0x000fe20005f66670 */
[----:B------:R4:W-:Y:S01]  /*1b340*/  MUFU.TANH R197, R180 ;  /* 0x000000b400c57308 */ /* 0x0009e20000002400 */
[----:B------:R-:W-:Y:S01]  /*1b350*/  VIADD R11, R13, 0x31 ;  /* 0x000000310d0b7836 */ /* 0x000fe20000000000 */
[----:B--2---:R-:W-:Y:S01]  /*1b360*/  FSEL R172, R172, -INF , !P6 ;  /* 0xff800000acac7808 */ /* 0x004fe20007000000 */
[-C--:B-1----:R-:W-:Y:S01]  /*1b370*/  FMUL.FTZ R191, R183, R0.reuse ;  /* 0x00000000b7bf7220 */ /* 0x082fe20000410000 */
[----:B------:R-:W-:Y:S01]  /*1b380*/  FMUL.FTZ R194, R177, R0 ;  /* 0x00000000b1c27220 */ /* 0x000fe20000410000 */
[----:B---3--:R-:W-:-:S03]  /*1b390*/  FSEL R181, R2, -INF , !P2 ;  /* 0xff80000002b57808 */ /* 0x008fc60005000000 */
[----:B------:R-:W1:Y:S01]  /*1b3a0*/  MUFU.TANH R12, R12 ;  /* 0x0000000c000c7308 */ /* 0x000e620000002400 */
[----:B------:R-:W-:Y:S02]  /*1b3b0*/  ISETP.GE.AND P2, PT, R23, R242, PT ;  /* 0x000000f21700720c */ /* 0x000fe40003f46270 */
[----:B------:R-:W-:Y:S02]  /*1b3c0*/  ISETP.GE.AND P6, PT, R11, R244, PT ;  /* 0x000000f40b00720c */ /* 0x000fe40003fc6270 */
[----:B----4-:R-:W-:-:S03]  /*1b3d0*/  FSEL R180, R4, -INF , !P5 ;  /* 0xff80000004b47808 */ /* 0x010fc60006800000 */
[----:B------:R-:W2:Y:S01]  /*1b3e0*/  MUFU.TANH R175, R175 ;  /* 0x000000af00af7308 */ /* 0x000ea20000002400 */
[C---:B------:R-:W-:Y:S02]  /*1b3f0*/  ISETP.GE.AND P5, PT, R23.reuse, R244, PT ;  /* 0x000000f41700720c */ /* 0x040fe40003fa6270 */
[C---:B------:R-:W-:Y:S02]  /*1b400*/  ISETP.GE.OR P2, PT, R23.reuse, R240, !P2 ;  /* 0x000000f01700720c */ /* 0x040fe40005746670 */
[----:B------:R-:W-:-:S03]  /*1b410*/  ISETP.GE.OR P5, PT, R23, R243, !P5 ;  /* 0x000000f31700720c */ /* 0x000fc60006fa6670 */
[----:B------:R-:W3:Y:S01]  /*1b420*/  MUFU.TANH R195, R195 ;  /* 0x000000c300c37308 */ /* 0x000ee20000002400 */
[----:B------:R-:W-:Y:S02]  /*1b430*/  VIADD R23, R13, 0x30 ;  /* 0x000000300d177836 */ /* 0x000fe40000000000 */
[-C--:B------:R-:W-:Y:S01]  /*1b440*/  FMUL.FTZ R176, R176, R0.reuse ;  /* 0x00000000b0b07220 */ /* 0x080fe20000410000 */
[-C--:B------:R-:W-:Y:S01]  /*1b450*/  FMUL.FTZ R178, R178, R0.reuse ;  /* 0x00000000b2b27220 */ /* 0x080fe20000410000 */
[----:B------:R-:W-:Y:S01]  /*1b460*/  FMUL.FTZ R179, R179, R0 ;  /* 0x00000000b3b37220 */ /* 0x000fe20000410000 */
[----:B------:R-:W-:Y:S02]  /*1b470*/  FSEL R173, R173, -INF , !P3 ;  /* 0xff800000adad7808 */ /* 0x000fe40005800000 */
[C---:B------:R-:W-:Y:S02]  /*1b480*/  ISETP.GE.OR P6, PT, R11.reuse, R243, !P6 ;  /* 0x000000f30b00720c */ /* 0x040fe400077c6670 */
[----:B------:R-:W-:Y:S01]  /*1b490*/  ISETP.GE.AND P3, PT, R11, R242, PT ;  /* 0x000000f20b00720c */ /* 0x000fe20003f66270 */
[----:B------:R-:W4:Y:S01]  /*1b4a0*/  MUFU.TANH R191, R191 ;  /* 0x000000bf00bf7308 */ /* 0x000f220000002400 */
[----:B------:R-:W-:-:S02]  /*1b4b0*/  FSEL R174, R174, -INF , !P4 ;  /* 0xff800000aeae7808 */ /* 0x000fc40006000000 */
[----:B------:R-:W-:Y:S02]  /*1b4c0*/  FSEL R183, R8, -INF , !P1 ;  /* 0xff80000008b77808 */ /* 0x000fe40004800000 */
[C---:B------:R-:W-:Y:S02]  /*1b4d0*/  ISETP.GE.AND P4, PT, R23.reuse, R244, PT ;  /* 0x000000f41700720c */ /* 0x040fe40003f86270 */
[----:B------:R-:W-:Y:S01]  /*1b4e0*/  ISETP.GE.AND P1, PT, R23, R242, PT ;  /* 0x000000f21700720c */ /* 0x000fe20003f26270 */
[----:B------:R-:W4:Y:S01]  /*1b4f0*/  MUFU.TANH R196, R176 ;  /* 0x000000b000c47308 */ /* 0x000f220000002400 */
[----:B------:R-:W-:Y:S02]  /*1b500*/  FSEL R198, R198, -INF , !P6 ;  /* 0xff800000c6c67808 */ /* 0x000fe40007000000 */
[----:B------:R-:W-:Y:S01]  /*1b510*/  ISETP.GE.OR P3, PT, R11, R240, !P3 ;  /* 0x000000f00b00720c */ /* 0x000fe20005f66670 */
[----:B------:R-:W-:Y:S01]  /*1b520*/  VIADD R11, R13, 0x38 ;  /* 0x000000380d0b7836 */ /* 0x000fe20000000000 */
[----:B------:R-:W-:-:S03]  /*1b530*/  ISETP.GT.AND P6, PT, R234, R227, PT ;  /* 0x000000e3ea00720c */ /* 0x000fc60003fc4270 */
[----:B------:R-:W-:Y:S01]  /*1b540*/  MUFU.TANH R194, R194 ;  /* 0x000000c200c27308 */ /* 0x000fe20000002400 */
[----:B------:R-:W-:Y:S01]  /*1b550*/  ISETP.GE.OR P4, PT, R23, R243, !P4 ;  /* 0x000000f31700720c */ /* 0x000fe20006786670 */
[----:B------:R-:W-:Y:S01]  /*1b560*/  VIADD R13, R13, 0x39 ;  /* 0x000000390d0d7836 */ /* 0x000fe20000000000 */
[----:B------:R-:W-:-:S05]  /*1b570*/  ISETP.GE.OR P1, PT, R23, R240, !P1 ;  /* 0x000000f01700720c */ /* 0x000fca0004f26670 */
[----:B------:R-:W4:Y:S08]  /*1b580*/  MUFU.TANH R190, R178 ;  /* 0x000000b200be7308 */ /* 0x000f300000002400 */
[----:B------:R-:W4:Y:S01]  /*1b590*/  MUFU.TANH R189, R179 ;  /* 0x000000b300bd7308 */ /* 0x000f220000002400 */
[----:B-1----:R-:W-:Y:S02]  /*1b5a0*/  FSEL R177, R12, -INF , !P5 ;  /* 0xff8000000cb17808 */ /* 0x002fe40006800000 */
[----:B--2---:R-:W-:-:S02]  /*1b5b0*/  FSEL R175, R175, -INF , !P2 ;  /* 0xff800000afaf7808 */ /* 0x004fc40005000000 */
[----:B------:R-:W-:Y:S02]  /*1b5c0*/  FSEL R197, R197, -INF , !P4 ;  /* 0xff800000c5c57808 */ /* 0x000fe40006000000 */
[----:B---3--:R-:W-:Y:S01]  /*1b5d0*/  FSEL R195, R195, -INF , !P1 ;  /* 0xff800000c3c37808 */ /* 0x008fe20004800000 */
[----:B------:R-:W-:Y:S01]  /*1b5e0*/  BAR.SYNC.DEFER_BLOCKING 0x0 ;  /* 0x0000000000007b1d */ /* 0x000fe20000010000 */
[C---:B------:R-:W-:Y:S02]  /*1b5f0*/  ISETP.GE.AND P5, PT, R11.reuse, R244, PT ;  /* 0x000000f40b00720c */ /* 0x040fe40003fa6270 */
[----:B------:R-:W-:Y:S02]  /*1b600*/  ISETP.GE.AND P2, PT, R11, R242, PT ;  /* 0x000000f20b00720c */ /* 0x000fe40003f46270 */
[C---:B------:R-:W-:Y:S02]  /*1b610*/  ISETP.GE.AND P4, PT, R13.reuse, R244, PT ;  /* 0x000000f40d00720c */ /* 0x040fe40003f86270 */
[----:B------:R-:W-:Y:S01]  /*1b620*/  ISETP.GE.AND P1, PT, R13, R242, PT ;  /* 0x000000f20d00720c */ /* 0x000fe20003f26270 */
[----:B------:R-:W-:Y:S01]  /*1b630*/  BSSY B1, `(.L_x_8268) ;  /* 0x000008e000017945 */ /* 0x000fe20003800000 */
[----:B------:R-:W-:-:S02]  /*1b640*/  ISETP.GE.OR P5, PT, R11, R243, !P5 ;  /* 0x000000f30b00720c */ /* 0x000fc40006fa6670 */
[-C--:B------:R-:W-:Y:S02]  /*1b650*/  ISETP.GE.OR P2, PT, R11, R240.reuse, !P2 ;  /* 0x000000f00b00720c */ /* 0x080fe40005746670 */
[C---:B------:R-:W-:Y:S02]  /*1b660*/  ISETP.GE.OR P4, PT, R13.reuse, R243, !P4 ;  /* 0x000000f30d00720c */ /* 0x040fe40006786670 */
[----:B------:R-:W-:Y:S02]  /*1b670*/  ISETP.GE.OR P1, PT, R13, R240, !P1 ;  /* 0x000000f00d00720c */ /* 0x000fe40004f26670 */
[----:B----4-:R-:W-:Y:S02]  /*1b680*/  FSEL R191, R191, -INF , !P3 ;  /* 0xff800000bfbf7808 */ /* 0x010fe40005800000 */
[----:B------:R-:W-:Y:S02]  /*1b690*/  FSEL R196, R196, -INF , !P5 ;  /* 0xff800000c4c47808 */ /* 0x000fe40006800000 */
[----:B------:R-:W-:-:S02]  /*1b6a0*/  FSEL R190, R190, -INF , !P2 ;  /* 0xff800000bebe7808 */ /* 0x000fc40005000000 */
        /* <DEDUP_REMOVED lines=17> */
[----:B------:R-:W-:-:S13]  /*1b7c0*/  R2UR UR11, R17 ;  /* 0x00000000110b72ca */ /* 0x000fda00000e0000 */
[----:B------:R-:W3:Y:S01]  /*1b7d0*/  LD.E.64 R32, desc[UR10][R18.64+0x20] ;  /* 0x0000200a12207980 */ /* 0x000ee2000c101b00 */
[-C--:B--2---:R-:W-:Y:S02]  /*1b7e0*/  IABS R6, R13.reuse ;  /* 0x0000000d00067213 */ /* 0x084fe40000000000 */
[-C--:B------:R-:W-:Y:S02]  /*1b7f0*/  IABS R11, R13.reuse ;  /* 0x0000000d000b7213 */ /* 0x080fe40000000000 */
[----:B------:R-:W1:Y:S01]  /*1b800*/  I2F.RP R8, R6 ;  /* 0x0000000600087306 */ /* 0x000e620000209400 */
[-C--:B------:R-:W-:Y:S02]  /*1b810*/  LOP3.LUT R0, R0, R13.reuse, RZ, 0x3c, !PT ;  /* 0x0000000d00007212 */ /* 0x080fe400078e3cff */
[----:B------:R-:W-:Y:S01]  /*1b820*/  IMAD.MOV R11, RZ, RZ, -R11 ;  /* 0x000000ffff0b7224 */ /* 0x000fe200078e0a0b */
[----:B------:R-:W-:Y:S02]  /*1b830*/  LOP3.LUT R10, R10, R13, RZ, 0x3c, !PT ;  /* 0x0000000d0a0a7212 */ /* 0x000fe400078e3cff */
[----:B------:R-:W-:-:S02]  /*1b840*/  ISETP.GE.AND P2, PT, R0, RZ, PT ;  /* 0x000000ff0000720c */ /* 0x000fc40003f46270 */
        /* <DEDUP_REMOVED lines=26> */
[----:B------:R-:W-:-:S03]  /*1b9f0*/  @!P2 IMAD.MOV R12, RZ, RZ, -R12 ;  /* 0x000000ffff0ca224 */ /* 0x000fc600078e0a0c */
[C---:B------:R-:W-:Y:S02]  /*1ba00*/  SEL R2, R11.reuse, R8, !P1 ;  /* 0x000000080b027207 */ /* 0x040fe40004800000 */
[----:B------:R-:W-:-:S03]  /*1ba10*/  SEL R23, R11, R12, !P1 ;  /* 0x0000000c0b177207 */ /* 0x000fc60004800000 */
[----:B------:R-:W-:-:S04]  /*1ba20*/  IMAD.WIDE R34, R2, 0x4, R236 ;  /* 0x0000000402227825 */ /* 0x000fc800078e02ec */
[C---:B------:R-:W-:Y:S01]  /*1ba30*/  IMAD.WIDE R170, R23.reuse, 0x4, R236 ;  /* 0x0000000417aa7825 */ /* 0x040fe200078e02ec */
[----:B------:R-:W4:Y:S04]  /*1ba40*/  LD.E R0, desc[UR12][R34.64] ;  /* 0x0000000c22007980 */ /* 0x000f28000c101900 */
[----:B------:R-:W4:Y:S01]  /*1ba50*/  LD.E R11, desc[UR14][R170.64] ;  /* 0x0000000eaa0b7980 */ /* 0x000f22000c101900 */
[----:B------:R-:W-:-:S05]  /*1ba60*/  IADD3 R4, R23, -R2, RZ ;  /* 0x8000000217047210 */ /* 0x000fca0007ffe0ff */
[----:B------:R-:W-:-:S05]  /*1ba70*/  IMAD R4, R13, R4, -0x40 ;  /* 0xffffffc00d047424 */ /* 0x000fca00078e0204 */
[----:B------:R-:W-:Y:S01]  /*1ba80*/  SHF.R.S32.HI R13, RZ, 0x1f, R4 ;  /* 0x0000001fff0d7819 */ /* 0x000fe20000011404 */
[-C--:B--2---:R-:W-:Y:S02]  /*1ba90*/  IMAD R2, R27, R4.reuse, RZ ;  /* 0x000000041b027224 */ /* 0x084fe400078e02ff */
[----:B------:R-:W-:-:S04]  /*1baa0*/  IMAD.WIDE.U32 R22, R26, R4, RZ ;  /* 0x000000041a167225 */ /* 0x000fc800078e00ff */
[----:B------:R-:W-:-:S04]  /*1bab0*/  IMAD R2, R26, R13, R2 ;  /* 0x0000000d1a027224 */ /* 0x000fc800078e0202 */
[----:B------:R-:W-:Y:S02]  /*1bac0*/  IMAD.IADD R23, R23, 0x1, R2 ;  /* 0x0000000117177824 */ /* 0x000fe400078e0202 */
[----:B----4-:R-:W-:-:S04]  /*1bad0*/  IMAD.IADD R11, R0, 0x1, -R11 ;  /* 0x00000001000b7824 */ /* 0x010fc800078e0a0b */
[----:B---3--:R-:W-:Y:S01]  /*1bae0*/  IMAD R13, R33, R11, RZ ;  /* 0x0000000b210d7224 */ /* 0x008fe200078e02ff */
[----:B------:R-:W-:Y:S01]  /*1baf0*/  SHF.R.S32.HI R0, RZ, 0x1f, R11 ;  /* 0x0000001fff007819 */ /* 0x000fe2000001140b */
[----:B------:R-:W-:-:S04]  /*1bb00*/  IMAD.WIDE.U32 R22, R11, R32, R22 ;  /* 0x000000200b167225 */ /* 0x000fc800078e0016 */
[----:B------:R-:W-:Y:S02]  /*1bb10*/  IMAD R0, R32, R0, R13 ;  /* 0x0000000020007224 */ /* 0x000fe400078e020d */
[----:B------:R-:W-:-:S03]  /*1bb20*/  IMAD.MOV.U32 R2, RZ, RZ, R22 ;  /* 0x000000ffff027224 */ /* 0x000fc600078e0016 */
[----:B------:R-:W-:Y:S01]  /*1bb30*/  IADD3 R0, R23, R0, RZ ;  /* 0x0000000017007210 */ /* 0x000fe20007ffe0ff */
[----:B------:R-:W-:Y:S05]  /*1bb40*/  BRA `(.L_x_8272) ;  /* 0x0000000000147947 */ /* 0x000fea0003800000 */
.L_x_8271:
[----:B------:R-:W-:Y:S02]  /*1bb50*/  R2UR UR4, R16 ;  /* 0x00000000100472ca */ /* 0x000fe400000e0000 */
[----:B------:R-:W-:-:S13]  /*1bb60*/  R2UR UR5, R17 ;  /* 0x00000000110572ca */ /* 0x000fda00000e0000 */
[----:B------:R-:W2:Y:S02]  /*1bb70*/  LD.E R2, desc[UR4][R18.64+0x38] ;  /* 0x0000380412027980 */ /* 0x000ea4000c101900 */
[----:B--2---:R-:W-:-:S05]  /*1bb80*/  IMAD.U32 R2, R2, -0x40, RZ ;  /* 0xffffffc002027824 */ /* 0x004fca00078e00ff */
[----:B------:R-:W-:Y:S02]  /*1bb90*/  SHF.R.S32.HI R0, RZ, 0x1f, R2 ;  /* 0x0000001fff007819 */ /* 0x000fe40000011402 */
.L_x_8272:
[----:B------:R-:W-:Y:S05]  /*1bba0*/  BSYNC B0 ;  /* 0x0000000000007941 */ /* 0x000fea0003800000 */
.L_x_8270:
        /* <DEDUP_REMOVED lines=54> */
.L_x_8269:
[----:B------:R-:W-:Y:S05]  /*1bf10*/  BSYNC B1 ;  /* 0x0000000000017941 */ /* 0x000fea0003800000 */
.L_x_8268:
[----:B------:R-:W-:Y:S01]  /*1bf20*/  R2UR UR4, R16 ;  /* 0x00000000100472ca */ /* 0x000fe200000e0000 */
[----:B------:R-:W-:Y:S01]  /*1bf30*/  LDSM.16.MT88.4 R32, [R216+0x10000] ;  /* 0x01000000d820783b */ /* 0x000fe20000004200 */
[----:B------:R-:W-:Y:S02]  /*1bf40*/  R2UR UR5, R17 ;  /* 0x00000000110572ca */ /* 0x000fe400000e0000 */
[----:B------:R-:W-:-:S11]  /*1bf50*/  MOV R176, R246 ;  /* 0x000000f600b07202 */ /* 0x000fd60000000f00 */
[----:B------:R2:W3:Y:S01]  /*1bf60*/  LD.E R193, desc[UR4][R18.64+0xdc] ;  /* 0x0000dc0412c17980 */ /* 0x0004e2000c101900 */
[----:B------:R-:W-:-:S04]  /*1bf70*/  FMNMX.FTZ R0, R164, R7, !PT ;  /* 0x00000007a4007209 */ /* 0x000fc80007810000 */
[----:B------:R-:W-:-:S04]  /*1bf80*/  FMNMX.FTZ R0, R15, R0, !PT ;  /* 0x000000000f007209 */ /* 0x000fc80007810000 */
[----:B------:R-:W-:-:S04]  /*1bf90*/  FMNMX.FTZ R0, R25, R0, !PT ;  /* 0x0000000019007209 */ /* 0x000fc80007810000 */
[----:B-1----:R-:W-:Y:S02]  /*1bfa0*/  FMNMX.FTZ R11, R31, R0, !PT ;  /* 0x000000001f0b7209 */ /* 0x002fe40007810000 */
[----:B------:R-:W-:Y:S02]  /*1bfb0*/  FMNMX.FTZ R0, R3, R29, !PT ;  /* 0x0000001d03007209 */ /* 0x000fe40007810000 */
[----:B------:R-:W-:Y:S02]  /*1bfc0*/  FMNMX.FTZ R2, R248, R11, !PT ;  /* 0x0000000bf8027209 */ /* 0x000fe40007810000 */
[----:B------:R-:W-:Y:S02]  /*1bfd0*/  FMNMX.FTZ R0, R5, R0, !PT ;  /* 0x0000000005007209 */ /* 0x000fe40007810000 */
[----:B------:R-:W-:Y:S02]  /*1bfe0*/  FMNMX.FTZ R11, R199, R2, !PT ;  /* 0x00000002c70b7209 */ /* 0x000fe40007810000 */
        /* <DEDUP_REMOVED lines=32> */
[----:B------:R-:W-:Y:S02]  /*1c1f0*/  FSETP.NEU.FTZ.AND P1, PT, R186, -INF , PT ;  /* 0xff800000ba00780b */ /* 0x000fe40003f3d000 */
[----:B--2---:R-:W-:-:S04]  /*1c200*/  FMNMX.FTZ R185, R0, R185, !PT ;  /* 0x000000b900b97209 */ /* 0x004fc80007810000 */
[----:B------:R-:W-:-:S04]  /*1c210*/  FSETP.NEU.FTZ.AND P0, PT, R185, -INF , PT ;  /* 0xff800000b900780b */ /* 0x000fc80003f1d000 */
[----:B------:R-:W-:-:S05]  /*1c220*/  FSEL R6, R185, RZ, P0 ;  /* 0x000000ffb9067208 */ /* 0x000fca0000000000 */
[----:B------:R-:W-:Y:S01]  /*1c230*/  FADD.FTZ R6, R3, -R6 ;  /* 0x8000000603067221 */ /* 0x000fe20000010000 */
[C---:B---3--:R-:W-:Y:S01]  /*1c240*/  FMUL.FTZ R192, R193.reuse, R185 ;  /* 0x000000b9c1c07220 */ /* 0x048fe20000410000 */
[C---:B------:R-:W-:Y:S02]  /*1c250*/  FMUL.FTZ R246, R193.reuse, R186 ;  /* 0x000000bac1f67220 */ /* 0x040fe40000410000 */
[----:B------:R-:W-:Y:S02]  /*1c260*/  FMUL.FTZ R3, R193, R6 ;  /* 0x00000006c1037220 */ /* 0x000fe40000410000 */
[----:B------:R-:W-:Y:S02]  /*1c270*/  FSEL R192, R192, RZ, P0 ;  /* 0x000000ffc0c07208 */ /* 0x000fe40000000000 */
[----:B------:R-:W-:Y:S02]  /*1c280*/  FSEL R246, R246, RZ, P1 ;  /* 0x000000fff6f67208 */ /* 0x000fe40000800000 */
[----:B------:R-:W1:Y:S01]  /*1c290*/  MUFU.EX2 R3, R3 ;  /* 0x0000000300037308 */ /* 0x000e620000000800 */
[-C--:B------:R-:W-:Y:S01]  /*1c2a0*/  FFMA.FTZ R2, R5, R193.reuse, -R192 ;  /* 0x000000c105027223 */ /* 0x080fe200000108c0 */
[----:B------:R-:W-:Y:S01]  /*1c2b0*/  FSEL R5, R186, RZ, P1 ;  /* 0x000000ffba057208 */ /* 0x000fe20000800000 */
[-CC-:B------:R-:W-:Y:S01]  /*1c2c0*/  FFMA.FTZ R184, R25, R193.reuse, -R246.reuse ;  /* 0x000000c119b87223 */ /* 0x180fe200000108f6 */
[-CC-:B------:R-:W-:Y:S01]  /*1c2d0*/  FFMA.FTZ R188, R7, R193.reuse, -R246.reuse ;  /* 0x000000c107bc7223 */ /* 0x180fe200000108f6 */
[----:B------:R-:W2:Y:S01]  /*1c2e0*/  LDSM.16.MT88.4 R24, [R217+0x10000] ;  /* 0x01000000d918783b */ /* 0x000ea20000004200 */
[-CC-:B------:R-:W-:Y:S01]  /*1c2f0*/  FFMA.FTZ R171, R15, R193.reuse, -R246.reuse ;  /* 0x000000c10fab7223 */ /* 0x180fe200000108f6 */
[----:B------:R-:W-:Y:S01]  /*1c300*/  FADD.FTZ R4, R164, -R5 ;  /* 0x80000005a4047221 */ /* 0x000fe20000010000 */
[-C--:B------:R-:W-:Y:S01]  /*1c310*/  FFMA.FTZ R165, R31, R193.reuse, -R246 ;  /* 0x000000c11fa57223 */ /* 0x080fe200000108f6 */
[-CC-:B------:R-:W-:Y:S01]  /*1c320*/  FFMA.FTZ R170, R29, R193.reuse, -R192.reuse ;  /* 0x000000c11daa7223 */ /* 0x180fe200000108c0 */
[-CC-:B------:R-:W-:Y:S01]  /*1c330*/  FFMA.FTZ R0, R9, R193.reuse, -R192.reuse ;  /* 0x000000c109007223 */ /* 0x180fe200000108c0 */
[----:B------:R-:W-:Y:S01]  /*1c340*/  FMUL.FTZ R164, R193, R4 ;  /* 0x00000004c1a47220 */ /* 0x000fe20000410000 */
[-C--:B------:R-:W-:Y:S01]  /*1c350*/  FFMA.FTZ R187, R21, R193.reuse, -R192 ;  /* 0x000000c115bb7223 */ /* 0x080fe200000108c0 */
[----:B------:R-:W-:Y:S01]  /*1c360*/  MUFU.EX2 R188, R188 ;  /* 0x000000bc00bc7308 */ /* 0x000fe20000000800 */
[----:B------:R-:W3:Y:S01]  /*1c370*/  LDSM.16.MT88.4 R8, [R220+0x10000] ;  /* 0x01000000dc08783b */ /* 0x000ee20000004200 */
[--C-:B------:R-:W-:Y:S01]  /*1c380*/  FFMA.FTZ R250, R250, R193, -R246.reuse ;  /* 0x000000c1fafa7223 */ /* 0x100fe200000108f6 */
[-C--:B-1----:R-:W-:Y:S01]  /*1c390*/  FMUL.FTZ R22, R154, R3.reuse ;  /* 0x000000039a167220 */ /* 0x082fe20000410000 */
        /* <DEDUP_REMOVED lines=16> */
[----:B------:R-:W-:Y:S01]  /*1c4a0*/  FMUL.FTZ R159, R159, R3 ;  /* 0x000000039f9f7220 */ /* 0x000fe20000410000 */
[-C--:B------:R-:W-:Y:S01]  /*1c4b0*/  FFMA.FTZ R245, R245, R193.reuse, -R246 ;  /* 0x000000c1f5f57223 */ /* 0x080fe200000108f6 */
[----:B------:R-:W-:Y:S01]  /*1c4c0*/  FFMA.FTZ R182, R182, R193, -R192 ;  /* 0x000000c1b6b67223 */ /* 0x000fe200000108c0 */
[-C--:B------:R-:W-:Y:S01]  /*1c4d0*/  FMUL.FTZ R118, R118, R3.reuse ;  /* 0x0000000376767220 */ /* 0x080fe20000410000 */
[----:B------:R-:W-:Y:S01]  /*1c4e0*/  MUFU.EX2 R184, R184 ;  /* 0x000000b800b87308 */ /* 0x000fe20000000800 */
[-C--:B-1----:R-:W-:Y:S01]  /*1c4f0*/  FMUL.FTZ R20, R152, R164.reuse ;  /* 0x000000a498147220 */ /* 0x082fe20000410000 */
[-C--:B------:R-:W-:Y:S01]  /*1c500*/  FMUL.FTZ R21, R153, R164.reuse ;  /* 0x000000a499157220 */ /* 0x080fe20000410000 */
[-C--:B------:R-:W-:Y:S01]  /*1c510*/  FMUL.FTZ R148, R148, R164.reuse ;  /* 0x000000a494947220 */ /* 0x080fe20000410000 */
[----:B------:R-:W1:Y:S01]  /*1c520*/  LDSM.16.MT88.4 R152, [R220+0x12000] ;  /* 0x01200000dc98783b */ /* 0x000e620000004200 */
[-C--:B------:R-:W-:Y:S01]  /*1c530*/  FMUL.FTZ R149, R149, R164.reuse ;  /* 0x000000a495957220 */ /* 0x080fe20000410000 */
[-C--:B------:R-:W-:Y:S01]  /*1c540*/  FMUL.FTZ R28, R144, R164.reuse ;  /* 0x000000a4901c7220 */ /* 0x080fe20000410000 */
[----:B------:R-:W-:Y:S01]  /*1c550*/  FMUL.FTZ R29, R145, R164 ;  /* 0x000000a4911d7220 */ /* 0x000fe20000410000 */
[----:B------:R-:W2:Y:S01]  /*1c560*/  MUFU.EX2 R165, R165 ;  /* 0x000000a500a57308 */ /* 0x000ea20000000800 */
[----:B----4-:R-:W-:Y:S01]  /*1c570*/  F2FP.BF16.F32.PACK_AB R4, R171, R188 ;  /* 0x000000bcab04723e */ /* 0x010fe200000010ff */
[-C--:B------:R-:W-:Y:S01]  /*1c580*/  FMUL.FTZ R140, R140, R164.reuse ;  /* 0x000000a48c8c7220 */ /* 0x080fe20000410000 */
[-C--:B------:R-:W-:Y:S01]  /*1c590*/  FMUL.FTZ R141, R141, R164.reuse ;  /* 0x000000a48d8d7220 */ /* 0x080fe20000410000 */
[----:B------:R-:W-:Y:S01]  /*1c5a0*/  LDSM.16.MT88.4 R144, [R217+0x12000] ;  /* 0x01200000d990783b */ /* 0x000fe20000004200 */
        /* <DEDUP_REMOVED lines=12> */
[----:B--2---:R-:W-:Y:S01]  /*1c670*/  F2FP.BF16.F32.PACK_AB R6, R165, R184 ;  /* 0x000000b8a506723e */ /* 0x004fe200000010ff */
[-C--:B------:R-:W-:Y:S01]  /*1c680*/  FMUL.FTZ R119, R119, R3.reuse ;  /* 0x0000000377777220 */ /* 0x080fe20000410000 */
[-C--:B------:R-:W-:Y:S01]  /*1c690*/  FMUL.FTZ R128, R128, R164.reuse ;  /* 0x000000a480807220 */ /* 0x080fe20000410000 */
[----:B------:R-:W-:Y:S01]  /*1c6a0*/  FMUL.FTZ R129, R129, R164 ;  /* 0x000000a481817220 */ /* 0x000fe20000410000 */
[-C--:B------:R-:W-:Y:S01]  /*1c6b0*/  FMUL.FTZ R130, R130, R3.reuse ;  /* 0x0000000382827220 */ /* 0x080fe20000410000 */
[----:B------:R-:W-:Y:S01]  /*1c6c0*/  FMUL.FTZ R131, R131, R3 ;  /* 0x0000000383837220 */ /* 0x000fe20000410000 */
[-CC-:B------:R-:W-:Y:S01]  /*1c6d0*/  FFMA.FTZ R174, R174, R193.reuse, -R246.reuse ;  /* 0x000000c1aeae7223 */ /* 0x180fe200000108f6 */
[----:B------:R-:W-:Y:S01]  /*1c6e0*/  MUFU.EX2 R0, R0 ;  /* 0x0000000000007308 */ /* 0x000fe20000000800 */
[----:B------:R-:W-:Y:S01]  /*1c6f0*/  LDSM.16.MT88.4 R160, [R218+0x10800] ;  /* 0x01080000daa0783b */ /* 0x000fe20000004200 */
[-CC-:B------:R-:W-:Y:S01]  /*1c700*/  FFMA.FTZ R172, R172, R193.reuse, -R246.reuse ;  /* 0x000000c1acac7223 */ /* 0x180fe200000108f6 */
[-C--:B------:R-:W-:Y:S01]  /*1c710*/  FFMA.FTZ R177, R177, R193.reuse, -R246 ;  /* 0x000000c1b1b17223 */ /* 0x080fe200000108f6 */
[-CC-:B------:R-:W-:Y:S01]  /*1c720*/  FFMA.FTZ R181, R181, R193.reuse, -R192.reuse ;  /* 0x000000c1b5b57223 */ /* 0x180fe200000108c0 */
[-CC-:B------:R-:W-:Y:S01]  /*1c730*/  FFMA.FTZ R173, R173, R193.reuse, -R192.reuse ;  /* 0x000000c1adad7223 */ /* 0x180fe200000108c0 */
[-C--:B------:R-:W-:Y:S01]  /*1c740*/  FFMA.FTZ R175, R175, R193.reuse, -R192 ;  /* 0x000000c1afaf7223 */ /* 0x080fe200000108c0 */
[-C--:B------:R-:W-:Y:S01]  /*1c750*/  FFMA.FTZ R180, R180, R193.reuse, -R246 ;  /* 0x000000c1b4b47223 */ /* 0x080fe200000108f6 */
[----:B------:R-:W2:Y:S01]  /*1c760*/  MUFU.EX2 R187, R187 ;  /* 0x000000bb00bb7308 */ /* 0x000ea20000000800 */
[----:B----4-:R-:W-:Y:S01]  /*1c770*/  F2FP.BF16.F32.PACK_AB R5, R2, R170 ;  /* 0x000000aa0205723e */ /* 0x010fe200000010ff */
[-C--:B------:R-:W-:Y:S01]  /*1c780*/  FFMA.FTZ R183, R183, R193.reuse, -R192 ;  /* 0x000000c1b7b77223 */ /* 0x080fe200000108c0 */
[-CC-:B------:R-:W-:Y:S01]  /*1c790*/  FFMA.FTZ R197, R197, R193.reuse, -R246.reuse ;  /* 0x000000c1c5c57223 */ /* 0x180fe200000108f6 */
[-C--:B------:R-:W-:Y:S01]  /*1c7a0*/  FFMA.FTZ R198, R198, R193.reuse, -R246 ;  /* 0x000000c1c6c67223 */ /* 0x080fe200000108f6 */
[-CC-:B------:R-:W-:Y:S01]  /*1c7b0*/  FFMA.FTZ R195, R195, R193.reuse, -R192.reuse ;  /* 0x000000c1c3c37223 */ /* 0x180fe200000108c0 */
[-CC-:B------:R-:W-:Y:S01]  /*1c7c0*/  FFMA.FTZ R190, R190, R193.reuse, -R192.reuse ;  /* 0x000000c1bebe7223 */ /* 0x180fe200000108c0 */
[----:B------:R-:W-:Y:S01]  /*1c7d0*/  FFMA.FTZ R189, R189, R193, -R192 ;  /* 0x000000c1bdbd7223 */ /* 0x000fe200000108c0 */
[----:B------:R-:W-:Y:S08]  /*1c7e0*/  MUFU.EX2 R250, R250 ;  /* 0x000000fa00fa7308 */ /* 0x000ff00000000800 */
[----:B------:R-:W-:Y:S01]  /*1c7f0*/  MUFU.EX2 R245, R245 ;  /* 0x000000f500f57308 */ /* 0x000fe20000000800 */
[----:B--2---:R-:W-:-:S07]  /*1c800*/  F2FP.BF16.F32.PACK_AB R7, R187, R0 ;  /* 0x00000000bb07723e */ /* 0x004fce00000010ff */
[C---:B------:R-:W-:Y:S01]  /*1c810*/  HMMA.16816.F32.BF16 R20, R4.reuse, R16, R20 ;  /* 0x000000100414723c */ /* 0x040fe20000041814 */
[----:B------:R-:W-:Y:S05]  /*1c820*/  MUFU.EX2 R178, R182 ;  /* 0x000000b600b27308 */ /* 0x000fea0000000800 */
[C---:B------:R-:W-:Y:S01]  /*1c830*/  HMMA.16816.F32.BF16 R16, R4.reuse, R18, R148 ;  /* 0x000000120410723c */ /* 0x040fe20000041894 */
[----:B------:R-:W2:Y:S02]  /*1c840*/  LDSM.16.MT88.4 R148, [R218+0x12000] ;  /* 0x01200000da94783b */ /* 0x000ea40000004200 */
[----:B------:R-:W-:Y:S03]  /*1c850*/  MUFU.EX2 R197, R197 ;  /* 0x000000c500c57308 */ /* 0x000fe60000000800 */
[C---:B------:R-:W-:Y:S05]  /*1c860*/  HMMA.16816.F32.BF16 R28, R4.reuse, R24, R28 ;  /* 0x00000018041c723c */ /* 0x040fea000004181c */
[----:B------:R-:W-:Y:S01]  /*1c870*/  MUFU.EX2 R198, R198 ;  /* 0x000000c600c67308 */ /* 0x000fe20000000800 */
[C---:B------:R-:W-:Y:S06]  /*1c880*/  HMMA.16816.F32.BF16 R24, R4.reuse, R26, R140 ;  /* 0x0000001a0418723c */ /* 0x040fec000004188c */
[C---:B---3--:R-:W-:Y:S01]  /*1c890*/  HMMA.16816.F32.BF16 R12, R4.reuse, R8, R12 ;  /* 0x00000008040c723c */ /* 0x048fe2000004180c */
        /* <DEDUP_REMOVED lines=9> */
[----:B------:R-:W-:Y:S01]  /*1c930*/  LDSM.16.MT88.4 R156, [R217+0x10800] ;  /* 0x01080000d99c783b */ /* 0x000fe20000004200 */
[----:B------:R-:W-:Y:S04]  /*1c940*/  MUFU.EX2 R195, R195 ;  /* 0x000000c300c37308 */ /* 0x000fe80000000800 */
[C---:B------:R-:W-:Y:S01]  /*1c950*/  HMMA.16816.F32.BF16 R132, R4.reuse, R32, R140 ;  /* 0x000000200484723c */ /* 0x040fe2000004188c */
[----:B------:R-:W3:Y:S03]  /*1c960*/  LDSM.16.MT88.4 R140, [R216+0x12000] ;  /* 0x01200000d88c783b */ /* 0x000ee60000004200 */
[----:B------:R-:W-:Y:S02]  /*1c970*/  MUFU.EX2 R190, R190 ;  /* 0x000000be00be7308 */ /* 0x000fe40000000800 */
[----:B------:R-:W-:Y:S06]  /*1c980*/  HMMA.16816.F32.BF16 R32, R4, R34, R136 ;  /* 0x000000220420723c */ /* 0x000fec0000041888 */
[----:B------:R-:W-:Y:S01]  /*1c990*/  MUFU.EX2 R189, R189 ;  /* 0x000000bd00bd7308 */ /* 0x000fe20000000800 */
        /* <DEDUP_REMOVED lines=8> */
[C---:B-1----:R-:W-:Y:S06]  /*1ca20*/  HMMA.16816.F32.BF16 R40, R4.reuse, R152, R136 ;  /* 0x000000980428723c */ /* 0x042fec0000041888 */
[C---:B------:R-:W-:Y:S01]  /*1ca30*/  HMMA.16816.F32.BF16 R36, R4.reuse, R154, R36 ;  /* 0x0000009a0424723c */ /* 0x040fe20000041824 */
        /* <DEDUP_REMOVED lines=9> */
[----:B------:R-:W-:Y:S01]  /*1cad0*/  FFMA.FTZ R248, R199, R193, -R246 ;  /* 0x000000c1c7f87223 */ /* 0x000fe200000108f6 */
[C---:B--2---:R-:W-:Y:S01]  /*1cae0*/  HMMA.16816.F32.BF16 R48, R4.reuse, R148, R136 ;  /* 0x000000940430723c */ /* 0x044fe20000041888 */
[----:B------:R-:W1:Y:S01]  /*1caf0*/  LDSM.16.MT88.4 R136, [R220+0x14000] ;  /* 0x01400000dc88783b */ /* 0x000e620000004200 */
[----:B------:R2:W-:Y:S04]  /*1cb00*/  MUFU.EX2 R199, R152 ;  /* 0x0000009800c77308 */ /* 0x0005e80000000800 */
[----:B------:R-:W-:Y:S01]  /*1cb10*/  HMMA.16816.F32.BF16 R44, R4, R150, R44 ;  /* 0x00000096042c723c */ /* 0x000fe2000004182c */
[-C--:B------:R-:W-:Y:S01]  /*1cb20*/  FMUL.FTZ R148, R52, R164.reuse ;  /* 0x000000a434947220 */ /* 0x080fe20000410000 */
[-C--:B------:R-:W-:Y:S01]  /*1cb30*/  FMUL.FTZ R149, R53, R164.reuse ;  /* 0x000000a435957220 */ /* 0x080fe20000410000 */
[-C--:B------:R-:W-:Y:S01]  /*1cb40*/  FMUL.FTZ R52, R56, R164.reuse ;  /* 0x000000a438347220 */ /* 0x080fe20000410000 */
[----:B------:R-:W-:Y:S01]  /*1cb50*/  FMUL.FTZ R53, R57, R164 ;  /* 0x000000a439357220 */ /* 0x000fe20000410000 */
[----:B------:R-:W4:Y:S02]  /*1cb60*/  MUFU.EX2 R248, R248 ;  /* 0x000000f800f87308 */ /* 0x000f240000000800 */
[-C--:B------:R-:W-:Y:S01]  /*1cb70*/  FMUL.FTZ R150, R54, R3.reuse ;  /* 0x0000000336967220 */ /* 0x080fe20000410000 */
[-C--:B------:R-:W-:Y:S01]  /*1cb80*/  FMUL.FTZ R151, R55, R3.reuse ;  /* 0x0000000337977220 */ /* 0x080fe20000410000 */
[-C--:B------:R-:W-:Y:S01]  /*1cb90*/  FMUL.FTZ R54, R58, R3.reuse ;  /* 0x000000033a367220 */ /* 0x080fe20000410000 */
[----:B------:R-:W-:Y:S01]  /*1cba0*/  FMUL.FTZ R55, R59, R3 ;  /* 0x000000033b377220 */ /* 0x000fe20000410000 */
[-CC-:B--2---:R-:W-:Y:S01]  /*1cbb0*/  FFMA.FTZ R152, R252, R193.reuse, -R192.reuse ;  /* 0x000000c1fc987223 */ /* 0x184fe200000108c0 */
[----:B------:R-:W-:-:S03]  /*1cbc0*/  FFMA.FTZ R252, R251, R193, -R192 ;  /* 0x000000c1fbfc7223 */ /* 0x000fc600000108c0 */
[C---:B------:R-:W-:Y:S01]  /*1cbd0*/  HMMA.16816.F32.BF16 R56, R4.reuse, R144, R148 ;  /* 0x000000900438723c */ /* 0x040fe20000041894 */
[----:B------:R2:W-:Y:S05]  /*1cbe0*/  MUFU.EX2 R251, R152 ;  /* 0x0000009800fb7308 */ /* 0x0005ea0000000800 */
[C---:B------:R-:W-:Y:S01]  /*1cbf0*/  HMMA.16816.F32.BF16 R52, R4.reuse, R146, R52 ;  /* 0x000000920434723c */ /* 0x040fe20000041834 */
[-C--:B------:R-:W-:Y:S01]  /*1cc00*/  FMUL.FTZ R148, R60, R164.reuse ;  /* 0x000000a43c947220 */ /* 0x080fe20000410000 */
[-C--:B------:R-:W-:Y:S01]  /*1cc10*/  FMUL.FTZ R149, R61, R164.reuse ;  /* 0x000000a43d957220 */ /* 0x080fe20000410000 */
[-C--:B------:R-:W-:Y:S01]  /*1cc20*/  FMUL.FTZ R150, R62, R3.reuse ;  /* 0x000000033e967220 */ /* 0x080fe20000410000 */
[-C--:B------:R-:W-:Y:S01]  /*1cc30*/  FMUL.FTZ R151, R63, R3.reuse ;  /* 0x000000033f977220 */ /* 0x080fe20000410000 */
[----:B------:R-:W4:Y:S01]  /*1cc40*/  LDSM.16.MT88.4 R144, [R218+0x14000] ;  /* 0x01400000da90783b */ /* 0x000f220000004200 */
[-C--:B------:R-:W-:Y:S01]  /*1cc50*/  FMUL.FTZ R60, R64, R164.reuse ;  /* 0x000000a4403c7220 */ /* 0x080fe20000410000 */
[-C--:B------:R-:W-:Y:S01]  /*1cc60*/  FMUL.FTZ R61, R65, R164.reuse ;  /* 0x000000a4413d7220 */ /* 0x080fe20000410000 */
[-C--:B------:R-:W-:Y:S01]  /*1cc70*/  FMUL.FTZ R62, R66, R3.reuse ;  /* 0x00000003423e7220 */ /* 0x080fe20000410000 */
[-C--:B------:R-:W-:Y:S01]  /*1cc80*/  FMUL.FTZ R63, R67, R3.reuse ;  /* 0x00000003433f7220 */ /* 0x080fe20000410000 */
[----:B------:R-:W4:Y:S01]  /*1cc90*/  MUFU.EX2 R252, R252 ;  /* 0x000000fc00fc7308 */ /* 0x000f220000000800 */
[C---:B---3--:R-:W-:Y:S01]  /*1cca0*/  HMMA.16816.F32.BF16 R64, R4.reuse, R140, R148 ;  /* 0x0000008c0440723c */ /* 0x048fe20000041894 */
[----:B--2---:R-:W-:Y:S05]  /*1ccb0*/  LDSM.16.MT88.4 R152, [R216+0x10800] ;  /* 0x01080000d898783b */ /* 0x004fea0000004200 */
        /* <DEDUP_REMOVED lines=20> */
[----:B------:R-:W1:Y:S02]  /*1ce00*/  LDSM.16.MT88.4 R136, [R216+0x14000] ;  /* 0x01400000d888783b */ /* 0x000e640000004200 */
[C---:B----4-:R-:W-:Y:S06]  /*1ce10*/  HMMA.16816.F32.BF16 R80, R4.reuse, R144, R148 ;  /* 0x000000900450723c */ /* 0x050fec0000041894 */
[C---:B------:R-:W-:Y:S01]  /*1ce20*/  HMMA.16816.F32.BF16 R76, R4.reuse, R146, R76 ;  /* 0x00000092044c723c */ /* 0x040fe2000004184c */
[-C--:B------:R-:W-:Y:S01]  /*1ce30*/  FMUL.FTZ R148, R88, R164.reuse ;  /* 0x000000a458947220 */ /* 0x080fe20000410000 */
[-C--:B------:R-:W-:Y:S01]  /*1ce40*/  FMUL.FTZ R149, R89, R164.reuse ;  /* 0x000000a459957220 */ /* 0x080fe20000410000 */
[-C--:B------:R-:W-:Y:S01]  /*1ce50*/  FMUL.FTZ R150, R90, R3.reuse ;  /* 0x000000035a967220 */ /* 0x080fe20000410000 */
[-C--:B------:R-:W-:Y:S01]  /*1ce60*/  FMUL.FTZ R151, R91, R3.reuse ;  /* 0x000000035b977220 */ /* 0x080fe20000410000 */
[----:B------:R-:W3:Y:S01]  /*1ce70*/  LDSM.16.MT88.4 R144, [R220+0x16000] ;  /* 0x01600000dc90783b */ /* 0x000ee20000004200 */
[-C--:B------:R-:W-:Y:S01]  /*1ce80*/  FMUL.FTZ R88, R92, R164.reuse ;  /* 0x000000a45c587220 */ /* 0x080fe20000410000 */
[-C--:B------:R-:W-:Y:S01]  /*1ce90*/  FMUL.FTZ R89, R93, R164.reuse ;  /* 0x000000a45d597220 */ /* 0x080fe20000410000 */
[-C--:B------:R-:W-:Y:S01]  /*1cea0*/  FMUL.FTZ R90, R94, R3.reuse ;  /* 0x000000035e5a7220 */ /* 0x080fe20000410000 */
[-C--:B------:R-:W-:Y:S01]  /*1ceb0*/  FMUL.FTZ R91, R95, R3.reuse ;  /* 0x000000035f5b7220 */ /* 0x080fe20000410000 */
[C---:B--2---:R-:W-:Y:S06]  /*1cec0*/  HMMA.16816.F32.BF16 R84, R4.reuse, R140, R84 ;  /* 0x0000008c0454723c */ /* 0x044fec0000041854 */
[C---:B------:R-:W-:Y:S01]  /*1ced0*/  HMMA.16816.F32.BF16 R92, R4.reuse, R142, R148 ;  /* 0x0000008e045c723c */ /* 0x040fe20000041894 */
[----:B------:R-:W2:Y:S06]  /*1cee0*/  LDSM.16.MT88.4 R140, [R218+0x16000] ;  /* 0x01600000da8c783b */ /* 0x000eac0000004200 */
        /* <DEDUP_REMOVED lines=8> */
[C---:B-1----:R-:W-:Y:S06]  /*1cf70*/  HMMA.16816.F32.BF16 R88, R4.reuse, R136, R88 ;  /* 0x000000880458723c */ /* 0x042fec0000041858 */
[C---:B------:R-:W-:Y:S01]  /*1cf80*/  HMMA.16816.F32.BF16 R100, R4.reuse, R138, R148 ;  /* 0x0000008a0464723c */ /* 0x040fe20000041894 */
[----:B------:R-:W1:Y:S06]  /*1cf90*/  LDSM.16.MT88.4 R136, [R217+0x16000] ;  /* 0x01600000d988783b */ /* 0x000e6c0000004200 */
[-C--:B------:R-:W-:Y:S01]  /*1cfa0*/  FMUL.FTZ R148, R108, R164.reuse ;  /* 0x000000a46c947220 */ /* 0x080fe20000410000 */
[-C--:B------:R-:W-:Y:S01]  /*1cfb0*/  FMUL.FTZ R149, R109, R164.reuse ;  /* 0x000000a46d957220 */ /* 0x080fe20000410000 */
[-C--:B------:R-:W-:Y:S01]  /*1cfc0*/  FMUL.FTZ R150, R110, R3.reuse ;  /* 0x000000036e967220 */ /* 0x080fe20000410000 */
[-C--:B------:R-:W-:Y:S01]  /*1cfd0*/  FMUL.FTZ R151, R111, R3.reuse ;  /* 0x000000036f977220 */ /* 0x080fe20000410000 */
[----:B---3--:R-:W-:Y:S01]  /*1cfe0*/  HMMA.16816.F32.BF16 R96, R4, R144, R96 ;  /* 0x000000900460723c */ /* 0x008fe20000041860 */
[-C--:B------:R-:W-:Y:S01]  /*1cff0*/  FMUL.FTZ R108, R112, R164.reuse ;  /* 0x000000a4706c7220 */ /* 0x080fe20000410000 */
[----:B------:R-:W-:Y:S01]  /*1d000*/  FMUL.FTZ R109, R113, R164 ;  /* 0x000000a4716d7220 */ /* 0x000fe20000410000 */
[-C--:B------:R-:W-:Y:S01]  /*1d010*/  FMUL.FTZ R110, R114, R3.reuse ;  /* 0x00000003726e7220 */ /* 0x080fe20000410000 */
[----:B------:R-:W-:-:S02]  /*1d020*/  FMUL.FTZ R111, R115, R3 ;  /* 0x00000003736f7220 */ /* 0x000fc40000410000 */
[C---:B------:R-:W-:Y:S01]  /*1d030*/  HMMA.16816.F32.BF16 R104, R4.reuse, R146, R104 ;  /* 0x000000920468723c */ /* 0x040fe20000041868 */
[----:B------:R-:W3:Y:S05]  /*1d040*/  LDSM.16.MT88.4 R144, [R216+0x16000] ;  /* 0x01600000d890783b */ /* 0x000eea0000004200 */
[C---:B--2---:R-:W-:Y:S06]  /*1d050*/  HMMA.16816.F32.BF16 R112, R4.reuse, R140, R148 ;  /* 0x0000008c0470723c */ /* 0x044fec0000041894 */
[C---:B------:R-:W-:Y:S01]  /*1d060*/  HMMA.16816.F32.BF16 R108, R4.reuse, R142, R108 ;  /* 0x0000008e046c723c */ /* 0x040fe2000004186c */
[----:B------:R-:W2:Y:S01]  /*1d070*/  LDSM.16.MT88.4 R140, [R220+0x10800] ;  /* 0x01080000dc8c783b */ /* 0x000ea20000004200 */
[----:B------:R-:W-:Y:S01]  /*1d080*/  FFMA.FTZ R150, R176, R193, -R192 ;  /* 0x000000c1b0967223 */ /* 0x000fe200000108c0 */
[-C--:B------:R-:W-:Y:S01]  /*1d090*/  FMUL.FTZ R149, R121, R164.reuse ;  /* 0x000000a479957220 */ /* 0x080fe20000410000 */
[-C--:B------:R-:W-:Y:S01]  /*1d0a0*/  FMUL.FTZ R151, R123, R3.reuse ;  /* 0x000000037b977220 */ /* 0x080fe20000410000 */
[----:B------:R-:W-:Y:S01]  /*1d0b0*/  FMUL.FTZ R121, R125, R164 ;  /* 0x000000a47d797220 */ /* 0x000fe20000410000 */
[----:B------:R-:W4:Y:S01]  /*1d0c0*/  MUFU.EX2 R148, R150 ;  /* 0x0000009600947308 */ /* 0x000f220000000800 */
[----:B------:R-:W-:Y:S01]  /*1d0d0*/  FMUL.FTZ R123, R127, R3 ;  /* 0x000000037f7b7220 */ /* 0x000fe20000410000 */
[----:B-1----:R-:W-:Y:S06]  /*1d0e0*/  HMMA.16816.F32.BF16 R116, R4, R136, R116 ;  /* 0x000000880474723c */ /* 0x002fec0000041874 */
[----:B------:R1:W-:Y:S01]  /*1d0f0*/  MUFU.EX2 R176, R180 ;  /* 0x000000b400b07308 */ /* 0x0003e20000000800 */
[----:B------:R-:W-:-:S02]  /*1d100*/  F2FP.BF16.F32.PACK_AB R136, R248, R199 ;  /* 0x000000c7f888723e */ /* 0x000fc400000010ff */
[----:B------:R-:W-:Y:S02]  /*1d110*/  F2FP.BF16.F32.PACK_AB R137, R252, R251 ;  /* 0x000000fbfc89723e */ /* 0x000fe400000010ff */
[----:B----4-:R-:W-:Y:S01]  /*1d120*/  MOV R182, R148 ;  /* 0x0000009400b67202 */ /* 0x010fe20000000f00 */
[-C--:B------:R-:W-:Y:S01]  /*1d130*/  FMUL.FTZ R148, R120, R164.reuse ;  /* 0x000000a478947220 */ /* 0x080fe20000410000 */
[-C--:B------:R-:W-:Y:S01]  /*1d140*/  FMUL.FTZ R150, R122, R3.reuse ;  /* 0x000000037a967220 */ /* 0x080fe20000410000 */
[-C--:B------:R-:W-:Y:S01]  /*1d150*/  FMUL.FTZ R120, R124, R164.reuse ;  /* 0x000000a47c787220 */ /* 0x080fe20000410000 */
[-C--:B------:R-:W-:Y:S01]  /*1d160*/  FMUL.FTZ R122, R126, R3.reuse ;  /* 0x000000037e7a7220 */ /* 0x080fe20000410000 */
[----:B------:R-:W-:Y:S01]  /*1d170*/  FFMA.FTZ R164, R249, R164, R188 ;  /* 0x000000a4f9a47223 */ /* 0x000fe200000100bc */
[----:B------:R-:W-:Y:S01]  /*1d180*/  FFMA.FTZ R3, R247, R3, R170 ;  /* 0x00000003f7037223 */ /* 0x000fe200000100aa */
[----:B-1----:R-:W-:Y:S02]  /*1d190*/  MOV R180, R178 ;  /* 0x000000b200b47202 */ /* 0x002fe40000000f00 */
[----:B------:R-:W-:Y:S01]  /*1d1a0*/  HMMA.16816.F32.BF16 R124, R4, R138, R148 ;  /* 0x0000008a047c723c */ /* 0x000fe20000041894 */
[----:B------:R-:W1:Y:S01]  /*1d1b0*/  LDSM.16.MT88.4 R148, [R220+0x12800] ;  /* 0x01280000dc94783b */ /* 0x000e620000004200 */
[----:B------:R-:W-:Y:S01]  /*1d1c0*/  FADD.FTZ R171, R171, R164 ;  /* 0x000000a4abab7221 */ /* 0x000fe20000010000 */
[----:B------:R-:W-:Y:S01]  /*1d1d0*/  FADD.FTZ R3, R2, R3 ;  /* 0x0000000302037221 */ /* 0x000fe20000010000 */
[----:B------:R-:W-:-:S02]  /*1d1e0*/  MOV R164, R186 ;  /* 0x000000ba00a47202 */ /* 0x000fc40000000f00 */
[C---:B---3--:R-:W-:Y:S01]  /*1d1f0*/  HMMA.16816.F32.BF16 R120, R4.reuse, R144, R120 ;  /* 0x000000900478723c */ /* 0x048fe20000041878 */
[----:B------:R-:W-:Y:S01]  /*1d200*/  F2FP.BF16.F32.PACK_AB R138, R245, R250 ;  /* 0x000000faf58a723e */ /* 0x000fe200000010ff */
[----:B------:R-:W-:Y:S01]  /*1d210*/  FADD.FTZ R184, R184, R171 ;  /* 0x000000abb8b87221 */ /* 0x000fe20000010000 */
[----:B------:R-:W-:Y:S01]  /*1d220*/  F2FP.BF16.F32.PACK_AB R139, R178, R182 ;  /* 0x000000b6b28b723e */ /* 0x000fe200000010ff */
[----:B------:R-:W-:Y:S02]  /*1d230*/  FADD.FTZ R0, R0, R3 ;  /* 0x0000000300007221 */ /* 0x000fe40000010000 */
[----:B------:R-:W-:Y:S01]  /*1d240*/  HMMA.16816.F32.BF16 R4, R4, R146, R128 ;  /* 0x000000920404723c */ /* 0x000fe20000041880 */
[----:B------:R-:W3:Y:S01]  /*1d250*/  LDSM.16.MT88.4 R144, [R218+0x12800] ;  /* 0x01280000da90783b */ /* 0x000ee20000004200 */
[----:B------:R-:W-:Y:S01]  /*1d260*/  FADD.FTZ R184, R165, R184 ;  /* 0x000000b8a5b87221 */ /* 0x000fe20000010000 */
[----:B------:R-:W-:Y:S02]  /*1d270*/  FADD.FTZ R0, R187, R0 ;  /* 0x00000000bb007221 */ /* 0x000fe40000010000 */
[----:B------:R-:W-:Y:S01]  /*1d280*/  LDSM.16.MT88.4 R128, [R216+0x12800] ;  /* 0x01280000d880783b */ /* 0x000fe20000004200 */
[----:B--2---:R-:W-:Y:S01]  /*1d290*/  HMMA.16816.F32.BF16 R12, R136, R140, R12 ;  /* 0x0000008c880c723c */ /* 0x004fe2000004180c */
[----:B------:R-:W-:Y:S01]  /*1d2a0*/  FADD.FTZ R3, R199, R184 ;  /* 0x000000b8c7037221 */ /* 0x000fe20000010000 */
[----:B------:R-:W-:-:S03]  /*1d2b0*/  FADD.FTZ R251, R251, R0 ;  /* 0x00000000fbfb7221 */ /* 0x000fc60000010000 */
[----:B------:R-:W-:Y:S01]  /*1d2c0*/  FADD.FTZ R3, R248, R3 ;  /* 0x00000003f8037221 */ /* 0x000fe20000010000 */
[C---:B------:R-:W-:Y:S01]  /*1d2d0*/  HMMA.16816.F32.BF16 R8, R136.reuse, R142, R8 ;  /* 0x0000008e8808723c */ /* 0x040fe20000041808 */
[----:B------:R-:W2:Y:S01]  /*1d2e0*/  LDSM.16.MT88.4 R140, [R217+0x12800] ;  /* 0x01280000d98c783b */ /* 0x000ea20000004200 */
[----:B------:R-:W-:Y:S01]  /*1d2f0*/  FADD.FTZ R252, R252, R251 ;  /* 0x000000fbfcfc7221 */ /* 0x000fe20000010000 */
[----:B------:R-:W-:Y:S01]  /*1d300*/  FADD.FTZ R250, R250, R3 ;  /* 0x00000003fafa7221 */ /* 0x000fe20000010000 */
[----:B------:R-:W-:Y:S02]  /*1d310*/  MOV R3, R185 ;  /* 0x000000b900037202 */ /* 0x000fe40000000f00 */
[----:B------:R-:W-:Y:S01]  /*1d320*/  HMMA.16816.F32.BF16 R132, R136, R152, R132 ;  /* 0x000000988884723c */ /* 0x000fe20000041884 */
[----:B------:R-:W-:-:S05]  /*1d330*/  FADD.FTZ R245, R245, R250 ;  /* 0x000000faf5f57221 */ /* 0x000fca0000010000 */
        /* <DEDUP_REMOVED lines=16> */
[----:B------:R-:W-:Y:S05]  /*1d440*/  LDSM.16.MT88.4 R148, [R218+0x16800] ;  /* 0x01680000da94783b */ /* 0x000fea0000004200 */
[C---:B---3--:R-:W-:Y:S06]  /*1d450*/  HMMA.16816.F32.BF16 R84, R136.reuse, R144, R84 ;  /* 0x000000908854723c */ /* 0x048fec0000041854 */
[C---:B------:R-:W-:Y:S01]  /*1d460*/  HMMA.16816.F32.BF16 R92, R136.reuse, R146, R92 ;  /* 0x00000092885c723c */ /* 0x040fe2000004185c */
[----:B------:R-:W1:Y:S05]  /*1d470*/  LDSM.16.MT88.4 R144, [R217+0x16800] ;  /* 0x01680000d990783b */ /* 0x000e6a0000004200 */
[C---:B--2---:R-:W-:Y:S06]  /*1d480*/  HMMA.16816.F32.BF16 R88, R136.reuse, R140, R88 ;  /* 0x0000008c8858723c */ /* 0x044fec0000041858 */
[C---:B------:R-:W-:Y:S01]  /*1d490*/  HMMA.16816.F32.BF16 R100, R136.reuse, R142, R100 ;  /* 0x0000008e8864723c */ /* 0x040fe20000041864 */
[----:B------:R-:W2:Y:S05]  /*1d4a0*/  LDSM.16.MT88.4 R140, [R216+0x16800] ;  /* 0x01680000d88c783b */ /* 0x000eaa0000004200 */
[C---:B------:R-:W-:Y:S01]  /*1d4b0*/  HMMA.16816.F32.BF16 R72, R136.reuse, R152, R72 ;  /* 0x000000988848723c */ /* 0x040fe20000041848 */
[----:B------:R-:W-:Y:S05]  /*1d4c0*/  MUFU.EX2 R152, R174 ;  /* 0x000000ae00987308 */ /* 0x000fea0000000800 */
[C---:B------:R-:W-:Y:S03]  /*1d4d0*/  HMMA.16816.F32.BF16 R28, R136.reuse, R156, R28 ;  /* 0x0000009c881c723c */ /* 0x040fe6000004181c */
[----:B------:R-:W-:Y:S03]  /*1d4e0*/  MUFU.EX2 R153, R172 ;  /* 0x000000ac00997308 */ /* 0x000fe60000000800 */
[C---:B------:R-:W-:Y:S01]  /*1d4f0*/  HMMA.16816.F32.BF16 R24, R136.reuse, R158, R24 ;  /* 0x0000009e8818723c */ /* 0x040fe20000041818 */
[----:B------:R-:W3:Y:S05]  /*1d500*/  LDSM.16.MT88.4 R156, [R220+0x11000] ;  /* 0x01100000dc9c783b */ /* 0x000eea0000004200 */
[C---:B------:R-:W-:Y:S01]  /*1d510*/  HMMA.16816.F32.BF16 R68, R136.reuse, R154, R68 ;  /* 0x0000009a8844723c */ /* 0x040fe20000041844 */
[----:B------:R-:W2:Y:S05]  /*1d520*/  MUFU.EX2 R154, R177 ;  /* 0x000000b1009a7308 */ /* 0x000eaa0000000800 */
[C---:B----4-:R-:W-:Y:S03]  /*1d530*/  HMMA.16816.F32.BF16 R96, R136.reuse, R128, R96 ;  /* 0x000000808860723c */ /* 0x050fe60000041860 */
[----:B------:R4:W-:Y:S03]  /*1d540*/  MUFU.EX2 R155, R181 ;  /* 0x000000b5009b7308 */ /* 0x0009e60000000800 */
[C---:B-1----:R-:W-:Y:S05]  /*1d550*/  HMMA.16816.F32.BF16 R116, R136.reuse, R144, R116 ;  /* 0x000000908874723c */ /* 0x042fea0000041874 */
[----:B------:R-:W1:Y:S01]  /*1d560*/  MUFU.EX2 R129, R173 ;  /* 0x000000ad00817308 */ /* 0x000e620000000800 */
[----:B------:R-:W-:Y:S01]  /*1d570*/  HMMA.16816.F32.BF16 R124, R136, R146, R124 ;  /* 0x00000092887c723c */ /* 0x000fe2000004187c */
[----:B--2---:R-:W-:-:S05]  /*1d580*/  MOV R144, R154 ;  /* 0x0000009a00907202 */ /* 0x004fca0000000f00 */
[C---:B------:R-:W-:Y:S01]  /*1d590*/  HMMA.16816.F32.BF16 R104, R136.reuse, R130, R104 ;  /* 0x000000828868723c */ /* 0x040fe20000041868 */
[----:B------:R-:W2:Y:S01]  /*1d5a0*/  MUFU.EX2 R128, R175 ;  /* 0x000000af00807308 */ /* 0x000ea20000000800 */
[----:B----4-:R-:W-:Y:S02]  /*1d5b0*/  MOV R181, R152 ;  /* 0x0000009800b57202 */ /* 0x010fe40000000f00 */
[----:B------:R-:W-:Y:S02]  /*1d5c0*/  MOV R146, R153 ;  /* 0x0000009900927202 */ /* 0x000fe40000000f00 */
[----:B------:R-:W-:Y:S02]  /*1d5d0*/  HMMA.16816.F32.BF16 R112, R136, R148, R112 ;  /* 0x000000948870723c */ /* 0x000fe40000041870 */
[----:B------:R-:W-:Y:S01]  /*1d5e0*/  F2FP.BF16.F32.PACK_AB R130, R144, R146 ;  /* 0x000000929082723e */ /* 0x000fe200000010ff */
[----:B------:R4:W3:Y:S01]  /*1d5f0*/  MUFU.EX2 R152, R183 ;  /* 0x000000b700987308 */ /* 0x0008e20000000800 */
[----:B-1----:R-:W-:-:S02]  /*1d600*/  MOV R145, R129 ;  /* 0x0000008100917202 */ /* 0x002fc40000000f00 */
[----:B------:R-:W-:Y:S01]  /*1d610*/  HMMA.16816.F32.BF16 R108, R136, R150, R108 ;  /* 0x00000096886c723c */ /* 0x000fe2000004186c */
[----:B------:R-:W1:Y:S01]  /*1d620*/  LDSM.16.MT88.4 R148, [R218+0x11000] ;  /* 0x01100000da94783b */ /* 0x000e620000004200 */
[----:B--2---:R-:W-:-:S04]  /*1d630*/  MOV R147, R128 ;  /* 0x0000008000937202 */ /* 0x004fc80000000f00 */
[----:B------:R-:W-:Y:S01]  /*1d640*/  HMMA.16816.F32.BF16 R120, R136, R140, R120 ;  /* 0x0000008c8878723c */ /* 0x000fe20000041878 */
[----:B------:R-:W-:Y:S01]  /*1d650*/  F2FP.BF16.F32.PACK_AB R128, R181, R176 ;  /* 0x000000b0b580723e */ /* 0x000fe200000010ff */
[----:B------:R-:W-:Y:S01]  /*1d660*/  LDSM.16.MT88.4 R172, [R220+0x13000] ;  /* 0x01300000dcac783b */ /* 0x000fe20000004200 */
[----:B------:R-:W-:-:S03]  /*1d670*/  F2FP.BF16.F32.PACK_AB R131, R147, R145 ;  /* 0x000000919383723e */ /* 0x000fc600000010ff */
[C---:B------:R-:W-:Y:S01]  /*1d680*/  HMMA.16816.F32.BF16 R4, R136.reuse, R142, R4 ;  /* 0x0000008e8804723c */ /* 0x040fe20000041804 */
[----:B----4-:R-:W-:Y:S01]  /*1d690*/  MOV R183, R155 ;  /* 0x0000009b00b77202 */ /* 0x010fe20000000f00 */
[----:B------:R-:W2:Y:S03]  /*1d6a0*/  LDSM.16.MT88.4 R140, [R217+0x11000] ;  /* 0x01100000d98c783b */ /* 0x000ea60000004200 */
[----:B---3--:R-:W-:Y:S01]  /*1d6b0*/  F2FP.BF16.F32.PACK_AB R129, R152, R183 ;  /* 0x000000b79881723e */ /* 0x008fe200000010ff */
[C---:B------:R-:W-:Y:S06]  /*1d6c0*/  HMMA.16816.F32.BF16 R20, R136.reuse, R160, R20 ;  /* 0x000000a08814723c */ /* 0x040fec0000041814 */
[----:B------:R-:W-:Y:S06]  /*1d6d0*/  HMMA.16816.F32.BF16 R16, R136, R162, R16 ;  /* 0x000000a28810723c */ /* 0x000fec0000041810 */
[----:B------:R-:W-:Y:S01]  /*1d6e0*/  HMMA.16816.F32.BF16 R160, R128, R156, R12 ;  /* 0x0000009c80a0723c */ /* 0x000fe2000004180c */
[----:B------:R-:W-:Y:S01]  /*1d6f0*/  MOV R139, R176 ;  /* 0x000000b0008b7202 */ /* 0x000fe20000000f00 */
[----:B------:R-:W-:Y:S01]  /*1d700*/  LDSM.16.MT88.4 R12, [R218+0x13000] ;  /* 0x01300000da0c783b */ /* 0x000fe20000004200 */
[----:B------:R-:W-:-:S03]  /*1d710*/  MOV R138, R152 ;  /* 0x00000098008a7202 */ /* 0x000fc60000000f00 */
[----:B------:R-:W3:Y:S01]  /*1d720*/  LDSM.16.MT88.4 R176, [R216+0x11000] ;  /* 0x01100000d8b0783b */ /* 0x000ee20000004200 */
[C---:B------:R-:W-:Y:S03]  /*1d730*/  HMMA.16816.F32.BF16 R156, R128.reuse, R158, R8 ;  /* 0x0000009e809c723c */ /* 0x040fe60000041808 */
[----:B------:R-:W-:Y:S03]  /*1d740*/  LDSM.16.MT88.4 R8, [R217+0x13000] ;  /* 0x01300000d908783b */ /* 0x000fe60000004200 */
[C---:B-1----:R-:W-:Y:S06]  /*1d750*/  HMMA.16816.F32.BF16 R152, R128.reuse, R148, R20 ;  /* 0x000000948098723c */ /* 0x042fec0000041814 */
[----:B------:R-:W-:Y:S01]  /*1d760*/  HMMA.16816.F32.BF16 R148, R128, R150, R16 ;  /* 0x000000968094723c */ /* 0x000fe20000041810 */
[----:B------:R-:W-:Y:S01]  /*1d770*/  MOV R20, R146 ;  /* 0x0000009200147202 */ /* 0x000fe20000000f00 */
[----:B------:R-:W1:Y:S01]  /*1d780*/  LDSM.16.MT88.4 R16, [R216+0x13000] ;  /* 0x01300000d810783b */ /* 0x000e620000004200 */
[----:B------:R-:W-:-:S02]  /*1d790*/  MOV R21, R147 ;  /* 0x0000009300157202 */ /* 0x000fc40000000f00 */
[----:B------:R-:W-:Y:S02]  /*1d7a0*/  MOV R22, R144 ;  /* 0x0000009000167202 */ /* 0x000fe40000000f00 */
[----:B------:R-:W-:Y:S02]  /*1d7b0*/  MOV R23, R145 ;  /* 0x0000009100177202 */ /* 0x000fe40000000f00 */
[C---:B--2---:R-:W-:Y:S06]  /*1d7c0*/  HMMA.16816.F32.BF16 R144, R128.reuse, R140, R28 ;  /* 0x0000008c8090723c */ /* 0x044fec000004181c */
[----:B------:R-:W-:Y:S01]  /*1d7d0*/  HMMA.16816.F32.BF16 R140, R128, R142, R24 ;  /* 0x0000008e808c723c */ /* 0x000fe20000041818 */
[----:B------:R-:W-:-:S02]  /*1d7e0*/  MOV R28, R138 ;  /* 0x0000008a001c7202 */ /* 0x000fc40000000f00 */
[----:B------:R-:W-:Y:S02]  /*1d7f0*/  MOV R29, R139 ;  /* 0x0000008b001d7202 */ /* 0x000fe40000000f00 */
[----:B------:R-:W-:Y:S02]  /*1d800*/  MOV R30, R183 ;  /* 0x000000b7001e7202 */ /* 0x000fe40000000f00 */
[----:B------:R-:W-:Y:S02]  /*1d810*/  MOV R26, R180 ;  /* 0x000000b4001a7202 */ /* 0x000fe40000000f00 */
[----:B------:R-:W-:Y:S02]  /*1d820*/  MOV R27, R182 ;  /* 0x000000b6001b7202 */ /* 0x000fe40000000f00 */
[----:B------:R-:W-:Y:S01]  /*1d830*/  MOV R31, R181 ;  /* 0x000000b5001f7202 */ /* 0x000fe20000000f00 */
[C---:B---3--:R-:W-:Y:S06]  /*1d840*/  HMMA.16816.F32.BF16 R136, R128.reuse, R176, R132 ;  /* 0x000000b08088723c */ /* 0x048fec0000041884 */
[C---:B------:R-:W-:Y:S06]  /*1d850*/  HMMA.16816.F32.BF16 R132, R128.reuse, R178, R32 ;  /* 0x000000b28084723c */ /* 0x040fec0000041820 */
[C---:B------:R-:W-:Y:S06]  /*1d860*/  HMMA.16816.F32.BF16 R176, R128.reuse, R12, R48 ;  /* 0x0000000c80b0723c */ /* 0x040fec0000041830 */
[----:B------:R-:W-:Y:S01]  /*1d870*/  HMMA.16816.F32.BF16 R180, R128, R172, R40 ;  /* 0x000000ac80b4723c */ /* 0x000fe20000041828 */
[----:B------:R-:W-:-:S02]  /*1d880*/  MOV R12, R26 ;  /* 0x0000001a000c7202 */ /* 0x000fc40000000f00 */
[----:B------:R-:W-:Y:S02]  /*1d890*/  MOV R13, R27 ;  /* 0x0000001b000d7202 */ /* 0x000fe40000000f00 */
[----:B------:R-:W2:Y:S01]  /*1d8a0*/  LDSM.16.MT88.4 R24, [R220+0x15000] ;  /* 0x01500000dc18783b */ /* 0x000ea20000004200 */
[C---:B------:R-:W-:Y:S03]  /*1d8b0*/  HMMA.16816.F32.BF16 R40, R128.reuse, R174, R36 ;  /* 0x000000ae8028723c */ /* 0x040fe60000041824 */
[----:B------:R-:W3:Y:S03]  /*1d8c0*/  LDSM.16.MT88.4 R36, [R218+0x15000] ;  /* 0x01500000da24783b */ /* 0x000ee60000004200 */
        /* <DEDUP_REMOVED lines=10> */
[----:B------:R-:W-:Y:S01]  /*1d970*/  MOV R63, R29 ;  /* 0x0000001d003f7202 */ /* 0x000fe20000000f00 */
[C---:B------:R-:W-:Y:S01]  /*1d980*/  HMMA.16816.F32.BF16 R172, R128.reuse, R8, R56 ;  /* 0x0000000880ac723c */ /* 0x040fe20000041838 */
[----:B------:R-:W-:Y:S01]  /*1d990*/  MOV R62, R30 ;  /* 0x0000001e003e7202 */ /* 0x000fe20000000f00 */
[--C-:B------:R-:W-:Y:S01]  /*1d9a0*/  FFMA.FTZ R60, R196, R193, -R246.reuse ;  /* 0x000000c1c43c7223 */ /* 0x100fe200000108f6 */
[----:B------:R-:W-:Y:S01]  /*1d9b0*/  MOV R61, R31 ;  /* 0x0000001f003d7202 */ /* 0x000fe20000000f00 */
[-C--:B------:R-:W-:Y:S01]  /*1d9c0*/  FFMA.FTZ R196, R194, R193.reuse, -R246 ;  /* 0x000000c1c2c47223 */ /* 0x080fe200000108f6 */
[----:B------:R-:W-:Y:S01]  /*1d9d0*/  FFMA.FTZ R246, R191, R193, -R192 ;  /* 0x000000c1bff67223 */ /* 0x000fe200000108c0 */
[C---:B------:R-:W-:Y:S01]  /*1d9e0*/  HMMA.16816.F32.BF16 R56, R128.reuse, R10, R52 ;  /* 0x0000000a8038723c */ /* 0x040fe20000041834 */
[----:B------:R-:W4:Y:S01]  /*1d9f0*/  LDSM.16.MT88.4 R8, [R217+0x17000] ;  /* 0x01700000d908783b */ /* 0x000f220000004200 */
[----:B------:R1:W-:Y:S03]  /*1da00*/  MUFU.EX2 R194, R60 ;  /* 0x0000003c00c27308 */ /* 0x0003e60000000800 */
[----:B------:R-:W-:Y:S01]  /*1da10*/  LDSM.16.MT88.4 R52, [R218+0x17000] ;  /* 0x01700000da34783b */ /* 0x000fe20000004200 */
[C---:B--2---:R-:W-:Y:S04]  /*1da20*/  HMMA.16816.F32.BF16 R28, R128.reuse, R24, R72 ;  /* 0x00000018801c723c */ /* 0x044fe80000041848 */
[----:B------:R-:W-:Y:S02]  /*1da30*/  MUFU.EX2 R196, R196 ;  /* 0x000000c400c47308 */ /* 0x000fe40000000800 */
[C---:B------:R-:W-:Y:S06]  /*1da40*/  HMMA.16816.F32.BF16 R72, R128.reuse, R26, R68 ;  /* 0x0000001a8048723c */ /* 0x040fec0000041844 */
[----:B------:R-:W2:Y:S01]  /*1da50*/  MUFU.EX2 R246, R246 ;  /* 0x000000f600f67308 */ /* 0x000ea20000000800 */
[----:B---3--:R-:W-:Y:S01]  /*1da60*/  HMMA.16816.F32.BF16 R24, R128, R36, R80 ;  /* 0x000000248018723c */ /* 0x008fe20000041850 */
[----:B------:R-:W-:-:S02]  /*1da70*/  MOV R71, R15 ;  /* 0x0000000f00477202 */ /* 0x000fc40000000f00 */
[----:B------:R-:W-:Y:S02]  /*1da80*/  MOV R69, R12 ;  /* 0x0000000c00457202 */ /* 0x000fe40000000f00 */
[----:B------:R-:W-:Y:S01]  /*1da90*/  MOV R68, R13 ;  /* 0x0000000d00447202 */ /* 0x000fe20000000f00 */
[----:B------:R-:W-:Y:S01]  /*1daa0*/  HMMA.16816.F32.BF16 R80, R128, R38, R76 ;  /* 0x000000268050723c */ /* 0x000fe2000004184c */
[----:B------:R-:W3:Y:S01]  /*1dab0*/  LDSM.16.MT88.4 R12, [R220+0x17000] ;  /* 0x01700000dc0c783b */ /* 0x000ee20000004200 */
[----:B------:R-:W-:-:S03]  /*1dac0*/  MOV R70, R44 ;  /* 0x0000002c00467202 */ /* 0x000fc60000000f00 */
[----:B------:R-:W2:Y:S02]  /*1dad0*/  LDSM.16.MT88.4 R36, [R216+0x17000] ;  /* 0x01700000d824783b */ /* 0x000ea40000004200 */
[----:B------:R-:W-:Y:S01]  /*1dae0*/  MOV R77, R45 ;  /* 0x0000002d004d7202 */ /* 0x000fe20000000f00 */
[C---:B-1----:R-:W-:Y:S01]  /*1daf0*/  HMMA.16816.F32.BF16 R84, R128.reuse, R20, R84 ;  /* 0x000000148054723c */ /* 0x042fe20000041854 */
[----:B------:R-:W-:Y:S02]  /*1db00*/  MOV R78, R46 ;  /* 0x0000002e004e7202 */ /* 0x000fe40000000f00 */
[----:B------:R-:W-:Y:S02]  /*1db10*/  MOV R79, R47 ;  /* 0x0000002f004f7202 */ /* 0x000fe40000000f00 */
[----:B------:R-:W1:Y:S01]  /*1db20*/  LDSM.16.MT88.4 R44, [R220+0x11800] ;  /* 0x01180000dc2c783b */ /* 0x000e620000004200 */
[----:B------:R-:W-:Y:S01]  /*1db30*/  HMMA.16816.F32.BF16 R20, R128, R22, R92 ;  /* 0x000000168014723c */ /* 0x000fe2000004185c */
[----:B------:R-:W-:-:S02]  /*1db40*/  MOV R192, R78 ;  /* 0x0000004e00c07202 */ /* 0x000fc40000000f00 */
[----:B------:R-:W-:Y:S02]  /*1db50*/  MOV R193, R79 ;  /* 0x0000004f00c17202 */ /* 0x000fe40000000f00 */
[----:B------:R-:W-:Y:S01]  /*1db60*/  MOV R78, R61 ;  /* 0x0000003d004e7202 */ /* 0x000fe20000000f00 */
[C---:B------:R-:W-:Y:S01]  /*1db70*/  HMMA.16816.F32.BF16 R92, R128.reuse, R16, R88 ;  /* 0x00000010805c723c */ /* 0x040fe20000041858 */
[----:B------:R-:W-:Y:S02]  /*1db80*/  MOV R79, R62 ;  /* 0x0000003e004f7202 */ /* 0x000fe40000000f00 */
[----:B------:R-:W-:Y:S02]  /*1db90*/  MOV R191, R77 ;  /* 0x0000004d00bf7202 */ /* 0x000fe40000000f00 */
[----:B------:R-:W-:Y:S01]  /*1dba0*/  MOV R76, R70 ;  /* 0x00000046004c7202 */ /* 0x000fe20000000f00 */
[----:B------:R-:W-:Y:S01]  /*1dbb0*/  HMMA.16816.F32.BF16 R16, R128, R18, R100 ;  /* 0x000000128010723c */ /* 0x000fe20000041864 */
[----:B------:R-:W-:-:S02]  /*1dbc0*/  MOV R89, R63 ;  /* 0x0000003f00597202 */ /* 0x000fc40000000f00 */
[----:B------:R-:W-:Y:S01]  /*1dbd0*/  LDSM.16.MT88.4 R60, [R217+0x11800] ;  /* 0x01180000d93c783b */ /* 0x000fe20000004200 */
[----:B------:R-:W-:Y:S02]  /*1dbe0*/  MOV R77, R71 ;  /* 0x00000047004d7202 */ /* 0x000fe40000000f00 */
[C---:B----4-:R-:W-:Y:S01]  /*1dbf0*/  HMMA.16816.F32.BF16 R116, R128.reuse, R8, R116 ;  /* 0x000000088074723c */ /* 0x050fe20000041874 */
[----:B------:R-:W-:Y:S02]  /*1dc00*/  MOV R91, R68 ;  /* 0x00000044005b7202 */ /* 0x000fe40000000f00 */
[----:B------:R-:W-:Y:S02]  /*1dc10*/  MOV R90, R69 ;  /* 0x00000045005a7202 */ /* 0x000fe40000000f00 */
[----:B------:R-:W-:Y:S01]  /*1dc20*/  LDSM.16.MT88.4 R68, [R216+0x13800] ;  /* 0x01380000d844783b */ /* 0x000fe20000004200 */
[C---:B------:R-:W-:Y:S06]  /*1dc30*/  HMMA.16816.F32.BF16 R8, R128.reuse, R10, R124 ;  /* 0x0000000a8008723c */ /* 0x040fec000004187c */
[C---:B---3--:R-:W-:Y:S01]  /*1dc40*/  HMMA.16816.F32.BF16 R100, R128.reuse, R12, R96 ;  /* 0x0000000c8064723c */ /* 0x048fe20000041860 */
[----:B------:R-:W-:Y:S05]  /*1dc50*/  LDSM.16.MT88.4 R96, [R216+0x15800] ;  /* 0x01580000d860783b */ /* 0x000fea0000004200 */
[C---:B------:R-:W-:Y:S06]  /*1dc60*/  HMMA.16816.F32.BF16 R104, R128.reuse, R14, R104 ;  /* 0x0000000e8068723c */ /* 0x040fec0000041868 */
[C---:B------:R-:W-:Y:S06]  /*1dc70*/  HMMA.16816.F32.BF16 R12, R128.reuse, R52, R112 ;  /* 0x00000034800c723c */ /* 0x040fec0000041870 */
[C---:B------:R-:W-:Y:S01]  /*1dc80*/  HMMA.16816.F32.BF16 R112, R128.reuse, R54, R108 ;  /* 0x000000368070723c */ /* 0x040fe2000004186c */
[----:B------:R-:W3:Y:S04]  /*1dc90*/  LDSM.16.MT88.4 R52, [R218+0x11800] ;  /* 0x01180000da34783b */ /* 0x000ee80000004200 */
[----:B------:R-:W-:Y:S01]  /*1dca0*/  LDSM.16.MT88.4 R108, [R218+0x15800] ;  /* 0x01580000da6c783b */ /* 0x000fe20000004200 */
[C---:B--2---:R-:W-:Y:S03]  /*1dcb0*/  HMMA.16816.F32.BF16 R124, R128.reuse, R36, R120 ;  /* 0x00000024807c723c */ /* 0x044fe60000041878 */
[----:B------:R-:W-:Y:S03]  /*1dcc0*/  LDSM.16.MT88.4 R120, [R217+0x17800] ;  /* 0x01780000d978783b */ /* 0x000fe60000004200 */
        /* <DEDUP_REMOVED lines=14> */
[----:B------:R-:W4:Y:S05]  /*1ddb0*/  LDSM.16.MT88.4 R60, [R217+0x13800] ;  /* 0x01380000d93c783b */ /* 0x000f2a0000004200 */
[C---:B--2---:R-:W-:Y:S06]  /*1ddc0*/  HMMA.16816.F32.BF16 R136, R128.reuse, R36, R136 ;  /* 0x000000248088723c */ /* 0x044fec0000041888 */
[C---:B------:R-:W-:Y:S06]  /*1ddd0*/  HMMA.16816.F32.BF16 R132, R128.reuse, R38, R132 ;  /* 0x000000268084723c */ /* 0x040fec0000041884 */
[C---:B-1----:R-:W-:Y:S06]  /*1dde0*/  HMMA.16816.F32.BF16 R36, R128.reuse, R44, R180 ;  /* 0x0000002c8024723c */ /* 0x042fec00000418b4 */
[----:B------:R-:W-:Y:S01]  /*1ddf0*/  HMMA.16816.F32.BF16 R40, R128, R46, R40 ;  /* 0x0000002e8028723c */ /* 0x000fe20000041828 */
[----:B------:R-:W-:-:S02]  /*1de00*/  MOV R183, R76 ;  /* 0x0000004c00b77202 */ /* 0x000fc40000000f00 */
[----:B------:R-:W-:Y:S02]  /*1de10*/  MOV R182, R77 ;  /* 0x0000004d00b67202 */ /* 0x000fe40000000f00 */
[----:B------:R-:W-:Y:S01]  /*1de20*/  MOV R181, R78 ;  /* 0x0000004e00b57202 */ /* 0x000fe20000000f00 */
[C---:B---3--:R-:W-:Y:S01]  /*1de30*/  HMMA.16816.F32.BF16 R44, R128.reuse, R52, R176 ;  /* 0x00000034802c723c */ /* 0x048fe200000418b0 */
[----:B------:R-:W-:Y:S02]  /*1de40*/  MOV R180, R79 ;  /* 0x0000004f00b47202 */ /* 0x000fe40000000f00 */
[----:B------:R-:W1:Y:S03]  /*1de50*/  LDSM.16.MT88.4 R76, [R220+0x15800] ;  /* 0x01580000dc4c783b */ /* 0x000e660000004200 */
[----:B------:R-:W-:Y:S01]  /*1de60*/  HMMA.16816.F32.BF16 R48, R128, R54, R48 ;  /* 0x000000368030723c */ /* 0x000fe20000041830 */
[----:B------:R-:W-:-:S02]  /*1de70*/  MOV R179, R89 ;  /* 0x0000005900b37202 */ /* 0x000fc40000000f00 */
[----:B------:R-:W-:Y:S02]  /*1de80*/  MOV R178, R90 ;  /* 0x0000005a00b27202 */ /* 0x000fe40000000f00 */
[----:B------:R-:W-:Y:S01]  /*1de90*/  MOV R177, R91 ;  /* 0x0000005b00b17202 */ /* 0x000fe20000000f00 */
[C---:B----4-:R-:W-:Y:S01]  /*1dea0*/  HMMA.16816.F32.BF16 R52, R128.reuse, R60, R172 ;  /* 0x0000003c8034723c */ /* 0x050fe200000418ac */
[----:B------:R-:W2:Y:S01]  /*1deb0*/  LDSM.16.MT88.4 R88, [R217+0x15800] ;  /* 0x01580000d958783b */ /* 0x000ea20000004200 */
[----:B------:R-:W-:Y:S02]  /*1dec0*/  FADD.FTZ R245, R179, R245 ;  /* 0x000000f5b3f57221 */ /* 0x000fe40000010000 */
[----:B------:R-:W-:Y:S02]  /*1ded0*/  FADD.FTZ R0, R177, R252 ;  /* 0x000000fcb1007221 */ /* 0x000fe40000010000 */
[----:B------:R-:W-:Y:S02]  /*1dee0*/  HMMA.16816.F32.BF16 R56, R128, R62, R56 ;  /* 0x0000003e8038723c */ /* 0x000fe40000041838 */
[----:B------:R-:W-:-:S04]  /*1def0*/  FADD.FTZ R0, R178, R0 ;  /* 0x00000000b2007221 */ /* 0x000fc80000010000 */
[----:B------:R-:W-:Y:S01]  /*1df00*/  HMMA.16816.F32.BF16 R60, R128, R68, R32 ;  /* 0x00000044803c723c */ /* 0x000fe20000041820 */
[----:B------:R-:W-:Y:S01]  /*1df10*/  FADD.FTZ R2, R180, R0 ;  /* 0x00000000b4027221 */ /* 0x000fe20000010000 */
[----:B------:R-:W-:-:S03]  /*1df20*/  FADD.FTZ R0, R181, R245 ;  /* 0x000000f5b5007221 */ /* 0x000fc60000010000 */
        /* <DEDUP_REMOVED lines=10> */
[----:B------:R-:W-:Y:S01]  /*1dfd0*/  LDSM.16.MT88.4 R16, [R216+0x17800] ;  /* 0x01780000d810783b */ /* 0x000fe20000004200 */
[----:B------:R-:W-:Y:S01]  /*1dfe0*/  FADD.FTZ R197, R198, R197 ;  /* 0x000000c5c6c57221 */ /* 0x000fe20000010000 */
[----:B------:R-:W-:-:S03]  /*1dff0*/  FADD.FTZ R195, R246, R195 ;  /* 0x000000c3f6c37221 */ /* 0x000fc60000010000 */
[----:B-1----:R-:W-:Y:S01]  /*1e000*/  HMMA.16816.F32.BF16 R68, R128, R76, R28 ;  /* 0x0000004c8044723c */ /* 0x002fe2000004181c */
[----:B------:R-:W1:Y:S01]  /*1e010*/  LDSM.16.MT88.4 R28, [R220+0x17800] ;  /* 0x01780000dc1c783b */ /* 0x000e620000004200 */
[----:B------:R-:W-:Y:S01]  /*1e020*/  FADD.FTZ R197, R194, R197 ;  /* 0x000000c5c2c57221 */ /* 0x000fe20000010000 */
[----:B------:R-:W-:-:S03]  /*1e030*/  FADD.FTZ R190, R190, R195 ;  /* 0x000000c3bebe7221 */ /* 0x000fc60000010000 */
[----:B------:R-:W-:Y:S01]  /*1e040*/  HMMA.16816.F32.BF16 R72, R128, R78, R72 ;  /* 0x0000004e8048723c */ /* 0x000fe20000041848 */
[----:B------:R-:W-:Y:S01]  /*1e050*/  FADD.FTZ R249, R196, R197 ;  /* 0x000000c5c4f97221 */ /* 0x000fe20000010000 */
[----:B------:R-:W-:-:S04]  /*1e060*/  FADD.FTZ R247, R189, R190 ;  /* 0x000000bebdf77221 */ /* 0x000fc80000010000 */
[C---:B------:R-:W-:Y:S01]  /*1e070*/  HMMA.16816.F32.BF16 R76, R128.reuse, R108, R24 ;  /* 0x0000006c804c723c */ /* 0x040fe20000041818 */
[----:B------:R-:W3:Y:S05]  /*1e080*/  LDSM.16.MT88.4 R24, [R218+0x17800] ;  /* 0x01780000da18783b */ /* 0x000eea0000004200 */
[C---:B------:R-:W-:Y:S06]  /*1e090*/  HMMA.16816.F32.BF16 R80, R128.reuse, R110, R80 ;  /* 0x0000006e8050723c */ /* 0x040fec0000041850 */
[C---:B--2---:R-:W-:Y:S06]  /*1e0a0*/  HMMA.16816.F32.BF16 R84, R128.reuse, R88, R84 ;  /* 0x000000588054723c */ /* 0x044fec0000041854 */
[C---:B------:R-:W-:Y:S06]  /*1e0b0*/  HMMA.16816.F32.BF16 R116, R128.reuse, R120, R116 ;  /* 0x000000788074723c */ /* 0x040fec0000041874 */
[C---:B------:R-:W-:Y:S06]  /*1e0c0*/  HMMA.16816.F32.BF16 R88, R128.reuse, R90, R20 ;  /* 0x0000005a8058723c */ /* 0x040fec0000041814 */
[C---:B-1----:R-:W-:Y:S06]  /*1e0d0*/  HMMA.16816.F32.BF16 R100, R128.reuse, R28, R100 ;  /* 0x0000001c8064723c */ /* 0x042fec0000041864 */
[C---:B------:R-:W-:Y:S06]  /*1e0e0*/  HMMA.16816.F32.BF16 R104, R128.reuse, R30, R104 ;  /* 0x0000001e8068723c */ /* 0x040fec0000041868 */
[C---:B---3--:R-:W-:Y:S06]  /*1e0f0*/  HMMA.16816.F32.BF16 R108, R128.reuse, R24, R12 ;  /* 0x00000018806c723c */ /* 0x048fec000004180c */
[C---:B------:R-:W-:Y:S06]  /*1e100*/  HMMA.16816.F32.BF16 R112, R128.reuse, R26, R112 ;  /* 0x0000001a8070723c */ /* 0x040fec0000041870 */
[C---:B------:R-:W-:Y:S06]  /*1e110*/  HMMA.16816.F32.BF16 R120, R128.reuse, R122, R8 ;  /* 0x0000007a8078723c */ /* 0x040fec0000041808 */
[C---:B------:R-:W-:Y:S06]  /*1e120*/  HMMA.16816.F32.BF16 R124, R128.reuse, R16, R124 ;  /* 0x00000010807c723c */ /* 0x040fec000004187c */
[----:B------:R-:W-:-:S15]  /*1e130*/  HMMA.16816.F32.BF16 R128, R128, R18, R4 ;  /* 0x000000128080723c */ /* 0x000fde0000041804 */
[----:B------:R-:W-:-:S09]  /*1e140*/  NOP ;  /* 0x0000000000007918 */ /* 0x000fd20000000000 */
.L_x_8264:
[----:B------:R-:W-:Y:S05]  /*1e150*/  @!P6 BRA `(.L_x_8273) ;  /* 0x0000004800d0e947 */ /* 0x000fea0003800000 */
[C---:B------:R-:W-:Y:S01]  /*1e160*/  SHF.L.U64.HI R246, R168.reuse, 0x5, R169 ;  /* 0x00000005a8f67819 */ /* 0x040fe200000102a9 */
[----:B------:R-:W-:Y:S01]  /*1e170*/  IMAD.SHL.U32 R245, R168, 0x20, RZ ;  /* 0x00000020a8f57824 */ /* 0x000fe200078e00ff */
[C---:B------:R-:W-:Y:S01]  /*1e180*/  SHF.L.U64.HI R248, R166.reuse, 0x5, R167 ;  /* 0x00000005a6f87819 */ /* 0x040fe200000102a7 */
[----:B------:R-:W-:Y:S01]  /*1e190*/  IMAD.SHL.U32 R251, R166, 0x20, RZ ;  /* 0x00000020a6fb7824 */ /* 0x000fe200078e00ff */
[----:B------:R-:W-:Y:S01]  /*1e1a0*/  MOV R2, R3 ;  /* 0x0000000300027202 */ /* 0x000fe20000000f00 */
[----:B------:R-:W-:-:S07]  /*1e1b0*/  IMAD.MOV.U32 R0, RZ, RZ, R164 ;  /* 0x000000ffff007224 */ /* 0x000fce00078e00a4 */
.L_x_8282:
        /* <DEDUP_REMOVED lines=82> */
.L_x_8275:
[----:B-1----:R-:W-:Y:S02]  /*1e6e0*/  R2UR UR4, R166 ;  /* 0x00000000a60472ca */ /* 0x002fe400000e0000 */
[----:B------:R-:W-:Y:S11]  /*1e6f0*/  R2UR UR5, R167 ;  /* 0x00000000a70572ca */ /* 0x000ff600000e0000 */
[----:B------:R-:W-:Y:S02]  /*1e700*/  @!UPT UIADD3 URZ, URZ, URZ, URZ ;  /* 0x0000003f3f3ff290 */ /* 0x000fe4000fffe03f */
[----:B--2---:R-:W2:Y:S02]  /*1e710*/  LD.E R10, desc[UR4][R164.64+0x40] ;  /* 0x00004004a40a7980 */ /* 0x004ea4000c101900 */
[----:B--2---:R-:W-:Y:S05]  /*1e720*/  IMAD.U32 R10, R10, -0x40, RZ ;  /* 0xffffffc00a0a7824 */ /* 0x004fea00078e00ff */
[----:B------:R-:W-:Y:S02]  /*1e730*/  SHF.R.S32.HI R5, RZ, 0x1f, R10 ;  /* 0x0000001fff057819 */ /* 0x000fe4000001140a */
.L_x_8276:
[----:B------:R-:W-:Y:S05]  /*1e740*/  BSYNC B0 ;  /* 0x0000000000007941 */ /* 0x000fea0003800000 */
.L_x_8274:
        /* <DEDUP_REMOVED lines=74> */
[----:B------:R-:W-:Y:S03]  /*1ebf0*/  LDSM.16.M88.4 R192, [R219+0x8000] ;  /* 0x00800000dbc0783b */ /* 0x000fe60000000200 */
[C---:B--2---:R-:W-:Y:S02]  /*1ec00*/  HMMA.16816.F32.BF16 R12, R32.reuse, R16, RZ ;  /* 0x00000010200c723c */ /* 0x044fe400000418ff */
[----:B------:R-:W-:Y:S04]  /*1ec10*/  LDSM.16.M88.4 R196, [R219+0x8800] ;  /* 0x00880000dbc4783b */ /* 0x000fe80000000200 */
[C---:B------:R-:W-:Y:S01]  /*1ec20*/  HMMA.16816.F32.BF16 R16, R32.reuse, R18, RZ ;  /* 0x000000122010723c */ /* 0x040fe200000418ff */
[----:B------:R-:W2:Y:S05]  /*1ec30*/  LD.E R3, desc[UR4][R164.64+0x18c] ;  /* 0x00018c04a4037980 */ /* 0x000eaa000c101900 */
[C---:B---3--:R-:W-:Y:S06]  /*1ec40*/  HMMA.16816.F32.BF16 R20, R32.reuse, R24, RZ ;  /* 0x000000182014723c */ /* 0x048fec00000418ff */
[C---:B------:R-:W-:Y:S06]  /*1ec50*/  HMMA.16816.F32.BF16 R24, R32.reuse, R26, RZ ;  /* 0x0000001a2018723c */ /* 0x040fec00000418ff */
[C---:B----4-:R-:W-:Y:S06]  /*1ec60*/  HMMA.16816.F32.BF16 R28, R32.reuse, R168, RZ ;  /* 0x000000a8201c723c */ /* 0x050fec00000418ff */
[----:B------:R-:W-:Y:S01]  /*1ec70*/  HMMA.16816.F32.BF16 R32, R32, R170, RZ ;  /* 0x000000aa2020723c */ /* 0x000fe200000418ff */
[----:B------:R-:W3:Y:S05]  /*1ec80*/  LDSM.16.M88.4 R168, [R222] ;  /* 0x00000000dea8783b */ /* 0x000eea0000000200 */
[C---:B-----5:R-:W-:Y:S06]  /*1ec90*/  HMMA.16816.F32.BF16 R4, R172.reuse, R176, R4 ;  /* 0x000000b0ac04723c */ /* 0x060fec0000041804 */
[C---:B------:R-:W-:Y:S01]  /*1eca0*/  HMMA.16816.F32.BF16 R8, R172.reuse, R178, R8 ;  /* 0x000000b2ac08723c */ /* 0x040fe20000041808 */
[----:B------:R-:W4:Y:S05]  /*1ecb0*/  LDSM.16.M88.4 R176, [R219+0x9000] ;  /* 0x00900000dbb0783b */ /* 0x000f2a0000000200 */
[C---:B------:R-:W-:Y:S06]  /*1ecc0*/  HMMA.16816.F32.BF16 R12, R172.reuse, R180, R12 ;  /* 0x000000b4ac0c723c */ /* 0x040fec000004180c */
[C---:B------:R-:W-:Y:S01]  /*1ecd0*/  HMMA.16816.F32.BF16 R16, R172.reuse, R182, R16 ;  /* 0x000000b6ac10723c */ /* 0x040fe20000041810 */
[----:B------:R-:W-:Y:S05]  /*1ece0*/  LDSM.16.M88.4 R180, [R221] ;  /* 0x00000000ddb4783b */ /* 0x000fea0000000200 */
[C---:B------:R-:W-:Y:S06]  /*1ecf0*/  HMMA.16816.F32.BF16 R20, R172.reuse, R184, R20 ;  /* 0x000000b8ac14723c */ /* 0x040fec0000041814 */
[C---:B------:R-:W-:Y:S01]  /*1ed00*/  HMMA.16816.F32.BF16 R24, R172.reuse, R186, R24 ;  /* 0x000000baac18723c */ /* 0x040fe20000041818 */
[----:B------:R-:W-:Y:S05]  /*1ed10*/  LDSM.16.M88.4 R184, [R212] ;  /* 0x00000000d4b8783b */ /* 0x000fea0000000200 */
[C---:B-1----:R-:W-:Y:S06]  /*1ed20*/  HMMA.16816.F32.BF16 R28, R172.reuse, R188, R28 ;  /* 0x000000bcac1c723c */ /* 0x042fec000004181c */
[----:B------:R-:W-:Y:S01]  /*1ed30*/  HMMA.16816.F32.BF16 R32, R172, R190, R32 ;  /* 0x000000beac20723c */ /* 0x000fe20000041820 */
[----:B------:R-:W1:Y:S05]  /*1ed40*/  LDSM.16.M88.4 R172, [R219+0x9800] ;  /* 0x00980000dbac783b */ /* 0x000e6a0000000200 */
[C---:B---3--:R-:W-:Y:S01]  /*1ed50*/  HMMA.16816.F32.BF16 R4, R168.reuse, R192, R4 ;  /* 0x000000c0a804723c */ /* 0x048fe20000041804 */
[----:B------:R-:W3:Y:S05]  /*1ed60*/  LDSM.16.M88.4 R188, [R212+0x800] ;  /* 0x00080000d4bc783b */ /* 0x000eea0000000200 */
[C---:B------:R-:W-:Y:S01]  /*1ed70*/  HMMA.16816.F32.BF16 R8, R168.reuse, R194, R8 ;  /* 0x000000c2a808723c */ /* 0x040fe20000041808 */
[----:B------:R-:W5:Y:S05]  /*1ed80*/  LDSM.16.M88.4 R192, [R212+0x1000] ;  /* 0x00100000d4c0783b */ /* 0x000f6a0000000200 */
[C---:B------:R-:W-:Y:S06]  /*1ed90*/  HMMA.16816.F32.BF16 R12, R168.reuse, R196, R12 ;  /* 0x000000c4a80c723c */ /* 0x040fec000004180c */
[C---:B------:R-:W-:Y:S01]  /*1eda0*/  HMMA.16816.F32.BF16 R16, R168.reuse, R198, R16 ;  /* 0x000000c6a810723c */ /* 0x040fe20000041810 */
[----:B------:R-:W5:Y:S05]  /*1edb0*/  LDSM.16.M88.4 R196, [R212+0x1800] ;  /* 0x00180000d4c4783b */ /* 0x000f6a0000000200 */
[C---:B----4-:R-:W-:Y:S06]  /*1edc0*/  HMMA.16816.F32.BF16 R20, R168.reuse, R176, R20 ;  /* 0x000000b0a814723c */ /* 0x050fec0000041814 */
[C---:B------:R-:W-:Y:S01]  /*1edd0*/  HMMA.16816.F32.BF16 R24, R168.reuse, R178, R24 ;  /* 0x000000b2a818723c */ /* 0x040fe20000041818 */
[----:B------:R-:W-:Y:S05]  /*1ede0*/  LDSM.16.M88.4 R176, [R225+0xa800] ;  /* 0x00a80000e1b0783b */ /* 0x000fea0000000200 */
[C---:B-1----:R-:W-:Y:S06]  /*1edf0*/  HMMA.16816.F32.BF16 R28, R168.reuse, R172, R28 ;  /* 0x000000aca81c723c */ /* 0x042fec000004181c */
[----:B------:R-:W-:Y:S01]  /*1ee00*/  HMMA.16816.F32.BF16 R32, R168, R174, R32 ;  /* 0x000000aea820723c */ /* 0x000fe20000041820 */
[----:B------:R-:W-:Y:S05]  /*1ee10*/  LDSM.16.M88.4 R168, [R226+0x2000] ;  /* 0x00200000e2a8783b */ /* 0x000fea0000000200 */
[C---:B------:R-:W-:Y:S01]  /*1ee20*/  HMMA.16816.F32.BF16 R4, R180.reuse, R184, R4 ;  /* 0x000000b8b404723c */ /* 0x040fe20000041804 */
[----:B------:R-:W1:Y:S05]  /*1ee30*/  LDSM.16.M88.4 R172, [R225+0xa000] ;  /* 0x00a00000e1ac783b */ /* 0x000e6a0000000200 */
[C---:B------:R-:W-:Y:S01]  /*1ee40*/  HMMA.16816.F32.BF16 R8, R180.reuse, R186, R8 ;  /* 0x000000bab408723c */ /* 0x040fe20000041808 */
[----:B------:R-:W4:Y:S05]  /*1ee50*/  LDSM.16.M88.4 R184, [R225+0xb000] ;  /* 0x00b00000e1b8783b */ /* 0x000f2a0000000200 */
[C---:B---3--:R-:W-:Y:S06]  /*1ee60*/  HMMA.16816.F32.BF16 R12, R180.reuse, R188, R12 ;  /* 0x000000bcb40c723c */ /* 0x048fec000004180c */
[C---:B------:R-:W-:Y:S01]  /*1ee70*/  HMMA.16816.F32.BF16 R16, R180.reuse, R190, R16 ;  /* 0x000000beb410723c */ /* 0x040fe20000041810 */
[----:B------:R-:W3:Y:S05]  /*1ee80*/  LDSM.16.M88.4 R188, [R225+0xb800] ;  /* 0x00b80000e1bc783b */ /* 0x000eea0000000200 */
[C---:B-----5:R-:W-:Y:S06]  /*1ee90*/  HMMA.16816.F32.BF16 R20, R180.reuse, R192, R20 ;  /* 0x000000c0b414723c */ /* 0x060fec0000041814 */
[C---:B------:R-:W-:Y:S01]  /*1eea0*/  HMMA.16816.F32.BF16 R24, R180.reuse, R194, R24 ;  /* 0x000000c2b418723c */ /* 0x040fe20000041818 */
[----:B------:R-:W-:Y:S05]  /*1eeb0*/  LDSM.16.M88.4 R192, [R211] ;  /* 0x00000000d3c0783b */ /* 0x000fea0000000200 */
[C---:B------:R-:W-:Y:S06]  /*1eec0*/  HMMA.16816.F32.BF16 R28, R180.reuse, R196, R28 ;  /* 0x000000c4b41c723c */ /* 0x040fec000004181c */
[----:B------:R-:W-:Y:S01]  /*1eed0*/  HMMA.16816.F32.BF16 R32, R180, R198, R32 ;  /* 0x000000c6b420723c */ /* 0x000fe20000041820 */
[----:B------:R-:W5:Y:S05]  /*1eee0*/  LDSM.16.M88.4 R180, [R224+0x2000] ;  /* 0x00200000e0b4783b */ /* 0x000f6a0000000200 */
[C---:B-1----:R-:W-:Y:S01]  /*1eef0*/  HMMA.16816.F32.BF16 R4, R168.reuse, R172, R4 ;  /* 0x000000aca804723c */ /* 0x042fe20000041804 */
[----:B------:R-:W1:Y:S05]  /*1ef00*/  LDSM.16.M88.4 R196, [R210] ;  /* 0x00000000d2c4783b */ /* 0x000e6a0000000200 */
[C---:B------:R-:W-:Y:S01]  /*1ef10*/  HMMA.16816.F32.BF16 R8, R168.reuse, R174, R8 ;  /* 0x000000aea808723c */ /* 0x040fe20000041808 */
[----:B------:R-:W1:Y:S05]  /*1ef20*/  LDSM.16.M88.4 R172, [R209] ;  /* 0x00000000d1ac783b */ /* 0x000e6a0000000200 */
[C---:B------:R-:W-:Y:S06]  /*1ef30*/  HMMA.16816.F32.BF16 R12, R168.reuse, R176, R12 ;  /* 0x000000b0a80c723c */ /* 0x040fec000004180c */
[C---:B------:R-:W-:Y:S01]  /*1ef40*/  HMMA.16816.F32.BF16 R16, R168.reuse, R178, R16 ;  /* 0x000000b2a810723c */ /* 0x040fe20000041810 */
[----:B------:R-:W-:Y:S05]  /*1ef50*/  LDSM.16.M88.4 R176, [R222+0x2000] ;  /* 0x00200000deb0783b */ /* 0x000fea0000000200 */
[C---:B----4-:R-:W-:Y:S06]  /*1ef60*/  HMMA.16816.F32.BF16 R20, R168.reuse, R184, R20 ;  /* 0x000000b8a814723c */ /* 0x050fec0000041814 */
[C---:B------:R-:W-:Y:S01]  /*1ef70*/  HMMA.16816.F32.BF16 R24, R168.reuse, R186, R24 ;  /* 0x000000baa818723c */ /* 0x040fe20000041818 */
[----:B------:R-:W-:Y:S05]  /*1ef80*/  LDSM.16.M88.4 R184, [R219+0xa000] ;  /* 0x00a00000dbb8783b */ /* 0x000fea0000000200 */
[C---:B---3--:R-:W-:Y:S06]  /*1ef90*/  HMMA.16816.F32.BF16 R28, R168.reuse, R188, R28 ;  /* 0x000000bca81c723c */ /* 0x048fec000004181c */
[----:B------:R-:W-:Y:S01]  /*1efa0*/  HMMA.16816.F32.BF16 R32, R168, R190, R32 ;  /* 0x000000bea820723c */ /* 0x000fe20000041820 */
[----:B------:R-:W3:Y:S05]  /*1efb0*/  LDSM.16.M88.4 R168, [R208] ;  /* 0x00000000d0a8783b */ /* 0x000eea0000000200 */
[C---:B-----5:R-:W-:Y:S01]  /*1efc0*/  HMMA.16816.F32.BF16 R4, R180.reuse, R192, R4 ;  /* 0x000000c0b404723c */ /* 0x060fe20000041804 */
[----:B------:R-:W4:Y:S05]  /*1efd0*/  LDSM.16.M88.4 R188, [R219+0xa800] ;  /* 0x00a80000dbbc783b */ /* 0x000f2a0000000200 */
[C---:B------:R-:W-:Y:S01]  /*1efe0*/  HMMA.16816.F32.BF16 R8, R180.reuse, R194, R8 ;  /* 0x000000c2b408723c */ /* 0x040fe20000041808 */
[----:B------:R-:W5:Y:S05]  /*1eff0*/  LDSM.16.M88.4 R192, [R219+0xb000] ;  /* 0x00b00000dbc0783b */ /* 0x000f6a0000000200 */
[C---:B-1----:R-:W-:Y:S06]  /*1f000*/  HMMA.16816.F32.BF16 R12, R180.reuse, R196, R12 ;  /* 0x000000c4b40c723c */ /* 0x042fec000004180c */
[C---:B------:R-:W-:Y:S01]  /*1f010*/  HMMA.16816.F32.BF16 R16, R180.reuse, R198, R16 ;  /* 0x000000c6b410723c */ /* 0x040fe20000041810 */
[----:B------:R-:W1:Y:S05]  /*1f020*/  LDSM.16.M88.4 R196, [R219+0xb800] ;  /* 0x00b80000dbc4783b */ /* 0x000e6a0000000200 */
[C---:B------:R-:W-:Y:S06]  /*1f030*/  HMMA.16816.F32.BF16 R20, R180.reuse, R172, R20 ;  /* 0x000000acb414723c */ /* 0x040fec0000041814 */
[C---:B------:R-:W-:Y:S01]  /*1f040*/  HMMA.16816.F32.BF16 R24, R180.reuse, R174, R24 ;  /* 0x000000aeb418723c */ /* 0x040fe20000041818 */
[----:B------:R-:W-:Y:S05]  /*1f050*/  LDSM.16.M88.4 R172, [R212+0x2000] ;  /* 0x00200000d4ac783b */ /* 0x000fea0000000200 */
[C---:B---3--:R-:W-:Y:S06]  /*1f060*/  HMMA.16816.F32.BF16 R28, R180.reuse, R168, R28 ;  /* 0x000000a8b41c723c */ /* 0x048fec000004181c */
[----:B------:R-:W-:Y:S01]  /*1f070*/  HMMA.16816.F32.BF16 R32, R180, R170, R32 ;  /* 0x000000aab420723c */ /* 0x000fe20000041820 */
[----:B------:R-:W3:Y:S05]  /*1f080*/  LDSM.16.M88.4 R168, [R221+0x2000] ;  /* 0x00200000dda8783b */ /* 0x000eea0000000200 */
[C---:B------:R-:W-:Y:S01]  /*1f090*/  HMMA.16816.F32.BF16 R4, R176.reuse, R184, R4 ;  /* 0x000000b8b004723c */ /* 0x040fe20000041804 */
[----:B------:R-:W2:Y:S05]  /*1f0a0*/  LDSM.16.M88.4 R180, [R212+0x2800] ;  /* 0x00280000d4b4783b */ /* 0x000eaa0000000200 */
[C---:B------:R-:W-:Y:S01]  /*1f0b0*/  HMMA.16816.F32.BF16 R8, R176.reuse, R186, R8 ;  /* 0x000000bab008723c */ /* 0x040fe20000041808 */
[----:B------:R-:W2:Y:S05]  /*1f0c0*/  LDSM.16.M88.4 R184, [R212+0x3000] ;  /* 0x00300000d4b8783b */ /* 0x000eaa0000000200 */
        /* <DEDUP_REMOVED lines=8> */
[----:B------:R-:W1:Y:S05]  /*1f150*/  LDSM.16.M88.4 R176, [R226+0x4000] ;  /* 0x00400000e2b0783b */ /* 0x000e6a0000000200 */
[C---:B---3--:R-:W-:Y:S01]  /*1f160*/  HMMA.16816.F32.BF16 R4, R168.reuse, R172, R4 ;  /* 0x000000aca804723c */ /* 0x048fe20000041804 */
[----:B------:R-:W3:Y:S05]  /*1f170*/  LDSM.16.M88.4 R196, [R225+0xc800] ;  /* 0x00c80000e1c4783b */ /* 0x000eea0000000200 */
[C---:B------:R-:W-:Y:S01]  /*1f180*/  HMMA.16816.F32.BF16 R8, R168.reuse, R174, R8 ;  /* 0x000000aea808723c */ /* 0x040fe20000041808 */
[----:B------:R-:W5:Y:S05]  /*1f190*/  LDSM.16.M88.4 R172, [R225+0xd000] ;  /* 0x00d00000e1ac783b */ /* 0x000f6a0000000200 */
[C---:B--2---:R-:W-:Y:S06]  /*1f1a0*/  HMMA.16816.F32.BF16 R12, R168.reuse, R180, R12 ;  /* 0x000000b4a80c723c */ /* 0x044fec000004180c */
[C---:B------:R-:W-:Y:S01]  /*1f1b0*/  HMMA.16816.F32.BF16 R16, R168.reuse, R182, R16 ;  /* 0x000000b6a810723c */ /* 0x040fe20000041810 */
[----:B------:R-:W-:Y:S05]  /*1f1c0*/  LDSM.16.M88.4 R180, [R224+0x4000] ;  /* 0x00400000e0b4783b */ /* 0x000fea0000000200 */
[C---:B------:R-:W-:Y:S06]  /*1f1d0*/  HMMA.16816.F32.BF16 R20, R168.reuse, R184, R20 ;  /* 0x000000b8a814723c */ /* 0x040fec0000041814 */
[C---:B------:R-:W-:Y:S01]  /*1f1e0*/  HMMA.16816.F32.BF16 R24, R168.reuse, R186, R24 ;  /* 0x000000baa818723c */ /* 0x040fe20000041818 */
[----:B------:R-:W-:Y:S05]  /*1f1f0*/  LDSM.16.M88.4 R184, [R207] ;  /* 0x00000000cfb8783b */ /* 0x000fea0000000200 */
[C---:B----4-:R-:W-:Y:S06]  /*1f200*/  HMMA.16816.F32.BF16 R28, R168.reuse, R188, R28 ;  /* 0x000000bca81c723c */ /* 0x050fec000004181c */
[----:B------:R-:W-:Y:S01]  /*1f210*/  HMMA.16816.F32.BF16 R32, R168, R190, R32 ;  /* 0x000000bea820723c */ /* 0x000fe20000041820 */
[----:B------:R-:W2:Y:S05]  /*1f220*/  LDSM.16.M88.4 R168, [R225+0xd800] ;  /* 0x00d80000e1a8783b */ /* 0x000eaa0000000200 */
[C---:B-1----:R-:W-:Y:S01]  /*1f230*/  HMMA.16816.F32.BF16 R4, R176.reuse, R192, R4 ;  /* 0x000000c0b004723c */ /* 0x042fe20000041804 */
[----:B------:R-:W1:Y:S05]  /*1f240*/  LDSM.16.M88.4 R188, [R206] ;  /* 0x00000000cebc783b */ /* 0x000e6a0000000200 */
[C---:B------:R-:W-:Y:S01]  /*1f250*/  HMMA.16816.F32.BF16 R8, R176.reuse, R194, R8 ;  /* 0x000000c2b008723c */ /* 0x040fe20000041808 */
[----:B------:R-:W4:Y:S05]  /*1f260*/  LDSM.16.M88.4 R192, [R205] ;  /* 0x00000000cdc0783b */ /* 0x000f2a0000000200 */
[C---:B---3--:R-:W-:Y:S06]  /*1f270*/  HMMA.16816.F32.BF16 R12, R176.reuse, R196, R12 ;  /* 0x000000c4b00c723c */ /* 0x048fec000004180c */
[C---:B------:R-:W-:Y:S01]  /*1f280*/  HMMA.16816.F32.BF16 R16, R176.reuse, R198, R16 ;  /* 0x000000c6b010723c */ /* 0x040fe20000041810 */
[----:B------:R-:W3:Y:S05]  /*1f290*/  LDSM.16.M88.4 R196, [R204] ;  /* 0x00000000ccc4783b */ /* 0x000eea0000000200 */
[C---:B-----5:R-:W-:Y:S06]  /*1f2a0*/  HMMA.16816.F32.BF16 R20, R176.reuse, R172, R20 ;  /* 0x000000acb014723c */ /* 0x060fec0000041814 */
[C---:B------:R-:W-:Y:S01]  /*1f2b0*/  HMMA.16816.F32.BF16 R24, R176.reuse, R174, R24 ;  /* 0x000000aeb018723c */ /* 0x040fe20000041818 */
[----:B------:R-:W-:Y:S05]  /*1f2c0*/  LDSM.16.M88.4 R172, [R219+0xc000] ;  /* 0x00c00000dbac783b */ /* 0x000fea0000000200 */
[C---:B--2---:R-:W-:Y:S06]  /*1f2d0*/  HMMA.16816.F32.BF16 R28, R176.reuse, R168, R28 ;  /* 0x000000a8b01c723c */ /* 0x044fec000004181c */
[----:B------:R-:W-:Y:S01]  /*1f2e0*/  HMMA.16816.F32.BF16 R32, R176, R170, R32 ;  /* 0x000000aab020723c */ /* 0x000fe20000041820 */
[----:B------:R-:W2:Y:S05]  /*1f2f0*/  LDSM.16.M88.4 R168, [R222+0x4000] ;  /* 0x00400000dea8783b */ /* 0x000eaa0000000200 */
[C---:B------:R-:W-:Y:S01]  /*1f300*/  HMMA.16816.F32.BF16 R4, R180.reuse, R184, R4 ;  /* 0x000000b8b404723c */ /* 0x040fe20000041804 */
[----:B------:R-:W5:Y:S05]  /*1f310*/  LDSM.16.M88.4 R176, [R219+0xc800] ;  /* 0x00c80000dbb0783b */ /* 0x000f6a0000000200 */
[C---:B------:R-:W-:Y:S01]  /*1f320*/  HMMA.16816.F32.BF16 R8, R180.reuse, R186, R8 ;  /* 0x000000bab408723c */ /* 0x040fe20000041808 */
[----:B------:R-:W5:Y:S05]  /*1f330*/  LDSM.16.M88.4 R184, [R219+0xd000] ;  /* 0x00d00000dbb8783b */ /* 0x000f6a0000000200 */
[C---:B-1----:R-:W-:Y:S06]  /*1f340*/  HMMA.16816.F32.BF16 R12, R180.reuse, R188, R12 ;  /* 0x000000bcb40c723c */ /* 0x042fec000004180c */
[C---:B------:R-:W-:Y:S01]  /*1f350*/  HMMA.16816.F32.BF16 R16, R180.reuse, R190, R16 ;  /* 0x000000beb410723c */ /* 0x040fe20000041810 */
[----:B------:R-:W1:Y:S05]  /*1f360*/  LDSM.16.M88.4 R188, [R219+0xd800] ;  /* 0x00d80000dbbc783b */ /* 0x000e6a0000000200 */
[C---:B----4-:R-:W-:Y:S06]  /*1f370*/  HMMA.16816.F32.BF16 R20, R180.reuse, R192, R20 ;  /* 0x000000c0b414723c */ /* 0x050fec0000041814 */
[C---:B------:R-:W-:Y:S01]  /*1f380*/  HMMA.16816.F32.BF16 R24, R180.reuse, R194, R24 ;  /* 0x000000c2b418723c */ /* 0x040fe20000041818 */
[----:B------:R-:W-:Y:S05]  /*1f390*/  LDSM.16.M88.4 R192, [R212+0x4000] ;  /* 0x00400000d4c0783b */ /* 0x000fea0000000200 */
[C---:B---3--:R-:W-:Y:S06]  /*1f3a0*/  HMMA.16816.F32.BF16 R28, R180.reuse, R196, R28 ;  /* 0x000000c4b41c723c */ /* 0x048fec000004181c */
[----:B------:R-:W-:Y:S01]  /*1f3b0*/  HMMA.16816.F32.BF16 R32, R180, R198, R32 ;  /* 0x000000c6b420723c */ /* 0x000fe20000041820 */
[----:B------:R-:W3:Y:S05]  /*1f3c0*/  LDSM.16.M88.4 R180, [R221+0x4000] ;  /* 0x00400000ddb4783b */ /* 0x000eea0000000200 */
[C---:B--2---:R-:W-:Y:S01]  /*1f3d0*/  HMMA.16816.F32.BF16 R4, R168.reuse, R172, R4 ;  /* 0x000000aca804723c */ /* 0x044fe20000041804 */
[----:B------:R-:W2:Y:S05]  /*1f3e0*/  LDSM.16.M88.4 R196, [R212+0x4800] ;  /* 0x00480000d4c4783b */ /* 0x000eaa0000000200 */
[C---:B------:R-:W-:Y:S01]  /*1f3f0*/  HMMA.16816.F32.BF16 R8, R168.reuse, R174, R8 ;  /* 0x000000aea808723c */ /* 0x040fe20000041808 */
[----:B------:R-:W4:Y:S05]  /*1f400*/  LDSM.16.M88.4 R172, [R212+0x5000] ;  /* 0x00500000d4ac783b */ /* 0x000f2a0000000200 */
        /* <DEDUP_REMOVED lines=15> */
[----:B------:R-:W2:Y:S05]  /*1f500*/  LDSM.16.M88.4 R196, [R225+0xf800] ;  /* 0x00f80000e1c4783b */ /* 0x000eaa0000000200 */
[C---:B----4-:R-:W-:Y:S06]  /*1f510*/  HMMA.16816.F32.BF16 R20, R180.reuse, R172, R20 ;  /* 0x000000acb414723c */ /* 0x050fec0000041814 */
[C---:B------:R-:W-:Y:S01]  /*1f520*/  HMMA.16816.F32.BF16 R24, R180.reuse, R174, R24 ;  /* 0x000000aeb418723c */ /* 0x040fe20000041818 */
[----:B------:R-:W-:Y:S05]  /*1f530*/  LDSM.16.M88.4 R172, [R203] ;  /* 0x00000000cbac783b */ /* 0x000fea0000000200 */
[C---:B-1----:R-:W-:Y:S06]  /*1f540*/  HMMA.16816.F32.BF16 R28, R180.reuse, R168, R28 ;  /* 0x000000a8b41c723c */ /* 0x042fec000004181c */
[----:B------:R-:W-:Y:S01]  /*1f550*/  HMMA.16816.F32.BF16 R32, R180, R170, R32 ;  /* 0x000000aab420723c */ /* 0x000fe20000041820 */
[----:B------:R-:W1:Y:S05]  /*1f560*/  LDSM.16.M88.4 R168, [R224+0x6000] ;  /* 0x00600000e0a8783b */ /* 0x000e6a0000000200 */
[C---:B------:R-:W-:Y:S01]  /*1f570*/  HMMA.16816.F32.BF16 R4, R176.reuse, R184, R4 ;  /* 0x000000b8b004723c */ /* 0x040fe20000041804 */
[----:B------:R-:W4:Y:S05]  /*1f580*/  LDSM.16.M88.4 R180, [R202] ;  /* 0x00000000cab4783b */ /* 0x000f2a0000000200 */
        /* <DEDUP_REMOVED lines=185> */
.L_x_8280:
[----:B------:R-:W-:Y:S02]  /*20120*/  R2UR UR4, R166 ;  /* 0x00000000a60472ca */ /* 0x000fe400000e0000 */
[----:B------:R-:W-:Y:S11]  /*20130*/  R2UR UR5, R167 ;  /* 0x00000000a70572ca */ /* 0x000ff600000e0000 */
[----:B------:R-:W-:Y:S02]  /*20140*/  @!UPT UIADD3 URZ, URZ, URZ, URZ ;  /* 0x0000003f3f3ff290 */ /* 0x000fe4000fffe03f */
[----:B------:R-:W2:Y:S02]  /*20150*/  LD.E R22, desc[UR4][R164.64+0x38] ;  /* 0x00003804a4167980 */ /* 0x000ea4000c101900 */
[----:B--2---:R-:W-:Y:S05]  /*20160*/  IMAD.U32 R22, R22, -0x40, RZ ;  /* 0xffffffc016167824 */ /* 0x004fea00078e00ff */
[----:B------:R-:W-:Y:S02]  /*20170*/  SHF.R.S32.HI R9, RZ, 0x1f, R22 ;  /* 0x0000001fff097819 */ /* 0x000fe40000011416 */
.L_x_8281:
[----:B------:R-:W-:Y:S05]  /*20180*/  BSYNC B0 ;  /* 0x0000000000007941 */ /* 0x000fea0003800000 */
.L_x_8279:
        /* <DEDUP_REMOVED lines=52> */
.L_x_8278:
[----:B------:R-:W-:Y:S05]  /*204d0*/  BSYNC B1 ;  /* 0x0000000000017941 */ /* 0x000fea0003800000 */
.L_x_8277:
        /* <DEDUP_REMOVED lines=9> */
[C---:B------:R-:W-:Y:S02]  /*20570*/  IADD3 R9, R23.reuse, 0x1, RZ ;  /* 0x0000000117097810 */ /* 0x040fe40007ffe0ff */
[----:B------:R-:W-:Y:S02]  /*20580*/  IADD3 R7, R23, 0x8, RZ ;  /* 0x0000000817077810 */ /* 0x000fe40007ffe0ff */
[----:B------:R-:W-:Y:S02]  /*20590*/  ISETP.GE.AND P2, PT, R9, R244, PT ;  /* 0x000000f40900720c */ /* 0x000fe40003f46270 */
[-C--:B------:R-:W-:Y:S02]  /*205a0*/  ISETP.GE.AND P0, PT, R23, R242.reuse, PT ;  /* 0x000000f21700720c */ /* 0x080fe40003f06270 */
[----:B------:R-:W-:Y:S02]  /*205b0*/  ISETP.GE.AND P3, PT, R9, R242, PT ;  /* 0x000000f20900720c */ /* 0x000fe40003f66270 */
[C---:B------:R-:W-:Y:S02]  /*205c0*/  ISETP.GE.AND P6, PT, R7.reuse, R244, PT ;  /* 0x000000f40700720c */ /* 0x040fe40003fc6270 */
[----:B------:R-:W-:Y:S02]  /*205d0*/  ISETP.GE.AND P4, PT, R7, R242, PT ;  /* 0x000000f20700720c */ /* 0x000fe40003f86270 */
[----:B------:R-:W-:Y:S02]  /*205e0*/  ISETP.GE.AND P5, PT, R23, R244, PT ;  /* 0x000000f41700720c */ /* 0x000fe40003fa6270 */
[CC--:B------:R-:W-:Y:S02]  /*205f0*/  ISETP.GE.OR P2, PT, R9.reuse, R243.reuse, !P2 ;  /* 0x000000f30900720c */ /* 0x0c0fe40005746670 */
[-C--:B------:R-:W-:Y:S02]  /*20600*/  ISETP.GE.OR P3, PT, R9, R240.reuse, !P3 ;  /* 0x000000f00900720c */ /* 0x080fe40005f66670 */
[CC--:B------:R-:W-:Y:S02]  /*20610*/  ISETP.GE.OR P0, PT, R23.reuse, R240.reuse, !P0 ;  /* 0x000000f01700720c */ /* 0x0c0fe40004706670 */
[C---:B------:R-:W-:Y:S02]  /*20620*/  IADD3 R11, R23.reuse, 0x9, RZ ;  /* 0x00000009170b7810 */ /* 0x040fe40007ffe0ff */
[----:B------:R-:W-:Y:S02]  /*20630*/  IADD3 R9, R23, 0x10, RZ ;  /* 0x0000001017097810 */ /* 0x000fe40007ffe0ff */
[CC--:B------:R-:W-:Y:S02]  /*20640*/  ISETP.GE.OR P6, PT, R7.reuse, R243.reuse, !P6 ;  /* 0x000000f30700720c */ /* 0x0c0fe400077c6670 */
[----:B------:R-:W-:Y:S02]  /*20650*/  ISETP.GE.OR P4, PT, R7, R240, !P4 ;  /* 0x000000f00700720c */ /* 0x000fe40006786670 */
[-C--:B------:R-:W-:Y:S02]  /*20660*/  ISETP.GE.OR P5, PT, R23, R243.reuse, !P5 ;  /* 0x000000f31700720c */ /* 0x080fe40006fa6670 */
[----:B-1----:R-:W-:Y:S02]  /*20670*/  FSEL R19, R177, -INF , !P2 ;  /* 0xff800000b1137808 */ /* 0x002fe40005000000 */
[----:B------:R-:W-:Y:S02]  /*20680*/  FSEL R7, R178, -INF , !P0 ;  /* 0xff800000b2077808 */ /* 0x000fe40004000000 */
[-C--:B------:R-:W-:Y:S02]  /*20690*/  ISETP.GE.AND P1, PT, R11, R244.reuse, PT ;  /* 0x000000f40b00720c */ /* 0x080fe40003f26270 */
[C---:B------:R-:W-:Y:S02]  /*206a0*/  ISETP.GE.AND P0, PT, R9.reuse, R244, PT ;  /* 0x000000f40900720c */ /* 0x040fe40003f06270 */
[-C--:B------:R-:W-:Y:S02]  /*206b0*/  ISETP.GE.AND P2, PT, R9, R242.reuse, PT ;  /* 0x000000f20900720c */ /* 0x080fe40003f46270 */
[----:B------:R-:W-:Y:S02]  /*206c0*/  FSEL R21, R176, -INF , !P5 ;  /* 0xff800000b0157808 */ /* 0x000fe40006800000 */
[C---:B------:R-:W-:Y:S02]  /*206d0*/  ISETP.GE.AND P5, PT, R11.reuse, R242, PT ;  /* 0x000000f20b00720c */ /* 0x040fe40003fa6270 */
[-C--:B------:R-:W-:Y:S02]  /*206e0*/  ISETP.GE.OR P1, PT, R11, R243.reuse, !P1 ;  /* 0x000000f30b00720c */ /* 0x080fe40004f26670 */
[CC--:B------:R-:W-:Y:S02]  /*206f0*/  ISETP.GE.OR P2, PT, R9.reuse, R240.reuse, !P2 ;  /* 0x000000f00900720c */ /* 0x0c0fe40005746670 */
[-C--:B------:R-:W-:Y:S02]  /*20700*/  ISETP.GE.OR P0, PT, R9, R243.reuse, !P0 ;  /* 0x000000f30900720c */ /* 0x080fe40004706670 */
[C---:B------:R-:W-:Y:S02]  /*20710*/  IADD3 R13, R23.reuse, 0x11, RZ ;  /* 0x00000011170d7810 */ /* 0x040fe40007ffe0ff */
[----:B------:R-:W-:Y:S02]  /*20720*/  IADD3 R9, R23, 0x18, RZ ;  /* 0x0000001817097810 */ /* 0x000fe40007ffe0ff */
[----:B------:R-:W-:Y:S02]  /*20730*/  ISETP.GE.OR P5, PT, R11, R240, !P5 ;  /* 0x000000f00b00720c */ /* 0x000fe40006fa6670 */
[----:B------:R-:W-:Y:S02]  /*20740*/  FSEL R17, R179, -INF , !P6 ;  /* 0xff800000b3117808 */ /* 0x000fe40007000000 */
[----:B------:R-:W-:Y:S02]  /*20750*/  FSEL R11, R180, -INF , !P1 ;  /* 0xff800000b40b7808 */ /* 0x000fe40004800000 */
[----:B------:R-:W-:Y:S02]  /*20760*/  FSEL R186, R186, -INF , !P0 ;  /* 0xff800000baba7808 */ /* 0x000fe40004000000 */
[-C--:B------:R-:W-:Y:S02]  /*20770*/  ISETP.GE.AND P0, PT, R9, R244.reuse, PT ;  /* 0x000000f40900720c */ /* 0x080fe40003f06270 */
[C---:B------:R-:W-:Y:S02]  /*20780*/  ISETP.GE.AND P6, PT, R13.reuse, R244, PT ;  /* 0x000000f40d00720c */ /* 0x040fe40003fc6270 */
[----:B------:R-:W-:Y:S02]  /*20790*/  ISETP.GE.AND P1, PT, R13, R242, PT ;  /* 0x000000f20d00720c */ /* 0x000fe40003f26270 */
[-C--:B------:R-:W-:Y:S02]  /*207a0*/  ISETP.GE.OR P0, PT, R9, R243.reuse, !P0 ;  /* 0x000000f30900720c */ /* 0x080fe40004706670 */
[C---:B------:R-:W-:Y:S02]  /*207b0*/  ISETP.GE.OR P1, PT, R13.reuse, R240, !P1 ;  /* 0x000000f00d00720c */ /* 0x040fe40004f26670 */
[-C--:B------:R-:W-:Y:S02]  /*207c0*/  ISETP.GE.OR P6, PT, R13, R243.reuse, !P6 ;  /* 0x000000f30d00720c */ /* 0x080fe400077c6670 */
[----:B------:R-:W-:Y:S02]  /*207d0*/  IADD3 R13, R23, 0x19, RZ ;  /* 0x00000019170d7810 */ /* 0x000fe40007ffe0ff */
[----:B------:R-:W-:Y:S02]  /*207e0*/  FSEL R15, R172, -INF , !P3 ;  /* 0xff800000ac0f7808 */ /* 0x000fe40005800000 */
[----:B------:R-:W-:Y:S02]  /*207f0*/  FSEL R188, R188, -INF , !P0 ;  /* 0xff800000bcbc7808 */ /* 0x000fe40004000000 */
[C---:B------:R-:W-:Y:S02]  /*20800*/  ISETP.GE.AND P3, PT, R13.reuse, R244, PT ;  /* 0x000000f40d00720c */ /* 0x040fe40003f66270 */
[----:B------:R-:W-:Y:S02]  /*20810*/  ISETP.GE.AND P0, PT, R13, R242, PT ;  /* 0x000000f20d00720c */ /* 0x000fe40003f06270 */
[----:B------:R-:W-:Y:S02]  /*20820*/  IADD3 R27, R23, 0x20, RZ ;  /* 0x00000020171b7810 */ /* 0x000fe40007ffe0ff */
[C---:B------:R-:W-:Y:S02]  /*20830*/  ISETP.GE.OR P0, PT, R13.reuse, R240, !P0 ;  /* 0x000000f00d00720c */ /* 0x040fe40004706670 */
[-C--:B------:R-:W-:Y:S02]  /*20840*/  ISETP.GE.OR P3, PT, R13, R243.reuse, !P3 ;  /* 0x000000f30d00720c */ /* 0x080fe40005f66670 */
[----:B------:R-:W-:Y:S02]  /*20850*/  FSEL R13, R173, -INF , !P4 ;  /* 0xff800000ad0d7808 */ /* 0x000fe40006000000 */
[----:B------:R-:W-:Y:S02]  /*20860*/  ISETP.GE.AND P4, PT, R27, R244, PT ;  /* 0x000000f41b00720c */ /* 0x000fe40003f86270 */
[----:B------:R-:W-:Y:S02]  /*20870*/  FSEL R195, R195, -INF , !P6 ;  /* 0xff800000c3c37808 */ /* 0x000fe40007000000 */
[-C--:B------:R-:W-:Y:S02]  /*20880*/  ISETP.GE.OR P4, PT, R27, R243.reuse, !P4 ;  /* 0x000000f31b00720c */ /* 0x080fe40006786670 */
[----:B------:R-:W-:Y:S02]  /*20890*/  ISETP.GE.AND P6, PT, R9, R242, PT ;  /* 0x000000f20900720c */ /* 0x000fe40003fc6270 */
[----:B------:R-:W-:Y:S02]  /*208a0*/  FSEL R20, R6, -INF , !P4 ;  /* 0xff80000006147808 */ /* 0x000fe40006000000 */
[----:B------:R-:W-:Y:S02]  /*208b0*/  FMNMX.FTZ R6, R21, R0, !PT ;  /* 0x0000000015067209 */ /* 0x000fe40007810000 */
[----:B------:R-:W-:Y:S02]  /*208c0*/  IADD3 R29, R23, 0x28, RZ ;  /* 0x00000028171d7810 */ /* 0x000fe40007ffe0ff */
[----:B------:R-:W-:Y:S02]  /*208d0*/  FMNMX.FTZ R6, R19, R6, !PT ;  /* 0x0000000613067209 */ /* 0x000fe40007810000 */
[----:B------:R-:W-:Y:S02]  /*208e0*/  ISETP.GE.OR P6, PT, R9, R240, !P6 ;  /* 0x000000f00900720c */ /* 0x000fe400077c6670 */
[----:B------:R-:W-:Y:S02]  /*208f0*/  FSEL R9, R174, -INF , !P5 ;  /* 0xff800000ae097808 */ /* 0x000fe40006800000 */
[----:B------:R-:W-:Y:S02]  /*20900*/  FSEL R197, R197, -INF , !P2 ;  /* 0xff800000c5c57808 */ /* 0x000fe40005000000 */
[----:B------:R-:W-:Y:S02]  /*20910*/  ISETP.GE.AND P5, PT, R27, R242, PT ;  /* 0x000000f21b00720c */ /* 0x000fe40003fa6270 */
[----:B------:R-:W-:Y:S02]  /*20920*/  ISETP.GE.AND P2, PT, R29, R244, PT ;  /* 0x000000f41d00720c */ /* 0x000fe40003f46270 */
[----:B------:R-:W-:Y:S02]  /*20930*/  FMNMX.FTZ R6, R17, R6, !PT ;  /* 0x0000000611067209 */ /* 0x000fe40007810000 */
[----:B------:R-:W-:Y:S02]  /*20940*/  ISETP.GE.OR P5, PT, R27, R240, !P5 ;  /* 0x000000f01b00720c */ /* 0x000fe40006fa6670 */
[----:B------:R-:W-:Y:S02]  /*20950*/  ISETP.GE.OR P2, PT, R29, R243, !P2 ;  /* 0x000000f31d00720c */ /* 0x000fe40005746670 */
[----:B------:R-:W-:Y:S02]  /*20960*/  FMNMX.FTZ R27, R11, R6, !PT ;  /* 0x000000060b1b7209 */ /* 0x000fe40007810000 */
[----:B------:R-:W-:Y:S02]  /*20970*/  FSEL R167, R8, -INF , !P2 ;  /* 0xff80000008a77808 */ /* 0x000fe40005000000 */
[----:B------:R-:W-:Y:S02]  /*20980*/  FMNMX.FTZ R8, R186, R27, !PT ;  /* 0x0000001bba087209 */ /* 0x000fe40007810000 */
[----:B------:R-:W-:Y:S02]  /*20990*/  FMNMX.FTZ R6, R7, R2, !PT ;  /* 0x0000000207067209 */ /* 0x000fe40007810000 */
[----:B------:R-:W-:Y:S02]  /*209a0*/  IADD3 R25, R23, 0x21, RZ ;  /* 0x0000002117197810 */ /* 0x000fe40007ffe0ff */
[----:B------:R-:W-:Y:S02]  /*209b0*/  FMNMX.FTZ R27, R195, R8, !PT ;  /* 0x00000008c31b7209 */ /* 0x000fe40007810000 */
[----:B------:R-:W-:Y:S02]  /*209c0*/  FSEL R190, R190, -INF , !P3 ;  /* 0xff800000bebe7808 */ /* 0x000fe40005800000 */
[----:B------:R-:W-:Y:S02]  /*209d0*/  FMNMX.FTZ R6, R15, R6, !PT ;  /* 0x000000060f067209 */ /* 0x000fe40007810000 */
[C---:B------:R-:W-:Y:S02]  /*209e0*/  ISETP.GE.AND P3, PT, R25.reuse, R244, PT ;  /* 0x000000f41900720c */ /* 0x040fe40003f66270 */
[----:B------:R-:W-:Y:S02]  /*209f0*/  ISETP.GE.AND P4, PT, R25, R242, PT ;  /* 0x000000f21900720c */ /* 0x000fe40003f86270 */
[----:B------:R-:W-:Y:S02]  /*20a00*/  FMNMX.FTZ R27, R188, R27, !PT ;  /* 0x0000001bbc1b7209 */ /* 0x000fe40007810000 */
[----:B------:R-:W-:Y:S02]  /*20a10*/  FMNMX.FTZ R6, R13, R6, !PT ;  /* 0x000000060d067209 */ /* 0x000fe40007810000 */
[C---:B------:R-:W-:Y:S02]  /*20a20*/  ISETP.GE.OR P3, PT, R25.reuse, R243, !P3 ;  /* 0x000000f31900720c */ /* 0x040fe40005f66670 */
[----:B------:R-:W-:Y:S02]  /*20a30*/  ISETP.GE.OR P4, PT, R25, R240, !P4 ;  /* 0x000000f01900720c */ /* 0x000fe40006786670 */
[----:B------:R-:W-:Y:S02]  /*20a40*/  IADD3 R25, R23, 0x29, RZ ;  /* 0x0000002917197810 */ /* 0x000fe40007ffe0ff */
[----:B------:R-:W-:Y:S02]  /*20a50*/  FMNMX.FTZ R27, R190, R27, !PT ;  /* 0x0000001bbe1b7209 */ /* 0x000fe40007810000 */
[----:B------:R-:W-:Y:S02]  /*20a60*/  FMNMX.FTZ R6, R9, R6, !PT ;  /* 0x0000000609067209 */ /* 0x000fe40007810000 */
[----:B------:R-:W-:Y:S02]  /*20a70*/  FSEL R199, R199, -INF , !P1 ;  /* 0xff800000c7c77808 */ /* 0x000fe40004800000 */
[----:B------:R-:W-:Y:S02]  /*20a80*/  ISETP.GE.AND P1, PT, R25, R244, PT ;  /* 0x000000f41900720c */ /* 0x000fe40003f26270 */
[----:B------:R-:W-:Y:S02]  /*20a90*/  FSEL R22, R5, -INF , !P3 ;  /* 0xff80000005167808 */ /* 0x000fe40005800000 */
[----:B------:R-:W-:Y:S02]  /*20aa0*/  FMNMX.FTZ R27, R20, R27, !PT ;  /* 0x0000001b141b7209 */ /* 0x000fe40007810000 */
[----:B------:R-:W-:Y:S02]  /*20ab0*/  FMNMX.FTZ R8, R197, R6, !PT ;  /* 0x00000006c5087209 */ /* 0x000fe40007810000 */
[C---:B------:R-:W-:Y:S02]  /*20ac0*/  ISETP.GE.OR P1, PT, R25.reuse, R243, !P1 ;  /* 0x000000f31900720c */ /* 0x040fe40004f26670 */
[----:B------:R-:W-:Y:S02]  /*20ad0*/  ISETP.GE.AND P2, PT, R25, R242, PT ;  /* 0x000000f21900720c */ /* 0x000fe40003f46270 */
[----:B------:R-:W-:Y:S02]  /*20ae0*/  FMNMX.FTZ R6, R22, R27, !PT ;  /* 0x0000001b16067209 */ /* 0x000fe40007810000 */
[----:B------:R-:W-:Y:S02]  /*20af0*/  IADD3 R5, R23, 0x30, RZ ;  /* 0x0000003017057810 */ /* 0x000fe40007ffe0ff */
[----:B------:R-:W-:Y:S02]  /*20b00*/  FMNMX.FTZ R27, R199, R8, !PT ;  /* 0x00000008c71b7209 */ /* 0x000fe40007810000 */
[----:B------:R-:W-:Y:S02]  /*20b10*/  FSEL R192, R192, -INF , !P6 ;  /* 0xff800000c0c07808 */ /* 0x000fe40007000000 */
[----:B------:R-:W-:Y:S02]  /*20b20*/  FSEL R252, R252, -INF , !P1 ;  /* 0xff800000fcfc7808 */ /* 0x000fe40004800000 */
[----:B------:R-:W-:Y:S02]  /*20b30*/  ISETP.GE.OR P2, PT, R25, R240, !P2 ;  /* 0x000000f01900720c */ /* 0x000fe40005746670 */
[----:B------:R-:W-:Y:S02]  /*20b40*/  ISETP.GE.AND P3, PT, R29, R242, PT ;  /* 0x000000f21d00720c */ /* 0x000fe40003f66270 */
[C---:B------:R-:W-:Y:S02]  /*20b50*/  ISETP.GE.AND P6, PT, R5.reuse, R244, PT ;  /* 0x000000f40500720c */ /* 0x040fe40003fc6270 */
[----:B------:R-:W-:Y:S02]  /*20b60*/  ISETP.GE.AND P1, PT, R5, R242, PT ;  /* 0x000000f20500720c */ /* 0x000fe40003f26270 */
[----:B------:R-:W-:Y:S02]  /*20b70*/  IADD3 R25, R23, 0x31, RZ ;  /* 0x0000003117197810 */ /* 0x000fe40007ffe0ff */
[----:B------:R-:W-:Y:S02]  /*20b80*/  FSEL R194, R194, -INF , !P0 ;  /* 0xff800000c2c27808 */ /* 0x000fe40004000000 */
[----:B------:R-:W-:Y:S02]  /*20b90*/  FMNMX.FTZ R27, R192, R27, !PT ;  /* 0x0000001bc01b7209 */ /* 0x000fe40007810000 */
[-C--:B------:R-:W-:Y:S02]  /*20ba0*/  ISETP.GE.OR P3, PT, R29, R240.reuse, !P3 ;  /* 0x000000f01d00720c */ /* 0x080fe40005f66670 */
[C---:B------:R-:W-:Y:S02]  /*20bb0*/  ISETP.GE.OR P1, PT, R5.reuse, R240, !P1 ;  /* 0x000000f00500720c */ /* 0x040fe40004f26670 */
[----:B------:R-:W-:Y:S02]  /*20bc0*/  ISETP.GE.OR P6, PT, R5, R243, !P6 ;  /* 0x000000f30500720c */ /* 0x000fe400077c6670 */
[----:B------:R-:W-:Y:S02]  /*20bd0*/  ISETP.GE.AND P0, PT, R25, R244, PT ;  /* 0x000000f41900720c */ /* 0x000fe40003f06270 */
[----:B------:R-:W-:Y:S02]  /*20be0*/  FMNMX.FTZ R29, R167, R6, !PT ;  /* 0x00000006a71d7209 */ /* 0x000fe40007810000 */
[----:B------:R-:W-:Y:S02]  /*20bf0*/  IADD3 R5, R23, 0x38, RZ ;  /* 0x0000003817057810 */ /* 0x000fe40007ffe0ff */
[----:B------:R-:W-:Y:S02]  /*20c00*/  FSEL R250, R250, -INF , !P5 ;  /* 0xff800000fafa7808 */ /* 0x000fe40006800000 */
[----:B------:R-:W-:Y:S02]  /*20c10*/  FMNMX.FTZ R27, R194, R27, !PT ;  /* 0x0000001bc21b7209 */ /* 0x000fe40007810000 */
[----:B------:R-:W-:Y:S02]  /*20c20*/  FSEL R193, R193, -INF , !P6 ;  /* 0xff800000c1c17808 */ /* 0x000fe40007000000 */
[----:B------:R-:W-:Y:S02]  /*20c30*/  ISETP.GE.OR P0, PT, R25, R243, !P0 ;  /* 0x000000f31900720c */ /* 0x000fe40004706670 */
[----:B------:R-:W-:Y:S02]  /*20c40*/  IADD3 R23, R23, 0x39, RZ ;  /* 0x0000003917177810 */ /* 0x000fe40007ffe0ff */
[-C--:B------:R-:W-:Y:S02]  /*20c50*/  ISETP.GE.AND P6, PT, R5, R244.reuse, PT ;  /* 0x000000f40500720c */ /* 0x080fe40003fc6270 */
[----:B------:R-:W-:Y:S02]  /*20c60*/  FMNMX.FTZ R6, R252, R29, !PT ;  /* 0x0000001dfc067209 */ /* 0x000fe40007810000 */
[----:B------:R-:W-:Y:S02]  /*20c70*/  FSEL R198, R198, -INF , !P4 ;  /* 0xff800000c6c67808 */ /* 0x000fe40006000000 */
[----:B------:R-:W-:Y:S02]  /*20c80*/  FMNMX.FTZ R27, R250, R27, !PT ;  /* 0x0000001bfa1b7209 */ /* 0x000fe40007810000 */
[----:B------:R-:W-:Y:S02]  /*20c90*/  ISETP.GE.AND P5, PT, R23, R244, PT ;  /* 0x000000f41700720c */ /* 0x000fe40003fa6270 */
[----:B------:R-:W-:Y:S02]  /*20ca0*/  FSEL R191, R191, -INF , !P0 ;  /* 0xff800000bfbf7808 */ /* 0x000fe40004000000 */
[----:B------:R-:W-:Y:S02]  /*20cb0*/  ISETP.GE.OR P6, PT, R5, R243, !P6 ;  /* 0x000000f30500720c */ /* 0x000fe400077c6670 */
[----:B------:R-:W-:Y:S02]  /*20cc0*/  FSEL R196, R196, -INF , !P3 ;  /* 0xff800000c4c47808 */ /* 0x000fe40005800000 */
[----:B------:R-:W-:Y:S02]  /*20cd0*/  FMNMX.FTZ R27, R198, R27, !PT ;  /* 0x0000001bc61b7209 */ /* 0x000fe40007810000 */
[----:B------:R-:W-:Y:S02]  /*20ce0*/  FMNMX.FTZ R6, R193, R6, !PT ;  /* 0x00000006c1067209 */ /* 0x000fe40007810000 */
[----:B------:R-:W-:Y:S02]  /*20cf0*/  ISETP.GE.AND P0, PT, R25, R242, PT ;  /* 0x000000f21900720c */ /* 0x000fe40003f06270 */
[----:B------:R-:W-:Y:S02]  /*20d00*/  FSEL R179, R16, -INF , !P6 ;  /* 0xff80000010b37808 */ /* 0x000fe40007000000 */
[----:B------:R-:W-:Y:S02]  /*20d10*/  FMNMX.FTZ R27, R196, R27, !PT ;  /* 0x0000001bc41b7209 */ /* 0x000fe40007810000 */
[----:B------:R-:W-:Y:S02]  /*20d20*/  ISETP.GE.OR P5, PT, R23, R243, !P5 ;  /* 0x000000f31700720c */ /* 0x000fe40006fa6670 */
[----:B------:R-:W-:Y:S02]  /*20d30*/  FSEL R178, R4, -INF , !P2 ;  /* 0xff80000004b27808 */ /* 0x000fe40005000000 */
[----:B------:R-:W-:Y:S02]  /*20d40*/  FMNMX.FTZ R6, R191, R6, !PT ;  /* 0x00000006bf067209 */ /* 0x000fe40007810000 */
[----:B------:R-:W-:Y:S02]  /*20d50*/  FSEL R174, R14, -INF , !P5 ;  /* 0xff8000000eae7808 */ /* 0x000fe40006800000 */
[----:B------:R-:W-:Y:S02]  /*20d60*/  ISETP.GE.OR P0, PT, R25, R240, !P0 ;  /* 0x000000f01900720c */ /* 0x000fe40004706670 */
[----:B------:R-:W-:Y:S02]  /*20d70*/  FMNMX.FTZ R8, R178, R27, !PT ;  /* 0x0000001bb2087209 */ /* 0x000fe40007810000 */
[----:B------:R-:W-:Y:S01]  /*20d80*/  FMNMX.FTZ R29, R179, R6, !PT ;  /* 0x00000006b31d7209 */ /* 0x000fe20007810000 */
[----:B------:R-:W-:Y:S01]  /*20d90*/  LDSM.16.MT88.4 R24, [R218+0x10000] ;  /* 0x01000000da18783b */ /* 0x000fe20000004200 */
[----:B------:R-:W-:Y:S02]  /*20da0*/  FSEL R177, R10, -INF , !P1 ;  /* 0xff8000000ab17808 */ /* 0x000fe40004800000 */
[-C--:B------:R-:W-:Y:S02]  /*20db0*/  ISETP.GE.AND P3, PT, R5, R242.reuse, PT ;  /* 0x000000f20500720c */ /* 0x080fe40003f66270 */
[----:B------:R-:W-:Y:S02]  /*20dc0*/  ISETP.GE.AND P1, PT, R23, R242, PT ;  /* 0x000000f21700720c */ /* 0x000fe40003f26270 */
[----:B------:R-:W-:Y:S02]  /*20dd0*/  FMNMX.FTZ R4, R174, R29, !PT ;  /* 0x0000001dae047209 */ /* 0x000fe40007810000 */
[----:B------:R-:W-:Y:S02]  /*20de0*/  ISETP.GE.OR P3, PT, R5, R240, !P3 ;  /* 0x000000f00500720c */ /* 0x000fe40005f66670 */
[----:B------:R-:W-:Y:S01]  /*20df0*/  FSEL R175, R175, -INF , !P0 ;  /* 0xff800000afaf7808 */ /* 0x000fe20004000000 */
[----:B------:R-:W1:Y:S01]  /*20e00*/  SHFL.BFLY PT, R5, R4, 0x2, 0x1f ;  /* 0x0c401f0004057f89 */ /* 0x000e6200000e0000 */
[----:B------:R-:W-:Y:S02]  /*20e10*/  FMNMX.FTZ R8, R177, R8, !PT ;  /* 0x00000008b1087209 */ /* 0x000fe40007810000 */
[----:B------:R-:W-:Y:S02]  /*20e20*/  ISETP.GE.OR P1, PT, R23, R240, !P1 ;  /* 0x000000f01700720c */ /* 0x000fe40004f26670 */
[----:B------:R-:W-:Y:S02]  /*20e30*/  FSEL R173, R12, -INF , !P3 ;  /* 0xff8000000cad7808 */ /* 0x000fe40005800000 */
[----:B------:R-:W-:Y:S02]  /*20e40*/  FMNMX.FTZ R8, R175, R8, !PT ;  /* 0x00000008af087209 */ /* 0x000fe40007810000 */
[----:B------:R-:W-:Y:S02]  /*20e50*/  FSEL R166, R3, -INF , !P1 ;  /* 0xff80000003a67808 */ /* 0x000fe40004800000 */
[----:B------:R-:W-:Y:S04]  /*20e60*/  FMNMX.FTZ R3, R173, R8, !PT ;  /* 0x00000008ad037209 */ /* 0x000fe80007810000 */
[----:B------:R-:W-:Y:S05]  /*20e70*/  FMNMX.FTZ R6, R166, R3, !PT ;  /* 0x00000003a6067209 */ /* 0x000fea0007810000 */
[----:B------:R-:W2:Y:S01]  /*20e80*/  SHFL.BFLY PT, R3, R6, 0x2, 0x1f ;  /* 0x0c401f0006037f89 */ /* 0x000ea200000e0000 */
[----:B-1----:R-:W-:Y:S07]  /*20e90*/  FMNMX.FTZ R5, R4, R5, !PT ;  /* 0x0000000504057209 */ /* 0x002fee0007810000 */
[----:B---3--:R-:W1:Y:S01]  /*20ea0*/  SHFL.BFLY PT, R164, R5, 0x1, 0x1f ;  /* 0x0c201f0005a47f89 */ /* 0x008e6200000e0000 */
[----:B--2---:R-:W-:Y:S07]  /*20eb0*/  FMNMX.FTZ R4, R6, R3, !PT ;  /* 0x0000000306047209 */ /* 0x004fee0007810000 */
[----:B------:R-:W2:Y:S01]  /*20ec0*/  SHFL.BFLY PT, R3, R4, 0x1, 0x1f ;  /* 0x0c201f0004037f89 */ /* 0x000ea200000e0000 */
[----:B-1----:R-:W-:Y:S04]  /*20ed0*/  FMNMX.FTZ R164, R5, R164, !PT ;  /* 0x000000a405a47209 */ /* 0x002fe80007810000 */
[C---:B------:R-:W-:Y:S01]  /*20ee0*/  FSETP.NEU.FTZ.AND P1, PT, R164.reuse, -INF , PT ;  /* 0xff800000a400780b */ /* 0x040fe20003f3d000 */
[----:B----4-:R-:W-:Y:S03]  /*20ef0*/  FMUL.FTZ R176, R165, R164 ;  /* 0x000000a4a5b07220 */ /* 0x010fe60000410000 */
        /* <DEDUP_REMOVED lines=29> */
[-CC-:B------:R-:W-:Y:S01]  /*210d0*/  FFMA.FTZ R178, R178, R165.reuse, -R172.reuse ;  /* 0x000000a5b2b27223 */ /* 0x180fe200000108ac */
[-CC-:B------:R-:W-:Y:S01]  /*210e0*/  FFMA.FTZ R175, R175, R165.reuse, -R172.reuse ;  /* 0x000000a5afaf7223 */ /* 0x180fe200000108ac */
[-CC-:B------:R-:W-:Y:S01]  /*210f0*/  FFMA.FTZ R177, R177, R165.reuse, -R172.reuse ;  /* 0x000000a5b1b17223 */ /* 0x180fe200000108ac */
[-CC-:B------:R-:W-:Y:S01]  /*21100*/  FFMA.FTZ R199, R199, R165.reuse, -R172.reuse ;  /* 0x000000a5c7c77223 */ /* 0x180fe200000108ac */
[-CC-:B------:R-:W-:Y:S01]  /*21110*/  FFMA.FTZ R192, R192, R165.reuse, -R172.reuse ;  /* 0x000000a5c0c07223 */ /* 0x180fe200000108ac */
[-CC-:B------:R-:W-:Y:S01]  /*21120*/  FFMA.FTZ R194, R194, R165.reuse, -R172.reuse ;  /* 0x000000a5c2c27223 */ /* 0x180fe200000108ac */
[--C-:B------:R-:W-:Y:S03]  /*21130*/  FFMA.FTZ R250, R250, R165, -R172.reuse ;  /* 0x000000a5fafa7223 */ /* 0x100fe600000108ac */
[----:B------:R-:W4:Y:S01]  /*21140*/  MUFU.EX2 R0, R8 ;  /* 0x0000000800007308 */ /* 0x000f220000000800 */
[----:B--2---:R-:W-:Y:S01]  /*21150*/  F2FP.BF16.F32.PACK_AB R168, R184, R187 ;  /* 0x000000bbb8a8723e */ /* 0x004fe200000010ff */
[-CC-:B------:R-:W-:Y:S01]  /*21160*/  FFMA.FTZ R198, R198, R165.reuse, -R172.reuse ;  /* 0x000000a5c6c67223 */ /* 0x180fe200000108ac */
[-C--:B------:R-:W-:Y:S01]  /*21170*/  FFMA.FTZ R196, R196, R165.reuse, -R172 ;  /* 0x000000a5c4c47223 */ /* 0x080fe200000108ac */
[--C-:B------:R-:W-:Y:S01]  /*21180*/  FFMA.FTZ R191, R191, R165, -R176.reuse ;  /* 0x000000a5bfbf7223 */ /* 0x100fe200000108b0 */
[----:B------:R-:W-:Y:S05]  /*21190*/  ISETP.GT.AND P0, PT, R234, R227, PT ;  /* 0x000000e3ea00720c */ /* 0x000fea0003f04270 */
        /* <DEDUP_REMOVED lines=9> */
[C---:B----4-:R-:W-:Y:S01]  /*21230*/  FMUL.FTZ R6, R0.reuse, R162 ;  /* 0x000000a200067220 */ /* 0x050fe20000410000 */
[C---:B------:R-:W-:Y:S01]  /*21240*/  FMUL.FTZ R7, R0.reuse, R163 ;  /* 0x000000a300077220 */ /* 0x040fe20000410000 */
[C---:B------:R-:W-:Y:S01]  /*21250*/  FMUL.FTZ R10, R0.reuse, R158 ;  /* 0x0000009e000a7220 */ /* 0x040fe20000410000 */
[----:B------:R-:W-:Y:S01]  /*21260*/  FMUL.FTZ R11, R0, R159 ;  /* 0x0000009f000b7220 */ /* 0x000fe20000410000 */
[----:B------:R-:W-:Y:S01]  /*21270*/  FMUL.FTZ R8, R2, R156 ;  /* 0x0000009c02087220 */ /* 0x000fe20000410000 */
[----:B------:R-:W3:Y:S01]  /*21280*/  LDSM.16.MT88.4 R160, [R216+0x10000] ;  /* 0x01000000d8a0783b */ /* 0x000ee20000004200 */
[C---:B------:R-:W-:Y:S03]  /*21290*/  FMUL.FTZ R14, R0.reuse, R154 ;  /* 0x0000009a000e7220 */ /* 0x040fe60000410000 */
[----:B------:R-:W-:Y:S01]  /*212a0*/  MUFU.EX2 R189, R189 ;  /* 0x000000bd00bd7308 */ /* 0x000fe20000000800 */
[----:B------:R-:W-:Y:S01]  /*212b0*/  FMUL.FTZ R15, R0, R155 ;  /* 0x0000009b000f7220 */ /* 0x000fe20000410000 */
[----:B------:R-:W-:Y:S01]  /*212c0*/  MOV R156, R22 ;  /* 0x00000016009c7202 */ /* 0x000fe20000000f00 */
[----:B------:R-:W-:Y:S01]  /*212d0*/  FMUL.FTZ R21, R2, R145 ;  /* 0x0000009102157220 */ /* 0x000fe20000410000 */
[C---:B------:R-:W-:Y:S01]  /*212e0*/  FMUL.FTZ R22, R0.reuse, R146 ;  /* 0x0000009200167220 */ /* 0x040fe20000410000 */
[----:B------:R-:W-:Y:S01]  /*212f0*/  FMUL.FTZ R23, R0, R147 ;  /* 0x0000009300177220 */ /* 0x000fe20000410000 */
[----:B------:R-:W4:Y:S01]  /*21300*/  LDSM.16.MT88.4 R152, [R220+0x12000] ;  /* 0x01200000dc98783b */ /* 0x000f220000004200 */
[----:B------:R-:W-:Y:S03]  /*21310*/  FMUL.FTZ R28, R2, R136 ;  /* 0x00000088021c7220 */ /* 0x000fe60000410000 */
[----:B------:R-:W5:Y:S01]  /*21320*/  MUFU.EX2 R181, R181 ;  /* 0x000000b500b57308 */ /* 0x000f620000000800 */
[----:B--2---:R-:W-:Y:S01]  /*21330*/  F2FP.BF16.F32.PACK_AB R170, R182, R183 ;  /* 0x000000b7b6aa723e */ /* 0x004fe200000010ff */
[----:B------:R-:W-:Y:S01]  /*21340*/  FMUL.FTZ R29, R2, R137 ;  /* 0x00000089021d7220 */ /* 0x000fe20000410000 */
[C---:B------:R-:W-:Y:S01]  /*21350*/  FMUL.FTZ R30, R0.reuse, R138 ;  /* 0x0000008a001e7220 */ /* 0x040fe20000410000 */
[----:B------:R-:W-:Y:S01]  /*21360*/  FMUL.FTZ R31, R0, R139 ;  /* 0x0000008b001f7220 */ /* 0x000fe20000410000 */
[C---:B------:R-:W-:Y:S01]  /*21370*/  FMUL.FTZ R36, R2.reuse, R36 ;  /* 0x0000002402247220 */ /* 0x040fe20000410000 */
[----:B------:R-:W2:Y:S01]  /*21380*/  LDSM.16.MT88.4 R144, [R218+0x12000] ;  /* 0x01200000da90783b */ /* 0x000ea20000004200 */
[----:B------:R-:W-:Y:S03]  /*21390*/  FMUL.FTZ R37, R2, R37 ;  /* 0x0000002502257220 */ /* 0x000fe60000410000 */
[----:B------:R-:W-:Y:S01]  /*213a0*/  MUFU.EX2 R180, R180 ;  /* 0x000000b400b47308 */ /* 0x000fe20000000800 */
[C---:B------:R-:W-:Y:S01]  /*213b0*/  FMUL.FTZ R38, R0.reuse, R38 ;  /* 0x0000002600267220 */ /* 0x040fe20000410000 */
[----:B------:R-:W-:Y:S01]  /*213c0*/  FMUL.FTZ R39, R0, R39 ;  /* 0x0000002700277220 */ /* 0x000fe20000410000 */
[C---:B------:R-:W-:Y:S01]  /*213d0*/  FMUL.FTZ R40, R2.reuse, R40 ;  /* 0x0000002802287220 */ /* 0x040fe20000410000 */
[----:B------:R-:W-:Y:S01]  /*213e0*/  FMUL.FTZ R41, R2, R41 ;  /* 0x0000002902297220 */ /* 0x000fe20000410000 */
[C---:B------:R-:W-:Y:S01]  /*213f0*/  FMUL.FTZ R42, R0.reuse, R42 ;  /* 0x0000002a002a7220 */ /* 0x040fe20000410000 */
[----:B------:R-:W2:Y:S01]  /*21400*/  LDSM.16.MT88.4 R136, [R217+0x12000] ;  /* 0x01200000d988783b */ /* 0x000ea20000004200 */
        /* <DEDUP_REMOVED lines=31> */
[C---:B------:R-:W-:Y:S04]  /*21600*/  HMMA.16816.F32.BF16 R12, R168.reuse, R24, R12 ;  /* 0x00000018a80c723c */ /* 0x040fe8000004180c */
[----:B------:R-:W-:Y:S01]  /*21610*/  FMUL.FTZ R17, R2, R149 ;  /* 0x0000009502117220 */ /* 0x000fe20000410000 */
[C---:B------:R-:W-:Y:S01]  /*21620*/  FMUL.FTZ R18, R0.reuse, R150 ;  /* 0x0000009600127220 */ /* 0x040fe20000410000 */
[----:B------:R-:W-:Y:S01]  /*21630*/  FMUL.FTZ R19, R0, R151 ;  /* 0x0000009700137220 */ /* 0x000fe20000410000 */
[C---:B------:R-:W-:Y:S01]  /*21640*/  FMUL.FTZ R24, R2.reuse, R140 ;  /* 0x0000008c02187220 */ /* 0x040fe20000410000 */
[----:B------:R-:W-:Y:S01]  /*21650*/  LDSM.16.MT88.4 R148, [R217+0x10800] ;  /* 0x01080000d994783b */ /* 0x000fe20000004200 */
[----:B------:R-:W-:Y:S02]  /*21660*/  MUFU.EX2 R188, R188 ;  /* 0x000000bc00bc7308 */ /* 0x000fe40000000800 */
        /* <DEDUP_REMOVED lines=8> */
[----:B------:R-:W-:Y:S04]  /*216f0*/  MUFU.EX2 R199, R199 ;  /* 0x000000c700c77308 */ /* 0x000fe80000000800 */
[C---:B------:R-:W-:Y:S01]  /*21700*/  FMUL.FTZ R26, R0.reuse, R142 ;  /* 0x0000008e001a7220 */ /* 0x040fe20000410000 */
[----:B------:R-:W-:Y:S01]  /*21710*/  FMUL.FTZ R27, R0, R143 ;  /* 0x0000008f001b7220 */ /* 0x000fe20000410000 */
[C---:B------:R-:W-:Y:S01]  /*21720*/  FMUL.FTZ R32, R2.reuse, R132 ;  /* 0x0000008402207220 */ /* 0x040fe20000410000 */
[----:B------:R-:W-:Y:S03]  /*21730*/  LDSM.16.MT88.4 R140, [R220+0x14000] ;  /* 0x01400000dc8c783b */ /* 0x000fe60000004200 */
[----:B------:R-:W-:Y:S01]  /*21740*/  MUFU.EX2 R192, R192 ;  /* 0x000000c000c07308 */ /* 0x000fe20000000800 */
[----:B------:R-:W-:Y:S01]  /*21750*/  FMUL.FTZ R33, R2, R133 ;  /* 0x0000008502217220 */ /* 0x000fe20000410000 */
[----:B------:R-:W-:Y:S01]  /*21760*/  FMUL.FTZ R71, R0, R71 ;  /* 0x0000004700477220 */ /* 0x000fe20000410000 */
[C---:B------:R-:W-:Y:S03]  /*21770*/  HMMA.16816.F32.BF16 R24, R168.reuse, R34, R24 ;  /* 0x00000022a818723c */ /* 0x040fe60000041818 */
[C---:B------:R-:W-:Y:S01]  /*21780*/  FMUL.FTZ R72, R2.reuse, R72 ;  /* 0x0000004802487220 */ /* 0x040fe20000410000 */
[----:B------:R-:W-:Y:S01]  /*21790*/  FMUL.FTZ R73, R2, R73 ;  /* 0x0000004902497220 */ /* 0x000fe20000410000 */
[C---:B------:R-:W-:Y:S01]  /*217a0*/  FMUL.FTZ R74, R0.reuse, R74 ;  /* 0x0000004a004a7220 */ /* 0x040fe20000410000 */
[C---:B---3--:R-:W-:Y:S01]  /*217b0*/  HMMA.16816.F32.BF16 R28, R168.reuse, R160, R28 ;  /* 0x000000a0a81c723c */ /* 0x048fe2000004181c */
[----:B------:R-:W-:Y:S04]  /*217c0*/  MUFU.EX2 R194, R194 ;  /* 0x000000c200c27308 */ /* 0x000fe80000000800 */
[C---:B------:R-:W-:Y:S01]  /*217d0*/  FMUL.FTZ R34, R0.reuse, R134 ;  /* 0x0000008600227220 */ /* 0x040fe20000410000 */
[C---:B------:R-:W-:Y:S01]  /*217e0*/  FMUL.FTZ R35, R0.reuse, R135 ;  /* 0x0000008700237220 */ /* 0x040fe20000410000 */
[----:B------:R-:W-:Y:S01]  /*217f0*/  FMUL.FTZ R75, R0, R75 ;  /* 0x0000004b004b7220 */ /* 0x000fe20000410000 */
[----:B------:R-:W3:Y:S03]  /*21800*/  LDSM.16.MT88.4 R132, [R216+0x12000] ;  /* 0x01200000d884783b */ /* 0x000ee60000004200 */
[----:B------:R-:W-:Y:S01]  /*21810*/  MUFU.EX2 R252, R252 ;  /* 0x000000fc00fc7308 */ /* 0x000fe20000000800 */
[C---:B------:R-:W-:Y:S01]  /*21820*/  FMUL.FTZ R76, R2.reuse, R76 ;  /* 0x0000004c024c7220 */ /* 0x040fe20000410000 */
[----:B------:R-:W-:Y:S01]  /*21830*/  FMUL.FTZ R77, R2, R77 ;  /* 0x0000004d024d7220 */ /* 0x000fe20000410000 */
[C---:B------:R-:W-:Y:S02]  /*21840*/  HMMA.16816.F32.BF16 R32, R168.reuse, R162, R32 ;  /* 0x000000a2a820723c */ /* 0x040fe40000041820 */
[----:B------:R-:W-:Y:S01]  /*21850*/  LDSM.16.MT88.4 R160, [R220+0x14800] ;  /* 0x01480000dca0783b */ /* 0x000fe20000004200 */
[C---:B------:R-:W-:Y:S01]  /*21860*/  FMUL.FTZ R78, R0.reuse, R78 ;  /* 0x0000004e004e7220 */ /* 0x040fe20000410000 */
[----:B------:R-:W-:Y:S02]  /*21870*/  FMUL.FTZ R79, R0, R79 ;  /* 0x0000004f004f7220 */ /* 0x000fe40000410000 */
[C---:B----4-:R-:W-:Y:S01]  /*21880*/  HMMA.16816.F32.BF16 R36, R168.reuse, R152, R36 ;  /* 0x00000098a824723c */ /* 0x050fe20000041824 */
[----:B------:R-:W-:Y:S04]  /*21890*/  MUFU.EX2 R250, R250 ;  /* 0x000000fa00fa7308 */ /* 0x000fe80000000800 */
        /* <DEDUP_REMOVED lines=8> */
[----:B------:R-:W2:Y:S01]  /*21920*/  LDSM.16.MT88.4 R144, [R218+0x14000] ;  /* 0x01400000da90783b */ /* 0x000ea20000004200 */
[----:B------:R-:W-:Y:S03]  /*21930*/  MUFU.EX2 R196, R196 ;  /* 0x000000c400c47308 */ /* 0x000fe60000000800 */
[----:B------:R-:W-:Y:S01]  /*21940*/  FMUL.FTZ R83, R0, R83 ;  /* 0x0000005300537220 */ /* 0x000fe20000410000 */
[C---:B------:R-:W-:Y:S06]  /*21950*/  HMMA.16816.F32.BF16 R52, R168.reuse, R136, R52 ;  /* 0x00000088a834723c */ /* 0x040fec0000041834 */
[----:B------:R-:W-:Y:S01]  /*21960*/  MUFU.EX2 R193, R193 ;  /* 0x000000c100c17308 */ /* 0x000fe20000000800 */
[C---:B------:R-:W-:Y:S01]  /*21970*/  FMUL.FTZ R84, R2.reuse, R84 ;  /* 0x0000005402547220 */ /* 0x040fe20000410000 */
[C---:B------:R-:W-:Y:S01]  /*21980*/  HMMA.16816.F32.BF16 R56, R168.reuse, R138, R56 ;  /* 0x0000008aa838723c */ /* 0x040fe20000041838 */
[----:B------:R-:W4:Y:S02]  /*21990*/  LDSM.16.MT88.4 R136, [R217+0x14000] ;  /* 0x01400000d988783b */ /* 0x000f240000004200 */
[----:B------:R-:W-:Y:S03]  /*219a0*/  FMUL.FTZ R85, R2, R85 ;  /* 0x0000005502557220 */ /* 0x000fe60000410000 */
[C---:B---3--:R-:W-:Y:S02]  /*219b0*/  HMMA.16816.F32.BF16 R60, R168.reuse, R132, R60 ;  /* 0x00000084a83c723c */ /* 0x048fe4000004183c */
[----:B------:R-:W-:Y:S03]  /*219c0*/  MUFU.EX2 R191, R191 ;  /* 0x000000bf00bf7308 */ /* 0x000fe60000000800 */
[C---:B------:R-:W-:Y:S01]  /*219d0*/  FMUL.FTZ R86, R0.reuse, R86 ;  /* 0x0000005600567220 */ /* 0x040fe20000410000 */
[C---:B------:R-:W-:Y:S01]  /*219e0*/  HMMA.16816.F32.BF16 R64, R168.reuse, R134, R64 ;  /* 0x00000086a840723c */ /* 0x040fe20000041840 */
[----:B------:R-:W3:Y:S04]  /*219f0*/  LDSM.16.MT88.4 R132, [R216+0x14000] ;  /* 0x01400000d884783b */ /* 0x000ee80000004200 */
[----:B------:R-:W-:Y:S01]  /*21a00*/  FMUL.FTZ R87, R0, R87 ;  /* 0x0000005700577220 */ /* 0x000fe20000410000 */
[C---:B------:R-:W-:Y:S05]  /*21a10*/  HMMA.16816.F32.BF16 R68, R168.reuse, R140, R68 ;  /* 0x0000008ca844723c */ /* 0x040fea0000041844 */
[C---:B------:R-:W-:Y:S01]  /*21a20*/  FMUL.FTZ R88, R2.reuse, R88 ;  /* 0x0000005802587220 */ /* 0x040fe20000410000 */
[C---:B------:R-:W-:Y:S01]  /*21a30*/  HMMA.16816.F32.BF16 R72, R168.reuse, R142, R72 ;  /* 0x0000008ea848723c */ /* 0x040fe20000041848 */
[----:B------:R-:W5:Y:S04]  /*21a40*/  LDSM.16.MT88.4 R140, [R220+0x16000] ;  /* 0x01600000dc8c783b */ /* 0x000f680000004200 */
[----:B------:R-:W-:Y:S01]  /*21a50*/  FMUL.FTZ R89, R2, R89 ;  /* 0x0000005902597220 */ /* 0x000fe20000410000 */
[C---:B--2---:R-:W-:Y:S05]  /*21a60*/  HMMA.16816.F32.BF16 R76, R168.reuse, R144, R76 ;  /* 0x00000090a84c723c */ /* 0x044fea000004184c */
[C---:B------:R-:W-:Y:S01]  /*21a70*/  FMUL.FTZ R90, R0.reuse, R90 ;  /* 0x0000005a005a7220 */ /* 0x040fe20000410000 */
[C---:B------:R-:W-:Y:S05]  /*21a80*/  HMMA.16816.F32.BF16 R80, R168.reuse, R146, R80 ;  /* 0x00000092a850723c */ /* 0x040fea0000041850 */
[----:B------:R-:W-:Y:S01]  /*21a90*/  FMUL.FTZ R91, R0, R91 ;  /* 0x0000005b005b7220 */ /* 0x000fe20000410000 */
[C---:B----4-:R-:W-:Y:S05]  /*21aa0*/  HMMA.16816.F32.BF16 R84, R168.reuse, R136, R84 ;  /* 0x00000088a854723c */ /* 0x050fea0000041854 */
[----:B------:R-:W-:Y:S01]  /*21ab0*/  FFMA.FTZ R144, R190, R165, -R176 ;  /* 0x000000a5be907223 */ /* 0x000fe200000108b0 */
        /* <DEDUP_REMOVED lines=33> */
[----:B------:R-:W-:Y:S01]  /*21cd0*/  FFMA.FTZ R190, R197, R165, -R172 ;  /* 0x000000a5c5be7223 */ /* 0x000fe200000108ac */
[C---:B------:R-:W-:Y:S01]  /*21ce0*/  FMUL.FTZ R124, R2.reuse, R124 ;  /* 0x0000007c027c7220 */ /* 0x040fe20000410000 */
[----:B------:R2:W5:Y:S01]  /*21cf0*/  MUFU.EX2 R197, R144 ;  /* 0x0000009000c57308 */ /* 0x0005620000000800 */
[C---:B------:R-:W-:Y:S01]  /*21d00*/  HMMA.16816.F32.BF16 R112, R168.reuse, R138, R112 ;  /* 0x0000008aa870723c */ /* 0x040fe20000041870 */
[----:B------:R-:W5:Y:S04]  /*21d10*/  LDSM.16.MT88.4 R136, [R220+0x10800] ;  /* 0x01080000dc88783b */ /* 0x000f680000004200 */
[C---:B------:R-:W-:Y:S01]  /*21d20*/  FMUL.FTZ R116, R2.reuse, R116 ;  /* 0x0000007402747220 */ /* 0x040fe20000410000 */
[----:B------:R-:W-:Y:S01]  /*21d30*/  FMUL.FTZ R117, R2, R117 ;  /* 0x0000007502757220 */ /* 0x000fe20000410000 */
[C---:B------:R-:W-:Y:S01]  /*21d40*/  FMUL.FTZ R118, R0.reuse, R118 ;  /* 0x0000007600767220 */ /* 0x040fe20000410000 */
[----:B------:R-:W-:Y:S01]  /*21d50*/  FMUL.FTZ R119, R0, R119 ;  /* 0x0000007700777220 */ /* 0x000fe20000410000 */
[----:B------:R-:W5:Y:S02]  /*21d60*/  MUFU.EX2 R190, R190 ;  /* 0x000000be00be7308 */ /* 0x000f640000000800 */
[C---:B------:R-:W-:Y:S01]  /*21d70*/  FMUL.FTZ R120, R2.reuse, R120 ;  /* 0x0000007802787220 */ /* 0x040fe20000410000 */
[----:B------:R-:W-:Y:S01]  /*21d80*/  FMUL.FTZ R121, R2, R121 ;  /* 0x0000007902797220 */ /* 0x000fe20000410000 */
[C---:B------:R-:W-:Y:S01]  /*21d90*/  FMUL.FTZ R122, R0.reuse, R122 ;  /* 0x0000007a007a7220 */ /* 0x040fe20000410000 */
[----:B------:R-:W-:Y:S01]  /*21da0*/  FMUL.FTZ R123, R0, R123 ;  /* 0x0000007b007b7220 */ /* 0x000fe20000410000 */
[C---:B---3--:R-:W-:Y:S01]  /*21db0*/  HMMA.16816.F32.BF16 R116, R168.reuse, R132, R116 ;  /* 0x00000084a874723c */ /* 0x048fe20000041874 */
[----:B--2---:R-:W2:Y:S02]  /*21dc0*/  LDSM.16.MT88.4 R144, [R218+0x10800] ;  /* 0x01080000da90783b */ /* 0x004ea40000004200 */
[----:B------:R-:W-:Y:S01]  /*21dd0*/  FMUL.FTZ R125, R2, R125 ;  /* 0x0000007d027d7220 */ /* 0x000fe20000410000 */
[C---:B------:R-:W-:Y:S01]  /*21de0*/  FMUL.FTZ R126, R0.reuse, R126 ;  /* 0x0000007e007e7220 */ /* 0x040fe20000410000 */
[----:B------:R-:W-:Y:S01]  /*21df0*/  FMUL.FTZ R127, R0, R127 ;  /* 0x0000007f007f7220 */ /* 0x000fe20000410000 */
[C---:B------:R-:W-:Y:S05]  /*21e00*/  HMMA.16816.F32.BF16 R120, R168.reuse, R134, R120 ;  /* 0x00000086a878723c */ /* 0x040fea0000041878 */
[C---:B------:R-:W-:Y:S01]  /*21e10*/  FMUL.FTZ R128, R2.reuse, R128 ;  /* 0x0000008002807220 */ /* 0x040fe20000410000 */
[C---:B----4-:R-:W-:Y:S05]  /*21e20*/  HMMA.16816.F32.BF16 R124, R168.reuse, R140, R124 ;  /* 0x0000008ca87c723c */ /* 0x050fea000004187c */
[----:B------:R-:W-:Y:S01]  /*21e30*/  FMUL.FTZ R129, R2, R129 ;  /* 0x0000008102817220 */ /* 0x000fe20000410000 */
[C---:B------:R-:W-:Y:S01]  /*21e40*/  FMUL.FTZ R130, R0.reuse, R130 ;  /* 0x0000008200827220 */ /* 0x040fe20000410000 */
[C---:B------:R-:W-:Y:S01]  /*21e50*/  FMUL.FTZ R131, R0.reuse, R131 ;  /* 0x0000008300837220 */ /* 0x040fe20000410000 */
[----:B-1----:R-:W-:Y:S03]  /*21e60*/  F2FP.BF16.F32.PACK_AB R132, R195, R186 ;  /* 0x000000bac384723e */ /* 0x002fe600000010ff */
[----:B-----5:R-:W-:Y:S01]  /*21e70*/  F2FP.BF16.F32.PACK_AB R134, R197, R188 ;  /* 0x000000bcc586723e */ /* 0x020fe200000010ff */
[----:B------:R-:W-:Y:S01]  /*21e80*/  FFMA.FTZ R189, R0, R247, R189 ;  /* 0x000000f700bd7223 */ /* 0x000fe200000100bd */
[----:B------:R-:W-:Y:S01]  /*21e90*/  F2FP.BF16.F32.PACK_AB R133, R199, R190 ;  /* 0x000000bec785723e */ /* 0x000fe200000010ff */
[----:B------:R-:W-:Y:S01]  /*21ea0*/  HMMA.16816.F32.BF16 R128, R168, R142, R128 ;  /* 0x0000008ea880723c */ /* 0x000fe20000041880 */
[----:B------:R-:W1:Y:S01]  /*21eb0*/  LDSM.16.MT88.4 R140, [R220+0x12800] ;  /* 0x01280000dc8c783b */ /* 0x000e620000004200 */
[----:B------:R-:W-:Y:S01]  /*21ec0*/  MUFU.EX2 R169, R178 ;  /* 0x000000b200a97308 */ /* 0x000fe20000000800 */
[----:B------:R-:W-:Y:S01]  /*21ed0*/  F2FP.BF16.F32.PACK_AB R135, R194, R192 ;  /* 0x000000c0c287723e */ /* 0x000fe200000010ff */
[----:B------:R-:W-:Y:S01]  /*21ee0*/  FFMA.FTZ R187, R2, R249, R187 ;  /* 0x000000f902bb7223 */ /* 0x000fe200000100bb */
[----:B------:R-:W-:Y:S01]  /*21ef0*/  MOV R2, R3 ;  /* 0x0000000300027202 */ /* 0x000fe20000000f00 */
[----:B------:R-:W-:Y:S01]  /*21f00*/  FADD.FTZ R189, R181, R189 ;  /* 0x000000bdb5bd7221 */ /* 0x000fe20000010000 */
[----:B------:R-:W-:Y:S01]  /*21f10*/  MOV R170, R157 ;  /* 0x0000009d00aa7202 */ /* 0x000fe20000000f00 */
[----:B------:R-:W-:Y:S02]  /*21f20*/  FADD.FTZ R184, R184, R187 ;  /* 0x000000bbb8b87221 */ /* 0x000fe40000010000 */
[C---:B------:R-:W-:Y:S05]  /*21f30*/  HMMA.16816.F32.BF16 R4, R132.reuse, R136, R4 ;  /* 0x000000888404723c */ /* 0x040fea0000041804 */
[----:B------:R-:W-:Y:S01]  /*21f40*/  MOV R171, R156 ;  /* 0x0000009c00ab7202 */ /* 0x000fe20000000f00 */
[C---:B------:R-:W-:Y:S01]  /*21f50*/  HMMA.16816.F32.BF16 R8, R132.reuse, R138, R8 ;  /* 0x0000008a8408723c */ /* 0x040fe20000041808 */
[----:B------:R-:W3:Y:S04]  /*21f60*/  LDSM.16.MT88.4 R136, [R218+0x12800] ;  /* 0x01280000da88783b */ /* 0x000ee80000004200 */
[----:B------:R-:W-:Y:S01]  /*21f70*/  FADD.FTZ R180, R180, R189 ;  /* 0x000000bdb4b47221 */ /* 0x000fe20000010000 */
[C---:B--2---:R-:W-:Y:S03]  /*21f80*/  HMMA.16816.F32.BF16 R12, R132.reuse, R144, R12 ;  /* 0x00000090840c723c */ /* 0x044fe6000004180c */
[----:B------:R-:W-:Y:S02]  /*21f90*/  LDSM.16.MT88.4 R156, [R216+0x12800] ;  /* 0x01280000d89c783b */ /* 0x000fe40000004200 */
[----:B------:R-:W-:Y:S01]  /*21fa0*/  FADD.FTZ R183, R183, R184 ;  /* 0x000000b8b7b77221 */ /* 0x000fe20000010000 */
[C---:B------:R-:W-:Y:S05]  /*21fb0*/  HMMA.16816.F32.BF16 R16, R132.reuse, R146, R16 ;  /* 0x000000928410723c */ /* 0x040fea0000041810 */
[----:B------:R-:W2:Y:S01]  /*21fc0*/  LDSM.16.MT88.4 R144, [R217+0x12800] ;  /* 0x01280000d990783b */ /* 0x000ea20000004200 */
        /* <DEDUP_REMOVED lines=205> */
.L_x_8273:
        /* <DEDUP_REMOVED lines=27> */
.L_x_8290:
        /* <DEDUP_REMOVED lines=241> */
[----:B------:R-:W4:Y:S04]  /*23d60*/  LD.E R26, desc[UR10][R6.64+0x60] ;  /* 0x0000600a061a7980 */ /* 0x000f28000c101900 */
[----:B--2---:R-:W2:Y:S04]  /*23d70*/  LD.E R20, desc[UR12][R6.64+0xcc] ;  /* 0x0000cc0c06147980 */ /* 0x004ea8000c101900 */
[----:B------:R-:W2:Y:S01]  /*23d80*/  LD.E.64 R24, desc[UR10][R6.64+0x78] ;  /* 0x0000780a06187980 */ /* 0x000ea2000c101b00 */
[----:B------:R-:W1:Y:S01]  /*23d90*/  @P4 MUFU.LG2 R11, R11 ;  /* 0x0000000b000b4308 */ /* 0x000e620000000c00 */
[----:B------:R-:W-:Y:S01]  /*23da0*/  IMAD R13, R231, -0x40, R232 ;  /* 0xffffffc0e70d7824 */ /* 0x000fe200078e02e8 */
[----:B---3--:R-:W-:Y:S01]  /*23db0*/  IADD3 R22, R0, 0x8, RZ ;  /* 0x0000000800167810 */ /* 0x008fe20007ffe0ff */
[----:B------:R3:W5:Y:S01]  /*23dc0*/  LD.E.64 R140, desc[UR10][R6.64+0xa8] ;  /* 0x0000a80a068c7980 */ /* 0x000762000c101b00 */
[----:B------:R-:W-:Y:S01]  /*23dd0*/  LEA.HI R17, R4, R4, RZ, 0x1 ;  /* 0x0000000404117211 */ /* 0x000fe200078f08ff */
[----:B------:R-:W-:Y:S01]  /*23de0*/  BSSY B0, `(.L_x_8284) ;  /* 0x000005a000007945 */ /* 0x000fe20003800000 */
[----:B------:R-:W-:Y:S01]  /*23df0*/  BAR.SYNC.DEFER_BLOCKING 0x0 ;  /* 0x0000000000007b1d */ /* 0x000fe20000010000 */
[----:B------:R-:W-:-:S02]  /*23e00*/  ISETP.GE.AND P0, PT, R22, R13, PT ;  /* 0x0000000d1600720c */ /* 0x000fc40003f06270 */
[C---:B----4-:R-:W-:Y:S02]  /*23e10*/  IADD3 R12, R0.reuse, 0x10, RZ ;  /* 0x00000010000c7810 */ /* 0x050fe40007ffe0ff */
[----:B------:R-:W-:Y:S02]  /*23e20*/  SHF.L.U32 R21, R0, 0x6, RZ ;  /* 0x0000000600157819 */ /* 0x000fe400000006ff */
[----:B------:R-:W-:Y:S02]  /*23e30*/  ISETP.GE.AND P5, PT, R12, R13, PT ;  /* 0x0000000d0c00720c */ /* 0x000fe40003fa6270 */
[----:B------:R-:W-:Y:S01]  /*23e40*/  MOV R12, 0xff800000 ;  /* 0xff800000000c7802 */ /* 0x000fe20000000f00 */
[----:B-1----:R-:W-:Y:S01]  /*23e50*/  @P4 FMUL.FTZ R22, R11, 0.69314718246459960938 ;  /* 0x3f3172180b164820 */ /* 0x002fe20000410000 */
[----:B------:R-:W-:Y:S02]  /*23e60*/  SHF.L.U32 R11, R231, 0x6, RZ ;  /* 0x00000006e70b7819 */ /* 0x000fe400000006ff */
[----:B------:R-:W-:Y:S01]  /*23e70*/  LOP3.LUT R15, R15, 0xffffffe0, RZ, 0xc0, !PT ;  /* 0xffffffe00f0f7812 */ /* 0x000fe200078ec0ff */
[----:B-----5:R-:W-:Y:S01]  /*23e80*/  @P4 FFMA.FTZ R12, R5, R164, R22 ;  /* 0x000000a4050c4223 */ /* 0x020fe20000010016 */
[----:B------:R-:W-:-:S02]  /*23e90*/  SHF.L.U32 R22, R4, 0x2, RZ ;  /* 0x0000000204167819 */ /* 0x000fc400000006ff */
[----:B------:R-:W-:Y:S02]  /*23ea0*/  IADD3 R15, R14, -R15, RZ ;  /* 0x8000000f0e0f7210 */ /* 0x000fe40007ffe0ff */
[--C-:B------:R-:W-:Y:S01]  /*23eb0*/  SHF.R.S32.HI R23, RZ, 0x1f, R22.reuse ;  /* 0x0000001fff177819 */ /* 0x100fe20000011416 */
[----:B---3--:R-:W1:Y:S01]  /*23ec0*/  @P3 MUFU.LG2 R6, R10 ;  /* 0x0000000a00063308 */ /* 0x008e620000000c00 */
[C---:B------:R-:W-:Y:S02]  /*23ed0*/  LOP3.LUT R7, R17.reuse, 0xffffffe, RZ, 0xc0, !PT ;  /* 0x0ffffffe11077812 */ /* 0x040fe400078ec0ff */
[----:B------:R-:W-:Y:S01]  /*23ee0*/  SHF.L.U32 R17, R17, 0x2, RZ ;  /* 0x0000000211117819 */ /* 0x000fe200000006ff */
[----:B------:R-:W-:Y:S01]  /*23ef0*/  IMAD.WIDE R22, R0, 0x100, R22 ;  /* 0x0000010000167825 */ /* 0x000fe200078e0216 */
[----:B------:R-:W-:Y:S02]  /*23f00*/  IADD3 R7, R4, -R7, RZ ;  /* 0x8000000704077210 */ /* 0x000fe40007ffe0ff */
[----:B------:R-:W-:-:S02]  /*23f10*/  LOP3.LUT R4, R21, 0x1c0, RZ, 0xc0, !PT ;  /* 0x000001c015047812 */ /* 0x000fc400078ec0ff */
[----:B------:R-:W-:Y:S02]  /*23f20*/  LOP3.LUT P2, RZ, R15, 0x3, RZ, 0xc0, !PT ;  /* 0x000000030fff7812 */ /* 0x000fe4000784c0ff */
[----:B------:R-:W-:Y:S02]  /*23f30*/  LOP3.LUT R17, R4, 0x38, R17, 0xf8, !PT ;  /* 0x0000003804117812 */ /* 0x000fe400078ef811 */
[----:B------:R-:W-:Y:S01]  /*23f40*/  SHF.R.U32.HI R4, RZ, 0x3, R4 ;  /* 0x00000003ff047819 */ /* 0x000fe20000011604 */
[----:B-1----:R-:W-:-:S03]  /*23f50*/  @P3 FMUL.FTZ R6, R6, 0.69314718246459960938 ;  /* 0x3f31721806063820 */ /* 0x002fc60000410000 */
[----:B------:R-:W-:Y:S02]  /*23f60*/  LOP3.LUT R4, R17, R4, RZ, 0x3c, !PT ;  /* 0x0000000411047212 */ /* 0x000fe400078e3cff */
[----:B------:R-:W-:Y:S01]  /*23f70*/  MOV R10, 0xff800000 ;  /* 0xff800000000a7802 */ /* 0x000fe20000000f00 */
[----:B------:R-:W-:Y:S01]  /*23f80*/  @P3 FFMA.FTZ R10, R5, R3, R6 ;  /* 0x00000003050a3223 */ /* 0x000fe20000010006 */
[----:B------:R-:W-:-:S04]  /*23f90*/  LEA R3, R7, R4, 0x2 ;  /* 0x0000000407037211 */ /* 0x000fc800078e10ff */
[----:B------:R-:W-:-:S05]  /*23fa0*/  LEA R3, R3, UR4, 0x2 ;  /* 0x0000000403037c11 */ /* 0x000fca000f8e10ff */
        /* <DEDUP_REMOVED lines=32> */
[----:B--2---:R-:W-:Y:S01]  /*241b0*/  IMAD R20, R11, R20, RZ ;  /* 0x000000140b147224 */ /* 0x004fe200078e02ff */
[----:B------:R-:W-:-:S04]  /*241c0*/  LEA.HI R19, R19, R16, RZ, 0x2 ;  /* 0x0000001013137211 */ /* 0x000fc800078f10ff */
[----:B------:R-:W-:Y:S02]  /*241d0*/  LOP3.LUT R19, R19, 0xffffffc, RZ, 0xc0, !PT ;  /* 0x0ffffffc13137812 */ /* 0x000fe400078ec0ff */
[----:B------:R-:W-:Y:S02]  /*241e0*/  IADD3 R5, P1, R22, R20, RZ ;  /* 0x0000001416057210 */ /* 0x000fe40007f3e0ff */
[----:B------:R-:W-:Y:S02]  /*241f0*/  IADD3 R19, R16, -R19, RZ ;  /* 0x8000001310137210 */ /* 0x000fe40007ffe0ff */
[----:B------:R-:W-:Y:S02]  /*24200*/  LEA.HI.X.SX32 R20, R20, R23, 0x1, P1 ;  /* 0x0000001714147211 */ /* 0x000fe400008f0eff */
[----:B------:R-:W-:Y:S02]  /*24210*/  LEA R142, P1, R5, R24, 0x2 ;  /* 0x00000018058e7211 */ /* 0x000fe400078210ff */
[----:B------:R-:W-:-:S02]  /*24220*/  LEA R2, R19, R2, 0x4 ;  /* 0x0000000213027211 */ /* 0x000fc400078e20ff */
[----:B------:R-:W-:Y:S01]  /*24230*/  LEA.HI.X R143, R5, R25, R20, 0x2, P1 ;  /* 0x00000019058f7211 */ /* 0x000fe200008f1414 */
[----:B------:R2:W1:Y:S04]  /*24240*/  LDS.128 R16, [R3+0xf000] ;  /* 0x00f0000003107984 */ /* 0x0004680000000c00 */
[----:B------:R2:W1:Y:S04]  /*24250*/  LDS.128 R24, [R3+0xe000] ;  /* 0x00e0000003187984 */ /* 0x0004680000000c00 */
[----:B------:R2:W1:Y:S04]  /*24260*/  LDS.128 R20, [R3+0xe800] ;  /* 0x00e8000003147984 */ /* 0x0004680000000c00 */
[----:B------:R2:W1:Y:S01]  /*24270*/  LDS.128 R4, [R3+0xf800] ;  /* 0x00f8000003047984 */ /* 0x0004620000000c00 */
[----:B---34-:R-:W-:Y:S05]  /*24280*/  @P2 BRA `(.L_x_8285) ;  /* 0x00000000003c2947 */ /* 0x018fea0003800000 */
[----:B------:R-:W-:Y:S01]  /*24290*/  IMAD R231, R231, -0x40, R232 ;  /* 0xffffffc0e7e77824 */ /* 0x000fe200078e02e8 */
[----:B-12---:R-:W-:Y:S01]  /*242a0*/  SHF.R.S32.HI R3, RZ, 0x1f, R11 ;  /* 0x0000001fff037819 */ /* 0x006fe2000001140b */
        /* <DEDUP_REMOVED lines=13> */
.L_x_8285:
[----:B------:R-:W-:Y:S05]  /*24380*/  BSYNC B0 ;  /* 0x0000000000007941 */ /* 0x000fea0003800000 */
.L_x_8284:
[----:B---3--:R-:W-:Y:S01]  /*24390*/  VIADD R14, R0, 0x18 ;  /* 0x00000018000e7836 */ /* 0x008fe20000000000 */
[----:B------:R-:W-:Y:S01]  /*243a0*/  @!P0 R2UR UR14, R8 ;  /* 0x00000000080e82ca */ /* 0x000fe200000e0000 */
[C---:B------:R-:W-:Y:S01]  /*243b0*/  VIADD R12, R0.reuse, 0x20 ;  /* 0x00000020000c7836 */ /* 0x040fe20000000000 */
        /* <DEDUP_REMOVED lines=94> */
[----:B--2---:R-:W-:Y:S05]  /*249a0*/  @P0 RET.REL.NODEC R230 `(_ZN5flash24flash_fwd_splitkv_kernelI23Flash_fwd_kernel_traitsILi256ELi64ELi64ELi4ELb0ELb0EN7cutlass10bfloat16_tE19Flash_kernel_traitsILi256ELi64ELi64ELi4ES3_EELb0ELb1ELb0ELb0ELb1ELb1ELb1ELb1EEEvNS_16Flash_fwd_paramsE) ;  /* 0xfffffdb4e6940950 */ /* 0x004fea0003c3ffff */
        /* <DEDUP_REMOVED lines=13> */
[----:B-1----:R-:W-:Y:S05]  /*24a80*/  RET.REL.NODEC R230 `(_ZN5flash24flash_fwd_splitkv_kernelI23Flash_fwd_kernel_traitsILi256ELi64ELi64ELi4ELb0ELb0EN7cutlass10bfloat16_tE19Flash_kernel_traitsILi256ELi64ELi64ELi4ES3_EELb0ELb1ELb0ELb0ELb1ELb1ELb1ELb1EEEvNS_16Flash_fwd_paramsE) ;  /* 0xfffffdb4e65c7950 */ /* 0x002fea0003c3ffff */
.L_x_8283:
[----:B------:R-:W-:Y:S01]  /*24a90*/  MOV R13, 0x2 ;  /* 0x00000002000d7802 */ /* 0x000fe20000000f00 */
[----:B------:R-:W-:Y:S01]  /*24aa0*/  IMAD.MOV.U32 R10, RZ, RZ, 0x1f ;  /* 0x0000001fff0a7424 */ /* 0x000fe200078e00ff */
[----:B------:R-:W-:-:S07]  /*24ab0*/  MOV R12, 0xffffffff ;  /* 0xffffffff000c7802 */ /* 0x000fce0000000f00 */
[----:B-1---5:R-:W-:Y:S05]  /*24ac0*/  WARPSYNC.COLLECTIVE R12, `(.L_x_8286) ;  /* 0x000000000c087348 */ /* 0x022fea0003c00000 */
[----:B------:R2:W3:Y:S02]  /*24ad0*/  SHFL.BFLY P0, R16, R249, R13, R10 ;  /* 0x0c00000df9107389 */ /* 0x0004e4000000000a */
[----:B-123-5:R-:W-:Y:S01]  /*24ae0*/  ENDCOLLECTIVE ;  /* 0x000000000000791b */ /* 0x02efe20003800000 */
.L_x_8286:
[----:B------:R-:W-:Y:S02]  /*24af0*/  IMAD.MOV.U32 R14, RZ, RZ, R16 ;  /* 0x000000ffff0e7224 */ /* 0x000fe400078e0010 */
[----:B------:R-:W-:Y:S02]  /*24b00*/  IMAD.MOV.U32 R13, RZ, RZ, 0x1 ;  /* 0x00000001ff0d7424 */ /* 0x000fe400078e00ff */
[----:B------:R-:W-:-:S05]  /*24b10*/  FADD.FTZ R14, R14, R249 ;  /* 0x000000f90e0e7221 */ /* 0x000fca0000010000 */
[----:B------:R-:W-:-:S07]  /*24b20*/  MOV R249, R14 ;  /* 0x0000000e00f97202 */ /* 0x000fce0000000f00 */
[----:B------:R-:W-:Y:S05]  /*24b30*/  WARPSYNC.COLLECTIVE R12, `(.L_x_8287) ;  /* 0x000000000c087348 */ /* 0x000fea0003c00000 */
[----:B------:R1:W2:Y:S02]  /*24b40*/  SHFL.BFLY P0, R16, R249, R13, R10 ;  /* 0x0c00000df9107389 */ /* 0x0002a4000000000a */
[----:B-12---:R-:W-:Y:S01]  /*24b50*/  ENDCOLLECTIVE ;  /* 0x000000000000791b */ /* 0x006fe20003800000 */
.L_x_8287:
[----:B------:R-:W-:Y:S01]  /*24b60*/  MOV R249, R247 ;  /* 0x000000f700f97202 */ /* 0x000fe20000000f00 */
[----:B------:R-:W-:Y:S01]  /*24b70*/  IMAD.MOV.U32 R13, RZ, RZ, 0x2 ;  /* 0x00000002ff0d7424 */ /* 0x000fe200078e00ff */
[----:B------:R-:W-:-:S07]  /*24b80*/  MOV R11, R16 ;  /* 0x00000010000b7202 */ /* 0x000fce0000000f00 */
[----:B------:R-:W-:Y:S05]  /*24b90*/  WARPSYNC.COLLECTIVE R12, `(.L_x_8288) ;  /* 0x000000000c087348 */ /* 0x000fea0003c00000 */
[----:B------:R1:W2:Y:S02]  /*24ba0*/  SHFL.BFLY P0, R16, R249, R13, R10 ;  /* 0x0c00000df9107389 */ /* 0x0002a4000000000a */
[----:B-12---:R-:W-:Y:S01]  /*24bb0*/  ENDCOLLECTIVE ;  /* 0x000000000000791b */ /* 0x006fe20003800000 */
.L_x_8288:
[----:B------:R-:W-:Y:S01]  /*24bc0*/  FADD.FTZ R11, R14, R11 ;  /* 0x0000000b0e0b7221 */ /* 0x000fe20000010000 */
[----:B------:R-:W-:Y:S01]  /*24bd0*/  FADD.FTZ R15, R16, R247 ;  /* 0x000000f7100f7221 */ /* 0x000fe20000010000 */
[----:B------:R-:W-:-:S04]  /*24be0*/  MOV R13, 0x1 ;  /* 0x00000001000d7802 */ /* 0x000fc80000000f00 */
[----:B------:R-:W-:-:S07]  /*24bf0*/  MOV R249, R15 ;  /* 0x0000000f00f97202 */ /* 0x000fce0000000f00 */
[----:B------:R-:W-:Y:S05]  /*24c00*/  WARPSYNC.COLLECTIVE R12, `(.L_x_8289) ;  /* 0x000000000c087348 */ /* 0x000fea0003c00000 */
[----:B------:R1:W2:Y:S02]  /*24c10*/  SHFL.BFLY P0, R16, R249, R13, R10 ;  /* 0x0c00000df9107389 */ /* 0x0002a4000000000a */
[----:B-12---:R-:W-:Y:S01]  /*24c20*/  ENDCOLLECTIVE ;  /* 0x000000000000791b */ /* 0x006fe20003800000 */
.L_x_8289:
[----:B------:R-:W-:Y:S05]  /*24c30*/  BRA `(.L_x_8290) ;  /* 0xffffffe000847947 */ /* 0x000fea000383ffff */
.L_x_8291:
        /* <DEDUP_REMOVED lines=12> */
.L_x_9021:


//--------------------- .text._ZN5flash24flash_fwd_splitkv_kernelI23Flash_fwd_kernel_traitsILi256ELi64ELi64ELi4ELb0ELb0EN7cutlass10bfloat16_tE19Flash_kernel_traitsILi256ELi64ELi64ELi4ES3_EELb0ELb1ELb1ELb0ELb0ELb0ELb1ELb1EEEvNS_16Flash_fwd_paramsE --------------------------
	.section	.text._ZN5flash24flash_fwd_splitkv_kernelI23Flash_fwd_kernel_traitsILi256ELi64ELi64ELi4ELb0ELb0EN7cutlass10bfloat16_tE19Flash_kernel_traitsILi256ELi64ELi64ELi4ES3_EELb0ELb1ELb1ELb0ELb0ELb0ELb1ELb1EEEvNS_16Flash_fwd_paramsE,"ax",@progbits
	.align	128
        .global         _ZN5flash24flash_fwd_splitkv_kernelI23Flash_fwd_kernel_traitsILi256ELi64ELi64ELi4ELb0ELb0EN7cutlass10bfloat16_tE19Flash_kernel_traitsILi256ELi64ELi64ELi4ES3_EELb0ELb1ELb1ELb0ELb0ELb0ELb1ELb1EEEvNS_16Flash_fwd_paramsE
        .type           _ZN5flash24flash_fwd_splitkv_kernelI23Flash_fwd_kernel_traitsILi256ELi64ELi64ELi4ELb0ELb0EN7cutlass10bfloat16_tE19Flash_kernel_traitsILi256ELi64ELi64ELi4ES3_EELb0ELb1ELb1ELb0ELb0ELb0ELb1ELb1EEEvNS_16Flash_fwd_paramsE,@function
        .size           _ZN5flash24flash_fwd_splitkv_kernelI23Flash_fwd_kernel_traitsILi256ELi64ELi64ELi4ELb0ELb0EN7cutlass10bfloat16_tE19Flash_kernel_traitsILi256ELi64ELi64ELi4ES3_EELb0ELb1ELb1ELb0ELb0ELb0ELb1ELb1EEEvNS_16Flash_fwd_paramsE,(.L_x_9022 - _ZN5flash24flash_fwd_splitkv_kernelI23Flash_fwd_kernel_traitsILi256ELi64ELi64ELi4ELb0ELb0EN7cutlass10bfloat16_tE19Flash_kernel_traitsILi256ELi64ELi64ELi4ES3_EELb0ELb1ELb1ELb0ELb0ELb0ELb1ELb1EEEvNS_16Flash_fwd_paramsE)
        .other          _ZN5flash24flash_fwd_splitkv_kernelI23Flash_fwd_kernel_traitsILi256ELi64ELi64ELi4ELb0ELb0EN7cutlass10bfloat16_tE19Flash_kernel_traitsILi256ELi64ELi64ELi4ES3_EELb0ELb1ELb1ELb0ELb0ELb0ELb1ELb1EEEvNS_16Flash_fwd_paramsE,@"STO_CUDA_ENTRY STV_DEFAULT"
_ZN5flash24flash_fwd_splitkv_kernelI23Flash_fwd_kernel_traitsILi256ELi64ELi64ELi4ELb0ELb0EN7cutlass10bfloat16_tE19Flash_kernel_traitsILi256ELi64ELi64ELi4ES3_EELb0ELb1ELb1ELb0ELb0ELb0ELb1ELb1EEEvNS_16Flash_fwd_paramsE:
.text._ZN5flash24flash_fwd_splitkv_kernelI23Flash_fwd_kernel_traitsILi256ELi64ELi64ELi4ELb0ELb0EN7cutlass10bfloat16_tE19Flash_kernel_traitsILi256ELi64ELi64ELi4ES3_EELb0ELb1ELb1ELb0ELb0ELb0ELb1ELb1EEEvNS_16Flash_fwd_paramsE:
        /* <DEDUP_REMOVED lines=30> */
[----:B------:R-:W-:Y:S05]  /*01e0*/  CALL.REL.NOINC `($_ZN5flash24flash_fwd_splitkv_kernelI23Flash_fwd_kernel_traitsILi256ELi64ELi64ELi4ELb0ELb0EN7cutlass10bfloat16_tE19Flash_kernel_traitsILi256ELi64ELi64ELi4ES3_EELb0ELb1ELb1ELb0ELb0ELb0ELb1ELb1EEEvNS_16Flash_fwd_paramsE$_ZN5flash30compute_attn_1rowblock_splitkvI23Flash_fwd_kernel_traitsILi256ELi64ELi64ELi4ELb0ELb0EN7cutlass10bfloat16_tE19Flash_kernel_traitsILi256ELi64ELi64ELi4ES3_EELb0ELb1ELb1ELb0ELb0ELb0ELb1ELb1ENS_16Flash_fwd_paramsEEEvRKT8_iiiii) ;  /* 0x0000000000087944 */ /* 0x000fea0003c00000 */
[----:B------:R-:W-:Y:S05]  /*01f0*/  BSYNC B4 ;  /* 0x0000000000047941 */ /* 0x000fea0003800000 */
.L_x_8292:
[----:B------:R-:W-:Y:S05]  /*0200*/  EXIT ;  /* 0x000000000000794d */ /* 0x000fea0003800000 */
        .type           $_ZN5flash24flash_fwd_splitkv_kernelI23Flash_fwd_kernel_traitsILi256ELi64ELi64ELi4ELb0ELb0EN7cutlass10bfloat16_tE19Flash_kernel_traitsILi256ELi64ELi64ELi4ES3_EELb0ELb1ELb1ELb0ELb0ELb0ELb1ELb1EEEvNS_16Flash_fwd_paramsE$_ZN5flash30compute_attn_1rowblock_splitkvI23Flash_fwd_kernel_traitsILi256ELi64ELi64ELi4ELb0ELb0EN7cutlass10bfloat16_tE19Flash_kernel_traitsILi256ELi64ELi64ELi4ES3_EELb0ELb1ELb1ELb0ELb0ELb0ELb1ELb1ENS_16Flash_fwd_paramsEEEvRKT8_iiiii,@function
        .size           $_ZN5flash24flash_fwd_splitkv_kernelI23Flash_fwd_kernel_traitsILi256ELi64ELi64ELi4ELb0ELb0EN7cutlass10bfloat16_tE19Flash_kernel_traitsILi256ELi64ELi64ELi4ES3_EELb0ELb1ELb1ELb0ELb0ELb0ELb1ELb1EEEvNS_16Flash_fwd_paramsE$_ZN5flash30compute_attn_1rowblock_splitkvI23Flash_fwd_kernel_traitsILi256ELi64ELi64ELi4ELb0ELb0EN7cutlass10bfloat16_tE19Flash_kernel_traitsILi256ELi64ELi64ELi4ES3_EELb0ELb1ELb1ELb0ELb0ELb0ELb1ELb1ENS_16Flash_fwd_paramsEEEvRKT8_iiiii,(.L_x_9022 - $_ZN5flash24flash_fwd_splitkv_kernelI23Flash_fwd_kernel_traitsILi256ELi64ELi64ELi4ELb0ELb0EN7cutlass10bfloat16_tE19Flash_kernel_traitsILi256ELi64ELi64ELi4ES3_EELb0ELb1ELb1ELb0ELb0ELb0ELb1ELb1EEEvNS_16Flash_fwd_paramsE$_ZN5flash30compute_attn_1rowblock_splitkvI23Flash_fwd_kernel_traitsILi256ELi64ELi64ELi4ELb0ELb0EN7cutlass10bfloat16_tE19Flash_kernel_traitsILi256ELi64ELi64ELi4ES3_EELb0ELb1ELb1ELb0ELb0ELb0ELb1ELb1ENS_16Flash_fwd_paramsEEEvRKT8_iiiii)
$_ZN5flash24flash_fwd_splitkv_kernelI23Flash_fwd_kernel_traitsILi256ELi64ELi64ELi4ELb0ELb0EN7cutlass10bfloat16_tE19Flash_kernel_traitsILi256ELi64ELi64ELi4ES3_EELb0ELb1ELb1ELb0ELb0ELb0ELb1ELb1EEEvNS_16Flash_fwd_paramsE$_ZN5flash30compute_attn_1rowblock_splitkvI23Flash_fwd_kernel_traitsILi256ELi64ELi64ELi4ELb0ELb0EN7cutlass10bfloat16_tE19Flash_kernel_traitsILi256ELi64ELi64ELi4ES3_EELb0ELb1ELb1ELb0ELb0ELb0ELb1ELb1ENS_16Flash_fwd_paramsEEEvRKT8_iiiii:
        /* <DEDUP_REMOVED lines=27> */
.L_x_8294:
[----:B------:R-:W-:Y:S05]  /*03c0*/  BSYNC B0 ;  /* 0x0000000000007941 */ /* 0x000fea0003800000 */
.L_x_8293:
        /* <DEDUP_REMOVED lines=8> */
.L_x_8296:
[----:B------:R2:W5:Y:S02]  /*0450*/  LD.E R61, desc[UR6][R10.64+0xb8] ;  /* 0x0000b8060a3d7980 */ /* 0x000564000c101900 */
.L_x_8297:
[----:B------:R-:W-:Y:S05]  /*0460*/  BSYNC B0 ;  /* 0x0000000000007941 */ /* 0x000fea0003800000 */
.L_x_8295:
        /* <DEDUP_REMOVED lines=10> */
.L_x_8299:
[----:B------:R-:W3:Y:S01]  /*0510*/  LD.E.64 R2, desc[UR6][R10.64+0x108] ;  /* 0x000108060a027980 */ /* 0x000ee2000c101b00 */
[----:B------:R-:W-:Y:S01]  /*0520*/  BSSY B0, `(.L_x_8301) ;  /* 0x0000006000007945 */ /* 0x000fe20003800000 */
[----:B------:R-:W-:Y:S01]  /*0530*/  IMAD.MOV.U32 R53, RZ, RZ, RZ ;  /* 0x000000ffff357224 */ /* 0x000fe200078e00ff */
[----:B---3--:R-:W-:-:S04]  /*0540*/  ISETP.NE.U32.AND P0, PT, R2, RZ, PT ;  /* 0x000000ff0200720c */ /* 0x008fc80003f05070 */
[----:B------:R-:W-:-:S13]  /*0550*/  ISETP.NE.AND.EX P0, PT, R3, RZ, PT, P0 ;  /* 0x000000ff0300720c */ /* 0x000fda0003f05300 */
[----:B------:R-:W-:Y:S05]  /*0560*/  @!P0 BRA `(.L_x_8302) ;  /* 0x0000000000048947 */ /* 0x000fea0003800000 */
[----:B------:R1:W5:Y:S02]  /*0570*/  LD.E R53, desc[UR6][R10.64+0xbc] ;  /* 0x0000bc060a357980 */ /* 0x000364000c101900 */
.L_x_8302:
[----:B------:R-:W-:Y:S05]  /*0580*/  BSYNC B0 ;  /* 0x0000000000007941 */ /* 0x000fea0003800000 */
.L_x_8301:
[----:B-----5:R-:W-:Y:S02]  /*0590*/  IADD3 R53, R61, R53, RZ ;  /* 0x000000353d357210 */ /* 0x020fe40007ffe0ff */
.L_x_8300:
[----:B------:R-:W-:Y:S05]  /*05a0*/  BSYNC B1 ;  /* 0x0000000000017941 */ /* 0x000fea0003800000 */
.L_x_8298:
[----:B------:R-:W-:Y:S01]  /*05b0*/  IMAD.SHL.U32 R56, R231, 0x40, RZ ;  /* 0x00000040e7387824 */ /* 0x000fe200078e00ff */
[----:B------:R-:W-:Y:S01]  /*05c0*/  MOV R2, R230 ;  /* 0x000000e600027202 */ /* 0x000fe20000000f00 */
[----:B------:R-:W-:-:S03]  /*05d0*/  IMAD.MOV.U32 R3, RZ, RZ, 0x0 ;  /* 0x00000000ff037424 */ /* 0x000fc600078e00ff */
[----:B------:R-:W-:-:S13]  /*05e0*/  ISETP.GT.AND P0, PT, R232, R56, PT ;  /* 0x00000038e800720c */ /* 0x000fda0003f04270 */
[----:B-12---:R-:W-:Y:S05]  /*05f0*/  @!P0 RET.REL.NODEC R2 `(_ZN5flash24flash_fwd_splitkv_kernelI23Flash_fwd_kernel_traitsILi256ELi64ELi64ELi4ELb0ELb0EN7cutlass10bfloat16_tE19Flash_kernel_traitsILi256ELi64ELi64ELi4ES3_EELb0ELb1ELb1ELb0ELb0ELb0ELb1ELb1EEEvNS_16Flash_fwd_paramsE) ;  /* 0xfffffff802808950 */ /* 0x006fea0003c3ffff */
        /* <DEDUP_REMOVED lines=105> */
.L_x_8305:
[----:B------:R-:W-:Y:S05]  /*0c90*/  BSYNC B0 ;  /* 0x0000000000007941 */ /* 0x000fea0003800000 */
.L_x_8304:
        /* <DEDUP_REMOVED lines=12> */
.L_x_8307:
[----:B------:R-:W-:Y:S05]  /*0d60*/  BSYNC B0 ;  /* 0x0000000000007941 */ /* 0x000fea0003800000 */
.L_x_8306:
        /* <DEDUP_REMOVED lines=12> */
.L_x_8309:
[----:B------:R-:W-:Y:S05]  /*0e30*/  BSYNC B0 ;  /* 0x0000000000007941 */ /* 0x000fea0003800000 */
.L_x_8308:
        /* <DEDUP_REMOVED lines=12> */
.L_x_8311:
[----:B------:R-:W-:Y:S05]  /*0f00*/  BSYNC B0 ;  /* 0x0000000000007941 */ /* 0x000fea0003800000 */
.L_x_8310:
        /* <DEDUP_REMOVED lines=11> */
.L_x_8313:
[----:B------:R-:W-:Y:S05]  /*0fc0*/  BSYNC B0 ;  /* 0x0000000000007941 */ /* 0x000fea0003800000 */
.L_x_8312:
        /* <DEDUP_REMOVED lines=12> */
.L_x_8315:
[----:B------:R-:W-:Y:S05]  /*1090*/  BSYNC B0 ;  /* 0x0000000000007941 */ /* 0x000fea0003800000 */
.L_x_8314:
        /* <DEDUP_REMOVED lines=11> */
.L_x_8317:
[----:B------:R-:W-:Y:S05]  /*1150*/  BSYNC B0 ;  /* 0x0000000000007941 */ /* 0x000fea0003800000 */
.L_x_8316:
        /* <DEDUP_REMOVED lines=12> */
.L_x_8319:
[----:B------:R-:W-:Y:S05]  /*1220*/  BSYNC B0 ;  /* 0x0000000000007941 */ /* 0x000fea0003800000 */
.L_x_8318:
        /* <DEDUP_REMOVED lines=18> */
[----:B-1---5:R-:W-:Y:S05]  /*1350*/  @P6 RET.REL.NODEC R2 `(_ZN5flash24flash_fwd_splitkv_kernelI23Flash_fwd_kernel_traitsILi256ELi64ELi64ELi4ELb0ELb0EN7cutlass10bfloat16_tE19Flash_kernel_traitsILi256ELi64ELi64ELi4ES3_EELb0ELb1ELb1ELb0ELb0ELb0ELb1ELb1EEEvNS_16Flash_fwd_paramsE) ;  /* 0xffffffec02286950 */ /* 0x022fea0003c3ffff */
[----:B------:R-:W-:Y:S02]  /*1360*/  MOV R0, 0xff800000 ;  /* 0xff80000000007802 */ /* 0x000fe40000000f00 */
[----:B------:R-:W-:-:S03]  /*1370*/  MOV R231, 0x0 ;  /* 0x0000000000e77802 */ /* 0x000fc60000000f00 */
[----:B------:R1:W-:Y:S02]  /*1380*/  ST.E desc[UR6][R12.64+0xe0], R0 ;  /* 0x0000e0000c007985 */ /* 0x0003e4000c101906 */
[----:B-1----:R-:W-:Y:S05]  /*1390*/  RET.REL.NODEC R230 `(_ZN5flash24flash_fwd_splitkv_kernelI23Flash_fwd_kernel_traitsILi256ELi64ELi64ELi4ELb0ELb0EN7cutlass10bfloat16_tE19Flash_kernel_traitsILi256ELi64ELi64ELi4ES3_EELb0ELb1ELb1ELb0ELb0ELb0ELb1ELb1EEEvNS_16Flash_fwd_paramsE) ;  /* 0xffffffece6187950 */ /* 0x002fea0003c3ffff */
.L_x_8303:
        /* <DEDUP_REMOVED lines=60> */
[----:B------:R3:W4:Y:S02]  /*1760*/  LD.E R3, desc[UR6][R6.64] ;  /* 0x0000000606037980 */ /* 0x000724000c101900 */
[----:B---3--:R-:W-:-:S04]  /*1770*/  IABS R7, R4 ;  /* 0x0000000400077213 */ /* 0x008fc80000000000 */
[----:B------:R-:W1:Y:S08]  /*1780*/  I2F.RP R0, R7 ;  /* 0x0000000700007306 */ /* 0x000e700000209400 */
[----:B-1----:R-:W1:Y:S02]  /*1790*/  MUFU.RCP R0, R0 ;  /* 0x0000000000007308 */ /* 0x002e640000001000 */
[----:B-1----:R-:W-:-:S06]  /*17a0*/  IADD3 R0, R0, 0xffffffe, RZ ;  /* 0x0ffffffe00007810 */ /* 0x002fcc0007ffe0ff */
[----:B------:R-:W1:Y:S01]  /*17b0*/  F2I.FTZ.U32.TRUNC.NTZ R23, R0 ;  /* 0x0000000000177305 */ /* 0x000e62000021f000 */
        /* <DEDUP_REMOVED lines=19> */
[----:B------:R-:W-:-:S05]  /*18f0*/  SHF.R.S32.HI R7, RZ, 0x1f, R13 ;  /* 0x0000001fff077819 */ /* 0x000fca000001140d */
[----:B------:R-:W-:Y:S02]  /*1900*/  @!P0 IMAD.MOV R16, RZ, RZ, -R16 ;  /* 0x000000ffff108224 */ /* 0x000fe400078e0a10 */
[----:B------:R-:W-:Y:S02]  /*1910*/  @!P1 LOP3.LUT R16, RZ, R4, RZ, 0x33, !PT ;  /* 0x00000004ff109212 */ /* 0x000fe400078e33ff */
[----:B----4-:R-:W-:Y:S01]  /*1920*/  SHF.R.S32.HI R0, RZ, 0x1f, R3 ;  /* 0x0000001fff007819 */ /* 0x010fe20000011403 */
[----:B------:R-:W-:-:S04]  /*1930*/  IMAD R6, R15, R3, RZ ;  /* 0x000000030f067224 */ /* 0x000fc800078e02ff */
[C---:B------:R-:W-:Y:S02]  /*1940*/  IMAD R6, R14.reuse, R0, R6 ;  /* 0x000000000e067224 */ /* 0x040fe400078e0206 */
[----:B------:R-:W-:-:S05]  /*1950*/  IMAD.WIDE.U32 R14, R14, R3, RZ ;  /* 0x000000030e0e7225 */ /* 0x000fca00078e00ff */
[----:B------:R-:W-:Y:S01]  /*1960*/  IADD3 R15, R15, R6, RZ ;  /* 0x000000060f0f7210 */ /* 0x000fe20007ffe0ff */
[----:B------:R-:W-:Y:S02]  /*1970*/  IMAD R6, R51, R13, RZ ;  /* 0x0000000d33067224 */ /* 0x000fe400078e02ff */
[----:B--2---:R-:W-:Y:S02]  /*1980*/  IMAD R4, R9, R3, RZ ;  /* 0x0000000309047224 */ /* 0x004fe400078e02ff */
[----:B------:R-:W-:Y:S02]  /*1990*/  IMAD R6, R50, R7, R6 ;  /* 0x0000000732067224 */ /* 0x000fe400078e0206 */
[----:B------:R-:W-:-:S04]  /*19a0*/  IMAD.WIDE.U32 R14, R13, R50, R14 ;  /* 0x000000320d0e7225 */ /* 0x000fc800078e000e */
[C---:B------:R-:W-:Y:S01]  /*19b0*/  IMAD.WIDE.U32 R22, R8.reuse, R3, RZ ;  /* 0x0000000308167225 */ /* 0x040fe200078e00ff */
[----:B------:R-:W-:Y:S02]  /*19c0*/  IADD3 R9, R15, R6, RZ ;  /* 0x000000060f097210 */ /* 0x000fe40007ffe0ff */
[----:B------:R-:W-:Y:S01]  /*19d0*/  SHF.R.S32.HI R15, RZ, 0x1f, R16 ;  /* 0x0000001fff0f7819 */ /* 0x000fe20000011410 */
[----:B------:R-:W-:Y:S02]  /*19e0*/  IMAD R4, R8, R0, R4 ;  /* 0x0000000008047224 */ /* 0x000fe400078e0204 */
[----:B------:R-:W-:Y:S02]  /*19f0*/  IMAD R6, R19, R16, RZ ;  /* 0x0000001013067224 */ /* 0x000fe400078e02ff */
[----:B------:R-:W-:Y:S02]  /*1a00*/  IMAD.MOV.U32 R8, RZ, RZ, R14 ;  /* 0x000000ffff087224 */ /* 0x000fe400078e000e */
[----:B------:R-:W-:-:S02]  /*1a10*/  IMAD R6, R18, R15, R6 ;  /* 0x0000000f12067224 */ /* 0x000fc400078e0206 */
[----:B------:R-:W-:Y:S01]  /*1a20*/  IMAD.WIDE.U32 R8, R16, R18, R8 ;  /* 0x0000001210087225 */ /* 0x000fe200078e0008 */
[----:B------:R-:W-:-:S03]  /*1a30*/  MOV R19, R22 ;  /* 0x0000001600137202 */ /* 0x000fc60000000f00 */
[----:B------:R-:W-:Y:S01]  /*1a40*/  IMAD.IADD R14, R23, 0x1, R4 ;  /* 0x00000001170e7824 */ /* 0x000fe200078e0204 */
[----:B------:R-:W-:Y:S01]  /*1a50*/  IADD3 R0, R9, R6, RZ ;  /* 0x0000000609007210 */ /* 0x000fe20007ffe0ff */
[----:B------:R-:W-:Y:S01]  /*1a60*/  IMAD.MOV.U32 R3, RZ, RZ, R8 ;  /* 0x000000ffff037224 */ /* 0x000fe200078e0008 */
[----:B------:R-:W-:Y:S05]  /*1a70*/  BRA `(.L_x_8322) ;  /* 0x0000000400507947 */ /* 0x000fea0003800000 */
.L_x_8321:
        /* <DEDUP_REMOVED lines=23> */
[-C--:B---3--:R-:W-:Y:S01]  /*1bf0*/  @!P4 IMAD R2, R51, R15.reuse, RZ ;  /* 0x0000000f3302c224 */ /* 0x088fe200078e02ff */
[----:B------:R-:W-:Y:S01]  /*1c00*/  @P4 IADD3 R8, R15, R16, RZ ;  /* 0x000000100f084210 */ /* 0x000fe20007ffe0ff */
[----:B------:R-:W-:Y:S01]  /*1c10*/  @!P4 IMAD.WIDE.U32 R30, R50, R15, RZ ;  /* 0x0000000f321ec225 */ /* 0x000fe200078e00ff */
[----:B------:R-:W-:-:S03]  /*1c20*/  ISETP.GT.U32.AND P0, PT, R3, R0, PT ;  /* 0x000000000300720c */ /* 0x000fc60003f04070 */
[----:B------:R-:W-:Y:S01]  /*1c30*/  @!P4 IMAD R2, R7, R50, R2 ;  /* 0x000000320702c224 */ /* 0x000fe200078e0202 */
[----:B-----5:R-:W-:Y:S01]  /*1c40*/  @!P4 SHF.R.S32.HI R7, RZ, 0x1f, R14 ;  /* 0x0000001fff07c819 */ /* 0x020fe2000001140e */
[-C--:B------:R-:W-:Y:S02]  /*1c50*/  @P4 IMAD R12, R51, R8.reuse, RZ ;  /* 0x00000008330c4224 */ /* 0x080fe400078e02ff */
[----:B------:R-:W-:Y:S01]  /*1c60*/  @P4 IMAD.WIDE.U32 R26, R50, R8, RZ ;  /* 0x00000008321a4225 */ /* 0x000fe200078e00ff */
[----:B------:R-:W-:-:S03]  /*1c70*/  @!P4 MOV R8, R30 ;  /* 0x0000001e0008c202 */ /* 0x000fc60000000f00 */
[----:B------:R-:W-:Y:S02]  /*1c80*/  @!P4 IMAD.IADD R9, R31, 0x1, R2 ;  /* 0x000000011f09c824 */ /* 0x000fe400078e0202 */
[-C--:B----4-:R-:W-:Y:S02]  /*1c90*/  @!P4 IMAD R2, R25, R14.reuse, RZ ;  /* 0x0000000e1902c224 */ /* 0x090fe400078e02ff */
[----:B------:R-:W-:Y:S01]  /*1ca0*/  @!P4 IMAD.WIDE.U32 R8, R24, R14, R8 ;  /* 0x0000000e1808c225 */ /* 0x000fe200078e0008 */
[----:B------:R-:W-:-:S03]  /*1cb0*/  @P4 MOV R13, R26 ;  /* 0x0000001a000d4202 */ /* 0x000fc60000000f00 */
[----:B------:R-:W-:Y:S02]  /*1cc0*/  @!P4 IMAD R2, R24, R7, R2 ;  /* 0x000000071802c224 */ /* 0x000fe400078e0202 */
[----:B------:R-:W-:Y:S02]  /*1cd0*/  @!P0 IMAD.IADD R0, R0, 0x1, -R3 ;  /* 0x0000000100008824 */ /* 0x000fe400078e0a03 */
[----:B------:R-:W-:Y:S01]  /*1ce0*/  @P4 IMAD.IADD R12, R27, 0x1, R12 ;  /* 0x000000011b0c4824 */ /* 0x000fe200078e020c */
[----:B------:R-:W-:Y:S01]  /*1cf0*/  @!P4 IADD3 R12, R9, R2, RZ ;  /* 0x00000002090cc210 */ /* 0x000fe20007ffe0ff */
[----:B------:R-:W-:Y:S01]  /*1d00*/  @!P4 IMAD.MOV.U32 R13, RZ, RZ, R8 ;  /* 0x000000ffff0dc224 */ /* 0x000fe200078e0008 */
[----:B------:R-:W-:Y:S02]  /*1d10*/  ISETP.GE.U32.AND P3, PT, R0, R3, PT ;  /* 0x000000030000720c */ /* 0x000fe40003f66070 */
[----:B------:R-:W-:Y:S02]  /*1d20*/  LOP3.LUT R3, R233, R6, RZ, 0x3c, !PT ;  /* 0x00000006e9037212 */ /* 0x000fe400078e3cff */
[----:B------:R-:W-:-:S02]  /*1d30*/  LOP3.LUT R13, R13, R12, RZ, 0x3c, !PT ;  /* 0x0000000c0d0d7212 */ /* 0x000fc400078e3cff */
[----:B------:R-:W-:Y:S02]  /*1d40*/  ISETP.GE.AND P1, PT, R3, RZ, PT ;  /* 0x000000ff0300720c */ /* 0x000fe40003f26270 */
[----:B------:R-:W-:Y:S02]  /*1d50*/  @!P0 IADD3 R4, R4, 0x1, RZ ;  /* 0x0000000104048810 */ /* 0x000fe40007ffe0ff */
[----:B------:R-:W-:Y:S02]  /*1d60*/  LOP3.LUT R12, R13, R12, RZ, 0x3c, !PT ;  /* 0x0000000c0d0c7212 */ /* 0x000fe400078e3cff */
[----:B------:R-:W-:Y:S02]  /*1d70*/  ISETP.NE.AND P0, PT, R6, RZ, PT ;  /* 0x000000ff0600720c */ /* 0x000fe40003f05270 */
[----:B------:R-:W-:Y:S02]  /*1d80*/  LEA R2, R165, 0xffffffc0, 0x6 ;  /* 0xffffffc0a5027811 */ /* 0x000fe400078e30ff */
[----:B------:R-:W-:Y:S01]  /*1d90*/  LOP3.LUT R13, R13, R12, RZ, 0x3c, !PT ;  /* 0x0000000c0d0d7212 */ /* 0x000fe200078e3cff */
[----:B------:R-:W-:Y:S01]  /*1da0*/  @!P4 IMAD R8, R49, R15, RZ ;  /* 0x0000000f3108c224 */ /* 0x000fe200078e02ff */
[----:B------:R-:W-:Y:S01]  /*1db0*/  @!P4 SHF.R.S32.HI R0, RZ, 0x1f, R15 ;  /* 0x0000001fff00c819 */ /* 0x000fe2000001140f */
[----:B------:R-:W-:Y:S01]  /*1dc0*/  IMAD R9, R51, R2, RZ ;  /* 0x0000000233097224 */ /* 0x000fe200078e02ff */
[----:B------:R-:W-:Y:S01]  /*1dd0*/  SHF.R.S32.HI R7, RZ, 0x1f, R2 ;  /* 0x0000001fff077819 */ /* 0x000fe20000011402 */
[----:B------:R-:W-:-:S02]  /*1de0*/  @P3 VIADD R4, R4, 0x1 ;  /* 0x0000000104043836 */ /* 0x000fc40000000000 */
[----:B------:R-:W-:-:S04]  /*1df0*/  IMAD.WIDE.U32 R24, R50, R2, R12 ;  /* 0x0000000232187225 */ /* 0x000fc800078e000c */
[----:B------:R-:W-:Y:S02]  /*1e00*/  @!P4 IMAD R0, R0, R48, R8 ;  /* 0x000000300000c224 */ /* 0x000fe400078e0208 */
[----:B------:R-:W-:Y:S02]  /*1e10*/  IMAD R9, R7, R50, R9 ;  /* 0x0000003207097224 */ /* 0x000fe400078e0209 */
[----:B------:R-:W-:Y:S01]  /*1e20*/  @!P4 IMAD.WIDE.U32 R12, R48, R15, RZ ;  /* 0x0000000f300cc225 */ /* 0x000fe200078e00ff */
[----:B------:R-:W-:Y:S02]  /*1e30*/  @!P1 IADD3 R4, -R4, RZ, RZ ;  /* 0x000000ff04049210 */ /* 0x000fe40007ffe1ff */
[----:B------:R-:W-:Y:S01]  /*1e40*/  @!P0 LOP3.LUT R4, RZ, R6, RZ, 0x33, !PT ;  /* 0x00000006ff048212 */ /* 0x000fe200078e33ff */
[----:B------:R-:W-:Y:S01]  /*1e50*/  @P4 IMAD.IADD R15, R15, 0x1, R16 ;  /* 0x000000010f0f4824 */ /* 0x000fe200078e0210 */
[----:B------:R-:W-:Y:S01]  /*1e60*/  IADD3 R9, R25, R9, RZ ;  /* 0x0000000919097210 */ /* 0x000fe20007ffe0ff */
[----:B------:R-:W-:Y:S01]  /*1e70*/  @!P4 IMAD.MOV.U32 R16, RZ, RZ, R12 ;  /* 0x000000ffff10c224 */ /* 0x000fe200078e000c */
[----:B------:R-:W-:Y:S01]  /*1e80*/  @!P4 IADD3 R17, R13, R0, RZ ;  /* 0x000000000d11c210 */ /* 0x000fe20007ffe0ff */
[-C--:B------:R-:W-:Y:S01]  /*1e90*/  @P4 IMAD R3, R49, R15.reuse, RZ ;  /* 0x0000000f31034224 */ /* 0x080fe200078e02ff */
[----:B------:R-:W-:Y:S01]  /*1ea0*/  MOV R8, R24 ;  /* 0x0000001800087202 */ /* 0x000fe20000000f00 */
[----:B------:R-:W-:Y:S01]  /*1eb0*/  @P4 IMAD.WIDE.U32 R24, R48, R15, RZ ;  /* 0x0000000f30184225 */ /* 0x000fe200078e00ff */
[----:B------:R-:W-:-:S02]  /*1ec0*/  @!P4 SHF.R.S32.HI R0, RZ, 0x1f, R14 ;  /* 0x0000001fff00c819 */ /* 0x000fc4000001140e */
[----:B------:R-:W-:Y:S01]  /*1ed0*/  SHF.R.S32.HI R15, RZ, 0x1f, R4 ;  /* 0x0000001fff0f7819 */ /* 0x000fe20000011404 */
[----:B------:R-:W-:Y:S02]  /*1ee0*/  @!P4 IMAD R12, R23, R14, RZ ;  /* 0x0000000e170cc224 */ /* 0x000fe400078e02ff */
[----:B------:R-:W-:Y:S02]  /*1ef0*/  IMAD R6, R19, R4, RZ ;  /* 0x0000000413067224 */ /* 0x000fe400078e02ff */
[----:B------:R-:W-:Y:S01]  /*1f00*/  @!P4 IMAD.WIDE.U32 R16, R22, R14, R16 ;  /* 0x0000000e1610c225 */ /* 0x000fe200078e0010 */
[----:B------:R-:W-:-:S03]  /*1f10*/  @P4 IADD3 R14, R25, R3, RZ ;  /* 0x00000003190e4210 */ /* 0x000fc60007ffe0ff */
[----:B------:R-:W-:Y:S02]  /*1f20*/  @!P4 IMAD R0, R22, R0, R12 ;  /* 0x000000001600c224 */ /* 0x000fe400078e020c */
        /* <DEDUP_REMOVED lines=9> */
.L_x_8322:
[----:B------:R-:W-:Y:S05]  /*1fc0*/  BSYNC B0 ;  /* 0x0000000000007941 */ /* 0x000fea0003800000 */
.L_x_8320:
        /* <DEDUP_REMOVED lines=12> */
[----:B------:R-:W-:Y:S02]  /*2090*/  LOP3.LUT R6, R12, 0xfffffff0, RZ, 0xc0, !PT ;  /* 0xfffffff00c067812 */ /* 0x000fe400078ec0ff */
[----:B------:R-:W-:-:S03]  /*20a0*/  LOP3.LUT R57, R168, 0xfffffff8, RZ, 0xc0, !PT ;  /* 0xfffffff8a8397812 */ /* 0x000fc600078ec0ff */
[C---:B------:R-:W-:Y:S02]  /*20b0*/  IMAD.IADD R6, R52.reuse, 0x1, -R6 ;  /* 0x0000000134067824 */ /* 0x040fe400078e0a06 */
[----:B------:R-:W-:-:S03]  /*20c0*/  IMAD.IADD R57, R52, 0x1, -R57 ;  /* 0x0000000134397824 */ /* 0x000fc600078e0a39 */
[----:B------:R-:W-:Y:S01]  /*20d0*/  SHF.R.S32.HI R4, RZ, 0x1f, R6 ;  /* 0x0000001fff047819 */ /* 0x000fe20000011406 */
[----:B------:R-:W-:Y:S01]  /*20e0*/  IMAD.SHL.U32 R18, R57, 0x8, RZ ;  /* 0x0000000839127824 */ /* 0x000fe200078e00ff */
[----:B------:R-:W-:Y:S02]  /*20f0*/  SHF.R.S32.HI R58, RZ, 0x4, R12 ;  /* 0x00000004ff3a7819 */ /* 0x000fe4000001140c */
[----:B------:R-:W-:Y:S02]  /*2100*/  LEA.HI R4, R4, R6, RZ, 0x3 ;  /* 0x0000000604047211 */ /* 0x000fe400078f18ff */
[----:B------:R-:W-:Y:S02]  /*2110*/  IADD3 R30, P0, R18, R19, RZ ;  /* 0x00000013121e7210 */ /* 0x000fe40007f1e0ff */
[----:B------:R-:W-:Y:S02]  /*2120*/  LEA.HI R12, R12, R58, RZ, 0x1 ;  /* 0x0000003a0c0c7211 */ /* 0x000fe400078f08ff */
[----:B------:R-:W-:-:S02]  /*2130*/  LOP3.LUT R17, R4, 0xfffffff8, RZ, 0xc0, !PT ;  /* 0xfffffff804117812 */ /* 0x000fc400078ec0ff */
[----:B------:R-:W-:Y:S02]  /*2140*/  SHF.R.S32.HI R19, RZ, 0x1f, R18 ;  /* 0x0000001fff137819 */ /* 0x000fe40000011412 */
[----:B------:R-:W-:Y:S01]  /*2150*/  LOP3.LUT R12, R12, 0xfffffffe, RZ, 0xc0, !PT ;  /* 0xfffffffe0c0c7812 */ /* 0x000fe200078ec0ff */
[----:B------:R-:W-:Y:S02]  /*2160*/  IMAD.IADD R6, R6, 0x1, -R17 ;  /* 0x0000000106067824 */ /* 0x000fe400078e0a11 */
[----:B-----5:R-:W-:Y:S02]  /*2170*/  IMAD R7, R7, R48, RZ ;  /* 0x0000003007077224 */ /* 0x020fe400078e02ff */
[----:B------:R-:W-:Y:S01]  /*2180*/  IMAD.X R31, R19, 0x1, R14, P0 ;  /* 0x00000001131f7824 */ /* 0x000fe200000e060e */
[----:B------:R-:W-:Y:S01]  /*2190*/  SHF.R.S32.HI R168, RZ, 0x3, R168 ;  /* 0x00000003ffa87819 */ /* 0x000fe200000114a8 */
[----:B------:R-:W-:Y:S02]  /*21a0*/  IMAD.IADD R58, R58, 0x1, -R12 ;  /* 0x000000013a3a7824 */ /* 0x000fe400078e0a0c */
[----:B------:R-:W-:-:S02]  /*21b0*/  IMAD R7, R13, R49, R7 ;  /* 0x000000310d077224 */ /* 0x000fc400078e0207 */
[----:B------:R-:W-:-:S04]  /*21c0*/  IMAD.WIDE.U32 R30, R13, R48, R30 ;  /* 0x000000300d1e7225 */ /* 0x000fc800078e001e */
[----:B------:R-:W-:Y:S02]  /*21d0*/  IMAD.SHL.U32 R12, R6, 0x40, RZ ;  /* 0x00000040060c7824 */ /* 0x000fe400078e00ff */
[----:B------:R-:W-:Y:S02]  /*21e0*/  IMAD.SHL.U32 R17, R168, 0x40, RZ ;  /* 0x00000040a8117824 */ /* 0x000fe400078e00ff */
[----:B------:R-:W-:Y:S01]  /*21f0*/  IMAD.IADD R31, R31, 0x1, R7 ;  /* 0x000000011f1f7824 */ /* 0x000fe200078e0207 */
[----:B------:R-:W-:Y:S01]  /*2200*/  LOP3.LUT R12, R12, 0x1c0, RZ, 0xc0, !PT ;  /* 0x000001c00c0c7812 */ /* 0x000fe200078ec0ff */
[----:B------:R-:W-:Y:S02]  /*2210*/  IMAD.SHL.U32 R13, R58, 0x8, RZ ;  /* 0x000000083a0d7824 */ /* 0x000fe400078e00ff */
[----:B------:R-:W-:Y:S01]  /*2220*/  IMAD R7, R29, R16, RZ ;  /* 0x000000101d077224 */ /* 0x000fe200078e02ff */
[----:B------:R-:W-:Y:S02]  /*2230*/  LOP3.LUT R17, R17, 0x1c0, RZ, 0xc0, !PT ;  /* 0x000001c011117812 */ /* 0x000fe400078ec0ff */
[----:B------:R-:W-:Y:S01]  /*2240*/  LOP3.LUT R13, R12, 0x8, R13, 0xf8, !PT ;  /* 0x000000080c0d7812 */ /* 0x000fe200078ef80d */
[-C--:B------:R-:W-:Y:S01]  /*2250*/  IMAD R7, R15, R28.reuse, R7 ;  /* 0x0000001c0f077224 */ /* 0x080fe200078e0207 */
[----:B------:R-:W-:Y:S01]  /*2260*/  SHF.R.U32.HI R41, RZ, 0x3, R12 ;  /* 0x00000003ff297819 */ /* 0x000fe2000001160c */
[----:B------:R-:W-:Y:S01]  /*2270*/  IMAD.WIDE.U32 R28, R16, R28, R30 ;  /* 0x0000001c101c7225 */ /* 0x000fe200078e001e */
[----:B------:R-:W-:-:S02]  /*2280*/  LOP3.LUT P4, RZ, R6, 0x4, RZ, 0xc0, !PT ;  /* 0x0000000406ff7812 */ /* 0x000fc4000788c0ff */
[----:B------:R-:W-:Y:S02]  /*2290*/  LOP3.LUT P3, RZ, R6, 0x2, RZ, 0xc0, !PT ;  /* 0x0000000206ff7812 */ /* 0x000fe4000786c0ff */
[----:B------:R-:W-:Y:S02]  /*22a0*/  SHF.R.S32.HI R59, RZ, 0x1f, R234 ;  /* 0x0000001fff3b7819 */ /* 0x000fe400000114ea */
[----:B------:R-:W-:Y:S01]  /*22b0*/  LEA.HI R14, R55, R52, RZ, 0x6 ;  /* 0x00000034370e7211 */ /* 0x000fe200078f30ff */
[----:B------:R-:W-:Y:S01]  /*22c0*/  IMAD.IADD R29, R29, 0x1, R7 ;  /* 0x000000011d1d7824 */ /* 0x000fe200078e0207 */
[----:B-1----:R-:W-:Y:S01]  /*22d0*/  LOP3.LUT R21, R17, 0x38, R18, 0xf8, !PT ;  /* 0x0000003811157812 */ /* 0x002fe200078ef812 */
[----:B------:R-:W-:Y:S01]  /*22e0*/  IMAD R180, R49, R168, RZ ;  /* 0x000000a831b47224 */ /* 0x000fe200078e02ff */
[----:B------:R-:W-:Y:S02]  /*22f0*/  LOP3.LUT R41, R13, R41, RZ, 0x3c, !PT ;  /* 0x000000290d297212 */ /* 0x000fe400078e3cff */
[----:B------:R-:W-:-:S02]  /*2300*/  SHF.R.S32.HI R169, RZ, 0x1f, R168 ;  /* 0x0000001fffa97819 */ /* 0x000fc400000114a8 */
[----:B------:R-:W-:Y:S01]  /*2310*/  SHF.R.U32.HI R17, RZ, 0x3, R17 ;  /* 0x00000003ff117819 */ /* 0x000fe20000011611 */
[----:B------:R-:W-:Y:S02]  /*2320*/  IMAD.SHL.U32 R14, R14, 0x8, RZ ;  /* 0x000000080e0e7824 */ /* 0x000fe400078e00ff */
[-C--:B------:R-:W-:Y:S01]  /*2330*/  IMAD R180, R169, R48.reuse, R180 ;  /* 0x00000030a9b47224 */ /* 0x080fe200078e02b4 */
[----:B------:R-:W-:Y:S01]  /*2340*/  LOP3.LUT R17, R21, R17, RZ, 0x3c, !PT ;  /* 0x0000001115117212 */ /* 0x000fe200078e3cff */
[----:B------:R-:W-:-:S03]  /*2350*/  IMAD.WIDE.U32 R28, R168, R48, R28 ;  /* 0x00000030a81c7225 */ /* 0x000fc600078e001c */
[----:B------:R-:W-:Y:S01]  /*2360*/  LOP3.LUT R159, R17, 0xfffffe00, R14, 0xf8, !PT ;  /* 0xfffffe00119f7812 */ /* 0x000fe200078ef80e */
[----:B------:R-:W-:Y:S02]  /*2370*/  IMAD.IADD R180, R29, 0x1, R180 ;  /* 0x000000011db47824 */ /* 0x000fe400078e02b4 */
[----:B------:R-:W-:Y:S02]  /*2380*/  IMAD.SHL.U32 R4, R4, 0x40, RZ ;  /* 0x0000004004047824 */ /* 0x000fe400078e00ff */
[----:B------:R-:W-:Y:S01]  /*2390*/  VIADD R14, R18, 0x40 ;  /* 0x00000040120e7836 */ /* 0x000fe20000000000 */
[----:B------:R-:W-:Y:S02]  /*23a0*/  SHF.R.S32.HI R87, RZ, 0x1f, R61 ;  /* 0x0000001fff577819 */ /* 0x000fe4000001143d */
[----:B------:R-:W-:Y:S02]  /*23b0*/  LOP3.LUT R41, R41, 0xfffffe00, R4, 0xf8, !PT ;  /* 0xfffffe0029297812 */ /* 0x000fe400078ef804 */
[----:B------:R-:W-:-:S02]  /*23c0*/  SHF.R.S32.HI R163, RZ, 0x1f, R233 ;  /* 0x0000001fffa37819 */ /* 0x000fc400000114e9 */
        /* <DEDUP_REMOVED lines=19> */
[----:B--2---:R-:W-:-:S04]  /*2500*/  @P5 IMAD.WIDE.U32 R12, R24, R5, RZ ;  /* 0x00000005180c5225 */ /* 0x004fc800078e00ff */
[----:B------:R-:W-:Y:S02]  /*2510*/  @P5 IMAD R5, R25, R5, RZ ;  /* 0x0000000519055224 */ /* 0x000fe400078e02ff */
[----:B---3--:R-:W-:-:S04]  /*2520*/  @!P5 IMAD R6, R27, R234, RZ ;  /* 0x000000ea1b06d224 */ /* 0x008fc800078e02ff */
[C---:B------:R-:W-:Y:S02]  /*2530*/  @!P5 IMAD R6, R26.reuse, R59, R6 ;  /* 0x0000003b1a06d224 */ /* 0x040fe400078e0206 */
[----:B------:R-:W-:Y:S01]  /*2540*/  @!P5 IMAD.WIDE.U32 R26, R26, R234, RZ ;  /* 0x000000ea1a1ad225 */ /* 0x000fe200078e00ff */
[----:B------:R-:W-:-:S03]  /*2550*/  @P5 MOV R7, R12 ;  /* 0x0000000c00075202 */ /* 0x000fc60000000f00 */
[----:B------:R-:W-:Y:S01]  /*2560*/  @!P5 IMAD.MOV.U32 R7, RZ, RZ, R26 ;  /* 0x000000ffff07d224 */ /* 0x000fe200078e001a */
[----:B------:R-:W-:Y:S01]  /*2570*/  LEA R181, P0, R28, R22, 0x1 ;  /* 0x000000161cb57211 */ /* 0x000fe200078008ff */
[----:B------:R-:W-:Y:S02]  /*2580*/  @P5 IMAD.IADD R5, R13, 0x1, R5 ;  /* 0x000000010d055824 */ /* 0x000fe400078e0205 */
[----:B------:R-:W-:Y:S01]  /*2590*/  @!P5 IMAD.IADD R5, R27, 0x1, R6 ;  /* 0x000000011b05d824 */ /* 0x000fe200078e0206 */
[C---:B------:R-:W-:Y:S01]  /*25a0*/  IADD3 R6, P1, R18.reuse, R7, RZ ;  /* 0x0000000712067210 */ /* 0x040fe20007f3e0ff */
[----:B------:R-:W-:Y:S01]  /*25b0*/  VIADD R12, R18, 0xc0 ;  /* 0x000000c0120c7836 */ /* 0x000fe20000000000 */
[----:B------:R-:W-:Y:S01]  /*25c0*/  LEA.HI.X R180, R28, R23, R180, 0x1, P0 ;  /* 0x000000171cb47211 */ /* 0x000fe200000f0cb4 */
[----:B----4-:R-:W-:Y:S01]  /*25d0*/  IMAD R4, R9, R233, RZ ;  /* 0x000000e909047224 */ /* 0x010fe200078e02ff */
[-C--:B------:R-:W-:Y:S01]  /*25e0*/  ISETP.GE.AND P0, PT, R14, R63.reuse, PT ;  /* 0x0000003f0e00720c */ /* 0x080fe20003f06270 */
[----:B------:R-:W-:Y:S01]  /*25f0*/  IMAD.X R7, R19, 0x1, R5, P1 ;  /* 0x0000000113077824 */ /* 0x000fe200008e0605 */
[C---:B------:R-:W-:Y:S01]  /*2600*/  ISETP.GE.AND P1, PT, R18.reuse, R63, PT ;  /* 0x0000003f1200720c */ /* 0x040fe20003f26270 */
[----:B------:R-:W-:Y:S01]  /*2610*/  VIADD R13, R18, 0x80 ;  /* 0x00000080120d7836 */ /* 0x000fe20000000000 */
[----:B------:R-:W-:Y:S01]  /*2620*/  SEL R5, RZ, 0xffffffff, P0 ;  /* 0xffffffffff057807 */ /* 0x000fe20000000000 */
[----:B------:R-:W-:Y:S01]  /*2630*/  IMAD R4, R8, R163, R4 ;  /* 0x000000a308047224 */ /* 0x000fe200078e0204 */
[----:B------:R-:W-:Y:S01]  /*2640*/  ISETP.GE.AND P0, PT, R12, R63, PT ;  /* 0x0000003f0c00720c */ /* 0x000fe20003f06270 */
[----:B------:R-:W-:Y:S01]  /*2650*/  IMAD.WIDE.U32 R8, R233, R8, R6 ;  /* 0x00000008e9087225 */ /* 0x000fe200078e0006 */
[----:B------:R-:W-:-:S02]  /*2660*/  SEL R6, RZ, 0x1, P1 ;  /* 0x00000001ff067807 */ /* 0x000fc40000800000 */
[----:B------:R-:W-:Y:S02]  /*2670*/  ISETP.GE.AND P1, PT, R13, R63, PT ;  /* 0x0000003f0d00720c */ /* 0x000fe40003f26270 */
[----:B------:R-:W-:Y:S01]  /*2680*/  SEL R60, RZ, 0x8, P0 ;  /* 0x00000008ff3c7807 */ /* 0x000fe20000000000 */
[----:B------:R-:W-:Y:S01]  /*2690*/  IMAD.IADD R9, R9, 0x1, R4 ;  /* 0x0000000109097824 */ /* 0x000fe200078e0204 */
[----:B------:R-:W-:Y:S01]  /*26a0*/  IADD3 R160, P0, R18, R3, RZ ;  /* 0x0000000312a07210 */ /* 0x000fe20007f1e0ff */
[----:B------:R-:W-:Y:S01]  /*26b0*/  @P5 IMAD.MOV.U32 R176, RZ, RZ, R24 ;  /* 0x000000ffffb05224 */ /* 0x000fe200078e0018 */
[----:B------:R-:W-:Y:S02]  /*26c0*/  SEL R4, RZ, 0x4, P1 ;  /* 0x00000004ff047807 */ /* 0x000fe40000800000 */
[----:B------:R-:W-:Y:S01]  /*26d0*/  ISETP.GT.AND P1, PT, R165, R87, PT ;  /* 0x00000057a500720c */ /* 0x000fe20003f24270 */
[----:B------:R-:W-:Y:S01]  /*26e0*/  IMAD.X R161, R19, 0x1, R0, P0 ;  /* 0x0000000113a17824 */ /* 0x000fe200000e0600 */
[----:B------:R-:W-:Y:S01]  /*26f0*/  @!P5 MOV R176, R24 ;  /* 0x0000001800b0d202 */ /* 0x000fe20000000f00 */
[----:B------:R-:W-:-:S02]  /*2700*/  @P5 IMAD.MOV.U32 R177, RZ, RZ, R25 ;  /* 0x000000ffffb15224 */ /* 0x000fc400078e0019 */
[----:B------:R-:W-:Y:S02]  /*2710*/  @!P5 IMAD.MOV.U32 R177, RZ, RZ, R25 ;  /* 0x000000ffffb1d224 */ /* 0x000fe400078e0019 */
        /* <DEDUP_REMOVED lines=185> */
.L_x_8441:
        /* <DEDUP_REMOVED lines=32> */
.L_x_8325:
[----:B------:R-:W-:Y:S05]  /*34b0*/  BSYNC B0 ;  /* 0x0000000000007941 */ /* 0x000fea0003800000 */
.L_x_8324:
        /* <DEDUP_REMOVED lines=18> */
.L_x_8327:
[----:B------:R-:W-:Y:S05]  /*35e0*/  BSYNC B0 ;  /* 0x0000000000007941 */ /* 0x000fea0003800000 */
.L_x_8326:
        /* <DEDUP_REMOVED lines=21> */
.L_x_8329:
[----:B------:R-:W-:Y:S05]  /*3740*/  BSYNC B0 ;  /* 0x0000000000007941 */ /* 0x000fea0003800000 */
.L_x_8328:
        /* <DEDUP_REMOVED lines=18> */
.L_x_8331:
[----:B------:R-:W-:Y:S05]  /*3870*/  BSYNC B0 ;  /* 0x0000000000007941 */ /* 0x000fea0003800000 */
.L_x_8330:
        /* <DEDUP_REMOVED lines=68> */
.L_x_8338:
[----:B------:R-:W-:Y:S05]  /*3cc0*/  BSYNC B0 ;  /* 0x0000000000007941 */ /* 0x000fea0003800000 */
.L_x_8337:
        /* <DEDUP_REMOVED lines=49> */
.L_x_8340:
[----:B------:R-:W-:Y:S05]  /*3fe0*/  BSYNC B0 ;  /* 0x0000000000007941 */ /* 0x000fea0003800000 */
.L_x_8339:
        /* <DEDUP_REMOVED lines=49> */
.L_x_8342:
[----:B------:R-:W-:Y:S05]  /*4300*/  BSYNC B0 ;  /* 0x0000000000007941 */ /* 0x000fea0003800000 */
.L_x_8341:
        /* <DEDUP_REMOVED lines=48> */
.L_x_8336:
[----:B------:R-:W-:Y:S05]  /*4610*/  BSYNC B1 ;  /* 0x0000000000017941 */ /* 0x000fea0003800000 */
.L_x_8335:
        /* <DEDUP_REMOVED lines=66> */
.L_x_8346:
[----:B------:R-:W-:Y:S05]  /*4a40*/  BSYNC B0 ;  /* 0x0000000000007941 */ /* 0x000fea0003800000 */
.L_x_8345:
        /* <DEDUP_REMOVED lines=51> */
.L_x_8348:
[----:B------:R-:W-:Y:S05]  /*4d80*/  BSYNC B0 ;  /* 0x0000000000007941 */ /* 0x000fea0003800000 */
.L_x_8347:
        /* <DEDUP_REMOVED lines=51> */
.L_x_8350:
[----:B------:R-:W-:Y:S05]  /*50c0*/  BSYNC B0 ;  /* 0x0000000000007941 */ /* 0x000fea0003800000 */
.L_x_8349:
        /* <DEDUP_REMOVED lines=50> */
.L_x_8344:
[----:B------:R-:W-:Y:S05]  /*53f0*/  BSYNC B1 ;  /* 0x0000000000017941 */ /* 0x000fea0003800000 */
.L_x_8343:
        /* <DEDUP_REMOVED lines=66> */
.L_x_8354:
[----:B------:R-:W-:Y:S05]  /*5820*/  BSYNC B0 ;  /* 0x0000000000007941 */ /* 0x000fea0003800000 */
.L_x_8353:
        /* <DEDUP_REMOVED lines=51> */
.L_x_8356:
[----:B------:R-:W-:Y:S05]  /*5b60*/  BSYNC B0 ;  /* 0x0000000000007941 */ /* 0x000fea0003800000 */
.L_x_8355:
        /* <DEDUP_REMOVED lines=51> */
.L_x_8358:
[----:B------:R-:W-:Y:S05]  /*5ea0*/  BSYNC B0 ;  /* 0x0000000000007941 */ /* 0x000fea0003800000 */
.L_x_8357:
        /* <DEDUP_REMOVED lines=50> */
.L_x_8352:
[----:B------:R-:W-:Y:S05]  /*61d0*/  BSYNC B1 ;  /* 0x0000000000017941 */ /* 0x000fea0003800000 */
.L_x_8351:
        /* <DEDUP_REMOVED lines=70> */
.L_x_8362:
[----:B------:R-:W-:Y:S05]  /*6640*/  BSYNC B0 ;  /* 0x0000000000007941 */ /* 0x000fea0003800000 */
.L_x_8361:
        /* <DEDUP_REMOVED lines=51> */
.L_x_8364:
[----:B------:R-:W-:Y:S05]  /*6980*/  BSYNC B0 ;  /* 0x0000000000007941 */ /* 0x000fea0003800000 */
.L_x_8363:
        /* <DEDUP_REMOVED lines=51> */
.L_x_8366:
[----:B------:R-:W-:Y:S05]  /*6cc0*/  BSYNC B0 ;  /* 0x0000000000007941 */ /* 0x000fea0003800000 */
.L_x_8365:
        /* <DEDUP_REMOVED lines=50> */
.L_x_8360:
[----:B------:R-:W-:Y:S05]  /*6ff0*/  BSYNC B1 ;  /* 0x0000000000017941 */ /* 0x000fea0003800000 */
.L_x_8359:
[----:B------:R-:W2:Y:S02]  /*7000*/  LD.E R0, desc[UR6][R10.64+0xd0] ;  /* 0x0000d0060a007980 */ /* 0x000ea4000c101900 */
[----:B--2---:R-:W-:Y:S05]  /*7010*/  IMAD.U32 R0, R0, -0x20, RZ ;  /* 0xffffffe000007824 */ /* 0x004fea00078e00ff */
[C---:B------:R-:W-:Y:S02]  /*7020*/  LEA R20, P1, R0.reuse, R20, 0x1 ;  /* 0x0000001400147211 */ /* 0x040fe400078208ff */
[C---:B------:R-:W-:Y:S02]  /*7030*/  LEA R42, P0, R0.reuse, R42, 0x1 ;  /* 0x0000002a002a7211 */ /* 0x040fe400078008ff */
[C---:B------:R-:W-:Y:S02]  /*7040*/  LEA.HI.X.SX32 R21, R0.reuse, R21, 0x1, P1 ;  /* 0x0000001500157211 */ /* 0x040fe400008f0eff */
[----:B------:R-:W-:Y:S01]  /*7050*/  LEA.HI.X.SX32 R43, R0, R43, 0x1, P0 ;  /* 0x0000002b002b7211 */ /* 0x000fe200000f0eff */
[----:B------:R-:W-:Y:S05]  /*7060*/  BRA `(.L_x_8367) ;  /* 0x0000006800847947 */ /* 0x000fea0003800000 */
.L_x_8334:
        /* <DEDUP_REMOVED lines=94> */
.L_x_8373:
[----:B------:R-:W-:Y:S05]  /*7650*/  BSYNC B0 ;  /* 0x0000000000007941 */ /* 0x000fea0003800000 */
.L_x_8372:
[----:B-----5:R2:W-:Y:S02]  /*7660*/  ST.E.128 desc[UR6][R124.64], R24 ;  /* 0x000000187c007985 */ /* 0x0205e4000c101d06 */
.L_x_8371:
[----:B------:R-:W-:Y:S05]  /*7670*/  BSYNC B1 ;  /* 0x0000000000017941 */ /* 0x000fea0003800000 */
.L_x_8370:
        /* <DEDUP_REMOVED lines=92> */
.L_x_8377:
[----:B------:R-:W-:Y:S05]  /*7c40*/  BSYNC B0 ;  /* 0x0000000000007941 */ /* 0x000fea0003800000 */
.L_x_8376:
[----:B-----5:R2:W-:Y:S02]  /*7c50*/  ST.E.128 desc[UR6][R124.64+0x80], R24 ;  /* 0x000080187c007985 */ /* 0x0205e4000c101d06 */
.L_x_8375:
[----:B------:R-:W-:Y:S05]  /*7c60*/  BSYNC B1 ;  /* 0x0000000000017941 */ /* 0x000fea0003800000 */
.L_x_8374:
        /* <DEDUP_REMOVED lines=92> */
.L_x_8381:
[----:B------:R-:W-:Y:S05]  /*8230*/  BSYNC B0 ;  /* 0x0000000000007941 */ /* 0x000fea0003800000 */
.L_x_8380:
[----:B-----5:R2:W-:Y:S02]  /*8240*/  ST.E.128 desc[UR6][R124.64+0x100], R24 ;  /* 0x000100187c007985 */ /* 0x0205e4000c101d06 */
.L_x_8379:
[----:B------:R-:W-:Y:S05]  /*8250*/  BSYNC B1 ;  /* 0x0000000000017941 */ /* 0x000fea0003800000 */
.L_x_8378:
        /* <DEDUP_REMOVED lines=91> */
.L_x_8383:
[----:B------:R-:W-:Y:S05]  /*8810*/  BSYNC B0 ;  /* 0x0000000000007941 */ /* 0x000fea0003800000 */
.L_x_8382:
[----:B-----5:R2:W-:Y:S02]  /*8820*/  ST.E.128 desc[UR6][R124.64+0x180], R24 ;  /* 0x000180187c007985 */ /* 0x0205e4000c101d06 */
.L_x_8369:
[----:B------:R-:W-:Y:S05]  /*8830*/  BSYNC B2 ;  /* 0x0000000000027941 */ /* 0x000fea0003800000 */
.L_x_8368:
        /* <DEDUP_REMOVED lines=99> */
.L_x_8389:
[----:B------:R-:W-:Y:S05]  /*8e70*/  BSYNC B0 ;  /* 0x0000000000007941 */ /* 0x000fea0003800000 */
.L_x_8388:
[----:B-----5:R2:W-:Y:S02]  /*8e80*/  ST.E.128 desc[UR6][R190.64], R24 ;  /* 0x00000018be007985 */ /* 0x0205e4000c101d06 */
.L_x_8387:
[----:B------:R-:W-:Y:S05]  /*8e90*/  BSYNC B1 ;  /* 0x0000000000017941 */ /* 0x000fea0003800000 */
.L_x_8386:
        /* <DEDUP_REMOVED lines=94> */
.L_x_8393:
[----:B------:R-:W-:Y:S05]  /*9480*/  BSYNC B0 ;  /* 0x0000000000007941 */ /* 0x000fea0003800000 */
.L_x_8392:
[----:B-----5:R2:W-:Y:S02]  /*9490*/  ST.E.128 desc[UR6][R190.64], R24 ;  /* 0x00000018be007985 */ /* 0x0205e4000c101d06 */
.L_x_8391:
[----:B------:R-:W-:Y:S05]  /*94a0*/  BSYNC B1 ;  /* 0x0000000000017941 */ /* 0x000fea0003800000 */
.L_x_8390:
        /* <DEDUP_REMOVED lines=94> */
.L_x_8397:
[----:B------:R-:W-:Y:S05]  /*9a90*/  BSYNC B0 ;  /* 0x0000000000007941 */ /* 0x000fea0003800000 */
.L_x_8396:
[----:B-----5:R2:W-:Y:S02]  /*9aa0*/  ST.E.128 desc[UR6][R190.64], R24 ;  /* 0x00000018be007985 */ /* 0x0205e4000c101d06 */
.L_x_8395:
[----:B------:R-:W-:Y:S05]  /*9ab0*/  BSYNC B1 ;  /* 0x0000000000017941 */ /* 0x000fea0003800000 */
.L_x_8394:
        /* <DEDUP_REMOVED lines=93> */
.L_x_8399:
[----:B------:R-:W-:Y:S05]  /*a090*/  BSYNC B0 ;  /* 0x0000000000007941 */ /* 0x000fea0003800000 */
.L_x_8398:
[----:B-----5:R2:W-:Y:S02]  /*a0a0*/  ST.E.128 desc[UR6][R190.64], R24 ;  /* 0x00000018be007985 */ /* 0x0205e4000c101d06 */
.L_x_8385:
[----:B------:R-:W-:Y:S05]  /*a0b0*/  BSYNC B2 ;  /* 0x0000000000027941 */ /* 0x000fea0003800000 */
.L_x_8384:
        /* <DEDUP_REMOVED lines=99> */
.L_x_8405:
[----:B------:R-:W-:Y:S05]  /*a6f0*/  BSYNC B0 ;  /* 0x0000000000007941 */ /* 0x000fea0003800000 */
.L_x_8404:
[----:B-----5:R2:W-:Y:S02]  /*a700*/  ST.E.128 desc[UR6][R190.64], R24 ;  /* 0x00000018be007985 */ /* 0x0205e4000c101d06 */
.L_x_8403:
[----:B------:R-:W-:Y:S05]  /*a710*/  BSYNC B1 ;  /* 0x0000000000017941 */ /* 0x000fea0003800000 */
.L_x_8402:
        /* <DEDUP_REMOVED lines=94> */
.L_x_8409:
[----:B------:R-:W-:Y:S05]  /*ad00*/  BSYNC B0 ;  /* 0x0000000000007941 */ /* 0x000fea0003800000 */
.L_x_8408:
[----:B-----5:R2:W-:Y:S02]  /*ad10*/  ST.E.128 desc[UR6][R190.64], R24 ;  /* 0x00000018be007985 */ /* 0x0205e4000c101d06 */
.L_x_8407:
[----:B------:R-:W-:Y:S05]  /*ad20*/  BSYNC B1 ;  /* 0x0000000000017941 */ /* 0x000fea0003800000 */
.L_x_8406:
        /* <DEDUP_REMOVED lines=94> */
.L_x_8413:
[----:B------:R-:W-:Y:S05]  /*b310*/  BSYNC B0 ;  /* 0x0000000000007941 */ /* 0x000fea0003800000 */
.L_x_8412:
[----:B-----5:R2:W-:Y:S02]  /*b320*/  ST.E.128 desc[UR6][R190.64], R24 ;  /* 0x00000018be007985 */ /* 0x0205e4000c101d06 */
.L_x_8411:
[----:B------:R-:W-:Y:S05]  /*b330*/  BSYNC B1 ;  /* 0x0000000000017941 */ /* 0x000fea0003800000 */
.L_x_8410:
        /* <DEDUP_REMOVED lines=93> */
.L_x_8415:
[----:B------:R-:W-:Y:S05]  /*b910*/  BSYNC B0 ;  /* 0x0000000000007941 */ /* 0x000fea0003800000 */
.L_x_8414:
[----:B-----5:R2:W-:Y:S02]  /*b920*/  ST.E.128 desc[UR6][R190.64], R24 ;  /* 0x00000018be007985 */ /* 0x0205e4000c101d06 */
.L_x_8401:
[----:B------:R-:W-:Y:S05]  /*b930*/  BSYNC B2 ;  /* 0x0000000000027941 */ /* 0x000fea0003800000 */
.L_x_8400:
        /* <DEDUP_REMOVED lines=103> */
.L_x_8421:
[----:B------:R-:W-:Y:S05]  /*bfb0*/  BSYNC B0 ;  /* 0x0000000000007941 */ /* 0x000fea0003800000 */
.L_x_8420:
[----:B-----5:R2:W-:Y:S02]  /*bfc0*/  ST.E.128 desc[UR6][R192.64], R24 ;  /* 0x00000018c0007985 */ /* 0x0205e4000c101d06 */
.L_x_8419:
[----:B------:R-:W-:Y:S05]  /*bfd0*/  BSYNC B1 ;  /* 0x0000000000017941 */ /* 0x000fea0003800000 */
.L_x_8418:
        /* <DEDUP_REMOVED lines=94> */
.L_x_8425:
[----:B------:R-:W-:Y:S05]  /*c5c0*/  BSYNC B0 ;  /* 0x0000000000007941 */ /* 0x000fea0003800000 */
.L_x_8424:
[----:B-----5:R2:W-:Y:S02]  /*c5d0*/  ST.E.128 desc[UR6][R192.64], R24 ;  /* 0x00000018c0007985 */ /* 0x0205e4000c101d06 */
.L_x_8423:
[----:B------:R-:W-:Y:S05]  /*c5e0*/  BSYNC B1 ;  /* 0x0000000000017941 */ /* 0x000fea0003800000 */
.L_x_8422:
        /* <DEDUP_REMOVED lines=94> */
.L_x_8429:
[----:B------:R-:W-:Y:S05]  /*cbd0*/  BSYNC B0 ;  /* 0x0000000000007941 */ /* 0x000fea0003800000 */
.L_x_8428:
[----:B-----5:R2:W-:Y:S02]  /*cbe0*/  ST.E.128 desc[UR6][R192.64], R24 ;  /* 0x00000018c0007985 */ /* 0x0205e4000c101d06 */
.L_x_8427:
[----:B------:R-:W-:Y:S05]  /*cbf0*/  BSYNC B1 ;  /* 0x0000000000017941 */ /* 0x000fea0003800000 */
.L_x_8426:
        /* <DEDUP_REMOVED lines=93> */
.L_x_8431:
[----:B------:R-:W-:Y:S05]  /*d1d0*/  BSYNC B0 ;  /* 0x0000000000007941 */ /* 0x000fea0003800000 */
.L_x_8430:
[----:B-----5:R2:W-:Y:S02]  /*d1e0*/  ST.E.128 desc[UR6][R192.64], R24 ;  /* 0x00000018c0007985 */ /* 0x0205e4000c101d06 */
.L_x_8417:
[----:B------:R-:W-:Y:S05]  /*d1f0*/  BSYNC B2 ;  /* 0x0000000000027941 */ /* 0x000fea0003800000 */
.L_x_8416:
        /* <DEDUP_REMOVED lines=11> */
.L_x_8333:
        /* <DEDUP_REMOVED lines=29> */
.L_x_8433:
[----:B------:R-:W-:Y:S05]  /*d480*/  BSYNC B0 ;  /* 0x0000000000007941 */ /* 0x000fea0003800000 */
.L_x_8432:
        /* <DEDUP_REMOVED lines=30> */
.L_x_8435:
[----:B------:R-:W-:Y:S05]  /*d670*/  BSYNC B0 ;  /* 0x0000000000007941 */ /* 0x000fea0003800000 */
.L_x_8434:
        /* <DEDUP_REMOVED lines=30> */
.L_x_8437:
[----:B------:R-:W-:Y:S05]  /*d860*/  BSYNC B0 ;  /* 0x0000000000007941 */ /* 0x000fea0003800000 */
.L_x_8436:
        /* <DEDUP_REMOVED lines=33> */
.L_x_8367:
[----:B------:R-:W-:Y:S05]  /*da80*/  BSYNC B3 ;  /* 0x0000000000037941 */ /* 0x000fea0003800000 */
.L_x_8332:
        /* <DEDUP_REMOVED lines=91> */
.L_x_8439:
        /* <DEDUP_REMOVED lines=10> */
.L_x_8440:
[----:B------:R-:W-:Y:S05]  /*e0e0*/  BSYNC B0 ;  /* 0x0000000000007941 */ /* 0x000fea0003800000 */
.L_x_8438:
[----:B------:R-:W-:Y:S04]  /*e0f0*/  IADD3 R9, R9, -0x1, RZ ;  /* 0xffffffff09097810 */ /* 0x000fe80007ffe0ff */
[----:B------:R-:W-:Y:S11]  /*e100*/  ISETP.GT.AND P0, PT, R9, R87, PT ;  /* 0x000000570900720c */ /* 0x000ff60003f04270 */
[----:B------:R-:W-:Y:S02]  /*e110*/  @!UPT UIADD3 URZ, URZ, URZ, URZ ;  /* 0x0000003f3f3ff290 */ /* 0x000fe4000fffe03f */
[----:B------:R-:W-:Y:S05]  /*e120*/  @P0 BRA `(.L_x_8441) ;  /* 0xffffff5000600947 */ /* 0x000fea000383ffff */
.L_x_8323:
        /* <DEDUP_REMOVED lines=114> */
.L_x_8450:
[----:B------:R-:W-:Y:S05]  /*e850*/  BSYNC B0 ;  /* 0x0000000000007941 */ /* 0x000fea0003800000 */
.L_x_8449:
[----:B-----5:R3:W-:Y:S02]  /*e860*/  STS.128 [R235], R24 ;  /* 0x00000018eb007388 */ /* 0x0207e40000000c00 */
.L_x_8448:
[----:B------:R-:W-:Y:S05]  /*e870*/  BSYNC B1 ;  /* 0x0000000000017941 */ /* 0x000fea0003800000 */
.L_x_8447:
        /* <DEDUP_REMOVED lines=50> */
.L_x_8454:
[----:B------:R-:W-:Y:S05]  /*eba0*/  BSYNC B0 ;  /* 0x0000000000007941 */ /* 0x000fea0003800000 */
.L_x_8453:
[----:B-----5:R1:W-:Y:S02]  /*ebb0*/  STS.128 [R235+0x2000], R24 ;  /* 0x00200018eb007388 */ /* 0x0203e40000000c00 */
.L_x_8452:
[----:B------:R-:W-:Y:S05]  /*ebc0*/  BSYNC B1 ;  /* 0x0000000000017941 */ /* 0x000fea0003800000 */
.L_x_8451:
        /* <DEDUP_REMOVED lines=50> */
.L_x_8458:
[----:B------:R-:W-:Y:S05]  /*eef0*/  BSYNC B0 ;  /* 0x0000000000007941 */ /* 0x000fea0003800000 */
.L_x_8457:
[----:B-----5:R3:W-:Y:S02]  /*ef00*/  STS.128 [R235+0x4000], R24 ;  /* 0x00400018eb007388 */ /* 0x0207e40000000c00 */
.L_x_8456:
[----:B------:R-:W-:Y:S05]  /*ef10*/  BSYNC B1 ;  /* 0x0000000000017941 */ /* 0x000fea0003800000 */
.L_x_8455:
        /* <DEDUP_REMOVED lines=49> */
.L_x_8460:
[----:B------:R-:W-:Y:S05]  /*f230*/  BSYNC B0 ;  /* 0x0000000000007941 */ /* 0x000fea0003800000 */
.L_x_8459:
[----:B-----5:R3:W-:Y:S02]  /*f240*/  STS.128 [R235+0x6000], R24 ;  /* 0x00600018eb007388 */ /* 0x0207e40000000c00 */
.L_x_8446:
[----:B------:R-:W-:Y:S05]  /*f250*/  BSYNC B2 ;  /* 0x0000000000027941 */ /* 0x000fea0003800000 */
.L_x_8445:
        /* <DEDUP_REMOVED lines=63> */
.L_x_8466:
[----:B------:R-:W-:Y:S05]  /*f650*/  BSYNC B0 ;  /* 0x0000000000007941 */ /* 0x000fea0003800000 */
.L_x_8465:
[----:B-----5:R3:W-:Y:S02]  /*f660*/  STS.128 [R235+0x800], R24 ;  /* 0x00080018eb007388 */ /* 0x0207e40000000c00 */
.L_x_8464:
[----:B------:R-:W-:Y:S05]  /*f670*/  BSYNC B1 ;  /* 0x0000000000017941 */ /* 0x000fea0003800000 */
.L_x_8463:
        /* <DEDUP_REMOVED lines=50> */
.L_x_8470:
[----:B------:R-:W-:Y:S05]  /*f9a0*/  BSYNC B0 ;  /* 0x0000000000007941 */ /* 0x000fea0003800000 */
.L_x_8469:
[----:B-----5:R3:W-:Y:S02]  /*f9b0*/  STS.128 [R235+0x2800], R24 ;  /* 0x00280018eb007388 */ /* 0x0207e40000000c00 */
.L_x_8468:
[----:B------:R-:W-:Y:S05]  /*f9c0*/  BSYNC B1 ;  /* 0x0000000000017941 */ /* 0x000fea0003800000 */
.L_x_8467:
        /* <DEDUP_REMOVED lines=50> */
.L_x_8474:
[----:B------:R-:W-:Y:S05]  /*fcf0*/  BSYNC B0 ;  /* 0x0000000000007941 */ /* 0x000fea0003800000 */
.L_x_8473:
[----:B-----5:R3:W-:Y:S02]  /*fd00*/  STS.128 [R235+0x4800], R24 ;  /* 0x00480018eb007388 */ /* 0x0207e40000000c00 */
.L_x_8472:
[----:B------:R-:W-:Y:S05]  /*fd10*/  BSYNC B1 ;  /* 0x0000000000017941 */ /* 0x000fea0003800000 */
.L_x_8471:
        /* <DEDUP_REMOVED lines=49> */
.L_x_8476:
[----:B------:R-:W-:Y:S05]  /*10030*/  BSYNC B0 ;  /* 0x0000000000007941 */ /* 0x000fea0003800000 */
.L_x_8475:
[----:B-----5:R3:W-:Y:S02]  /*10040*/  STS.128 [R235+0x6800], R24 ;  /* 0x00680018eb007388 */ /* 0x0207e40000000c00 */
.L_x_8462:
[----:B------:R-:W-:Y:S05]  /*10050*/  BSYNC B2 ;  /* 0x0000000000027941 */ /* 0x000fea0003800000 */
.L_x_8461:
        /* <DEDUP_REMOVED lines=64> */
.L_x_8482:
[----:B------:R-:W-:Y:S05]  /*10460*/  BSYNC B0 ;  /* 0x0000000000007941 */ /* 0x000fea0003800000 */
.L_x_8481:
[----:B-----5:R3:W-:Y:S02]  /*10470*/  STS.128 [R235+0x1000], R24 ;  /* 0x00100018eb007388 */ /* 0x0207e40000000c00 */
.L_x_8480:
[----:B------:R-:W-:Y:S05]  /*10480*/  BSYNC B1 ;  /* 0x0000000000017941 */ /* 0x000fea0003800000 */
.L_x_8479:
        /* <DEDUP_REMOVED lines=50> */
.L_x_8486:
[----:B------:R-:W-:Y:S05]  /*107b0*/  BSYNC B0 ;  /* 0x0000000000007941 */ /* 0x000fea0003800000 */
.L_x_8485:
[----:B-----5:R3:W-:Y:S02]  /*107c0*/  STS.128 [R235+0x3000], R24 ;  /* 0x00300018eb007388 */ /* 0x0207e40000000c00 */
.L_x_8484:
[----:B------:R-:W-:Y:S05]  /*107d0*/  BSYNC B1 ;  /* 0x0000000000017941 */ /* 0x000fea0003800000 */
.L_x_8483:
        /* <DEDUP_REMOVED lines=50> */
.L_x_8490:
[----:B------:R-:W-:Y:S05]  /*10b00*/  BSYNC B0 ;  /* 0x0000000000007941 */ /* 0x000fea0003800000 */
.L_x_8489:
[----:B-----5:R3:W-:Y:S02]  /*10b10*/  STS.128 [R235+0x5000], R24 ;  /* 0x00500018eb007388 */ /* 0x0207e40000000c00 */
.L_x_8488:
[----:B------:R-:W-:Y:S05]  /*10b20*/  BSYNC B1 ;  /* 0x0000000000017941 */ /* 0x000fea0003800000 */
.L_x_8487:
        /* <DEDUP_REMOVED lines=47> */
.L_x_8492:
[----:B------:R-:W-:Y:S05]  /*10e20*/  BSYNC B0 ;  /* 0x0000000000007941 */ /* 0x000fea0003800000 */
.L_x_8491:
[----:B-----5:R1:W-:Y:S02]  /*10e30*/  STS.128 [R235+0x7000], R44 ;  /* 0x0070002ceb007388 */ /* 0x0203e40000000c00 */
.L_x_8478:
[----:B------:R-:W-:Y:S05]  /*10e40*/  BSYNC B2 ;  /* 0x0000000000027941 */ /* 0x000fea0003800000 */
.L_x_8477:
        /* <DEDUP_REMOVED lines=63> */
.L_x_8497:
[----:B------:R-:W-:Y:S05]  /*11240*/  BSYNC B0 ;  /* 0x0000000000007941 */ /* 0x000fea0003800000 */
.L_x_8496:
[----:B-----5:R1:W-:Y:S02]  /*11250*/  STS.128 [R235+0x1800], R20 ;  /* 0x00180014eb007388 */ /* 0x0203e40000000c00 */
.L_x_8495:
[----:B------:R-:W-:Y:S05]  /*11260*/  BSYNC B1 ;  /* 0x0000000000017941 */ /* 0x000fea0003800000 */
.L_x_8494:
        /* <DEDUP_REMOVED lines=50> */
.L_x_8501:
[----:B------:R-:W-:Y:S05]  /*11590*/  BSYNC B0 ;  /* 0x0000000000007941 */ /* 0x000fea0003800000 */
.L_x_8500:
[----:B-----5:R1:W-:Y:S02]  /*115a0*/  STS.128 [R235+0x3800], R16 ;  /* 0x00380010eb007388 */ /* 0x0203e40000000c00 */
.L_x_8499:
[----:B------:R-:W-:Y:S05]  /*115b0*/  BSYNC B1 ;  /* 0x0000000000017941 */ /* 0x000fea0003800000 */
.L_x_8498:
        /* <DEDUP_REMOVED lines=50> */
.L_x_8505:
[----:B------:R-:W-:Y:S05]  /*118e0*/  BSYNC B0 ;  /* 0x0000000000007941 */ /* 0x000fea0003800000 */
.L_x_8504:
[----:B-----5:R1:W-:Y:S02]  /*118f0*/  STS.128 [R235+0x5800], R16 ;  /* 0x00580010eb007388 */ /* 0x0203e40000000c00 */
.L_x_8503:
[----:B------:R-:W-:Y:S05]  /*11900*/  BSYNC B1 ;  /* 0x0000000000017941 */ /* 0x000fea0003800000 */
.L_x_8502:
        /* <DEDUP_REMOVED lines=31> */
[C---:B------:R-:W-:Y:S01]  /*11b00*/  FMUL.FTZ R6, R21.reuse, R2 ;  /* 0x0000000215067220 */ /* 0x040fe20000410000 */
        /* <DEDUP_REMOVED lines=17> */
.L_x_8507:
[----:B------:R-:W-:Y:S05]  /*11c20*/  BSYNC B0 ;  /* 0x0000000000007941 */ /* 0x000fea0003800000 */
.L_x_8506:
[----:B-----5:R1:W-:Y:S01]  /*11c30*/  STS.128 [R235+0x7800], R16 ;  /* 0x00780010eb007388 */ /* 0x0203e20000000c00 */
[----:B------:R-:W-:Y:S05]  /*11c40*/  BRA `(.L_x_8493) ;  /* 0x00000068009c7947 */ /* 0x000fea0003800000 */
.L_x_8444:
        /* <DEDUP_REMOVED lines=93> */
.L_x_8513:
[----:B------:R-:W-:Y:S05]  /*12220*/  BSYNC B0 ;  /* 0x0000000000007941 */ /* 0x000fea0003800000 */
.L_x_8512:
[----:B-----5:R3:W-:Y:S02]  /*12230*/  STS.128 [R235], R32 ;  /* 0x00000020eb007388 */ /* 0x0207e40000000c00 */
.L_x_8511:
[----:B------:R-:W-:Y:S05]  /*12240*/  BSYNC B1 ;  /* 0x0000000000017941 */ /* 0x000fea0003800000 */
.L_x_8510:
        /* <DEDUP_REMOVED lines=91> */
.L_x_8517:
[----:B------:R-:W-:Y:S05]  /*12800*/  BSYNC B0 ;  /* 0x0000000000007941 */ /* 0x000fea0003800000 */
.L_x_8516:
[----:B-----5:R1:W-:Y:S02]  /*12810*/  STS.128 [R235+0x2000], R32 ;  /* 0x00200020eb007388 */ /* 0x0203e40000000c00 */
.L_x_8515:
[----:B------:R-:W-:Y:S05]  /*12820*/  BSYNC B1 ;  /* 0x0000000000017941 */ /* 0x000fea0003800000 */
.L_x_8514:
        /* <DEDUP_REMOVED lines=91> */
.L_x_8521:
[----:B------:R-:W-:Y:S05]  /*12de0*/  BSYNC B0 ;  /* 0x0000000000007941 */ /* 0x000fea0003800000 */
.L_x_8520:
[----:B-----5:R3:W-:Y:S02]  /*12df0*/  STS.128 [R235+0x4000], R32 ;  /* 0x00400020eb007388 */ /* 0x0207e40000000c00 */
.L_x_8519:
[----:B------:R-:W-:Y:S05]  /*12e00*/  BSYNC B1 ;  /* 0x0000000000017941 */ /* 0x000fea0003800000 */
.L_x_8518:
        /* <DEDUP_REMOVED lines=90> */
.L_x_8523:
[----:B------:R-:W-:Y:S05]  /*133b0*/  BSYNC B0 ;  /* 0x0000000000007941 */ /* 0x000fea0003800000 */
.L_x_8522:
[----:B-----5:R3:W-:Y:S02]  /*133c0*/  STS.128 [R235+0x6000], R32 ;  /* 0x00600020eb007388 */ /* 0x0207e40000000c00 */
.L_x_8509:
[----:B------:R-:W-:Y:S05]  /*133d0*/  BSYNC B2 ;  /* 0x0000000000027941 */ /* 0x000fea0003800000 */
.L_x_8508:
        /* <DEDUP_REMOVED lines=98> */
.L_x_8529:
[----:B------:R-:W-:Y:S05]  /*13a00*/  BSYNC B0 ;  /* 0x0000000000007941 */ /* 0x000fea0003800000 */
.L_x_8528:
[----:B-----5:R3:W-:Y:S02]  /*13a10*/  STS.128 [R235+0x800], R32 ;  /* 0x00080020eb007388 */ /* 0x0207e40000000c00 */
.L_x_8527:
[----:B------:R-:W-:Y:S05]  /*13a20*/  BSYNC B1 ;  /* 0x0000000000017941 */ /* 0x000fea0003800000 */
.L_x_8526:
        /* <DEDUP_REMOVED lines=94> */
.L_x_8533:
[----:B------:R-:W-:Y:S05]  /*14010*/  BSYNC B0 ;  /* 0x0000000000007941 */ /* 0x000fea0003800000 */
.L_x_8532:
[----:B-----5:R3:W-:Y:S02]  /*14020*/  STS.128 [R235+0x2800], R32 ;  /* 0x00280020eb007388 */ /* 0x0207e40000000c00 */
.L_x_8531:
[----:B------:R-:W-:Y:S05]  /*14030*/  BSYNC B1 ;  /* 0x0000000000017941 */ /* 0x000fea0003800000 */
.L_x_8530:
        /* <DEDUP_REMOVED lines=94> */
.L_x_8537:
[----:B------:R-:W-:Y:S05]  /*14620*/  BSYNC B0 ;  /* 0x0000000000007941 */ /* 0x000fea0003800000 */
.L_x_8536:
[----:B-----5:R3:W-:Y:S02]  /*14630*/  STS.128 [R235+0x4800], R32 ;  /* 0x00480020eb007388 */ /* 0x0207e40000000c00 */
.L_x_8535:
[----:B------:R-:W-:Y:S05]  /*14640*/  BSYNC B1 ;  /* 0x0000000000017941 */ /* 0x000fea0003800000 */
.L_x_8534:
        /* <DEDUP_REMOVED lines=93> */
.L_x_8539:
[----:B------:R-:W-:Y:S05]  /*14c20*/  BSYNC B0 ;  /* 0x0000000000007941 */ /* 0x000fea0003800000 */
.L_x_8538:
[----:B-----5:R1:W-:Y:S02]  /*14c30*/  STS.128 [R235+0x6800], R20 ;  /* 0x00680014eb007388 */ /* 0x0203e40000000c00 */
.L_x_8525:
[----:B------:R-:W-:Y:S05]  /*14c40*/  BSYNC B2 ;  /* 0x0000000000027941 */ /* 0x000fea0003800000 */
.L_x_8524:
        /* <DEDUP_REMOVED lines=99> */
.L_x_8545:
[----:B------:R-:W-:Y:S05]  /*15280*/  BSYNC B0 ;  /* 0x0000000000007941 */ /* 0x000fea0003800000 */
.L_x_8544:
[----:B-----5:R3:W-:Y:S02]  /*15290*/  STS.128 [R235+0x1000], R32 ;  /* 0x00100020eb007388 */ /* 0x0207e40000000c00 */
.L_x_8543:
[----:B------:R-:W-:Y:S05]  /*152a0*/  BSYNC B1 ;  /* 0x0000000000017941 */ /* 0x000fea0003800000 */
.L_x_8542:
        /* <DEDUP_REMOVED lines=94> */
.L_x_8549:
[----:B------:R-:W-:Y:S05]  /*15890*/  BSYNC B0 ;  /* 0x0000000000007941 */ /* 0x000fea0003800000 */
.L_x_8548:
[----:B-----5:R3:W-:Y:S02]  /*158a0*/  STS.128 [R235+0x3000], R32 ;  /* 0x00300020eb007388 */ /* 0x0207e40000000c00 */
.L_x_8547:
[----:B------:R-:W-:Y:S05]  /*158b0*/  BSYNC B1 ;  /* 0x0000000000017941 */ /* 0x000fea0003800000 */
.L_x_8546:
        /* <DEDUP_REMOVED lines=94> */
.L_x_8553:
[----:B------:R-:W-:Y:S05]  /*15ea0*/  BSYNC B0 ;  /* 0x0000000000007941 */ /* 0x000fea0003800000 */
.L_x_8552:
[----:B-----5:R3:W-:Y:S02]  /*15eb0*/  STS.128 [R235+0x5000], R32 ;  /* 0x00500020eb007388 */ /* 0x0207e40000000c00 */
.L_x_8551:
[----:B------:R-:W-:Y:S05]  /*15ec0*/  BSYNC B1 ;  /* 0x0000000000017941 */ /* 0x000fea0003800000 */
.L_x_8550:
        /* <DEDUP_REMOVED lines=93> */
.L_x_8555:
[----:B------:R-:W-:Y:S05]  /*164a0*/  BSYNC B0 ;  /* 0x0000000000007941 */ /* 0x000fea0003800000 */
.L_x_8554:
[----:B-----5:R1:W-:Y:S02]  /*164b0*/  STS.128 [R235+0x7000], R24 ;  /* 0x00700018eb007388 */ /* 0x0203e40000000c00 */
.L_x_8541:
[----:B------:R-:W-:Y:S05]  /*164c0*/  BSYNC B2 ;  /* 0x0000000000027941 */ /* 0x000fea0003800000 */
.L_x_8540:
        /* <DEDUP_REMOVED lines=97> */
.L_x_8559:
[----:B------:R-:W-:Y:S05]  /*16ae0*/  BSYNC B0 ;  /* 0x0000000000007941 */ /* 0x000fea0003800000 */
.L_x_8558:
[----:B-----5:R1:W-:Y:S02]  /*16af0*/  STS.128 [R235+0x1800], R20 ;  /* 0x00180014eb007388 */ /* 0x0203e40000000c00 */
.L_x_8557:
[----:B------:R-:W-:Y:S05]  /*16b00*/  BSYNC B1 ;  /* 0x0000000000017941 */ /* 0x000fea0003800000 */
.L_x_8556:
        /* <DEDUP_REMOVED lines=95> */
.L_x_8563:
[----:B------:R-:W-:Y:S05]  /*17100*/  BSYNC B0 ;  /* 0x0000000000007941 */ /* 0x000fea0003800000 */
.L_x_8562:
[----:B-----5:R1:W-:Y:S02]  /*17110*/  STS.128 [R235+0x3800], R20 ;  /* 0x00380014eb007388 */ /* 0x0203e40000000c00 */
.L_x_8561:
[----:B------:R-:W-:Y:S05]  /*17120*/  BSYNC B1 ;  /* 0x0000000000017941 */ /* 0x000fea0003800000 */
.L_x_8560:
        /* <DEDUP_REMOVED lines=94> */
.L_x_8567:
[----:B------:R-:W-:Y:S05]  /*17710*/  BSYNC B0 ;  /* 0x0000000000007941 */ /* 0x000fea0003800000 */
.L_x_8566:
[----:B-----5:R1:W-:Y:S02]  /*17720*/  STS.128 [R235+0x5800], R20 ;  /* 0x00580014eb007388 */ /* 0x0203e40000000c00 */
.L_x_8565:
[----:B------:R-:W-:Y:S05]  /*17730*/  BSYNC B1 ;  /* 0x0000000000017941 */ /* 0x000fea0003800000 */
.L_x_8564:
        /* <DEDUP_REMOVED lines=67> */
[----:B----4-:R-:W-:-:S02]  /*17b70*/  IMAD.U32 R17, R4, 0x10000, RZ ;  /* 0x0001000004117824 */ /* 0x010fc400078e00ff */
[----:B------:R-:W-:Y:S01]  /*17b80*/  FMUL.FTZ R30, R30, R19 ;  /* 0x000000131e1e7220 */ /* 0x000fe20000410000 */
[----:B------:R-:W-:Y:S01]  /*17b90*/  LOP3.LUT R16, R4, 0xffff0000, RZ, 0xc0, !PT ;  /* 0xffff000004107812 */ /* 0x000fe200078ec0ff */
[----:B------:R-:W-:Y:S01]  /*17ba0*/  IMAD.U32 R18, R6, 0x10000, RZ ;  /* 0x0001000006127824 */ /* 0x000fe200078e00ff */
[C---:B------:R-:W-:Y:S01]  /*17bb0*/  SHF.L.U32 R4, R5.reuse, 0x10, RZ ;  /* 0x0000001005047819 */ /* 0x040fe200000006ff */
[----:B------:R-:W-:Y:S01]  /*17bc0*/  FMUL.FTZ R22, R22, R27 ;  /* 0x0000001b16167220 */ /* 0x000fe20000410000 */
        /* <DEDUP_REMOVED lines=23> */
.L_x_8569:
[----:B------:R-:W-:Y:S05]  /*17d40*/  BSYNC B0 ;  /* 0x0000000000007941 */ /* 0x000fea0003800000 */
.L_x_8568:
[----:B-----5:R1:W-:Y:S01]  /*17d50*/  STS.128 [R235+0x7800], R20 ;  /* 0x00780014eb007388 */ /* 0x0203e20000000c00 */
[----:B------:R-:W-:Y:S05]  /*17d60*/  BRA `(.L_x_8493) ;  /* 0x0000000800547947 */ /* 0x000fea0003800000 */
.L_x_8443:
        /* <DEDUP_REMOVED lines=42> */
.L_x_8571:
[----:B------:R-:W-:Y:S05]  /*18010*/  BSYNC B0 ;  /* 0x0000000000007941 */ /* 0x000fea0003800000 */
.L_x_8570:
        /* <DEDUP_REMOVED lines=35> */
.L_x_8573:
[----:B------:R-:W-:Y:S05]  /*18250*/  BSYNC B0 ;  /* 0x0000000000007941 */ /* 0x000fea0003800000 */
.L_x_8572:
        /* <DEDUP_REMOVED lines=34> */
.L_x_8575:
[----:B------:R-:W-:Y:S05]  /*18480*/  BSYNC B0 ;  /* 0x0000000000007941 */ /* 0x000fea0003800000 */
.L_x_8574:
        /* <DEDUP_REMOVED lines=35> */
.L_x_8493:
[----:B------:R-:W-:Y:S05]  /*186c0*/  BSYNC B3 ;  /* 0x0000000000037941 */ /* 0x000fea0003800000 */
.L_x_8442:
        /* <DEDUP_REMOVED lines=41> */
.L_x_8577:
[----:B------:R-:W-:Y:S05]  /*18960*/  BSYNC B0 ;  /* 0x0000000000007941 */ /* 0x000fea0003800000 */
.L_x_8576:
        /* <DEDUP_REMOVED lines=8> */
[C---:B---3-5:R-:W-:Y:S02]  /*189f0*/  @P5 LEA R16, P1, R4.reuse, R170, 0x1 ;  /* 0x000000aa04105211 */ /* 0x068fe400078208ff */
        /* <DEDUP_REMOVED lines=15> */
[----:B--2---:R-:W-:-:S02]  /*18af0*/  @P2 LEA R6, P1, R4, R170, 0x1 ;  /* 0x000000aa04062211 */ /* 0x004fc400078208ff */
        /* <DEDUP_REMOVED lines=12> */
.L_x_8579:
[----:B------:R-:W-:Y:S05]  /*18bc0*/  BSYNC B0 ;  /* 0x0000000000007941 */ /* 0x000fea0003800000 */
.L_x_8578:
[----:B------:R-:W-:Y:S04]  /*18bd0*/  BSSY B0, `(.L_x_8580) ;  /* 0x0000027000007945 */ /* 0x000fe80003800000 */
[----:B------:R-:W-:Y:S05]  /*18be0*/  @P4 BRA `(.L_x_8581) ;  /* 0x0000000000944947 */ /* 0x000fea0003800000 */
[C---:B------:R-:W-:Y:S02]  /*18bf0*/  LOP3.LUT R3, R239.reuse, 0x1, RZ, 0xc0, !PT ;  /* 0x00000001ef037812 */ /* 0x040fe400078ec0ff */
[----:B------:R-:W-:Y:S02]  /*18c00*/  LOP3.LUT P5, RZ, R239, 0x2, RZ, 0xc0, !PT ;  /* 0x00000002efff7812 */ /* 0x000fe400078ac0ff */
[----:B------:R-:W-:Y:S01]  /*18c10*/  ISETP.NE.U32.AND P6, PT, R3, 0x1, PT ;  /* 0x000000010300780c */ /* 0x000fe20003fc5070 */
[C---:B------:R-:W-:Y:S01]  /*18c20*/  IMAD.SHL.U32 R3, R50.reuse, 0x20, RZ ;  /* 0x0000002032037824 */ /* 0x040fe200078e00ff */
        /* <DEDUP_REMOVED lines=33> */
.L_x_8581:
[----:B------:R-:W-:Y:S05]  /*18e40*/  BSYNC B0 ;  /* 0x0000000000007941 */ /* 0x000fea0003800000 */
.L_x_8580:
        /* <DEDUP_REMOVED lines=19> */
[CC--:B------:R-:W-:Y:S01]  /*18f80*/  @P3 LEA.HI.X R7, R166.reuse, R171.reuse, R3, 0x1, P2 ;  /* 0x000000aba6073211 */ /* 0x0c0fe200010f0c03 */
        /* <DEDUP_REMOVED lines=22> */
.L_x_8583:
[----:B------:R-:W-:Y:S05]  /*190f0*/  BSYNC B0 ;  /* 0x0000000000007941 */ /* 0x000fea0003800000 */
.L_x_8582:
[----:B-1-3-5:R-:W3:Y:S04]  /*19100*/  LD.E.64 R16, desc[UR6][R10.64+0x1c0] ;  /* 0x0001c0060a107980 */ /* 0x02aee8000c101b00 */
[----:B--2-4-:R-:W2:Y:S01]  /*19110*/  LD.E.64 R6, desc[UR6][R10.64+0x1b8] ;  /* 0x0001b8060a067980 */ /* 0x014ea2000c101b00 */
[----:B------:R-:W-:Y:S01]  /*19120*/  IMAD.MOV.U32 R162, RZ, RZ, R233 ;  /* 0x000000ffffa27224 */ /* 0x000fe200078e00e9 */
[-C--:B------:R-:W-:Y:S01]  /*19130*/  ISETP.GE.AND P6, PT, R9, R0.reuse, PT ;  /* 0x000000000900720c */ /* 0x080fe20003fc6270 */
[----:B------:R-:W-:Y:S01]  /*19140*/  IMAD.SHL.U32 R5, R57, 0x40, RZ ;  /* 0x0000004039057824 */ /* 0x000fe200078e00ff */
[----:B------:R-:W0:Y:S01]  /*19150*/  LDGDEPBAR ;  /* 0x00000000000079af */ /* 0x000e220000000000 */
[CC--:B------:R-:W-:Y:S01]  /*19160*/  ISETP.GE.AND P1, PT, R168.reuse, R0.reuse, PT ;  /* 0x00000000a800720c */ /* 0x0c0fe20003f26270 */
[----:B------:R-:W-:Y:S01]  /*19170*/  IMAD.SHL.U32 R4, R168, 0x8, RZ ;  /* 0x00000008a8047824 */ /* 0x000fe200078e00ff */
[----:B------:R-:W-:Y:S01]  /*19180*/  ISETP.GE.AND P4, PT, R15, R0, PT ;  /* 0x000000000f00720c */ /* 0x000fe20003f86270 */
[----:B------:R1:W5:Y:S01]  /*19190*/  LD.E R36, desc[UR6][R10.64+0xd8] ;  /* 0x0000d8060a247980 */ /* 0x000362000c101900 */
[----:B------:R-:W-:Y:S01]  /*191a0*/  LOP3.LUT R5, R5, 0x1c0, RZ, 0xc0, !PT ;  /* 0x000001c005057812 */ /* 0x000fe200078ec0ff */
[----:B------:R-:W-:-:S03]  /*191b0*/  IMAD R222, R55, 0x400, R41 ;  /* 0x0000040037de7824 */ /* 0x000fc600078e0229 */
[----:B------:R-:W-:Y:S02]  /*191c0*/  LOP3.LUT R4, R5, 0x8, R4, 0xf8, !PT ;  /* 0x0000000805047812 */ /* 0x000fe400078ef804 */
[----:B------:R-:W-:-:S04]  /*191d0*/  SHF.R.U32.HI R5, RZ, 0x3, R5 ;  /* 0x00000003ff057819 */ /* 0x000fc80000011605 */
        /* <DEDUP_REMOVED lines=11> */
[----:B------:R1:W5:Y:S01]  /*19290*/  LD.E R3, desc[UR6][R10.64+0x184] ;  /* 0x000184060a037980 */ /* 0x000362000c101900 */
[----:B------:R-:W-:-:S03]  /*192a0*/  ISETP.GE.AND P0, PT, R38, R0, PT ;  /* 0x000000002600720c */ /* 0x000fc60003f06270 */
        /* <DEDUP_REMOVED lines=40> */
.L_x_8585:
[----:B------:R-:W-:Y:S05]  /*19530*/  BSYNC B0 ;  /* 0x0000000000007941 */ /* 0x000fea0003800000 */
.L_x_8584:
        /* <DEDUP_REMOVED lines=19> */
[CC--:B------:R-:W-:Y:S01]  /*19670*/  @P3 LEA R6, P1, R223.reuse, R181.reuse, 0x1 ;  /* 0x000000b5df063211 */ /* 0x0c0fe200078208ff */
        /* <DEDUP_REMOVED lines=19> */
.L_x_8587:
[----:B------:R-:W-:Y:S05]  /*197b0*/  BSYNC B0 ;  /* 0x0000000000007941 */ /* 0x000fea0003800000 */
.L_x_8586:
        /* <DEDUP_REMOVED lines=12> */
[----:B---34-:R-:W-:-:S05]  /*19880*/  SHF.L.U64.HI R4, R48, 0x5, R49 ;  /* 0x0000000530047819 */ /* 0x018fca0000010231 */
[CC--:B------:R-:W-:Y:S02]  /*19890*/  @P5 LEA R14, P1, R0.reuse, R181.reuse, 0x1 ;  /* 0x000000b5000e5211 */ /* 0x0c0fe400078208ff */
[CC--:B------:R-:W-:Y:S02]  /*198a0*/  @!P6 LEA R16, P3, R0.reuse, R181.reuse, 0x1 ;  /* 0x000000b50010e211 */ /* 0x0c0fe400078608ff */
[CCC-:B------:R-:W-:Y:S02]  /*198b0*/  @P5 LEA.HI.X R15, R0.reuse, R180.reuse, R4.reuse, 0x1, P1 ;  /* 0x000000b4000f5211 */ /* 0x1c0fe400008f0c04 */
[CCC-:B------:R-:W-:Y:S02]  /*198c0*/  @!P6 LEA.HI.X R17, R0.reuse, R180.reuse, R4.reuse, 0x1, P3 ;  /* 0x000000b40011e211 */ /* 0x1c0fe400018f0c04 */
[CC--:B------:R-:W-:Y:S02]  /*198d0*/  @P4 LEA R12, P3, R0.reuse, R181.reuse, 0x1 ;  /* 0x000000b5000c4211 */ /* 0x0c0fe400078608ff */
        /* <DEDUP_REMOVED lines=23> */
.L_x_8589:
[----:B------:R-:W-:Y:S05]  /*19a50*/  BSYNC B0 ;  /* 0x0000000000007941 */ /* 0x000fea0003800000 */
.L_x_8588:
        /* <DEDUP_REMOVED lines=9> */
[----:B---34-:R-:W-:Y:S01]  /*19af0*/  @P1 MOV R12, R181 ;  /* 0x000000b5000c1202 */ /* 0x018fe20000000f00 */
        /* <DEDUP_REMOVED lines=43> */
.L_x_8591:
[----:B------:R-:W-:Y:S05]  /*19db0*/  BSYNC B0 ;  /* 0x0000000000007941 */ /* 0x000fea0003800000 */
.L_x_8590:
[----:B---34-:R-:W-:Y:S01]  /*19dc0*/  LDSM.16.M88.4 R12, [R222] ;  /* 0x00000000de0c783b */ /* 0x018fe20000000200 */
[----:B------:R-:W-:Y:S01]  /*19dd0*/  R2P PR, R57, 0x6 ;  /* 0x0000000639007804 */ /* 0x000fe20000000000 */
[C---:B------:R-:W-:Y:S01]  /*19de0*/  VIADD R0, R221.reuse, 0x8000 ;  /* 0x00008000dd007836 */ /* 0x040fe20000000000 */
[----:B-----5:R-:W3:Y:S01]  /*19df0*/  MUFU.RCP R36, R36 ;  /* 0x0000002400247308 */ /* 0x020ee20000001000 */
[----:B------:R-:W4:Y:S01]  /*19e00*/  LDSM.16.M88.4 R44, [R221+0x8000] ;  /* 0x00800000dd2c783b */ /* 0x000f220000000200 */
[----:B------:R-:W-:Y:S01]  /*19e10*/  VIADD R219, R221, 0x8020 ;  /* 0x00008020dddb7836 */ /* 0x000fe20000000000 */
[----:B------:R-:W-:Y:S01]  /*19e20*/  ISETP.GT.AND P6, PT, R238, R227, PT ;  /* 0x000000e3ee00720c */ /* 0x000fe20003fc4270 */
[--C-:B------:R-:W-:Y:S01]  /*19e30*/  IMAD R220, R40, 0x2, R222.reuse ;  /* 0x0000000228dc7824 */ /* 0x100fe200078e02de */
[----:B------:R-:W2:Y:S01]  /*19e40*/  LDSM.16.M88.4 R28, [R221+0x8800] ;  /* 0x00880000dd1c783b */ /* 0x000ea20000000200 */
[----:B------:R-:W-:Y:S01]  /*19e50*/  IMAD R218, R39, 0x2, R222 ;  /* 0x0000000227da7824 */ /* 0x000fe200078e02de */
[----:B------:R-:W-:Y:S01]  /*19e60*/  ISETP.NE.U32.AND P0, PT, R236, RZ, PT ;  /* 0x000000ffec00720c */ /* 0x000fe20003f05070 */
[----:B------:R-:W-:Y:S01]  /*19e70*/  IMAD.IADD R242, R53, 0x1, -R232 ;  /* 0x0000000135f27824 */ /* 0x000fe200078e0ae8 */
[----:B------:R-:W2:Y:S01]  /*19e80*/  LDSM.16.M88.4 R20, [R221+0x9000] ;  /* 0x00900000dd14783b */ /* 0x000ea20000000200 */
[----:B------:R-:W-:Y:S01]  /*19e90*/  LEA R217, R39, R220, 0x1 ;  /* 0x000000dc27d97211 */ /* 0x000fe200078e08ff */
[----:B------:R-:W-:Y:S01]  /*19ea0*/  BSSY B1, `(.L_x_8592) ;  /* 0x00001b1000017945 */ /* 0x000fe20003800000 */
[----:B------:R-:W-:Y:S01]  /*19eb0*/  @P1 IADD3 R219, R0, -0x20, RZ ;  /* 0xffffffe000db1810 */ /* 0x000fe20007ffe0ff */
[----:B------:R-:W2:Y:S01]  /*19ec0*/  LDSM.16.M88.4 R72, [R221+0x9800] ;  /* 0x00980000dd48783b */ /* 0x000ea20000000200 */
[----:B------:R-:W-:Y:S01]  /*19ed0*/  IMAD.MOV.U32 R0, RZ, RZ, 0x40 ;  /* 0x00000040ff007424 */ /* 0x000fe200078e00ff */
[----:B------:R-:W-:-:S02]  /*19ee0*/  ISETP.NE.AND.EX P0, PT, R237, RZ, PT, P0 ;  /* 0x000000ffed00720c */ /* 0x000fc40003f05300 */
[----:B------:R-:W-:Y:S01]  /*19ef0*/  LDSM.16.M88.4 R68, [R220] ;  /* 0x00000000dc44783b */ /* 0x000fe20000000200 */
[----:B---3--:R-:W-:Y:S01]  /*19f00*/  FMUL.FTZ R246, R8, R36 ;  /* 0x0000002408f67220 */ /* 0x008fe20000410000 */
        /* <DEDUP_REMOVED lines=8> */
[C---:B------:R-:W-:Y:S01]  /*19f90*/  IADD3 R203, R219.reuse, 0x4000, RZ ;  /* 0x00004000dbcb7810 */ /* 0x040fe20007ffe0ff */
[----:B------:R-:W-:Y:S01]  /*19fa0*/  IMAD.IADD R208, R0, 0x1, R219 ;  /* 0x0000000100d07824 */ /* 0x000fe200078e02db */
[----:B------:R-:W3:Y:S01]  /*19fb0*/  LDSM.16.M88.4 R4, [R219+0x1000] ;  /* 0x00100000db04783b */ /* 0x000ee20000000200 */
[----:B------:R-:W-:Y:S01]  /*19fc0*/  SHF.R.S32.HI R0, RZ, 0x1f, R54 ;  /* 0x0000001fff007819 */ /* 0x000fe20000011436 */
[C---:B------:R-:W-:Y:S01]  /*19fd0*/  VIADD R207, R219.reuse, 0x2000 ;  /* 0x00002000dbcf7836 */ /* 0x040fe20000000000 */
[C---:B------:R-:W-:Y:S01]  /*19fe0*/  IADD3 R200, R219.reuse, 0x5800, RZ ;  /* 0x00005800dbc87810 */ /* 0x040fe20007ffe0ff */
[----:B------:R-:W3:Y:S01]  /*19ff0*/  LDSM.16.M88.4 R76, [R219+0x1800] ;  /* 0x00180000db4c783b */ /* 0x000ee20000000200 */
[----:B------:R-:W-:Y:S01]  /*1a000*/  LEA.HI R54, R0, R54, RZ, 0x2 ;  /* 0x0000003600367211 */ /* 0x000fe200078f10ff */
[----:B------:R-:W-:Y:S01]  /*1a010*/  VIADD R205, R219, 0x3000 ;  /* 0x00003000dbcd7836 */ /* 0x000fe20000000000 */
[----:B------:R-:W-:Y:S01]  /*1a020*/  IADD3 R0, R53, 0x1, -R232 ;  /* 0x0000000135007810 */ /* 0x000fe20007ffe8e8 */
[----:B------:R-:W-:Y:S01]  /*1a030*/  LDSM.16.M88.4 R80, [R218] ;  /* 0x00000000da50783b */ /* 0x000fe20000000200 */
[----:B------:R-:W-:Y:S01]  /*1a040*/  SHF.R.S32.HI R54, RZ, 0x2, R54 ;  /* 0x00000002ff367819 */ /* 0x000fe20000011436 */
[C---:B------:R-:W-:Y:S01]  /*1a050*/  VIADD R204, R219.reuse, 0x3800 ;  /* 0x00003800dbcc7836 */ /* 0x040fe20000000000 */
[----:B------:R-:W-:Y:S01]  /*1a060*/  IADD3 R197, R219, 0x7000, RZ ;  /* 0x00007000dbc57810 */ /* 0x000fe20007ffe0ff */
[----:B----4-:R-:W-:Y:S01]  /*1a070*/  HMMA.16816.F32.BF16 R48, R12, R44, RZ ;  /* 0x0000002c0c30723c */ /* 0x010fe200000418ff */
[----:B------:R-:W4:Y:S01]  /*1a080*/  LDSM.16.M88.4 R16, [R215+0x8000] ;  /* 0x00800000d710783b */ /* 0x000f220000000200 */
[----:B------:R-:W-:-:S02]  /*1a090*/  IMAD R55, R55, 0x10, R54 ;  /* 0x0000001037377824 */ /* 0x000fc400078e0236 */
[----:B-1----:R-:W-:Y:S01]  /*1a0a0*/  IMAD.IADD R9, R9, 0x1, R0 ;  /* 0x0000000109097824 */ /* 0x002fe200078e0200 */
[----:B------:R-:W-:Y:S01]  /*1a0b0*/  LDSM.16.M88.4 R88, [R215+0x9800] ;  /* 0x00980000d758783b */ /* 0x000fe20000000200 */
[C---:B------:R-:W-:Y:S01]  /*1a0c0*/  HMMA.16816.F32.BF16 R44, R12.reuse, R46, RZ ;  /* 0x0000002e0c2c723c */ /* 0x040fe200000418ff */
[----:B------:R-:W-:Y:S01]  /*1a0d0*/  IADD3 R56, R56, R55, RZ ;  /* 0x0000003738387210 */ /* 0x000fe20007ffe0ff */
[C---:B------:R-:W-:Y:S01]  /*1a0e0*/  VIADD R202, R219.reuse, 0x4800 ;  /* 0x00004800dbca7836 */ /* 0x040fe20000000000 */
[----:B------:R-:W-:Y:S01]  /*1a0f0*/  LDSM.16.M88.4 R92, [R208+0x3800] ;  /* 0x00380000d05c783b */ /* 0x000fe20000000200 */
[C---:B------:R-:W-:Y:S01]  /*1a100*/  VIADD R201, R219.reuse, 0x5000 ;  /* 0x00005000dbc97836 */ /* 0x040fe20000000000 */
[----:B------:R-:W-:Y:S01]  /*1a110*/  IADD3 R245, R56, R242, RZ ;  /* 0x000000f238f57210 */ /* 0x000fe20007ffe0ff */
[C---:B--2---:R-:W-:Y:S01]  /*1a120*/  HMMA.16816.F32.BF16 R32, R12.reuse, R28, RZ ;  /* 0x0000001c0c20723c */ /* 0x044fe200000418ff */
[----:B------:R-:W0:Y:S01]  /*1a130*/  LDGDEPBAR ;  /* 0x00000000000079af */ /* 0x000e220000000000 */
[--C-:B------:R-:W-:Y:S01]  /*1a140*/  IADD3 R242, R242, 0x8, R56.reuse ;  /* 0x00000008f2f27810 */ /* 0x100fe20007ffe038 */
[----:B------:R-:W-:Y:S01]  /*1a150*/  VIADD R199, R219, 0x6000 ;  /* 0x00006000dbc77836 */ /* 0x000fe20000000000 */
[----:B------:R-:W-:Y:S01]  /*1a160*/  IADD3 R240, R9, 0x8, R56 ;  /* 0x0000000809f07810 */ /* 0x000fe20007ffe038 */
[----:B------:R-:W-:Y:S01]  /*1a170*/  VIADD R198, R219, 0x6800 ;  /* 0x00006800dbc67836 */ /* 0x000fe20000000000 */
[----:B------:R-:W-:Y:S01]  /*1a180*/  HMMA.16816.F32.BF16 R24, R12, R20, RZ ;  /* 0x000000140c18723c */ /* 0x000fe200000418ff */
[----:B------:R-:W-:Y:S01]  /*1a190*/  VIADDMNMX R243, R9, R56, R53, PT ;  /* 0x0000003809f37246 */ /* 0x000fe20003800135 */
[----:B------:R-:W-:Y:S01]  /*1a1a0*/  VIADD R196, R219, 0x7800 ;  /* 0x00007800dbc47836 */ /* 0x000fe20000000000 */
[----:B------:R-:W-:-:S02]  /*1a1b0*/  VIMNMX R240, R240, R53, PT ;  /* 0x00000035f0f07248 */ /* 0x000fc40003fe0100 */
[-C--:B------:R-:W-:Y:S01]  /*1a1c0*/  VIADDMNMX R244, R245, -R3.reuse, RZ, !PT ;  /* 0x80000003f5f47246 */ /* 0x080fe200078001ff */
[----:B------:R-:W-:Y:S01]  /*1a1d0*/  HMMA.16816.F32.BF16 R28, R12, R30, RZ ;  /* 0x0000001e0c1c723c */ /* 0x000fe200000418ff */
[----:B------:R-:W-:-:S05]  /*1a1e0*/  VIADDMNMX R241, R242, -R3, RZ, !PT ;  /* 0x80000003f2f17246 */ /* 0x000fca00078001ff */
[C---:B------:R-:W-:Y:S06]  /*1a1f0*/  HMMA.16816.F32.BF16 R20, R12.reuse, R22, RZ ;  /* 0x000000160c14723c */ /* 0x040fec00000418ff */
[C---:B------:R-:W-:Y:S06]  /*1a200*/  HMMA.16816.F32.BF16 R84, R12.reuse, R72, RZ ;  /* 0x000000480c54723c */ /* 0x040fec00000418ff */
[----:B------:R-:W-:Y:S01]  /*1a210*/  HMMA.16816.F32.BF16 R12, R12, R74, RZ ;  /* 0x0000004a0c0c723c */ /* 0x000fe200000418ff */
[----:B------:R-:W1:Y:S05]  /*1a220*/  LDSM.16.M88.4 R72, [R215+0x8800] ;  /* 0x00880000d748783b */ /* 0x000e6a0000000200 */
[C---:B---3--:R-:W-:Y:S06]  /*1a230*/  HMMA.16816.F32.BF16 R48, R68.reuse, R60, R48 ;  /* 0x0000003c4430723c */ /* 0x048fec0000041830 */
        /* <DEDUP_REMOVED lines=132> */
[----:B------:R-:W2:Y:S05]  /*1aa80*/  LDSM.16.M88.4 R64, [R221+0xf800] ;  /* 0x00f80000dd40783b */ /* 0x000eaa0000000200 */
        /* <DEDUP_REMOVED lines=18> */
[C---:B--2---:R-:W-:Y:S06]  /*1abb0*/  HMMA.16816.F32.BF16 R84, R60.reuse, R64, R84 ;  /* 0x000000403c54723c */ /* 0x044fec0000041854 */
[----:B------:R-:W-:Y:S01]  /*1abc0*/  HMMA.16816.F32.BF16 R80, R60, R66, R80 ;  /* 0x000000423c50723c */ /* 0x000fe20000041850 */
[----:B------:R-:W2:Y:S04]  /*1abd0*/  LDSM.16.M88.4 R64, [R215+0xf000] ;  /* 0x00f00000d740783b */ /* 0x000ea80000000200 */
[----:B------:R-:W4:Y:S01]  /*1abe0*/  LDSM.16.M88.4 R60, [R215+0xf800] ;  /* 0x00f80000d73c783b */ /* 0x000f220000000200 */
[C---:B---3--:R-:W-:Y:S06]  /*1abf0*/  HMMA.16816.F32.BF16 R32, R92.reuse, R4, R32 ;  /* 0x000000045c20723c */ /* 0x048fec0000041820 */
[C---:B------:R-:W-:Y:S01]  /*1ac00*/  HMMA.16816.F32.BF16 R28, R92.reuse, R6, R28 ;  /* 0x000000065c1c723c */ /* 0x040fe2000004181c */
[----:B------:R-:W-:Y:S05]  /*1ac10*/  LDSM.16.M88.4 R4, [R217+0x6000] ;  /* 0x00600000d904783b */ /* 0x000fea0000000200 */
[C---:B------:R-:W-:Y:S06]  /*1ac20*/  HMMA.16816.F32.BF16 R44, R92.reuse, R18, R44 ;  /* 0x000000125c2c723c */ /* 0x040fec000004182c */
[C---:B------:R-:W-:Y:S01]  /*1ac30*/  HMMA.16816.F32.BF16 R48, R92.reuse, R16, R48 ;  /* 0x000000105c30723c */ /* 0x040fe20000041830 */
[----:B------:R-:W3:Y:S05]  /*1ac40*/  LDSM.16.M88.4 R16, [R208+0x6000] ;  /* 0x00600000d010783b */ /* 0x000eea0000000200 */
[C---:B------:R-:W-:Y:S06]  /*1ac50*/  HMMA.16816.F32.BF16 R24, R92.reuse, R12, R24 ;  /* 0x0000000c5c18723c */ /* 0x040fec0000041818 */
[C---:B------:R-:W-:Y:S01]  /*1ac60*/  HMMA.16816.F32.BF16 R20, R92.reuse, R14, R20 ;  /* 0x0000000e5c14723c */ /* 0x040fe20000041814 */
[----:B------:R-:W3:Y:S05]  /*1ac70*/  LDSM.16.M88.4 R12, [R208+0x6800] ;  /* 0x00680000d00c783b */ /* 0x000eea0000000200 */
[C---:B------:R-:W-:Y:S06]  /*1ac80*/  HMMA.16816.F32.BF16 R84, R92.reuse, R88, R84 ;  /* 0x000000585c54723c */ /* 0x040fec0000041854 */
[----:B------:R-:W-:Y:S01]  /*1ac90*/  HMMA.16816.F32.BF16 R80, R92, R90, R80 ;  /* 0x0000005a5c50723c */ /* 0x000fe20000041850 */
[----:B------:R-:W3:Y:S05]  /*1aca0*/  LDSM.16.M88.4 R88, [R208+0x7000] ;  /* 0x00700000d058783b */ /* 0x000eea0000000200 */
[C---:B-1----:R-:W-:Y:S06]  /*1acb0*/  HMMA.16816.F32.BF16 R32, R76.reuse, R68, R32 ;  /* 0x000000444c20723c */ /* 0x042fec0000041820 */
[----:B------:R-:W-:Y:S01]  /*1acc0*/  HMMA.16816.F32.BF16 R68, R76, R70, R28 ;  /* 0x000000464c44723c */ /* 0x000fe2000004181c */
[----:B------:R-:W1:Y:S01]  /*1acd0*/  LDSM.16.M88.4 R28, [R208+0x7800] ;  /* 0x00780000d01c783b */ /* 0x000e620000000200 */
[----:B------:R-:W-:-:S04]  /*1ace0*/  DEPBAR.LE SB0, 0x0 ;  /* 0x000080000000791a */ /* 0x000fc80000000000 */
[C---:B------:R-:W-:Y:S06]  /*1acf0*/  HMMA.16816.F32.BF16 R44, R76.reuse, R74, R44 ;  /* 0x0000004a4c2c723c */ /* 0x040fec000004182c */
[C---:B------:R-:W-:Y:S06]  /*1ad00*/  HMMA.16816.F32.BF16 R48, R76.reuse, R72, R48 ;  /* 0x000000484c30723c */ /* 0x040fec0000041830 */
[C---:B--2---:R-:W-:Y:S06]  /*1ad10*/  HMMA.16816.F32.BF16 R24, R76.reuse, R64, R24 ;  /* 0x000000404c18723c */ /* 0x044fec0000041818 */
[C---:B------:R-:W-:Y:S06]  /*1ad20*/  HMMA.16816.F32.BF16 R20, R76.reuse, R66, R20 ;  /* 0x000000424c14723c */ /* 0x040fec0000041814 */
[C---:B----4-:R-:W-:Y:S06]  /*1ad30*/  HMMA.16816.F32.BF16 R84, R76.reuse, R60, R84 ;  /* 0x0000003c4c54723c */ /* 0x050fec0000041854 */
[----:B------:R-:W-:Y:S06]  /*1ad40*/  HMMA.16816.F32.BF16 R80, R76, R62, R80 ;  /* 0x0000003e4c50723c */ /* 0x000fec0000041850 */
[C---:B---3--:R-:W-:Y:S06]  /*1ad50*/  HMMA.16816.F32.BF16 R44, R4.reuse, R18, R44 ;  /* 0x00000012042c723c */ /* 0x048fec000004182c */
[----:B------:R-:W-:Y:S01]  /*1ad60*/  HMMA.16816.F32.BF16 R48, R4, R16, R48 ;  /* 0x000000100430723c */ /* 0x000fe20000041830 */
[----:B------:R-:W-:-:S05]  /*1ad70*/  IMAD.SHL.U32 R19, R52, 0x2, RZ ;  /* 0x0000000234137824 */ /* 0x000fca00078e00ff */
[----:B------:R-:W-:Y:S01]  /*1ad80*/  HMMA.16816.F32.BF16 R32, R4, R12, R32 ;  /* 0x0000000c0420723c */ /* 0x000fe20000041820 */
[----:B------:R-:W-:-:S05]  /*1ad90*/  LOP3.LUT R19, R19, 0x6, RZ, 0xc0, !PT ;  /* 0x0000000613137812 */ /* 0x000fca00078ec0ff */
        /* <DEDUP_REMOVED lines=53> */
[----:B------:R-:W3:Y:S05]  /*1b0f0*/  LD.E R5, desc[UR6][R12.64] ;  /* 0x000000060c057980 */ /* 0x000eea000c101900 */
[----:B------:R-:W3:Y:S04]  /*1b100*/  LD.E R6, desc[UR6][R6.64] ;  /* 0x0000000606067980 */ /* 0x000ee8000c101900 */
[----:B------:R-:W4:Y:S01]  /*1b110*/  LD.E.64 R12, desc[UR6][R10.64+0x20] ;  /* 0x000020060a0c7980 */ /* 0x000f22000c101b00 */
[----:B------:R-:W-:-:S05]  /*1b120*/  IADD3 R0, R0, -R3, RZ ;  /* 0x8000000300007210 */ /* 0x000fca0007ffe0ff */
[----:B------:R-:W-:-:S05]  /*1b130*/  IMAD R4, R4, R0, -0x40 ;  /* 0xffffffc004047424 */ /* 0x000fca00078e0200 */
[----:B------:R-:W-:Y:S01]  /*1b140*/  SHF.R.S32.HI R3, RZ, 0x1f, R4 ;  /* 0x0000001fff037819 */ /* 0x000fe20000011404 */
[----:B--2---:R-:W-:-:S04]  /*1b150*/  IMAD R0, R9, R4, RZ ;  /* 0x0000000409007224 */ /* 0x004fc800078e02ff */
[C---:B------:R-:W-:Y:S02]  /*1b160*/  IMAD R3, R8.reuse, R3, R0 ;  /* 0x0000000308037224 */ /* 0x040fe400078e0200 */
[----:B---3--:R-:W-:Y:S02]  /*1b170*/  IMAD.IADD R5, R5, 0x1, -R6 ;  /* 0x0000000105057824 */ /* 0x008fe400078e0a06 */
[----:B------:R-:W-:-:S03]  /*1b180*/  IMAD.WIDE.U32 R6, R8, R4, RZ ;  /* 0x0000000408067225 */ /* 0x000fc600078e00ff */
[----:B------:R-:W-:Y:S02]  /*1b190*/  SHF.R.S32.HI R4, RZ, 0x1f, R5 ;  /* 0x0000001fff047819 */ /* 0x000fe40000011405 */
[----:B------:R-:W-:Y:S01]  /*1b1a0*/  IADD3 R7, R7, R3, RZ ;  /* 0x0000000307077210 */ /* 0x000fe20007ffe0ff */
[----:B----4-:R-:W-:-:S04]  /*1b1b0*/  IMAD R0, R13, R5, RZ ;  /* 0x000000050d007224 */ /* 0x010fc800078e02ff */
[----:B------:R-:W-:Y:S02]  /*1b1c0*/  IMAD R0, R12, R4, R0 ;  /* 0x000000040c007224 */ /* 0x000fe400078e0200 */
[----:B------:R-:W-:-:S04]  /*1b1d0*/  IMAD.WIDE.U32 R4, R5, R12, R6 ;  /* 0x0000000c05047225 */ /* 0x000fc800078e0006 */
[----:B------:R-:W-:Y:S01]  /*1b1e0*/  IMAD.IADD R0, R5, 0x1, R0 ;  /* 0x0000000105007824 */ /* 0x000fe200078e0200 */
[----:B------:R-:W-:Y:S05]  /*1b1f0*/  BRA `(.L_x_8596) ;  /* 0x00000000000c7947 */ /* 0x000fea0003800000 */
.L_x_8595:
[----:B------:R-:W2:Y:S02]  /*1b200*/  LD.E R4, desc[UR6][R10.64+0x38] ;  /* 0x000038060a047980 */ /* 0x000ea4000c101900 */
[----:B--2---:R-:W-:-:S04]  /*1b210*/  LEA R4, -R4, RZ, 0x6 ;  /* 0x000000ff04047211 */ /* 0x004fc800078e31ff */
[----:B------:R-:W-:Y:S02]  /*1b220*/  SHF.R.S32.HI R0, RZ, 0x1f, R4 ;  /* 0x0000001fff007819 */ /* 0x000fe40000011404 */
.L_x_8596:
[----:B------:R-:W-:Y:S05]  /*1b230*/  BSYNC B0 ;  /* 0x0000000000007941 */ /* 0x000fea0003800000 */
.L_x_8594:
        /* <DEDUP_REMOVED lines=119> */
.L_x_8593:
[----:B------:R-:W-:Y:S05]  /*1b9b0*/  BSYNC B1 ;  /* 0x0000000000017941 */ /* 0x000fea0003800000 */
.L_x_8592:
[----:B------:R-:W2:Y:S01]  /*1b9c0*/  LD.E R185, desc[UR6][R10.64+0xdc] ;  /* 0x0000dc060ab97980 */ /* 0x000ea2000c101900 */
[----:B------:R-:W-:-:S04]  /*1b9d0*/  IMAD.IADD R19, R2, 0x1, R19 ;  /* 0x0000000102137824 */ /* 0x000fc800078e0213 */
[--C-:B------:R-:W-:Y:S01]  /*1b9e0*/  IMAD.IADD R3, R245, 0x1, -R19.reuse ;  /* 0x00000001f5037824 */ /* 0x100fe200078e0a13 */
[CC--:B------:R-:W-:Y:S01]  /*1b9f0*/  ISETP.GE.AND P2, PT, R19.reuse, R244.reuse, PT ;  /* 0x000000f41300720c */ /* 0x0c0fe20003f46270 */
[C---:B-1----:R-:W-:Y:S02]  /*1ba00*/  VIADD R14, R19.reuse, 0x1 ;  /* 0x00000001130e7836 */ /* 0x042fe40000000000 */
[C---:B------:R-:W-:Y:S01]  /*1ba10*/  VIADD R13, R19.reuse, 0x8 ;  /* 0x00000008130d7836 */ /* 0x040fe20000000000 */
[----:B------:R-:W-:Y:S01]  /*1ba20*/  IABS R3, R3 ;  /* 0x0000000300037213 */ /* 0x000fe20000000000 */
[----:B------:R-:W-:Y:S01]  /*1ba30*/  IMAD.IADD R15, R242, 0x1, -R19 ;  /* 0x00000001f20f7824 */ /* 0x000fe200078e0a13 */
[----:B------:R-:W-:Y:S01]  /*1ba40*/  ISETP.GE.OR P2, PT, R19, R243, !P2 ;  /* 0x000000f31300720c */ /* 0x000fe20005746670 */
[----:B------:R-:W-:Y:S01]  /*1ba50*/  IMAD.IADD R17, R245, 0x1, -R14 ;  /* 0x00000001f5117824 */ /* 0x000fe200078e0a0e */
[----:B------:R-:W-:Y:S01]  /*1ba60*/  I2FP.F32.S32 R3, R3 ;  /* 0x0000000300037245 */ /* 0x000fe20000201400 */
[----:B------:R-:W-:Y:S01]  /*1ba70*/  VIADD R7, R19, 0x9 ;  /* 0x0000000913077836 */ /* 0x000fe20000000000 */
[----:B------:R-:W-:Y:S01]  /*1ba80*/  ISETP.GE.AND P3, PT, R13, R244, PT ;  /* 0x000000f40d00720c */ /* 0x000fe20003f66270 */
[----:B------:R-:W-:Y:S01]  /*1ba90*/  IMAD.IADD R16, R245, 0x1, -R13 ;  /* 0x00000001f5107824 */ /* 0x000fe200078e0a0d */
[----:B------:R-:W-:Y:S01]  /*1baa0*/  ISETP.GE.AND P5, PT, R13, R241, PT ;  /* 0x000000f10d00720c */ /* 0x000fe20003fa6270 */
[----:B------:R-:W-:Y:S01]  /*1bab0*/  FFMA.FTZ R3, -R246, R3, R48 ;  /* 0x00000003f6037223 */ /* 0x000fe20000010130 */
[----:B------:R-:W-:-:S02]  /*1bac0*/  IABS R15, R15 ;  /* 0x0000000f000f7213 */ /* 0x000fc40000000000 */
[----:B------:R-:W-:Y:S01]  /*1bad0*/  IABS R17, R17 ;  /* 0x0000001100117213 */ /* 0x000fe20000000000 */
[----:B------:R-:W-:Y:S01]  /*1bae0*/  IMAD.IADD R18, R245, 0x1, -R7 ;  /* 0x00000001f5127824 */ /* 0x000fe200078e0a07 */
[C---:B------:R-:W-:Y:S02]  /*1baf0*/  ISETP.GE.OR P3, PT, R13.reuse, R243, !P3 ;  /* 0x000000f30d00720c */ /* 0x040fe40005f66670 */
[----:B------:R-:W-:Y:S01]  /*1bb00*/  ISETP.GE.OR P5, PT, R13, R240, !P5 ;  /* 0x000000f00d00720c */ /* 0x000fe20006fa6670 */
[----:B------:R-:W-:Y:S01]  /*1bb10*/  IMAD.IADD R13, R242, 0x1, -R13 ;  /* 0x00000001f20d7824 */ /* 0x000fe200078e0a0d */
[----:B------:R-:W-:Y:S02]  /*1bb20*/  I2FP.F32.S32 R15, R15 ;  /* 0x0000000f000f7245 */ /* 0x000fe40000201400 */
[----:B------:R-:W-:Y:S02]  /*1bb30*/  I2FP.F32.S32 R17, R17 ;  /* 0x0000001100117245 */ /* 0x000fe40000201400 */
[----:B------:R-:W-:Y:S01]  /*1bb40*/  FSEL R3, R3, -INF , !P2 ;  /* 0xff80000003037808 */ /* 0x000fe20005000000 */
[----:B------:R-:W-:Y:S01]  /*1bb50*/  FFMA.FTZ R15, -R246, R15, R50 ;  /* 0x0000000ff60f7223 */ /* 0x000fe20000010132 */
[----:B------:R-:W-:Y:S01]  /*1bb60*/  ISETP.GE.AND P4, PT, R14, R244, PT ;  /* 0x000000f40e00720c */ /* 0x000fe20003f86270 */
[----:B------:R-:W-:Y:S01]  /*1bb70*/  FFMA.FTZ R17, -R246, R17, R49 ;  /* 0x00000011f6117223 */ /* 0x000fe20000010131 */
[----:B------:R-:W-:-:S02]  /*1bb80*/  ISETP.GE.AND P1, PT, R14, R241, PT ;  /* 0x000000f10e00720c */ /* 0x000fc40003f26270 */
[C---:B------:R-:W-:Y:S02]  /*1bb90*/  ISETP.GE.AND P2, PT, R19.reuse, R241, PT ;  /* 0x000000f11300720c */ /* 0x040fe40003f46270 */
[----:B------:R-:W-:Y:S02]  /*1bba0*/  IABS R13, R13 ;  /* 0x0000000d000d7213 */ /* 0x000fe40000000000 */
[----:B------:R-:W-:Y:S02]  /*1bbb0*/  IABS R18, R18 ;  /* 0x0000001200127213 */ /* 0x000fe40000000000 */
[C---:B------:R-:W-:Y:S02]  /*1bbc0*/  ISETP.GE.OR P4, PT, R14.reuse, R243, !P4 ;  /* 0x000000f30e00720c */ /* 0x040fe40006786670 */
[-C--:B------:R-:W-:Y:S01]  /*1bbd0*/  ISETP.GE.OR P1, PT, R14, R240.reuse, !P1 ;  /* 0x000000f00e00720c */ /* 0x080fe20004f26670 */
[----:B------:R-:W-:Y:S01]  /*1bbe0*/  IMAD.IADD R14, R242, 0x1, -R14 ;  /* 0x00000001f20e7824 */ /* 0x000fe200078e0a0e */
[----:B------:R-:W-:-:S02]  /*1bbf0*/  ISETP.GE.OR P2, PT, R19, R240, !P2 ;  /* 0x000000f01300720c */ /* 0x000fc40005746670 */
[----:B------:R-:W-:Y:S02]  /*1bc00*/  I2FP.F32.S32 R13, R13 ;  /* 0x0000000d000d7245 */ /* 0x000fe40000201400 */
[----:B------:R-:W-:Y:S02]  /*1bc10*/  I2FP.F32.S32 R18, R18 ;  /* 0x0000001200127245 */ /* 0x000fe40000201400 */
[----:B------:R-:W-:Y:S01]  /*1bc20*/  FSEL R15, R15, -INF , !P2 ;  /* 0xff8000000f0f7808 */ /* 0x000fe20005000000 */
[----:B------:R-:W-:Y:S01]  /*1bc30*/  VIADD R12, R19, 0x10 ;  /* 0x00000010130c7836 */ /* 0x000fe20000000000 */
[----:B------:R-:W-:Y:S01]  /*1bc40*/  FSEL R17, R17, -INF , !P4 ;  /* 0xff80000011117808 */ /* 0x000fe20006000000 */
[----:B------:R-:W-:Y:S01]  /*1bc50*/  FFMA.FTZ R13, -R246, R13, R46 ;  /* 0x0000000df60d7223 */ /* 0x000fe2000001012e */
[C---:B------:R-:W-:Y:S02]  /*1bc60*/  ISETP.GE.AND P2, PT, R7.reuse, R244, PT ;  /* 0x000000f40700720c */ /* 0x040fe40003f46270 */
[----:B------:R-:W-:-:S02]  /*1bc70*/  ISETP.GE.AND P4, PT, R7, R241, PT ;  /* 0x000000f10700720c */ /* 0x000fc40003f86270 */
[----:B------:R-:W-:Y:S02]  /*1bc80*/  IABS R14, R14 ;  /* 0x0000000e000e7213 */ /* 0x000fe40000000000 */
[----:B------:R-:W-:Y:S01]  /*1bc90*/  IABS R16, R16 ;  /* 0x0000001000107213 */ /* 0x000fe20000000000 */
[----:B------:R-:W-:Y:S01]  /*1bca0*/  FFMA.FTZ R18, -R246, R18, R45 ;  /* 0x00000012f6127223 */ /* 0x000fe2000001012d */
[----:B------:R-:W-:Y:S01]  /*1bcb0*/  VIADD R9, R19, 0x11 ;  /* 0x0000001113097836 */ /* 0x000fe20000000000 */
[----:B------:R-:W-:Y:S01]  /*1bcc0*/  ISETP.GE.OR P2, PT, R7, R243, !P2 ;  /* 0x000000f30700720c */ /* 0x000fe20005746670 */
[----:B------:R-:W-:Y:S01]  /*1bcd0*/  IMAD.IADD R6, R245, 0x1, -R12 ;  /* 0x00000001f5067824 */ /* 0x000fe200078e0a0c */
[----:B------:R-:W-:Y:S01]  /*1bce0*/  ISETP.GE.OR P4, PT, R7, R240, !P4 ;  /* 0x000000f00700720c */ /* 0x000fe20006786670 */
[----:B------:R-:W-:Y:S01]  /*1bcf0*/  IMAD.IADD R7, R242, 0x1, -R7 ;  /* 0x00000001f2077824 */ /* 0x000fe200078e0a07 */
[----:B------:R-:W-:Y:S02]  /*1bd00*/  I2FP.F32.S32 R14, R14 ;  /* 0x0000000e000e7245 */ /* 0x000fe40000201400 */
[----:B------:R-:W-:-:S02]  /*1bd10*/  I2FP.F32.S32 R16, R16 ;  /* 0x0000001000107245 */ /* 0x000fc40000201400 */
[----:B------:R-:W-:Y:S01]  /*1bd20*/  FSEL R13, R13, -INF , !P5 ;  /* 0xff8000000d0d7808 */ /* 0x000fe20006800000 */
[----:B------:R-:W-:Y:S01]  /*1bd30*/  FFMA.FTZ R14, -R246, R14, R51 ;  /* 0x0000000ef60e7223 */ /* 0x000fe20000010133 */
[----:B------:R-:W-:Y:S01]  /*1bd40*/  FSEL R18, R18, -INF , !P2 ;  /* 0xff80000012127808 */ /* 0x000fe20005000000 */
[----:B------:R-:W-:Y:S01]  /*1bd50*/  FFMA.FTZ R16, -R246, R16, R44 ;  /* 0x00000010f6107223 */ /* 0x000fe2000001012c */
[----:B------:R-:W-:Y:S01]  /*1bd60*/  ISETP.GE.AND P5, PT, R9, R244, PT ;  /* 0x000000f40900720c */ /* 0x000fe20003fa6270 */
[----:B------:R-:W-:Y:S01]  /*1bd70*/  VIADD R8, R19, 0x18 ;  /* 0x0000001813087836 */ /* 0x000fe20000000000 */
[----:B------:R-:W-:Y:S02]  /*1bd80*/  ISETP.GE.AND P2, PT, R9, R241, PT ;  /* 0x000000f10900720c */ /* 0x000fe40003f46270 */
[----:B------:R-:W-:Y:S02]  /*1bd90*/  IABS R7, R7 ;  /* 0x0000000700077213 */ /* 0x000fe40000000000 */
[----:B------:R-:W-:Y:S01]  /*1bda0*/  IABS R6, R6 ;  /* 0x0000000600067213 */ /* 0x000fe20000000000 */
[--C-:B------:R-:W-:Y:S01]  /*1bdb0*/  IMAD.IADD R5, R245, 0x1, -R9.reuse ;  /* 0x00000001f5057824 */ /* 0x100fe200078e0a09 */
[----:B------:R-:W-:Y:S01]  /*1bdc0*/  ISETP.GE.OR P5, PT, R9, R243, !P5 ;  /* 0x000000f30900720c */ /* 0x000fe20006fa6670 */
        /* <DEDUP_REMOVED lines=8> */
[----:B------:R-:W-:Y:S01]  /*1be50*/  ISETP.GE.AND P3, PT, R12, R241, PT ;  /* 0x000000f10c00720c */ /* 0x000fe20003f66270 */
[C---:B------:R-:W-:Y:S01]  /*1be60*/  FFMA.FTZ R7, -R246.reuse, R7, R47 ;  /* 0x00000007f6077223 */ /* 0x040fe2000001012f */
[----:B------:R-:W-:Y:S01]  /*1be70*/  FFMA.FTZ R6, -R246, R6, R32 ;  /* 0x00000006f6067223 */ /* 0x000fe20000010120 */
[----:B------:R-:W-:-:S02]  /*1be80*/  IABS R9, R9 ;  /* 0x0000000900097213 */ /* 0x000fc40000000000 */
[----:B------:R-:W-:Y:S02]  /*1be90*/  IABS R4, R4 ;  /* 0x0000000400047213 */ /* 0x000fe40000000000 */
[C---:B------:R-:W-:Y:S02]  /*1bea0*/  ISETP.GE.OR P1, PT, R12.reuse, R243, !P1 ;  /* 0x000000f30c00720c */ /* 0x040fe40004f26670 */
[----:B------:R-:W-:Y:S01]  /*1beb0*/  ISETP.GE.OR P3, PT, R12, R240, !P3 ;  /* 0x000000f00c00720c */ /* 0x000fe20005f66670 */
[----:B------:R-:W-:Y:S01]  /*1bec0*/  IMAD.IADD R12, R242, 0x1, -R12 ;  /* 0x00000001f20c7824 */ /* 0x000fe200078e0a0c */
[----:B------:R-:W-:Y:S02]  /*1bed0*/  I2FP.F32.S32 R9, R9 ;  /* 0x0000000900097245 */ /* 0x000fe40000201400 */
[----:B------:R-:W-:Y:S02]  /*1bee0*/  I2FP.F32.S32 R4, R4 ;  /* 0x0000000400047245 */ /* 0x000fe40000201400 */
[----:B------:R-:W-:-:S02]  /*1bef0*/  FSEL R7, R7, -INF , !P4 ;  /* 0xff80000007077808 */ /* 0x000fc40006000000 */
[----:B------:R-:W-:Y:S02]  /*1bf00*/  FSEL R6, R6, -INF , !P1 ;  /* 0xff80000006067808 */ /* 0x000fe40004800000 */
[C---:B------:R-:W-:Y:S02]  /*1bf10*/  ISETP.GE.AND P4, PT, R8.reuse, R244, PT ;  /* 0x000000f40800720c */ /* 0x040fe40003f86270 */
[----:B------:R-:W-:Y:S02]  /*1bf20*/  ISETP.GE.AND P1, PT, R8, R241, PT ;  /* 0x000000f10800720c */ /* 0x000fe40003f26270 */
[----:B------:R-:W-:Y:S01]  /*1bf30*/  IABS R12, R12 ;  /* 0x0000000c000c7213 */ /* 0x000fe20000000000 */
[C---:B------:R-:W-:Y:S01]  /*1bf40*/  FFMA.FTZ R9, -R246.reuse, R9, R35 ;  /* 0x00000009f6097223 */ /* 0x040fe20000010123 */
[----:B------:R-:W-:Y:S01]  /*1bf50*/  FFMA.FTZ R4, -R246, R4, R68 ;  /* 0x00000004f6047223 */ /* 0x000fe20000010144 */
[C---:B------:R-:W-:Y:S01]  /*1bf60*/  ISETP.GE.OR P4, PT, R8.reuse, R243, !P4 ;  /* 0x000000f30800720c */ /* 0x040fe20006786670 */
[C---:B------:R-:W-:Y:S01]  /*1bf70*/  VIADD R31, R19.reuse, 0x20 ;  /* 0x00000020131f7836 */ /* 0x040fe20000000000 */
[----:B------:R-:W-:Y:S01]  /*1bf80*/  ISETP.GE.OR P1, PT, R8, R240, !P1 ;  /* 0x000000f00800720c */ /* 0x000fe20004f26670 */
[C---:B------:R-:W-:Y:S01]  /*1bf90*/  VIADD R0, R19.reuse, 0x19 ;  /* 0x0000001913007836 */ /* 0x040fe20000000000 */
[----:B------:R-:W-:Y:S01]  /*1bfa0*/  I2FP.F32.S32 R12, R12 ;  /* 0x0000000c000c7245 */ /* 0x000fe20000201400 */
[----:B------:R-:W-:Y:S01]  /*1bfb0*/  IMAD.IADD R8, R242, 0x1, -R8 ;  /* 0x00000001f2087824 */ /* 0x000fe200078e0a08 */
[----:B------:R-:W-:Y:S01]  /*1bfc0*/  IABS R5, R5 ;  /* 0x0000000500057213 */ /* 0x000fe20000000000 */
[----:B------:R-:W-:Y:S01]  /*1bfd0*/  VIADD R29, R19, 0x21 ;  /* 0x00000021131d7836 */ /* 0x000fe20000000000 */
[----:B------:R-:W-:Y:S01]  /*1bfe0*/  FSEL R9, R9, -INF , !P2 ;  /* 0xff80000009097808 */ /* 0x000fe20005000000 */
[----:B------:R-:W-:Y:S01]  /*1bff0*/  IMAD.IADD R2, R245, 0x1, -R0 ;  /* 0x00000001f5027824 */ /* 0x000fe200078e0a00 */
[----:B------:R-:W-:Y:S01]  /*1c000*/  FSEL R4, R4, -INF , !P4 ;  /* 0xff80000004047808 */ /* 0x000fe20006000000 */
[----:B------:R-:W-:Y:S01]  /*1c010*/  FFMA.FTZ R12, -R246, R12, R34 ;  /* 0x0000000cf60c7223 */ /* 0x000fe20000010122 */
[----:B------:R-:W-:-:S02]  /*1c020*/  ISETP.GE.AND P2, PT, R31, R244, PT ;  /* 0x000000f41f00720c */ /* 0x000fc40003f46270 */
[----:B------:R-:W-:Y:S01]  /*1c030*/  ISETP.GE.AND P4, PT, R31, R241, PT ;  /* 0x000000f11f00720c */ /* 0x000fe20003f86270 */
[C---:B------:R-:W-:Y:S01]  /*1c040*/  IMAD.IADD R34, R245.reuse, 0x1, -R29 ;  /* 0x00000001f5227824 */ /* 0x040fe200078e0a1d */
[----:B------:R-:W-:Y:S02]  /*1c050*/  I2FP.F32.S32 R5, R5 ;  /* 0x0000000500057245 */ /* 0x000fe40000201400 */
[----:B------:R-:W-:Y:S01]  /*1c060*/  IABS R8, R8 ;  /* 0x0000000800087213 */ /* 0x000fe20000000000 */
[--C-:B------:R-:W-:Y:S01]  /*1c070*/  IMAD.IADD R30, R245, 0x1, -R31.reuse ;  /* 0x00000001f51e7824 */ /* 0x100fe200078e0a1f */
[C---:B------:R-:W-:Y:S02]  /*1c080*/  ISETP.GE.OR P2, PT, R31.reuse, R243, !P2 ;  /* 0x000000f31f00720c */ /* 0x040fe40005746670 */
[----:B------:R-:W-:Y:S01]  /*1c090*/  ISETP.GE.OR P4, PT, R31, R240, !P4 ;  /* 0x000000f01f00720c */ /* 0x000fe20006786670 */
[----:B------:R-:W-:Y:S01]  /*1c0a0*/  IMAD.IADD R31, R242, 0x1, -R31 ;  /* 0x00000001f21f7824 */ /* 0x000fe200078e0a1f */
[----:B------:R-:W-:Y:S01]  /*1c0b0*/  IABS R2, R2 ;  /* 0x0000000200027213 */ /* 0x000fe20000000000 */
[----:B------:R-:W-:Y:S01]  /*1c0c0*/  FFMA.FTZ R5, -R246, R5, R33 ;  /* 0x00000005f6057223 */ /* 0x000fe20000010121 */
[----:B------:R-:W-:-:S02]  /*1c0d0*/  I2FP.F32.S32 R8, R8 ;  /* 0x0000000800087245 */ /* 0x000fc40000201400 */
[----:B------:R-:W-:Y:S02]  /*1c0e0*/  IABS R34, R34 ;  /* 0x0000002200227213 */ /* 0x000fe40000000000 */
[----:B------:R-:W-:Y:S01]  /*1c0f0*/  I2FP.F32.S32 R2, R2 ;  /* 0x0000000200027245 */ /* 0x000fe20000201400 */
[----:B------:R-:W-:Y:S01]  /*1c100*/  FFMA.FTZ R8, -R246, R8, R70 ;  /* 0x00000008f6087223 */ /* 0x000fe20000010146 */
[----:B------:R-:W-:Y:S02]  /*1c110*/  FSEL R12, R12, -INF , !P3 ;  /* 0xff8000000c0c7808 */ /* 0x000fe40005800000 */
[----:B------:R-:W-:Y:S02]  /*1c120*/  IABS R31, R31 ;  /* 0x0000001f001f7213 */ /* 0x000fe40000000000 */
[----:B------:R-:W-:Y:S02]  /*1c130*/  ISETP.GE.AND P3, PT, R0, R244, PT ;  /* 0x000000f40000720c */ /* 0x000fe40003f66270 */
[----:B------:R-:W-:-:S02]  /*1c140*/  FSEL R5, R5, -INF , !P5 ;  /* 0xff80000005057808 */ /* 0x000fc40006800000 */
[----:B------:R-:W-:Y:S02]  /*1c150*/  I2FP.F32.S32 R34, R34 ;  /* 0x0000002200227245 */ /* 0x000fe40000201400 */
[----:B------:R-:W-:Y:S01]  /*1c160*/  ISETP.GE.AND P5, PT, R0, R241, PT ;  /* 0x000000f10000720c */ /* 0x000fe20003fa6270 */
[C---:B------:R-:W-:Y:S01]  /*1c170*/  FFMA.FTZ R2, -R246.reuse, R2, R69 ;  /* 0x00000002f6027223 */ /* 0x040fe20000010145 */
[----:B------:R-:W-:Y:S01]  /*1c180*/  I2FP.F32.S32 R31, R31 ;  /* 0x0000001f001f7245 */ /* 0x000fe20000201400 */
[----:B------:R-:W-:Y:S01]  /*1c190*/  FFMA.FTZ R34, -R246, R34, R25 ;  /* 0x00000022f6227223 */ /* 0x000fe20000010119 */
[----:B------:R-:W-:Y:S02]  /*1c1a0*/  ISETP.GE.OR P3, PT, R0, R243, !P3 ;  /* 0x000000f30000720c */ /* 0x000fe40005f66670 */
[----:B------:R-:W-:Y:S01]  /*1c1b0*/  FSEL R8, R8, -INF , !P1 ;  /* 0xff80000008087808 */ /* 0x000fe20004800000 */
[----:B------:R-:W-:Y:S01]  /*1c1c0*/  VIADD R28, R19, 0x28 ;  /* 0x00000028131c7836 */ /* 0x000fe20000000000 */
[----:B------:R-:W-:Y:S01]  /*1c1d0*/  ISETP.GE.OR P5, PT, R0, R240, !P5 ;  /* 0x000000f00000720c */ /* 0x000fe20006fa6670 */
[----:B------:R-:W-:Y:S01]  /*1c1e0*/  IMAD.IADD R0, R242, 0x1, -R0 ;  /* 0x00000001f2007824 */ /* 0x000fe200078e0a00 */
[----:B------:R-:W-:Y:S01]  /*1c1f0*/  ISETP.GE.AND P1, PT, R29, R244, PT ;  /* 0x000000f41d00720c */ /* 0x000fe20003f26270 */
[----:B------:R-:W-:Y:S01]  /*1c200*/  VIADD R25, R19, 0x29 ;  /* 0x0000002913197836 */ /* 0x000fe20000000000 */
[----:B------:R-:W-:Y:S01]  /*1c210*/  IABS R30, R30 ;  /* 0x0000001e001e7213 */ /* 0x000fe20000000000 */
[----:B------:R-:W-:Y:S01]  /*1c220*/  FFMA.FTZ R31, -R246, R31, R26 ;  /* 0x0000001ff61f7223 */ /* 0x000fe2000001011a */
[----:B------:R-:W-:Y:S01]  /*1c230*/  FSEL R2, R2, -INF , !P3 ;  /* 0xff80000002027808 */ /* 0x000fe20005800000 */
[----:B------:R-:W-:Y:S01]  /*1c240*/  IMAD.IADD R26, R242, 0x1, -R28 ;  /* 0x00000001f21a7824 */ /* 0x000fe200078e0a1c */
[----:B------:R-:W-:Y:S01]  /*1c250*/  ISETP.GE.AND P3, PT, R29, R241, PT ;  /* 0x000000f11d00720c */ /* 0x000fe20003f66270 */
[----:B------:R-:W-:Y:S01]  /*1c260*/  IMAD.IADD R32, R245, 0x1, -R25 ;  /* 0x00000001f5207824 */ /* 0x000fe200078e0a19 */
[----:B------:R-:W-:-:S02]  /*1c270*/  ISETP.GE.OR P1, PT, R29, R243, !P1 ;  /* 0x000000f31d00720c */ /* 0x000fc40004f26670 */
[----:B------:R-:W-:Y:S02]  /*1c280*/  I2FP.F32.S32 R30, R30 ;  /* 0x0000001e001e7245 */ /* 0x000fe40000201400 */
[----:B------:R-:W-:Y:S02]  /*1c290*/  IABS R0, R0 ;  /* 0x0000000000007213 */ /* 0x000fe40000000000 */
[----:B------:R-:W-:Y:S01]  /*1c2a0*/  ISETP.GE.OR P3, PT, R29, R240, !P3 ;  /* 0x000000f01d00720c */ /* 0x000fe20005f66670 */
[----:B------:R-:W-:Y:S01]  /*1c2b0*/  IMAD.IADD R29, R242, 0x1, -R29 ;  /* 0x00000001f21d7824 */ /* 0x000fe200078e0a1d */
[----:B------:R-:W-:Y:S02]  /*1c2c0*/  FSEL R31, R31, -INF , !P4 ;  /* 0xff8000001f1f7808 */ /* 0x000fe40006000000 */
[----:B------:R-:W-:Y:S01]  /*1c2d0*/  FSEL R34, R34, -INF , !P1 ;  /* 0xff80000022227808 */ /* 0x000fe20004800000 */
[----:B------:R-:W-:Y:S01]  /*1c2e0*/  IMAD.IADD R33, R245, 0x1, -R28 ;  /* 0x00000001f5217824 */ /* 0x000fe200078e0a1c */
[C---:B------:R-:W-:Y:S01]  /*1c2f0*/  ISETP.GE.AND P4, PT, R25.reuse, R244, PT ;  /* 0x000000f41900720c */ /* 0x040fe20003f86270 */
[----:B------:R-:W-:Y:S01]  /*1c300*/  FFMA.FTZ R24, -R246, R30, R24 ;  /* 0x0000001ef6187223 */ /* 0x000fe20000010118 */
[----:B------:R-:W-:-:S02]  /*1c310*/  ISETP.GE.AND P1, PT, R25, R241, PT ;  /* 0x000000f11900720c */ /* 0x000fc40003f26270 */
[----:B------:R-:W-:Y:S02]  /*1c320*/  I2FP.F32.S32 R0, R0 ;  /* 0x0000000000007245 */ /* 0x000fe40000201400 */
[----:B------:R-:W-:Y:S02]  /*1c330*/  IABS R26, R26 ;  /* 0x0000001a001a7213 */ /* 0x000fe40000000000 */
[----:B------:R-:W-:Y:S02]  /*1c340*/  IABS R32, R32 ;  /* 0x0000002000207213 */ /* 0x000fe40000000000 */
[C---:B------:R-:W-:Y:S02]  /*1c350*/  ISETP.GE.OR P4, PT, R25.reuse, R243, !P4 ;  /* 0x000000f31900720c */ /* 0x040fe40006786670 */
[----:B------:R-:W-:Y:S01]  /*1c360*/  ISETP.GE.OR P1, PT, R25, R240, !P1 ;  /* 0x000000f01900720c */ /* 0x000fe20004f26670 */
[----:B------:R-:W-:Y:S01]  /*1c370*/  IMAD.IADD R25, R242, 0x1, -R25 ;  /* 0x00000001f2197824 */ /* 0x000fe200078e0a19 */
[----:B------:R-:W-:Y:S01]  /*1c380*/  IABS R29, R29 ;  /* 0x0000001d001d7213 */ /* 0x000fe20000000000 */
[----:B------:R-:W-:Y:S01]  /*1c390*/  FFMA.FTZ R0, -R246, R0, R71 ;  /* 0x00000000f6007223 */ /* 0x000fe20000010147 */
[----:B------:R-:W-:-:S02]  /*1c3a0*/  I2FP.F32.S32 R26, R26 ;  /* 0x0000001a001a7245 */ /* 0x000fc40000201400 */
[----:B------:R-:W-:Y:S02]  /*1c3b0*/  I2FP.F32.S32 R32, R32 ;  /* 0x0000002000207245 */ /* 0x000fe40000201400 */
[----:B------:R-:W-:Y:S02]  /*1c3c0*/  IABS R33, R33 ;  /* 0x0000002100217213 */ /* 0x000fe40000000000 */
[----:B------:R-:W-:Y:S02]  /*1c3d0*/  FSEL R35, R24, -INF , !P2 ;  /* 0xff80000018237808 */ /* 0x000fe40005000000 */
[----:B------:R-:W-:Y:S01]  /*1c3e0*/  ISETP.GE.AND P2, PT, R28, R241, PT ;  /* 0x000000f11c00720c */ /* 0x000fe20003f46270 */
[C---:B------:R-:W-:Y:S01]  /*1c3f0*/  FFMA.FTZ R22, -R246.reuse, R26, R22 ;  /* 0x0000001af6167223 */ /* 0x040fe20000010116 */
[----:B------:R-:W-:Y:S01]  /*1c400*/  I2FP.F32.S32 R29, R29 ;  /* 0x0000001d001d7245 */ /* 0x000fe20000201400 */
[----:B------:R-:W-:Y:S01]  /*1c410*/  FFMA.FTZ R32, -R246, R32, R21 ;  /* 0x00000020f6207223 */ /* 0x000fe20000010115 */
[----:B------:R-:W-:Y:S01]  /*1c420*/  I2FP.F32.S32 R33, R33 ;  /* 0x0000002100217245 */ /* 0x000fe20000201400 */
[----:B------:R-:W-:Y:S01]  /*1c430*/  VIADD R21, R19, 0x31 ;  /* 0x0000003113157836 */ /* 0x000fe20000000000 */
[----:B------:R-:W-:-:S02]  /*1c440*/  IABS R25, R25 ;  /* 0x0000001900197213 */ /* 0x000fc40000000000 */
[----:B------:R-:W-:Y:S02]  /*1c450*/  FSEL R0, R0, -INF , !P5 ;  /* 0xff80000000007808 */ /* 0x000fe40006800000 */
[C---:B------:R-:W-:Y:S02]  /*1c460*/  ISETP.GE.OR P2, PT, R28.reuse, R240, !P2 ;  /* 0x000000f01c00720c */ /* 0x040fe40005746670 */
[----:B------:R-:W-:Y:S01]  /*1c470*/  ISETP.GE.AND P5, PT, R28, R244, PT ;  /* 0x000000f41c00720c */ /* 0x000fe20003fa6270 */
[C---:B------:R-:W-:Y:S01]  /*1c480*/  FFMA.FTZ R27, -R246.reuse, R29, R27 ;  /* 0x0000001df61b7223 */ /* 0x040fe2000001011b */
[----:B------:R-:W-:Y:S01]  /*1c490*/  I2FP.F32.S32 R25, R25 ;  /* 0x0000001900197245 */ /* 0x000fe20000201400 */
[----:B------:R-:W-:Y:S01]  /*1c4a0*/  FFMA.FTZ R33, -R246, R33, R20 ;  /* 0x00000021f6217223 */ /* 0x000fe20000010114 */
[----:B------:R-:W-:Y:S01]  /*1c4b0*/  FSEL R29, R22, -INF , !P2 ;  /* 0xff800000161d7808 */ /* 0x000fe20005000000 */
[----:B------:R-:W-:Y:S01]  /*1c4c0*/  VIADD R20, R19, 0x30 ;  /* 0x0000003013147836 */ /* 0x000fe20000000000 */
[----:B------:R-:W-:-:S02]  /*1c4d0*/  FSEL R32, R32, -INF , !P4 ;  /* 0xff80000020207808 */ /* 0x000fc40006000000 */
[----:B------:R-:W-:Y:S02]  /*1c4e0*/  ISETP.GE.OR P5, PT, R28, R243, !P5 ;  /* 0x000000f31c00720c */ /* 0x000fe40006fa6670 */
[C---:B------:R-:W-:Y:S02]  /*1c4f0*/  ISETP.GE.AND P2, PT, R21.reuse, R244, PT ;  /* 0x000000f41500720c */ /* 0x040fe40003f46270 */
[----:B------:R-:W-:Y:S01]  /*1c500*/  ISETP.GE.AND P4, PT, R21, R241, PT ;  /* 0x000000f11500720c */ /* 0x000fe20003f86270 */
[----:B------:R-:W-:Y:S01]  /*1c510*/  FFMA.FTZ R23, -R246, R25, R23 ;  /* 0x00000019f6177223 */ /* 0x000fe20000010117 */
[----:B------:R-:W-:Y:S01]  /*1c520*/  FSEL R30, R27, -INF , !P3 ;  /* 0xff8000001b1e7808 */ /* 0x000fe20005800000 */
[--C-:B------:R-:W-:Y:S01]  /*1c530*/  IMAD.IADD R26, R245, 0x1, -R21.reuse ;  /* 0x00000001f51a7824 */ /* 0x100fe200078e0a15 */
[----:B------:R-:W-:Y:S01]  /*1c540*/  FSEL R33, R33, -INF , !P5 ;  /* 0xff80000021217808 */ /* 0x000fe20006800000 */
[----:B------:R-:W-:Y:S01]  /*1c550*/  IMAD.IADD R25, R242, 0x1, -R21 ;  /* 0x00000001f2197824 */ /* 0x000fe200078e0a15 */
[----:B------:R-:W-:-:S02]  /*1c560*/  ISETP.GE.OR P2, PT, R21, R243, !P2 ;  /* 0x000000f31500720c */ /* 0x000fc40005746670 */
[----:B------:R-:W-:Y:S02]  /*1c570*/  ISETP.GE.OR P4, PT, R21, R240, !P4 ;  /* 0x000000f01500720c */ /* 0x000fe40006786670 */
[C---:B------:R-:W-:Y:S02]  /*1c580*/  ISETP.GE.AND P3, PT, R20.reuse, R244, PT ;  /* 0x000000f41400720c */ /* 0x040fe40003f66270 */
[C---:B------:R-:W-:Y:S02]  /*1c590*/  ISETP.GE.AND P5, PT, R20.reuse, R241, PT ;  /* 0x000000f11400720c */ /* 0x040fe40003fa6270 */
[----:B------:R-:W-:Y:S01]  /*1c5a0*/  FMNMX.FTZ R21, R3, R17, !PT ;  /* 0x0000001103157209 */ /* 0x000fe20007810000 */
[--C-:B------:R-:W-:Y:S01]  /*1c5b0*/  IMAD.IADD R24, R245, 0x1, -R20.reuse ;  /* 0x00000001f5187824 */ /* 0x100fe200078e0a14 */
[C---:B------:R-:W-:Y:S02]  /*1c5c0*/  ISETP.GE.OR P3, PT, R20.reuse, R243, !P3 ;  /* 0x000000f31400720c */ /* 0x040fe40005f66670 */
[----:B------:R-:W-:Y:S01]  /*1c5d0*/  ISETP.GE.OR P5, PT, R20, R240, !P5 ;  /* 0x000000f01400720c */ /* 0x000fe20006fa6670 */
[----:B------:R-:W-:Y:S01]  /*1c5e0*/  IMAD.IADD R20, R242, 0x1, -R20 ;  /* 0x00000001f2147824 */ /* 0x000fe200078e0a14 */
[----:B------:R-:W-:-:S02]  /*1c5f0*/  FMNMX.FTZ R21, R16, R21, !PT ;  /* 0x0000001510157209 */ /* 0x000fc40007810000 */
[----:B------:R-:W-:Y:S02]  /*1c600*/  IABS R25, R25 ;  /* 0x0000001900197213 */ /* 0x000fe40000000000 */
[----:B------:R-:W-:Y:S02]  /*1c610*/  FMNMX.FTZ R21, R18, R21, !PT ;  /* 0x0000001512157209 */ /* 0x000fe40007810000 */
[----:B------:R-:W-:Y:S02]  /*1c620*/  IABS R20, R20 ;  /* 0x0000001400147213 */ /* 0x000fe40000000000 */
[----:B------:R-:W-:Y:S02]  /*1c630*/  I2FP.F32.S32 R25, R25 ;  /* 0x0000001900197245 */ /* 0x000fe40000201400 */
[----:B------:R-:W-:Y:S02]  /*1c640*/  FMNMX.FTZ R21, R6, R21, !PT ;  /* 0x0000001506157209 */ /* 0x000fe40007810000 */
[----:B------:R-:W-:-:S02]  /*1c650*/  IABS R24, R24 ;  /* 0x0000001800187213 */ /* 0x000fc40000000000 */
[----:B------:R-:W-:Y:S01]  /*1c660*/  I2FP.F32.S32 R20, R20 ;  /* 0x0000001400147245 */ /* 0x000fe20000201400 */
[C---:B------:R-:W-:Y:S01]  /*1c670*/  FFMA.FTZ R87, -R246.reuse, R25, R87 ;  /* 0x00000019f6577223 */ /* 0x040fe20000010157 */
[----:B------:R-:W-:Y:S02]  /*1c680*/  FMNMX.FTZ R21, R5, R21, !PT ;  /* 0x0000001505157209 */ /* 0x000fe40007810000 */
[----:B------:R-:W-:Y:S01]  /*1c690*/  FMNMX.FTZ R25, R15, R14, !PT ;  /* 0x0000000e0f197209 */ /* 0x000fe20007810000 */
[----:B------:R-:W-:Y:S01]  /*1c6a0*/  FFMA.FTZ R86, -R246, R20, R86 ;  /* 0x00000014f6567223 */ /* 0x000fe20000010156 */
[----:B------:R-:W-:Y:S01]  /*1c6b0*/  I2FP.F32.S32 R24, R24 ;  /* 0x0000001800187245 */ /* 0x000fe20000201400 */
[----:B------:R-:W-:Y:S01]  /*1c6c0*/  VIADD R20, R19, 0x38 ;  /* 0x0000003813147836 */ /* 0x000fe20000000000 */
[----:B------:R-:W-:Y:S02]  /*1c6d0*/  FMNMX.FTZ R21, R4, R21, !PT ;  /* 0x0000001504157209 */ /* 0x000fe40007810000 */
[----:B------:R-:W-:Y:S01]  /*1c6e0*/  FMNMX.FTZ R25, R13, R25, !PT ;  /* 0x000000190d197209 */ /* 0x000fe20007810000 */
[----:B------:R-:W-:Y:S01]  /*1c6f0*/  FFMA.FTZ R84, -R246, R24, R84 ;  /* 0x00000018f6547223 */ /* 0x000fe20000010154 */
[----:B------:R-:W-:Y:S01]  /*1c700*/  IMAD.IADD R24, R245, 0x1, -R20 ;  /* 0x00000001f5187824 */ /* 0x000fe200078e0a14 */
[----:B------:R-:W-:-:S02]  /*1c710*/  FMNMX.FTZ R21, R2, R21, !PT ;  /* 0x0000001502157209 */ /* 0x000fc40007810000 */
[----:B------:R-:W-:Y:S02]  /*1c720*/  FMNMX.FTZ R25, R7, R25, !PT ;  /* 0x0000001907197209 */ /* 0x000fe40007810000 */
[----:B------:R-:W-:Y:S01]  /*1c730*/  FSEL R28, R23, -INF , !P1 ;  /* 0xff800000171c7808 */ /* 0x000fe20004800000 */
[----:B------:R-:W-:Y:S01]  /*1c740*/  VIADD R19, R19, 0x39 ;  /* 0x0000003913137836 */ /* 0x000fe20000000000 */
[----:B------:R-:W-:Y:S02]  /*1c750*/  FMNMX.FTZ R23, R35, R21, !PT ;  /* 0x0000001523177209 */ /* 0x000fe40007810000 */
[----:B------:R-:W-:Y:S02]  /*1c760*/  IABS R26, R26 ;  /* 0x0000001a001a7213 */ /* 0x000fe40000000000 */
[----:B------:R-:W-:Y:S02]  /*1c770*/  IABS R24, R24 ;  /* 0x0000001800187213 */ /* 0x000fe40000000000 */
[----:B------:R-:W-:-:S02]  /*1c780*/  FMNMX.FTZ R21, R12, R25, !PT ;  /* 0x000000190c157209 */ /* 0x000fc40007810000 */
[----:B------:R-:W-:Y:S02]  /*1c790*/  FSEL R249, R84, -INF , !P3 ;  /* 0xff80000054f97808 */ /* 0x000fe40005800000 */
[C---:B------:R-:W-:Y:S02]  /*1c7a0*/  ISETP.GE.AND P1, PT, R20.reuse, R244, PT ;  /* 0x000000f41400720c */ /* 0x040fe40003f26270 */
[----:B------:R-:W-:Y:S01]  /*1c7b0*/  ISETP.GE.AND P3, PT, R20, R241, PT ;  /* 0x000000f11400720c */ /* 0x000fe20003f66270 */
[----:B------:R-:W-:Y:S01]  /*1c7c0*/  IMAD.IADD R22, R245, 0x1, -R19 ;  /* 0x00000001f5167824 */ /* 0x000fe200078e0a13 */
[----:B------:R-:W-:Y:S02]  /*1c7d0*/  FMNMX.FTZ R25, R34, R23, !PT ;  /* 0x0000001722197209 */ /* 0x000fe40007810000 */
[----:B------:R-:W-:Y:S02]  /*1c7e0*/  I2FP.F32.S32 R26, R26 ;  /* 0x0000001a001a7245 */ /* 0x000fe40000201400 */
[----:B------:R-:W-:-:S02]  /*1c7f0*/  I2FP.F32.S32 R24, R24 ;  /* 0x0000001800187245 */ /* 0x000fc40000201400 */
[----:B------:R-:W-:Y:S01]  /*1c800*/  FMNMX.FTZ R21, R9, R21, !PT ;  /* 0x0000001509157209 */ /* 0x000fe20007810000 */
[----:B------:R-:W-:Y:S01]  /*1c810*/  IMAD.IADD R23, R242, 0x1, -R20 ;  /* 0x00000001f2177824 */ /* 0x000fe200078e0a14 */
[C---:B------:R-:W-:Y:S02]  /*1c820*/  ISETP.GE.OR P1, PT, R20.reuse, R243, !P1 ;  /* 0x000000f31400720c */ /* 0x040fe40004f26670 */
[----:B------:R-:W-:Y:S02]  /*1c830*/  ISETP.GE.OR P3, PT, R20, R240, !P3 ;  /* 0x000000f01400720c */ /* 0x000fe40005f66670 */
[----:B------:R-:W-:Y:S01]  /*1c840*/  FMNMX.FTZ R20, R33, R25, !PT ;  /* 0x0000001921147209 */ /* 0x000fe20007810000 */
[----:B------:R-:W-:Y:S01]  /*1c850*/  FFMA.FTZ R85, -R246, R26, R85 ;  /* 0x0000001af6557223 */ /* 0x000fe20000010155 */
[----:B------:R-:W-:Y:S01]  /*1c860*/  FMNMX.FTZ R25, R8, R21, !PT ;  /* 0x0000001508197209 */ /* 0x000fe20007810000 */
[----:B------:R-:W-:Y:S01]  /*1c870*/  FFMA.FTZ R24, -R246, R24, R80 ;  /* 0x00000018f6187223 */ /* 0x000fe20000010150 */
[----:B------:R-:W-:-:S02]  /*1c880*/  IABS R22, R22 ;  /* 0x0000001600167213 */ /* 0x000fc40000000000 */
[----:B------:R-:W-:Y:S02]  /*1c890*/  FMNMX.FTZ R20, R32, R20, !PT ;  /* 0x0000001420147209 */ /* 0x000fe40007810000 */
[----:B------:R-:W-:Y:S01]  /*1c8a0*/  FMNMX.FTZ R25, R0, R25, !PT ;  /* 0x0000001900197209 */ /* 0x000fe20007810000 */
[----:B------:R-:W-:Y:S01]  /*1c8b0*/  IMAD.IADD R21, R242, 0x1, -R19 ;  /* 0x00000001f2157824 */ /* 0x000fe200078e0a13 */
[----:B------:R-:W-:Y:S02]  /*1c8c0*/  I2FP.F32.S32 R22, R22 ;  /* 0x0000001600167245 */ /* 0x000fe40000201400 */
[----:B------:R-:W-:Y:S02]  /*1c8d0*/  FSEL R248, R85, -INF , !P2 ;  /* 0xff80000055f87808 */ /* 0x000fe40005000000 */
[----:B------:R-:W-:Y:S02]  /*1c8e0*/  FSEL R247, R24, -INF , !P1 ;  /* 0xff80000018f77808 */ /* 0x000fe40004800000 */
[----:B------:R-:W-:-:S02]  /*1c8f0*/  ISETP.GE.AND P2, PT, R19, R244, PT ;  /* 0x000000f41300720c */ /* 0x000fc40003f46270 */
[----:B------:R-:W-:Y:S02]  /*1c900*/  IABS R24, R23 ;  /* 0x0000001700187213 */ /* 0x000fe40000000000 */
[----:B------:R-:W-:Y:S02]  /*1c910*/  FMNMX.FTZ R20, R249, R20, !PT ;  /* 0x00000014f9147209 */ /* 0x000fe40007810000 */
[----:B------:R-:W-:Y:S01]  /*1c920*/  FMNMX.FTZ R23, R31, R25, !PT ;  /* 0x000000191f177209 */ /* 0x000fe20007810000 */
[----:B------:R-:W-:Y:S01]  /*1c930*/  FFMA.FTZ R22, -R246, R22, R81 ;  /* 0x00000016f6167223 */ /* 0x000fe20000010151 */
[----:B------:R-:W-:Y:S02]  /*1c940*/  ISETP.GE.OR P2, PT, R19, R243, !P2 ;  /* 0x000000f31300720c */ /* 0x000fe40005746670 */
[----:B------:R-:W-:Y:S02]  /*1c950*/  IABS R21, R21 ;  /* 0x0000001500157213 */ /* 0x000fe40000000000 */
[----:B------:R-:W-:-:S02]  /*1c960*/  FMNMX.FTZ R20, R248, R20, !PT ;  /* 0x00000014f8147209 */ /* 0x000fc40007810000 */
[----:B------:R-:W-:Y:S02]  /*1c970*/  FMNMX.FTZ R23, R30, R23, !PT ;  /* 0x000000171e177209 */ /* 0x000fe40007810000 */
[----:B------:R-:W-:Y:S01]  /*1c980*/  FSEL R195, R22, -INF , !P2 ;  /* 0xff80000016c37808 */ /* 0x000fe20005000000 */
[----:B------:R-:W-:Y:S01]  /*1c990*/  IMAD.MOV.U32 R22, RZ, RZ, R21 ;  /* 0x000000ffff167224 */ /* 0x000fe200078e0015 */
[----:B------:R-:W-:Y:S02]  /*1c9a0*/  FMNMX.FTZ R20, R247, R20, !PT ;  /* 0x00000014f7147209 */ /* 0x000fe40007810000 */
[----:B------:R-:W-:Y:S02]  /*1c9b0*/  FMNMX.FTZ R23, R29, R23, !PT ;  /* 0x000000171d177209 */ /* 0x000fe40007810000 */
[----:B------:R-:W-:Y:S02]  /*1c9c0*/  I2FP.F32.S32 R24, R24 ;  /* 0x0000001800187245 */ /* 0x000fe40000201400 */
[----:B------:R-:W-:-:S02]  /*1c9d0*/  FMNMX.FTZ R20, R195, R20, !PT ;  /* 0x00000014c3147209 */ /* 0x000fc40007810000 */
[----:B------:R-:W-:Y:S02]  /*1c9e0*/  FSEL R193, R86, -INF , !P5 ;  /* 0xff80000056c17808 */ /* 0x000fe40006800000 */
[----:B------:R-:W-:Y:S02]  /*1c9f0*/  FMNMX.FTZ R23, R28, R23, !PT ;  /* 0x000000171c177209 */ /* 0x000fe40007810000 */
[----:B------:R-:W-:Y:S01]  /*1ca00*/  I2FP.F32.S32 R22, R22 ;  /* 0x0000001600167245 */ /* 0x000fe20000201400 */
[C---:B------:R-:W-:Y:S01]  /*1ca10*/  FFMA.FTZ R24, -R246.reuse, R24, R82 ;  /* 0x00000018f6187223 */ /* 0x040fe20000010152 */
[----:B------:R-:W-:Y:S01]  /*1ca20*/  ISETP.GE.AND P1, PT, R19, R241, PT ;  /* 0x000000f11300720c */ /* 0x000fe20003f26270 */
[----:B------:R-:W1:Y:S01]  /*1ca30*/  SHFL.BFLY PT, R21, R20, 0x2, 0x1f ;  /* 0x0c401f0014157f89 */ /* 0x000e6200000e0000 */
        /* <DEDUP_REMOVED lines=17> */
[----:B------:R-:W-:Y:S02]  /*1cb50*/  FSEL R194, R194, RZ, P1 ;  /* 0x000000ffc2c27208 */ /* 0x000fe40000800000 */
[----:B------:R-:W-:-:S03]  /*1cb60*/  LEA R216, R41, UR4, 0x1 ;  /* 0x0000000429d87c11 */ /* 0x000fc6000f8e08ff */
[-CC-:B------:R-:W-:Y:S02]  /*1cb70*/  FFMA.FTZ R176, R3, R185.reuse, -R194.reuse ;  /* 0x000000b903b07223 */ /* 0x180fe400000108c2 */
[----:B------:R-:W1:Y:S01]  /*1cb80*/  LDSM.16.MT88.4 R156, [R216+0x10000] ;  /* 0x01000000d89c783b */ /* 0x000e620000004200 */
[-CC-:B------:R-:W-:Y:S01]  /*1cb90*/  FFMA.FTZ R175, R17, R185.reuse, -R194.reuse ;  /* 0x000000b911af7223 */ /* 0x180fe200000108c2 */
[-CC-:B------:R-:W-:Y:S01]  /*1cba0*/  FFMA.FTZ R172, R16, R185.reuse, -R194.reuse ;  /* 0x000000b910ac7223 */ /* 0x180fe200000108c2 */
[--C-:B------:R-:W-:Y:S01]  /*1cbb0*/  FFMA.FTZ R170, R18, R185, -R194.reuse ;  /* 0x000000b912aa7223 */ /* 0x100fe200000108c2 */
[----:B------:R-:W-:Y:S01]  /*1cbc0*/  LDSM.16.MT88.4 R72, [R216+0x14000] ;  /* 0x01400000d848783b */ /* 0x000fe20000004200 */
[----:B---3--:R-:W-:Y:S01]  /*1cbd0*/  FMNMX.FTZ R3, R20, R19, !PT ;  /* 0x0000001314037209 */ /* 0x008fe20007810000 */
[-CC-:B------:R-:W-:Y:S01]  /*1cbe0*/  FFMA.FTZ R169, R6, R185.reuse, -R194.reuse ;  /* 0x000000b906a97223 */ /* 0x180fe200000108c2 */
[-CC-:B------:R-:W-:Y:S01]  /*1cbf0*/  FFMA.FTZ R167, R5, R185.reuse, -R194.reuse ;  /* 0x000000b905a77223 */ /* 0x180fe200000108c2 */
[----:B------:R-:W-:Y:S01]  /*1cc00*/  FFMA.FTZ R166, R4, R185, -R194 ;  /* 0x000000b904a67223 */ /* 0x000fe200000108c2 */
[----:B------:R-:W-:Y:S01]  /*1cc10*/  FSETP.NEU.FTZ.AND P1, PT, R3, -INF , PT ;  /* 0xff8000000300780b */ /* 0x000fe20003f3d000 */
[----:B------:R-:W-:Y:S01]  /*1cc20*/  FMUL.FTZ R184, R185, R3 ;  /* 0x00000003b9b87220 */ /* 0x000fe20000410000 */
[--C-:B------:R-:W-:Y:S01]  /*1cc30*/  IMAD R214, R40, 0x2, R216.reuse ;  /* 0x0000000228d67824 */ /* 0x100fe200078e02d8 */
[----:B------:R-:W-:Y:S03]  /*1cc40*/  LDSM.16.MT88.4 R104, [R216+0x16000] ;  /* 0x01600000d868783b */ /* 0x000fe60000004200 */
[----:B------:R-:W-:Y:S01]  /*1cc50*/  FSEL R184, R184, RZ, P1 ;  /* 0x000000ffb8b87208 */ /* 0x000fe20000800000 */
[C---:B------:R-:W-:Y:S01]  /*1cc60*/  IMAD R213, R39.reuse, 0x2, R216 ;  /* 0x0000000227d57824 */ /* 0x040fe200078e02d8 */
[----:B------:R-:W2:Y:S01]  /*1cc70*/  LDSM.16.MT88.4 R148, [R214+0x10000] ;  /* 0x01000000d694783b */ /* 0x000ea20000004200 */
[----:B------:R-:W-:-:S02]  /*1cc80*/  IMAD R212, R39, 0x2, R214 ;  /* 0x0000000227d47824 */ /* 0x000fc400078e02d6 */
[-CC-:B------:R-:W-:Y:S01]  /*1cc90*/  FFMA.FTZ R174, R15, R185.reuse, -R184.reuse ;  /* 0x000000b90fae7223 */ /* 0x180fe200000108b8 */
[-CC-:B------:R-:W-:Y:S01]  /*1cca0*/  FFMA.FTZ R177, R14, R185.reuse, -R184.reuse ;  /* 0x000000b90eb17223 */ /* 0x180fe200000108b8 */
[-CC-:B------:R-:W-:Y:S01]  /*1ccb0*/  FFMA.FTZ R173, R13, R185.reuse, -R184.reuse ;  /* 0x000000b90dad7223 */ /* 0x180fe200000108b8 */
[-CC-:B------:R-:W-:Y:S01]  /*1ccc0*/  FFMA.FTZ R171, R7, R185.reuse, -R184.reuse ;  /* 0x000000b907ab7223 */ /* 0x180fe200000108b8 */
[----:B------:R-:W3:Y:S01]  /*1ccd0*/  LDSM.16.MT88.4 R140, [R213+0x10000] ;  /* 0x01000000d58c783b */ /* 0x000ee20000004200 */
[----:B------:R-:W-:Y:S03]  /*1cce0*/  MUFU.EX2 R176, R176 ;  /* 0x000000b000b07308 */ /* 0x000fe60000000800 */
[----:B------:R-:W4:Y:S04]  /*1ccf0*/  LDSM.16.MT88.4 R132, [R212+0x10000] ;  /* 0x01000000d484783b */ /* 0x000f280000004200 */
[----:B------:R-:W5:Y:S01]  /*1cd00*/  LDSM.16.MT88.4 R40, [R216+0x12000] ;  /* 0x01200000d828783b */ /* 0x000f620000004200 */
[----:B------:R-:W1:Y:S03]  /*1cd10*/  MUFU.EX2 R175, R175 ;  /* 0x000000af00af7308 */ /* 0x000e660000000800 */
[----:B------:R-:W5:Y:S04]  /*1cd20*/  LDSM.16.MT88.4 R48, [R214+0x12000] ;  /* 0x01200000d630783b */ /* 0x000f680000004200 */
[----:B------:R-:W5:Y:S01]  /*1cd30*/  LDSM.16.MT88.4 R56, [R213+0x12000] ;  /* 0x01200000d538783b */ /* 0x000f620000004200 */
[----:B------:R-:W-:Y:S03]  /*1cd40*/  MUFU.EX2 R172, R172 ;  /* 0x000000ac00ac7308 */ /* 0x000fe60000000800 */
[----:B------:R-:W5:Y:S04]  /*1cd50*/  LDSM.16.MT88.4 R64, [R212+0x12000] ;  /* 0x01200000d440783b */ /* 0x000f680000004200 */
[----:B------:R-:W5:Y:S01]  /*1cd60*/  LDSM.16.MT88.4 R80, [R214+0x14000] ;  /* 0x01400000d650783b */ /* 0x000f620000004200 */
[----:B------:R-:W2:Y:S03]  /*1cd70*/  MUFU.EX2 R170, R170 ;  /* 0x000000aa00aa7308 */ /* 0x000ea60000000800 */
[----:B------:R-:W5:Y:S04]  /*1cd80*/  LDSM.16.MT88.4 R88, [R213+0x14000] ;  /* 0x01400000d558783b */ /* 0x000f680000004200 */
[----:B------:R-:W5:Y:S01]  /*1cd90*/  LDSM.16.MT88.4 R96, [R212+0x14000] ;  /* 0x01400000d460783b */ /* 0x000f620000004200 */
[----:B------:R-:W-:Y:S03]  /*1cda0*/  MUFU.EX2 R174, R174 ;  /* 0x000000ae00ae7308 */ /* 0x000fe60000000800 */
[----:B------:R-:W5:Y:S04]  /*1cdb0*/  LDSM.16.MT88.4 R112, [R214+0x16000] ;  /* 0x01600000d670783b */ /* 0x000f680000004200 */
[----:B------:R-:W5:Y:S01]  /*1cdc0*/  LDSM.16.MT88.4 R120, [R213+0x16000] ;  /* 0x01600000d578783b */ /* 0x000f620000004200 */
[----:B------:R-:W3:Y:S03]  /*1cdd0*/  MUFU.EX2 R177, R177 ;  /* 0x000000b100b17308 */ /* 0x000ee60000000800 */
[----:B------:R-:W5:Y:S01]  /*1cde0*/  LDSM.16.MT88.4 R4, [R212+0x16000] ;  /* 0x01600000d404783b */ /* 0x000f620000004200 */
[----:B------:R-:W-:-:S03]  /*1cdf0*/  FFMA.FTZ R168, R12, R185, -R184 ;  /* 0x000000b90ca87223 */ /* 0x000fc600000108b8 */
[----:B------:R-:W5:Y:S01]  /*1ce00*/  LDSM.16.MT88.4 R12, [R216+0x10800] ;  /* 0x01080000d80c783b */ /* 0x000f620000004200 */
[----:B------:R-:W-:Y:S01]  /*1ce10*/  MUFU.EX2 R173, R173 ;  /* 0x000000ad00ad7308 */ /* 0x000fe20000000800 */
[-C--:B------:R-:W-:Y:S01]  /*1ce20*/  FFMA.FTZ R2, R2, R185.reuse, -R194 ;  /* 0x000000b902027223 */ /* 0x080fe200000108c2 */
[-CC-:B------:R-:W-:Y:S01]  /*1ce30*/  FFMA.FTZ R9, R9, R185.reuse, -R184.reuse ;  /* 0x000000b909097223 */ /* 0x180fe200000108b8 */
[-CC-:B------:R-:W-:Y:S01]  /*1ce40*/  FFMA.FTZ R8, R8, R185.reuse, -R184.reuse ;  /* 0x000000b908087223 */ /* 0x180fe200000108b8 */
[----:B------:R-:W-:Y:S01]  /*1ce50*/  FFMA.FTZ R0, R0, R185, -R184 ;  /* 0x000000b900007223 */ /* 0x000fe200000108b8 */
[----:B------:R-:W5:Y:S03]  /*1ce60*/  LDSM.16.MT88.4 R20, [R214+0x10800] ;  /* 0x01080000d614783b */ /* 0x000f660000004200 */
[----:B------:R-:W4:Y:S01]  /*1ce70*/  MUFU.EX2 R171, R171 ;  /* 0x000000ab00ab7308 */ /* 0x000f220000000800 */
[----:B-1----:R-:W-:Y:S01]  /*1ce80*/  F2FP.BF16.F32.PACK_AB R128, R175, R176 ;  /* 0x000000b0af80723e */ /* 0x002fe200000010ff */
[----:B------:R-:W1:Y:S01]  /*1ce90*/  LDSM.16.MT88.4 R16, [R213+0x10800] ;  /* 0x01080000d510783b */ /* 0x000e620000004200 */
[----:B--2---:R-:W-:-:S02]  /*1cea0*/  F2FP.BF16.F32.PACK_AB R130, R170, R172 ;  /* 0x000000acaa82723e */ /* 0x004fc400000010ff */
[----:B---3--:R-:W-:Y:S01]  /*1ceb0*/  F2FP.BF16.F32.PACK_AB R129, R177, R174 ;  /* 0x000000aeb181723e */ /* 0x008fe200000010ff */
[----:B------:R-:W-:Y:S02]  /*1cec0*/  LDSM.16.MT88.4 R24, [R213+0x14800] ;  /* 0x01480000d518783b */ /* 0x000fe40000004200 */
[----:B------:R-:W-:Y:S01]  /*1ced0*/  MUFU.EX2 R169, R169 ;  /* 0x000000a900a97308 */ /* 0x000fe20000000800 */
[----:B----4-:R-:W-:-:S07]  /*1cee0*/  F2FP.BF16.F32.PACK_AB R131, R171, R173 ;  /* 0x000000adab83723e */ /* 0x010fce00000010ff */
[----:B------:R-:W2:Y:S01]  /*1cef0*/  MUFU.EX2 R167, R167 ;  /* 0x000000a700a77308 */ /* 0x000ea20000000800 */
[C---:B------:R-:W-:Y:S07]  /*1cf00*/  HMMA.16816.F32.BF16 R160, R128.reuse, R156, RZ ;  /* 0x0000009c80a0723c */ /* 0x040fee00000418ff */
[----:B------:R-:W-:Y:S01]  /*1cf10*/  MUFU.EX2 R166, R166 ;  /* 0x000000a600a67308 */ /* 0x000fe20000000800 */
[C---:B------:R-:W-:Y:S07]  /*1cf20*/  HMMA.16816.F32.BF16 R156, R128.reuse, R158, RZ ;  /* 0x0000009e809c723c */ /* 0x040fee00000418ff */
[----:B------:R-:W-:Y:S08]  /*1cf30*/  MUFU.EX2 R2, R2 ;  /* 0x0000000200027308 */ /* 0x000ff00000000800 */
[----:B------:R-:W-:Y:S08]  /*1cf40*/  MUFU.EX2 R168, R168 ;  /* 0x000000a800a87308 */ /* 0x000ff00000000800 */
[----:B------:R-:W3:Y:S08]  /*1cf50*/  MUFU.EX2 R9, R9 ;  /* 0x0000000900097308 */ /* 0x000ef00000000800 */
[----:B------:R-:W-:Y:S08]  /*1cf60*/  MUFU.EX2 R8, R8 ;  /* 0x0000000800087308 */ /* 0x000ff00000000800 */
[----:B------:R-:W4:Y:S01]  /*1cf70*/  MUFU.EX2 R0, R0 ;  /* 0x0000000000007308 */ /* 0x000f220000000800 */
[C---:B------:R-:W-:Y:S06]  /*1cf80*/  HMMA.16816.F32.BF16 R152, R128.reuse, R148, RZ ;  /* 0x000000948098723c */ /* 0x040fec00000418ff */
[C---:B------:R-:W-:Y:S06]  /*1cf90*/  HMMA.16816.F32.BF16 R144, R128.reuse, R140, RZ ;  /* 0x0000008c8090723c */ /* 0x040fec00000418ff */
[C---:B------:R-:W-:Y:S06]  /*1cfa0*/  HMMA.16816.F32.BF16 R136, R128.reuse, R132, RZ ;  /* 0x000000848088723c */ /* 0x040fec00000418ff */
[C---:B-----5:R-:W-:Y:S06]  /*1cfb0*/  HMMA.16816.F32.BF16 R36, R128.reuse, R40, RZ ;  /* 0x000000288024723c */ /* 0x060fec00000418ff */
        /* <DEDUP_REMOVED lines=26> */
[----:B--2---:R-:W-:-:S02]  /*1d160*/  F2FP.BF16.F32.PACK_AB R4, R167, R169 ;  /* 0x000000a9a704723e */ /* 0x004fc400000010ff */
[----:B---3--:R-:W-:-:S04]  /*1d170*/  F2FP.BF16.F32.PACK_AB R5, R9, R168 ;  /* 0x000000a80905723e */ /* 0x008fc800000010ff */
[----:B------:R-:W-:Y:S02]  /*1d180*/  F2FP.BF16.F32.PACK_AB R6, R2, R166 ;  /* 0x000000a60206723e */ /* 0x000fe400000010ff */
[----:B----4-:R-:W-:-:S07]  /*1d190*/  F2FP.BF16.F32.PACK_AB R7, R0, R8 ;  /* 0x000000080007723e */ /* 0x010fce00000010ff */
        /* <DEDUP_REMOVED lines=35> */
[----:B------:R-:W1:Y:S01]  /*1d3d0*/  LDSM.16.MT88.4 R16, [R212+0x16800] ;  /* 0x01680000d410783b */ /* 0x000e620000004200 */
[-CC-:B------:R-:W-:Y:S01]  /*1d3e0*/  FFMA.FTZ R178, R35, R185.reuse, -R194.reuse ;  /* 0x000000b923b27223 */ /* 0x180fe200000108c2 */
[-CC-:B------:R-:W-:Y:S01]  /*1d3f0*/  FFMA.FTZ R179, R34, R185.reuse, -R194.reuse ;  /* 0x000000b922b37223 */ /* 0x180fe200000108c2 */
[-CC-:B------:R-:W-:Y:S01]  /*1d400*/  FFMA.FTZ R182, R33, R185.reuse, -R194.reuse ;  /* 0x000000b921b67223 */ /* 0x180fe200000108c2 */
[-C--:B------:R-:W-:Y:S01]  /*1d410*/  FFMA.FTZ R183, R32, R185.reuse, -R194 ;  /* 0x000000b920b77223 */ /* 0x080fe200000108c2 */
[-CC-:B------:R-:W-:Y:S01]  /*1d420*/  FFMA.FTZ R189, R31, R185.reuse, -R184.reuse ;  /* 0x000000b91fbd7223 */ /* 0x180fe200000108b8 */
[-CC-:B------:R-:W-:Y:S01]  /*1d430*/  FFMA.FTZ R191, R30, R185.reuse, -R184.reuse ;  /* 0x000000b91ebf7223 */ /* 0x180fe200000108b8 */
[C---:B--2---:R-:W-:Y:S06]  /*1d440*/  HMMA.16816.F32.BF16 R108, R4.reuse, R12, R108 ;  /* 0x0000000c046c723c */ /* 0x044fec000004186c */
[C---:B------:R-:W-:Y:S01]  /*1d450*/  HMMA.16816.F32.BF16 R112, R4.reuse, R14, R112 ;  /* 0x0000000e0470723c */ /* 0x040fe20000041870 */
[----:B------:R-:W2:Y:S01]  /*1d460*/  LDSM.16.MT88.4 R12, [R216+0x11000] ;  /* 0x01100000d80c783b */ /* 0x000ea20000004200 */
[-CC-:B------:R-:W-:Y:S01]  /*1d470*/  FFMA.FTZ R190, R29, R185.reuse, -R184.reuse ;  /* 0x000000b91dbe7223 */ /* 0x180fe200000108b8 */
[----:B------:R-:W-:Y:S01]  /*1d480*/  FFMA.FTZ R188, R28, R185, -R184 ;  /* 0x000000b91cbc7223 */ /* 0x000fe200000108b8 */
[----:B------:R-:W-:Y:S01]  /*1d490*/  MUFU.EX2 R178, R178 ;  /* 0x000000b200b27308 */ /* 0x000fe20000000800 */
[----:B------:R-:W-:Y:S01]  /*1d4a0*/  LDSM.16.MT88.4 R32, [R214+0x11000] ;  /* 0x01100000d620783b */ /* 0x000fe20000004200 */
[C---:B------:R-:W-:Y:S03]  /*1d4b0*/  HMMA.16816.F32.BF16 R84, R4.reuse, R24, R84 ;  /* 0x000000180454723c */ /* 0x040fe60000041854 */
[----:B------:R-:W-:Y:S03]  /*1d4c0*/  LDSM.16.MT88.4 R28, [R213+0x11000] ;  /* 0x01100000d51c783b */ /* 0x000fe60000004200 */
[----:B------:R-:W4:Y:S08]  /*1d4d0*/  MUFU.EX2 R179, R179 ;  /* 0x000000b300b37308 */ /* 0x000f300000000800 */
[----:B------:R-:W-:Y:S08]  /*1d4e0*/  MUFU.EX2 R182, R182 ;  /* 0x000000b600b67308 */ /* 0x000ff00000000800 */
[----:B------:R-:W5:Y:S08]  /*1d4f0*/  MUFU.EX2 R183, R183 ;  /* 0x000000b700b77308 */ /* 0x000f700000000800 */
[----:B------:R-:W-:Y:S08]  /*1d500*/  MUFU.EX2 R189, R189 ;  /* 0x000000bd00bd7308 */ /* 0x000ff00000000800 */
[----:B------:R-:W2:Y:S08]  /*1d510*/  MUFU.EX2 R191, R191 ;  /* 0x000000bf00bf7308 */ /* 0x000eb00000000800 */
[----:B------:R-:W-:Y:S08]  /*1d520*/  MUFU.EX2 R190, R190 ;  /* 0x000000be00be7308 */ /* 0x000ff00000000800 */
[----:B------:R-:W2:Y:S01]  /*1d530*/  MUFU.EX2 R188, R188 ;  /* 0x000000bc00bc7308 */ /* 0x000ea20000000800 */
[C---:B------:R-:W-:Y:S01]  /*1d540*/  HMMA.16816.F32.BF16 R88, R4.reuse, R26, R88 ;  /* 0x0000001a0458723c */ /* 0x040fe20000041858 */
[----:B------:R-:W-:Y:S05]  /*1d550*/  LDSM.16.MT88.4 R24, [R212+0x11000] ;  /* 0x01100000d418783b */ /* 0x000fea0000004200 */
[C---:B---3--:R-:W-:Y:S06]  /*1d560*/  HMMA.16816.F32.BF16 R116, R4.reuse, R20, R116 ;  /* 0x000000140474723c */ /* 0x048fec0000041874 */
[C---:B------:R-:W-:Y:S01]  /*1d570*/  HMMA.16816.F32.BF16 R120, R4.reuse, R22, R120 ;  /* 0x000000160478723c */ /* 0x040fe20000041878 */
[----:B------:R-:W3:Y:S05]  /*1d580*/  LDSM.16.MT88.4 R20, [R216+0x13000] ;  /* 0x01300000d814783b */ /* 0x000eea0000004200 */
[C---:B-1----:R-:W-:Y:S06]  /*1d590*/  HMMA.16816.F32.BF16 R124, R4.reuse, R16, R124 ;  /* 0x00000010047c723c */ /* 0x042fec000004187c */
[----:B------:R-:W-:Y:S01]  /*1d5a0*/  HMMA.16816.F32.BF16 R128, R4, R18, R128 ;  /* 0x000000120480723c */ /* 0x000fe20000041880 */
[----:B------:R-:W-:Y:S06]  /*1d5b0*/  LDSM.16.MT88.4 R16, [R214+0x13000] ;  /* 0x01300000d610783b */ /* 0x000fec0000004200 */
[----:B----4-:R-:W-:-:S02]  /*1d5c0*/  F2FP.BF16.F32.PACK_AB R4, R179, R178 ;  /* 0x000000b2b304723e */ /* 0x010fc400000010ff */
[----:B-----5:R-:W-:Y:S02]  /*1d5d0*/  F2FP.BF16.F32.PACK_AB R6, R183, R182 ;  /* 0x000000b6b706723e */ /* 0x020fe400000010ff */
[----:B--2---:R-:W-:Y:S02]  /*1d5e0*/  F2FP.BF16.F32.PACK_AB R5, R191, R189 ;  /* 0x000000bdbf05723e */ /* 0x004fe400000010ff */
[----:B------:R-:W-:-:S07]  /*1d5f0*/  F2FP.BF16.F32.PACK_AB R7, R188, R190 ;  /* 0x000000bebc07723e */ /* 0x000fce00000010ff */
[C---:B------:R-:W-:Y:S06]  /*1d600*/  HMMA.16816.F32.BF16 R160, R4.reuse, R12, R160 ;  /* 0x0000000c04a0723c */ /* 0x040fec00000418a0 */
[C---:B------:R-:W-:Y:S01]  /*1d610*/  HMMA.16816.F32.BF16 R156, R4.reuse, R14, R156 ;  /* 0x0000000e049c723c */ /* 0x040fe2000004189c */
[----:B------:R-:W1:Y:S05]  /*1d620*/  LDSM.16.MT88.4 R12, [R213+0x13000] ;  /* 0x01300000d50c783b */ /* 0x000e6a0000004200 */
[C---:B---3--:R-:W-:Y:S06]  /*1d630*/  HMMA.16816.F32.BF16 R36, R4.reuse, R20, R36 ;  /* 0x000000140424723c */ /* 0x048fec0000041824 */
[C---:B-1----:R-:W-:Y:S06]  /*1d640*/  HMMA.16816.F32.BF16 R52, R4.reuse, R12, R52 ;  /* 0x0000000c0434723c */ /* 0x042fec0000041834 */
[C---:B------:R-:W-:Y:S01]  /*1d650*/  HMMA.16816.F32.BF16 R56, R4.reuse, R14, R56 ;  /* 0x0000000e0438723c */ /* 0x040fe20000041838 */
[----:B------:R-:W1:Y:S05]  /*1d660*/  LDSM.16.MT88.4 R12, [R213+0x15000] ;  /* 0x01500000d50c783b */ /* 0x000e6a0000004200 */
        /* <DEDUP_REMOVED lines=21> */
[C---:B------:R-:W-:Y:S01]  /*1d7c0*/  HMMA.16816.F32.BF16 R104, R4.reuse, R22, R104 ;  /* 0x000000160468723c */ /* 0x040fe20000041868 */
[----:B------:R-:W5:Y:S05]  /*1d7d0*/  LDSM.16.MT88.4 R20, [R212+0x17000] ;  /* 0x01700000d414783b */ /* 0x000f6a0000004200 */
[C---:B-1----:R-:W-:Y:S06]  /*1d7e0*/  HMMA.16816.F32.BF16 R108, R4.reuse, R12, R108 ;  /* 0x0000000c046c723c */ /* 0x042fec000004186c */
[----:B------:R-:W-:Y:S01]  /*1d7f0*/  HMMA.16816.F32.BF16 R112, R4, R14, R112 ;  /* 0x0000000e0470723c */ /* 0x000fe20000041870 */
[----:B------:R-:W1:Y:S01]  /*1d800*/  LDSM.16.MT88.4 R12, [R216+0x11800] ;  /* 0x01180000d80c783b */ /* 0x000e620000004200 */
[-CC-:B------:R-:W-:Y:S01]  /*1d810*/  FFMA.FTZ R192, R192, R185.reuse, -R184.reuse ;  /* 0x000000b9c0c07223 */ /* 0x180fe200000108b8 */
[----:B------:R-:W-:-:S03]  /*1d820*/  FFMA.FTZ R187, R187, R185, -R184 ;  /* 0x000000b9bbbb7223 */ /* 0x000fc600000108b8 */
[C---:B------:R-:W-:Y:S06]  /*1d830*/  HMMA.16816.F32.BF16 R60, R4.reuse, R32, R60 ;  /* 0x00000020043c723c */ /* 0x040fec000004183c */
[----:B------:R-:W-:Y:S01]  /*1d840*/  HMMA.16816.F32.BF16 R64, R4, R34, R64 ;  /* 0x000000220440723c */ /* 0x000fe20000041840 */
[-CC-:B------:R-:W-:Y:S01]  /*1d850*/  FFMA.FTZ R33, R248, R185.reuse, -R194.reuse ;  /* 0x000000b9f8217223 */ /* 0x180fe200000108c2 */
[-CC-:B------:R-:W-:Y:S01]  /*1d860*/  FFMA.FTZ R32, R249, R185.reuse, -R194.reuse ;  /* 0x000000b9f9207223 */ /* 0x180fe200000108c2 */
[----:B------:R-:W-:-:S04]  /*1d870*/  FFMA.FTZ R248, R195, R185, -R194 ;  /* 0x000000b9c3f87223 */ /* 0x000fc800000108c2 */
[-C--:B------:R-:W-:Y:S01]  /*1d880*/  FFMA.FTZ R34, R247, R185.reuse, -R194 ;  /* 0x000000b9f7227223 */ /* 0x080fe200000108c2 */
[-CC-:B------:R-:W-:Y:S01]  /*1d890*/  FFMA.FTZ R35, R193, R185.reuse, -R184.reuse ;  /* 0x000000b9c1237223 */ /* 0x180fe200000108b8 */
[----:B------:R-:W-:Y:S01]  /*1d8a0*/  FFMA.FTZ R247, R186, R185, -R184 ;  /* 0x000000b9baf77223 */ /* 0x000fe200000108b8 */
[----:B------:R-:W-:Y:S08]  /*1d8b0*/  MUFU.EX2 R32, R32 ;  /* 0x0000002000207308 */ /* 0x000ff00000000800 */
[----:B------:R-:W1:Y:S08]  /*1d8c0*/  MUFU.EX2 R33, R33 ;  /* 0x0000002100217308 */ /* 0x000e700000000800 */
[----:B------:R-:W-:Y:S08]  /*1d8d0*/  MUFU.EX2 R34, R34 ;  /* 0x0000002200227308 */ /* 0x000ff00000000800 */
[----:B------:R-:W1:Y:S08]  /*1d8e0*/  MUFU.EX2 R248, R248 ;  /* 0x000000f800f87308 */ /* 0x000e700000000800 */
[----:B------:R-:W-:Y:S08]  /*1d8f0*/  MUFU.EX2 R35, R35 ;  /* 0x0000002300237308 */ /* 0x000ff00000000800 */
[----:B------:R-:W1:Y:S08]  /*1d900*/  MUFU.EX2 R192, R192 ;  /* 0x000000c000c07308 */ /* 0x000e700000000800 */
[----:B------:R-:W-:Y:S08]  /*1d910*/  MUFU.EX2 R187, R187 ;  /* 0x000000bb00bb7308 */ /* 0x000ff00000000800 */
[----:B------:R-:W1:Y:S01]  /*1d920*/  MUFU.EX2 R247, R247 ;  /* 0x000000f700f77308 */ /* 0x000e620000000800 */
[C---:B---3--:R-:W-:Y:S06]  /*1d930*/  HMMA.16816.F32.BF16 R68, R4.reuse, R28, R68 ;  /* 0x0000001c0444723c */ /* 0x048fec0000041844 */
[C---:B------:R-:W-:Y:S01]  /*1d940*/  HMMA.16816.F32.BF16 R72, R4.reuse, R30, R72 ;  /* 0x0000001e0448723c */ /* 0x040fe20000041848 */
[----:B------:R-:W-:Y:S01]  /*1d950*/  FADD.FTZ R175, R176, R175 ;  /* 0x000000afb0af7221 */ /* 0x000fe20000010000 */
[----:B------:R-:W-:Y:S01]  /*1d960*/  FADD.FTZ R174, R174, R177 ;  /* 0x000000b1aeae7221 */ /* 0x000fe20000010000 */
[----:B------:R-:W-:Y:S03]  /*1d970*/  LDSM.16.MT88.4 R28, [R213+0x13800] ;  /* 0x01380000d51c783b */ /* 0x000fe60000004200 */
        /* <DEDUP_REMOVED lines=8> */
[----:B------:R-:W-:Y:S06]  /*1da00*/  LDSM.16.MT88.4 R20, [R212+0x11800] ;  /* 0x01180000d414783b */ /* 0x000fec0000004200 */
[----:B-1----:R-:W-:-:S02]  /*1da10*/  F2FP.BF16.F32.PACK_AB R4, R33, R32 ;  /* 0x000000202104723e */ /* 0x002fc400000010ff */
[----:B------:R-:W-:Y:S02]  /*1da20*/  F2FP.BF16.F32.PACK_AB R6, R248, R34 ;  /* 0x00000022f806723e */ /* 0x000fe400000010ff */
[----:B------:R-:W-:Y:S02]  /*1da30*/  F2FP.BF16.F32.PACK_AB R5, R192, R35 ;  /* 0x00000023c005723e */ /* 0x000fe400000010ff */
[----:B------:R-:W-:-:S07]  /*1da40*/  F2FP.BF16.F32.PACK_AB R7, R247, R187 ;  /* 0x000000bbf707723e */ /* 0x000fce00000010ff */
[C---:B------:R-:W-:Y:S06]  /*1da50*/  HMMA.16816.F32.BF16 R160, R4.reuse, R12, R160 ;  /* 0x0000000c04a0723c */ /* 0x040fec00000418a0 */
[C---:B------:R-:W-:Y:S01]  /*1da60*/  HMMA.16816.F32.BF16 R156, R4.reuse, R14, R156 ;  /* 0x0000000e049c723c */ /* 0x040fe2000004189c */
[----:B------:R-:W1:Y:S05]  /*1da70*/  LDSM.16.MT88.4 R12, [R216+0x13800] ;  /* 0x01380000d80c783b */ /* 0x000e6a0000004200 */
        /* <DEDUP_REMOVED lines=16> */
[----:B------:R-:W-:Y:S01]  /*1db80*/  HMMA.16816.F32.BF16 R72, R4, R14, R72 ;  /* 0x0000000e0448723c */ /* 0x000fe20000041848 */
[----:B------:R-:W1:Y:S01]  /*1db90*/  LDSM.16.MT88.4 R12, [R212+0x15800] ;  /* 0x01580000d40c783b */ /* 0x000e620000004200 */
[----:B------:R-:W-:Y:S01]  /*1dba0*/  FADD.FTZ R175, R172, R175 ;  /* 0x000000afacaf7221 */ /* 0x000fe20000010000 */
[----:B------:R-:W-:-:S03]  /*1dbb0*/  FADD.FTZ R174, R173, R174 ;  /* 0x000000aeadae7221 */ /* 0x000fc60000010000 */
[----:B------:R-:W-:Y:S01]  /*1dbc0*/  FADD.FTZ R175, R170, R175 ;  /* 0x000000afaaaf7221 */ /* 0x000fe20000010000 */
[----:B------:R-:W-:Y:S01]  /*1dbd0*/  FADD.FTZ R174, R171, R174 ;  /* 0x000000aeabae7221 */ /* 0x000fe20000010000 */
[----:B---3--:R-:W-:Y:S02]  /*1dbe0*/  HMMA.16816.F32.BF16 R60, R4, R24, R60 ;  /* 0x00000018043c723c */ /* 0x008fe4000004183c */
[----:B------:R-:W-:Y:S01]  /*1dbf0*/  FADD.FTZ R175, R169, R175 ;  /* 0x000000afa9af7221 */ /* 0x000fe20000010000 */
[----:B------:R-:W-:-:S03]  /*1dc00*/  FADD.FTZ R174, R168, R174 ;  /* 0x000000aea8ae7221 */ /* 0x000fc60000010000 */
[----:B------:R-:W-:Y:S01]  /*1dc10*/  HMMA.16816.F32.BF16 R64, R4, R26, R64 ;  /* 0x0000001a0440723c */ /* 0x000fe20000041840 */
[----:B------:R-:W3:Y:S01]  /*1dc20*/  LDSM.16.MT88.4 R24, [R216+0x17800] ;  /* 0x01780000d818783b */ /* 0x000ee20000004200 */
        /* <DEDUP_REMOVED lines=33> */
[C---:B---3--:R-:W-:Y:S06]  /*1de40*/  HMMA.16816.F32.BF16 R100, R4.reuse, R24, R100 ;  /* 0x000000180464723c */ /* 0x048fec0000041864 */
[C---:B------:R-:W-:Y:S06]  /*1de50*/  HMMA.16816.F32.BF16 R104, R4.reuse, R26, R104 ;  /* 0x0000001a0468723c */ /* 0x040fec0000041868 */
[C---:B----4-:R-:W-:Y:S06]  /*1de60*/  HMMA.16816.F32.BF16 R108, R4.reuse, R20, R108 ;  /* 0x00000014046c723c */ /* 0x050fec000004186c */
[C---:B------:R-:W-:Y:S06]  /*1de70*/  HMMA.16816.F32.BF16 R112, R4.reuse, R22, R112 ;  /* 0x000000160470723c */ /* 0x040fec0000041870 */
[C---:B--2---:R-:W-:Y:S06]  /*1de80*/  HMMA.16816.F32.BF16 R116, R4.reuse, R16, R116 ;  /* 0x000000100474723c */ /* 0x044fec0000041874 */
        /* <DEDUP_REMOVED lines=81> */
.L_x_8599:
[----:B-1----:R-:W-:Y:S02]  /*1e3a0*/  R2UR UR4, R8 ;  /* 0x00000000080472ca */ /* 0x002fe400000e0000 */
[----:B------:R-:W-:-:S13]  /*1e3b0*/  R2UR UR5, R9 ;  /* 0x00000000090572ca */ /* 0x000fda00000e0000 */
[----:B------:R-:W2:Y:S02]  /*1e3c0*/  LD.E R4, desc[UR4][R10.64+0x40] ;  /* 0x000040040a047980 */ /* 0x000ea4000c101900 */
[----:B--2---:R-:W-:-:S05]  /*1e3d0*/  IMAD.U32 R4, R4, -0x40, RZ ;  /* 0xffffffc004047824 */ /* 0x004fca00078e00ff */
[----:B------:R-:W-:Y:S02]  /*1e3e0*/  SHF.R.S32.HI R2, RZ, 0x1f, R4 ;  /* 0x0000001fff027819 */ /* 0x000fe40000011404 */
.L_x_8600:
[----:B------:R-:W-:Y:S05]  /*1e3f0*/  BSYNC B0 ;  /* 0x0000000000007941 */ /* 0x000fea0003800000 */
.L_x_8598:
[C---:B------:R-:W-:Y:S01]  /*1e400*/  LOP3.LUT P6, RZ, R239.reuse, 0x1, RZ, 0xc0, !PT ;  /* 0x00000001efff7812 */ /* 0x040fe200078cc0ff */
[----:B------:R-:W-:Y:S01]  /*1e410*/  STL.64 [R1+0x18], R38 ;  /* 0x0000182601007387 */ /* 0x000fe20000100a00 */
[C---:B------:R-:W-:Y:S02]  /*1e420*/  LOP3.LUT P5, RZ, R239.reuse, 0x2, RZ, 0xc0, !PT ;  /* 0x00000002efff7812 */ /* 0x040fe400078ac0ff */
[C---:B------:R-:W-:Y:S01]  /*1e430*/  LOP3.LUT P4, RZ, R239.reuse, 0x4, RZ, 0xc0, !PT ;  /* 0x00000004efff7812 */ /* 0x040fe2000788c0ff */
[----:B------:R-:W-:Y:S01]  /*1e440*/  STL.64 [R1+0x10], R36 ;  /* 0x0000102401007387 */ /* 0x000fe20000100a00 */
        /* <DEDUP_REMOVED lines=137> */
[----:B-1----:R-:W-:Y:S04]  /*1ece0*/  LDSM.16.M88.4 R16, [R222] ;  /* 0x00000000de10783b */ /* 0x002fe80000000200 */
[----:B------:R-:W1:Y:S04]  /*1ecf0*/  LDSM.16.M88.4 R172, [R221+0x8000] ;  /* 0x00800000ddac783b */ /* 0x000e680000000200 */
[----:B------:R-:W4:Y:S04]  /*1ed00*/  LDSM.16.M88.4 R32, [R221+0x8800] ;  /* 0x00880000dd20783b */ /* 0x000f280000000200 */
[----:B--2---:R-:W2:Y:S04]  /*1ed10*/  LDSM.16.M88.4 R24, [R221+0x9000] ;  /* 0x00900000dd18783b */ /* 0x004ea80000000200 */
[----:B------:R-:W2:Y:S04]  /*1ed20*/  LDSM.16.M88.4 R192, [R221+0x9800] ;  /* 0x00980000ddc0783b */ /* 0x000ea80000000200 */
[----:B---3--:R-:W-:Y:S04]  /*1ed30*/  LDSM.16.M88.4 R4, [R220] ;  /* 0x00000000dc04783b */ /* 0x008fe80000000200 */
[----:B------:R-:W-:Y:S04]  /*1ed40*/  LDSM.16.M88.4 R188, [R219] ;  /* 0x00000000dbbc783b */ /* 0x000fe80000000200 */
[----:B------:R-:W-:Y:S04]  /*1ed50*/  LDSM.16.M88.4 R184, [R211] ;  /* 0x00000000d3b8783b */ /* 0x000fe80000000200 */
[----:B------:R-:W-:Y:S04]  /*1ed60*/  LDSM.16.M88.4 R180, [R210] ;  /* 0x00000000d2b4783b */ /* 0x000fe80000000200 */
[----:B------:R-:W-:Y:S04]  /*1ed70*/  LDSM.16.M88.4 R12, [R209] ;  /* 0x00000000d10c783b */ /* 0x000fe80000000200 */
[----:B------:R-:W3:Y:S01]  /*1ed80*/  LDSM.16.M88.4 R36, [R220+0x6000] ;  /* 0x00600000dc24783b */ /* 0x000ee20000000200 */
[C---:B-1----:R-:W-:Y:S03]  /*1ed90*/  HMMA.16816.F32.BF16 R176, R16.reuse, R172, RZ ;  /* 0x000000ac10b0723c */ /* 0x042fe600000418ff */
[----:B------:R-:W0:Y:S03]  /*1eda0*/  LDGDEPBAR ;  /* 0x00000000000079af */ /* 0x000e260000000000 */
[C---:B----4-:R-:W-:Y:S06]  /*1edb0*/  HMMA.16816.F32.BF16 R168, R16.reuse, R32, RZ ;  /* 0x0000002010a8723c */ /* 0x050fec00000418ff */
[C---:B--2---:R-:W-:Y:S06]  /*1edc0*/  HMMA.16816.F32.BF16 R28, R16.reuse, R24, RZ ;  /* 0x00000018101c723c */ /* 0x044fec00000418ff */
[C---:B------:R-:W-:Y:S06]  /*1edd0*/  HMMA.16816.F32.BF16 R172, R16.reuse, R174, RZ ;  /* 0x000000ae10ac723c */ /* 0x040fec00000418ff */
[C---:B------:R-:W-:Y:S06]  /*1ede0*/  HMMA.16816.F32.BF16 R32, R16.reuse, R34, RZ ;  /* 0x000000221020723c */ /* 0x040fec00000418ff */
[C---:B------:R-:W-:Y:S06]  /*1edf0*/  HMMA.16816.F32.BF16 R24, R16.reuse, R26, RZ ;  /* 0x0000001a1018723c */ /* 0x040fec00000418ff */
[----:B------:R-:W-:Y:S01]  /*1ee00*/  HMMA.16816.F32.BF16 R20, R16, R192, RZ ;  /* 0x000000c01014723c */ /* 0x000fe200000418ff */
[----:B---3--:R-:W-:-:S02]  /*1ee10*/  IMAD.MOV.U32 R165, RZ, RZ, R37 ;  /* 0x000000ffffa57224 */ /* 0x008fc400078e0025 */
[----:B------:R-:W-:Y:S02]  /*1ee20*/  IMAD.MOV.U32 R2, RZ, RZ, R38 ;  /* 0x000000ffff027224 */ /* 0x000fe400078e0026 */
[----:B------:R-:W-:Y:S01]  /*1ee30*/  IMAD.MOV.U32 R0, RZ, RZ, R39 ;  /* 0x000000ffff007224 */ /* 0x000fe200078e0027 */
[----:B------:R-:W-:Y:S01]  /*1ee40*/  HMMA.16816.F32.BF16 R16, R16, R194, RZ ;  /* 0x000000c21010723c */ /* 0x000fe200000418ff */
[----:B------:R-:W-:Y:S05]  /*1ee50*/  LDSM.16.M88.4 R192, [R199] ;  /* 0x00000000c7c0783b */ /* 0x000fea0000000200 */
        /* <DEDUP_REMOVED lines=150> */
[----:B------:R-:W-:Y:S01]  /*1f7c0*/  HMMA.16816.F32.BF16 R24, R4, R182, R24 ;  /* 0x000000b60418723c */ /* 0x000fe20000041818 */
[----:B------:R-:W4:Y:S05]  /*1f7d0*/  LDSM.16.M88.4 R180, [R196] ;  /* 0x00000000c4b4783b */ /* 0x000f2a0000000200 */
[C---:B------:R-:W-:Y:S06]  /*1f7e0*/  HMMA.16816.F32.BF16 R176, R36.reuse, R192, R176 ;  /* 0x000000c024b0723c */ /* 0x040fec00000418b0 */
[----:B------:R-:W-:Y:S01]  /*1f7f0*/  HMMA.16816.F32.BF16 R172, R36, R194, R172 ;  /* 0x000000c224ac723c */ /* 0x000fe200000418ac */
[----:B------:R-:W-:Y:S01]  /*1f800*/  IMAD.MOV.U32 R192, RZ, RZ, R36 ;  /* 0x000000ffffc07224 */ /* 0x000fe200078e0024 */
[----:B------:R3:W5:Y:S01]  /*1f810*/  LDL.LU.64 R38, [R1+0x18] ;  /* 0x0000180001267983 */ /* 0x0007620000300a00 */
[----:B------:R-:W-:-:S03]  /*1f820*/  IMAD.MOV.U32 R193, RZ, RZ, R165 ;  /* 0x000000ffffc17224 */ /* 0x000fc600078e00a5 */
[----:B--2---:R-:W-:Y:S01]  /*1f830*/  HMMA.16816.F32.BF16 R20, R4, R12, R20 ;  /* 0x0000000c0414723c */ /* 0x004fe20000041814 */
[----:B------:R-:W-:Y:S01]  /*1f840*/  IMAD.MOV.U32 R194, RZ, RZ, R2 ;  /* 0x000000ffffc27224 */ /* 0x000fe200078e0002 */
[----:B------:R2:W5:Y:S01]  /*1f850*/  LDL.LU.64 R36, [R1+0x10] ;  /* 0x0000100001247983 */ /* 0x0005620000300a00 */
[----:B------:R-:W-:-:S03]  /*1f860*/  IMAD.MOV.U32 R195, RZ, RZ, R0 ;  /* 0x000000ffffc37224 */ /* 0x000fc600078e0000 */
[----:B------:R-:W-:Y:S01]  /*1f870*/  HMMA.16816.F32.BF16 R16, R4, R14, R16 ;  /* 0x0000000e0410723c */ /* 0x000fe20000041810 */
[----:B------:R-:W-:Y:S04]  /*1f880*/  LDSM.16.M88.4 R12, [R218+0x6000] ;  /* 0x00600000da0c783b */ /* 0x000fe80000000200 */
[----:B------:R-:W2:Y:S01]  /*1f890*/  LDSM.16.M88.4 R4, [R215+0xe000] ;  /* 0x00e00000d704783b */ /* 0x000ea20000000200 */
[C---:B-1----:R-:W-:Y:S06]  /*1f8a0*/  HMMA.16816.F32.BF16 R28, R192.reuse, R184, R28 ;  /* 0x000000b8c01c723c */ /* 0x042fec000004181c */
[C---:B------:R-:W-:Y:S01]  /*1f8b0*/  HMMA.16816.F32.BF16 R24, R192.reuse, R186, R24 ;  /* 0x000000bac018723c */ /* 0x040fe20000041818 */
[----:B------:R-:W1:Y:S05]  /*1f8c0*/  LDSM.16.M88.4 R184, [R215+0xf000] ;  /* 0x00f00000d7b8783b */ /* 0x000e6a0000000200 */
[C---:B---3--:R-:W-:Y:S01]  /*1f8d0*/  HMMA.16816.F32.BF16 R168, R192.reuse, R188, R168 ;  /* 0x000000bcc0a8723c */ /* 0x048fe200000418a8 */
[----:B------:R-:W3:Y:S05]  /*1f8e0*/  S2R R0, SR_TID.X ;  /* 0x0000000000007919 */ /* 0x000eea0000002100 */
[C---:B------:R-:W-:Y:S01]  /*1f8f0*/  HMMA.16816.F32.BF16 R32, R192.reuse, R190, R32 ;  /* 0x000000bec020723c */ /* 0x040fe20000041820 */
[----:B------:R-:W-:Y:S05]  /*1f900*/  LDSM.16.M88.4 R188, [R217+0x6000] ;  /* 0x00600000d9bc783b */ /* 0x000fea0000000200 */
[----:B----4-:R-:W-:Y:S06]  /*1f910*/  HMMA.16816.F32.BF16 R20, R192, R180, R20 ;  /* 0x000000b4c014723c */ /* 0x010fec0000041814 */
[----:B--2---:R-:W-:Y:S07]  /*1f920*/  HMMA.16816.F32.BF16 R176, R12, R4, R176 ;  /* 0x000000040cb0723c */ /* 0x004fee00000418b0 */
[----:B-1----:R-:W-:-:S02]  /*1f930*/  IMAD.MOV.U32 R4, RZ, RZ, R184 ;  /* 0x000000ffff047224 */ /* 0x002fc400078e00b8 */
[----:B------:R-:W-:Y:S02]  /*1f940*/  IMAD.MOV.U32 R5, RZ, RZ, R185 ;  /* 0x000000ffff057224 */ /* 0x000fe400078e00b9 */
[----:B------:R-:W-:Y:S02]  /*1f950*/  IMAD.MOV.U32 R165, RZ, RZ, R186 ;  /* 0x000000ffffa57224 */ /* 0x000fe400078e00ba */
[----:B------:R-:W-:Y:S02]  /*1f960*/  IMAD.MOV.U32 R2, RZ, RZ, R187 ;  /* 0x000000ffff027224 */ /* 0x000fe400078e00bb */
[----:B------:R-:W1:Y:S01]  /*1f970*/  LDSM.16.M88.4 R184, [R208+0x6000] ;  /* 0x00600000d0b8783b */ /* 0x000e620000000200 */
[----:B------:R-:W-:Y:S03]  /*1f980*/  HMMA.16816.F32.BF16 R16, R192, R182, R16 ;  /* 0x000000b6c010723c */ /* 0x000fe60000041810 */
[----:B------:R-:W2:Y:S04]  /*1f990*/  LDSM.16.M88.4 R180, [R215+0xe800] ;  /* 0x00e80000d7b4783b */ /* 0x000ea80000000200 */
[----:B------:R-:W4:Y:S01]  /*1f9a0*/  LDSM.16.M88.4 R192, [R215+0xf800] ;  /* 0x00f80000d7c0783b */ /* 0x000f220000000200 */
[----:B---3--:R-:W-:Y:S01]  /*1f9b0*/  IMAD.SHL.U32 R0, R0, 0x2, RZ ;  /* 0x0000000200007824 */ /* 0x008fe200078e00ff */
[----:B------:R-:W-:Y:S04]  /*1f9c0*/  HMMA.16816.F32.BF16 R172, R12, R6, R172 ;  /* 0x000000060cac723c */ /* 0x000fe800000418ac */
[----:B------:R-:W-:-:S03]  /*1f9d0*/  LOP3.LUT R0, R0, 0x6, RZ, 0xc0, !PT ;  /* 0x0000000600007812 */ /* 0x000fc600078ec0ff */
[----:B------:R-:W-:Y:S02]  /*1f9e0*/  IMAD.MOV.U32 R6, RZ, RZ, R165 ;  /* 0x000000ffff067224 */ /* 0x000fe400078e00a5 */
[----:B------:R-:W-:Y:S02]  /*1f9f0*/  IMAD R0, R238, 0x40, R0 ;  /* 0x00000040ee007824 */ /* 0x000fe400078e0200 */
[----:B------:R-:W-:Y:S02]  /*1fa00*/  IMAD.MOV.U32 R7, RZ, RZ, R2 ;  /* 0x000000ffff077224 */ /* 0x000fe400078e0002 */
[----:B------:R-:W-:Y:S01]  /*1fa10*/  IMAD.IADD R2, R245, 0x1, -R0 ;  /* 0x00000001f5027824 */ /* 0x000fe200078e0a00 */
[----:B------:R-:W-:Y:S06]  /*1fa20*/  HMMA.16816.F32.BF16 R28, R12, R4, R28 ;  /* 0x000000040c1c723c */ /* 0x000fec000004181c */
[----:B-1----:R-:W-:Y:S01]  /*1fa30*/  HMMA.16816.F32.BF16 R176, R188, R184, R176 ;  /* 0x000000b8bcb0723c */ /* 0x002fe200000418b0 */
[----:B------:R-:W-:-:S05]  /*1fa40*/  IABS R165, R2 ;  /* 0x0000000200a57213 */ /* 0x000fca0000000000 */
[----:B--2---:R-:W-:Y:S01]  /*1fa50*/  HMMA.16816.F32.BF16 R168, R12, R180, R168 ;  /* 0x000000b40ca8723c */ /* 0x004fe200000418a8 */
[----:B------:R-:W-:-:S05]  /*1fa60*/  IMAD.IADD R2, R242, 0x1, -R0 ;  /* 0x00000001f2027824 */ /* 0x000fca00078e0a00 */
[----:B------:R-:W-:Y:S01]  /*1fa70*/  HMMA.16816.F32.BF16 R32, R12, R182, R32 ;  /* 0x000000b60c20723c */ /* 0x000fe20000041820 */
[----:B------:R-:W-:-:S05]  /*1fa80*/  I2FP.F32.S32 R165, R165 ;  /* 0x000000a500a57245 */ /* 0x000fca0000201400 */
[C---:B------:R-:W-:Y:S01]  /*1fa90*/  HMMA.16816.F32.BF16 R24, R12.reuse, R6, R24 ;  /* 0x000000060c18723c */ /* 0x040fe20000041818 */
[----:B------:R-:W1:Y:S05]  /*1faa0*/  LDSM.16.M88.4 R4, [R208+0x6800] ;  /* 0x00680000d004783b */ /* 0x000e6a0000000200 */
[C---:B----4-:R-:W-:Y:S06]  /*1fab0*/  HMMA.16816.F32.BF16 R20, R12.reuse, R192, R20 ;  /* 0x000000c00c14723c */ /* 0x050fec0000041814 */
[----:B------:R-:W-:Y:S01]  /*1fac0*/  HMMA.16816.F32.BF16 R16, R12, R194, R16 ;  /* 0x000000c20c10723c */ /* 0x000fe20000041810 */
[----:B------:R-:W-:-:S06]  /*1fad0*/  ISETP.GE.AND P1, PT, R0, R244, PT ;  /* 0x000000f40000720c */ /* 0x000fcc0003f26270 */
[----:B------:R-:W-:-:S04]  /*1fae0*/  VIADD R13, R0, 0x1 ;  /* 0x00000001000d7836 */ /* 0x000fc80000000000 */
[----:B------:R-:W-:Y:S01]  /*1faf0*/  IMAD.IADD R12, R245, 0x1, -R13 ;  /* 0x00000001f50c7824 */ /* 0x000fe200078e0a0d */
[----:B------:R-:W-:Y:S01]  /*1fb00*/  IABS R2, R2 ;  /* 0x0000000200027213 */ /* 0x000fe20000000000 */
[----:B------:R-:W-:Y:S01]  /*1fb10*/  FFMA.FTZ R165, -R246, R165, R176 ;  /* 0x000000a5f6a57223 */ /* 0x000fe200000101b0 */
[----:B------:R-:W-:Y:S02]  /*1fb20*/  ISETP.GE.OR P1, PT, R0, R243, !P1 ;  /* 0x000000f30000720c */ /* 0x000fe40004f26670 */
[----:B------:R-:W-:Y:S01]  /*1fb30*/  IABS R12, R12 ;  /* 0x0000000c000c7213 */ /* 0x000fe20000000000 */
[----:B------:R-:W-:Y:S01]  /*1fb40*/  HMMA.16816.F32.BF16 R172, R188, R186, R172 ;  /* 0x000000babcac723c */ /* 0x000fe200000418ac */
[----:B------:R-:W-:Y:S02]  /*1fb50*/  I2FP.F32.S32 R2, R2 ;  /* 0x0000000200027245 */ /* 0x000fe40000201400 */
[----:B------:R-:W-:Y:S02]  /*1fb60*/  I2FP.F32.S32 R12, R12 ;  /* 0x0000000c000c7245 */ /* 0x000fe40000201400 */
[----:B------:R-:W-:-:S02]  /*1fb70*/  ISETP.GE.AND P6, PT, R13, R244, PT ;  /* 0x000000f40d00720c */ /* 0x000fc40003fc6270 */
[-C--:B------:R-:W-:Y:S02]  /*1fb80*/  ISETP.GE.AND P2, PT, R13, R241.reuse, PT ;  /* 0x000000f10d00720c */ /* 0x080fe40003f46270 */
[----:B------:R-:W-:Y:S02]  /*1fb90*/  FSEL R165, R165, -INF , !P1 ;  /* 0xff800000a5a57808 */ /* 0x000fe40004800000 */
[----:B------:R-:W-:Y:S01]  /*1fba0*/  ISETP.GE.AND P1, PT, R0, R241, PT ;  /* 0x000000f10000720c */ /* 0x000fe20003f26270 */
[C---:B------:R-:W-:Y:S01]  /*1fbb0*/  FFMA.FTZ R2, -R246.reuse, R2, R178 ;  /* 0x00000002f6027223 */ /* 0x040fe200000101b2 */
[C---:B------:R-:W-:Y:S01]  /*1fbc0*/  ISETP.GE.OR P6, PT, R13.reuse, R243, !P6 ;  /* 0x000000f30d00720c */ /* 0x040fe200077c6670 */
[----:B------:R-:W-:Y:S01]  /*1fbd0*/  FFMA.FTZ R177, -R246, R12, R177 ;  /* 0x0000000cf6b17223 */ /* 0x000fe200000101b1 */
[-C--:B------:R-:W-:Y:S01]  /*1fbe0*/  ISETP.GE.OR P2, PT, R13, R240.reuse, !P2 ;  /* 0x000000f00d00720c */ /* 0x080fe20005746670 */
[----:B------:R-:W-:Y:S01]  /*1fbf0*/  IMAD.IADD R13, R242, 0x1, -R13 ;  /* 0x00000001f20d7824 */ /* 0x000fe200078e0a0d */
[C---:B------:R-:W-:Y:S01]  /*1fc00*/  ISETP.GE.OR P1, PT, R0.reuse, R240, !P1 ;  /* 0x000000f00000720c */ /* 0x040fe20004f26670 */
[----:B------:R-:W-:Y:S01]  /*1fc10*/  VIADD R12, R0, 0x8 ;  /* 0x00000008000c7836 */ /* 0x000fe20000000000 */
[----:B------:R-:W-:-:S02]  /*1fc20*/  FSEL R184, R177, -INF , !P6 ;  /* 0xff800000b1b87808 */ /* 0x000fc40007000000 */
[----:B------:R-:W-:Y:S01]  /*1fc30*/  IABS R13, R13 ;  /* 0x0000000d000d7213 */ /* 0x000fe20000000000 */
[--C-:B------:R-:W-:Y:S01]  /*1fc40*/  IMAD.IADD R15, R245, 0x1, -R12.reuse ;  /* 0x00000001f50f7824 */ /* 0x100fe200078e0a0c */
[----:B------:R-:W-:Y:S02]  /*1fc50*/  FSEL R2, R2, -INF , !P1 ;  /* 0xff80000002027808 */ /* 0x000fe40004800000 */
[C---:B------:R-:W-:Y:S02]  /*1fc60*/  ISETP.GE.AND P1, PT, R12.reuse, R244, PT ;  /* 0x000000f40c00720c */ /* 0x040fe40003f26270 */
[----:B------:R-:W-:Y:S01]  /*1fc70*/  ISETP.GE.AND P6, PT, R12, R241, PT ;  /* 0x000000f10c00720c */ /* 0x000fe20003fc6270 */
[----:B------:R-:W-:Y:S01]  /*1fc80*/  IMAD.IADD R14, R242, 0x1, -R12 ;  /* 0x00000001f20e7824 */ /* 0x000fe200078e0a0c */
[----:B------:R-:W-:Y:S02]  /*1fc90*/  I2FP.F32.S32 R13, R13 ;  /* 0x0000000d000d7245 */ /* 0x000fe40000201400 */
[----:B------:R-:W-:-:S02]  /*1fca0*/  ISETP.GE.OR P1, PT, R12, R243, !P1 ;  /* 0x000000f30c00720c */ /* 0x000fc40004f26670 */
[----:B------:R-:W-:Y:S01]  /*1fcb0*/  ISETP.GE.OR P6, PT, R12, R240, !P6 ;  /* 0x000000f00c00720c */ /* 0x000fe200077c6670 */
[----:B------:R-:W-:Y:S01]  /*1fcc0*/  VIADD R12, R0, 0x9 ;  /* 0x00000009000c7836 */ /* 0x000fe20000000000 */
[----:B------:R-:W-:Y:S01]  /*1fcd0*/  IABS R15, R15 ;  /* 0x0000000f000f7213 */ /* 0x000fe20000000000 */
[C---:B------:R-:W-:Y:S01]  /*1fce0*/  FFMA.FTZ R179, -R246.reuse, R13, R179 ;  /* 0x0000000df6b37223 */ /* 0x040fe200000101b3 */
[----:B------:R-:W-:Y:S01]  /*1fcf0*/  IABS R14, R14 ;  /* 0x0000000e000e7213 */ /* 0x000fe20000000000 */
[----:B------:R-:W-:Y:S01]  /*1fd00*/  IMAD.IADD R13, R245, 0x1, -R12 ;  /* 0x00000001f50d7824 */ /* 0x000fe200078e0a0c */
[----:B------:R-:W-:Y:S02]  /*1fd10*/  I2FP.F32.S32 R15, R15 ;  /* 0x0000000f000f7245 */ /* 0x000fe40000201400 */
[----:B------:R-:W-:Y:S02]  /*1fd20*/  I2FP.F32.S32 R14, R14 ;  /* 0x0000000e000e7245 */ /* 0x000fe40000201400 */
[----:B------:R-:W-:Y:S01]  /*1fd30*/  IABS R13, R13 ;  /* 0x0000000d000d7213 */ /* 0x000fe20000000000 */
[C---:B------:R-:W-:Y:S01]  /*1fd40*/  FFMA.FTZ R15, -R246.reuse, R15, R172 ;  /* 0x0000000ff60f7223 */ /* 0x040fe200000101ac */
[----:B-1----:R-:W-:Y:S01]  /*1fd50*/  HMMA.16816.F32.BF16 R168, R188, R4, R168 ;  /* 0x00000004bca8723c */ /* 0x002fe200000418a8 */
[----:B------:R-:W-:Y:S01]  /*1fd60*/  FFMA.FTZ R14, -R246, R14, R174 ;  /* 0x0000000ef60e7223 */ /* 0x000fe200000101ae */
[----:B------:R-:W-:-:S02]  /*1fd70*/  I2FP.F32.S32 R13, R13 ;  /* 0x0000000d000d7245 */ /* 0x000fc40000201400 */
[----:B------:R-:W-:-:S03]  /*1fd80*/  FSEL R172, R179, -INF , !P2 ;  /* 0xff800000b3ac7808 */ /* 0x000fc60005000000 */
[----:B------:R-:W-:Y:S02]  /*1fd90*/  FSEL R4, R15, -INF , !P1 ;  /* 0xff8000000f047808 */ /* 0x000fe40004800000 */
[----:B------:R-:W-:Y:S01]  /*1fda0*/  ISETP.GE.AND P2, PT, R12, R244, PT ;  /* 0x000000f40c00720c */ /* 0x000fe20003f46270 */
[----:B------:R-:W-:Y:S01]  /*1fdb0*/  FFMA.FTZ R173, -R246, R13, R173 ;  /* 0x0000000df6ad7223 */ /* 0x000fe200000101ad */
[----:B------:R-:W-:Y:S01]  /*1fdc0*/  FSEL R5, R14, -INF , !P6 ;  /* 0xff8000000e057808 */ /* 0x000fe20007000000 */
[----:B------:R1:W-:Y:S01]  /*1fdd0*/  STL [R1], R4 ;  /* 0x0000000401007387 */ /* 0x0003e20000100800 */
[----:B------:R-:W-:-:S03]  /*1fde0*/  ISETP.GE.OR P2, PT, R12, R243, !P2 ;  /* 0x000000f30c00720c */ /* 0x000fc60005746670 */
[----:B------:R2:W-:Y:S01]  /*1fdf0*/  STL [R1+0x4], R5 ;  /* 0x0000040501007387 */ /* 0x0005e20000100800 */
[C---:B------:R-:W-:Y:S01]  /*1fe00*/  ISETP.GE.AND P1, PT, R12.reuse, R241, PT ;  /* 0x000000f10c00720c */ /* 0x040fe20003f26270 */
[----:B------:R-:W-:Y:S03]  /*1fe10*/  HMMA.16816.F32.BF16 R32, R188, R6, R32 ;  /* 0x00000006bc20723c */ /* 0x000fe60000041820 */
[----:B------:R-:W-:Y:S01]  /*1fe20*/  ISETP.GE.OR P1, PT, R12, R240, !P1 ;  /* 0x000000f00c00720c */ /* 0x000fe20004f26670 */
[----:B------:R-:W-:Y:S02]  /*1fe30*/  IMAD.IADD R12, R242, 0x1, -R12 ;  /* 0x00000001f20c7824 */ /* 0x000fe400078e0a0c */
[----:B-1----:R-:W-:Y:S01]  /*1fe40*/  VIADD R4, R0, 0x10 ;  /* 0x0000001000047836 */ /* 0x002fe20000000000 */
[----:B--2---:R-:W-:-:S04]  /*1fe50*/  FSEL R5, R173, -INF , !P2 ;  /* 0xff800000ad057808 */ /* 0x004fc80005000000 */
[C---:B------:R-:W-:Y:S02]  /*1fe60*/  ISETP.GE.AND P6, PT, R4.reuse, R244, PT ;  /* 0x000000f40400720c */ /* 0x040fe40003fc6270 */
[C---:B------:R-:W-:Y:S01]  /*1fe70*/  ISETP.GE.AND P2, PT, R4.reuse, R241, PT ;  /* 0x000000f10400720c */ /* 0x040fe20003f46270 */
[--C-:B------:R-:W-:Y:S01]  /*1fe80*/  IMAD.IADD R14, R245, 0x1, -R4.reuse ;  /* 0x00000001f50e7824 */ /* 0x100fe200078e0a04 */
[----:B------:R-:W-:Y:S01]  /*1fe90*/  STL [R1+0x8], R5 ;  /* 0x0000080501007387 */ /* 0x000fe20000100800 */
[----:B------:R-:W-:Y:S01]  /*1fea0*/  ISETP.GE.OR P6, PT, R4, R243, !P6 ;  /* 0x000000f30400720c */ /* 0x000fe200077c6670 */
[----:B------:R-:W-:Y:S01]  /*1feb0*/  IMAD.IADD R13, R242, 0x1, -R4 ;  /* 0x00000001f20d7824 */ /* 0x000fe200078e0a04 */
[----:B------:R-:W-:Y:S02]  /*1fec0*/  ISETP.GE.OR P2, PT, R4, R240, !P2 ;  /* 0x000000f00400720c */ /* 0x000fe40005746670 */
[----:B------:R-:W1:Y:S01]  /*1fed0*/  LDSM.16.M88.4 R4, [R208+0x7000] ;  /* 0x00700000d004783b */ /* 0x000e620000000200 */
[----:B------:R-:W-:-:S04]  /*1fee0*/  IABS R12, R12 ;  /* 0x0000000c000c7213 */ /* 0x000fc80000000000 */
[----:B------:R-:W-:Y:S01]  /*1fef0*/  I2FP.F32.S32 R15, R12 ;  /* 0x0000000c000f7245 */ /* 0x000fe20000201400 */
[----:B------:R-:W-:Y:S01]  /*1ff00*/  VIADD R12, R0, 0x11 ;  /* 0x00000011000c7836 */ /* 0x000fe20000000000 */
[----:B------:R-:W-:-:S03]  /*1ff10*/  IABS R14, R14 ;  /* 0x0000000e000e7213 */ /* 0x000fc60000000000 */
[C---:B------:R-:W-:Y:S01]  /*1ff20*/  FFMA.FTZ R175, -R246.reuse, R15, R175 ;  /* 0x0000000ff6af7223 */ /* 0x040fe200000101af */
[----:B------:R-:W-:Y:S01]  /*1ff30*/  IMAD.IADD R15, R245, 0x1, -R12 ;  /* 0x00000001f50f7824 */ /* 0x000fe200078e0a0c */
[----:B------:R-:W-:Y:S02]  /*1ff40*/  I2FP.F32.S32 R14, R14 ;  /* 0x0000000e000e7245 */ /* 0x000fe40000201400 */
[----:B------:R-:W-:Y:S02]  /*1ff50*/  IABS R13, R13 ;  /* 0x0000000d000d7213 */ /* 0x000fe40000000000 */
[----:B------:R-:W-:Y:S01]  /*1ff60*/  IABS R15, R15 ;  /* 0x0000000f000f7213 */ /* 0x000fe20000000000 */
[----:B------:R-:W-:Y:S01]  /*1ff70*/  FFMA.FTZ R14, -R246, R14, R168 ;  /* 0x0000000ef60e7223 */ /* 0x000fe200000101a8 */
[----:B------:R-:W-:Y:S02]  /*1ff80*/  I2FP.F32.S32 R13, R13 ;  /* 0x0000000d000d7245 */ /* 0x000fe40000201400 */
[----:B------:R-:W-:-:S02]  /*1ff90*/  I2FP.F32.S32 R15, R15 ;  /* 0x0000000f000f7245 */ /* 0x000fc40000201400 */
[----:B------:R-:W-:Y:S01]  /*1ffa0*/  FSEL R183, R14, -INF , !P6 ;  /* 0xff8000000eb77808 */ /* 0x000fe20007000000 */
[----:B------:R-:W-:Y:S01]  /*1ffb0*/  FFMA.FTZ R13, -R246, R13, R170 ;  /* 0x0000000df60d7223 */ /* 0x000fe200000101aa */
[----:B------:R-:W-:Y:S02]  /*1ffc0*/  IMAD.IADD R14, R242, 0x1, -R12 ;  /* 0x00000001f20e7824 */ /* 0x000fe400078e0a0c */
[----:B------:R-:W-:Y:S01]  /*1ffd0*/  FFMA.FTZ R169, -R246, R15, R169 ;  /* 0x0000000ff6a97223 */ /* 0x000fe200000101a9 */
[----:B------:R-:W-:Y:S01]  /*1ffe0*/  VIADD R15, R0, 0x18 ;  /* 0x00000018000f7836 */ /* 0x000fe20000000000 */
[----:B------:R-:W-:Y:S02]  /*1fff0*/  FSEL R173, R175, -INF , !P1 ;  /* 0xff800000afad7808 */ /* 0x000fe40004800000 */
[----:B------:R-:W-:Y:S01]  /*20000*/  FSEL R185, R13, -INF , !P2 ;  /* 0xff8000000db97808 */ /* 0x000fe20005000000 */
[----:B------:R-:W-:Y:S01]  /*20010*/  IMAD.IADD R168, R245, 0x1, -R15 ;  /* 0x00000001f5a87824 */ /* 0x000fe200078e0a0f */
[----:B------:R-:W-:-:S02]  /*20020*/  ISETP.GE.AND P1, PT, R12, R244, PT ;  /* 0x000000f40c00720c */ /* 0x000fc40003f26270 */
[C---:B------:R-:W-:Y:S02]  /*20030*/  ISETP.GE.AND P6, PT, R12.reuse, R241, PT ;  /* 0x000000f10c00720c */ /* 0x040fe40003fc6270 */
[----:B------:R-:W-:Y:S02]  /*20040*/  IABS R13, R14 ;  /* 0x0000000e000d7213 */ /* 0x000fe40000000000 */
[C---:B------:R-:W-:Y:S02]  /*20050*/  ISETP.GE.OR P1, PT, R12.reuse, R243, !P1 ;  /* 0x000000f30c00720c */ /* 0x040fe40004f26670 */
[----:B------:R-:W-:Y:S01]  /*20060*/  ISETP.GE.OR P6, PT, R12, R240, !P6 ;  /* 0x000000f00c00720c */ /* 0x000fe200077c6670 */
[----:B------:R-:W-:Y:S01]  /*20070*/  IMAD.IADD R12, R242, 0x1, -R15 ;  /* 0x00000001f20c7824 */ /* 0x000fe200078e0a0f */
[----:B------:R-:W-:Y:S01]  /*20080*/  I2FP.F32.S32 R13, R13 ;  /* 0x0000000d000d7245 */ /* 0x000fe20000201400 */
[----:B-1----:R-:W-:Y:S01]  /*20090*/  HMMA.16816.F32.BF16 R28, R188, R4, R28 ;  /* 0x00000004bc1c723c */ /* 0x002fe2000004181c */
[----:B------:R-:W-:-:S02]  /*200a0*/  IABS R14, R168 ;  /* 0x000000a8000e7213 */ /* 0x000fc40000000000 */
[----:B------:R-:W-:Y:S01]  /*200b0*/  FSEL R182, R169, -INF , !P1 ;  /* 0xff800000a9b67808 */ /* 0x000fe20004800000 */
[----:B------:R-:W-:Y:S01]  /*200c0*/  FFMA.FTZ R13, -R246, R13, R171 ;  /* 0x0000000df60d7223 */ /* 0x000fe200000101ab */
[C---:B------:R-:W-:Y:S02]  /*200d0*/  ISETP.GE.AND P2, PT, R15.reuse, R244, PT ;  /* 0x000000f40f00720c */ /* 0x040fe40003f46270 */
[C---:B------:R-:W-:Y:S01]  /*200e0*/  ISETP.GE.AND P1, PT, R15.reuse, R241, PT ;  /* 0x000000f10f00720c */ /* 0x040fe20003f26270 */
[C---:B------:R-:W-:Y:S01]  /*200f0*/  VIADD R4, R0.reuse, 0x19 ;  /* 0x0000001900047836 */ /* 0x040fe20000000000 */
[----:B------:R-:W-:Y:S01]  /*20100*/  I2FP.F32.S32 R14, R14 ;  /* 0x0000000e000e7245 */ /* 0x000fe20000201400 */
[----:B------:R-:W-:Y:S01]  /*20110*/  VIADD R5, R0, 0x20 ;  /* 0x0000002000057836 */ /* 0x000fe20000000000 */
[----:B------:R-:W-:Y:S02]  /*20120*/  IABS R12, R12 ;  /* 0x0000000c000c7213 */ /* 0x000fe40000000000 */
[C---:B------:R-:W-:Y:S01]  /*20130*/  ISETP.GE.OR P2, PT, R15.reuse, R243, !P2 ;  /* 0x000000f30f00720c */ /* 0x040fe20005746670 */
[----:B------:R-:W-:Y:S01]  /*20140*/  FFMA.FTZ R14, -R246, R14, R32 ;  /* 0x0000000ef60e7223 */ /* 0x000fe20000010120 */
[----:B------:R-:W-:Y:S01]  /*20150*/  ISETP.GE.OR P1, PT, R15, R240, !P1 ;  /* 0x000000f00f00720c */ /* 0x000fe20004f26670 */
[--C-:B------:R-:W-:Y:S01]  /*20160*/  IMAD.IADD R15, R245, 0x1, -R4.reuse ;  /* 0x00000001f50f7824 */ /* 0x100fe200078e0a04 */
[----:B------:R-:W-:Y:S01]  /*20170*/  I2FP.F32.S32 R12, R12 ;  /* 0x0000000c000c7245 */ /* 0x000fe20000201400 */
[----:B------:R-:W-:Y:S01]  /*20180*/  IMAD.IADD R32, R242, 0x1, -R4 ;  /* 0x00000001f2207824 */ /* 0x000fe200078e0a04 */
[----:B------:R-:W-:Y:S01]  /*20190*/  FSEL R252, R13, -INF , !P6 ;  /* 0xff8000000dfc7808 */ /* 0x000fe20007000000 */
[----:B------:R-:W-:Y:S01]  /*201a0*/  IMAD.IADD R13, R245, 0x1, -R5 ;  /* 0x00000001f50d7824 */ /* 0x000fe200078e0a05 */
[----:B------:R-:W-:Y:S01]  /*201b0*/  IABS R15, R15 ;  /* 0x0000000f000f7213 */ /* 0x000fe20000000000 */
[----:B------:R-:W-:Y:S01]  /*201c0*/  FFMA.FTZ R34, -R246, R12, R34 ;  /* 0x0000000cf6227223 */ /* 0x000fe20000010122 */
[----:B------:R-:W-:-:S02]  /*201d0*/  IABS R12, R32 ;  /* 0x00000020000c7213 */ /* 0x000fc40000000000 */
[----:B------:R-:W-:Y:S02]  /*201e0*/  IABS R13, R13 ;  /* 0x0000000d000d7213 */ /* 0x000fe40000000000 */
[----:B------:R-:W-:Y:S02]  /*201f0*/  I2FP.F32.S32 R15, R15 ;  /* 0x0000000f000f7245 */ /* 0x000fe40000201400 */
[----:B------:R-:W-:Y:S02]  /*20200*/  FSEL R179, R14, -INF , !P2 ;  /* 0xff8000000eb37808 */ /* 0x000fe40005000000 */
[----:B------:R-:W-:Y:S02]  /*20210*/  I2FP.F32.S32 R12, R12 ;  /* 0x0000000c000c7245 */ /* 0x000fe40000201400 */
[----:B------:R-:W-:Y:S02]  /*20220*/  I2FP.F32.S32 R13, R13 ;  /* 0x0000000d000d7245 */ /* 0x000fe40000201400 */
[----:B------:R-:W-:-:S02]  /*20230*/  ISETP.GE.AND P6, PT, R4, R244, PT ;  /* 0x000000f40400720c */ /* 0x000fc40003fc6270 */
[----:B------:R-:W-:Y:S02]  /*20240*/  ISETP.GE.AND P2, PT, R4, R241, PT ;  /* 0x000000f10400720c */ /* 0x000fe40003f46270 */
[----:B------:R-:W-:Y:S02]  /*20250*/  FSEL R187, R34, -INF , !P1 ;  /* 0xff80000022bb7808 */ /* 0x000fe40004800000 */
[C---:B------:R-:W-:Y:S01]  /*20260*/  ISETP.GE.AND P1, PT, R5.reuse, R244, PT ;  /* 0x000000f40500720c */ /* 0x040fe20003f26270 */
[----:B------:R-:W-:Y:S01]  /*20270*/  FFMA.FTZ R15, -R246, R15, R33 ;  /* 0x0000000ff60f7223 */ /* 0x000fe20000010121 */
[----:B------:R-:W-:Y:S01]  /*20280*/  ISETP.GE.OR P6, PT, R4, R243, !P6 ;  /* 0x000000f30400720c */ /* 0x000fe200077c6670 */
[----:B------:R-:W-:Y:S01]  /*20290*/  FFMA.FTZ R12, -R246, R12, R35 ;  /* 0x0000000cf60c7223 */ /* 0x000fe20000010123 */
[----:B------:R-:W-:Y:S01]  /*202a0*/  ISETP.GE.OR P2, PT, R4, R240, !P2 ;  /* 0x000000f00400720c */ /* 0x000fe20005746670 */
[----:B------:R-:W-:Y:S01]  /*202b0*/  FFMA.FTZ R192, -R246, R13, R28 ;  /* 0x0000000df6c07223 */ /* 0x000fe2000001011c */
[----:B------:R-:W-:Y:S01]  /*202c0*/  VIADD R4, R0, 0x21 ;  /* 0x0000002100047836 */ /* 0x000fe20000000000 */
[----:B------:R-:W-:-:S02]  /*202d0*/  ISETP.GE.OR P1, PT, R5, R243, !P1 ;  /* 0x000000f30500720c */ /* 0x000fc40004f26670 */
[----:B------:R-:W-:Y:S02]  /*202e0*/  FSEL R186, R15, -INF , !P6 ;  /* 0xff8000000fba7808 */ /* 0x000fe40007000000 */
[-C--:B------:R-:W-:Y:S02]  /*202f0*/  ISETP.GE.AND P6, PT, R5, R241.reuse, PT ;  /* 0x000000f10500720c */ /* 0x080fe40003fc6270 */
[----:B------:R-:W-:Y:S01]  /*20300*/  FSEL R28, R12, -INF , !P2 ;  /* 0xff8000000c1c7808 */ /* 0x000fe20005000000 */
[--C-:B------:R-:W-:Y:S01]  /*20310*/  IMAD.IADD R12, R245, 0x1, -R4.reuse ;  /* 0x00000001f50c7824 */ /* 0x100fe200078e0a04 */
[----:B------:R-:W-:Y:S02]  /*20320*/  FSEL R192, R192, -INF , !P1 ;  /* 0xff800000c0c07808 */ /* 0x000fe40004800000 */
[C---:B------:R-:W-:Y:S02]  /*20330*/  ISETP.GE.AND P2, PT, R4.reuse, R244, PT ;  /* 0x000000f40400720c */ /* 0x040fe40003f46270 */
[----:B------:R-:W-:Y:S01]  /*20340*/  ISETP.GE.AND P1, PT, R4, R241, PT ;  /* 0x000000f10400720c */ /* 0x000fe20003f26270 */
[C---:B------:R-:W-:Y:S01]  /*20350*/  IMAD.IADD R32, R242.reuse, 0x1, -R5 ;  /* 0x00000001f2207824 */ /* 0x040fe200078e0a05 */
[----:B------:R-:W-:Y:S01]  /*20360*/  ISETP.GE.OR P6, PT, R5, R240, !P6 ;  /* 0x000000f00500720c */ /* 0x000fe200077c6670 */
[----:B------:R-:W-:Y:S01]  /*20370*/  IMAD.IADD R5, R242, 0x1, -R4 ;  /* 0x00000001f2057824 */ /* 0x000fe200078e0a04 */
[----:B------:R-:W-:-:S02]  /*20380*/  ISETP.GE.OR P2, PT, R4, R243, !P2 ;  /* 0x000000f30400720c */ /* 0x000fc40005746670 */
[----:B------:R-:W-:Y:S02]  /*20390*/  ISETP.GE.OR P1, PT, R4, R240, !P1 ;  /* 0x000000f00400720c */ /* 0x000fe40004f26670 */
[----:B------:R-:W-:Y:S02]  /*203a0*/  IABS R4, R12 ;  /* 0x0000000c00047213 */ /* 0x000fe40000000000 */
[----:B------:R-:W1:Y:S01]  /*203b0*/  LDSM.16.M88.4 R12, [R208+0x7800] ;  /* 0x00780000d00c783b */ /* 0x000e620000000200 */
[----:B------:R-:W-:Y:S01]  /*203c0*/  HMMA.16816.F32.BF16 R24, R188, R6, R24 ;  /* 0x00000006bc18723c */ /* 0x000fe20000041818 */
[----:B------:R-:W-:Y:S01]  /*203d0*/  I2FP.F32.S32 R4, R4 ;  /* 0x0000000400047245 */ /* 0x000fe20000201400 */
[----:B------:R-:W-:-:S04]  /*203e0*/  DEPBAR.LE SB0, 0x0 ;  /* 0x000080000000791a */ /* 0x000fc80000000000 */
[----:B------:R-:W-:Y:S01]  /*203f0*/  FFMA.FTZ R29, -R246, R4, R29 ;  /* 0x00000004f61d7223 */ /* 0x000fe2000001011d */
[----:B------:R-:W-:Y:S01]  /*20400*/  IABS R32, R32 ;  /* 0x0000002000207213 */ /* 0x000fe20000000000 */
[----:B------:R-:W-:-:S03]  /*20410*/  VIADD R4, R0, 0x28 ;  /* 0x0000002800047836 */ /* 0x000fc60000000000 */
[----:B------:R-:W-:Y:S01]  /*20420*/  FSEL R195, R29, -INF , !P2 ;  /* 0xff8000001dc37808 */ /* 0x000fe20005000000 */
[C---:B------:R-:W-:Y:S01]  /*20430*/  IMAD.IADD R29, R245.reuse, 0x1, -R4 ;  /* 0x00000001f51d7824 */ /* 0x040fe200078e0a04 */
[----:B------:R-:W-:Y:S01]  /*20440*/  I2FP.F32.S32 R32, R32 ;  /* 0x0000002000207245 */ /* 0x000fe20000201400 */
[----:B------:R-:W-:Y:S01]  /*20450*/  VIADD R6, R0, 0x29 ;  /* 0x0000002900067836 */ /* 0x000fe20000000000 */
[----:B------:R-:W-:Y:S02]  /*20460*/  IABS R5, R5 ;  /* 0x0000000500057213 */ /* 0x000fe40000000000 */
[----:B------:R-:W-:Y:S01]  /*20470*/  IABS R29, R29 ;  /* 0x0000001d001d7213 */ /* 0x000fe20000000000 */
[----:B------:R-:W-:Y:S01]  /*20480*/  FFMA.FTZ R30, -R246, R32, R30 ;  /* 0x00000020f61e7223 */ /* 0x000fe2000001011e */
[----:B------:R-:W-:Y:S01]  /*20490*/  IMAD.IADD R7, R245, 0x1, -R6 ;  /* 0x00000001f5077824 */ /* 0x000fe200078e0a06 */
[----:B------:R-:W-:Y:S02]  /*204a0*/  I2FP.F32.S32 R5, R5 ;  /* 0x0000000500057245 */ /* 0x000fe40000201400 */
[----:B------:R-:W-:-:S02]  /*204b0*/  I2FP.F32.S32 R29, R29 ;  /* 0x0000001d001d7245 */ /* 0x000fc40000201400 */
[----:B------:R-:W-:Y:S02]  /*204c0*/  FSEL R193, R30, -INF , !P6 ;  /* 0xff8000001ec17808 */ /* 0x000fe40007000000 */
[C---:B------:R-:W-:Y:S02]  /*204d0*/  ISETP.GE.AND P6, PT, R4.reuse, R244, PT ;  /* 0x000000f40400720c */ /* 0x040fe40003fc6270 */
[----:B------:R-:W-:Y:S02]  /*204e0*/  ISETP.GE.AND P2, PT, R4, R241, PT ;  /* 0x000000f10400720c */ /* 0x000fe40003f46270 */
[----:B------:R-:W-:Y:S01]  /*204f0*/  IABS R7, R7 ;  /* 0x0000000700077213 */ /* 0x000fe20000000000 */
[C---:B------:R-:W-:Y:S01]  /*20500*/  FFMA.FTZ R5, -R246.reuse, R5, R31 ;  /* 0x00000005f6057223 */ /* 0x040fe2000001011f */
[----:B------:R-:W-:Y:S01]  /*20510*/  FFMA.FTZ R24, -R246, R29, R24 ;  /* 0x0000001df6187223 */ /* 0x000fe20000010118 */
[C---:B------:R-:W-:Y:S02]  /*20520*/  ISETP.GE.OR P6, PT, R4.reuse, R243, !P6 ;  /* 0x000000f30400720c */ /* 0x040fe400077c6670 */
[----:B------:R-:W-:Y:S01]  /*20530*/  ISETP.GE.OR P2, PT, R4, R240, !P2 ;  /* 0x000000f00400720c */ /* 0x000fe20005746670 */
[----:B------:R-:W-:Y:S01]  /*20540*/  IMAD.IADD R4, R242, 0x1, -R4 ;  /* 0x00000001f2047824 */ /* 0x000fe200078e0a04 */
[----:B------:R-:W-:Y:S01]  /*20550*/  I2FP.F32.S32 R7, R7 ;  /* 0x0000000700077245 */ /* 0x000fe20000201400 */
[----:B-1----:R-:W-:Y:S01]  /*20560*/  HMMA.16816.F32.BF16 R20, R188, R12, R20 ;  /* 0x0000000cbc14723c */ /* 0x002fe20000041814 */
[----:B------:R-:W-:-:S02]  /*20570*/  FSEL R249, R5, -INF , !P1 ;  /* 0xff80000005f97808 */ /* 0x000fc40004800000 */
[----:B------:R-:W-:Y:S01]  /*20580*/  FSEL R251, R24, -INF , !P6 ;  /* 0xff80000018fb7808 */ /* 0x000fe20007000000 */
[----:B------:R-:W-:Y:S01]  /*20590*/  FFMA.FTZ R25, -R246, R7, R25 ;  /* 0x00000007f6197223 */ /* 0x000fe20000010119 */
[----:B------:R-:W-:Y:S01]  /*205a0*/  ISETP.GE.AND P1, PT, R6, R244, PT ;  /* 0x000000f40600720c */ /* 0x000fe20003f26270 */
[----:B------:R-:W-:Y:S01]  /*205b0*/  VIADD R7, R0, 0x30 ;  /* 0x0000003000077836 */ /* 0x000fe20000000000 */
[----:B------:R-:W-:Y:S02]  /*205c0*/  ISETP.GE.AND P6, PT, R6, R241, PT ;  /* 0x000000f10600720c */ /* 0x000fe40003fc6270 */
[----:B------:R-:W-:Y:S01]  /*205d0*/  IABS R4, R4 ;  /* 0x0000000400047213 */ /* 0x000fe20000000000 */
[----:B------:R-:W-:Y:S01]  /*205e0*/  IMAD.IADD R12, R242, 0x1, -R6 ;  /* 0x00000001f20c7824 */ /* 0x000fe200078e0a06 */
[C---:B------:R-:W-:Y:S02]  /*205f0*/  ISETP.GE.OR P1, PT, R6.reuse, R243, !P1 ;  /* 0x000000f30600720c */ /* 0x040fe40004f26670 */
[----:B------:R-:W-:Y:S01]  /*20600*/  ISETP.GE.OR P6, PT, R6, R240, !P6 ;  /* 0x000000f00600720c */ /* 0x000fe200077c6670 */
[----:B------:R-:W-:Y:S01]  /*20610*/  IMAD.IADD R6, R245, 0x1, -R7 ;  /* 0x00000001f5067824 */ /* 0x000fe200078e0a07 */
[----:B------:R-:W-:-:S02]  /*20620*/  I2FP.F32.S32 R4, R4 ;  /* 0x0000000400047245 */ /* 0x000fc40000201400 */
[----:B------:R-:W-:Y:S02]  /*20630*/  IABS R12, R12 ;  /* 0x0000000c000c7213 */ /* 0x000fe40000000000 */
[----:B------:R-:W-:Y:S01]  /*20640*/  IABS R6, R6 ;  /* 0x0000000600067213 */ /* 0x000fe20000000000 */
[----:B------:R-:W-:Y:S01]  /*20650*/  FFMA.FTZ R26, -R246, R4, R26 ;  /* 0x00000004f61a7223 */ /* 0x000fe2000001011a */
[----:B------:R-:W-:Y:S02]  /*20660*/  I2FP.F32.S32 R12, R12 ;  /* 0x0000000c000c7245 */ /* 0x000fe40000201400 */
[----:B------:R-:W-:Y:S02]  /*20670*/  I2FP.F32.S32 R6, R6 ;  /* 0x0000000600067245 */ /* 0x000fe40000201400 */
[----:B------:R-:W-:Y:S02]  /*20680*/  FSEL R194, R26, -INF , !P2 ;  /* 0xff8000001ac27808 */ /* 0x000fe40005000000 */
[----:B------:R-:W-:Y:S01]  /*20690*/  ISETP.GE.AND P2, PT, R7, R244, PT ;  /* 0x000000f40700720c */ /* 0x000fe20003f46270 */
[----:B------:R-:W-:-:S02]  /*206a0*/  IMAD.IADD R5, R242, 0x1, -R7 ;  /* 0x00000001f2057824 */ /* 0x000fc400078e0a07 */
[C---:B------:R-:W-:Y:S01]  /*206b0*/  FFMA.FTZ R27, -R246.reuse, R12, R27 ;  /* 0x0000000cf61b7223 */ /* 0x040fe2000001011b */
[----:B------:R-:W-:Y:S01]  /*206c0*/  FFMA.FTZ R6, -R246, R6, R20 ;  /* 0x00000006f6067223 */ /* 0x000fe20000010114 */
[----:B------:R-:W-:Y:S01]  /*206d0*/  VIADD R4, R0, 0x31 ;  /* 0x0000003100047836 */ /* 0x000fe20000000000 */
[----:B------:R-:W-:Y:S01]  /*206e0*/  FSEL R250, R25, -INF , !P1 ;  /* 0xff80000019fa7808 */ /* 0x000fe20004800000 */
[----:B------:R-:W-:Y:S01]  /*206f0*/  BAR.SYNC.DEFER_BLOCKING 0x0 ;  /* 0x0000000000007b1d */ /* 0x000fe20000010000 */
[C---:B------:R-:W-:Y:S02]  /*20700*/  ISETP.GE.OR P2, PT, R7.reuse, R243, !P2 ;  /* 0x000000f30700720c */ /* 0x040fe40005746670 */
[----:B------:R-:W-:Y:S01]  /*20710*/  ISETP.GE.AND P1, PT, R7, R241, PT ;  /* 0x000000f10700720c */ /* 0x000fe20003f26270 */
[----:B------:R-:W-:Y:S01]  /*20720*/  HMMA.16816.F32.BF16 R16, R188, R14, R16 ;  /* 0x0000000ebc10723c */ /* 0x000fe20000041810 */
[----:B------:R-:W-:Y:S02]  /*20730*/  IABS R5, R5 ;  /* 0x0000000500057213 */ /* 0x000fe40000000000 */
[----:B------:R-:W-:-:S02]  /*20740*/  FSEL R178, R6, -INF , !P2 ;  /* 0xff80000006b27808 */ /* 0x000fc40005000000 */
[----:B------:R-:W-:Y:S02]  /*20750*/  ISETP.GE.OR P1, PT, R7, R240, !P1 ;  /* 0x000000f00700720c */ /* 0x000fe40004f26670 */
[----:B------:R-:W-:Y:S01]  /*20760*/  FSEL R190, R27, -INF , !P6 ;  /* 0xff8000001bbe7808 */ /* 0x000fe20007000000 */
[----:B------:R-:W-:Y:S01]  /*20770*/  IMAD.IADD R7, R245, 0x1, -R4 ;  /* 0x00000001f5077824 */ /* 0x000fe200078e0a04 */
[C---:B------:R-:W-:Y:S02]  /*20780*/  ISETP.GE.AND P6, PT, R4.reuse, R244, PT ;  /* 0x000000f40400720c */ /* 0x040fe40003fc6270 */
[C---:B------:R-:W-:Y:S02]  /*20790*/  ISETP.GE.AND P2, PT, R4.reuse, R241, PT ;  /* 0x000000f10400720c */ /* 0x040fe40003f46270 */
[----:B------:R-:W-:Y:S02]  /*207a0*/  I2FP.F32.S32 R5, R5 ;  /* 0x0000000500057245 */ /* 0x000fe40000201400 */
[----:B------:R-:W-:-:S02]  /*207b0*/  ISETP.GE.OR P6, PT, R4, R243, !P6 ;  /* 0x000000f30400720c */ /* 0x000fc400077c6670 */
[----:B------:R-:W-:Y:S01]  /*207c0*/  ISETP.GE.OR P2, PT, R4, R240, !P2 ;  /* 0x000000f00400720c */ /* 0x000fe20005746670 */
[----:B------:R-:W-:Y:S01]  /*207d0*/  IMAD.IADD R4, R242, 0x1, -R4 ;  /* 0x00000001f2047824 */ /* 0x000fe200078e0a04 */
[----:B------:R-:W-:Y:S01]  /*207e0*/  IABS R7, R7 ;  /* 0x0000000700077213 */ /* 0x000fe20000000000 */
[----:B------:R-:W-:Y:S01]  /*207f0*/  FFMA.FTZ R5, -R246, R5, R22 ;  /* 0x00000005f6057223 */ /* 0x000fe20000010116 */
[----:B------:R-:W-:Y:S02]  /*20800*/  VIADD R6, R0, 0x38 ;  /* 0x0000003800067836 */ /* 0x000fe40000000000 */
[----:B------:R-:W-:Y:S02]  /*20810*/  I2FP.F32.S32 R7, R7 ;  /* 0x0000000700077245 */ /* 0x000fe40000201400 */
[----:B------:R-:W-:Y:S02]  /*20820*/  IABS R4, R4 ;  /* 0x0000000400047213 */ /* 0x000fe40000000000 */
[----:B------:R-:W-:Y:S01]  /*20830*/  FSEL R174, R5, -INF , !P1 ;  /* 0xff80000005ae7808 */ /* 0x000fe20004800000 */
[----:B------:R-:W-:Y:S01]  /*20840*/  FFMA.FTZ R21, -R246, R7, R21 ;  /* 0x00000007f6157223 */ /* 0x000fe20000010115 */
[----:B------:R-:W-:Y:S01]  /*20850*/  I2FP.F32.S32 R5, R4 ;  /* 0x0000000400057245 */ /* 0x000fe20000201400 */
[----:B------:R-:W-:-:S02]  /*20860*/  IMAD.IADD R4, R242, 0x1, -R6 ;  /* 0x00000001f2047824 */ /* 0x000fc400078e0a06 */
[----:B------:R-:W-:-:S03]  /*20870*/  IMAD.IADD R7, R245, 0x1, -R6 ;  /* 0x00000001f5077824 */ /* 0x000fc600078e0a06 */
[----:B------:R-:W-:Y:S02]  /*20880*/  IABS R4, R4 ;  /* 0x0000000400047213 */ /* 0x000fe40000000000 */
[----:B------:R-:W-:Y:S02]  /*20890*/  IABS R7, R7 ;  /* 0x0000000700077213 */ /* 0x000fe40000000000 */
[----:B------:R-:W-:Y:S02]  /*208a0*/  I2FP.F32.S32 R4, R4 ;  /* 0x0000000400047245 */ /* 0x000fe40000201400 */
[----:B------:R-:W-:Y:S02]  /*208b0*/  FSEL R177, R21, -INF , !P6 ;  /* 0xff80000015b17808 */ /* 0x000fe40007000000 */
[----:B------:R-:W-:Y:S01]  /*208c0*/  I2FP.F32.S32 R7, R7 ;  /* 0x0000000700077245 */ /* 0x000fe20000201400 */
[----:B------:R-:W-:Y:S01]  /*208d0*/  VIADD R0, R0, 0x39 ;  /* 0x0000003900007836 */ /* 0x000fe20000000000 */
[----:B------:R-:W-:-:S02]  /*208e0*/  ISETP.GE.AND P1, PT, R6, R244, PT ;  /* 0x000000f40600720c */ /* 0x000fc40003f26270 */
[----:B------:R-:W-:Y:S01]  /*208f0*/  ISETP.GE.AND P6, PT, R6, R241, PT ;  /* 0x000000f10600720c */ /* 0x000fe20003fc6270 */
[----:B------:R-:W-:Y:S01]  /*20900*/  FFMA.FTZ R4, -R246, R4, R18 ;  /* 0x00000004f6047223 */ /* 0x000fe20000010112 */
[----:B------:R-:W-:Y:S01]  /*20910*/  ISETP.GE.OR P1, PT, R6, R243, !P1 ;  /* 0x000000f30600720c */ /* 0x000fe20004f26670 */
[----:B------:R-:W-:Y:S01]  /*20920*/  FFMA.FTZ R16, -R246, R7, R16 ;  /* 0x00000007f6107223 */ /* 0x000fe20000010110 */
[----:B------:R-:W-:Y:S01]  /*20930*/  ISETP.GE.OR P6, PT, R6, R240, !P6 ;  /* 0x000000f00600720c */ /* 0x000fe200077c6670 */
[--C-:B------:R-:W-:Y:S02]  /*20940*/  IMAD.IADD R6, R245, 0x1, -R0.reuse ;  /* 0x00000001f5067824 */ /* 0x100fe400078e0a00 */
[----:B------:R-:W-:Y:S01]  /*20950*/  IMAD.IADD R7, R242, 0x1, -R0 ;  /* 0x00000001f2077824 */ /* 0x000fe200078e0a00 */
[----:B------:R-:W-:Y:S01]  /*20960*/  FSEL R32, R4, -INF , !P6 ;  /* 0xff80000004207808 */ /* 0x000fe20007000000 */
[----:B------:R-:W-:Y:S01]  /*20970*/  FFMA.FTZ R5, -R246, R5, R23 ;  /* 0x00000005f6057223 */ /* 0x000fe20000010117 */
[----:B------:R-:W-:-:S02]  /*20980*/  ISETP.GT.AND P6, PT, R238, R227, PT ;  /* 0x000000e3ee00720c */ /* 0x000fc40003fc4270 */
[----:B------:R-:W-:Y:S02]  /*20990*/  IABS R6, R6 ;  /* 0x0000000600067213 */ /* 0x000fe40000000000 */
[----:B------:R-:W-:Y:S02]  /*209a0*/  IABS R7, R7 ;  /* 0x0000000700077213 */ /* 0x000fe40000000000 */
[----:B------:R-:W-:Y:S02]  /*209b0*/  I2FP.F32.S32 R6, R6 ;  /* 0x0000000600067245 */ /* 0x000fe40000201400 */
[----:B------:R-:W-:Y:S02]  /*209c0*/  I2FP.F32.S32 R7, R7 ;  /* 0x0000000700077245 */ /* 0x000fe40000201400 */
[----:B------:R-:W-:Y:S02]  /*209d0*/  FSEL R33, R5, -INF , !P2 ;  /* 0xff80000005217808 */ /* 0x000fe40005000000 */
[----:B------:R-:W-:-:S02]  /*209e0*/  FSEL R176, R16, -INF , !P1 ;  /* 0xff80000010b07808 */ /* 0x000fc40004800000 */
[C---:B------:R-:W-:Y:S02]  /*209f0*/  ISETP.GE.AND P2, PT, R0.reuse, R244, PT ;  /* 0x000000f40000720c */ /* 0x040fe40003f46270 */
[----:B------:R-:W-:Y:S01]  /*20a00*/  ISETP.GE.AND P1, PT, R0, R241, PT ;  /* 0x000000f10000720c */ /* 0x000fe20003f26270 */
[C---:B------:R-:W-:Y:S01]  /*20a10*/  FFMA.FTZ R6, -R246.reuse, R6, R17 ;  /* 0x00000006f6067223 */ /* 0x040fe20000010111 */
[----:B------:R-:W-:Y:S01]  /*20a20*/  FFMA.FTZ R7, -R246, R7, R19 ;  /* 0x00000007f6077223 */ /* 0x000fe20000010113 */
        /* <DEDUP_REMOVED lines=28> */
[----:B-1----:R-:W-:Y:S01]  /*20bf0*/  IMAD.MOV R14, RZ, RZ, -R13 ;  /* 0x000000ffff0e7224 */ /* 0x002fe200078e0a0d */
[----:B------:R-:W-:-:S03]  /*20c00*/  MOV R12, RZ ;  /* 0x000000ff000c7202 */ /* 0x000fc60000000f00 */
        /* <DEDUP_REMOVED lines=12> */
[----:B------:R-:W-:Y:S01]  /*20cd0*/  @!P2 IADD3 R6, R6, -R7, RZ ;  /* 0x800000070606a210 */ /* 0x000fe20007ffe0ff */
[----:B------:R-:W-:-:S03]  /*20ce0*/  @!P2 VIADD R13, R13, 0x1 ;  /* 0x000000010d0da836 */ /* 0x000fc60000000000 */
[----:B------:R-:W-:-:S04]  /*20cf0*/  ISETP.GE.U32.AND P1, PT, R6, R7, PT ;  /* 0x000000070600720c */ /* 0x000fc80003f26070 */
[----:B------:R-:W-:Y:S02]  /*20d00*/  @!P0 IMAD.IADD R0, R0, 0x1, -R7 ;  /* 0x0000000100008824 */ /* 0x000fe400078e0a07 */
[----:B------:R-:W-:Y:S01]  /*20d10*/  @!P0 VIADD R14, R14, 0x1 ;  /* 0x000000010e0e8836 */ /* 0x000fe20000000000 */
[----:B------:R-:W-:Y:S02]  /*20d20*/  ISETP.GE.AND P0, PT, R12, RZ, PT ;  /* 0x000000ff0c00720c */ /* 0x000fe40003f06270 */
[----:B------:R-:W-:Y:S02]  /*20d30*/  ISETP.GE.U32.AND P2, PT, R0, R7, PT ;  /* 0x000000070000720c */ /* 0x000fe40003f46070 */
[----:B------:R-:W-:Y:S02]  /*20d40*/  LOP3.LUT R0, RZ, R15, RZ, 0x33, !PT ;  /* 0x0000000fff007212 */ /* 0x000fe400078e33ff */
[----:B------:R-:W-:Y:S02]  /*20d50*/  @P1 IADD3 R13, R13, 0x1, RZ ;  /* 0x000000010d0d1810 */ /* 0x000fe40007ffe0ff */
[----:B------:R-:W-:-:S02]  /*20d60*/  ISETP.GE.AND P1, PT, R4, RZ, PT ;  /* 0x000000ff0400720c */ /* 0x000fc40003f26270 */
[----:B------:R-:W-:Y:S02]  /*20d70*/  MOV R5, R13 ;  /* 0x0000000d00057202 */ /* 0x000fe40000000f00 */
[----:B------:R-:W2:Y:S03]  /*20d80*/  LD.E.64 R12, desc[UR4][R10.64+0x38] ;  /* 0x000038040a0c7980 */ /* 0x000ea6000c101b00 */
[----:B------:R-:W-:Y:S01]  /*20d90*/  @P2 VIADD R14, R14, 0x1 ;  /* 0x000000010e0e2836 */ /* 0x000fe20000000000 */
[----:B------:R-:W-:-:S03]  /*20da0*/  ISETP.NE.AND P2, PT, R15, RZ, PT ;  /* 0x000000ff0f00720c */ /* 0x000fc60003f45270 */
[----:B------:R-:W-:Y:S02]  /*20db0*/  IMAD.MOV.U32 R6, RZ, RZ, R14 ;  /* 0x000000ffff067224 */ /* 0x000fe400078e000e */
[----:B------:R-:W-:-:S03]  /*20dc0*/  @!P1 IMAD.MOV R5, RZ, RZ, -R5 ;  /* 0x000000ffff059224 */ /* 0x000fc600078e0a05 */
[----:B------:R-:W-:Y:S02]  /*20dd0*/  @!P0 IADD3 R6, -R6, RZ, RZ ;  /* 0x000000ff06068210 */ /* 0x000fe40007ffe1ff */
[C---:B------:R-:W-:Y:S02]  /*20de0*/  SEL R5, R0.reuse, R5, !P2 ;  /* 0x0000000500057207 */ /* 0x040fe40005000000 */
[----:B------:R-:W-:-:S03]  /*20df0*/  SEL R6, R0, R6, !P2 ;  /* 0x0000000600067207 */ /* 0x000fc60005000000 */
[----:B------:R-:W-:-:S04]  /*20e00*/  IMAD.WIDE R18, R5, 0x4, R236 ;  /* 0x0000000405127825 */ /* 0x000fc800078e02ec */
[----:B------:R-:W-:Y:S01]  /*20e10*/  IMAD.WIDE R16, R6, 0x4, R236 ;  /* 0x0000000406107825 */ /* 0x000fe200078e02ec */
        /* <DEDUP_REMOVED lines=14> */
[----:B------:R-:W-:-:S04]  /*20f00*/  IMAD R4, R16, R6, R4 ;  /* 0x0000000610047224 */ /* 0x000fc800078e0204 */
[----:B------:R-:W-:Y:S01]  /*20f10*/  IMAD.IADD R7, R13, 0x1, R4 ;  /* 0x000000010d077824 */ /* 0x000fe200078e0204 */
[----:B------:R-:W-:Y:S05]  /*20f20*/  BRA `(.L_x_8605) ;  /* 0x0000000000147947 */ /* 0x000fea0003800000 */
.L_x_8604:
[----:B------:R-:W-:Y:S02]  /*20f30*/  R2UR UR4, R8 ;  /* 0x00000000080472ca */ /* 0x000fe400000e0000 */
[----:B------:R-:W-:-:S13]  /*20f40*/  R2UR UR5, R9 ;  /* 0x00000000090572ca */ /* 0x000fda00000e0000 */
[----:B------:R-:W2:Y:S02]  /*20f50*/  LD.E R12, desc[UR4][R10.64+0x38] ;  /* 0x000038040a0c7980 */ /* 0x000ea4000c101900 */
[----:B--2---:R-:W-:-:S05]  /*20f60*/  IMAD.U32 R12, R12, -0x40, RZ ;  /* 0xffffffc00c0c7824 */ /* 0x004fca00078e00ff */
[----:B------:R-:W-:Y:S02]  /*20f70*/  SHF.R.S32.HI R7, RZ, 0x1f, R12 ;  /* 0x0000001fff077819 */ /* 0x000fe4000001140c */
.L_x_8605:
[----:B------:R-:W-:Y:S05]  /*20f80*/  BSYNC B0 ;  /* 0x0000000000007941 */ /* 0x000fea0003800000 */
.L_x_8603:
[C---:B------:R-:W-:Y:S02]  /*20f90*/  @P5 IADD3 R4, P0, R12.reuse, R225, RZ ;  /* 0x000000e10c045210 */ /* 0x040fe40007f1e0ff */
[CC--:B------:R-:W-:Y:S02]  /*20fa0*/  LEA R22, P1, R12.reuse, R229.reuse, 0x1 ;  /* 0x000000e50c167211 */ /* 0x0c0fe400078208ff */
[----:B------:R-:W-:Y:S01]  /*20fb0*/  LOP3.LUT R6, R239, 0x1, RZ, 0xc0, !PT ;  /* 0x00000001ef067812 */ /* 0x000fe200078ec0ff */
[----:B------:R-:W-:Y:S01]  /*20fc0*/  @P5 IMAD.X R0, R7, 0x1, R226, P0 ;  /* 0x0000000107005824 */ /* 0x000fe200000e06e2 */
[----:B------:R-:W-:Y:S02]  /*20fd0*/  LEA.HI.X R23, R12, R228, R7, 0x1, P1 ;  /* 0x000000e40c177211 */ /* 0x000fe400008f0c07 */
[----:B------:R-:W-:Y:S02]  /*20fe0*/  @P5 LEA R18, P1, R4, R229, 0x1 ;  /* 0x000000e504125211 */ /* 0x000fe400078208ff */
[----:B------:R-:W-:Y:S01]  /*20ff0*/  @P4 IADD3 R5, P0, R12, R225, RZ ;  /* 0x000000e10c054210 */ /* 0x000fe20007f1e0ff */
[----:B------:R-:W-:Y:S01]  /*21000*/  @P5 IMAD.MOV.U32 R13, RZ, RZ, R23 ;  /* 0x000000ffff0d5224 */ /* 0x000fe200078e0017 */
[----:B------:R-:W-:-:S02]  /*21010*/  ISETP.NE.U32.AND P2, PT, R6, 0x1, PT ;  /* 0x000000010600780c */ /* 0x000fc40003f45070 */
[-C--:B------:R-:W-:Y:S01]  /*21020*/  @P5 LEA.HI.X R19, R4, R228.reuse, R0, 0x1, P1 ;  /* 0x000000e404135211 */ /* 0x080fe200008f0c00 */
[----:B------:R-:W-:Y:S01]  /*21030*/  @P4 IMAD.X R0, R7, 0x1, R226, P0 ;  /* 0x0000000107004824 */ /* 0x000fe200000e06e2 */
[C---:B------:R-:W-:Y:S02]  /*21040*/  @P4 LEA R16, P1, R5.reuse, R229, 0x1 ;  /* 0x000000e505104211 */ /* 0x040fe400078208ff */
[-C--:B------:R-:W-:Y:S02]  /*21050*/  @P3 IADD3 R4, P0, R12, R225.reuse, RZ ;  /* 0x000000e10c043210 */ /* 0x080fe40007f1e0ff */
[----:B------:R-:W-:Y:S02]  /*21060*/  @P4 LEA.HI.X R17, R5, R228, R0, 0x1, P1 ;  /* 0x000000e405114211 */ /* 0x000fe400008f0c00 */
[----:B------:R-:W-:Y:S01]  /*21070*/  @P5 R2UR UR4, R8 ;  /* 0x00000000080452ca */ /* 0x000fe200000e0000 */
[----:B------:R-:W-:Y:S01]  /*21080*/  @P3 IMAD.X R0, R7, 0x1, R226, P0 ;  /* 0x0000000107003824 */ /* 0x000fe200000e06e2 */
[----:B------:R-:W-:-:S02]  /*21090*/  IADD3 R6, P1, P0, R225, R225, R12 ;  /* 0x000000e1e1067210 */ /* 0x000fc4000783e00c */
[----:B------:R-:W-:Y:S02]  /*210a0*/  @!P2 R2UR UR10, R8 ;  /* 0x00000000080aa2ca */ /* 0x000fe400000e0000 */
[----:B------:R-:W-:Y:S02]  /*210b0*/  IADD3.X R5, R226, R226, R7, P1, P0 ;  /* 0x000000e2e2057210 */ /* 0x000fe40000fe0407 */
[-C--:B------:R-:W-:Y:S02]  /*210c0*/  @P3 LEA R14, P0, R4, R229.reuse, 0x1 ;  /* 0x000000e5040e3211 */ /* 0x080fe400078008ff */
[----:B------:R-:W-:Y:S02]  /*210d0*/  @!P2 LEA R20, P1, R6, R229, 0x1 ;  /* 0x000000e50614a211 */ /* 0x000fe400078208ff */
[-C--:B------:R-:W-:Y:S02]  /*210e0*/  @P3 LEA.HI.X R15, R4, R228.reuse, R0, 0x1, P0 ;  /* 0x000000e4040f3211 */ /* 0x080fe400000f0c00 */
[----:B------:R-:W-:-:S02]  /*210f0*/  @!P2 LEA.HI.X R21, R6, R228, R5, 0x1, P1 ;  /* 0x000000e40615a211 */ /* 0x000fc400008f0c05 */
[CC--:B------:R-:W-:Y:S02]  /*21100*/  @P5 LEA R30, P0, R6.reuse, R229.reuse, 0x1 ;  /* 0x000000e5061e5211 */ /* 0x0c0fe400078008ff */
[CC--:B------:R-:W-:Y:S02]  /*21110*/  @P4 LEA R26, P1, R6.reuse, R229.reuse, 0x1 ;  /* 0x000000e5061a4211 */ /* 0x0c0fe400078208ff */
[CCC-:B------:R-:W-:Y:S02]  /*21120*/  @P5 LEA.HI.X R31, R6.reuse, R228.reuse, R5.reuse, 0x1, P0 ;  /* 0x000000e4061f5211 */ /* 0x1c0fe400000f0c05 */
[C---:B------:R-:W-:Y:S02]  /*21130*/  @P4 LEA.HI.X R27, R6.reuse, R228, R5, 0x1, P1 ;  /* 0x000000e4061b4211 */ /* 0x040fe400008f0c05 */
[C---:B------:R-:W-:Y:S02]  /*21140*/  @P3 LEA R24, P0, R6.reuse, R229, 0x1 ;  /* 0x000000e506183211 */ /* 0x040fe400078008ff */
[----:B------:R-:W-:-:S02]  /*21150*/  IADD3 R0, P1, R6, R225, RZ ;  /* 0x000000e106007210 */ /* 0x000fc40007f3e0ff */
[-C--:B------:R-:W-:Y:S02]  /*21160*/  @P3 LEA.HI.X R25, R6, R228.reuse, R5, 0x1, P0 ;  /* 0x000000e406193211 */ /* 0x080fe400000f0c05 */
[----:B------:R-:W-:Y:S01]  /*21170*/  @!P2 IADD3 R12, P0, R12, R225, RZ ;  /* 0x000000e10c0ca210 */ /* 0x000fe20007f1e0ff */
[--C-:B------:R-:W-:Y:S01]  /*21180*/  IMAD.X R5, R5, 0x1, R226.reuse, P1 ;  /* 0x0000000105057824 */ /* 0x100fe200008e06e2 */
[CC--:B------:R-:W-:Y:S02]  /*21190*/  @!P2 LEA R170, P1, R0.reuse, R229.reuse, 0x1 ;  /* 0x000000e500aaa211 */ /* 0x0c0fe400078208ff */
[----:B------:R-:W-:Y:S01]  /*211a0*/  @!P2 R2UR UR11, R9 ;  /* 0x00000000090ba2ca */ /* 0x000fe200000e0000 */
[----:B------:R-:W-:Y:S01]  /*211b0*/  @!P2 IMAD.X R7, R7, 0x1, R226, P0 ;  /* 0x000000010707a824 */ /* 0x000fe200000e06e2 */
[C---:B------:R-:W-:Y:S02]  /*211c0*/  @!P2 LEA.HI.X R171, R0.reuse, R228, R5, 0x1, P1 ;  /* 0x000000e400aba211 */ /* 0x040fe400008f0c05 */
[----:B------:R-:W-:-:S02]  /*211d0*/  @P4 LEA R166, P1, R0, R229, 0x1 ;  /* 0x000000e500a64211 */ /* 0x000fc400078208ff */
[C---:B------:R-:W-:Y:S02]  /*211e0*/  @P5 R2UR UR5, R9.reuse ;  /* 0x00000000090552ca */ /* 0x040fe400000e0000 */
[-C--:B------:R-:W-:Y:S02]  /*211f0*/  @P4 LEA.HI.X R167, R0, R228.reuse, R5, 0x1, P1 ;  /* 0x000000e400a74211 */ /* 0x080fe400008f0c05 */
[----:B------:R-:W-:Y:S02]  /*21200*/  @!P2 LEA R6, P1, R12, R229, 0x1 ;  /* 0x000000e50c06a211 */ /* 0x000fe400078208ff */
[----:B------:R-:W-:Y:S01]  /*21210*/  @P4 R2UR UR12, R8 ;  /* 0x00000000080c42ca */ /* 0x000fe200000e0000 */
[----:B------:R-:W-:Y:S01]  /*21220*/  @!PT LDS RZ, [RZ] ;  /* 0x00000000fffff984 */ /* 0x000fe20000000800 */
[----:B------:R-:W-:Y:S01]  /*21230*/  @!PT LDS RZ, [RZ] ;  /* 0x00000000fffff984 */ /* 0x000fe20000000800 */
[----:B------:R-:W-:Y:S01]  /*21240*/  @!PT LDS RZ, [RZ] ;  /* 0x00000000fffff984 */ /* 0x000fe20000000800 */
[----:B------:R-:W-:Y:S01]  /*21250*/  @!P2 LDGSTS.E.BYPASS.LTC128B.128 [R235+0x8000], desc[UR10][R22.64] ;  /* 0x0800000016ebafae */ /* 0x000fe2000b901d4a */
[C---:B------:R-:W-:Y:S02]  /*21260*/  @P4 R2UR UR13, R9.reuse ;  /* 0x00000000090d42ca */ /* 0x040fe400000e0000 */
[----:B------:R-:W-:Y:S01]  /*21270*/  @!P2 LEA.HI.X R7, R12, R228, R7, 0x1, P1 ;  /* 0x000000e40c07a211 */ /* 0x000fe200008f0c07 */
[----:B------:R-:W-:Y:S01]  /*21280*/  @P5 IMAD.MOV.U32 R12, RZ, RZ, R22 ;  /* 0x000000ffff0c5224 */ /* 0x000fe200078e0016 */
        /* <DEDUP_REMOVED lines=8> */
[C---:B------:R-:W-:Y:S02]  /*21310*/  @!P2 R2UR UR4, R8.reuse ;  /* 0x000000000804a2ca */ /* 0x040fe400000e0000 */
[C---:B------:R-:W-:Y:S01]  /*21320*/  @!P2 R2UR UR5, R9.reuse ;  /* 0x000000000905a2ca */ /* 0x040fe200000e0000 */
[----:B------:R1:W-:Y:S01]  /*21330*/  @!P5 STS.128 [R235+0xa000], RZ ;  /* 0x00a000ffeb00d388 */ /* 0x0003e20000000c00 */
[C---:B------:R-:W-:Y:S02]  /*21340*/  @P3 R2UR UR17, R9.reuse ;  /* 0x00000000091132ca */ /* 0x040fe400000e0000 */
[----:B------:R-:W-:Y:S02]  /*21350*/  @!P2 R2UR UR14, R8 ;  /* 0x00000000080ea2ca */ /* 0x000fe400000e0000 */
[----:B------:R-:W-:-:S02]  /*21360*/  @!P2 R2UR UR15, R9 ;  /* 0x00000000090fa2ca */ /* 0x000fc400000e0000 */
[----:B------:R-:W-:-:S04]  /*21370*/  @P5 LEA R168, P0, R0, R229, 0x1 ;  /* 0x000000e500a85211 */ /* 0x000fc800078008ff */
[C---:B------:R-:W-:Y:S02]  /*21380*/  @P5 LEA.HI.X R169, R0.reuse, R228, R5, 0x1, P0 ;  /* 0x000000e400a95211 */ /* 0x040fe400000f0c05 */
[----:B------:R-:W-:Y:S01]  /*21390*/  @P3 LEA R4, P0, R0, R229, 0x1 ;  /* 0x000000e500043211 */ /* 0x000fe200078008ff */
[----:B------:R-:W-:-:S03]  /*213a0*/  IMAD.MOV.U32 R229, RZ, RZ, R22 ;  /* 0x000000ffffe57224 */ /* 0x000fc600078e0016 */
[----:B------:R-:W-:Y:S01]  /*213b0*/  @P3 LEA.HI.X R5, R0, R228, R5, 0x1, P0 ;  /* 0x000000e400053211 */ /* 0x000fe200000f0c05 */
[--C-:B------:R-:W-:Y:S02]  /*213c0*/  IMAD.MOV.U32 R228, RZ, RZ, R23.reuse ;  /* 0x000000ffffe47224 */ /* 0x100fe400078e0017 */
        /* <DEDUP_REMOVED lines=93> */
.L_x_8602:
[----:B------:R-:W-:Y:S05]  /*219a0*/  BSYNC B1 ;  /* 0x0000000000017941 */ /* 0x000fea0003800000 */
.L_x_8601:
[----:B-1----:R-:W2:Y:S04]  /*219b0*/  LDL.LU R14, [R1] ;  /* 0x00000000010e7983 */ /* 0x002ea80000300800 */
[----:B------:R-:W3:Y:S04]  /*219c0*/  LDL.LU R13, [R1+0x8] ;  /* 0x00000800010d7983 */ /* 0x000ee80000300800 */
[----:B------:R-:W4:Y:S01]  /*219d0*/  LDL.LU R12, [R1+0x4] ;  /* 0x00000400010c7983 */ /* 0x000f220000300800 */
[----:B------:R-:W-:Y:S02]  /*219e0*/  R2UR UR4, R8 ;  /* 0x00000000080472ca */ /* 0x000fe400000e0000 */
[----:B------:R-:W-:Y:S01]  /*219f0*/  R2UR UR5, R9 ;  /* 0x00000000090572ca */ /* 0x000fe200000e0000 */
[----:B------:R-:W-:Y:S01]  /*21a00*/  LDSM.16.MT88.4 R16, [R214+0x10000] ;  /* 0x01000000d610783b */ /* 0x000fe20000004200 */
[----:B------:R-:W-:-:S02]  /*21a10*/  MOV R7, R173 ;  /* 0x000000ad00077202 */ /* 0x000fc40000000f00 */
[----:B------:R-:W-:Y:S01]  /*21a20*/  FMNMX.FTZ R5, R3, R2, !PT ;  /* 0x0000000203057209 */ /* 0x000fe20007810000 */
[----:B------:R-:W-:Y:S01]  /*21a30*/  LDSM.16.MT88.4 R24, [R212+0x10800] ;  /* 0x01080000d418783b */ /* 0x000fe20000004200 */
[----:B------:R-:W-:-:S07]  /*21a40*/  MOV R20, R179 ;  /* 0x000000b300147202 */ /* 0x000fce0000000f00 */
[----:B------:R1:W4:Y:S01]  /*21a50*/  LD.E R173, desc[UR4][R10.64+0xdc] ;  /* 0x0000dc040aad7980 */ /* 0x000322000c101900 */
[----:B------:R-:W-:Y:S02]  /*21a60*/  FMNMX.FTZ R6, R164, R165, !PT ;  /* 0x000000a5a4067209 */ /* 0x000fe40007810000 */
[----:B------:R-:W-:Y:S02]  /*21a70*/  FMNMX.FTZ R5, R172, R5, !PT ;  /* 0x00000005ac057209 */ /* 0x000fe40007810000 */
[----:B------:R-:W-:Y:S01]  /*21a80*/  FMNMX.FTZ R6, R184, R6, !PT ;  /* 0x00000006b8067209 */ /* 0x000fe20007810000 */
[----:B-1----:R-:W-:Y:S03]  /*21a90*/  LDSM.16.MT88.4 R8, [R216+0x10000] ;  /* 0x01000000d808783b */ /* 0x002fe60000004200 */
[----:B--2---:R-:W-:-:S04]  /*21aa0*/  FMNMX.FTZ R6, R14, R6, !PT ;  /* 0x000000060e067209 */ /* 0x004fc80007810000 */
[----:B---3--:R-:W-:Y:S02]  /*21ab0*/  FMNMX.FTZ R6, R13, R6, !PT ;  /* 0x000000060d067209 */ /* 0x008fe40007810000 */
[----:B----4-:R-:W-:Y:S02]  /*21ac0*/  FMNMX.FTZ R5, R12, R5, !PT ;  /* 0x000000050c057209 */ /* 0x010fe40007810000 */
        /* <DEDUP_REMOVED lines=33> */
[----:B------:R-:W-:Y:S01]  /*21ce0*/  FMUL.FTZ R179, R173, R169 ;  /* 0x000000a9adb37220 */ /* 0x000fe20000410000 */
[----:B--2---:R-:W-:Y:S02]  /*21cf0*/  FMNMX.FTZ R168, R0, R168, !PT ;  /* 0x000000a800a87209 */ /* 0x004fe40007810000 */
[----:B------:R-:W-:Y:S02]  /*21d00*/  FSEL R4, R169, RZ, P1 ;  /* 0x000000ffa9047208 */ /* 0x000fe40000800000 */
[----:B------:R-:W-:Y:S01]  /*21d10*/  FSETP.NEU.FTZ.AND P0, PT, R168, -INF , PT ;  /* 0xff800000a800780b */ /* 0x000fe20003f1d000 */
[----:B------:R-:W-:Y:S01]  /*21d20*/  FMUL.FTZ R35, R173, R168 ;  /* 0x000000a8ad237220 */ /* 0x000fe20000410000 */
[----:B------:R-:W-:Y:S01]  /*21d30*/  FSEL R179, R179, RZ, P1 ;  /* 0x000000ffb3b37208 */ /* 0x000fe20000800000 */
[----:B------:R-:W-:Y:S01]  /*21d40*/  FADD.FTZ R4, R164, -R4 ;  /* 0x80000004a4047221 */ /* 0x000fe20000010000 */
[----:B------:R-:W-:-:S02]  /*21d50*/  FSEL R5, R168, RZ, P0 ;  /* 0x000000ffa8057208 */ /* 0x000fc40000000000 */
[----:B------:R-:W-:Y:S01]  /*21d60*/  FSEL R35, R35, RZ, P0 ;  /* 0x000000ff23237208 */ /* 0x000fe20000000000 */
[-CC-:B------:R-:W-:Y:S01]  /*21d70*/  FFMA.FTZ R171, R165, R173.reuse, -R179.reuse ;  /* 0x000000ada5ab7223 */ /* 0x180fe200000108b3 */
[-C--:B------:R-:W-:Y:S01]  /*21d80*/  FFMA.FTZ R167, R184, R173.reuse, -R179 ;  /* 0x000000adb8a77223 */ /* 0x080fe200000108b3 */
[----:B------:R-:W-:Y:S01]  /*21d90*/  FADD.FTZ R3, R3, -R5 ;  /* 0x8000000503037221 */ /* 0x000fe20000010000 */
[-C--:B------:R-:W-:Y:S01]  /*21da0*/  FFMA.FTZ R166, R14, R173.reuse, -R179 ;  /* 0x000000ad0ea67223 */ /* 0x080fe200000108b3 */
[-C--:B------:R-:W-:Y:S01]  /*21db0*/  FFMA.FTZ R170, R2, R173.reuse, -R35 ;  /* 0x000000ad02aa7223 */ /* 0x080fe20000010823 */
[-C--:B------:R-:W-:Y:S01]  /*21dc0*/  FFMA.FTZ R165, R13, R173.reuse, -R179 ;  /* 0x000000ad0da57223 */ /* 0x080fe200000108b3 */
[-CC-:B------:R-:W-:Y:S01]  /*21dd0*/  FFMA.FTZ R2, R172, R173.reuse, -R35.reuse ;  /* 0x000000adac027223 */ /* 0x180fe20000010823 */
[-CC-:B------:R-:W-:Y:S01]  /*21de0*/  FFMA.FTZ R0, R12, R173.reuse, -R35.reuse ;  /* 0x000000ad0c007223 */ /* 0x180fe20000010823 */
[----:B------:R-:W-:Y:S01]  /*21df0*/  FFMA.FTZ R164, R7, R173, -R35 ;  /* 0x000000ad07a47223 */ /* 0x000fe20000010823 */
[C---:B------:R-:W-:Y:S01]  /*21e00*/  FMUL.FTZ R3, R173.reuse, R3 ;  /* 0x00000003ad037220 */ /* 0x040fe20000410000 */
[----:B------:R-:W-:Y:S01]  /*21e10*/  FMUL.FTZ R4, R173, R4 ;  /* 0x00000004ad047220 */ /* 0x000fe20000410000 */
[----:B------:R-:W-:Y:S01]  /*21e20*/  MUFU.EX2 R171, R171 ;  /* 0x000000ab00ab7308 */ /* 0x000fe20000000800 */
[----:B------:R-:W1:Y:S01]  /*21e30*/  LDSM.16.MT88.4 R12, [R213+0x10000] ;  /* 0x01000000d50c783b */ /* 0x000e620000004200 */
[-CC-:B------:R-:W-:Y:S01]  /*21e40*/  FFMA.FTZ R184, R183, R173.reuse, -R179.reuse ;  /* 0x000000adb7b87223 */ /* 0x180fe200000108b3 */
[-C--:B------:R-:W-:Y:S01]  /*21e50*/  FFMA.FTZ R183, R182, R173.reuse, -R179 ;  /* 0x000000adb6b77223 */ /* 0x080fe200000108b3 */
[-C--:B------:R-:W-:Y:S01]  /*21e60*/  FFMA.FTZ R188, R187, R173.reuse, -R35 ;  /* 0x000000adbbbc7223 */ /* 0x080fe20000010823 */
[-C--:B------:R-:W-:Y:S01]  /*21e70*/  FFMA.FTZ R182, R20, R173.reuse, -R179 ;  /* 0x000000ad14b67223 */ /* 0x080fe200000108b3 */
[-CC-:B------:R-:W-:Y:S01]  /*21e80*/  FFMA.FTZ R189, R252, R173.reuse, -R35.reuse ;  /* 0x000000adfcbd7223 */ /* 0x180fe20000010823 */
[-C--:B------:R-:W-:Y:S01]  /*21e90*/  FFMA.FTZ R187, R28, R173.reuse, -R35 ;  /* 0x000000ad1cbb7223 */ /* 0x080fe20000010823 */
[----:B------:R-:W-:Y:S01]  /*21ea0*/  MUFU.EX2 R167, R167 ;  /* 0x000000a700a77308 */ /* 0x000fe20000000800 */
[----:B------:R-:W-:Y:S01]  /*21eb0*/  LDSM.16.MT88.4 R28, [R213+0x10800] ;  /* 0x01080000d51c783b */ /* 0x000fe20000004200 */
[-CC-:B------:R-:W-:Y:S01]  /*21ec0*/  FFMA.FTZ R252, R192, R173.reuse, -R179.reuse ;  /* 0x000000adc0fc7223 */ /* 0x180fe200000108b3 */
[-CC-:B------:R-:W-:Y:S01]  /*21ed0*/  FFMA.FTZ R195, R195, R173.reuse, -R179.reuse ;  /* 0x000000adc3c37223 */ /* 0x180fe200000108b3 */
[-CC-:B------:R-:W-:Y:S01]  /*21ee0*/  FFMA.FTZ R191, R251, R173.reuse, -R179.reuse ;  /* 0x000000adfbbf7223 */ /* 0x180fe200000108b3 */
[----:B------:R-:W-:Y:S01]  /*21ef0*/  LDSM.16.MT88.4 R20, [R216+0x12800] ;  /* 0x01280000d814783b */ /* 0x000fe20000004200 */
[-C--:B------:R-:W-:Y:S01]  /*21f00*/  FFMA.FTZ R192, R250, R173.reuse, -R179 ;  /* 0x000000adfac07223 */ /* 0x080fe200000108b3 */
[-CC-:B------:R-:W-:Y:S01]  /*21f10*/  FFMA.FTZ R193, R193, R173.reuse, -R35.reuse ;  /* 0x000000adc1c17223 */ /* 0x180fe20000010823 */
[----:B------:R-:W-:Y:S01]  /*21f20*/  MUFU.EX2 R166, R166 ;  /* 0x000000a600a67308 */ /* 0x000fe20000000800 */
[-CC-:B------:R-:W-:Y:S01]  /*21f30*/  FFMA.FTZ R249, R249, R173.reuse, -R35.reuse ;  /* 0x000000adf9f97223 */ /* 0x180fe20000010823 */
[-CC-:B------:R-:W-:Y:S01]  /*21f40*/  FFMA.FTZ R194, R194, R173.reuse, -R35.reuse ;  /* 0x000000adc2c27223 */ /* 0x180fe20000010823 */
[-C--:B------:R-:W-:Y:S01]  /*21f50*/  FFMA.FTZ R190, R190, R173.reuse, -R35 ;  /* 0x000000adbebe7223 */ /* 0x080fe20000010823 */
[-CC-:B------:R-:W-:Y:S01]  /*21f60*/  FFMA.FTZ R178, R178, R173.reuse, -R179.reuse ;  /* 0x000000adb2b27223 */ /* 0x180fe200000108b3 */
[-CC-:B------:R-:W-:Y:S01]  /*21f70*/  FFMA.FTZ R177, R177, R173.reuse, -R179.reuse ;  /* 0x000000adb1b17223 */ /* 0x180fe200000108b3 */
[-CC-:B------:R-:W-:Y:S01]  /*21f80*/  FFMA.FTZ R176, R176, R173.reuse, -R179.reuse ;  /* 0x000000adb0b07223 */ /* 0x180fe200000108b3 */
[-C--:B------:R-:W-:Y:S01]  /*21f90*/  FFMA.FTZ R175, R175, R173.reuse, -R179 ;  /* 0x000000adafaf7223 */ /* 0x080fe200000108b3 */
[----:B------:R-:W2:Y:S01]  /*21fa0*/  MUFU.EX2 R165, R165 ;  /* 0x000000a500a57308 */ /* 0x000ea20000000800 */
[-CC-:B------:R-:W-:Y:S01]  /*21fb0*/  FFMA.FTZ R174, R174, R173.reuse, -R35.reuse ;  /* 0x000000adaeae7223 */ /* 0x180fe20000010823 */
[----:B------:R-:W-:-:S06]  /*21fc0*/  FFMA.FTZ R250, R32, R173, -R35 ;  /* 0x000000ad20fa7223 */ /* 0x000fcc0000010823 */
[----:B------:R-:W-:Y:S08]  /*21fd0*/  MUFU.EX2 R170, R170 ;  /* 0x000000aa00aa7308 */ /* 0x000ff00000000800 */
        /* <DEDUP_REMOVED lines=14> */
[-C--:B-----5:R-:W-:Y:S01]  /*220c0*/  FMUL.FTZ R36, R36, R172.reuse ;  /* 0x000000ac24247220 */ /* 0x0a0fe20000410000 */
        /* <DEDUP_REMOVED lines=128> */
[----:B------:R-:W2:Y:S01]  /*228d0*/  MUFU.EX2 R183, R183 ;  /* 0x000000b700b77308 */ /* 0x000ea20000000800 */
        /* <DEDUP_REMOVED lines=24> */
[----:B------:R-:W-:Y:S01]  /*22a60*/  MUFU.EX2 R188, R188 ;  /* 0x000000bc00bc7308 */ /* 0x000fe20000000800 */
[----:B------:R-:W-:Y:S01]  /*22a70*/  FFMA.FTZ R171, R248, R172, R171 ;  /* 0x000000acf8ab7223 */ /* 0x000fe200000100ab */
[----:B------:R-:W-:Y:S01]  /*22a80*/  FFMA.FTZ R3, R247, R3, R170 ;  /* 0x00000003f7037223 */ /* 0x000fe200000100aa */
[----:B-1----:R-:W-:Y:S02]  /*22a90*/  HMMA.16816.F32.BF16 R68, R4, R16, R68 ;  /* 0x000000100444723c */ /* 0x002fe40000041844 */
[----:B------:R-:W-:Y:S01]  /*22aa0*/  FADD.FTZ R171, R167, R171 ;  /* 0x000000aba7ab7221 */ /* 0x000fe20000010000 */
[----:B------:R-:W-:-:S02]  /*22ab0*/  FADD.FTZ R3, R2, R3 ;  /* 0x0000000302037221 */ /* 0x000fc40000010000 */
[----:B------:R-:W1:Y:S01]  /*22ac0*/  MUFU.EX2 R187, R187 ;  /* 0x000000bb00bb7308 */ /* 0x000e620000000800 */
[----:B------:R-:W-:Y:S01]  /*22ad0*/  HMMA.16816.F32.BF16 R72, R4, R18, R72 ;  /* 0x000000120448723c */ /* 0x000fe20000041848 */
[----:B------:R-:W1:Y:S01]  /*22ae0*/  LDSM.16.MT88.4 R16, [R213+0x14000] ;  /* 0x01400000d510783b */ /* 0x000e620000004200 */
[----:B------:R-:W-:Y:S01]  /*22af0*/  FADD.FTZ R171, R166, R171 ;  /* 0x000000aba6ab7221 */ /* 0x000fe20000010000 */
[----:B------:R-:W-:-:S03]  /*22b00*/  FADD.FTZ R3, R0, R3 ;  /* 0x0000000300037221 */ /* 0x000fc60000010000 */
[----:B------:R-:W-:Y:S01]  /*22b10*/  FADD.FTZ R171, R165, R171 ;  /* 0x000000aba5ab7221 */ /* 0x000fe20000010000 */
[----:B------:R-:W-:Y:S01]  /*22b20*/  MUFU.EX2 R252, R252 ;  /* 0x000000fc00fc7308 */ /* 0x000fe20000000800 */
[----:B------:R-:W-:Y:S01]  /*22b30*/  FADD.FTZ R3, R164, R3 ;  /* 0x00000003a4037221 */ /* 0x000fe20000010000 */
[----:B------:R-:W-:Y:S01]  /*22b40*/  MOV R164, R169 ;  /* 0x000000a900a47202 */ /* 0x000fe20000000f00 */
[----:B--2---:R-:W-:-:S05]  /*22b50*/  FADD.FTZ R171, R184, R171 ;  /* 0x000000abb8ab7221 */ /* 0x004fca0000010000 */
[----:B------:R-:W-:Y:S01]  /*22b60*/  MUFU.EX2 R195, R195 ;  /* 0x000000c300c37308 */ /* 0x000fe20000000800 */
[C---:B---3--:R-:W-:Y:S06]  /*22b70*/  HMMA.16816.F32.BF16 R92, R4.reuse, R8, R92 ;  /* 0x00000008045c723c */ /* 0x048fec000004185c */
[C---:B------:R-:W-:Y:S01]  /*22b80*/  HMMA.16816.F32.BF16 R96, R4.reuse, R10, R96 ;  /* 0x0000000a0460723c */ /* 0x040fe20000041860 */
[----:B------:R-:W2:Y:S01]  /*22b90*/  LDSM.16.MT88.4 R8, [R213+0x16000] ;  /* 0x01600000d508783b */ /* 0x000ea20000004200 */
[----:B------:R-:W-:Y:S04]  /*22ba0*/  MUFU.EX2 R191, R191 ;  /* 0x000000bf00bf7308 */ /* 0x000fe80000000800 */
[C---:B----4-:R-:W-:Y:S04]  /*22bb0*/  HMMA.16816.F32.BF16 R100, R4.reuse, R12, R100 ;  /* 0x0000000c0464723c */ /* 0x050fe80000041864 */
[----:B------:R-:W-:Y:S02]  /*22bc0*/  MUFU.EX2 R192, R192 ;  /* 0x000000c000c07308 */ /* 0x000fe40000000800 */
[C---:B------:R-:W-:Y:S01]  /*22bd0*/  HMMA.16816.F32.BF16 R104, R4.reuse, R14, R104 ;  /* 0x0000000e0468723c */ /* 0x040fe20000041868 */
[----:B------:R-:W3:Y:S05]  /*22be0*/  LDSM.16.MT88.4 R12, [R212+0x16000] ;  /* 0x01600000d40c783b */ /* 0x000eea0000004200 */
[C---:B-1----:R-:W-:Y:S01]  /*22bf0*/  HMMA.16816.F32.BF16 R84, R4.reuse, R16, R84 ;  /* 0x000000100454723c */ /* 0x042fe20000041854 */
[----:B------:R-:W-:Y:S05]  /*22c00*/  MUFU.EX2 R193, R193 ;  /* 0x000000c100c17308 */ /* 0x000fea0000000800 */
[C---:B------:R-:W-:Y:S01]  /*22c10*/  HMMA.16816.F32.BF16 R88, R4.reuse, R18, R88 ;  /* 0x000000120458723c */ /* 0x040fe20000041858 */
[----:B------:R-:W1:Y:S02]  /*22c20*/  LDSM.16.MT88.4 R16, [R214+0x16000] ;  /* 0x01600000d610783b */ /* 0x000e640000004200 */
[----:B------:R-:W-:Y:S08]  /*22c30*/  MUFU.EX2 R249, R249 ;  /* 0x000000f900f97308 */ /* 0x000ff00000000800 */
[----:B------:R-:W-:Y:S01]  /*22c40*/  MUFU.EX2 R194, R194 ;  /* 0x000000c200c27308 */ /* 0x000fe20000000800 */
[C---:B--2---:R-:W-:Y:S07]  /*22c50*/  HMMA.16816.F32.BF16 R116, R4.reuse, R8, R116 ;  /* 0x000000080474723c */ /* 0x044fee0000041874 */
[----:B------:R-:W-:Y:S01]  /*22c60*/  MUFU.EX2 R190, R190 ;  /* 0x000000be00be7308 */ /* 0x000fe20000000800 */
[C---:B------:R-:W-:Y:S01]  /*22c70*/  HMMA.16816.F32.BF16 R120, R4.reuse, R10, R120 ;  /* 0x0000000a0478723c */ /* 0x040fe20000041878 */
[----:B------:R-:W-:Y:S06]  /*22c80*/  LDSM.16.MT88.4 R8, [R214+0x10800] ;  /* 0x01080000d608783b */ /* 0x000fec0000004200 */
[----:B------:R-:W-:Y:S01]  /*22c90*/  MUFU.EX2 R178, R178 ;  /* 0x000000b200b27308 */ /* 0x000fe20000000800 */
[C---:B---3--:R-:W-:Y:S06]  /*22ca0*/  HMMA.16816.F32.BF16 R124, R4.reuse, R12, R124 ;  /* 0x0000000c047c723c */ /* 0x048fec000004187c */
[C---:B------:R-:W-:Y:S01]  /*22cb0*/  HMMA.16816.F32.BF16 R128, R4.reuse, R14, R128 ;  /* 0x0000000e0480723c */ /* 0x040fe20000041880 */
[----:B------:R-:W2:Y:S01]  /*22cc0*/  LDSM.16.MT88.4 R12, [R213+0x12800] ;  /* 0x01280000d50c783b */ /* 0x000ea20000004200 */
[----:B------:R-:W-:Y:S04]  /*22cd0*/  MUFU.EX2 R177, R177 ;  /* 0x000000b100b17308 */ /* 0x000fe80000000800 */
[C---:B-1----:R-:W-:Y:S04]  /*22ce0*/  HMMA.16816.F32.BF16 R108, R4.reuse, R16, R108 ;  /* 0x00000010046c723c */ /* 0x042fe8000004186c */
[----:B------:R-:W-:Y:S02]  /*22cf0*/  MUFU.EX2 R176, R176 ;  /* 0x000000b000b07308 */ /* 0x000fe40000000800 */
[----:B------:R-:W-:Y:S01]  /*22d00*/  HMMA.16816.F32.BF16 R112, R4, R18, R112 ;  /* 0x000000120470723c */ /* 0x000fe20000041870 */
[-C--:B------:R-:W-:Y:S01]  /*22d10*/  FFMA.FTZ R16, R186, R173.reuse, -R179 ;  /* 0x000000adba107223 */ /* 0x080fe200000108b3 */
[-CC-:B------:R-:W-:Y:S01]  /*22d20*/  FFMA.FTZ R186, R185, R173.reuse, -R35.reuse ;  /* 0x000000adb9ba7223 */ /* 0x180fe20000010823 */
[-CC-:B------:R-:W-:Y:S01]  /*22d30*/  FFMA.FTZ R179, R33, R173.reuse, -R35.reuse ;  /* 0x000000ad21b37223 */ /* 0x180fe20000010823 */
[----:B------:R-:W-:-:S02]  /*22d40*/  FFMA.FTZ R173, R34, R173, -R35 ;  /* 0x000000ad22ad7223 */ /* 0x000fc40000010823 */
[----:B------:R1:W3:Y:S01]  /*22d50*/  MUFU.EX2 R185, R16 ;  /* 0x0000001000b97308 */ /* 0x0002e20000000800 */
[----:B------:R-:W-:Y:S01]  /*22d60*/  F2FP.BF16.F32.PACK_AB R4, R183, R184 ;  /* 0x000000b8b704723e */ /* 0x000fe200000010ff */
[----:B------:R-:W-:Y:S01]  /*22d70*/  LDSM.16.MT88.4 R32, [R213+0x11800] ;  /* 0x01180000d520783b */ /* 0x000fe20000004200 */
[----:B------:R-:W-:Y:S01]  /*22d80*/  F2FP.BF16.F32.PACK_AB R7, R187, R188 ;  /* 0x000000bcbb07723e */ /* 0x000fe200000010ff */
[----:B------:R-:W-:-:S04]  /*22d90*/  FADD.FTZ R183, R183, R171 ;  /* 0x000000abb7b77221 */ /* 0x000fc80000010000 */
[----:B------:R-:W4:Y:S01]  /*22da0*/  MUFU.EX2 R186, R186 ;  /* 0x000000ba00ba7308 */ /* 0x000f220000000800 */
[----:B------:R-:W-:-:S07]  /*22db0*/  FADD.FTZ R183, R182, R183 ;  /* 0x000000b7b6b77221 */ /* 0x000fce0000010000 */
[----:B------:R-:W-:Y:S01]  /*22dc0*/  MUFU.EX2 R175, R175 ;  /* 0x000000af00af7308 */ /* 0x000fe20000000800 */
[----:B-1----:R-:W1:Y:S01]  /*22dd0*/  LDSM.16.MT88.4 R16, [R216+0x10800] ;  /* 0x01080000d810783b */ /* 0x002e620000004200 */
[C---:B---3--:R-:W-:Y:S01]  /*22de0*/  F2FP.BF16.F32.PACK_AB R6, R185.reuse, R182 ;  /* 0x000000b6b906723e */ /* 0x048fe200000010ff */
[----:B------:R-:W-:-:S04]  /*22df0*/  FADD.FTZ R185, R185, R183 ;  /* 0x000000b7b9b97221 */ /* 0x000fc80000010000 */
[----:B------:R-:W-:Y:S01]  /*22e00*/  FADD.FTZ R185, R252, R185 ;  /* 0x000000b9fcb97221 */ /* 0x000fe20000010000 */
[----:B------:R-:W3:Y:S01]  /*22e10*/  MUFU.EX2 R174, R174 ;  /* 0x000000ae00ae7308 */ /* 0x000ee20000000800 */
[----:B----4-:R-:W-:Y:S01]  /*22e20*/  F2FP.BF16.F32.PACK_AB R5, R189, R186 ;  /* 0x000000babd05723e */ /* 0x010fe200000010ff */
[----:B------:R-:W-:-:S04]  /*22e30*/  FADD.FTZ R3, R186, R3 ;  /* 0x00000003ba037221 */ /* 0x000fc80000010000 */
[----:B------:R-:W-:Y:S01]  /*22e40*/  FADD.FTZ R189, R189, R3 ;  /* 0x00000003bdbd7221 */ /* 0x000fe20000010000 */
[----:B------:R-:W-:Y:S01]  /*22e50*/  MOV R3, R168 ;  /* 0x000000a800037202 */ /* 0x000fe20000000f00 */
[----:B--2---:R-:W-:Y:S01]  /*22e60*/  HMMA.16816.F32.BF16 R52, R4, R12, R52 ;  /* 0x0000000c0434723c */ /* 0x004fe20000041834 */
[----:B------:R-:W2:Y:S01]  /*22e70*/  MUFU.EX2 R179, R179 ;  /* 0x000000b300b37308 */ /* 0x000ea20000000800 */
[----:B------:R-:W-:-:S04]  /*22e80*/  FADD.FTZ R189, R188, R189 ;  /* 0x000000bdbcbd7221 */ /* 0x000fc80000010000 */
[C---:B------:R-:W-:Y:S01]  /*22e90*/  HMMA.16816.F32.BF16 R56, R4.reuse, R14, R56 ;  /* 0x0000000e0438723c */ /* 0x040fe20000041838 */
[----:B------:R-:W4:Y:S01]  /*22ea0*/  LDSM.16.MT88.4 R12, [R216+0x16800] ;  /* 0x01680000d80c783b */ /* 0x000f220000004200 */
[----:B------:R-:W-:Y:S01]  /*22eb0*/  FADD.FTZ R187, R187, R189 ;  /* 0x000000bdbbbb7221 */ /* 0x000fe20000010000 */
[----:B------:R-:W2:Y:S03]  /*22ec0*/  MUFU.EX2 R250, R250 ;  /* 0x000000fa00fa7308 */ /* 0x000ea60000000800 */
[----:B------:R-:W-:Y:S01]  /*22ed0*/  HMMA.16816.F32.BF16 R152, R4, R8, R152 ;  /* 0x000000080498723c */ /* 0x000fe20000041898 */
[----:B------:R-:W-:-:S04]  /*22ee0*/  FADD.FTZ R187, R193, R187 ;  /* 0x000000bbc1bb7221 */ /* 0x000fc80000010000 */
[----:B------:R-:W2:Y:S01]  /*22ef0*/  MUFU.EX2 R173, R173 ;  /* 0x000000ad00ad7308 */ /* 0x000ea20000000800 */
[C---:B------:R-:W-:Y:S01]  /*22f00*/  HMMA.16816.F32.BF16 R148, R4.reuse, R10, R148 ;  /* 0x0000000a0494723c */ /* 0x040fe20000041894 */
[----:B------:R-:W3:Y:S05]  /*22f10*/  LDSM.16.MT88.4 R8, [R212+0x12800] ;  /* 0x01280000d408783b */ /* 0x000eea0000004200 */
[C---:B------:R-:W-:Y:S06]  /*22f20*/  HMMA.16816.F32.BF16 R144, R4.reuse, R28, R144 ;  /* 0x0000001c0490723c */ /* 0x040fec0000041890 */
[C---:B-1----:R-:W-:Y:S06]  /*22f30*/  HMMA.16816.F32.BF16 R160, R4.reuse, R16, R160 ;  /* 0x0000001004a0723c */ /* 0x042fec00000418a0 */
[C---:B------:R-:W-:Y:S01]  /*22f40*/  HMMA.16816.F32.BF16 R156, R4.reuse, R18, R156 ;  /* 0x00000012049c723c */ /* 0x040fe2000004189c */
[----:B------:R-:W1:Y:S05]  /*22f50*/  LDSM.16.MT88.4 R16, [R214+0x12800] ;  /* 0x01280000d610783b */ /* 0x000e6a0000004200 */
[C---:B------:R-:W-:Y:S01]  /*22f60*/  HMMA.16816.F32.BF16 R140, R4.reuse, R30, R140 ;  /* 0x0000001e048c723c */ /* 0x040fe2000004188c */
[----:B------:R-:W-:Y:S05]  /*22f70*/  LDSM.16.MT88.4 R28, [R216+0x14800] ;  /* 0x01480000d81c783b */ /* 0x000fea0000004200 */
[C---:B----4-:R-:W-:Y:S06]  /*22f80*/  HMMA.16816.F32.BF16 R100, R4.reuse, R12, R100 ;  /* 0x0000000c0464723c */ /* 0x050fec0000041864 */
[C---:B------:R-:W-:Y:S01]  /*22f90*/  HMMA.16816.F32.BF16 R104, R4.reuse, R14, R104 ;  /* 0x0000000e0468723c */ /* 0x040fe20000041868 */
[----:B------:R-:W4:Y:S05]  /*22fa0*/  LDSM.16.MT88.4 R12, [R212+0x16800] ;  /* 0x01680000d40c783b */ /* 0x000f2a0000004200 */
[C---:B---3--:R-:W-:Y:S06]  /*22fb0*/  HMMA.16816.F32.BF16 R60, R4.reuse, R8, R60 ;  /* 0x00000008043c723c */ /* 0x048fec000004183c */
[C---:B------:R-:W-:Y:S01]  /*22fc0*/  HMMA.16816.F32.BF16 R64, R4.reuse, R10, R64 ;  /* 0x0000000a0440723c */ /* 0x040fe20000041840 */
[----:B------:R-:W3:Y:S05]  /*22fd0*/  LDSM.16.MT88.4 R8, [R214+0x16800] ;  /* 0x01680000d608783b */ /* 0x000eea0000004200 */
[C---:B------:R-:W-:Y:S06]  /*22fe0*/  HMMA.16816.F32.BF16 R136, R4.reuse, R24, R136 ;  /* 0x000000180488723c */ /* 0x040fec0000041888 */
[C---:B-1----:R-:W-:Y:S06]  /*22ff0*/  HMMA.16816.F32.BF16 R44, R4.reuse, R16, R44 ;  /* 0x00000010042c723c */ /* 0x042fec000004182c */
[C---:B------:R-:W-:Y:S01]  /*23000*/  HMMA.16816.F32.BF16 R48, R4.reuse, R18, R48 ;  /* 0x000000120430723c */ /* 0x040fe20000041830 */
[----:B------:R-:W1:Y:S05]  /*23010*/  LDSM.16.MT88.4 R16, [R212+0x14800] ;  /* 0x01480000d410783b */ /* 0x000e6a0000004200 */
[C---:B------:R-:W-:Y:S01]  /*23020*/  HMMA.16816.F32.BF16 R132, R4.reuse, R26, R132 ;  /* 0x0000001a0484723c */ /* 0x040fe20000041884 */
[----:B------:R-:W2:Y:S05]  /*23030*/  LDSM.16.MT88.4 R24, [R214+0x14800] ;  /* 0x01480000d618783b */ /* 0x000eaa0000004200 */
[C---:B------:R-:W-:Y:S06]  /*23040*/  HMMA.16816.F32.BF16 R36, R4.reuse, R20, R36 ;  /* 0x000000140424723c */ /* 0x040fec0000041824 */
[C---:B------:R-:W-:Y:S01]  /*23050*/  HMMA.16816.F32.BF16 R40, R4.reuse, R22, R40 ;  /* 0x000000160428723c */ /* 0x040fe20000041828 */
[----:B------:R-:W2:Y:S05]  /*23060*/  LDSM.16.MT88.4 R20, [R213+0x14800] ;  /* 0x01480000d514783b */ /* 0x000eaa0000004200 */
[C---:B----4-:R-:W-:Y:S06]  /*23070*/  HMMA.16816.F32.BF16 R124, R4.reuse, R12, R124 ;  /* 0x0000000c047c723c */ /* 0x050fec000004187c */
[C---:B------:R-:W-:Y:S01]  /*23080*/  HMMA.16816.F32.BF16 R128, R4.reuse, R14, R128 ;  /* 0x0000000e0480723c */ /* 0x040fe20000041880 */
[----:B------:R-:W-:Y:S05]  /*23090*/  LDSM.16.MT88.4 R12, [R216+0x13000] ;  /* 0x01300000d80c783b */ /* 0x000fea0000004200 */
[C---:B---3--:R-:W-:Y:S06]  /*230a0*/  HMMA.16816.F32.BF16 R108, R4.reuse, R8, R108 ;  /* 0x00000008046c723c */ /* 0x048fec000004186c */
[C---:B-1----:R-:W-:Y:S06]  /*230b0*/  HMMA.16816.F32.BF16 R92, R4.reuse, R16, R92 ;  /* 0x00000010045c723c */ /* 0x042fec000004185c */
[C---:B------:R-:W-:Y:S01]  /*230c0*/  HMMA.16816.F32.BF16 R96, R4.reuse, R18, R96 ;  /* 0x000000120460723c */ /* 0x040fe20000041860 */
[----:B------:R-:W1:Y:S05]  /*230d0*/  LDSM.16.MT88.4 R16, [R213+0x16800] ;  /* 0x01680000d510783b */ /* 0x000e6a0000004200 */
[C---:B------:R-:W-:Y:S01]  /*230e0*/  HMMA.16816.F32.BF16 R112, R4.reuse, R10, R112 ;  /* 0x0000000a0470723c */ /* 0x040fe20000041870 */
[----:B------:R-:W3:Y:S05]  /*230f0*/  LDSM.16.MT88.4 R8, [R214+0x13000] ;  /* 0x01300000d608783b */ /* 0x000eea0000004200 */
[C---:B------:R-:W-:Y:S06]  /*23100*/  HMMA.16816.F32.BF16 R68, R4.reuse, R28, R68 ;  /* 0x0000001c0444723c */ /* 0x040fec0000041844 */
[C---:B------:R-:W-:Y:S01]  /*23110*/  HMMA.16816.F32.BF16 R72, R4.reuse, R30, R72 ;  /* 0x0000001e0448723c */ /* 0x040fe20000041848 */
[----:B------:R-:W-:Y:S05]  /*23120*/  LDSM.16.MT88.4 R28, [R216+0x11000] ;  /* 0x01100000d81c783b */ /* 0x000fea0000004200 */
[C---:B--2---:R-:W-:Y:S06]  /*23130*/  HMMA.16816.F32.BF16 R76, R4.reuse, R24, R76 ;  /* 0x00000018044c723c */ /* 0x044fec000004184c */
[C---:B------:R-:W-:Y:S01]  /*23140*/  HMMA.16816.F32.BF16 R80, R4.reuse, R26, R80 ;  /* 0x0000001a0450723c */ /* 0x040fe20000041850 */
[----:B------:R-:W-:Y:S05]  /*23150*/  LDSM.16.MT88.4 R24, [R214+0x11000] ;  /* 0x01100000d618783b */ /* 0x000fea0000004200 */
[C---:B------:R-:W-:Y:S06]  /*23160*/  HMMA.16816.F32.BF16 R84, R4.reuse, R20, R84 ;  /* 0x000000140454723c */ /* 0x040fec0000041854 */
[C---:B-1----:R-:W-:Y:S06]  /*23170*/  HMMA.16816.F32.BF16 R116, R4.reuse, R16, R116 ;  /* 0x000000100474723c */ /* 0x042fec0000041874 */
[C---:B------:R-:W-:Y:S01]  /*23180*/  HMMA.16816.F32.BF16 R120, R4.reuse, R18, R120 ;  /* 0x000000120478723c */ /* 0x040fe20000041878 */
[----:B------:R-:W1:Y:S05]  /*23190*/  LDSM.16.MT88.4 R16, [R212+0x11000] ;  /* 0x01100000d410783b */ /* 0x000e6a0000004200 */
        /* <DEDUP_REMOVED lines=12> */
[----:B------:R-:W-:Y:S01]  /*23260*/  HMMA.16816.F32.BF16 R36, R4, R12, R36 ;  /* 0x0000000c0424723c */ /* 0x000fe20000041824 */
[----:B------:R-:W-:Y:S01]  /*23270*/  FADD.FTZ R192, R178, R192 ;  /* 0x000000c0b2c07221 */ /* 0x000fe20000010000 */
[----:B------:R-:W-:-:S03]  /*23280*/  FADD.FTZ R190, R174, R190 ;  /* 0x000000beaebe7221 */ /* 0x000fc60000010000 */
[----:B------:R-:W-:Y:S01]  /*23290*/  FADD.FTZ R192, R177, R192 ;  /* 0x000000c0b1c07221 */ /* 0x000fe20000010000 */
        /* <DEDUP_REMOVED lines=20> */
[C---:B-1----:R-:W-:Y:S06]  /*233e0*/  HMMA.16816.F32.BF16 R68, R4.reuse, R16, R68 ;  /* 0x000000100444723c */ /* 0x042fec0000041844 */
[C---:B------:R-:W-:Y:S01]  /*233f0*/  HMMA.16816.F32.BF16 R72, R4.reuse, R18, R72 ;  /* 0x000000120448723c */ /* 0x040fe20000041848 */
[----:B------:R-:W1:Y:S05]  /*23400*/  LDSM.16.MT88.4 R16, [R212+0x15000] ;  /* 0x01500000d410783b */ /* 0x000e6a0000004200 */
[C---:B---3--:R-:W-:Y:S06]  /*23410*/  HMMA.16816.F32.BF16 R84, R4.reuse, R8, R84 ;  /* 0x000000080454723c */ /* 0x048fec0000041854 */
[C---:B------:R-:W-:Y:S01]  /*23420*/  HMMA.16816.F32.BF16 R88, R4.reuse, R10, R88 ;  /* 0x0000000a0458723c */ /* 0x040fe20000041858 */
[----:B------:R-:W3:Y:S05]  /*23430*/  LDSM.16.MT88.4 R8, [R214+0x17000] ;  /* 0x01700000d608783b */ /* 0x000eea0000004200 */
[C---:B------:R-:W-:Y:S01]  /*23440*/  HMMA.16816.F32.BF16 R140, R4.reuse, R22, R140 ;  /* 0x00000016048c723c */ /* 0x040fe2000004188c */
[----:B------:R-:W4:Y:S05]  /*23450*/  LDSM.16.MT88.4 R20, [R212+0x13000] ;  /* 0x01300000d414783b */ /* 0x000f2a0000004200 */
[C---:B--2---:R-:W-:Y:S06]  /*23460*/  HMMA.16816.F32.BF16 R100, R4.reuse, R12, R100 ;  /* 0x0000000c0464723c */ /* 0x044fec0000041864 */
[C---:B------:R-:W-:Y:S01]  /*23470*/  HMMA.16816.F32.BF16 R104, R4.reuse, R14, R104 ;  /* 0x0000000e0468723c */ /* 0x040fe20000041868 */
[----:B------:R-:W-:Y:S05]  /*23480*/  LDSM.16.MT88.4 R12, [R212+0x17000] ;  /* 0x01700000d40c783b */ /* 0x000fea0000004200 */
[C---:B------:R-:W-:Y:S06]  /*23490*/  HMMA.16816.F32.BF16 R160, R4.reuse, R28, R160 ;  /* 0x0000001c04a0723c */ /* 0x040fec00000418a0 */
[C---:B-1----:R-:W-:Y:S06]  /*234a0*/  HMMA.16816.F32.BF16 R92, R4.reuse, R16, R92 ;  /* 0x00000010045c723c */ /* 0x042fec000004185c */
[C---:B------:R-:W-:Y:S01]  /*234b0*/  HMMA.16816.F32.BF16 R96, R4.reuse, R18, R96 ;  /* 0x000000120460723c */ /* 0x040fe20000041860 */
[----:B------:R-:W1:Y:S05]  /*234c0*/  LDSM.16.MT88.4 R16, [R213+0x17000] ;  /* 0x01700000d510783b */ /* 0x000e6a0000004200 */
[C---:B---3--:R-:W-:Y:S06]  /*234d0*/  HMMA.16816.F32.BF16 R108, R4.reuse, R8, R108 ;  /* 0x00000008046c723c */ /* 0x048fec000004186c */
[C---:B------:R-:W-:Y:S01]  /*234e0*/  HMMA.16816.F32.BF16 R112, R4.reuse, R10, R112 ;  /* 0x0000000a0470723c */ /* 0x040fe20000041870 */
[----:B------:R-:W2:Y:S05]  /*234f0*/  LDSM.16.MT88.4 R8, [R216+0x11800] ;  /* 0x01180000d808783b */ /* 0x000eaa0000004200 */
[C---:B------:R-:W-:Y:S01]  /*23500*/  HMMA.16816.F32.BF16 R156, R4.reuse, R30, R156 ;  /* 0x0000001e049c723c */ /* 0x040fe2000004189c */
[----:B------:R-:W-:Y:S05]  /*23510*/  LDSM.16.MT88.4 R28, [R212+0x11800] ;  /* 0x01180000d41c783b */ /* 0x000fea0000004200 */
        /* <DEDUP_REMOVED lines=9> */
[C---:B------:R-:W-:Y:S06]  /*235b0*/  HMMA.16816.F32.BF16 R124, R4.reuse, R12, R124 ;  /* 0x0000000c047c723c */ /* 0x040fec000004187c */
[----:B------:R-:W-:Y:S01]  /*235c0*/  HMMA.16816.F32.BF16 R128, R4, R14, R128 ;  /* 0x0000000e0480723c */ /* 0x000fe20000041880 */
[----:B------:R-:W4:Y:S06]  /*235d0*/  LDSM.16.MT88.4 R12, [R213+0x13800] ;  /* 0x01380000d50c783b */ /* 0x000f2c0000004200 */
[----:B------:R-:W-:-:S02]  /*235e0*/  F2FP.BF16.F32.PACK_AB R4, R177, R178 ;  /* 0x000000b2b104723e */ /* 0x000fc400000010ff */
[----:B------:R-:W-:Y:S02]  /*235f0*/  F2FP.BF16.F32.PACK_AB R5, R179, R174 ;  /* 0x000000aeb305723e */ /* 0x000fe400000010ff */
[----:B------:R-:W-:Y:S02]  /*23600*/  F2FP.BF16.F32.PACK_AB R6, R175, R176 ;  /* 0x000000b0af06723e */ /* 0x000fe400000010ff */
[----:B------:R-:W-:-:S07]  /*23610*/  F2FP.BF16.F32.PACK_AB R7, R173, R250 ;  /* 0x000000faad07723e */ /* 0x000fce00000010ff */
        /* <DEDUP_REMOVED lines=35> */
[C---:B-1----:R-:W-:Y:S06]  /*23850*/  HMMA.16816.F32.BF16 R108, R4.reuse, R16, R108 ;  /* 0x00000010046c723c */ /* 0x042fec000004186c */
[C---:B------:R-:W-:Y:S06]  /*23860*/  HMMA.16816.F32.BF16 R112, R4.reuse, R18, R112 ;  /* 0x000000120470723c */ /* 0x040fec0000041870 */
[C---:B----4-:R-:W-:Y:S06]  /*23870*/  HMMA.16816.F32.BF16 R116, R4.reuse, R12, R116 ;  /* 0x0000000c0474723c */ /* 0x050fec0000041874 */
[C---:B------:R-:W-:Y:S06]  /*23880*/  HMMA.16816.F32.BF16 R120, R4.reuse, R14, R120 ;  /* 0x0000000e0478723c */ /* 0x040fec0000041878 */
[C---:B--2---:R-:W-:Y:S06]  /*23890*/  HMMA.16816.F32.BF16 R124, R4.reuse, R8, R124 ;  /* 0x00000008047c723c */ /* 0x044fec000004187c */
[----:B------:R-:W-:-:S15]  /*238a0*/  HMMA.16816.F32.BF16 R128, R4, R10, R128 ;  /* 0x0000000a0480723c */ /* 0x000fde0000041880 */
[----:B------:R-:W-:-:S09]  /*238b0*/  NOP ;  /* 0x0000000000007918 */ /* 0x000fd20000000000 */
.L_x_8597:
[----:B------:R-:W-:Y:S05]  /*238c0*/  @!P6 BRA `(.L_x_8606) ;  /* 0x0000005800a8e947 */ /* 0x000fea0003800000 */
[----:B------:R-:W-:Y:S02]  /*238d0*/  MOV R2, R3 ;  /* 0x0000000300027202 */ /* 0x000fe40000000f00 */
[----:B------:R-:W-:-:S07]  /*238e0*/  MOV R0, R164 ;  /* 0x000000a400007202 */ /* 0x000fce0000000f00 */
.L_x_8615:
        /* <DEDUP_REMOVED lines=81> */
.L_x_8608:
[----:B-1----:R-:W-:Y:S02]  /*23e00*/  R2UR UR4, R166 ;  /* 0x00000000a60472ca */ /* 0x002fe400000e0000 */
[----:B------:R-:W-:Y:S11]  /*23e10*/  R2UR UR5, R167 ;  /* 0x00000000a70572ca */ /* 0x000ff600000e0000 */
[----:B------:R-:W-:Y:S02]  /*23e20*/  @!UPT UIADD3 URZ, URZ, URZ, URZ ;  /* 0x0000003f3f3ff290 */ /* 0x000fe4000fffe03f */
[----:B--2---:R-:W2:Y:S02]  /*23e30*/  LD.E R10, desc[UR4][R164.64+0x40] ;  /* 0x00004004a40a7980 */ /* 0x004ea4000c101900 */
[----:B--2---:R-:W-:Y:S05]  /*23e40*/  IMAD.U32 R10, R10, -0x40, RZ ;  /* 0xffffffc00a0a7824 */ /* 0x004fea00078e00ff */
[----:B------:R-:W-:Y:S02]  /*23e50*/  SHF.R.S32.HI R4, RZ, 0x1f, R10 ;  /* 0x0000001fff047819 */ /* 0x000fe4000001140a */
.L_x_8609:
[----:B------:R-:W-:Y:S05]  /*23e60*/  BSYNC B0 ;  /* 0x0000000000007941 */ /* 0x000fea0003800000 */
.L_x_8607:
        /* <DEDUP_REMOVED lines=150> */
[----:B------:R-:W-:Y:S03]  /*247d0*/  LDSM.16.M88.4 R192, [R215+0x8000] ;  /* 0x00800000d7c0783b */ /* 0x000fe60000000200 */
[C---:B------:R-:W-:Y:S06]  /*247e0*/  HMMA.16816.F32.BF16 R8, R32.reuse, R10, RZ ;  /* 0x0000000a2008723c */ /* 0x040fec00000418ff */
[C---:B--2---:R-:W-:Y:S06]  /*247f0*/  HMMA.16816.F32.BF16 R12, R32.reuse, R16, RZ ;  /* 0x00000010200c723c */ /* 0x044fec00000418ff */
[C---:B------:R-:W-:Y:S06]  /*24800*/  HMMA.16816.F32.BF16 R16, R32.reuse, R18, RZ ;  /* 0x000000122010723c */ /* 0x040fec00000418ff */
[C---:B----4-:R-:W-:Y:S06]  /*24810*/  HMMA.16816.F32.BF16 R20, R32.reuse, R24, RZ ;  /* 0x000000182014723c */ /* 0x050fec00000418ff */
[C---:B------:R-:W-:Y:S06]  /*24820*/  HMMA.16816.F32.BF16 R24, R32.reuse, R26, RZ ;  /* 0x0000001a2018723c */ /* 0x040fec00000418ff */
[C---:B-----5:R-:W-:Y:S06]  /*24830*/  HMMA.16816.F32.BF16 R28, R32.reuse, R168, RZ ;  /* 0x000000a8201c723c */ /* 0x060fec00000418ff */
[----:B------:R-:W-:Y:S01]  /*24840*/  HMMA.16816.F32.BF16 R32, R32, R170, RZ ;  /* 0x000000aa2020723c */ /* 0x000fe200000418ff */
[----:B------:R-:W1:Y:S05]  /*24850*/  LDSM.16.M88.4 R168, [R218] ;  /* 0x00000000daa8783b */ /* 0x000e6a0000000200 */
[C---:B---3--:R-:W-:Y:S06]  /*24860*/  HMMA.16816.F32.BF16 R4, R172.reuse, R176, R4 ;  /* 0x000000b0ac04723c */ /* 0x048fec0000041804 */
[C---:B------:R-:W-:Y:S01]  /*24870*/  HMMA.16816.F32.BF16 R8, R172.reuse, R178, R8 ;  /* 0x000000b2ac08723c */ /* 0x040fe20000041808 */
[----:B------:R-:W2:Y:S05]  /*24880*/  LDSM.16.M88.4 R176, [R215+0x8800] ;  /* 0x00880000d7b0783b */ /* 0x000eaa0000000200 */
[C---:B------:R-:W-:Y:S06]  /*24890*/  HMMA.16816.F32.BF16 R12, R172.reuse, R180, R12 ;  /* 0x000000b4ac0c723c */ /* 0x040fec000004180c */
[C---:B------:R-:W-:Y:S01]  /*248a0*/  HMMA.16816.F32.BF16 R16, R172.reuse, R182, R16 ;  /* 0x000000b6ac10723c */ /* 0x040fe20000041810 */
[----:B------:R-:W-:Y:S05]  /*248b0*/  LDSM.16.M88.4 R180, [R215+0x9800] ;  /* 0x00980000d7b4783b */ /* 0x000fea0000000200 */
[C---:B------:R-:W-:Y:S06]  /*248c0*/  HMMA.16816.F32.BF16 R20, R172.reuse, R184, R20 ;  /* 0x000000b8ac14723c */ /* 0x040fec0000041814 */
[C---:B------:R-:W-:Y:S01]  /*248d0*/  HMMA.16816.F32.BF16 R24, R172.reuse, R186, R24 ;  /* 0x000000baac18723c */ /* 0x040fe20000041818 */
[----:B------:R-:W-:Y:S05]  /*248e0*/  LDSM.16.M88.4 R184, [R217] ;  /* 0x00000000d9b8783b */ /* 0x000fea0000000200 */
[C---:B------:R-:W-:Y:S06]  /*248f0*/  HMMA.16816.F32.BF16 R28, R172.reuse, R188, R28 ;  /* 0x000000bcac1c723c */ /* 0x040fec000004181c */
[----:B------:R-:W-:Y:S01]  /*24900*/  HMMA.16816.F32.BF16 R32, R172, R190, R32 ;  /* 0x000000beac20723c */ /* 0x000fe20000041820 */
[----:B------:R-:W3:Y:S04]  /*24910*/  LDSM.16.M88.4 R172, [R215+0x9000] ;  /* 0x00900000d7ac783b */ /* 0x000ee80000000200 */
[----:B------:R-:W4:Y:S01]  /*24920*/  LDSM.16.M88.4 R188, [R208] ;  /* 0x00000000d0bc783b */ /* 0x000f220000000200 */
        /* <DEDUP_REMOVED lines=11> */
[----:B------:R-:W3:Y:S04]  /*249e0*/  LDSM.16.M88.4 R168, [R208+0x1800] ;  /* 0x00180000d0a8783b */ /* 0x000ee80000000200 */
        /* <DEDUP_REMOVED lines=13> */
[----:B------:R-:W-:Y:S01]  /*24ac0*/  LDSM.16.M88.4 R184, [R206] ;  /* 0x00000000ceb8783b */ /* 0x000fe20000000200 */
[C---:B-----5:R-:W-:Y:S06]  /*24ad0*/  HMMA.16816.F32.BF16 R4, R172.reuse, R180, R4 ;  /* 0x000000b4ac04723c */ /* 0x060fec0000041804 */
        /* <DEDUP_REMOVED lines=17> */
[----:B------:R-:W5:Y:S05]  /*24bf0*/  LDSM.16.M88.4 R184, [R215+0xb000] ;  /* 0x00b00000d7b8783b */ /* 0x000f6a0000000200 */
[C---:B----4-:R-:W-:Y:S06]  /*24c00*/  HMMA.16816.F32.BF16 R20, R168.reuse, R188, R20 ;  /* 0x000000bca814723c */ /* 0x050fec0000041814 */
[C---:B------:R-:W-:Y:S01]  /*24c10*/  HMMA.16816.F32.BF16 R24, R168.reuse, R190, R24 ;  /* 0x000000bea818723c */ /* 0x040fe20000041818 */
[----:B------:R-:W4:Y:S05]  /*24c20*/  LDSM.16.M88.4 R188, [R215+0xb800] ;  /* 0x00b80000d7bc783b */ /* 0x000f2a0000000200 */
[C---:B-1----:R-:W-:Y:S06]  /*24c30*/  HMMA.16816.F32.BF16 R28, R168.reuse, R192, R28 ;  /* 0x000000c0a81c723c */ /* 0x042fec000004181c */
[----:B------:R-:W-:Y:S01]  /*24c40*/  HMMA.16816.F32.BF16 R32, R168, R194, R32 ;  /* 0x000000c2a820723c */ /* 0x000fe20000041820 */
[----:B------:R-:W-:Y:S04]  /*24c50*/  LDSM.16.M88.4 R168, [R217+0x2000] ;  /* 0x00200000d9a8783b */ /* 0x000fe80000000200 */
[----:B------:R-:W1:Y:S01]  /*24c60*/  LDSM.16.M88.4 R192, [R208+0x2000] ;  /* 0x00200000d0c0783b */ /* 0x000e620000000200 */
        /* <DEDUP_REMOVED lines=25> */
[----:B------:R-:W5:Y:S01]  /*24e00*/  LDSM.16.M88.4 R180, [R203] ;  /* 0x00000000cbb4783b */ /* 0x000f620000000200 */
[C---:B----4-:R-:W-:Y:S06]  /*24e10*/  HMMA.16816.F32.BF16 R4, R184.reuse, R188, R4 ;  /* 0x000000bcb804723c */ /* 0x050fec0000041804 */
[C---:B------:R-:W-:Y:S01]  /*24e20*/  HMMA.16816.F32.BF16 R8, R184.reuse, R190, R8 ;  /* 0x000000beb808723c */ /* 0x040fe20000041808 */
[----:B------:R-:W4:Y:S05]  /*24e30*/  LDSM.16.M88.4 R188, [R202] ;  /* 0x00000000cabc783b */ /* 0x000f2a0000000200 */
[C---:B-1----:R-:W-:Y:S06]  /*24e40*/  HMMA.16816.F32.BF16 R12, R184.reuse, R192, R12 ;  /* 0x000000c0b80c723c */ /* 0x042fec000004180c */
[C---:B------:R-:W-:Y:S01]  /*24e50*/  HMMA.16816.F32.BF16 R16, R184.reuse, R194, R16 ;  /* 0x000000c2b810723c */ /* 0x040fe20000041810 */
[----:B------:R-:W1:Y:S05]  /*24e60*/  LDSM.16.M88.4 R192, [R201] ;  /* 0x00000000c9c0783b */ /* 0x000e6a0000000200 */
[C---:B--2---:R-:W-:Y:S06]  /*24e70*/  HMMA.16816.F32.BF16 R20, R184.reuse, R176, R20 ;  /* 0x000000b0b814723c */ /* 0x044fec0000041814 */
[C---:B------:R-:W-:Y:S01]  /*24e80*/  HMMA.16816.F32.BF16 R24, R184.reuse, R178, R24 ;  /* 0x000000b2b818723c */ /* 0x040fe20000041818 */
[----:B------:R-:W2:Y:S05]  /*24e90*/  LDSM.16.M88.4 R176, [R200] ;  /* 0x00000000c8b0783b */ /* 0x000eaa0000000200 */
[C---:B---3--:R-:W-:Y:S06]  /*24ea0*/  HMMA.16816.F32.BF16 R28, R184.reuse, R168, R28 ;  /* 0x000000a8b81c723c */ /* 0x048fec000004181c */
[----:B------:R-:W-:Y:S01]  /*24eb0*/  HMMA.16816.F32.BF16 R32, R184, R170, R32 ;  /* 0x000000aab820723c */ /* 0x000fe20000041820 */
[----:B------:R-:W-:Y:S04]  /*24ec0*/  LDSM.16.M88.4 R168, [R218+0x4000] ;  /* 0x00400000daa8783b */ /* 0x000fe80000000200 */
[----:B------:R-:W-:Y:S01]  /*24ed0*/  LDSM.16.M88.4 R184, [R215+0xc800] ;  /* 0x00c80000d7b8783b */ /* 0x000fe20000000200 */
[C---:B-----5:R-:W-:Y:S06]  /*24ee0*/  HMMA.16816.F32.BF16 R4, R172.reuse, R180, R4 ;  /* 0x000000b4ac04723c */ /* 0x060fec0000041804 */
        /* <DEDUP_REMOVED lines=46> */
[----:B------:R-:W-:Y:S05]  /*251d0*/  LDSM.16.M88.4 R172, [R218+0x6000] ;  /* 0x00600000daac783b */ /* 0x000fea0000000200 */
[C---:B------:R-:W-:Y:S06]  /*251e0*/  HMMA.16816.F32.BF16 R28, R168.reuse, R180, R28 ;  /* 0x000000b4a81c723c */ /* 0x040fec000004181c */
[----:B------:R-:W-:Y:S01]  /*251f0*/  HMMA.16816.F32.BF16 R32, R168, R182, R32 ;  /* 0x000000b6a820723c */ /* 0x000fe20000041820 */
[----:B------:R-:W3:Y:S04]  /*25200*/  LDSM.16.M88.4 R168, [R196] ;  /* 0x00000000c4a8783b */ /* 0x000ee80000000200 */
        /* <DEDUP_REMOVED lines=22> */
[----:B------:R-:W1:Y:S01]  /*25370*/  LDSM.16.M88.4 R192, [R208+0x7800] ;  /* 0x00780000d0c0783b */ /* 0x000e620000000200 */
[----:B------:R-:W-:Y:S04]  /*25380*/  DEPBAR.LE SB0, 0x0 ;  /* 0x000080000000791a */ /* 0x000fe80000000000 */
[C---:B--2---:R-:W-:Y:S01]  /*25390*/  HMMA.16816.F32.BF16 R28, R172.reuse, R176, R28 ;  /* 0x000000b0ac1c723c */ /* 0x044fe2000004181c */
[----:B------:R-:W-:Y:S05]  /*253a0*/  BAR.SYNC.DEFER_BLOCKING 0x0 ;  /* 0x0000000000007b1d */ /* 0x000fea0000010000 */
[----:B------:R-:W-:Y:S06]  /*253b0*/  HMMA.16816.F32.BF16 R32, R172, R178, R32 ;  /* 0x000000b2ac20723c */ /* 0x000fec0000041820 */
[C---:B---3--:R-:W-:Y:S06]  /*253c0*/  HMMA.16816.F32.BF16 R4, R168.reuse, R180, R4 ;  /* 0x000000b4a804723c */ /* 0x048fec0000041804 */
        /* <DEDUP_REMOVED lines=88> */
.L_x_8613:
[----:B------:R-:W-:Y:S02]  /*25950*/  R2UR UR4, R166 ;  /* 0x00000000a60472ca */ /* 0x000fe400000e0000 */
[----:B------:R-:W-:Y:S11]  /*25960*/  R2UR UR5, R167 ;  /* 0x00000000a70572ca */ /* 0x000ff600000e0000 */
[----:B------:R-:W-:Y:S02]  /*25970*/  @!UPT UIADD3 URZ, URZ, URZ, URZ ;  /* 0x0000003f3f3ff290 */ /* 0x000fe4000fffe03f */
[----:B------:R-:W2:Y:S02]  /*25980*/  LD.E R172, desc[UR4][R164.64+0x38] ;  /* 0x00003804a4ac7980 */ /* 0x000ea4000c101900 */
[----:B--2---:R-:W-:Y:S05]  /*25990*/  IMAD.U32 R172, R172, -0x40, RZ ;  /* 0xffffffc0acac7824 */ /* 0x004fea00078e00ff */
[----:B------:R-:W-:Y:S02]  /*259a0*/  SHF.R.S32.HI R168, RZ, 0x1f, R172 ;  /* 0x0000001fffa87819 */ /* 0x000fe400000114ac */
.L_x_8614:
[----:B------:R-:W-:Y:S05]  /*259b0*/  BSYNC B0 ;  /* 0x0000000000007941 */ /* 0x000fea0003800000 */
.L_x_8612:
        /* <DEDUP_REMOVED lines=135> */
.L_x_8611:
[----:B------:R-:W-:Y:S05]  /*26230*/  BSYNC B1 ;  /* 0x0000000000017941 */ /* 0x000fea0003800000 */
.L_x_8610:
[----:B------:R-:W-:Y:S01]  /*26240*/  R2UR UR4, R166 ;  /* 0x00000000a60472ca */ /* 0x000fe200000e0000 */
[----:B------:R-:W2:Y:S01]  /*26250*/  S2R R3, SR_TID.X ;  /* 0x0000000000037919 */ /* 0x000ea20000002100 */
[----:B------:R-:W-:Y:S11]  /*26260*/  R2UR UR5, R167 ;  /* 0x00000000a70572ca */ /* 0x000ff600000e0000 */
[----:B------:R-:W-:Y:S02]  /*26270*/  @!UPT UIADD3 URZ, URZ, URZ, URZ ;  /* 0x0000003f3f3ff290 */ /* 0x000fe4000fffe03f */
[----:B------:R3:W4:Y:S01]  /*26280*/  LD.E R165, desc[UR4][R164.64+0xdc] ;  /* 0x0000dc04a4a57980 */ /* 0x000722000c101900 */
[----:B--2---:R-:W-:Y:S04]  /*26290*/  SHF.L.U32 R3, R3, 0x1, RZ ;  /* 0x0000000103037819 */ /* 0x004fe800000006ff */
[----:B------:R-:W-:Y:S05]  /*262a0*/  LOP3.LUT R3, R3, 0x6, RZ, 0xc0, !PT ;  /* 0x0000000603037812 */ /* 0x000fea00078ec0ff */
[----:B------:R-:W-:Y:S04]  /*262b0*/  IMAD R3, R238, 0x40, R3 ;  /* 0x00000040ee037824 */ /* 0x000fe800078e0203 */
[----:B---3--:R-:W-:Y:S01]  /*262c0*/  VIADD R164, R3, 0x8 ;  /* 0x0000000803a47836 */ /* 0x008fe20000000000 */
[----:B------:R-:W-:Y:S01]  /*262d0*/  IADD3 R168, R245, -R3, RZ ;  /* 0x80000003f5a87210 */ /* 0x000fe20007ffe0ff */
[----:B-1----:R-:W-:Y:S01]  /*262e0*/  IMAD.IADD R173, R242, 0x1, -R3 ;  /* 0x00000001f2ad7824 */ /* 0x002fe200078e0a03 */
[----:B------:R-:W-:Y:S01]  /*262f0*/  IADD3 R171, R3, 0x9, RZ ;  /* 0x0000000903ab7810 */ /* 0x000fe20007ffe0ff */
[C---:B------:R-:W-:Y:S01]  /*26300*/  IMAD.IADD R170, R245.reuse, 0x1, -R164 ;  /* 0x00000001f5aa7824 */ /* 0x040fe200078e0aa4 */
[----:B------:R-:W-:Y:S02]  /*26310*/  IABS R168, R168 ;  /* 0x000000a800a87213 */ /* 0x000fe40000000000 */
[----:B------:R-:W-:Y:S02]  /*26320*/  IADD3 R169, R245, -R171, RZ ;  /* 0x800000abf5a97210 */ /* 0x000fe40007ffe0ff */
[----:B------:R-:W-:Y:S01]  /*26330*/  I2FP.F32.S32 R166, R168 ;  /* 0x000000a800a67245 */ /* 0x000fe20000201400 */
[----:B------:R-:W-:Y:S01]  /*26340*/  VIADD R168, R3, 0x10 ;  /* 0x0000001003a87836 */ /* 0x000fe20000000000 */
[----:B------:R-:W-:Y:S02]  /*26350*/  IABS R170, R170 ;  /* 0x000000aa00aa7213 */ /* 0x000fe40000000000 */
[----:B------:R-:W-:Y:S01]  /*26360*/  IABS R169, R169 ;  /* 0x000000a900a97213 */ /* 0x000fe20000000000 */
[----:B------:R-:W-:Y:S02]  /*26370*/  IMAD.IADD R167, R245, 0x1, -R168 ;  /* 0x00000001f5a77824 */ /* 0x000fe400078e0aa8 */
[C---:B------:R-:W-:Y:S01]  /*26380*/  FFMA.FTZ R4, -R246.reuse, R166, R4 ;  /* 0x000000a6f6047223 */ /* 0x040fe20000010104 */
[----:B------:R-:W-:Y:S02]  /*26390*/  IADD3 R166, R3, 0x1, RZ ;  /* 0x0000000103a67810 */ /* 0x000fe40007ffe0ff */
[----:B------:R-:W-:Y:S02]  /*263a0*/  I2FP.F32.S32 R170, R170 ;  /* 0x000000aa00aa7245 */ /* 0x000fe40000201400 */
[----:B------:R-:W-:Y:S02]  /*263b0*/  IABS R167, R167 ;  /* 0x000000a700a77213 */ /* 0x000fe40000000000 */
[----:B------:R-:W-:Y:S01]  /*263c0*/  IADD3 R172, R245, -R166, RZ ;  /* 0x800000a6f5ac7210 */ /* 0x000fe20007ffe0ff */
[C---:B------:R-:W-:Y:S01]  /*263d0*/  FFMA.FTZ R8, -R246.reuse, R170, R8 ;  /* 0x000000aaf6087223 */ /* 0x040fe20000010108 */
[----:B------:R-:W-:Y:S01]  /*263e0*/  I2FP.F32.S32 R167, R167 ;  /* 0x000000a700a77245 */ /* 0x000fe20000201400 */
[----:B------:R-:W-:Y:S01]  /*263f0*/  VIADD R170, R3, 0x18 ;  /* 0x0000001803aa7836 */ /* 0x000fe20000000000 */
[----:B------:R-:W-:Y:S02]  /*26400*/  IABS R173, R173 ;  /* 0x000000ad00ad7213 */ /* 0x000fe40000000000 */
[----:B------:R-:W-:Y:S01]  /*26410*/  I2FP.F32.S32 R169, R169 ;  /* 0x000000a900a97245 */ /* 0x000fe20000201400 */
[----:B------:R-:W-:Y:S01]  /*26420*/  FFMA.FTZ R12, -R246, R167, R12 ;  /* 0x000000a7f60c7223 */ /* 0x000fe2000001010c */
[C---:B------:R-:W-:Y:S02]  /*26430*/  ISETP.GE.AND P4, PT, R164.reuse, R244, PT ;  /* 0x000000f4a400720c */ /* 0x040fe40003f86270 */
[----:B------:R-:W-:Y:S01]  /*26440*/  ISETP.GE.AND P6, PT, R164, R241, PT ;  /* 0x000000f1a400720c */ /* 0x000fe20003fc6270 */
[----:B------:R-:W-:Y:S01]  /*26450*/  FFMA.FTZ R9, -R246, R169, R9 ;  /* 0x000000a9f6097223 */ /* 0x000fe20000010109 */
[----:B------:R-:W-:Y:S02]  /*26460*/  IABS R172, R172 ;  /* 0x000000ac00ac7213 */ /* 0x000fe40000000000 */
[----:B------:R-:W-:Y:S02]  /*26470*/  I2FP.F32.S32 R173, R173 ;  /* 0x000000ad00ad7245 */ /* 0x000fe40000201400 */
[C---:B------:R-:W-:Y:S02]  /*26480*/  ISETP.GE.OR P4, PT, R164.reuse, R243, !P4 ;  /* 0x000000f3a400720c */ /* 0x040fe40006786670 */
[----:B------:R-:W-:Y:S01]  /*26490*/  ISETP.GE.OR P6, PT, R164, R240, !P6 ;  /* 0x000000f0a400720c */ /* 0x000fe200077c6670 */
[----:B------:R-:W-:Y:S01]  /*264a0*/  IMAD.IADD R164, R242, 0x1, -R164 ;  /* 0x00000001f2a47824 */ /* 0x000fe200078e0aa4 */
[----:B------:R-:W-:Y:S01]  /*264b0*/  IADD3 R167, R245, -R170, RZ ;  /* 0x800000aaf5a77210 */ /* 0x000fe20007ffe0ff */
[----:B------:R-:W-:Y:S01]  /*264c0*/  FFMA.FTZ R6, -R246, R173, R6 ;  /* 0x000000adf6067223 */ /* 0x000fe20000010106 */
[----:B------:R-:W-:Y:S01]  /*264d0*/  IADD3 R169, R3, 0x19, RZ ;  /* 0x0000001903a97810 */ /* 0x000fe20007ffe0ff */
[----:B------:R-:W-:Y:S01]  /*264e0*/  IMAD.IADD R173, R242, 0x1, -R166 ;  /* 0x00000001f2ad7824 */ /* 0x000fe200078e0aa6 */
[----:B------:R-:W-:Y:S02]  /*264f0*/  I2FP.F32.S32 R172, R172 ;  /* 0x000000ac00ac7245 */ /* 0x000fe40000201400 */
[C---:B------:R-:W-:Y:S02]  /*26500*/  ISETP.GE.AND P2, PT, R166.reuse, R244, PT ;  /* 0x000000f4a600720c */ /* 0x040fe40003f46270 */
[----:B------:R-:W-:Y:S01]  /*26510*/  ISETP.GE.AND P5, PT, R166, R241, PT ;  /* 0x000000f1a600720c */ /* 0x000fe20003fa6270 */
[----:B------:R-:W-:Y:S01]  /*26520*/  FFMA.FTZ R5, -R246, R172, R5 ;  /* 0x000000acf6057223 */ /* 0x000fe20000010105 */
[----:B------:R-:W-:Y:S02]  /*26530*/  IABS R167, R167 ;  /* 0x000000a700a77213 */ /* 0x000fe40000000000 */
[C---:B------:R-:W-:Y:S02]  /*26540*/  ISETP.GE.OR P2, PT, R166.reuse, R243, !P2 ;  /* 0x000000f3a600720c */ /* 0x040fe40005746670 */
[----:B------:R-:W-:Y:S01]  /*26550*/  ISETP.GE.OR P5, PT, R166, R240, !P5 ;  /* 0x000000f0a600720c */ /* 0x000fe20006fa6670 */
[----:B------:R-:W-:Y:S01]  /*26560*/  IMAD.IADD R166, R245, 0x1, -R169 ;  /* 0x00000001f5a67824 */ /* 0x000fe200078e0aa9 */
[C---:B------:R-:W-:Y:S02]  /*26570*/  ISETP.GE.AND P0, PT, R3.reuse, R244, PT ;  /* 0x000000f40300720c */ /* 0x040fe40003f06270 */
[----:B------:R-:W-:Y:S02]  /*26580*/  IABS R164, R164 ;  /* 0x000000a400a47213 */ /* 0x000fe40000000000 */
[C---:B------:R-:W-:Y:S02]  /*26590*/  IADD3 R172, R3.reuse, 0x11, RZ ;  /* 0x0000001103ac7810 */ /* 0x040fe40007ffe0ff */
[C---:B------:R-:W-:Y:S02]  /*265a0*/  ISETP.GE.AND P1, PT, R3.reuse, R241, PT ;  /* 0x000000f10300720c */ /* 0x040fe40003f26270 */
[----:B------:R-:W-:Y:S02]  /*265b0*/  I2FP.F32.S32 R167, R167 ;  /* 0x000000a700a77245 */ /* 0x000fe40000201400 */
[----:B------:R-:W-:Y:S02]  /*265c0*/  IABS R173, R173 ;  /* 0x000000ad00ad7213 */ /* 0x000fe40000000000 */
[----:B------:R-:W-:Y:S01]  /*265d0*/  ISETP.GE.OR P0, PT, R3, R243, !P0 ;  /* 0x000000f30300720c */ /* 0x000fe20004706670 */
[C---:B------:R-:W-:Y:S01]  /*265e0*/  FFMA.FTZ R16, -R246.reuse, R167, R16 ;  /* 0x000000a7f6107223 */ /* 0x040fe20000010110 */
[----:B------:R-:W-:Y:S02]  /*265f0*/  I2FP.F32.S32 R164, R164 ;  /* 0x000000a400a47245 */ /* 0x000fe40000201400 */
[----:B------:R-:W-:Y:S02]  /*26600*/  IADD3 R174, R245, -R172, RZ ;  /* 0x800000acf5ae7210 */ /* 0x000fe40007ffe0ff */
[C---:B------:R-:W-:Y:S01]  /*26610*/  ISETP.GE.OR P1, PT, R3.reuse, R240, !P1 ;  /* 0x000000f00300720c */ /* 0x040fe20004f26670 */
[----:B------:R-:W-:Y:S01]  /*26620*/  FFMA.FTZ R10, -R246, R164, R10 ;  /* 0x000000a4f60a7223 */ /* 0x000fe2000001010a */
[----:B------:R-:W-:Y:S01]  /*26630*/  IABS R166, R166 ;  /* 0x000000a600a67213 */ /* 0x000fe20000000000 */
[----:B------:R-:W-:Y:S01]  /*26640*/  VIADD R164, R3, 0x21 ;  /* 0x0000002103a47836 */ /* 0x000fe20000000000 */
[----:B------:R-:W-:Y:S02]  /*26650*/  I2FP.F32.S32 R173, R173 ;  /* 0x000000ad00ad7245 */ /* 0x000fe40000201400 */
[----:B------:R-:W-:Y:S01]  /*26660*/  FSEL R167, R4, -INF , !P0 ;  /* 0xff80000004a77808 */ /* 0x000fe20004000000 */
[----:B------:R-:W-:Y:S01]  /*26670*/  IMAD.IADD R4, R242, 0x1, -R172 ;  /* 0x00000001f2047824 */ /* 0x000fe200078e0aac */
[----:B------:R-:W-:Y:S01]  /*26680*/  FSEL R6, R6, -INF , !P1 ;  /* 0xff80000006067808 */ /* 0x000fe20004800000 */
[C---:B------:R-:W-:Y:S01]  /*26690*/  FFMA.FTZ R7, -R246.reuse, R173, R7 ;  /* 0x000000adf6077223 */ /* 0x040fe20000010107 */
[----:B------:R-:W-:Y:S02]  /*266a0*/  FSEL R5, R5, -INF , !P2 ;  /* 0xff80000005057808 */ /* 0x000fe40005000000 */
[----:B------:R-:W-:Y:S02]  /*266b0*/  IABS R174, R174 ;  /* 0x000000ae00ae7213 */ /* 0x000fe40000000000 */
[----:B------:R-:W-:Y:S02]  /*266c0*/  I2FP.F32.S32 R166, R166 ;  /* 0x000000a600a67245 */ /* 0x000fe40000201400 */
[C---:B------:R-:W-:Y:S02]  /*266d0*/  ISETP.GE.AND P3, PT, R171.reuse, R244, PT ;  /* 0x000000f4ab00720c */ /* 0x040fe40003f66270 */
[CC--:B------:R-:W-:Y:S01]  /*266e0*/  ISETP.GE.AND P0, PT, R171.reuse, R241.reuse, PT ;  /* 0x000000f1ab00720c */ /* 0x0c0fe20003f06270 */
[----:B------:R-:W-:Y:S01]  /*266f0*/  FFMA.FTZ R17, -R246, R166, R17 ;  /* 0x000000a6f6117223 */ /* 0x000fe20000010111 */
[C---:B------:R-:W-:Y:S02]  /*26700*/  ISETP.GE.AND P1, PT, R168.reuse, R244, PT ;  /* 0x000000f4a800720c */ /* 0x040fe40003f26270 */
[----:B------:R-:W-:Y:S02]  /*26710*/  ISETP.GE.AND P2, PT, R168, R241, PT ;  /* 0x000000f1a800720c */ /* 0x000fe40003f46270 */
[----:B------:R-:W-:Y:S02]  /*26720*/  I2FP.F32.S32 R174, R174 ;  /* 0x000000ae00ae7245 */ /* 0x000fe40000201400 */
[C---:B------:R-:W-:Y:S02]  /*26730*/  ISETP.GE.OR P3, PT, R171.reuse, R243, !P3 ;  /* 0x000000f3ab00720c */ /* 0x040fe40005f66670 */
[----:B------:R-:W-:Y:S01]  /*26740*/  ISETP.GE.OR P0, PT, R171, R240, !P0 ;  /* 0x000000f0ab00720c */ /* 0x000fe20004706670 */
[----:B------:R-:W-:Y:S01]  /*26750*/  FFMA.FTZ R13, -R246, R174, R13 ;  /* 0x000000aef60d7223 */ /* 0x000fe2000001010d */
[C---:B------:R-:W-:Y:S01]  /*26760*/  IADD3 R173, R242.reuse, -R171, RZ ;  /* 0x800000abf2ad7210 */ /* 0x040fe20007ffe0ff */
[----:B------:R-:W-:Y:S01]  /*26770*/  IMAD.IADD R171, R242, 0x1, -R168 ;  /* 0x00000001f2ab7824 */ /* 0x000fe200078e0aa8 */
[C---:B------:R-:W-:Y:S02]  /*26780*/  ISETP.GE.OR P1, PT, R168.reuse, R243, !P1 ;  /* 0x000000f3a800720c */ /* 0x040fe40004f26670 */
[----:B------:R-:W-:Y:S02]  /*26790*/  ISETP.GE.OR P2, PT, R168, R240, !P2 ;  /* 0x000000f0a800720c */ /* 0x000fe40005746670 */
[----:B------:R-:W-:Y:S02]  /*267a0*/  IADD3 R166, R3, 0x20, RZ ;  /* 0x0000002003a67810 */ /* 0x000fe40007ffe0ff */
[----:B------:R-:W-:Y:S02]  /*267b0*/  IADD3 R168, R245, -R164, RZ ;  /* 0x800000a4f5a87210 */ /* 0x000fe40007ffe0ff */
[----:B------:R-:W-:Y:S02]  /*267c0*/  FSEL R8, R8, -INF , !P4 ;  /* 0xff80000008087808 */ /* 0x000fe40006000000 */
[----:B------:R-:W-:Y:S02]  /*267d0*/  FSEL R9, R9, -INF , !P3 ;  /* 0xff80000009097808 */ /* 0x000fe40005800000 */
[C---:B------:R-:W-:Y:S02]  /*267e0*/  ISETP.GE.AND P4, PT, R172.reuse, R244, PT ;  /* 0x000000f4ac00720c */ /* 0x040fe40003f86270 */
[C---:B------:R-:W-:Y:S02]  /*267f0*/  ISETP.GE.AND P3, PT, R172.reuse, R241, PT ;  /* 0x000000f1ac00720c */ /* 0x040fe40003f66270 */
[----:B------:R-:W-:Y:S02]  /*26800*/  IADD3 R174, R245, -R166, RZ ;  /* 0x800000a6f5ae7210 */ /* 0x000fe40007ffe0ff */
[----:B------:R-:W-:Y:S02]  /*26810*/  IABS R168, R168 ;  /* 0x000000a800a87213 */ /* 0x000fe40000000000 */
[C---:B------:R-:W-:Y:S02]  /*26820*/  ISETP.GE.OR P4, PT, R172.reuse, R243, !P4 ;  /* 0x000000f3ac00720c */ /* 0x040fe40006786670 */
[----:B------:R-:W-:Y:S02]  /*26830*/  ISETP.GE.OR P3, PT, R172, R240, !P3 ;  /* 0x000000f0ac00720c */ /* 0x000fe40005f66670 */
[----:B------:R-:W-:Y:S02]  /*26840*/  IABS R172, R174 ;  /* 0x000000ae00ac7213 */ /* 0x000fe40000000000 */
[----:B------:R-:W-:Y:S02]  /*26850*/  FSEL R190, R12, -INF , !P1 ;  /* 0xff8000000cbe7808 */ /* 0x000fe40004800000 */
[----:B------:R-:W-:Y:S02]  /*26860*/  I2FP.F32.S32 R168, R168 ;  /* 0x000000a800a87245 */ /* 0x000fe40000201400 */
[----:B------:R-:W-:Y:S02]  /*26870*/  IABS R171, R171 ;  /* 0x000000ab00ab7213 */ /* 0x000fe40000000000 */
[----:B------:R-:W-:Y:S01]  /*26880*/  ISETP.GE.AND P1, PT, R170, R244, PT ;  /* 0x000000f4aa00720c */ /* 0x000fe20003f26270 */
[----:B------:R-:W-:Y:S01]  /*26890*/  FFMA.FTZ R21, -R246, R168, R21 ;  /* 0x000000a8f6157223 */ /* 0x000fe20000010115 */
[----:B------:R-:W-:Y:S01]  /*268a0*/  I2FP.F32.S32 R172, R172 ;  /* 0x000000ac00ac7245 */ /* 0x000fe20000201400 */
[----:B------:R-:W-:Y:S01]  /*268b0*/  VIADD R168, R3, 0x28 ;  /* 0x0000002803a87836 */ /* 0x000fe20000000000 */
[----:B------:R-:W-:Y:S02]  /*268c0*/  I2FP.F32.S32 R171, R171 ;  /* 0x000000ab00ab7245 */ /* 0x000fe40000201400 */
[----:B------:R-:W-:Y:S01]  /*268d0*/  FSEL R10, R10, -INF , !P6 ;  /* 0xff8000000a0a7808 */ /* 0x000fe20007000000 */
[----:B------:R-:W-:Y:S01]  /*268e0*/  FFMA.FTZ R20, -R246, R172, R20 ;  /* 0x000000acf6147223 */ /* 0x000fe20000010114 */
[----:B------:R-:W-:Y:S01]  /*268f0*/  ISETP.GE.OR P1, PT, R170, R243, !P1 ;  /* 0x000000f3aa00720c */ /* 0x000fe20004f26670 */
[----:B------:R-:W-:Y:S01]  /*26900*/  FFMA.FTZ R14, -R246, R171, R14 ;  /* 0x000000abf60e7223 */ /* 0x000fe2000001010e */
[----:B------:R-:W-:Y:S01]  /*26910*/  IABS R4, R4 ;  /* 0x0000000400047213 */ /* 0x000fe20000000000 */
[----:B------:R-:W-:Y:S01]  /*26920*/  IMAD.IADD R171, R245, 0x1, -R168 ;  /* 0x00000001f5ab7824 */ /* 0x000fe200078e0aa8 */
[----:B------:R-:W-:Y:S02]  /*26930*/  ISETP.GE.AND P6, PT, R166, R244, PT ;  /* 0x000000f4a600720c */ /* 0x000fe40003fc6270 */
[----:B------:R-:W-:Y:S02]  /*26940*/  FSEL R191, R13, -INF , !P4 ;  /* 0xff8000000dbf7808 */ /* 0x000fe40006000000 */
[----:B------:R-:W-:Y:S02]  /*26950*/  FSEL R7, R7, -INF , !P5 ;  /* 0xff80000007077808 */ /* 0x000fe40006800000 */
[----:B------:R-:W-:Y:S02]  /*26960*/  FSEL R192, R16, -INF , !P1 ;  /* 0xff80000010c07808 */ /* 0x000fe40004800000 */
[----:B------:R-:W-:Y:S02]  /*26970*/  I2FP.F32.S32 R4, R4 ;  /* 0x0000000400047245 */ /* 0x000fe40000201400 */
[C---:B------:R-:W-:Y:S02]  /*26980*/  IADD3 R12, R3.reuse, 0x29, RZ ;  /* 0x00000029030c7810 */ /* 0x040fe40007ffe0ff */
[----:B------:R-:W-:Y:S01]  /*26990*/  ISETP.GE.OR P6, PT, R166, R243, !P6 ;  /* 0x000000f3a600720c */ /* 0x000fe200077c6670 */
[----:B------:R-:W-:Y:S01]  /*269a0*/  FFMA.FTZ R15, -R246, R4, R15 ;  /* 0x00000004f60f7223 */ /* 0x000fe2000001010f */
[-C--:B------:R-:W-:Y:S01]  /*269b0*/  ISETP.GE.AND P4, PT, R170, R241.reuse, PT ;  /* 0x000000f1aa00720c */ /* 0x080fe20003f86270 */
[----:B------:R-:W-:Y:S01]  /*269c0*/  VIADD R4, R3, 0x30 ;  /* 0x0000003003047836 */ /* 0x000fe20000000000 */
[C---:B------:R-:W-:Y:S02]  /*269d0*/  ISETP.GE.AND P1, PT, R169.reuse, R241, PT ;  /* 0x000000f1a900720c */ /* 0x040fe40003f26270 */
[C---:B------:R-:W-:Y:S02]  /*269e0*/  ISETP.GE.AND P5, PT, R169.reuse, R244, PT ;  /* 0x000000f4a900720c */ /* 0x040fe40003fa6270 */
[----:B------:R-:W-:Y:S02]  /*269f0*/  FSEL R176, R20, -INF , !P6 ;  /* 0xff80000014b07808 */ /* 0x000fe40007000000 */
[-C--:B------:R-:W-:Y:S02]  /*26a00*/  ISETP.GE.OR P4, PT, R170, R240.reuse, !P4 ;  /* 0x000000f0aa00720c */ /* 0x080fe40006786670 */
[C---:B------:R-:W-:Y:S02]  /*26a10*/  ISETP.GE.OR P1, PT, R169.reuse, R240, !P1 ;  /* 0x000000f0a900720c */ /* 0x040fe40004f26670 */
[----:B------:R-:W-:Y:S02]  /*26a20*/  ISETP.GE.OR P5, PT, R169, R243, !P5 ;  /* 0x000000f3a900720c */ /* 0x000fe40006fa6670 */
[C---:B------:R-:W-:Y:S01]  /*26a30*/  IADD3 R16, R242.reuse, -R169, RZ ;  /* 0x800000a9f2107210 */ /* 0x040fe20007ffe0ff */
[C---:B------:R-:W-:Y:S01]  /*26a40*/  IMAD.IADD R169, R245.reuse, 0x1, -R12 ;  /* 0x00000001f5a97824 */ /* 0x040fe200078e0a0c */
[----:B------:R-:W-:Y:S02]  /*26a50*/  IABS R171, R171 ;  /* 0x000000ab00ab7213 */ /* 0x000fe40000000000 */
[C---:B------:R-:W-:Y:S02]  /*26a60*/  IADD3 R20, R242.reuse, -R164, RZ ;  /* 0x800000a4f2147210 */ /* 0x040fe40007ffe0ff */
[----:B------:R-:W-:Y:S02]  /*26a70*/  IADD3 R170, R242, -R170, RZ ;  /* 0x800000aaf2aa7210 */ /* 0x000fe40007ffe0ff */
[----:B------:R-:W-:Y:S02]  /*26a80*/  I2FP.F32.S32 R171, R171 ;  /* 0x000000ab00ab7245 */ /* 0x000fe40000201400 */
[----:B------:R-:W-:Y:S02]  /*26a90*/  IABS R20, R20 ;  /* 0x0000001400147213 */ /* 0x000fe40000000000 */
[----:B------:R-:W-:Y:S01]  /*26aa0*/  IABS R170, R170 ;  /* 0x000000aa00aa7213 */ /* 0x000fe20000000000 */
[----:B------:R-:W-:Y:S01]  /*26ab0*/  FFMA.FTZ R24, -R246, R171, R24 ;  /* 0x000000abf6187223 */ /* 0x000fe20000010118 */
[----:B------:R-:W-:Y:S02]  /*26ac0*/  FSEL R194, R14, -INF , !P2 ;  /* 0xff8000000ec27808 */ /* 0x000fe40005000000 */
[----:B------:R-:W-:Y:S02]  /*26ad0*/  IADD3 R13, R245, -R4, RZ ;  /* 0x80000004f50d7210 */ /* 0x000fe40007ffe0ff */
[----:B------:R-:W-:Y:S02]  /*26ae0*/  IABS R169, R169 ;  /* 0x000000a900a97213 */ /* 0x000fe40000000000 */
[----:B------:R-:W-:Y:S02]  /*26af0*/  ISETP.GE.AND P2, PT, R168, R244, PT ;  /* 0x000000f4a800720c */ /* 0x000fe40003f46270 */
[----:B------:R-:W-:Y:S02]  /*26b00*/  I2FP.F32.S32 R20, R20 ;  /* 0x0000001400147245 */ /* 0x000fe40000201400 */
[----:B------:R-:W-:Y:S02]  /*26b10*/  I2FP.F32.S32 R170, R170 ;  /* 0x000000aa00aa7245 */ /* 0x000fe40000201400 */
[----:B------:R-:W-:Y:S01]  /*26b20*/  IABS R13, R13 ;  /* 0x0000000d000d7213 */ /* 0x000fe20000000000 */
[C---:B------:R-:W-:Y:S01]  /*26b30*/  FFMA.FTZ R23, -R246.reuse, R20, R23 ;  /* 0x00000014f6177223 */ /* 0x040fe20000010117 */
[----:B------:R-:W-:Y:S01]  /*26b40*/  I2FP.F32.S32 R169, R169 ;  /* 0x000000a900a97245 */ /* 0x000fe20000201400 */
[----:B------:R-:W-:Y:S01]  /*26b50*/  FFMA.FTZ R18, -R246, R170, R18 ;  /* 0x000000aaf6127223 */ /* 0x000fe20000010112 */
[----:B------:R-:W-:Y:S02]  /*26b60*/  IABS R16, R16 ;  /* 0x0000001000107213 */ /* 0x000fe40000000000 */
[----:B------:R-:W-:Y:S01]  /*26b70*/  ISETP.GE.OR P2, PT, R168, R243, !P2 ;  /* 0x000000f3a800720c */ /* 0x000fe20005746670 */
[----:B------:R-:W-:Y:S01]  /*26b80*/  FFMA.FTZ R25, -R246, R169, R25 ;  /* 0x000000a9f6197223 */ /* 0x000fe20000010119 */
[----:B------:R-:W-:Y:S02]  /*26b90*/  FSEL R249, R15, -INF , !P3 ;  /* 0xff8000000ff97808 */ /* 0x000fe40005800000 */
[----:B------:R-:W-:Y:S02]  /*26ba0*/  IADD3 R14, R242, -R168, RZ ;  /* 0x800000a8f20e7210 */ /* 0x000fe40007ffe0ff */
[----:B------:R-:W-:Y:S02]  /*26bb0*/  ISETP.GE.AND P3, PT, R12, R244, PT ;  /* 0x000000f40c00720c */ /* 0x000fe40003f66270 */
[----:B------:R-:W-:Y:S02]  /*26bc0*/  I2FP.F32.S32 R13, R13 ;  /* 0x0000000d000d7245 */ /* 0x000fe40000201400 */
[----:B------:R-:W-:Y:S02]  /*26bd0*/  I2FP.F32.S32 R16, R16 ;  /* 0x0000001000107245 */ /* 0x000fe40000201400 */
[----:B------:R-:W-:Y:S01]  /*26be0*/  FSEL R20, R24, -INF , !P2 ;  /* 0xff80000018147808 */ /* 0x000fe20005000000 */
[----:B------:R-:W-:Y:S01]  /*26bf0*/  FFMA.FTZ R28, -R246, R13, R28 ;  /* 0x0000000df61c7223 */ /* 0x000fe2000001011c */
[----:B------:R-:W-:Y:S01]  /*26c00*/  ISETP.GE.AND P2, PT, R4, R244, PT ;  /* 0x000000f40400720c */ /* 0x000fe20003f46270 */
[----:B------:R-:W-:Y:S01]  /*26c10*/  FFMA.FTZ R19, -R246, R16, R19 ;  /* 0x00000010f6137223 */ /* 0x000fe20000010113 */
[----:B------:R-:W-:Y:S01]  /*26c20*/  ISETP.GE.OR P3, PT, R12, R243, !P3 ;  /* 0x000000f30c00720c */ /* 0x000fe20005f66670 */
[----:B------:R-:W-:Y:S01]  /*26c30*/  VIADD R16, R3, 0x31 ;  /* 0x0000003103107836 */ /* 0x000fe20000000000 */
[----:B------:R-:W-:Y:S02]  /*26c40*/  IABS R173, R173 ;  /* 0x000000ad00ad7213 */ /* 0x000fe40000000000 */
[----:B------:R-:W-:Y:S02]  /*26c50*/  IABS R14, R14 ;  /* 0x0000000e000e7213 */ /* 0x000fe40000000000 */
[----:B------:R-:W-:Y:S01]  /*26c60*/  FSEL R195, R18, -INF , !P4 ;  /* 0xff80000012c37808 */ /* 0x000fe20006000000 */
[----:B------:R-:W-:Y:S01]  /*26c70*/  IMAD.MOV.U32 R18, RZ, RZ, R20 ;  /* 0x000000ffff127224 */ /* 0x000fe200078e0014 */
[----:B------:R-:W-:Y:S02]  /*26c80*/  FSEL R193, R17, -INF , !P5 ;  /* 0xff80000011c17808 */ /* 0x000fe40006800000 */
[----:B------:R-:W-:Y:S02]  /*26c90*/  ISETP.GE.OR P2, PT, R4, R243, !P2 ;  /* 0x000000f30400720c */ /* 0x000fe40005746670 */
[----:B------:R-:W-:Y:S02]  /*26ca0*/  FSEL R25, R25, -INF , !P3 ;  /* 0xff80000019197808 */ /* 0x000fe40005800000 */
[----:B------:R-:W-:Y:S02]  /*26cb0*/  I2FP.F32.S32 R173, R173 ;  /* 0x000000ad00ad7245 */ /* 0x000fe40000201400 */
[C---:B------:R-:W-:Y:S01]  /*26cc0*/  IADD3 R13, R3.reuse, 0x38, RZ ;  /* 0x00000038030d7810 */ /* 0x040fe20007ffe0ff */
[----:B------:R-:W-:Y:S01]  /*26cd0*/  VIADD R3, R3, 0x39 ;  /* 0x0000003903037836 */ /* 0x000fe20000000000 */
[----:B------:R-:W-:Y:S01]  /*26ce0*/  I2FP.F32.S32 R14, R14 ;  /* 0x0000000e000e7245 */ /* 0x000fe20000201400 */
[----:B------:R-:W-:Y:S01]  /*26cf0*/  FFMA.FTZ R11, -R246, R173, R11 ;  /* 0x000000adf60b7223 */ /* 0x000fe2000001010b */
[----:B------:R-:W-:Y:S01]  /*26d00*/  ISETP.GE.AND P5, PT, R164, R244, PT ;  /* 0x000000f4a400720c */ /* 0x000fe20003fa6270 */
[----:B------:R-:W-:Y:S01]  /*26d10*/  IMAD.IADD R17, R245, 0x1, -R13 ;  /* 0x00000001f5117824 */ /* 0x000fe200078e0a0d */
[-C--:B------:R-:W-:Y:S01]  /*26d20*/  ISETP.GE.AND P4, PT, R12, R241.reuse, PT ;  /* 0x000000f10c00720c */ /* 0x080fe20003f86270 */
[----:B------:R-:W-:Y:S01]  /*26d30*/  FFMA.FTZ R26, -R246, R14, R26 ;  /* 0x0000000ef61a7223 */ /* 0x000fe2000001011a */
[----:B------:R-:W-:Y:S02]  /*26d40*/  ISETP.GE.AND P3, PT, R4, R241, PT ;  /* 0x000000f10400720c */ /* 0x000fe40003f66270 */
[----:B------:R-:W-:Y:S02]  /*26d50*/  FSEL R189, R28, -INF , !P2 ;  /* 0xff8000001cbd7808 */ /* 0x000fe40005000000 */
[----:B------:R-:W-:Y:S02]  /*26d60*/  FSEL R250, R19, -INF , !P1 ;  /* 0xff80000013fa7808 */ /* 0x000fe40004800000 */
[----:B------:R-:W-:Y:S02]  /*26d70*/  ISETP.GE.OR P5, PT, R164, R243, !P5 ;  /* 0x000000f3a400720c */ /* 0x000fe40006fa6670 */
[----:B------:R-:W-:Y:S02]  /*26d80*/  ISETP.GE.OR P4, PT, R12, R240, !P4 ;  /* 0x000000f00c00720c */ /* 0x000fe40006786670 */
[C---:B------:R-:W-:Y:S01]  /*26d90*/  IADD3 R15, R242.reuse, -R12, RZ ;  /* 0x8000000cf20f7210 */ /* 0x040fe20007ffe0ff */
[----:B------:R-:W-:Y:S01]  /*26da0*/  IMAD.IADD R12, R242, 0x1, -R4 ;  /* 0x00000001f20c7824 */ /* 0x000fe200078e0a04 */
[----:B------:R-:W-:Y:S01]  /*26db0*/  ISETP.GE.OR P3, PT, R4, R240, !P3 ;  /* 0x000000f00400720c */ /* 0x000fe20005f66670 */
[--C-:B------:R-:W-:Y:S01]  /*26dc0*/  IMAD.IADD R4, R242, 0x1, -R16.reuse ;  /* 0x00000001f2047824 */ /* 0x100fe200078e0a10 */
[C---:B------:R-:W-:Y:S02]  /*26dd0*/  ISETP.GE.AND P1, PT, R16.reuse, R244, PT ;  /* 0x000000f41000720c */ /* 0x040fe40003f26270 */
[C---:B------:R-:W-:Y:S02]  /*26de0*/  ISETP.GE.AND P2, PT, R16.reuse, R241, PT ;  /* 0x000000f11000720c */ /* 0x040fe40003f46270 */
[----:B------:R-:W-:Y:S02]  /*26df0*/  IADD3 R14, R245, -R3, RZ ;  /* 0x80000003f50e7210 */ /* 0x000fe40007ffe0ff */
[----:B------:R-:W-:Y:S01]  /*26e00*/  FSEL R175, R21, -INF , !P5 ;  /* 0xff80000015af7808 */ /* 0x000fe20006800000 */
[----:B------:R-:W-:Y:S01]  /*26e10*/  IMAD.IADD R21, R245, 0x1, -R16 ;  /* 0x00000001f5157824 */ /* 0x000fe200078e0a10 */
[C---:B------:R-:W-:Y:S02]  /*26e20*/  ISETP.GE.OR P1, PT, R16.reuse, R243, !P1 ;  /* 0x000000f31000720c */ /* 0x040fe40004f26670 */
[----:B------:R-:W-:Y:S02]  /*26e30*/  ISETP.GE.OR P2, PT, R16, R240, !P2 ;  /* 0x000000f01000720c */ /* 0x000fe40005746670 */
[----:B------:R-:W-:Y:S02]  /*26e40*/  FSEL R11, R11, -INF , !P0 ;  /* 0xff8000000b0b7808 */ /* 0x000fe40004000000 */
[----:B------:R-:W-:Y:S02]  /*26e50*/  IABS R16, R14 ;  /* 0x0000000e00107213 */ /* 0x000fe40000000000 */
[CC--:B------:R-:W-:Y:S02]  /*26e60*/  ISETP.GE.AND P0, PT, R166.reuse, R241.reuse, PT ;  /* 0x000000f1a600720c */ /* 0x0c0fe40003f06270 */
[----:B------:R-:W-:Y:S02]  /*26e70*/  FMNMX.FTZ R14, R167, R0, !PT ;  /* 0x00000000a70e7209 */ /* 0x000fe40007810000 */
[----:B------:R-:W-:Y:S02]  /*26e80*/  IABS R4, R4 ;  /* 0x0000000400047213 */ /* 0x000fe40000000000 */
[----:B------:R-:W-:Y:S01]  /*26e90*/  ISETP.GE.OR P0, PT, R166, R240, !P0 ;  /* 0x000000f0a600720c */ /* 0x000fe20004706670 */
[----:B------:R-:W-:Y:S01]  /*26ea0*/  IMAD.IADD R166, R242, 0x1, -R166 ;  /* 0x00000001f2a67824 */ /* 0x000fe200078e0aa6 */
[----:B------:R-:W-:Y:S02]  /*26eb0*/  I2FP.F32.S32 R4, R4 ;  /* 0x0000000400047245 */ /* 0x000fe40000201400 */
[----:B------:R-:W-:Y:S02]  /*26ec0*/  FMNMX.FTZ R14, R5, R14, !PT ;  /* 0x0000000e050e7209 */ /* 0x000fe40007810000 */
[----:B------:R-:W-:Y:S01]  /*26ed0*/  ISETP.GE.AND P6, PT, R164, R241, PT ;  /* 0x000000f1a400720c */ /* 0x000fe20003fc6270 */
[----:B------:R-:W-:Y:S01]  /*26ee0*/  FFMA.FTZ R31, -R246, R4, R31 ;  /* 0x00000004f61f7223 */ /* 0x000fe2000001011f */
[----:B------:R-:W-:Y:S02]  /*26ef0*/  FMNMX.FTZ R14, R8, R14, !PT ;  /* 0x0000000e080e7209 */ /* 0x000fe40007810000 */
[----:B------:R-:W-:Y:S02]  /*26f00*/  ISETP.GE.OR P6, PT, R164, R240, !P6 ;  /* 0x000000f0a400720c */ /* 0x000fe400077c6670 */
[----:B------:R-:W-:Y:S02]  /*26f10*/  IABS R21, R21 ;  /* 0x0000001500157213 */ /* 0x000fe40000000000 */
[----:B------:R-:W-:Y:S02]  /*26f20*/  IABS R164, R166 ;  /* 0x000000a600a47213 */ /* 0x000fe40000000000 */
[----:B------:R-:W-:Y:S02]  /*26f30*/  FMNMX.FTZ R4, R6, R2, !PT ;  /* 0x0000000206047209 */ /* 0x000fe40007810000 */
[----:B------:R-:W-:Y:S02]  /*26f40*/  FMNMX.FTZ R14, R9, R14, !PT ;  /* 0x0000000e090e7209 */ /* 0x000fe40007810000 */
[----:B------:R-:W-:Y:S02]  /*26f50*/  I2FP.F32.S32 R21, R21 ;  /* 0x0000001500157245 */ /* 0x000fe40000201400 */
[----:B------:R-:W-:Y:S02]  /*26f60*/  I2FP.F32.S32 R164, R164 ;  /* 0x000000a400a47245 */ /* 0x000fe40000201400 */
[----:B------:R-:W-:Y:S01]  /*26f70*/  FMNMX.FTZ R4, R7, R4, !PT ;  /* 0x0000000407047209 */ /* 0x000fe20007810000 */
[----:B------:R-:W-:Y:S01]  /*26f80*/  FFMA.FTZ R29, -R246, R21, R29 ;  /* 0x00000015f61d7223 */ /* 0x000fe2000001011d */
[----:B------:R-:W-:Y:S01]  /*26f90*/  FMNMX.FTZ R14, R190, R14, !PT ;  /* 0x0000000ebe0e7209 */ /* 0x000fe20007810000 */
[----:B------:R-:W-:Y:S01]  /*26fa0*/  FFMA.FTZ R22, -R246, R164, R22 ;  /* 0x000000a4f6167223 */ /* 0x000fe20000010116 */
[----:B------:R-:W-:Y:S02]  /*26fb0*/  FMNMX.FTZ R4, R10, R4, !PT ;  /* 0x000000040a047209 */ /* 0x000fe40007810000 */
[----:B------:R-:W-:Y:S02]  /*26fc0*/  IABS R12, R12 ;  /* 0x0000000c000c7213 */ /* 0x000fe40000000000 */
[----:B------:R-:W-:Y:S02]  /*26fd0*/  FMNMX.FTZ R14, R191, R14, !PT ;  /* 0x0000000ebf0e7209 */ /* 0x000fe40007810000 */
[----:B------:R-:W-:Y:S02]  /*26fe0*/  I2FP.F32.S32 R12, R12 ;  /* 0x0000000c000c7245 */ /* 0x000fe40000201400 */
[----:B------:R-:W-:Y:S02]  /*26ff0*/  FMNMX.FTZ R4, R11, R4, !PT ;  /* 0x000000040b047209 */ /* 0x000fe40007810000 */
[----:B------:R-:W-:Y:S01]  /*27000*/  IABS R17, R17 ;  /* 0x0000001100117213 */ /* 0x000fe20000000000 */
[----:B------:R-:W-:Y:S01]  /*27010*/  FFMA.FTZ R30, -R246, R12, R30 ;  /* 0x0000000cf61e7223 */ /* 0x000fe2000001011e */
[----:B------:R-:W-:Y:S02]  /*27020*/  FSEL R19, R22, -INF , !P0 ;  /* 0xff80000016137808 */ /* 0x000fe40004000000 */
[----:B------:R-:W-:Y:S02]  /*27030*/  FSEL R179, R29, -INF , !P1 ;  /* 0xff8000001db37808 */ /* 0x000fe40004800000 */
[----:B------:R-:W-:Y:S02]  /*27040*/  FMNMX.FTZ R14, R192, R14, !PT ;  /* 0x0000000ec00e7209 */ /* 0x000fe40007810000 */
[C---:B------:R-:W-:Y:S02]  /*27050*/  ISETP.GE.AND P0, PT, R13.reuse, R244, PT ;  /* 0x000000f40d00720c */ /* 0x040fe40003f06270 */
[----:B------:R-:W-:Y:S02]  /*27060*/  ISETP.GE.AND P1, PT, R13, R241, PT ;  /* 0x000000f10d00720c */ /* 0x000fe40003f26270 */
[----:B------:R-:W-:Y:S02]  /*27070*/  I2FP.F32.S32 R17, R17 ;  /* 0x0000001100117245 */ /* 0x000fe40000201400 */
[----:B------:R-:W-:Y:S02]  /*27080*/  FMNMX.FTZ R4, R194, R4, !PT ;  /* 0x00000004c2047209 */ /* 0x000fe40007810000 */
[----:B------:R-:W-:Y:S01]  /*27090*/  FMNMX.FTZ R12, R193, R14, !PT ;  /* 0x0000000ec10c7209 */ /* 0x000fe20007810000 */
[----:B------:R-:W-:Y:S01]  /*270a0*/  FFMA.FTZ R32, -R246, R17, R32 ;  /* 0x00000011f6207223 */ /* 0x000fe20000010120 */
[C---:B------:R-:W-:Y:S02]  /*270b0*/  ISETP.GE.OR P0, PT, R13.reuse, R243, !P0 ;  /* 0x000000f30d00720c */ /* 0x040fe40004706670 */
[----:B------:R-:W-:Y:S02]  /*270c0*/  ISETP.GE.OR P1, PT, R13, R240, !P1 ;  /* 0x000000f00d00720c */ /* 0x000fe40004f26670 */
[C---:B------:R-:W-:Y:S02]  /*270d0*/  IADD3 R14, R242.reuse, -R13, RZ ;  /* 0x8000000df20e7210 */ /* 0x040fe40007ffe0ff */
[----:B------:R-:W-:Y:S01]  /*270e0*/  FMNMX.FTZ R13, R249, R4, !PT ;  /* 0x00000004f90d7209 */ /* 0x000fe20007810000 */
[----:B------:R-:W-:Y:S01]  /*270f0*/  IMAD.IADD R4, R242, 0x1, -R3 ;  /* 0x00000001f2047824 */ /* 0x000fe200078e0a03 */
[----:B------:R-:W-:Y:S02]  /*27100*/  MOV R17, R176 ;  /* 0x000000b000117202 */ /* 0x000fe40000000f00 */
[----:B------:R-:W-:Y:S02]  /*27110*/  FMNMX.FTZ R13, R195, R13, !PT ;  /* 0x0000000dc30d7209 */ /* 0x000fe40007810000 */
[----:B------:R-:W-:Y:S02]  /*27120*/  MOV R24, R175 ;  /* 0x000000af00187202 */ /* 0x000fe40000000f00 */
[----:B------:R-:W-:Y:S02]  /*27130*/  I2FP.F32.S32 R16, R16 ;  /* 0x0000001000107245 */ /* 0x000fe40000201400 */
[----:B------:R-:W-:Y:S02]  /*27140*/  FMNMX.FTZ R12, R17, R12, !PT ;  /* 0x0000000c110c7209 */ /* 0x000fe40007810000 */
[----:B------:R-:W-:Y:S01]  /*27150*/  IABS R15, R15 ;  /* 0x0000000f000f7213 */ /* 0x000fe20000000000 */
[----:B------:R-:W-:Y:S01]  /*27160*/  FFMA.FTZ R33, -R246, R16, R33 ;  /* 0x00000010f6217223 */ /* 0x000fe20000010121 */
[----:B------:R-:W-:Y:S02]  /*27170*/  ISETP.GE.AND P5, PT, R168, R241, PT ;  /* 0x000000f1a800720c */ /* 0x000fe40003fa6270 */
[----:B------:R-:W-:Y:S02]  /*27180*/  FMNMX.FTZ R13, R250, R13, !PT ;  /* 0x0000000dfa0d7209 */ /* 0x000fe40007810000 */
[----:B------:R-:W-:Y:S02]  /*27190*/  FMNMX.FTZ R12, R24, R12, !PT ;  /* 0x0000000c180c7209 */ /* 0x000fe40007810000 */
[----:B------:R-:W-:Y:S02]  /*271a0*/  I2FP.F32.S32 R15, R15 ;  /* 0x0000000f000f7245 */ /* 0x000fe40000201400 */
[----:B------:R-:W-:Y:S02]  /*271b0*/  FSEL R16, R23, -INF , !P6 ;  /* 0xff80000017107808 */ /* 0x000fe40007000000 */
[----:B------:R-:W-:Y:S01]  /*271c0*/  FMNMX.FTZ R13, R19, R13, !PT ;  /* 0x0000000d130d7209 */ /* 0x000fe20007810000 */
[----:B------:R-:W-:Y:S01]  /*271d0*/  FFMA.FTZ R27, -R246, R15, R27 ;  /* 0x0000000ff61b7223 */ /* 0x000fe2000001011b */
[----:B------:R-:W-:Y:S01]  /*271e0*/  ISETP.GE.OR P5, PT, R168, R240, !P5 ;  /* 0x000000f0a800720c */ /* 0x000fe20006fa6670 */
[----:B------:R-:W-:Y:S01]  /*271f0*/  LDSM.16.MT88.4 R20, [R214+0x10000] ;  /* 0x01000000d614783b */ /* 0x000fe20000004200 */
[----:B------:R-:W-:Y:S02]  /*27200*/  FMNMX.FTZ R12, R18, R12, !PT ;  /* 0x0000000c120c7209 */ /* 0x000fe40007810000 */
[----:B------:R-:W-:Y:S02]  /*27210*/  FSEL R252, R26, -INF , !P5 ;  /* 0xff8000001afc7808 */ /* 0x000fe40006800000 */
[----:B------:R-:W-:Y:S02]  /*27220*/  FMNMX.FTZ R13, R16, R13, !PT ;  /* 0x0000000d100d7209 */ /* 0x000fe40007810000 */
[----:B------:R-:W-:Y:S02]  /*27230*/  FMNMX.FTZ R12, R25, R12, !PT ;  /* 0x0000000c190c7209 */ /* 0x000fe40007810000 */
[----:B------:R-:W-:Y:S02]  /*27240*/  IABS R14, R14 ;  /* 0x0000000e000e7213 */ /* 0x000fe40000000000 */
[----:B------:R-:W-:Y:S02]  /*27250*/  FSEL R251, R27, -INF , !P4 ;  /* 0xff8000001bfb7808 */ /* 0x000fe40006000000 */
[----:B------:R-:W-:Y:S02]  /*27260*/  FMNMX.FTZ R13, R252, R13, !PT ;  /* 0x0000000dfc0d7209 */ /* 0x000fe40007810000 */
[----:B------:R-:W-:Y:S02]  /*27270*/  I2FP.F32.S32 R14, R14 ;  /* 0x0000000e000e7245 */ /* 0x000fe40000201400 */
[----:B------:R-:W-:Y:S02]  /*27280*/  ISETP.GE.AND P6, PT, R3, R244, PT ;  /* 0x000000f40300720c */ /* 0x000fe40003fc6270 */
[----:B------:R-:W-:Y:S01]  /*27290*/  FMNMX.FTZ R12, R189, R12, !PT ;  /* 0x0000000cbd0c7209 */ /* 0x000fe20007810000 */
[----:B------:R-:W-:Y:S01]  /*272a0*/  FFMA.FTZ R34, -R246, R14, R34 ;  /* 0x0000000ef6227223 */ /* 0x000fe20000010122 */
[----:B------:R-:W-:Y:S02]  /*272b0*/  IABS R4, R4 ;  /* 0x0000000400047213 */ /* 0x000fe40000000000 */
[----:B------:R-:W-:Y:S02]  /*272c0*/  FSEL R175, R30, -INF , !P3 ;  /* 0xff8000001eaf7808 */ /* 0x000fe40005800000 */
[----:B------:R-:W-:Y:S02]  /*272d0*/  FMNMX.FTZ R15, R251, R13, !PT ;  /* 0x0000000dfb0f7209 */ /* 0x000fe40007810000 */
[----:B------:R-:W-:Y:S02]  /*272e0*/  FSEL R178, R32, -INF , !P0 ;  /* 0xff80000020b27808 */ /* 0x000fe40004000000 */
[----:B------:R-:W-:Y:S02]  /*272f0*/  ISETP.GE.OR P6, PT, R3, R243, !P6 ;  /* 0x000000f30300720c */ /* 0x000fe400077c6670 */
[----:B------:R-:W-:Y:S02]  /*27300*/  FMNMX.FTZ R12, R179, R12, !PT ;  /* 0x0000000cb30c7209 */ /* 0x000fe40007810000 */
[----:B------:R-:W-:Y:S02]  /*27310*/  I2FP.F32.S32 R4, R4 ;  /* 0x0000000400047245 */ /* 0x000fe40000201400 */
[----:B------:R-:W-:Y:S02]  /*27320*/  ISETP.GE.AND P0, PT, R3, R241, PT ;  /* 0x000000f10300720c */ /* 0x000fe40003f06270 */
[----:B------:R-:W-:Y:S01]  /*27330*/  FSEL R174, R31, -INF , !P2 ;  /* 0xff8000001fae7808 */ /* 0x000fe20005000000 */
[----:B------:R-:W-:Y:S01]  /*27340*/  FFMA.FTZ R35, -R246, R4, R35 ;  /* 0x00000004f6237223 */ /* 0x000fe20000010123 */
[----:B------:R-:W-:Y:S01]  /*27350*/  FMNMX.FTZ R15, R175, R15, !PT ;  /* 0x0000000faf0f7209 */ /* 0x000fe20007810000 */
[----:B------:R-:W-:Y:S01]  /*27360*/  LDSM.16.MT88.4 R28, [R213+0x10000] ;  /* 0x01000000d51c783b */ /* 0x000fe20000004200 */
[----:B------:R-:W-:Y:S02]  /*27370*/  FSEL R176, R33, -INF , !P6 ;  /* 0xff80000021b07808 */ /* 0x000fe40007000000 */
[----:B------:R-:W-:Y:S02]  /*27380*/  FMNMX.FTZ R12, R178, R12, !PT ;  /* 0x0000000cb20c7209 */ /* 0x000fe40007810000 */
[----:B------:R-:W-:Y:S02]  /*27390*/  ISETP.GE.OR P0, PT, R3, R240, !P0 ;  /* 0x000000f00300720c */ /* 0x000fe40004706670 */
[----:B------:R-:W-:Y:S02]  /*273a0*/  FMNMX.FTZ R3, R174, R15, !PT ;  /* 0x0000000fae037209 */ /* 0x000fe40007810000 */
[----:B------:R-:W-:Y:S02]  /*273b0*/  FSEL R173, R34, -INF , !P1 ;  /* 0xff80000022ad7808 */ /* 0x000fe40004800000 */
        /* <DEDUP_REMOVED lines=47> */
[-C--:B------:R-:W-:Y:S01]  /*276b0*/  FFMA.FTZ R251, R251, R165.reuse, -R172 ;  /* 0x000000a5fbfb7223 */ /* 0x080fe200000108ac */
[-CC-:B------:R-:W-:Y:S03]  /*276c0*/  FFMA.FTZ R179, R179, R165.reuse, -R177.reuse ;  /* 0x000000a5b3b37223 */ /* 0x180fe600000108b1 */
[----:B------:R-:W3:Y:S01]  /*276d0*/  MUFU.EX2 R0, R0 ;  /* 0x0000000000007308 */ /* 0x000ee20000000800 */
[-CC-:B------:R-:W-:Y:S01]  /*276e0*/  FFMA.FTZ R178, R178, R165.reuse, -R177.reuse ;  /* 0x000000a5b2b27223 */ /* 0x180fe200000108b1 */
[----:B------:R-:W-:Y:S01]  /*276f0*/  FFMA.FTZ R189, R189, R165, -R177 ;  /* 0x000000a5bdbd7223 */ /* 0x000fe200000108b1 */
[----:B------:R-:W-:Y:S07]  /*27700*/  ISETP.GT.AND P0, PT, R238, R227, PT ;  /* 0x000000e3ee00720c */ /* 0x000fee0003f04270 */
        /* <DEDUP_REMOVED lines=12> */
[C---:B------:R-:W-:Y:S01]  /*277d0*/  FMUL.FTZ R11, R0.reuse, R159 ;  /* 0x0000009f000b7220 */ /* 0x040fe20000410000 */
[----:B------:R-:W-:Y:S02]  /*277e0*/  IMAD.MOV.U32 R162, RZ, RZ, R19 ;  /* 0x000000ffffa27224 */ /* 0x000fe400078e0013 */
[C---:B------:R-:W-:Y:S01]  /*277f0*/  FMUL.FTZ R19, R0.reuse, R151 ;  /* 0x0000009700137220 */ /* 0x040fe20000410000 */
[----:B------:R-:W-:Y:S02]  /*27800*/  IMAD.MOV.U32 R163, RZ, RZ, R18 ;  /* 0x000000ffffa37224 */ /* 0x000fe400078e0012 */
[----:B------:R-:W2:Y:S01]  /*27810*/  MUFU.EX2 R183, R183 ;  /* 0x000000b700b77308 */ /* 0x000ea20000000800 */
[----:B----4-:R-:W-:Y:S01]  /*27820*/  F2FP.BF16.F32.PACK_AB R168, R185, R187 ;  /* 0x000000bbb9a8723e */ /* 0x010fe200000010ff */
[----:B------:R-:W-:Y:S01]  /*27830*/  FMUL.FTZ R18, R0, R150 ;  /* 0x0000009600127220 */ /* 0x000fe20000410000 */
[----:B------:R-:W3:Y:S01]  /*27840*/  LDSM.16.MT88.4 R156, [R212+0x10000] ;  /* 0x01000000d49c783b */ /* 0x000ee20000004200 */
        /* <DEDUP_REMOVED lines=9> */
[----:B------:R-:W-:Y:S01]  /*278e0*/  LDSM.16.MT88.4 R132, [R213+0x12000] ;  /* 0x01200000d584783b */ /* 0x000fe20000004200 */
        /* <DEDUP_REMOVED lines=42> */
[C---:B-1----:R-:W-:Y:S01]  /*27b90*/  HMMA.16816.F32.BF16 R4, R168.reuse, R12, R4 ;  /* 0x0000000ca804723c */ /* 0x042fe20000041804 */
[----:B------:R-:W1:Y:S04]  /*27ba0*/  MUFU.EX2 R190, R190 ;  /* 0x000000be00be7308 */ /* 0x000e680000000800 */
[C---:B------:R-:W-:Y:S01]  /*27bb0*/  FMUL.FTZ R73, R2.reuse, R73 ;  /* 0x0000004902497220 */ /* 0x040fe20000410000 */
[C---:B------:R-:W-:Y:S05]  /*27bc0*/  HMMA.16816.F32.BF16 R8, R168.reuse, R14, R8 ;  /* 0x0000000ea808723c */ /* 0x040fea0000041808 */
[----:B------:R-:W-:Y:S01]  /*27bd0*/  MUFU.EX2 R191, R191 ;  /* 0x000000bf00bf7308 */ /* 0x000fe20000000800 */
[C---:B------:R-:W-:Y:S01]  /*27be0*/  FMUL.FTZ R12, R2.reuse, R152 ;  /* 0x00000098020c7220 */ /* 0x040fe20000410000 */
[----:B------:R-:W-:Y:S01]  /*27bf0*/  FMUL.FTZ R13, R2, R153 ;  /* 0x00000099020d7220 */ /* 0x000fe20000410000 */
[C---:B------:R-:W-:Y:S03]  /*27c00*/  FMUL.FTZ R14, R0.reuse, R154 ;  /* 0x0000009a000e7220 */ /* 0x040fe60000410000 */
[----:B------:R-:W-:Y:S01]  /*27c10*/  FMUL.FTZ R15, R0, R155 ;  /* 0x0000009b000f7220 */ /* 0x000fe20000410000 */
[----:B------:R-:W-:Y:S02]  /*27c20*/  IMAD.MOV.U32 R153, RZ, RZ, R17 ;  /* 0x000000ffff997224 */ /* 0x000fe400078e0011 */
[C---:B------:R-:W-:Y:S01]  /*27c30*/  FMUL.FTZ R17, R2.reuse, R149 ;  /* 0x0000009502117220 */ /* 0x040fe20000410000 */
[----:B------:R-:W-:Y:S01]  /*27c40*/  MOV R152, R24 ;  /* 0x0000001800987202 */ /* 0x000fe20000000f00 */
[----:B------:R-:W2:Y:S02]  /*27c50*/  LDSM.16.MT88.4 R148, [R216+0x12000] ;  /* 0x01200000d894783b */ /* 0x000ea40000004200 */
[C---:B------:R-:W-:Y:S01]  /*27c60*/  HMMA.16816.F32.BF16 R12, R168.reuse, R20, R12 ;  /* 0x00000014a80c723c */ /* 0x040fe2000004180c */
[----:B------:R-:W-:Y:S02]  /*27c70*/  MUFU.EX2 R192, R192 ;  /* 0x000000c000c07308 */ /* 0x000fe40000000800 */
[----:B------:R-:W-:Y:S01]  /*27c80*/  FMUL.FTZ R24, R2, R140 ;  /* 0x0000008c02187220 */ /* 0x000fe20000410000 */
[C---:B------:R-:W-:Y:S01]  /*27c90*/  FMUL.FTZ R74, R0.reuse, R74 ;  /* 0x0000004a004a7220 */ /* 0x040fe20000410000 */
[----:B------:R-:W-:Y:S01]  /*27ca0*/  FMUL.FTZ R75, R0, R75 ;  /* 0x0000004b004b7220 */ /* 0x000fe20000410000 */
[C---:B------:R-:W-:Y:S01]  /*27cb0*/  HMMA.16816.F32.BF16 R16, R168.reuse, R22, R16 ;  /* 0x00000016a810723c */ /* 0x040fe20000041810 */
[----:B------:R-:W4:Y:S04]  /*27cc0*/  LDSM.16.MT88.4 R140, [R214+0x12000] ;  /* 0x01200000d68c783b */ /* 0x000f280000004200 */
[----:B------:R-:W-:Y:S01]  /*27cd0*/  MUFU.EX2 R193, R193 ;  /* 0x000000c100c17308 */ /* 0x000fe20000000800 */
        /* <DEDUP_REMOVED lines=10> */
[----:B------:R-:W5:Y:S02]  /*27d80*/  MUFU.EX2 R194, R194 ;  /* 0x000000c200c27308 */ /* 0x000f640000000800 */
[C---:B------:R-:W-:Y:S01]  /*27d90*/  FMUL.FTZ R80, R2.reuse, R80 ;  /* 0x0000005002507220 */ /* 0x040fe20000410000 */
[----:B------:R-:W-:Y:S01]  /*27da0*/  FMUL.FTZ R81, R2, R81 ;  /* 0x0000005102517220 */ /* 0x000fe20000410000 */
[----:B------:R-:W-:Y:S01]  /*27db0*/  FMUL.FTZ R82, R0, R82 ;  /* 0x0000005200527220 */ /* 0x000fe20000410000 */
[C---:B------:R-:W-:Y:S05]  /*27dc0*/  HMMA.16816.F32.BF16 R24, R168.reuse, R30, R24 ;  /* 0x0000001ea818723c */ /* 0x040fea0000041818 */
[----:B------:R-:W5:Y:S01]  /*27dd0*/  MUFU.EX2 R249, R249 ;  /* 0x000000f900f97308 */ /* 0x000f620000000800 */
        /* <DEDUP_REMOVED lines=14> */
[C---:B------:R-:W-:Y:S05]  /*27ec0*/  HMMA.16816.F32.BF16 R32, R168.reuse, R158, R32 ;  /* 0x0000009ea820723c */ /* 0x040fea0000041820 */
[----:B------:R-:W3:Y:S01]  /*27ed0*/  MUFU.EX2 R250, R250 ;  /* 0x000000fa00fa7308 */ /* 0x000ee20000000800 */
[----:B------:R-:W-:Y:S01]  /*27ee0*/  MOV R157, R153 ;  /* 0x00000099009d7202 */ /* 0x000fe20000000f00 */
[C---:B--2---:R-:W-:Y:S04]  /*27ef0*/  HMMA.16816.F32.BF16 R36, R168.reuse, R148, R36 ;  /* 0x00000094a824723c */ /* 0x044fe80000041824 */
[----:B------:R-:W-:Y:S02]  /*27f00*/  IMAD.MOV.U32 R156, RZ, RZ, R152 ;  /* 0x000000ffff9c7224 */ /* 0x000fe400078e0098 */
[C---:B------:R-:W-:Y:S01]  /*27f10*/  HMMA.16816.F32.BF16 R40, R168.reuse, R150, R40 ;  /* 0x00000096a828723c */ /* 0x040fe20000041828 */
[----:B------:R-:W-:Y:S01]  /*27f20*/  LDSM.16.MT88.4 R148, [R213+0x10800] ;  /* 0x01080000d594783b */ /* 0x000fe20000004200 */
[----:B------:R-:W-:Y:S03]  /*27f30*/  MUFU.EX2 R252, R252 ;  /* 0x000000fc00fc7308 */ /* 0x000fe60000000800 */
[C---:B------:R-:W-:Y:S01]  /*27f40*/  FMUL.FTZ R90, R0.reuse, R90 ;  /* 0x0000005a005a7220 */ /* 0x040fe20000410000 */
[C---:B----4-:R-:W-:Y:S03]  /*27f50*/  HMMA.16816.F32.BF16 R44, R168.reuse, R140, R44 ;  /* 0x0000008ca82c723c */ /* 0x050fe6000004182c */
[----:B------:R-:W-:Y:S03]  /*27f60*/  LDSM.16.MT88.4 R152, [R216+0x12800] ;  /* 0x01280000d898783b */ /* 0x000fe60000004200 */
[----:B------:R-:W-:Y:S01]  /*27f70*/  MUFU.EX2 R251, R251 ;  /* 0x000000fb00fb7308 */ /* 0x000fe20000000800 */
[----:B------:R-:W-:Y:S01]  /*27f80*/  FMUL.FTZ R91, R0, R91 ;  /* 0x0000005b005b7220 */ /* 0x000fe20000410000 */
[C---:B------:R-:W-:Y:S03]  /*27f90*/  HMMA.16816.F32.BF16 R48, R168.reuse, R142, R48 ;  /* 0x0000008ea830723c */ /* 0x040fe60000041830 */
[----:B------:R-:W2:Y:S03]  /*27fa0*/  LDSM.16.MT88.4 R140, [R216+0x14000] ;  /* 0x01400000d88c783b */ /* 0x000ea60000004200 */
[C---:B------:R-:W-:Y:S02]  /*27fb0*/  HMMA.16816.F32.BF16 R52, R168.reuse, R132, R52 ;  /* 0x00000084a834723c */ /* 0x040fe40000041834 */
[----:B------:R-:W-:Y:S03]  /*27fc0*/  MUFU.EX2 R189, R189 ;  /* 0x000000bd00bd7308 */ /* 0x000fe60000000800 */
        /* <DEDUP_REMOVED lines=58> */
[----:B------:R-:W2:Y:S04]  /*28370*/  LDSM.16.MT88.4 R132, [R212+0x16000] ;  /* 0x01600000d484783b */ /* 0x000ea80000004200 */
[----:B------:R-:W-:Y:S01]  /*28380*/  FMUL.FTZ R131, R0, R131 ;  /* 0x0000008300837220 */ /* 0x000fe20000410000 */
[C---:B------:R-:W-:Y:S05]  /*28390*/  HMMA.16816.F32.BF16 R108, R168.reuse, R144, R108 ;  /* 0x00000090a86c723c */ /* 0x040fea000004186c */
[----:B------:R-:W-:Y:S01]  /*283a0*/  FFMA.FTZ R187, R2, R248, R187 ;  /* 0x000000f802bb7223 */ /* 0x000fe200000100bb */
[C---:B------:R-:W-:Y:S01]  /*283b0*/  HMMA.16816.F32.BF16 R112, R168.reuse, R146, R112 ;  /* 0x00000092a870723c */ /* 0x040fe20000041870 */
[----:B------:R-:W4:Y:S04]  /*283c0*/  LDSM.16.MT88.4 R144, [R214+0x10800] ;  /* 0x01080000d690783b */ /* 0x000f280000004200 */
[----:B------:R-:W-:Y:S01]  /*283d0*/  MOV R2, R3 ;  /* 0x0000000300027202 */ /* 0x000fe20000000f00 */
[C---:B-1----:R-:W-:Y:S05]  /*283e0*/  HMMA.16816.F32.BF16 R116, R168.reuse, R136, R116 ;  /* 0x00000088a874723c */ /* 0x042fea0000041874 */
[----:B------:R-:W-:Y:S01]  /*283f0*/  FFMA.FTZ R188, R0, R247, R188 ;  /* 0x000000f700bc7223 */ /* 0x000fe200000100bc */
[C---:B------:R-:W-:Y:S01]  /*28400*/  HMMA.16816.F32.BF16 R120, R168.reuse, R138, R120 ;  /* 0x0000008aa878723c */ /* 0x040fe20000041878 */
[----:B------:R-:W1:Y:S04]  /*28410*/  LDSM.16.MT88.4 R136, [R212+0x10800] ;  /* 0x01080000d488783b */ /* 0x000e680000004200 */
[----:B------:R-:W-:Y:S01]  /*28420*/  FADD.FTZ R187, R185, R187 ;  /* 0x000000bbb9bb7221 */ /* 0x000fe20000010000 */
[----:B------:R-:W-:Y:S01]  /*28430*/  FADD.FTZ R188, R182, R188 ;  /* 0x000000bcb6bc7221 */ /* 0x000fe20000010000 */
[----:B------:R-:W-:Y:S04]  /*28440*/  MOV R0, R164 ;  /* 0x000000a400007202 */ /* 0x000fe80000000f00 */
[----:B------:R-:W-:Y:S01]  /*28450*/  FADD.FTZ R187, R184, R187 ;  /* 0x000000bbb8bb7221 */ /* 0x000fe20000010000 */
[----:B------:R-:W-:Y:S03]  /*28460*/  FADD.FTZ R188, R167, R188 ;  /* 0x000000bca7bc7221 */ /* 0x000fe60000010000 */
[----:B------:R-:W-:Y:S01]  /*28470*/  FADD.FTZ R187, R183, R187 ;  /* 0x000000bbb7bb7221 */ /* 0x000fe20000010000 */
[----:B------:R-:W-:Y:S01]  /*28480*/  FADD.FTZ R188, R186, R188 ;  /* 0x000000bcbabc7221 */ /* 0x000fe20000010000 */
[C---:B--2---:R-:W-:Y:S03]  /*28490*/  HMMA.16816.F32.BF16 R124, R168.reuse, R132, R124 ;  /* 0x00000084a87c723c */ /* 0x044fe6000004187c */
[----:B------:R-:W-:Y:S01]  /*284a0*/  FADD.FTZ R187, R190, R187 ;  /* 0x000000bbbebb7221 */ /* 0x000fe20000010000 */
[----:B-----5:R-:W-:Y:S02]  /*284b0*/  FADD.FTZ R188, R194, R188 ;  /* 0x000000bcc2bc7221 */ /* 0x020fe40000010000 */
[----:B------:R-:W-:Y:S05]  /*284c0*/  HMMA.16816.F32.BF16 R128, R168, R134, R128 ;  /* 0x00000086a880723c */ /* 0x000fea0000041880 */
[C---:B------:R-:W-:Y:S01]  /*284d0*/  F2FP.BF16.F32.PACK_AB R132, R191.reuse, R190 ;  /* 0x000000bebf84723e */ /* 0x040fe200000010ff */
[----:B------:R-:W-:Y:S01]  /*284e0*/  FADD.FTZ R187, R191, R187 ;  /* 0x000000bbbfbb7221 */ /* 0x000fe20000010000 */
[----:B------:R-:W-:Y:S01]  /*284f0*/  F2FP.BF16.F32.PACK_AB R134, R193, R192 ;  /* 0x000000c0c186723e */ /* 0x000fe200000010ff */
[----:B------:R-:W-:Y:S03]  /*28500*/  IMAD.MOV.U32 R170, RZ, RZ, R157 ;  /* 0x000000ffffaa7224 */ /* 0x000fe600078e009d */
[C---:B------:R-:W-:Y:S01]  /*28510*/  F2FP.BF16.F32.PACK_AB R133, R249.reuse, R194 ;  /* 0x000000c2f985723e */ /* 0x040fe200000010ff */
[----:B------:R-:W-:Y:S01]  /*28520*/  FADD.FTZ R188, R249, R188 ;  /* 0x000000bcf9bc7221 */ /* 0x000fe20000010000 */
[----:B---3--:R-:W-:Y:S01]  /*28530*/  F2FP.BF16.F32.PACK_AB R135, R250, R195 ;  /* 0x000000c3fa87723e */ /* 0x008fe200000010ff */
[----:B------:R-:W-:Y:S01]  /*28540*/  FADD.FTZ R187, R192, R187 ;  /* 0x000000bbc0bb7221 */ /* 0x000fe20000010000 */
[----:B------:R-:W-:Y:S01]  /*28550*/  MOV R171, R156 ;  /* 0x0000009c00ab7202 */ /* 0x000fe20000000f00 */
[----:B------:R-:W-:Y:S01]  /*28560*/  FADD.FTZ R188, R195, R188 ;  /* 0x000000bcc3bc7221 */ /* 0x000fe20000010000 */
[----:B------:R-:W2:Y:S01]  /*28570*/  LDSM.16.MT88.4 R156, [R214+0x12800] ;  /* 0x01280000d69c783b */ /* 0x000ea20000004200 */
[----:B------:R-:W-:Y:S02]  /*28580*/  FADD.FTZ R187, R193, R187 ;  /* 0x000000bbc1bb7221 */ /* 0x000fe40000010000 */
[C---:B------:R-:W-:Y:S05]  /*28590*/  HMMA.16816.F32.BF16 R4, R132.reuse, R140, R4 ;  /* 0x0000008c8404723c */ /* 0x040fea0000041804 */
[----:B------:R-:W-:Y:S01]  /*285a0*/  FADD.FTZ R188, R250, R188 ;  /* 0x000000bcfabc7221 */ /* 0x000fe20000010000 */
        /* <DEDUP_REMOVED lines=24> */
[C---:B------:R-:W-:Y:S05]  /*28730*/  HMMA.16816.F32.BF16 R72, R132.reuse, R146, R72 ;  /* 0x000000928448723c */ /* 0x040fea0000041848 */
[-CC-:B------:R-:W-:Y:S01]  /*28740*/  FFMA.FTZ R144, R170, R165.reuse, -R177.reuse ;  /* 0x000000a5aa907223 */ /* 0x180fe200000108b1 */
[C---:B------:R-:W-:Y:S03]  /*28750*/  HMMA.16816.F32.BF16 R76, R132.reuse, R148, R76 ;  /* 0x00000094844c723c */ /* 0x040fe6000004184c */
[----:B------:R5:W-:Y:S03]  /*28760*/  MUFU.EX2 R170, R144 ;  /* 0x0000009000aa7308 */ /* 0x000be60000000800 */
[C---:B------:R-:W-:Y:S05]  /*28770*/  HMMA.16816.F32.BF16 R80, R132.reuse, R150, R80 ;  /* 0x000000968450723c */ /* 0x040fea0000041850 */
[-CC-:B------:R-:W-:Y:S01]  /*28780*/  FFMA.FTZ R148, R163, R165.reuse, -R177.reuse ;  /* 0x000000a5a3947223 */ /* 0x180fe200000108b1 */
[C---:B----4-:R-:W-:Y:S01]  /*28790*/  HMMA.16816.F32.BF16 R84, R132.reuse, R152, R84 ;  /* 0x000000988454723c */ /* 0x050fe20000041854 */
[----:B------:R-:W-:Y:S05]  /*287a0*/  MUFU.EX2 R163, R174 ;  /* 0x000000ae00a37308 */ /* 0x000fea0000000800 */
[C---:B------:R-:W-:Y:S05]  /*287b0*/  HMMA.16816.F32.BF16 R88, R132.reuse, R154, R88 ;  /* 0x0000009a8458723c */ /* 0x040fea0000041858 */
[-CC-:B-----5:R-:W-:Y:S01]  /*287c0*/  FFMA.FTZ R144, R171, R165.reuse, -R177.reuse ;  /* 0x000000a5ab907223 */ /* 0x1a0fe200000108b1 */
[C---:B--2---:R-:W-:Y:S01]  /*287d0*/  HMMA.16816.F32.BF16 R92, R132.reuse, R156, R92 ;  /* 0x0000009c845c723c */ /* 0x044fe2000004185c */
[----:B------:R2:W-:Y:S04]  /*287e0*/  MUFU.EX2 R171, R148 ;  /* 0x0000009400ab7308 */ /* 0x0005e80000000800 */
[-CC-:B------:R-:W-:Y:S01]  /*287f0*/  FFMA.FTZ R152, R160, R165.reuse, -R177.reuse ;  /* 0x000000a5a0987223 */ /* 0x180fe200000108b1 */
[C---:B------:R-:W-:Y:S05]  /*28800*/  HMMA.16816.F32.BF16 R96, R132.reuse, R158, R96 ;  /* 0x0000009e8460723c */ /* 0x040fea0000041860 */
[----:B------:R4:W-:Y:S01]  /*28810*/  MUFU.EX2 R169, R144 ;  /* 0x0000009000a97308 */ /* 0x0009e20000000800 */
[-CC-:B------:R-:W-:Y:S01]  /*28820*/  FFMA.FTZ R156, R161, R165.reuse, -R172.reuse ;  /* 0x000000a5a19c7223 */ /* 0x180fe200000108ac */
[C---:B---3--:R-:W-:Y:S08]  /*28830*/  HMMA.16816.F32.BF16 R100, R132.reuse, R140, R100 ;  /* 0x0000008c8464723c */ /* 0x048ff00000041864 */
[----:B------:R3:W-:Y:S01]  /*28840*/  MUFU.EX2 R160, R152 ;  /* 0x0000009800a07308 */ /* 0x0007e20000000800 */
[C---:B------:R-:W-:Y:S01]  /*28850*/  HMMA.16816.F32.BF16 R104, R132.reuse, R142, R104 ;  /* 0x0000008e8468723c */ /* 0x040fe20000041868 */
[----:B--2---:R-:W-:Y:S02]  /*28860*/  LDSM.16.MT88.4 R148, [R212+0x16800] ;  /* 0x01680000d494783b */ /* 0x004fe40000004200 */
[-CC-:B------:R-:W-:Y:S03]  /*28870*/  FFMA.FTZ R140, R162, R165.reuse, -R172.reuse ;  /* 0x000000a5a28c7223 */ /* 0x180fe600000108ac */
[C---:B-1----:R-:W-:Y:S03]  /*28880*/  HMMA.16816.F32.BF16 R108, R132.reuse, R136, R108 ;  /* 0x00000088846c723c */ /* 0x042fe6000004186c */
[----:B------:R1:W-:Y:S01]  /*28890*/  MUFU.EX2 R161, R156 ;  /* 0x0000009c00a17308 */ /* 0x0003e20000000800 */
[----:B----4-:R-:W2:Y:S01]  /*288a0*/  LDSM.16.MT88.4 R144, [R213+0x16800] ;  /* 0x01680000d590783b */ /* 0x010ea20000004200 */
[-C--:B------:R-:W-:Y:S01]  /*288b0*/  FFMA.FTZ R177, R176, R165.reuse, -R177 ;  /* 0x000000a5b0b17223 */ /* 0x080fe200000108b1 */
[C---:B------:R-:W-:Y:S07]  /*288c0*/  HMMA.16816.F32.BF16 R112, R132.reuse, R138, R112 ;  /* 0x0000008a8470723c */ /* 0x040fee0000041870 */
[----:B------:R4:W-:Y:S01]  /*288d0*/  MUFU.EX2 R168, R140 ;  /* 0x0000008c00a87308 */ /* 0x0009e20000000800 */
[----:B---3--:R-:W-:Y:S03]  /*288e0*/  LDSM.16.MT88.4 R152, [R214+0x11000] ;  /* 0x01100000d698783b */ /* 0x008fe60000004200 */
[----:B------:R-:W-:Y:S06]  /*288f0*/  FFMA.FTZ R172, R166, R165, -R172 ;  /* 0x000000a5a6ac7223 */ /* 0x000fec00000108ac */
[----:B------:R-:W-:Y:S01]  /*28900*/  MUFU.EX2 R165, R172 ;  /* 0x000000ac00a57308 */ /* 0x000fe20000000800 */
[----:B-1----:R-:W-:Y:S09]  /*28910*/  LDSM.16.MT88.4 R156, [R213+0x11000] ;  /* 0x01100000d59c783b */ /* 0x002ff20000004200 */
[----:B------:R-:W-:Y:S01]  /*28920*/  MUFU.EX2 R162, R179 ;  /* 0x000000b300a27308 */ /* 0x000fe20000000800 */
[----:B----4-:R-:W1:Y:S09]  /*28930*/  LDSM.16.MT88.4 R140, [R216+0x11000] ;  /* 0x01100000d88c783b */ /* 0x010e720000004200 */
[----:B------:R-:W-:Y:S01]  /*28940*/  MUFU.EX2 R179, R178 ;  /* 0x000000b200b37308 */ /* 0x000fe20000000800 */
[----:B------:R-:W3:Y:S09]  /*28950*/  LDSM.16.MT88.4 R136, [R212+0x11000] ;  /* 0x01100000d488783b */ /* 0x000ef20000004200 */
[----:B------:R-:W4:Y:S01]  /*28960*/  MUFU.EX2 R178, R177 ;  /* 0x000000b100b27308 */ /* 0x000f220000000800 */
[C---:B--2---:R-:W-:Y:S06]  /*28970*/  HMMA.16816.F32.BF16 R116, R132.reuse, R144, R116 ;  /* 0x000000908474723c */ /* 0x044fec0000041874 */
[C---:B------:R-:W-:Y:S01]  /*28980*/  HMMA.16816.F32.BF16 R120, R132.reuse, R146, R120 ;  /* 0x000000928478723c */ /* 0x040fe20000041878 */
[----:B------:R-:W2:Y:S05]  /*28990*/  LDSM.16.MT88.4 R144, [R216+0x13000] ;  /* 0x01300000d890783b */ /* 0x000eaa0000004200 */
[C---:B------:R-:W-:Y:S05]  /*289a0*/  HMMA.16816.F32.BF16 R124, R132.reuse, R148, R124 ;  /* 0x00000094847c723c */ /* 0x040fea000004187c */
[----:B----4-:R-:W-:Y:S01]  /*289b0*/  MOV R166, R178 ;  /* 0x000000b200a67202 */ /* 0x010fe20000000f00 */
        /* <DEDUP_REMOVED lines=40> */
[C---:B------:R-:W-:Y:S05]  /*28c40*/  HMMA.16816.F32.BF16 R96, R132.reuse, R150, R96 ;  /* 0x000000968460723c */ /* 0x040fea0000041860 */
[----:B------:R-:W-:Y:S01]  /*28c50*/  MOV R149, R161 ;  /* 0x000000a100957202 */ /* 0x000fe20000000f00 */
[C---:B-1----:R-:W-:Y:S01]  /*28c60*/  HMMA.16816.F32.BF16 R100, R132.reuse, R140, R100 ;  /* 0x0000008c8464723c */ /* 0x042fe20000041864 */
[----:B------:R-:W-:Y:S05]  /*28c70*/  MUFU.EX2 R161, R175 ;  /* 0x000000af00a17308 */ /* 0x000fea0000000800 */
[C---:B------:R-:W-:Y:S01]  /*28c80*/  HMMA.16816.F32.BF16 R104, R132.reuse, R142, R104 ;  /* 0x0000008e8468723c */ /* 0x040fe20000041868 */
[----:B------:R-:W-:Y:S05]  /*28c90*/  LDSM.16.MT88.4 R140, [R213+0x11800] ;  /* 0x01180000d58c783b */ /* 0x000fea0000004200 */
[C---:B-----5:R-:W-:Y:S01]  /*28ca0*/  HMMA.16816.F32.BF16 R108, R132.reuse, R152, R108 ;  /* 0x00000098846c723c */ /* 0x060fe2000004186c */
[----:B------:R1:W4:Y:S05]  /*28cb0*/  MUFU.EX2 R152, R173 ;  /* 0x000000ad00987308 */ /* 0x00032a0000000800 */
[C---:B------:R-:W-:Y:S05]  /*28cc0*/  HMMA.16816.F32.BF16 R112, R132.reuse, R154, R112 ;  /* 0x0000009a8470723c */ /* 0x040fea0000041870 */
[----:B------:R-:W-:Y:S01]  /*28cd0*/  IMAD.MOV.U32 R153, RZ, RZ, R149 ;  /* 0x000000ffff997224 */ /* 0x000fe200078e0095 */
[C---:B---3--:R-:W-:Y:S01]  /*28ce0*/  HMMA.16816.F32.BF16 R116, R132.reuse, R136, R116 ;  /* 0x000000888474723c */ /* 0x048fe20000041874 */
[----:B------:R-:W3:Y:S05]  /*28cf0*/  LDSM.16.MT88.4 R148, [R214+0x11800] ;  /* 0x01180000d694783b */ /* 0x000eea0000004200 */
[C---:B------:R-:W-:Y:S03]  /*28d00*/  HMMA.16816.F32.BF16 R120, R132.reuse, R138, R120 ;  /* 0x0000008a8478723c */ /* 0x040fe60000041878 */
[----:B-1----:R-:W1:Y:S02]  /*28d10*/  LDSM.16.MT88.4 R172, [R212+0x11800] ;  /* 0x01180000d4ac783b */ /* 0x002e640000004200 */
[----:B------:R-:W-:Y:S01]  /*28d20*/  IMAD.MOV.U32 R136, RZ, RZ, R179 ;  /* 0x000000ffff887224 */ /* 0x000fe200078e00b3 */
[C---:B--2---:R-:W-:Y:S05]  /*28d30*/  HMMA.16816.F32.BF16 R124, R132.reuse, R144, R124 ;  /* 0x00000090847c723c */ /* 0x044fea000004187c */
[----:B----4-:R-:W-:Y:S01]  /*28d40*/  MOV R139, R152 ;  /* 0x00000098008b7202 */ /* 0x010fe20000000f00 */
[----:B------:R-:W-:Y:S01]  /*28d50*/  HMMA.16816.F32.BF16 R128, R132, R146, R128 ;  /* 0x000000928480723c */ /* 0x000fe20000041880 */
[----:B------:R-:W2:Y:S04]  /*28d60*/  LDSM.16.MT88.4 R176, [R216+0x13800] ;  /* 0x01380000d8b0783b */ /* 0x000ea80000004200 */
[----:B------:R-:W-:Y:S01]  /*28d70*/  MOV R137, R171 ;  /* 0x000000ab00897202 */ /* 0x000fe20000000f00 */
[----:B------:R-:W-:Y:S01]  /*28d80*/  IMAD.MOV.U32 R138, RZ, RZ, R170 ;  /* 0x000000ffff8a7224 */ /* 0x000fe200078e00aa */
[----:B------:R-:W-:Y:S01]  /*28d90*/  MOV R145, R168 ;  /* 0x000000a800917202 */ /* 0x000fe20000000f00 */
[----:B------:R-:W-:Y:S03]  /*28da0*/  IMAD.MOV.U32 R144, RZ, RZ, R169 ;  /* 0x000000ffff907224 */ /* 0x000fe600078e00a9 */
[----:B------:R-:W-:Y:S01]  /*28db0*/  F2FP.BF16.F32.PACK_AB R168, R162, R189 ;  /* 0x000000bda2a8723e */ /* 0x000fe200000010ff */
[----:B------:R-:W-:Y:S01]  /*28dc0*/  IMAD.MOV.U32 R133, RZ, RZ, R162 ;  /* 0x000000ffff857224 */ /* 0x000fe200078e00a2 */
[----:B------:R-:W-:Y:S01]  /*28dd0*/  F2FP.BF16.F32.PACK_AB R170, R166, R136 ;  /* 0x00000088a6aa723e */ /* 0x000fe200000010ff */
[----:B------:R-:W-:Y:S01]  /*28de0*/  IMAD.MOV.U32 R135, RZ, RZ, R160 ;  /* 0x000000ffff877224 */ /* 0x000fe200078e00a0 */
[----:B------:R-:W-:Y:S01]  /*28df0*/  F2FP.BF16.F32.PACK_AB R169, R163, R161 ;  /* 0x000000a1a3a9723e */ /* 0x000fe200000010ff */
[----:B------:R-:W-:Y:S01]  /*28e00*/  IMAD.MOV.U32 R147, RZ, RZ, R153 ;  /* 0x000000ffff937224 */ /* 0x000fe200078e0099 */
[----:B------:R-:W-:Y:S02]  /*28e10*/  F2FP.BF16.F32.PACK_AB R171, R165, R139 ;  /* 0x0000008ba5ab723e */ /* 0x000fe400000010ff */
[----:B------:R-:W-:Y:S02]  /*28e20*/  MOV R132, R163 ;  /* 0x000000a300847202 */ /* 0x000fe40000000f00 */
[----:B------:R-:W-:Y:S03]  /*28e30*/  MOV R134, R161 ;  /* 0x000000a100867202 */ /* 0x000fe60000000f00 */
[C---:B------:R-:W-:Y:S01]  /*28e40*/  HMMA.16816.F32.BF16 R160, R168.reuse, R156, R4 ;  /* 0x0000009ca8a0723c */ /* 0x040fe20000041804 */
[----:B------:R-:W4:Y:S05]  /*28e50*/  LDSM.16.MT88.4 R4, [R214+0x13800] ;  /* 0x01380000d604783b */ /* 0x000f2a0000004200 */
[C---:B------:R-:W-:Y:S03]  /*28e60*/  HMMA.16816.F32.BF16 R156, R168.reuse, R158, R8 ;  /* 0x0000009ea89c723c */ /* 0x040fe60000041808 */
[----:B------:R-:W5:Y:S03]  /*28e70*/  LDSM.16.MT88.4 R8, [R213+0x13800] ;  /* 0x01380000d508783b */ /* 0x000f660000004200 */
[C---:B---3--:R-:W-:Y:S05]  /*28e80*/  HMMA.16816.F32.BF16 R152, R168.reuse, R148, R12 ;  /* 0x00000094a898723c */ /* 0x048fea000004180c */
[----:B------:R-:W3:Y:S01]  /*28e90*/  LDSM.16.MT88.4 R12, [R212+0x13800] ;  /* 0x01380000d40c783b */ /* 0x000ee20000004200 */
        /* <DEDUP_REMOVED lines=9> */
[----:B------:R-:W-:Y:S03]  /*28f30*/  IMAD.MOV.U32 R26, RZ, RZ, R136 ;  /* 0x000000ffff1a7224 */ /* 0x000fe600078e0088 */
        /* <DEDUP_REMOVED lines=11> */
[----:B------:R-:W-:Y:S03]  /*28ff0*/  MOV R31, R25 ;  /* 0x00000019001f7202 */ /* 0x000fe60000000f00 */
[C---:B--2---:R-:W-:Y:S05]  /*29000*/  HMMA.16816.F32.BF16 R36, R168.reuse, R176, R36 ;  /* 0x000000b0a824723c */ /* 0x044fea0000041824 */
[----:B------:R-:W-:Y:S01]  /*29010*/  IMAD.MOV.U32 R34, RZ, RZ, R20 ;  /* 0x000000ffff227224 */ /* 0x000fe200078e0014 */
[C---:B------:R-:W-:Y:S05]  /*29020*/  HMMA.16816.F32.BF16 R40, R168.reuse, R178, R40 ;  /* 0x000000b2a828723c */ /* 0x040fea0000041828 */
[----:B------:R-:W-:Y:S01]  /*29030*/  MOV R33, R21 ;  /* 0x0000001500217202 */ /* 0x000fe20000000f00 */
[C---:B----4-:R-:W-:Y:S05]  /*29040*/  HMMA.16816.F32.BF16 R44, R168.reuse, R4, R44 ;  /* 0x00000004a82c723c */ /* 0x050fea000004182c */
[----:B------:R-:W-:Y:S01]  /*29050*/  MOV R32, R22 ;  /* 0x0000001600207202 */ /* 0x000fe20000000f00 */
[C---:B------:R-:W-:Y:S01]  /*29060*/  HMMA.16816.F32.BF16 R48, R168.reuse, R6, R48 ;  /* 0x00000006a830723c */ /* 0x040fe20000041830 */
[----:B------:R-:W-:Y:S04]  /*29070*/  LDSM.16.MT88.4 R4, [R212+0x15800] ;  /* 0x01580000d404783b */ /* 0x000fe80000004200 */
[----:B------:R-:W-:Y:S01]  /*29080*/  IMAD.MOV.U32 R175, RZ, RZ, R23 ;  /* 0x000000ffffaf7224 */ /* 0x000fe200078e0017 */
[C---:B-----5:R-:W-:Y:S03]  /*29090*/  HMMA.16816.F32.BF16 R52, R168.reuse, R8, R52 ;  /* 0x00000008a834723c */ /* 0x060fe60000041834 */
[----:B------:R-:W2:Y:S02]  /*290a0*/  LDSM.16.MT88.4 R20, [R214+0x15800] ;  /* 0x01580000d614783b */ /* 0x000ea40000004200 */
[----:B------:R-:W-:Y:S01]  /*290b0*/  MOV R35, R27 ;  /* 0x0000001b00237202 */ /* 0x000fe20000000f00 */
[C---:B------:R-:W-:Y:S05]  /*290c0*/  HMMA.16816.F32.BF16 R56, R168.reuse, R10, R56 ;  /* 0x0000000aa838723c */ /* 0x040fea0000041838 */
[----:B------:R-:W4:Y:S01]  /*290d0*/  LDSM.16.MT88.4 R24, [R213+0x15800] ;  /* 0x01580000d518783b */ /* 0x000f220000004200 */
[C---:B---3--:R-:W-:Y:S05]  /*290e0*/  HMMA.16816.F32.BF16 R60, R168.reuse, R12, R60 ;  /* 0x0000000ca83c723c */ /* 0x048fea000004183c */
[----:B------:R-:W-:Y:S01]  /*290f0*/  FADD.FTZ R187, R175, R187 ;  /* 0x000000bbafbb7221 */ /* 0x000fe20000010000 */
[C---:B------:R-:W-:Y:S01]  /*29100*/  HMMA.16816.F32.BF16 R64, R168.reuse, R14, R64 ;  /* 0x0000000ea840723c */ /* 0x040fe20000041840 */
[----:B------:R-:W3:Y:S04]  /*29110*/  LDSM.16.MT88.4 R8, [R216+0x17800] ;  /* 0x01780000d808783b */ /* 0x000ee80000004200 */
[----:B------:R-:W-:Y:S01]  /*29120*/  FADD.FTZ R188, R32, R188 ;  /* 0x000000bc20bc7221 */ /* 0x000fe20000010000 */
[C---:B-1----:R-:W-:Y:S03]  /*29130*/  HMMA.16816.F32.BF16 R68, R168.reuse, R16, R68 ;  /* 0x00000010a844723c */ /* 0x042fe60000041844 */
[----:B------:R-:W1:Y:S02]  /*29140*/  LDSM.16.MT88.4 R12, [R214+0x17800] ;  /* 0x01780000d60c783b */ /* 0x000e640000004200 */
[----:B------:R-:W-:Y:S01]  /*29150*/  FADD.FTZ R187, R33, R187 ;  /* 0x000000bb21bb7221 */ /* 0x000fe20000010000 */
[C---:B------:R-:W-:Y:S05]  /*29160*/  HMMA.16816.F32.BF16 R72, R168.reuse, R18, R72 ;  /* 0x00000012a848723c */ /* 0x040fea0000041848 */
[----:B------:R-:W5:Y:S01]  /*29170*/  LDSM.16.MT88.4 R16, [R213+0x17800] ;  /* 0x01780000d510783b */ /* 0x000f620000004200 */
[----:B------:R-:W-:Y:S01]  /*29180*/  FADD.FTZ R188, R34, R188 ;  /* 0x000000bc22bc7221 */ /* 0x000fe20000010000 */
[----:B------:R-:W-:Y:S04]  /*29190*/  FADD.FTZ R187, R35, R187 ;  /* 0x000000bb23bb7221 */ /* 0x000fe80000010000 */
[----:B------:R-:W-:Y:S01]  /*291a0*/  FADD.FTZ R188, R252, R188 ;  /* 0x000000bcfcbc7221 */ /* 0x000fe20000010000 */
[----:B------:R-:W-:Y:S01]  /*291b0*/  FADD.FTZ R187, R172, R187 ;  /* 0x000000bbacbb7221 */ /* 0x000fe20000010000 */
[C---:B--2---:R-:W-:Y:S03]  /*291c0*/  HMMA.16816.F32.BF16 R76, R168.reuse, R20, R76 ;  /* 0x00000014a84c723c */ /* 0x044fe6000004184c */
[----:B------:R-:W-:Y:S01]  /*291d0*/  FADD.FTZ R188, R251, R188 ;  /* 0x000000bcfbbc7221 */ /* 0x000fe20000010000 */
[----:B------:R-:W-:Y:S02]  /*291e0*/  FADD.FTZ R187, R189, R187 ;  /* 0x000000bbbdbb7221 */ /* 0x000fe40000010000 */
[C---:B------:R-:W-:Y:S01]  /*291f0*/  HMMA.16816.F32.BF16 R80, R168.reuse, R22, R80 ;  /* 0x00000016a850723c */ /* 0x040fe20000041850 */
[----:B------:R-:W2:Y:S04]  /*29200*/  LDSM.16.MT88.4 R20, [R212+0x17800] ;  /* 0x01780000d414783b */ /* 0x000ea80000004200 */
[----:B------:R-:W-:Y:S01]  /*29210*/  FADD.FTZ R188, R173, R188 ;  /* 0x000000bcadbc7221 */ /* 0x000fe20000010000 */
[C---:B----4-:R-:W-:Y:S05]  /*29220*/  HMMA.16816.F32.BF16 R84, R168.reuse, R24, R84 ;  /* 0x00000018a854723c */ /* 0x050fea0000041854 */
        /* <DEDUP_REMOVED lines=11> */
[C---:B-1----:R-:W-:Y:S06]  /*292e0*/  HMMA.16816.F32.BF16 R108, R168.reuse, R12, R108 ;  /* 0x0000000ca86c723c */ /* 0x042fec000004186c */
[C---:B------:R-:W-:Y:S06]  /*292f0*/  HMMA.16816.F32.BF16 R112, R168.reuse, R14, R112 ;  /* 0x0000000ea870723c */ /* 0x040fec0000041870 */
[C---:B-----5:R-:W-:Y:S06]  /*29300*/  HMMA.16816.F32.BF16 R116, R168.reuse, R16, R116 ;  /* 0x00000010a874723c */ /* 0x060fec0000041874 */
[C---:B------:R-:W-:Y:S06]  /*29310*/  HMMA.16816.F32.BF16 R120, R168.reuse, R18, R120 ;  /* 0x00000012a878723c */ /* 0x040fec0000041878 */
[C---:B--2---:R-:W-:Y:S06]  /*29320*/  HMMA.16816.F32.BF16 R124, R168.reuse, R20, R124 ;  /* 0x00000014a87c723c */ /* 0x044fec000004187c */
[----:B------:R-:W-:Y:S01]  /*29330*/  HMMA.16816.F32.BF16 R128, R168, R22, R128 ;  /* 0x00000016a880723c */ /* 0x000fe20000041880 */
[----:B------:R-:W-:Y:S11]  /*29340*/  @!UPT UIADD3 URZ, URZ, URZ, URZ ;  /* 0x0000003f3f3ff290 */ /* 0x000ff6000fffe03f */
[----:B------:R-:W-:Y:S01]  /*29350*/  @!UPT UIADD3 URZ, URZ, URZ, URZ ;  /* 0x0000003f3f3ff290 */ /* 0x000fe2000fffe03f */
[----:B------:R-:W-:Y:S11]  /*29360*/  @P0 BRA `(.L_x_8615) ;  /* 0xffffffa400600947 */ /* 0x000ff6000383ffff */
.L_x_8606:
        /* <DEDUP_REMOVED lines=24> */
.L_x_8637:
        /* <DEDUP_REMOVED lines=329> */
.L_x_8618:
[----:B------:R-:W-:Y:S05]  /*2a980*/  BSYNC B0 ;  /* 0x0000000000007941 */ /* 0x000fea0003800000 */
.L_x_8617:
        /* <DEDUP_REMOVED lines=50> */
.L_x_8620:
[----:B------:R-:W-:Y:S05]  /*2acb0*/  BSYNC B0 ;  /* 0x0000000000007941 */ /* 0x000fea0003800000 */
.L_x_8619:
        /* <DEDUP_REMOVED lines=21> */
.L_x_8622:
[----:B------:R-:W-:Y:S05]  /*2ae10*/  BSYNC B0 ;  /* 0x0000000000007941 */ /* 0x000fea0003800000 */
.L_x_8621:
        /* <DEDUP_REMOVED lines=20> */
.L_x_8624:
[----:B------:R-:W-:Y:S05]  /*2af60*/  BSYNC B0 ;  /* 0x0000000000007941 */ /* 0x000fea0003800000 */
.L_x_8623:
        /* <DEDUP_REMOVED lines=20> */
.L_x_8626:
[----:B------:R-:W-:Y:S05]  /*2b0b0*/  BSYNC B0 ;  /* 0x0000000000007941 */ /* 0x000fea0003800000 */
.L_x_8625:
        /* <DEDUP_REMOVED lines=20> */
.L_x_8628:
[----:B------:R-:W-:Y:S05]  /*2b200*/  BSYNC B0 ;  /* 0x0000000000007941 */ /* 0x000fea0003800000 */
.L_x_8627:
        /* <DEDUP_REMOVED lines=20> */
.L_x_8630:
[----:B------:R-:W-:Y:S05]  /*2b350*/  BSYNC B0 ;  /* 0x0000000000007941 */ /* 0x000fea0003800000 */
.L_x_8629:
        /* <DEDUP_REMOVED lines=20> */
.L_x_8632:
[----:B------:R-:W-:Y:S05]  /*2b4a0*/  BSYNC B0 ;  /* 0x0000000000007941 */ /* 0x000fea0003800000 */
.L_x_8631:
[----:B------:R-:W-:Y:S02]  /*2b4b0*/  MOV R4, R230 ;  /* 0x000000e600047202 */ /* 0x000fe40000000f00 */
[----:B------:R-:W-:-:S04]  /*2b4c0*/  MOV R5, 0x0 ;  /* 0x0000000000057802 */ /* 0x000fc80000000f00 */
[----:B-12345:R-:W-:Y:S05]  /*2b4d0*/  @P4 RET.REL.NODEC R4 `(_ZN5flash24flash_fwd_splitkv_kernelI23Flash_fwd_kernel_traitsILi256ELi64ELi64ELi4ELb0ELb0EN7cutlass10bfloat16_tE19Flash_kernel_traitsILi256ELi64ELi64ELi4ES3_EELb0ELb1ELb1ELb0ELb0ELb0ELb1ELb1EEEvNS_16Flash_fwd_paramsE) ;  /* 0xfffffd4804c84950 */ /* 0x03efea0003c3ffff */
        /* <DEDUP_REMOVED lines=17> */
[----:B-1----:R-:W-:Y:S05]  /*2b5f0*/  @P0 RET.REL.NODEC R2 `(_ZN5flash24flash_fwd_splitkv_kernelI23Flash_fwd_kernel_traitsILi256ELi64ELi64ELi4ELb0ELb0EN7cutlass10bfloat16_tE19Flash_kernel_traitsILi256ELi64ELi64ELi4ES3_EELb0ELb1ELb1ELb0ELb0ELb0ELb1ELb1EEEvNS_16Flash_fwd_paramsE) ;  /* 0xfffffd4802800950 */ /* 0x002fea0003c3ffff */
[----:B------:R-:W-:Y:S01]  /*2b600*/  R2UR UR4, R6 ;  /* 0x00000000060472ca */ /* 0x000fe200000e0000 */
[----:B------:R-:W-:Y:S01]  /*2b610*/  IMAD.MOV.U32 R231, RZ, RZ, 0x0 ;  /* 0x00000000ffe77424 */ /* 0x000fe200078e00ff */
[----:B------:R-:W-:-:S13]  /*2b620*/  R2UR UR5, R7 ;  /* 0x00000000070572ca */ /* 0x000fda00000e0000 */
[----:B------:R1:W-:Y:S02]  /*2b630*/  ST.E.128 desc[UR4][R10.64+0xe300], R16 ;  /* 0x00e300100a007985 */ /* 0x0003e4000c101d04 */
[----:B-1----:R-:W-:Y:S05]  /*2b640*/  RET.REL.NODEC R230 `(_ZN5flash24flash_fwd_splitkv_kernelI23Flash_fwd_kernel_traitsILi256ELi64ELi64ELi4ELb0ELb0EN7cutlass10bfloat16_tE19Flash_kernel_traitsILi256ELi64ELi64ELi4ES3_EELb0ELb1ELb1ELb0ELb0ELb0ELb1ELb1EEEvNS_16Flash_fwd_paramsE) ;  /* 0xfffffd48e66c7950 */ /* 0x002fea0003c3ffff */
.L_x_8616:
[----:B------:R-:W-:Y:S01]  /*2b650*/  MOV R5, 0x1f ;  /* 0x0000001f00057802 */ /* 0x000fe20000000f00 */
[----:B------:R-:W-:Y:S01]  /*2b660*/  IMAD.MOV.U32 R10, RZ, RZ, 0x2 ;  /* 0x00000002ff0a7424 */ /* 0x000fe200078e00ff */
[----:B------:R-:W-:Y:S01]  /*2b670*/  MOV R12, R248 ;  /* 0x000000f8000c7202 */ /* 0x000fe20000000f00 */
[----:B------:R-:W-:-:S07]  /*2b680*/  IMAD.MOV.U32 R11, RZ, RZ, -0x1 ;  /* 0xffffffffff0b7424 */ /* 0x000fce00078e00ff */
[----:B-1---5:R-:W-:Y:S05]  /*2b690*/  WARPSYNC.COLLECTIVE R11, `(.L_x_8633) ;  /* 0x000000000b087348 */ /* 0x022fea0003c00000 */
[----:B------:R2:W3:Y:S02]  /*2b6a0*/  SHFL.BFLY P0, R5, R12, R10, R5 ;  /* 0x0c00000a0c057389 */ /* 0x0004e40000000005 */
[----:B-123-5:R-:W-:Y:S01]  /*2b6b0*/  ENDCOLLECTIVE ;  /* 0x000000000000791b */ /* 0x02efe20003800000 */
.L_x_8633:
        /* <DEDUP_REMOVED lines=8> */
.L_x_8634:
[----:B------:R-:W-:Y:S01]  /*2b740*/  MOV R13, R5 ;  /* 0x00000005000d7202 */ /* 0x000fe20000000f00 */
[----:B------:R-:W-:Y:S01]  /*2b750*/  IMAD.MOV.U32 R12, RZ, RZ, R247 ;  /* 0x000000ffff0c7224 */ /* 0x000fe200078e00f7 */
[----:B------:R-:W-:Y:S02]  /*2b760*/  MOV R5, 0x1f ;  /* 0x0000001f00057802 */ /* 0x000fe40000000f00 */
[----:B------:R-:W-:-:S07]  /*2b770*/  MOV R10, 0x2 ;  /* 0x00000002000a7802 */ /* 0x000fce0000000f00 */
[----:B------:R-:W-:Y:S05]  /*2b780*/  WARPSYNC.COLLECTIVE R11, `(.L_x_8635) ;  /* 0x000000000b087348 */ /* 0x000fea0003c00000 */
[----:B------:R1:W2:Y:S02]  /*2b790*/  SHFL.BFLY P0, R5, R12, R10, R5 ;  /* 0x0c00000a0c057389 */ /* 0x0002a40000000005 */
[----:B-12---:R-:W-:Y:S01]  /*2b7a0*/  ENDCOLLECTIVE ;  /* 0x000000000000791b */ /* 0x006fe20003800000 */
.L_x_8635:
[----:B------:R-:W-:Y:S01]  /*2b7b0*/  FADD.FTZ R247, R5, R247 ;  /* 0x000000f705f77221 */ /* 0x000fe20000010000 */
[----:B------:R-:W-:Y:S02]  /*2b7c0*/  MOV R5, 0x1f ;  /* 0x0000001f00057802 */ /* 0x000fe40000000f00 */
[----:B------:R-:W-:Y:S01]  /*2b7d0*/  MOV R10, 0x1 ;  /* 0x00000001000a7802 */ /* 0x000fe20000000f00 */
[----:B------:R-:W-:-:S07]  /*2b7e0*/  IMAD.MOV.U32 R12, RZ, RZ, R247 ;  /* 0x000000ffff0c7224 */ /* 0x000fce00078e00f7 */
[----:B------:R-:W-:Y:S05]  /*2b7f0*/  WARPSYNC.COLLECTIVE R11, `(.L_x_8636) ;  /* 0x000000000b087348 */ /* 0x000fea0003c00000 */
[----:B------:R1:W2:Y:S02]  /*2b800*/  SHFL.BFLY P0, R5, R12, R10, R5 ;  /* 0x0c00000a0c057389 */ /* 0x0002a40000000005 */
[----:B-12---:R-:W-:Y:S01]  /*2b810*/  ENDCOLLECTIVE ;  /* 0x000000000000791b */ /* 0x006fe20003800000 */
.L_x_8636:
[----:B------:R-:W-:Y:S01]  /*2b820*/  FADD.FTZ R10, R248, R13 ;  /* 0x0000000df80a7221 */ /* 0x000fe20000010000 */
[----:B------:R-:W-:Y:S06]  /*2b830*/  BRA `(.L_x_8637) ;  /* 0xffffffdc002c7947 */ /* 0x000fec000383ffff */
.L_x_8638:
        /* <DEDUP_REMOVED lines=12> */
.L_x_9022:


//--------------------- .text._ZN5flash24flash_fwd_splitkv_kernelI23Flash_fwd_kernel_traitsILi256ELi64ELi64ELi4ELb0ELb0EN7cutlass10bfloat16_tE19Flash_kernel_traitsILi256ELi64ELi64ELi4ES3_EELb0ELb1ELb1ELb0ELb0ELb1ELb1ELb1EEEvNS_16Flash_fwd_paramsE --------------------------
	.section	.text._ZN5flash24flash_fwd_splitkv_kernelI23Flash_fwd_kernel_traitsILi256ELi64ELi64ELi4ELb0ELb0EN7cutlass10bfloat16_tE19Flash_kernel_traitsILi256ELi64ELi64ELi4ES3_EELb0ELb1ELb1ELb0ELb0ELb1ELb1ELb1EEEvNS_16Flash_fwd_paramsE,"ax",@progbits
	.align	128
        .global         _ZN5flash24flash_fwd_splitkv_kernelI23Flash_fwd_kernel_traitsILi256ELi64ELi64ELi4ELb0ELb0EN7cutlass10bfloat16_tE19Flash_kernel_traitsILi256ELi64ELi64ELi4ES3_EELb0ELb1ELb1ELb0ELb0ELb1ELb1ELb1EEEvNS_16Flash_fwd_paramsE
        .type           _ZN5flash24flash_fwd_splitkv_kernelI23Flash_fwd_kernel_traitsILi256ELi64ELi64ELi4ELb0ELb0EN7cutlass10bfloat16_tE19Flash_kernel_traitsILi256ELi64ELi64ELi4ES3_EELb0ELb1ELb1ELb0ELb0ELb1ELb1ELb1EEEvNS_16Flash_fwd_paramsE,@function
        .size           _ZN5flash24flash_fwd_splitkv_kernelI23Flash_fwd_kernel_traitsILi256ELi64ELi64ELi4ELb0ELb0EN7cutlass10bfloat16_tE19Flash_kernel_traitsILi256ELi64ELi64ELi4ES3_EELb0ELb1ELb1ELb0ELb0ELb1ELb1ELb1EEEvNS_16Flash_fwd_paramsE,(.L_x_9023 - _ZN5flash24flash_fwd_splitkv_kernelI23Flash_fwd_kernel_traitsILi256ELi64ELi64ELi4ELb0ELb0EN7cutlass10bfloat16_tE19Flash_kernel_traitsILi256ELi64ELi64ELi4ES3_EELb0ELb1ELb1ELb0ELb0ELb1ELb1ELb1EEEvNS_16Flash_fwd_paramsE)
        .other          _ZN5flash24flash_fwd_splitkv_kernelI23Flash_fwd_kernel_traitsILi256ELi64ELi64ELi4ELb0ELb0EN7cutlass10bfloat16_tE19Flash_kernel_traitsILi256ELi64ELi64ELi4ES3_EELb0ELb1ELb1ELb0ELb0ELb1ELb1ELb1EEEvNS_16Flash_fwd_paramsE,@"STO_CUDA_ENTRY STV_DEFAULT"
_ZN5flash24flash_fwd_splitkv_kernelI23Flash_fwd_kernel_traitsILi256ELi64ELi64ELi4ELb0ELb0EN7cutlass10bfloat16_tE19Flash_kernel_traitsILi256ELi64ELi64ELi4ES3_EELb0ELb1ELb1ELb0ELb0ELb1ELb1ELb1EEEvNS_16Flash_fwd_paramsE:
.text._ZN5flash24flash_fwd_splitkv_kernelI23Flash_fwd_kernel_traitsILi256ELi64ELi64ELi4ELb0ELb0EN7cutlass10bfloat16_tE19Flash_kernel_traitsILi256ELi64ELi64ELi4ES3_EELb0ELb1ELb1ELb0ELb0ELb1ELb1ELb1EEEvNS_16Flash_fwd_paramsE:
        /* <DEDUP_REMOVED lines=30> */
[----:B------:R-:W-:Y:S05]  /*01e0*/  CALL.REL.NOINC `($_ZN5flash24flash_fwd_splitkv_kernelI23Flash_fwd_kernel_traitsILi256ELi64ELi64ELi4ELb0ELb0EN7cutlass10bfloat16_tE19Flash_kernel_traitsILi256ELi64ELi64ELi4ES3_EELb0ELb1ELb1ELb0ELb0ELb1ELb1ELb1EEEvNS_16Flash_fwd_paramsE$_ZN5flash30compute_attn_1rowblock_splitkvI23Flash_fwd_kernel_traitsILi256ELi64ELi64ELi4ELb0ELb0EN7cutlass10bfloat16_tE19Flash_kernel_traitsILi256ELi64ELi64ELi4ES3_EELb0ELb1ELb1ELb0ELb0ELb1ELb1ELb1ENS_16Flash_fwd_paramsEEEvRKT8_iiiii) ;  /* 0x0000000000087944 */ /* 0x000fea0003c00000 */
[----:B------:R-:W-:Y:S05]  /*01f0*/  BSYNC B4 ;  /* 0x0000000000047941 */ /* 0x000fea0003800000 */
.L_x_8639:
[----:B------:R-:W-:Y:S05]  /*0200*/  EXIT ;  /* 0x000000000000794d */ /* 0x000fea0003800000 */
        .type           $_ZN5flash24flash_fwd_splitkv_kernelI23Flash_fwd_kernel_traitsILi256ELi64ELi64ELi4ELb0ELb0EN7cutlass10bfloat16_tE19Flash_kernel_traitsILi256ELi64ELi64ELi4ES3_EELb0ELb1ELb1ELb0ELb0ELb1ELb1ELb1EEEvNS_16Flash_fwd_paramsE$_ZN5flash30compute_attn_1rowblock_splitkvI23Flash_fwd_kernel_traitsILi256ELi64ELi64ELi4ELb0ELb0EN7cutlass10bfloat16_tE19Flash_kernel_traitsILi256ELi64ELi64ELi4ES3_EELb0ELb1ELb1ELb0ELb0ELb1ELb1ELb1ENS_16Flash_fwd_paramsEEEvRKT8_iiiii,@function
        .size           $_ZN5flash24flash_fwd_splitkv_kernelI23Flash_fwd_kernel_traitsILi256ELi64ELi64ELi4ELb0ELb0EN7cutlass10bfloat16_tE19Flash_kernel_traitsILi256ELi64ELi64ELi4ES3_EELb0ELb1ELb1ELb0ELb0ELb1ELb1ELb1EEEvNS_16Flash_fwd_paramsE$_ZN5flash30compute_attn_1rowblock_splitkvI23Flash_fwd_kernel_traitsILi256ELi64ELi64ELi4ELb0ELb0EN7cutlass10bfloat16_tE19Flash_kernel_traitsILi256ELi64ELi64ELi4ES3_EELb0ELb1ELb1ELb0ELb0ELb1ELb1ELb1ENS_16Flash_fwd_paramsEEEvRKT8_iiiii,(.L_x_9023 - $_ZN5flash24flash_fwd_splitkv_kernelI23Flash_fwd_kernel_traitsILi256ELi64ELi64ELi4ELb0ELb0EN7cutlass10bfloat16_tE19Flash_kernel_traitsILi256ELi64ELi64ELi4ES3_EELb0ELb1ELb1ELb0ELb0ELb1ELb1ELb1EEEvNS_16Flash_fwd_paramsE$_ZN5flash30compute_attn_1rowblock_splitkvI23Flash_fwd_kernel_traitsILi256ELi64ELi64ELi4ELb0ELb0EN7cutlass10bfloat16_tE19Flash_kernel_traitsILi256ELi64ELi64ELi4ES3_EELb0ELb1ELb1ELb0ELb0ELb1ELb1ELb1ENS_16Flash_fwd_paramsEEEvRKT8_iiiii)
$_ZN5flash24flash_fwd_splitkv_kernelI23Flash_fwd_kernel_traitsILi256ELi64ELi64ELi4ELb0ELb0EN7cutlass10bfloat16_tE19Flash_kernel_traitsILi256ELi64ELi64ELi4ES3_EELb0ELb1ELb1ELb0ELb0ELb1ELb1ELb1EEEvNS_16Flash_fwd_paramsE$_ZN5flash30compute_attn_1rowblock_splitkvI23Flash_fwd_kernel_traitsILi256ELi64ELi64ELi4ELb0ELb0EN7cutlass10bfloat16_tE19Flash_kernel_traitsILi256ELi64ELi64ELi4ES3_EELb0ELb1ELb1ELb0ELb0ELb1ELb1ELb1ENS_16Flash_fwd_paramsEEEvRKT8_iiiii:
        /* <DEDUP_REMOVED lines=27> */
.L_x_8641:
[----:B------:R-:W-:Y:S05]  /*03c0*/  BSYNC B0 ;  /* 0x0000000000007941 */ /* 0x000fea0003800000 */
.L_x_8640:
        /* <DEDUP_REMOVED lines=8> */
.L_x_8643:
[----:B------:R2:W5:Y:S02]  /*0450*/  LD.E R61, desc[UR6][R10.64+0xb8] ;  /* 0x0000b8060a3d7980 */ /* 0x000564000c101900 */
.L_x_8644:
[----:B------:R-:W-:Y:S05]  /*0460*/  BSYNC B0 ;  /* 0x0000000000007941 */ /* 0x000fea0003800000 */
.L_x_8642:
        /* <DEDUP_REMOVED lines=10> */
.L_x_8646:
[----:B------:R-:W3:Y:S01]  /*0510*/  LD.E.64 R2, desc[UR6][R10.64+0x108] ;  /* 0x000108060a027980 */ /* 0x000ee2000c101b00 */
[----:B------:R-:W-:Y:S01]  /*0520*/  BSSY B0, `(.L_x_8648) ;  /* 0x0000006000007945 */ /* 0x000fe20003800000 */
[----:B------:R-:W-:Y:S01]  /*0530*/  IMAD.MOV.U32 R53, RZ, RZ, RZ ;  /* 0x000000ffff357224 */ /* 0x000fe200078e00ff */
[----:B---3--:R-:W-:-:S04]  /*0540*/  ISETP.NE.U32.AND P0, PT, R2, RZ, PT ;  /* 0x000000ff0200720c */ /* 0x008fc80003f05070 */
[----:B------:R-:W-:-:S13]  /*0550*/  ISETP.NE.AND.EX P0, PT, R3, RZ, PT, P0 ;  /* 0x000000ff0300720c */ /* 0x000fda0003f05300 */
[----:B------:R-:W-:Y:S05]  /*0560*/  @!P0 BRA `(.L_x_8649) ;  /* 0x0000000000048947 */ /* 0x000fea0003800000 */
[----:B------:R1:W5:Y:S02]  /*0570*/  LD.E R53, desc[UR6][R10.64+0xbc] ;  /* 0x0000bc060a357980 */ /* 0x000364000c101900 */
.L_x_8649:
[----:B------:R-:W-:Y:S05]  /*0580*/  BSYNC B0 ;  /* 0x0000000000007941 */ /* 0x000fea0003800000 */
.L_x_8648:
[----:B-----5:R-:W-:Y:S02]  /*0590*/  IADD3 R53, R61, R53, RZ ;  /* 0x000000353d357210 */ /* 0x020fe40007ffe0ff */
.L_x_8647:
[----:B------:R-:W-:Y:S05]  /*05a0*/  BSYNC B1 ;  /* 0x0000000000017941 */ /* 0x000fea0003800000 */
.L_x_8645:
[----:B------:R-:W-:Y:S01]  /*05b0*/  IMAD.SHL.U32 R56, R231, 0x40, RZ ;  /* 0x00000040e7387824 */ /* 0x000fe200078e00ff */
[----:B------:R-:W-:Y:S01]  /*05c0*/  MOV R2, R230 ;  /* 0x000000e600027202 */ /* 0x000fe20000000f00 */
[----:B------:R-:W-:-:S03]  /*05d0*/  IMAD.MOV.U32 R3, RZ, RZ, 0x0 ;  /* 0x00000000ff037424 */ /* 0x000fc600078e00ff */
[----:B------:R-:W-:-:S13]  /*05e0*/  ISETP.GT.AND P0, PT, R232, R56, PT ;  /* 0x00000038e800720c */ /* 0x000fda0003f04270 */
[----:B-12---:R-:W-:Y:S05]  /*05f0*/  @!P0 RET.REL.NODEC R2 `(_ZN5flash24flash_fwd_splitkv_kernelI23Flash_fwd_kernel_traitsILi256ELi64ELi64ELi4ELb0ELb0EN7cutlass10bfloat16_tE19Flash_kernel_traitsILi256ELi64ELi64ELi4ES3_EELb0ELb1ELb1ELb0ELb0ELb1ELb1ELb1EEEvNS_16Flash_fwd_paramsE) ;  /* 0xfffffff802808950 */ /* 0x006fea0003c3ffff */
        /* <DEDUP_REMOVED lines=105> */
.L_x_8652:
[----:B------:R-:W-:Y:S05]  /*0c90*/  BSYNC B0 ;  /* 0x0000000000007941 */ /* 0x000fea0003800000 */
.L_x_8651:
        /* <DEDUP_REMOVED lines=12> */
.L_x_8654:
[----:B------:R-:W-:Y:S05]  /*0d60*/  BSYNC B0 ;  /* 0x0000000000007941 */ /* 0x000fea0003800000 */
.L_x_8653:
        /* <DEDUP_REMOVED lines=12> */
.L_x_8656:
[----:B------:R-:W-:Y:S05]  /*0e30*/  BSYNC B0 ;  /* 0x0000000000007941 */ /* 0x000fea0003800000 */
.L_x_8655:
        /* <DEDUP_REMOVED lines=12> */
.L_x_8658:
[----:B------:R-:W-:Y:S05]  /*0f00*/  BSYNC B0 ;  /* 0x0000000000007941 */ /* 0x000fea0003800000 */
.L_x_8657:
        /* <DEDUP_REMOVED lines=11> */
.L_x_8660:
[----:B------:R-:W-:Y:S05]  /*0fc0*/  BSYNC B0 ;  /* 0x0000000000007941 */ /* 0x000fea0003800000 */
.L_x_8659:
        /* <DEDUP_REMOVED lines=12> */
.L_x_8662:
[----:B------:R-:W-:Y:S05]  /*1090*/  BSYNC B0 ;  /* 0x0000000000007941 */ /* 0x000fea0003800000 */
.L_x_8661:
        /* <DEDUP_REMOVED lines=11> */
.L_x_8664:
[----:B------:R-:W-:Y:S05]  /*1150*/  BSYNC B0 ;  /* 0x0000000000007941 */ /* 0x000fea0003800000 */
.L_x_8663:
        /* <DEDUP_REMOVED lines=12> */
.L_x_8666:
[----:B------:R-:W-:Y:S05]  /*1220*/  BSYNC B0 ;  /* 0x0000000000007941 */ /* 0x000fea0003800000 */
.L_x_8665:
        /* <DEDUP_REMOVED lines=18> */
[----:B-1---5:R-:W-:Y:S05]  /*1350*/  @P6 RET.REL.NODEC R2 `(_ZN5flash24flash_fwd_splitkv_kernelI23Flash_fwd_kernel_traitsILi256ELi64ELi64ELi4ELb0ELb0EN7cutlass10bfloat16_tE19Flash_kernel_traitsILi256ELi64ELi64ELi4ES3_EELb0ELb1ELb1ELb0ELb0ELb1ELb1ELb1EEEvNS_16Flash_fwd_paramsE) ;  /* 0xffffffec02286950 */ /* 0x022fea0003c3ffff */
[----:B------:R-:W-:Y:S02]  /*1360*/  MOV R0, 0xff800000 ;  /* 0xff80000000007802 */ /* 0x000fe40000000f00 */
[----:B------:R-:W-:-:S03]  /*1370*/  MOV R231, 0x0 ;  /* 0x0000000000e77802 */ /* 0x000fc60000000f00 */
[----:B------:R1:W-:Y:S02]  /*1380*/  ST.E desc[UR6][R12.64+0xe0], R0 ;  /* 0x0000e0000c007985 */ /* 0x0003e4000c101906 */
[----:B-1----:R-:W-:Y:S05]  /*1390*/  RET.REL.NODEC R230 `(_ZN5flash24flash_fwd_splitkv_kernelI23Flash_fwd_kernel_traitsILi256ELi64ELi64ELi4ELb0ELb0EN7cutlass10bfloat16_tE19Flash_kernel_traitsILi256ELi64ELi64ELi4ES3_EELb0ELb1ELb1ELb0ELb0ELb1ELb1ELb1EEEvNS_16Flash_fwd_paramsE) ;  /* 0xffffffece6187950 */ /* 0x002fea0003c3ffff */
.L_x_8650:
        /* <DEDUP_REMOVED lines=110> */
.L_x_8668:
        /* <DEDUP_REMOVED lines=84> */
.L_x_8669:
[----:B------:R-:W-:Y:S05]  /*1fc0*/  BSYNC B0 ;  /* 0x0000000000007941 */ /* 0x000fea0003800000 */
.L_x_8667:
        /* <DEDUP_REMOVED lines=302> */
.L_x_8788:
        /* <DEDUP_REMOVED lines=32> */
.L_x_8672:
[----:B------:R-:W-:Y:S05]  /*34b0*/  BSYNC B0 ;  /* 0x0000000000007941 */ /* 0x000fea0003800000 */
.L_x_8671:
        /* <DEDUP_REMOVED lines=18> */
.L_x_8674:
[----:B------:R-:W-:Y:S05]  /*35e0*/  BSYNC B0 ;  /* 0x0000000000007941 */ /* 0x000fea0003800000 */
.L_x_8673:
        /* <DEDUP_REMOVED lines=21> */
.L_x_8676:
[----:B------:R-:W-:Y:S05]  /*3740*/  BSYNC B0 ;  /* 0x0000000000007941 */ /* 0x000fea0003800000 */
.L_x_8675:
        /* <DEDUP_REMOVED lines=18> */
.L_x_8678:
[----:B------:R-:W-:Y:S05]  /*3870*/  BSYNC B0 ;  /* 0x0000000000007941 */ /* 0x000fea0003800000 */
.L_x_8677:
        /* <DEDUP_REMOVED lines=68> */
.L_x_8685:
[----:B------:R-:W-:Y:S05]  /*3cc0*/  BSYNC B0 ;  /* 0x0000000000007941 */ /* 0x000fea0003800000 */
.L_x_8684:
        /* <DEDUP_REMOVED lines=49> */
.L_x_8687:
[----:B------:R-:W-:Y:S05]  /*3fe0*/  BSYNC B0 ;  /* 0x0000000000007941 */ /* 0x000fea0003800000 */
.L_x_8686:
        /* <DEDUP_REMOVED lines=49> */
.L_x_8689:
[----:B------:R-:W-:Y:S05]  /*4300*/  BSYNC B0 ;  /* 0x0000000000007941 */ /* 0x000fea0003800000 */
.L_x_8688:
        /* <DEDUP_REMOVED lines=48> */
.L_x_8683:
[----:B------:R-:W-:Y:S05]  /*4610*/  BSYNC B1 ;  /* 0x0000000000017941 */ /* 0x000fea0003800000 */
.L_x_8682:
        /* <DEDUP_REMOVED lines=66> */
.L_x_8693:
[----:B------:R-:W-:Y:S05]  /*4a40*/  BSYNC B0 ;  /* 0x0000000000007941 */ /* 0x000fea0003800000 */
.L_x_8692:
        /* <DEDUP_REMOVED lines=51> */
.L_x_8695:
[----:B------:R-:W-:Y:S05]  /*4d80*/  BSYNC B0 ;  /* 0x0000000000007941 */ /* 0x000fea0003800000 */
.L_x_8694:
        /* <DEDUP_REMOVED lines=51> */
.L_x_8697:
[----:B------:R-:W-:Y:S05]  /*50c0*/  BSYNC B0 ;  /* 0x0000000000007941 */ /* 0x000fea0003800000 */
.L_x_8696:
        /* <DEDUP_REMOVED lines=50> */
.L_x_8691:
[----:B------:R-:W-:Y:S05]  /*53f0*/  BSYNC B1 ;  /* 0x0000000000017941 */ /* 0x000fea0003800000 */
.L_x_8690:
        /* <DEDUP_REMOVED lines=66> */
.L_x_8701:
[----:B------:R-:W-:Y:S05]  /*5820*/  BSYNC B0 ;  /* 0x0000000000007941 */ /* 0x000fea0003800000 */
.L_x_8700:
        /* <DEDUP_REMOVED lines=51> */
.L_x_8703:
[----:B------:R-:W-:Y:S05]  /*5b60*/  BSYNC B0 ;  /* 0x0000000000007941 */ /* 0x000fea0003800000 */
.L_x_8702:
        /* <DEDUP_REMOVED lines=51> */
.L_x_8705:
[----:B------:R-:W-:Y:S05]  /*5ea0*/  BSYNC B0 ;  /* 0x0000000000007941 */ /* 0x000fea0003800000 */
.L_x_8704:
        /* <DEDUP_REMOVED lines=50> */
.L_x_8699:
[----:B------:R-:W-:Y:S05]  /*61d0*/  BSYNC B1 ;  /* 0x0000000000017941 */ /* 0x000fea0003800000 */
.L_x_8698:
        /* <DEDUP_REMOVED lines=70> */
.L_x_8709:
[----:B------:R-:W-:Y:S05]  /*6640*/  BSYNC B0 ;  /* 0x0000000000007941 */ /* 0x000fea0003800000 */
.L_x_8708:
        /* <DEDUP_REMOVED lines=51> */
.L_x_8711:
[----:B------:R-:W-:Y:S05]  /*6980*/  BSYNC B0 ;  /* 0x0000000000007941 */ /* 0x000fea0003800000 */
.L_x_8710:
        /* <DEDUP_REMOVED lines=51> */
.L_x_8713:
[----:B------:R-:W-:Y:S05]  /*6cc0*/  BSYNC B0 ;  /* 0x0000000000007941 */ /* 0x000fea0003800000 */
.L_x_8712:
        /* <DEDUP_REMOVED lines=50> */
.L_x_8707:
[----:B------:R-:W-:Y:S05]  /*6ff0*/  BSYNC B1 ;  /* 0x0000000000017941 */ /* 0x000fea0003800000 */
.L_x_8706:
[----:B------:R-:W2:Y:S02]  /*7000*/  LD.E R0, desc[UR6][R10.64+0xd0] ;  /* 0x0000d0060a007980 */ /* 0x000ea4000c101900 */
[----:B--2---:R-:W-:Y:S05]  /*7010*/  IMAD.U32 R0, R0, -0x20, RZ ;  /* 0xffffffe000007824 */ /* 0x004fea00078e00ff */
[C---:B------:R-:W-:Y:S02]  /*7020*/  LEA R20, P1, R0.reuse, R20, 0x1 ;  /* 0x0000001400147211 */ /* 0x040fe400078208ff */
[C---:B------:R-:W-:Y:S02]  /*7030*/  LEA R42, P0, R0.reuse, R42, 0x1 ;  /* 0x0000002a002a7211 */ /* 0x040fe400078008ff */
[C---:B------:R-:W-:Y:S02]  /*7040*/  LEA.HI.X.SX32 R21, R0.reuse, R21, 0x1, P1 ;  /* 0x0000001500157211 */ /* 0x040fe400008f0eff */
[----:B------:R-:W-:Y:S01]  /*7050*/  LEA.HI.X.SX32 R43, R0, R43, 0x1, P0 ;  /* 0x0000002b002b7211 */ /* 0x000fe200000f0eff */
[----:B------:R-:W-:Y:S05]  /*7060*/  BRA `(.L_x_8714) ;  /* 0x0000006800847947 */ /* 0x000fea0003800000 */
.L_x_8681:
        /* <DEDUP_REMOVED lines=94> */
.L_x_8720:
[----:B------:R-:W-:Y:S05]  /*7650*/  BSYNC B0 ;  /* 0x0000000000007941 */ /* 0x000fea0003800000 */
.L_x_8719:
[----:B-----5:R2:W-:Y:S02]  /*7660*/  ST.E.128 desc[UR6][R124.64], R24 ;  /* 0x000000187c007985 */ /* 0x0205e4000c101d06 */
.L_x_8718:
[----:B------:R-:W-:Y:S05]  /*7670*/  BSYNC B1 ;  /* 0x0000000000017941 */ /* 0x000fea0003800000 */
.L_x_8717:
        /* <DEDUP_REMOVED lines=92> */
.L_x_8724:
[----:B------:R-:W-:Y:S05]  /*7c40*/  BSYNC B0 ;  /* 0x0000000000007941 */ /* 0x000fea0003800000 */
.L_x_8723:
[----:B-----5:R2:W-:Y:S02]  /*7c50*/  ST.E.128 desc[UR6][R124.64+0x80], R24 ;  /* 0x000080187c007985 */ /* 0x0205e4000c101d06 */
.L_x_8722:
[----:B------:R-:W-:Y:S05]  /*7c60*/  BSYNC B1 ;  /* 0x0000000000017941 */ /* 0x000fea0003800000 */
.L_x_8721:
        /* <DEDUP_REMOVED lines=92> */
.L_x_8728:
[----:B------:R-:W-:Y:S05]  /*8230*/  BSYNC B0 ;  /* 0x0000000000007941 */ /* 0x000fea0003800000 */
.L_x_8727:
[----:B-----5:R2:W-:Y:S02]  /*8240*/  ST.E.128 desc[UR6][R124.64+0x100], R24 ;  /* 0x000100187c007985 */ /* 0x0205e4000c101d06 */
.L_x_8726:
[----:B------:R-:W-:Y:S05]  /*8250*/  BSYNC B1 ;  /* 0x0000000000017941 */ /* 0x000fea0003800000 */
.L_x_8725:
        /* <DEDUP_REMOVED lines=91> */
.L_x_8730:
[----:B------:R-:W-:Y:S05]  /*8810*/  BSYNC B0 ;  /* 0x0000000000007941 */ /* 0x000fea0003800000 */
.L_x_8729:
[----:B-----5:R2:W-:Y:S02]  /*8820*/  ST.E.128 desc[UR6][R124.64+0x180], R24 ;  /* 0x000180187c007985 */ /* 0x0205e4000c101d06 */
.L_x_8716:
[----:B------:R-:W-:Y:S05]  /*8830*/  BSYNC B2 ;  /* 0x0000000000027941 */ /* 0x000fea0003800000 */
.L_x_8715:
        /* <DEDUP_REMOVED lines=99> */
.L_x_8736:
[----:B------:R-:W-:Y:S05]  /*8e70*/  BSYNC B0 ;  /* 0x0000000000007941 */ /* 0x000fea0003800000 */
.L_x_8735:
[----:B-----5:R2:W-:Y:S02]  /*8e80*/  ST.E.128 desc[UR6][R190.64], R24 ;  /* 0x00000018be007985 */ /* 0x0205e4000c101d06 */
.L_x_8734:
[----:B------:R-:W-:Y:S05]  /*8e90*/  BSYNC B1 ;  /* 0x0000000000017941 */ /* 0x000fea0003800000 */
.L_x_8733:
        /* <DEDUP_REMOVED lines=94> */
.L_x_8740:
[----:B------:R-:W-:Y:S05]  /*9480*/  BSYNC B0 ;  /* 0x0000000000007941 */ /* 0x000fea0003800000 */
.L_x_8739:
[----:B-----5:R2:W-:Y:S02]  /*9490*/  ST.E.128 desc[UR6][R190.64], R24 ;  /* 0x00000018be007985 */ /* 0x0205e4000c101d06 */
.L_x_8738:
[----:B------:R-:W-:Y:S05]  /*94a0*/  BSYNC B1 ;  /* 0x0000000000017941 */ /* 0x000fea0003800000 */
.L_x_8737:
        /* <DEDUP_REMOVED lines=94> */
.L_x_8744:
[----:B------:R-:W-:Y:S05]  /*9a90*/  BSYNC B0 ;  /* 0x0000000000007941 */ /* 0x000fea0003800000 */
.L_x_8743:
[----:B-----5:R2:W-:Y:S02]  /*9aa0*/  ST.E.128 desc[UR6][R190.64], R24 ;  /* 0x00000018be007985 */ /* 0x0205e4000c101d06 */
.L_x_8742:
[----:B------:R-:W-:Y:S05]  /*9ab0*/  BSYNC B1 ;  /* 0x0000000000017941 */ /* 0x000fea0003800000 */
.L_x_8741:
        /* <DEDUP_REMOVED lines=93> */
.L_x_8746:
[----:B------:R-:W-:Y:S05]  /*a090*/  BSYNC B0 ;  /* 0x0000000000007941 */ /* 0x000fea0003800000 */
.L_x_8745:
[----:B-----5:R2:W-:Y:S02]  /*a0a0*/  ST.E.128 desc[UR6][R190.64], R24 ;  /* 0x00000018be007985 */ /* 0x0205e4000c101d06 */
.L_x_8732:
[----:B------:R-:W-:Y:S05]  /*a0b0*/  BSYNC B2 ;  /* 0x0000000000027941 */ /* 0x000fea0003800000 */
.L_x_8731:
        /* <DEDUP_REMOVED lines=99> */
.L_x_8752:
[----:B------:R-:W-:Y:S05]  /*a6f0*/  BSYNC B0 ;  /* 0x0000000000007941 */ /* 0x000fea0003800000 */
.L_x_8751:
[----:B-----5:R2:W-:Y:S02]  /*a700*/  ST.E.128 desc[UR6][R190.64], R24 ;  /* 0x00000018be007985 */ /* 0x0205e4000c101d06 */
.L_x_8750:
[----:B------:R-:W-:Y:S05]  /*a710*/  BSYNC B1 ;  /* 0x0000000000017941 */ /* 0x000fea0003800000 */
.L_x_8749:
        /* <DEDUP_REMOVED lines=94> */
.L_x_8756:
[----:B------:R-:W-:Y:S05]  /*ad00*/  BSYNC B0 ;  /* 0x0000000000007941 */ /* 0x000fea0003800000 */
.L_x_8755:
[----:B-----5:R2:W-:Y:S02]  /*ad10*/  ST.E.128 desc[UR6][R190.64], R24 ;  /* 0x00000018be007985 */ /* 0x0205e4000c101d06 */
.L_x_8754:
[----:B------:R-:W-:Y:S05]  /*ad20*/  BSYNC B1 ;  /* 0x0000000000017941 */ /* 0x000fea0003800000 */
.L_x_8753:
        /* <DEDUP_REMOVED lines=94> */
.L_x_8760:
[----:B------:R-:W-:Y:S05]  /*b310*/  BSYNC B0 ;  /* 0x0000000000007941 */ /* 0x000fea0003800000 */
.L_x_8759:
[----:B-----5:R2:W-:Y:S02]  /*b320*/  ST.E.128 desc[UR6][R190.64], R24 ;  /* 0x00000018be007985 */ /* 0x0205e4000c101d06 */
.L_x_8758:
[----:B------:R-:W-:Y:S05]  /*b330*/  BSYNC B1 ;  /* 0x0000000000017941 */ /* 0x000fea0003800000 */
.L_x_8757:
        /* <DEDUP_REMOVED lines=93> */
.L_x_8762:
[----:B------:R-:W-:Y:S05]  /*b910*/  BSYNC B0 ;  /* 0x0000000000007941 */ /* 0x000fea0003800000 */
.L_x_8761:
[----:B-----5:R2:W-:Y:S02]  /*b920*/  ST.E.128 desc[UR6][R190.64], R24 ;  /* 0x00000018be007985 */ /* 0x0205e4000c101d06 */
.L_x_8748:
[----:B------:R-:W-:Y:S05]  /*b930*/  BSYNC B2 ;  /* 0x0000000000027941 */ /* 0x000fea0003800000 */
.L_x_8747:
        /* <DEDUP_REMOVED lines=103> */
.L_x_8768:
[----:B------:R-:W-:Y:S05]  /*bfb0*/  BSYNC B0 ;  /* 0x0000000000007941 */ /* 0x000fea0003800000 */
.L_x_8767:
[----:B-----5:R2:W-:Y:S02]  /*bfc0*/  ST.E.128 desc[UR6][R192.64], R24 ;  /* 0x00000018c0007985 */ /* 0x0205e4000c101d06 */
.L_x_8766:
[----:B------:R-:W-:Y:S05]  /*bfd0*/  BSYNC B1 ;  /* 0x0000000000017941 */ /* 0x000fea0003800000 */
.L_x_8765:
        /* <DEDUP_REMOVED lines=94> */
.L_x_8772:
[----:B------:R-:W-:Y:S05]  /*c5c0*/  BSYNC B0 ;  /* 0x0000000000007941 */ /* 0x000fea0003800000 */
.L_x_8771:
[----:B-----5:R2:W-:Y:S02]  /*c5d0*/  ST.E.128 desc[UR6][R192.64], R24 ;  /* 0x00000018c0007985 */ /* 0x0205e4000c101d06 */
.L_x_8770:
[----:B------:R-:W-:Y:S05]  /*c5e0*/  BSYNC B1 ;  /* 0x0000000000017941 */ /* 0x000fea0003800000 */
.L_x_8769:
        /* <DEDUP_REMOVED lines=94> */
.L_x_8776:
[----:B------:R-:W-:Y:S05]  /*cbd0*/  BSYNC B0 ;  /* 0x0000000000007941 */ /* 0x000fea0003800000 */
.L_x_8775:
[----:B-----5:R2:W-:Y:S02]  /*cbe0*/  ST.E.128 desc[UR6][R192.64], R24 ;  /* 0x00000018c0007985 */ /* 0x0205e4000c101d06 */
.L_x_8774:
[----:B------:R-:W-:Y:S05]  /*cbf0*/  BSYNC B1 ;  /* 0x0000000000017941 */ /* 0x000fea0003800000 */
.L_x_8773:
        /* <DEDUP_REMOVED lines=93> */
.L_x_8778:
[----:B------:R-:W-:Y:S05]  /*d1d0*/  BSYNC B0 ;  /* 0x0000000000007941 */ /* 0x000fea0003800000 */
.L_x_8777:
[----:B-----5:R2:W-:Y:S02]  /*d1e0*/  ST.E.128 desc[UR6][R192.64], R24 ;  /* 0x00000018c0007985 */ /* 0x0205e4000c101d06 */
.L_x_8764:
[----:B------:R-:W-:Y:S05]  /*d1f0*/  BSYNC B2 ;  /* 0x0000000000027941 */ /* 0x000fea0003800000 */
.L_x_8763:
        /* <DEDUP_REMOVED lines=11> */
.L_x_8680:
        /* <DEDUP_REMOVED lines=29> */
.L_x_8780:
[----:B------:R-:W-:Y:S05]  /*d480*/  BSYNC B0 ;  /* 0x0000000000007941 */ /* 0x000fea0003800000 */
.L_x_8779:
        /* <DEDUP_REMOVED lines=30> */
.L_x_8782:
[----:B------:R-:W-:Y:S05]  /*d670*/  BSYNC B0 ;  /* 0x0000000000007941 */ /* 0x000fea0003800000 */
.L_x_8781:
        /* <DEDUP_REMOVED lines=30> */
.L_x_8784:
[----:B------:R-:W-:Y:S05]  /*d860*/  BSYNC B0 ;  /* 0x0000000000007941 */ /* 0x000fea0003800000 */
.L_x_8783:
        /* <DEDUP_REMOVED lines=33> */
.L_x_8714:
[----:B------:R-:W-:Y:S05]  /*da80*/  BSYNC B3 ;  /* 0x0000000000037941 */ /* 0x000fea0003800000 */
.L_x_8679:
        /* <DEDUP_REMOVED lines=91> */
.L_x_8786:
        /* <DEDUP_REMOVED lines=10> */
.L_x_8787:
[----:B------:R-:W-:Y:S05]  /*e0e0*/  BSYNC B0 ;  /* 0x0000000000007941 */ /* 0x000fea0003800000 */
.L_x_8785:
[----:B------:R-:W-:Y:S04]  /*e0f0*/  IADD3 R9, R9, -0x1, RZ ;  /* 0xffffffff09097810 */ /* 0x000fe80007ffe0ff */
[----:B------:R-:W-:Y:S11]  /*e100*/  ISETP.GT.AND P0, PT, R9, R87, PT ;  /* 0x000000570900720c */ /* 0x000ff60003f04270 */
[----:B------:R-:W-:Y:S02]  /*e110*/  @!UPT UIADD3 URZ, URZ, URZ, URZ ;  /* 0x0000003f3f3ff290 */ /* 0x000fe4000fffe03f */
[----:B------:R-:W-:Y:S05]  /*e120*/  @P0 BRA `(.L_x_8788) ;  /* 0xffffff5000600947 */ /* 0x000fea000383ffff */
.L_x_8670:
        /* <DEDUP_REMOVED lines=114> */
.L_x_8797:
[----:B------:R-:W-:Y:S05]  /*e850*/  BSYNC B0 ;  /* 0x0000000000007941 */ /* 0x000fea0003800000 */
.L_x_8796:
[----:B-----5:R3:W-:Y:S02]  /*e860*/  STS.128 [R235], R24 ;  /* 0x00000018eb007388 */ /* 0x0207e40000000c00 */
.L_x_8795:
[----:B------:R-:W-:Y:S05]  /*e870*/  BSYNC B1 ;  /* 0x0000000000017941 */ /* 0x000fea0003800000 */
.L_x_8794:
        /* <DEDUP_REMOVED lines=50> */
.L_x_8801:
[----:B------:R-:W-:Y:S05]  /*eba0*/  BSYNC B0 ;  /* 0x0000000000007941 */ /* 0x000fea0003800000 */
.L_x_8800:
[----:B-----5:R1:W-:Y:S02]  /*ebb0*/  STS.128 [R235+0x2000], R24 ;  /* 0x00200018eb007388 */ /* 0x0203e40000000c00 */
.L_x_8799:
[----:B------:R-:W-:Y:S05]  /*ebc0*/  BSYNC B1 ;  /* 0x0000000000017941 */ /* 0x000fea0003800000 */
.L_x_8798:
        /* <DEDUP_REMOVED lines=50> */
.L_x_8805:
[----:B------:R-:W-:Y:S05]  /*eef0*/  BSYNC B0 ;  /* 0x0000000000007941 */ /* 0x000fea0003800000 */
.L_x_8804:
[----:B-----5:R3:W-:Y:S02]  /*ef00*/  STS.128 [R235+0x4000], R24 ;  /* 0x00400018eb007388 */ /* 0x0207e40000000c00 */
.L_x_8803:
[----:B------:R-:W-:Y:S05]  /*ef10*/  BSYNC B1 ;  /* 0x0000000000017941 */ /* 0x000fea0003800000 */
.L_x_8802:
        /* <DEDUP_REMOVED lines=49> */
.L_x_8807:
[----:B------:R-:W-:Y:S05]  /*f230*/  BSYNC B0 ;  /* 0x0000000000007941 */ /* 0x000fea0003800000 */
.L_x_8806:
[----:B-----5:R3:W-:Y:S02]  /*f240*/  STS.128 [R235+0x6000], R24 ;  /* 0x00600018eb007388 */ /* 0x0207e40000000c00 */
.L_x_8793:
[----:B------:R-:W-:Y:S05]  /*f250*/  BSYNC B2 ;  /* 0x0000000000027941 */ /* 0x000fea0003800000 */
.L_x_8792:
        /* <DEDUP_REMOVED lines=63> */
.L_x_8813:
[----:B------:R-:W-:Y:S05]  /*f650*/  BSYNC B0 ;  /* 0x0000000000007941 */ /* 0x000fea0003800000 */
.L_x_8812:
[----:B-----5:R3:W-:Y:S02]  /*f660*/  STS.128 [R235+0x800], R24 ;  /* 0x00080018eb007388 */ /* 0x0207e40000000c00 */
.L_x_8811:
[----:B------:R-:W-:Y:S05]  /*f670*/  BSYNC B1 ;  /* 0x0000000000017941 */ /* 0x000fea0003800000 */
.L_x_8810:
        /* <DEDUP_REMOVED lines=50> */
.L_x_8817:
[----:B------:R-:W-:Y:S05]  /*f9a0*/  BSYNC B0 ;  /* 0x0000000000007941 */ /* 0x000fea0003800000 */
.L_x_8816:
[----:B-----5:R3:W-:Y:S02]  /*f9b0*/  STS.128 [R235+0x2800], R24 ;  /* 0x00280018eb007388 */ /* 0x0207e40000000c00 */
.L_x_8815:
[----:B------:R-:W-:Y:S05]  /*f9c0*/  BSYNC B1 ;  /* 0x0000000000017941 */ /* 0x000fea0003800000 */
.L_x_8814:
        /* <DEDUP_REMOVED lines=50> */
.L_x_8821:
[----:B------:R-:W-:Y:S05]  /*fcf0*/  BSYNC B0 ;  /* 0x0000000000007941 */ /* 0x000fea0003800000 */
.L_x_8820:
[----:B-----5:R3:W-:Y:S02]  /*fd00*/  STS.128 [R235+0x4800], R24 ;  /* 0x00480018eb007388 */ /* 0x0207e40000000c00 */
.L_x_8819:
[----:B------:R-:W-:Y:S05]  /*fd10*/  BSYNC B1 ;  /* 0x0000000000017941 */ /* 0x000fea0003800000 */
.L_x_8818:
        /* <DEDUP_REMOVED lines=49> */
.L_x_8823:
[----:B------:R-:W-:Y:S05]  /*10030*/  BSYNC B0 ;  /* 0x0000000000007941 */ /* 0x000fea0003800000 */
.L_x_8822:
[----:B-----5:R3:W-:Y:S02]  /*10040*/  STS.128 [R235+0x6800], R24 ;  /* 0x00680018eb007388 */ /* 0x0207e40000000c00 */
.L_x_8809:
[----:B------:R-:W-:Y:S05]  /*10050*/  BSYNC B2 ;  /* 0x0000000000027941 */ /* 0x000fea0003800000 */
.L_x_8808:
        /* <DEDUP_REMOVED lines=64> */
.L_x_8829:
[----:B------:R-:W-:Y:S05]  /*10460*/  BSYNC B0 ;  /* 0x0000000000007941 */ /* 0x000fea0003800000 */
.L_x_8828:
[----:B-----5:R3:W-:Y:S02]  /*10470*/  STS.128 [R235+0x1000], R24 ;  /* 0x00100018eb007388 */ /* 0x0207e40000000c00 */
.L_x_8827:
[----:B------:R-:W-:Y:S05]  /*10480*/  BSYNC B1 ;  /* 0x0000000000017941 */ /* 0x000fea0003800000 */
.L_x_8826:
        /* <DEDUP_REMOVED lines=50> */
.L_x_8833:
[----:B------:R-:W-:Y:S05]  /*107b0*/  BSYNC B0 ;  /* 0x0000000000007941 */ /* 0x000fea0003800000 */
.L_x_8832:
[----:B-----5:R3:W-:Y:S02]  /*107c0*/  STS.128 [R235+0x3000], R24 ;  /* 0x00300018eb007388 */ /* 0x0207e40000000c00 */
.L_x_8831:
[----:B------:R-:W-:Y:S05]  /*107d0*/  BSYNC B1 ;  /* 0x0000000000017941 */ /* 0x000fea0003800000 */
.L_x_8830:
        /* <DEDUP_REMOVED lines=50> */
.L_x_8837:
[----:B------:R-:W-:Y:S05]  /*10b00*/  BSYNC B0 ;  /* 0x0000000000007941 */ /* 0x000fea0003800000 */
.L_x_8836:
[----:B-----5:R3:W-:Y:S02]  /*10b10*/  STS.128 [R235+0x5000], R24 ;  /* 0x00500018eb007388 */ /* 0x0207e40000000c00 */
.L_x_8835:
[----:B------:R-:W-:Y:S05]  /*10b20*/  BSYNC B1 ;  /* 0x0000000000017941 */ /* 0x000fea0003800000 */
.L_x_8834:
        /* <DEDUP_REMOVED lines=47> */
.L_x_8839:
[----:B------:R-:W-:Y:S05]  /*10e20*/  BSYNC B0 ;  /* 0x0000000000007941 */ /* 0x000fea0003800000 */
.L_x_8838:
[----:B-----5:R1:W-:Y:S02]  /*10e30*/  STS.128 [R235+0x7000], R44 ;  /* 0x0070002ceb007388 */ /* 0x0203e40000000c00 */
.L_x_8825:
[----:B------:R-:W-:Y:S05]  /*10e40*/  BSYNC B2 ;  /* 0x0000000000027941 */ /* 0x000fea0003800000 */
.L_x_8824:
        /* <DEDUP_REMOVED lines=63> */
.L_x_8844:
[----:B------:R-:W-:Y:S05]  /*11240*/  BSYNC B0 ;  /* 0x0000000000007941 */ /* 0x000fea0003800000 */
.L_x_8843:
[----:B-----5:R1:W-:Y:S02]  /*11250*/  STS.128 [R235+0x1800], R20 ;  /* 0x00180014eb007388 */ /* 0x0203e40000000c00 */
.L_x_8842:
[----:B------:R-:W-:Y:S05]  /*11260*/  BSYNC B1 ;  /* 0x0000000000017941 */ /* 0x000fea0003800000 */
.L_x_8841:
        /* <DEDUP_REMOVED lines=50> */
.L_x_8848:
[----:B------:R-:W-:Y:S05]  /*11590*/  BSYNC B0 ;  /* 0x0000000000007941 */ /* 0x000fea0003800000 */
.L_x_8847:
[----:B-----5:R1:W-:Y:S02]  /*115a0*/  STS.128 [R235+0x3800], R16 ;  /* 0x00380010eb007388 */ /* 0x0203e40000000c00 */
.L_x_8846:
[----:B------:R-:W-:Y:S05]  /*115b0*/  BSYNC B1 ;  /* 0x0000000000017941 */ /* 0x000fea0003800000 */
.L_x_8845:
        /* <DEDUP_REMOVED lines=50> */
.L_x_8852:
[----:B------:R-:W-:Y:S05]  /*118e0*/  BSYNC B0 ;  /* 0x0000000000007941 */ /* 0x000fea0003800000 */
.L_x_8851:
[----:B-----5:R1:W-:Y:S02]  /*118f0*/  STS.128 [R235+0x5800], R16 ;  /* 0x00580010eb007388 */ /* 0x0203e40000000c00 */
.L_x_8850:
[----:B------:R-:W-:Y:S05]  /*11900*/  BSYNC B1 ;  /* 0x0000000000017941 */ /* 0x000fea0003800000 */
.L_x_8849:
        /* <DEDUP_REMOVED lines=49> */
.L_x_8854:
[----:B------:R-:W-:Y:S05]  /*11c20*/  BSYNC B0 ;  /* 0x0000000000007941 */ /* 0x000fea0003800000 */
.L_x_8853:
[----:B-----5:R1:W-:Y:S01]  /*11c30*/  STS.128 [R235+0x7800], R16 ;  /* 0x00780010eb007388 */ /* 0x0203e20000000c00 */
[----:B------:R-:W-:Y:S05]  /*11c40*/  BRA `(.L_x_8840) ;  /* 0x00000068009c7947 */ /* 0x000fea0003800000 */
.L_x_8791:
        /* <DEDUP_REMOVED lines=93> */
.L_x_8860:
[----:B------:R-:W-:Y:S05]  /*12220*/  BSYNC B0 ;  /* 0x0000000000007941 */ /* 0x000fea0003800000 */
.L_x_8859:
[----:B-----5:R3:W-:Y:S02]  /*12230*/  STS.128 [R235], R32 ;  /* 0x00000020eb007388 */ /* 0x0207e40000000c00 */
.L_x_8858:
[----:B------:R-:W-:Y:S05]  /*12240*/  BSYNC B1 ;  /* 0x0000000000017941 */ /* 0x000fea0003800000 */
.L_x_8857:
        /* <DEDUP_REMOVED lines=91> */
.L_x_8864:
[----:B------:R-:W-:Y:S05]  /*12800*/  BSYNC B0 ;  /* 0x0000000000007941 */ /* 0x000fea0003800000 */
.L_x_8863:
[----:B-----5:R1:W-:Y:S02]  /*12810*/  STS.128 [R235+0x2000], R32 ;  /* 0x00200020eb007388 */ /* 0x0203e40000000c00 */
.L_x_8862:
[----:B------:R-:W-:Y:S05]  /*12820*/  BSYNC B1 ;  /* 0x0000000000017941 */ /* 0x000fea0003800000 */
.L_x_8861:
        /* <DEDUP_REMOVED lines=91> */
.L_x_8868:
[----:B------:R-:W-:Y:S05]  /*12de0*/  BSYNC B0 ;  /* 0x0000000000007941 */ /* 0x000fea0003800000 */
.L_x_8867:
[----:B-----5:R3:W-:Y:S02]  /*12df0*/  STS.128 [R235+0x4000], R32 ;  /* 0x00400020eb007388 */ /* 0x0207e40000000c00 */
.L_x_8866:
[----:B------:R-:W-:Y:S05]  /*12e00*/  BSYNC B1 ;  /* 0x0000000000017941 */ /* 0x000fea0003800000 */
.L_x_8865:
        /* <DEDUP_REMOVED lines=90> */
.L_x_8870:
[----:B------:R-:W-:Y:S05]  /*133b0*/  BSYNC B0 ;  /* 0x0000000000007941 */ /* 0x000fea0003800000 */
.L_x_8869:
[----:B-----5:R3:W-:Y:S02]  /*133c0*/  STS.128 [R235+0x6000], R32 ;  /* 0x00600020eb007388 */ /* 0x0207e40000000c00 */
.L_x_8856:
[----:B------:R-:W-:Y:S05]  /*133d0*/  BSYNC B2 ;  /* 0x0000000000027941 */ /* 0x000fea0003800000 */
.L_x_8855:
        /* <DEDUP_REMOVED lines=98> */
.L_x_8876:
[----:B------:R-:W-:Y:S05]  /*13a00*/  BSYNC B0 ;  /* 0x0000000000007941 */ /* 0x000fea0003800000 */
.L_x_8875:
[----:B-----5:R3:W-:Y:S02]  /*13a10*/  STS.128 [R235+0x800], R32 ;  /* 0x00080020eb007388 */ /* 0x0207e40000000c00 */
.L_x_8874:
[----:B------:R-:W-:Y:S05]  /*13a20*/  BSYNC B1 ;  /* 0x0000000000017941 */ /* 0x000fea0003800000 */
.L_x_8873:
        /* <DEDUP_REMOVED lines=94> */
.L_x_8880:
[----:B------:R-:W-:Y:S05]  /*14010*/  BSYNC B0 ;  /* 0x0000000000007941 */ /* 0x000fea0003800000 */
.L_x_8879:
[----:B-----5:R3:W-:Y:S02]  /*14020*/  STS.128 [R235+0x2800], R32 ;  /* 0x00280020eb007388 */ /* 0x0207e40000000c00 */
.L_x_8878:
[----:B------:R-:W-:Y:S05]  /*14030*/  BSYNC B1 ;  /* 0x0000000000017941 */ /* 0x000fea0003800000 */
.L_x_8877:
        /* <DEDUP_REMOVED lines=94> */
.L_x_8884:
[----:B------:R-:W-:Y:S05]  /*14620*/  BSYNC B0 ;  /* 0x0000000000007941 */ /* 0x000fea0003800000 */
.L_x_8883:
[----:B-----5:R3:W-:Y:S02]  /*14630*/  STS.128 [R235+0x4800], R32 ;  /* 0x00480020eb007388 */ /* 0x0207e40000000c00 */
.L_x_8882:
[----:B------:R-:W-:Y:S05]  /*14640*/  BSYNC B1 ;  /* 0x0000000000017941 */ /* 0x000fea0003800000 */
.L_x_8881:
        /* <DEDUP_REMOVED lines=93> */
.L_x_8886:
[----:B------:R-:W-:Y:S05]  /*14c20*/  BSYNC B0 ;  /* 0x0000000000007941 */ /* 0x000fea0003800000 */
.L_x_8885:
[----:B-----5:R1:W-:Y:S02]  /*14c30*/  STS.128 [R235+0x6800], R20 ;  /* 0x00680014eb007388 */ /* 0x0203e40000000c00 */
.L_x_8872:
[----:B------:R-:W-:Y:S05]  /*14c40*/  BSYNC B2 ;  /* 0x0000000000027941 */ /* 0x000fea0003800000 */
.L_x_8871:
        /* <DEDUP_REMOVED lines=99> */
.L_x_8892:
[----:B------:R-:W-:Y:S05]  /*15280*/  BSYNC B0 ;  /* 0x0000000000007941 */ /* 0x000fea0003800000 */
.L_x_8891:
[----:B-----5:R3:W-:Y:S02]  /*15290*/  STS.128 [R235+0x1000], R32 ;  /* 0x00100020eb007388 */ /* 0x0207e40000000c00 */
.L_x_8890:
[----:B------:R-:W-:Y:S05]  /*152a0*/  BSYNC B1 ;  /* 0x0000000000017941 */ /* 0x000fea0003800000 */
.L_x_8889:
        /* <DEDUP_REMOVED lines=94> */
.L_x_8896:
[----:B------:R-:W-:Y:S05]  /*15890*/  BSYNC B0 ;  /* 0x0000000000007941 */ /* 0x000fea0003800000 */
.L_x_8895:
[----:B-----5:R3:W-:Y:S02]  /*158a0*/  STS.128 [R235+0x3000], R32 ;  /* 0x00300020eb007388 */ /* 0x0207e40000000c00 */
.L_x_8894:
[----:B------:R-:W-:Y:S05]  /*158b0*/  BSYNC B1 ;  /* 0x0000000000017941 */ /* 0x000fea0003800000 */
.L_x_8893:
        /* <DEDUP_REMOVED lines=94> */
.L_x_8900:
[----:B------:R-:W-:Y:S05]  /*15ea0*/  BSYNC B0 ;  /* 0x0000000000007941 */ /* 0x000fea0003800000 */
.L_x_8899:
[----:B-----5:R3:W-:Y:S02]  /*15eb0*/  STS.128 [R235+0x5000], R32 ;  /* 0x00500020eb007388 */ /* 0x0207e40000000c00 */
.L_x_8898:
[----:B------:R-:W-:Y:S05]  /*15ec0*/  BSYNC B1 ;  /* 0x0000000000017941 */ /* 0x000fea0003800000 */
.L_x_8897:
        /* <DEDUP_REMOVED lines=93> */
.L_x_8902:
[----:B------:R-:W-:Y:S05]  /*164a0*/  BSYNC B0 ;  /* 0x0000000000007941 */ /* 0x000fea0003800000 */
.L_x_8901:
[----:B-----5:R1:W-:Y:S02]  /*164b0*/  STS.128 [R235+0x7000], R24 ;  /* 0x00700018eb007388 */ /* 0x0203e40000000c00 */
.L_x_8888:
[----:B------:R-:W-:Y:S05]  /*164c0*/  BSYNC B2 ;  /* 0x0000000000027941 */ /* 0x000fea0003800000 */
.L_x_8887:
        /* <DEDUP_REMOVED lines=97> */
.L_x_8906:
[----:B------:R-:W-:Y:S05]  /*16ae0*/  BSYNC B0 ;  /* 0x0000000000007941 */ /* 0x000fea0003800000 */
.L_x_8905:
[----:B-----5:R1:W-:Y:S02]  /*16af0*/  STS.128 [R235+0x1800], R20 ;  /* 0x00180014eb007388 */ /* 0x0203e40000000c00 */
.L_x_8904:
[----:B------:R-:W-:Y:S05]  /*16b00*/  BSYNC B1 ;  /* 0x0000000000017941 */ /* 0x000fea0003800000 */
.L_x_8903:
        /* <DEDUP_REMOVED lines=95> */
.L_x_8910:
[----:B------:R-:W-:Y:S05]  /*17100*/  BSYNC B0 ;  /* 0x0000000000007941 */ /* 0x000fea0003800000 */
.L_x_8909:
[----:B-----5:R1:W-:Y:S02]  /*17110*/  STS.128 [R235+0x3800], R20 ;  /* 0x00380014eb007388 */ /* 0x0203e40000000c00 */
.L_x_8908:
[----:B------:R-:W-:Y:S05]  /*17120*/  BSYNC B1 ;  /* 0x0000000000017941 */ /* 0x000fea0003800000 */
.L_x_8907:
        /* <DEDUP_REMOVED lines=94> */
.L_x_8914:
[----:B------:R-:W-:Y:S05]  /*17710*/  BSYNC B0 ;  /* 0x0000000000007941 */ /* 0x000fea0003800000 */
.L_x_8913:
[----:B-----5:R1:W-:Y:S02]  /*17720*/  STS.128 [R235+0x5800], R20 ;  /* 0x00580014eb007388 */ /* 0x0203e40000000c00 */
.L_x_8912:
[----:B------:R-:W-:Y:S05]  /*17730*/  BSYNC B1 ;  /* 0x0000000000017941 */ /* 0x000fea0003800000 */
.L_x_8911:
        /* <DEDUP_REMOVED lines=96> */
.L_x_8916:
[----:B------:R-:W-:Y:S05]  /*17d40*/  BSYNC B0 ;  /* 0x0000000000007941 */ /* 0x000fea0003800000 */
.L_x_8915:
[----:B-----5:R1:W-:Y:S01]  /*17d50*/  STS.128 [R235+0x7800], R20 ;  /* 0x00780014eb007388 */ /* 0x0203e20000000c00 */
[----:B------:R-:W-:Y:S05]  /*17d60*/  BRA `(.L_x_8840) ;  /* 0x0000000800547947 */ /* 0x000fea0003800000 */
.L_x_8790:
        /* <DEDUP_REMOVED lines=42> */
.L_x_8918:
[----:B------:R-:W-:Y:S05]  /*18010*/  BSYNC B0 ;  /* 0x0000000000007941 */ /* 0x000fea0003800000 */
.L_x_8917:
        /* <DEDUP_REMOVED lines=35> */
.L_x_8920:
[----:B------:R-:W-:Y:S05]  /*18250*/  BSYNC B0 ;  /* 0x0000000000007941 */ /* 0x000fea0003800000 */
.L_x_8919:
        /* <DEDUP_REMOVED lines=34> */
.L_x_8922:
[----:B------:R-:W-:Y:S05]  /*18480*/  BSYNC B0 ;  /* 0x0000000000007941 */ /* 0x000fea0003800000 */
.L_x_8921:
        /* <DEDUP_REMOVED lines=35> */
.L_x_8840:
[----:B------:R-:W-:Y:S05]  /*186c0*/  BSYNC B3 ;  /* 0x0000000000037941 */ /* 0x000fea0003800000 */
.L_x_8789:
        /* <DEDUP_REMOVED lines=41> */
.L_x_8924:
[----:B------:R-:W-:Y:S05]  /*18960*/  BSYNC B0 ;  /* 0x0000000000007941 */ /* 0x000fea0003800000 */
.L_x_8923:
        /* <DEDUP_REMOVED lines=37> */
.L_x_8926:
[----:B------:R-:W-:Y:S05]  /*18bc0*/  BSYNC B0 ;  /* 0x0000000000007941 */ /* 0x000fea0003800000 */
.L_x_8925:
        /* <DEDUP_REMOVED lines=39> */
.L_x_8928:
[----:B------:R-:W-:Y:S05]  /*18e40*/  BSYNC B0 ;  /* 0x0000000000007941 */ /* 0x000fea0003800000 */
.L_x_8927:
        /* <DEDUP_REMOVED lines=42> */
.L_x_8930:
[----:B------:R-:W-:Y:S05]  /*190f0*/  BSYNC B0 ;  /* 0x0000000000007941 */ /* 0x000fea0003800000 */
.L_x_8929:
        /* <DEDUP_REMOVED lines=67> */
.L_x_8932:
[----:B------:R-:W-:Y:S05]  /*19530*/  BSYNC B0 ;  /* 0x0000000000007941 */ /* 0x000fea0003800000 */
.L_x_8931:
        /* <DEDUP_REMOVED lines=39> */
.L_x_8934:
[----:B------:R-:W-:Y:S05]  /*197b0*/  BSYNC B0 ;  /* 0x0000000000007941 */ /* 0x000fea0003800000 */
.L_x_8933:
        /* <DEDUP_REMOVED lines=41> */
.L_x_8936:
[----:B------:R-:W-:Y:S05]  /*19a50*/  BSYNC B0 ;  /* 0x0000000000007941 */ /* 0x000fea0003800000 */
.L_x_8935:
        /* <DEDUP_REMOVED lines=53> */
.L_x_8938:
[----:B------:R-:W-:Y:S05]  /*19db0*/  BSYNC B0 ;  /* 0x0000000000007941 */ /* 0x000fea0003800000 */
.L_x_8937:
[----:B---34-:R-:W-:Y:S01]  /*19dc0*/  LDSM.16.M88.4 R12, [R222] ;  /* 0x00000000de0c783b */ /* 0x018fe20000000200 */
[----:B------:R-:W-:Y:S02]  /*19dd0*/  R2P PR, R57, 0x6 ;  /* 0x0000000639007804 */ /* 0x000fe40000000000 */
[C---:B------:R-:W-:Y:S01]  /*19de0*/  IADD3 R0, R221.reuse, 0x8000, RZ ;  /* 0x00008000dd007810 */ /* 0x040fe20007ffe0ff */
[----:B------:R-:W3:Y:S01]  /*19df0*/  LDSM.16.M88.4 R16, [R221+0x8000] ;  /* 0x00800000dd10783b */ /* 0x000ee20000000200 */
[----:B------:R-:W-:Y:S02]  /*19e00*/  IADD3 R219, R221, 0x8020, RZ ;  /* 0x00008020dddb7810 */ /* 0x000fe40007ffe0ff */
[-C--:B------:R-:W-:Y:S01]  /*19e10*/  LEA R220, R40, R222.reuse, 0x1 ;  /* 0x000000de28dc7211 */ /* 0x080fe200078e08ff */
[----:B------:R-:W4:Y:S01]  /*19e20*/  LDSM.16.M88.4 R60, [R221+0x8800] ;  /* 0x00880000dd3c783b */ /* 0x000f220000000200 */
[C---:B------:R-:W-:Y:S02]  /*19e30*/  LEA R218, R39.reuse, R222, 0x1 ;  /* 0x000000de27da7211 */ /* 0x040fe400078e08ff */
[----:B------:R-:W-:Y:S01]  /*19e40*/  LEA R217, R39, R220, 0x1 ;  /* 0x000000dc27d97211 */ /* 0x000fe200078e08ff */
[----:B------:R-:W-:Y:S02]  /*19e50*/  LDSM.16.M88.4 R64, [R220] ;  /* 0x00000000dc40783b */ /* 0x000fe40000000200 */
[----:B------:R-:W-:Y:S01]  /*19e60*/  @P1 IADD3 R219, R0, -0x20, RZ ;  /* 0xffffffe000db1810 */ /* 0x000fe20007ffe0ff */
[----:B------:R-:W-:Y:S01]  /*19e70*/  IMAD.MOV.U32 R0, RZ, RZ, 0x40 ;  /* 0x00000040ff007424 */ /* 0x000fe200078e00ff */
[----:B------:R-:W2:Y:S04]  /*19e80*/  LDSM.16.M88.4 R76, [R221+0x9000] ;  /* 0x00900000dd4c783b */ /* 0x000ea80000000200 */
[----:B------:R-:W1:Y:S01]  /*19e90*/  LDSM.16.M88.4 R100, [R219] ;  /* 0x00000000db64783b */ /* 0x000e620000000200 */
[----:B------:R-:W-:-:S03]  /*19ea0*/  SEL R0, R0, 0xffffffc0, !P2 ;  /* 0xffffffc000007807 */ /* 0x000fc60005000000 */
[----:B------:R-:W1:Y:S01]  /*19eb0*/  LDSM.16.M88.4 R28, [R221+0x9800] ;  /* 0x00980000dd1c783b */ /* 0x000e620000000200 */
[----:B------:R-:W-:Y:S01]  /*19ec0*/  IADD3 R215, R221, R0, RZ ;  /* 0x00000000ddd77210 */ /* 0x000fe20007ffe0ff */
[----:B------:R-:W-:Y:S02]  /*19ed0*/  IMAD.IADD R208, R0, 0x1, R219 ;  /* 0x0000000100d07824 */ /* 0x000fe400078e02db */
[----:B------:R-:W-:Y:S04]  /*19ee0*/  LDSM.16.M88.4 R96, [R218] ;  /* 0x00000000da60783b */ /* 0x000fe80000000200 */
[----:B------:R-:W1:Y:S04]  /*19ef0*/  LDSM.16.M88.4 R88, [R215+0x8000] ;  /* 0x00800000d758783b */ /* 0x000e680000000200 */
[----:B------:R-:W1:Y:S04]  /*19f00*/  LDSM.16.M88.4 R24, [R219+0x800] ;  /* 0x00080000db18783b */ /* 0x000e680000000200 */
[----:B------:R-:W1:Y:S01]  /*19f10*/  LDSM.16.M88.4 R4, [R219+0x1000] ;  /* 0x00100000db04783b */ /* 0x000e620000000200 */
[C---:B---3--:R-:W-:Y:S03]  /*19f20*/  HMMA.16816.F32.BF16 R20, R12.reuse, R16, RZ ;  /* 0x000000100c14723c */ /* 0x048fe600000418ff */
[----:B------:R-:W3:Y:S04]  /*19f30*/  LDSM.16.M88.4 R92, [R219+0x1800] ;  /* 0x00180000db5c783b */ /* 0x000ee80000000200 */
[----:B------:R-:W-:Y:S01]  /*19f40*/  LDSM.16.M88.4 R48, [R217] ;  /* 0x00000000d930783b */ /* 0x000fe20000000200 */
[C---:B------:R-:W-:Y:S03]  /*19f50*/  HMMA.16816.F32.BF16 R16, R12.reuse, R18, RZ ;  /* 0x000000120c10723c */ /* 0x040fe600000418ff */
[----:B------:R-:W-:Y:S03]  /*19f60*/  LDSM.16.M88.4 R84, [R215+0x8800] ;  /* 0x00880000d754783b */ /* 0x000fe60000000200 */
[C---:B----4-:R-:W-:Y:S01]  /*19f70*/  HMMA.16816.F32.BF16 R32, R12.reuse, R60, RZ ;  /* 0x0000003c0c20723c */ /* 0x050fe200000418ff */
[----:B------:R-:W-:Y:S04]  /*19f80*/  LDSM.16.M88.4 R44, [R215+0x9000] ;  /* 0x00900000d72c783b */ /* 0x000fe80000000200 */
[----:B------:R-:W-:Y:S01]  /*19f90*/  LDSM.16.M88.4 R68, [R215+0x9800] ;  /* 0x00980000d744783b */ /* 0x000fe20000000200 */
[----:B--2---:R-:W-:Y:S03]  /*19fa0*/  HMMA.16816.F32.BF16 R80, R12, R76, RZ ;  /* 0x0000004c0c50723c */ /* 0x004fe600000418ff */
[----:B------:R-:W-:Y:S03]  /*19fb0*/  LDSM.16.M88.4 R104, [R219+0x2000] ;  /* 0x00200000db68783b */ /* 0x000fe60000000200 */
[----:B-1----:R-:W-:Y:S01]  /*19fc0*/  HMMA.16816.F32.BF16 R20, R64, R100, R20 ;  /* 0x000000644014723c */ /* 0x002fe20000041814 */
[----:B------:R-:W2:Y:S04]  /*19fd0*/  LD.E R0, desc[UR6][R10.64+0x18c] ;  /* 0x00018c060a007980 */ /* 0x000ea8000c101900 */
[----:B------:R-:W-:Y:S01]  /*19fe0*/  LDSM.16.M88.4 R108, [R215+0xd800] ;  /* 0x00d80000d76c783b */ /* 0x000fe20000000200 */
[C---:B------:R-:W-:Y:S01]  /*19ff0*/  HMMA.16816.F32.BF16 R60, R12.reuse, R62, RZ ;  /* 0x0000003e0c3c723c */ /* 0x040fe200000418ff */
[----:B-----5:R-:W1:Y:S02]  /*1a000*/  MUFU.RCP R246, R36 ;  /* 0x0000002400f67308 */ /* 0x020e640000001000 */
        /* <DEDUP_REMOVED lines=14> */
[C---:B---3--:R-:W-:Y:S06]  /*1a0f0*/  HMMA.16816.F32.BF16 R72, R64.reuse, R92, R72 ;  /* 0x0000005c4048723c */ /* 0x048fec0000041848 */
[----:B------:R-:W-:Y:S01]  /*1a100*/  HMMA.16816.F32.BF16 R64, R64, R94, R12 ;  /* 0x0000005e4040723c */ /* 0x000fe2000004180c */
[----:B------:R-:W3:Y:S04]  /*1a110*/  LDSM.16.M88.4 R12, [R222+0x2000] ;  /* 0x00200000de0c783b */ /* 0x000ee80000000200 */
        /* <DEDUP_REMOVED lines=16> */
[----:B---3--:R-:W-:Y:S06]  /*1a220*/  HMMA.16816.F32.BF16 R20, R12, R100, R20 ;  /* 0x000000640c14723c */ /* 0x008fec0000041814 */
[C---:B------:R-:W-:Y:S06]  /*1a230*/  HMMA.16816.F32.BF16 R80, R48.reuse, R24, R80 ;  /* 0x000000183050723c */ /* 0x040fec0000041850 */
[----:B------:R-:W-:Y:S01]  /*1a240*/  HMMA.16816.F32.BF16 R76, R48, R26, R76 ;  /* 0x0000001a304c723c */ /* 0x000fe2000004184c */
[----:B------:R-:W3:Y:S05]  /*1a250*/  LDSM.16.M88.4 R24, [R218+0x2000] ;  /* 0x00200000da18783b */ /* 0x000eea0000000200 */
[----:B------:R-:W-:Y:S01]  /*1a260*/  HMMA.16816.F32.BF16 R16, R12, R102, R16 ;  /* 0x000000660c10723c */ /* 0x000fe20000041810 */
[----:B------:R-:W-:Y:S05]  /*1a270*/  LDSM.16.M88.4 R100, [R208+0x2000] ;  /* 0x00200000d064783b */ /* 0x000fea0000000200 */
[C---:B------:R-:W-:Y:S06]  /*1a280*/  HMMA.16816.F32.BF16 R32, R48.reuse, R4, R32 ;  /* 0x000000043020723c */ /* 0x040fec0000041820 */
[----:B------:R-:W-:Y:S01]  /*1a290*/  HMMA.16816.F32.BF16 R60, R48, R6, R60 ;  /* 0x00000006303c723c */ /* 0x000fe2000004183c */
[----:B------:R-:W1:Y:S05]  /*1a2a0*/  LDSM.16.M88.4 R4, [R219+0x2800] ;  /* 0x00280000db04783b */ /* 0x000e6a0000000200 */
        /* <DEDUP_REMOVED lines=13> */
[----:B---3--:R-:W-:Y:S06]  /*1a380*/  HMMA.16816.F32.BF16 R20, R24, R92, R20 ;  /* 0x0000005c1814723c */ /* 0x008fec0000041814 */
[C---:B------:R-:W-:Y:S06]  /*1a390*/  HMMA.16816.F32.BF16 R72, R12.reuse, R68, R72 ;  /* 0x000000440c48723c */ /* 0x040fec0000041848 */
[----:B------:R-:W-:Y:S01]  /*1a3a0*/  HMMA.16816.F32.BF16 R96, R12, R70, R96 ;  /* 0x000000460c60723c */ /* 0x000fe20000041860 */
[----:B------:R-:W-:Y:S04]  /*1a3b0*/  LDSM.16.M88.4 R68, [R215+0xb800] ;  /* 0x00b80000d744783b */ /* 0x000fe80000000200 */
[----:B------:R-:W-:Y:S01]  /*1a3c0*/  LDSM.16.M88.4 R12, [R208+0x2800] ;  /* 0x00280000d00c783b */ /* 0x000fe20000000200 */
[C---:B------:R-:W-:Y:S06]  /*1a3d0*/  HMMA.16816.F32.BF16 R80, R64.reuse, R28, R80 ;  /* 0x0000001c4050723c */ /* 0x040fec0000041850 */
[----:B------:R-:W-:Y:S01]  /*1a3e0*/  HMMA.16816.F32.BF16 R76, R64, R30, R76 ;  /* 0x0000001e404c723c */ /* 0x000fe2000004184c */
[----:B------:R-:W3:Y:S05]  /*1a3f0*/  LDSM.16.M88.4 R28, [R222+0x4000] ;  /* 0x00400000de1c783b */ /* 0x000eea0000000200 */
[----:B------:R-:W-:Y:S01]  /*1a400*/  HMMA.16816.F32.BF16 R16, R24, R94, R16 ;  /* 0x0000005e1810723c */ /* 0x000fe20000041810 */
[----:B------:R-:W-:Y:S05]  /*1a410*/  LDSM.16.M88.4 R92, [R208+0x3800] ;  /* 0x00380000d05c783b */ /* 0x000fea0000000200 */
[C---:B-1----:R-:W-:Y:S06]  /*1a420*/  HMMA.16816.F32.BF16 R32, R64.reuse, R4, R32 ;  /* 0x000000044020723c */ /* 0x042fec0000041820 */
        /* <DEDUP_REMOVED lines=20> */
[C---:B-1----:R-:W-:Y:S06]  /*1a570*/  HMMA.16816.F32.BF16 R80, R88.reuse, R4, R80 ;  /* 0x000000045850723c */ /* 0x042fec0000041850 */
        /* <DEDUP_REMOVED lines=101> */
[C---:B------:R-:W-:Y:S01]  /*1abd0*/  HMMA.16816.F32.BF16 R76, R28.reuse, R6, R76 ;  /* 0x000000061c4c723c */ /* 0x040fe2000004184c */
[----:B------:R-:W1:Y:S05]  /*1abe0*/  LDSM.16.M88.4 R4, [R208+0x7800] ;  /* 0x00780000d004783b */ /* 0x000e6a0000000200 */
[C---:B------:R-:W-:Y:S06]  /*1abf0*/  HMMA.16816.F32.BF16 R32, R28.reuse, R96, R32 ;  /* 0x000000601c20723c */ /* 0x040fec0000041820 */
[C---:B------:R-:W-:Y:S06]  /*1ac00*/  HMMA.16816.F32.BF16 R60, R28.reuse, R98, R60 ;  /* 0x000000621c3c723c */ /* 0x040fec000004183c */
[----:B---3--:R-:W-:Y:S01]  /*1ac10*/  HMMA.16816.F32.BF16 R88, R28, R16, R88 ;  /* 0x000000101c58723c */ /* 0x008fe20000041858 */
[----:B------:R-:W-:-:S02]  /*1ac20*/  IADD3 R242, R53, -R232, RZ ;  /* 0x800000e835f27210 */ /* 0x000fc40007ffe0ff */
[----:B------:R-:W-:Y:S01]  /*1ac30*/  ISETP.GT.AND P6, PT, R238, R227, PT ;  /* 0x000000e3ee00720c */ /* 0x000fe20003fc4270 */
[----:B------:R-:W3:Y:S01]  /*1ac40*/  MUFU.TANH R25, R25 ;  /* 0x0000001900197308 */ /* 0x000ee20000002400 */
[----:B------:R-:W-:Y:S01]  /*1ac50*/  SHF.L.U32 R51, R52, 0x1, RZ ;  /* 0x0000000134337819 */ /* 0x000fe200000006ff */
[----:B------:R-:W-:Y:S01]  /*1ac60*/  HMMA.16816.F32.BF16 R100, R28, R18, R100 ;  /* 0x000000121c64723c */ /* 0x000fe20000041864 */
[----:B------:R-:W-:Y:S01]  /*1ac70*/  ISETP.NE.U32.AND P0, PT, R236, RZ, PT ;  /* 0x000000ffec00720c */ /* 0x000fe20003f05070 */
[----:B------:R-:W-:-:S04]  /*1ac80*/  DEPBAR.LE SB0, 0x0 ;  /* 0x000080000000791a */ /* 0x000fc80000000000 */
[C---:B------:R-:W-:Y:S06]  /*1ac90*/  HMMA.16816.F32.BF16 R32, R12.reuse, R72, R32 ;  /* 0x000000480c20723c */ /* 0x040fec0000041820 */
[C---:B------:R-:W-:Y:S06]  /*1aca0*/  HMMA.16816.F32.BF16 R60, R12.reuse, R74, R60 ;  /* 0x0000004a0c3c723c */ /* 0x040fec000004183c */
[C---:B----4-:R-:W-:Y:S06]  /*1acb0*/  HMMA.16816.F32.BF16 R80, R12.reuse, R44, R80 ;  /* 0x0000002c0c50723c */ /* 0x050fec0000041850 */
[C---:B------:R-:W-:Y:S06]  /*1acc0*/  HMMA.16816.F32.BF16 R76, R12.reuse, R46, R76 ;  /* 0x0000002e0c4c723c */ /* 0x040fec000004184c */
[C---:B-1----:R-:W-:Y:S06]  /*1acd0*/  HMMA.16816.F32.BF16 R88, R12.reuse, R4, R88 ;  /* 0x000000040c58723c */ /* 0x042fec0000041858 */
[----:B------:R-:W-:Y:S01]  /*1ace0*/  HMMA.16816.F32.BF16 R100, R12, R6, R100 ;  /* 0x000000060c64723c */ /* 0x000fe20000041864 */
[----:B------:R-:W-:-:S04]  /*1acf0*/  SHF.R.S32.HI R4, RZ, 0x1f, R54 ;  /* 0x0000001fff047819 */ /* 0x000fc80000011436 */
[----:B------:R-:W-:-:S04]  /*1ad00*/  LEA.HI R4, R4, R54, RZ, 0x2 ;  /* 0x0000003604047211 */ /* 0x000fc800078f10ff */
[----:B------:R-:W-:-:S04]  /*1ad10*/  SHF.R.S32.HI R4, RZ, 0x2, R4 ;  /* 0x00000002ff047819 */ /* 0x000fc80000011404 */
[----:B------:R-:W-:Y:S01]  /*1ad20*/  LEA R4, R55, R4, 0x4 ;  /* 0x0000000437047211 */ /* 0x000fe200078e20ff */
[----:B------:R-:W-:-:S03]  /*1ad30*/  FMUL.FTZ R20, R34, R0 ;  /* 0x0000000022147220 */ /* 0x000fc60000410000 */
[----:B------:R-:W-:Y:S01]  /*1ad40*/  IADD3 R56, R56, R4, RZ ;  /* 0x0000000438387210 */ /* 0x000fe20007ffe0ff */
        /* <DEDUP_REMOVED lines=20> */
[-C--:B------:R-:W-:Y:S01]  /*1ae90*/  FMUL.FTZ R49, R100, R0.reuse ;  /* 0x0000000064317220 */ /* 0x080fe20000410000 */
[-C--:B------:R-:W-:Y:S01]  /*1aea0*/  FMUL.FTZ R50, R101, R0.reuse ;  /* 0x0000000065327220 */ /* 0x080fe20000410000 */
[-C--:B------:R-:W-:Y:S01]  /*1aeb0*/  FMUL.FTZ R48, R102, R0.reuse ;  /* 0x0000000066307220 */ /* 0x080fe20000410000 */
[----:B------:R-:W-:Y:S01]  /*1aec0*/  IADD3 R242, R242, 0x8, R56 ;  /* 0x00000008f2f27810 */ /* 0x000fe20007ffe038 */
[----:B------:R-:W-:Y:S01]  /*1aed0*/  FMUL.FTZ R103, R103, R0 ;  /* 0x0000000067677220 */ /* 0x000fe20000410000 */
[----:B------:R-:W-:Y:S01]  /*1aee0*/  IADD3 R4, R53, 0x1, -R232 ;  /* 0x0000000135047810 */ /* 0x000fe20007ffe8e8 */
[----:B------:R-:W1:Y:S01]  /*1aef0*/  MUFU.TANH R32, R32 ;  /* 0x0000002000207308 */ /* 0x000e620000002400 */
[----:B------:R-:W-:-:S02]  /*1af00*/  VIADDMNMX R244, R245, -R3, RZ, !PT ;  /* 0x80000003f5f47246 */ /* 0x000fc400078001ff */
[----:B------:R-:W-:Y:S01]  /*1af10*/  VIADDMNMX R241, R242, -R3, RZ, !PT ;  /* 0x80000003f2f17246 */ /* 0x000fe200078001ff */
[----:B------:R-:W-:-:S04]  /*1af20*/  IMAD.IADD R9, R9, 0x1, R4 ;  /* 0x0000000109097824 */ /* 0x000fc800078e0204 */
        /* <DEDUP_REMOVED lines=22> */
[----:B------:R1:W1:Y:S01]  /*1b090*/  MUFU.TANH R3, R103 ;  /* 0x0000006700037308 */ /* 0x0002620000002400 */
[C---:B------:R-:W-:Y:S01]  /*1b0a0*/  IADD3 R240, R9.reuse, 0x8, R56 ;  /* 0x0000000809f07810 */ /* 0x040fe20007ffe038 */
[----:B------:R-:W-:Y:S01]  /*1b0b0*/  BSSY B1, `(.L_x_8939) ;  /* 0x00000d7000017945 */ /* 0x000fe20003800000 */
[----:B------:R-:W-:Y:S01]  /*1b0c0*/  FMUL.FTZ R246, R8, R246 ;  /* 0x000000f608f67220 */ /* 0x000fe20000410000 */
[----:B------:R-:W-:Y:S01]  /*1b0d0*/  VIADDMNMX R243, R9, R56, R53, PT ;  /* 0x0000003809f37246 */ /* 0x000fe20003800135 */
[C---:B------:R-:W-:Y:S01]  /*1b0e0*/  VIADD R210, R219.reuse, 0x1000 ;  /* 0x00001000dbd27836 */ /* 0x040fe20000000000 */
[----:B------:R-:W-:Y:S01]  /*1b0f0*/  VIMNMX R240, R240, R53, PT ;  /* 0x00000035f0f07248 */ /* 0x000fe20003fe0100 */
[----:B------:R-:W-:Y:S01]  /*1b100*/  VIADD R205, R219, 0x3000 ;  /* 0x00003000dbcd7836 */ /* 0x000fe20000000000 */
[----:B------:R-:W-:Y:S01]  /*1b110*/  LOP3.LUT R51, R51, 0x6, RZ, 0xc0, !PT ;  /* 0x0000000633337812 */ /* 0x000fe200078ec0ff */
[----:B------:R-:W-:Y:S01]  /*1b120*/  VIADD R200, R219, 0x5800 ;  /* 0x00005800dbc87836 */ /* 0x000fe20000000000 */
[----:B------:R-:W-:-:S02]  /*1b130*/  ISETP.NE.AND.EX P0, PT, R237, RZ, PT, P0 ;  /* 0x000000ffed00720c */ /* 0x000fc40003f05300 */
        /* <DEDUP_REMOVED lines=77> */
.L_x_8942:
[----:B------:R-:W2:Y:S02]  /*1b610*/  LD.E R5, desc[UR6][R10.64+0x38] ;  /* 0x000038060a057980 */ /* 0x000ea4000c101900 */
[----:B--2---:R-:W-:-:S04]  /*1b620*/  LEA R5, -R5, RZ, 0x6 ;  /* 0x000000ff05057211 */ /* 0x004fc800078e31ff */
[----:B------:R-:W-:Y:S02]  /*1b630*/  SHF.R.S32.HI R0, RZ, 0x1f, R5 ;  /* 0x0000001fff007819 */ /* 0x000fe40000011405 */
.L_x_8943:
[----:B------:R-:W-:Y:S05]  /*1b640*/  BSYNC B0 ;  /* 0x0000000000007941 */ /* 0x000fea0003800000 */
.L_x_8941:
        /* <DEDUP_REMOVED lines=125> */
.L_x_8940:
[----:B------:R-:W-:Y:S05]  /*1be20*/  BSYNC B1 ;  /* 0x0000000000017941 */ /* 0x000fea0003800000 */
.L_x_8939:
[----:B------:R-:W2:Y:S01]  /*1be30*/  LD.E R185, desc[UR6][R10.64+0xdc] ;  /* 0x0000dc060ab97980 */ /* 0x000ea2000c101900 */
[----:B------:R-:W-:-:S04]  /*1be40*/  IMAD.IADD R51, R2, 0x1, R51 ;  /* 0x0000000102337824 */ /* 0x000fc800078e0233 */
[--C-:B------:R-:W-:Y:S01]  /*1be50*/  IMAD.IADD R2, R245, 0x1, -R51.reuse ;  /* 0x00000001f5027824 */ /* 0x100fe200078e0a33 */
[C---:B------:R-:W-:Y:S01]  /*1be60*/  ISETP.GE.AND P2, PT, R51.reuse, R244, PT ;  /* 0x000000f43300720c */ /* 0x040fe20003f46270 */
[----:B------:R-:W-:Y:S02]  /*1be70*/  IMAD.IADD R0, R242, 0x1, -R51 ;  /* 0x00000001f2007824 */ /* 0x000fe400078e0a33 */
[C---:B-1----:R-:W-:Y:S01]  /*1be80*/  VIADD R15, R51.reuse, 0x1 ;  /* 0x00000001330f7836 */ /* 0x042fe20000000000 */
[----:B------:R-:W-:Y:S01]  /*1be90*/  IABS R2, R2 ;  /* 0x0000000200027213 */ /* 0x000fe20000000000 */
[----:B------:R-:W-:Y:S01]  /*1bea0*/  VIADD R14, R51, 0x8 ;  /* 0x00000008330e7836 */ /* 0x000fe20000000000 */
[----:B------:R-:W-:Y:S02]  /*1beb0*/  IABS R0, R0 ;  /* 0x0000000000007213 */ /* 0x000fe40000000000 */
[----:B------:R-:W-:Y:S02]  /*1bec0*/  I2FP.F32.S32 R2, R2 ;  /* 0x0000000200027245 */ /* 0x000fe40000201400 */
[----:B------:R-:W-:-:S02]  /*1bed0*/  I2FP.F32.S32 R0, R0 ;  /* 0x0000000000007245 */ /* 0x000fc40000201400 */
[C---:B------:R-:W-:Y:S01]  /*1bee0*/  ISETP.GE.AND P4, PT, R15.reuse, R244, PT ;  /* 0x000000f40f00720c */ /* 0x040fe20003f86270 */
[C---:B------:R-:W-:Y:S01]  /*1bef0*/  FFMA.FTZ R36, -R246.reuse, R2, R36 ;  /* 0x00000002f6247223 */ /* 0x040fe20000010124 */
[----:B------:R-:W-:Y:S01]  /*1bf00*/  ISETP.GE.AND P1, PT, R15, R241, PT ;  /* 0x000000f10f00720c */ /* 0x000fe20003f26270 */
[--C-:B------:R-:W-:Y:S01]  /*1bf10*/  IMAD.IADD R2, R245, 0x1, -R15.reuse ;  /* 0x00000001f5027824 */ /* 0x100fe200078e0a0f */
[C---:B------:R-:W-:Y:S01]  /*1bf20*/  ISETP.GE.OR P4, PT, R15.reuse, R243, !P4 ;  /* 0x000000f30f00720c */ /* 0x040fe20006786670 */
[----:B------:R-:W-:Y:S01]  /*1bf30*/  FFMA.FTZ R24, -R246, R0, R24 ;  /* 0x00000000f6187223 */ /* 0x000fe20000010118 */
[----:B------:R-:W-:Y:S01]  /*1bf40*/  ISETP.GE.OR P1, PT, R15, R240, !P1 ;  /* 0x000000f00f00720c */ /* 0x000fe20004f26670 */
[----:B------:R-:W-:Y:S01]  /*1bf50*/  IMAD.IADD R15, R242, 0x1, -R15 ;  /* 0x00000001f20f7824 */ /* 0x000fe200078e0a0f */
[C---:B------:R-:W-:Y:S01]  /*1bf60*/  ISETP.GE.AND P3, PT, R14.reuse, R244, PT ;  /* 0x000000f40e00720c */ /* 0x040fe20003f66270 */
[----:B------:R-:W-:Y:S01]  /*1bf70*/  IMAD.IADD R0, R245, 0x1, -R14 ;  /* 0x00000001f5007824 */ /* 0x000fe200078e0a0e */
[----:B------:R-:W-:-:S02]  /*1bf80*/  ISETP.GE.AND P5, PT, R14, R241, PT ;  /* 0x000000f10e00720c */ /* 0x000fc40003fa6270 */
[----:B------:R-:W-:Y:S02]  /*1bf90*/  IABS R15, R15 ;  /* 0x0000000f000f7213 */ /* 0x000fe40000000000 */
[----:B------:R-:W-:Y:S02]  /*1bfa0*/  IABS R0, R0 ;  /* 0x0000000000007213 */ /* 0x000fe40000000000 */
[----:B------:R-:W-:Y:S02]  /*1bfb0*/  I2FP.F32.S32 R15, R15 ;  /* 0x0000000f000f7245 */ /* 0x000fe40000201400 */
[----:B------:R-:W-:Y:S01]  /*1bfc0*/  I2FP.F32.S32 R0, R0 ;  /* 0x0000000000007245 */ /* 0x000fe20000201400 */
[----:B------:R-:W-:Y:S01]  /*1bfd0*/  VIADD R12, R51, 0x10 ;  /* 0x00000010330c7836 */ /* 0x000fe20000000000 */
[----:B------:R-:W-:Y:S01]  /*1bfe0*/  ISETP.GE.OR P3, PT, R14, R243, !P3 ;  /* 0x000000f30e00720c */ /* 0x000fe20005f66670 */
[----:B------:R-:W-:Y:S01]  /*1bff0*/  FFMA.FTZ R15, -R246, R15, R25 ;  /* 0x0000000ff60f7223 */ /* 0x000fe20000010119 */
[----:B------:R-:W-:Y:S01]  /*1c000*/  ISETP.GE.OR P5, PT, R14, R240, !P5 ;  /* 0x000000f00e00720c */ /* 0x000fe20006fa6670 */
[----:B------:R-:W-:Y:S01]  /*1c010*/  FFMA.FTZ R25, -R246, R0, R38 ;  /* 0x00000000f6197223 */ /* 0x000fe20000010126 */
[----:B------:R-:W-:Y:S01]  /*1c020*/  IMAD.IADD R14, R242, 0x1, -R14 ;  /* 0x00000001f20e7824 */ /* 0x000fe200078e0a0e */
[----:B------:R-:W-:-:S02]  /*1c030*/  IABS R2, R2 ;  /* 0x0000000200027213 */ /* 0x000fc40000000000 */
[----:B------:R-:W-:Y:S02]  /*1c040*/  FSEL R15, R15, -INF , !P1 ;  /* 0xff8000000f0f7808 */ /* 0x000fe40004800000 */
[----:B------:R-:W-:Y:S01]  /*1c050*/  FSEL R25, R25, -INF , !P3 ;  /* 0xff80000019197808 */ /* 0x000fe20005800000 */
[C---:B------:R-:W-:Y:S01]  /*1c060*/  VIADD R7, R51.reuse, 0x9 ;  /* 0x0000000933077836 */ /* 0x040fe20000000000 */
[C---:B------:R-:W-:Y:S01]  /*1c070*/  ISETP.GE.AND P1, PT, R12.reuse, R244, PT ;  /* 0x000000f40c00720c */ /* 0x040fe20003f26270 */
[C---:B------:R-:W-:Y:S01]  /*1c080*/  VIADD R9, R51.reuse, 0x11 ;  /* 0x0000001133097836 */ /* 0x040fe20000000000 */
[C---:B------:R-:W-:Y:S02]  /*1c090*/  ISETP.GE.AND P3, PT, R12.reuse, R241, PT ;  /* 0x000000f10c00720c */ /* 0x040fe40003f66270 */
[----:B------:R-:W-:Y:S02]  /*1c0a0*/  IABS R14, R14 ;  /* 0x0000000e000e7213 */ /* 0x000fe40000000000 */
[-C--:B------:R-:W-:Y:S01]  /*1c0b0*/  ISETP.GE.OR P2, PT, R51, R243.reuse, !P2 ;  /* 0x000000f33300720c */ /* 0x080fe20005746670 */
[C-C-:B------:R-:W-:Y:S01]  /*1c0c0*/  IMAD.IADD R6, R245.reuse, 0x1, -R12.reuse ;  /* 0x00000001f5067824 */ /* 0x140fe200078e0a0c */
[C---:B------:R-:W-:Y:S01]  /*1c0d0*/  ISETP.GE.OR P1, PT, R12.reuse, R243, !P1 ;  /* 0x000000f30c00720c */ /* 0x040fe20004f26670 */
[C---:B------:R-:W-:Y:S01]  /*1c0e0*/  IMAD.IADD R0, R245.reuse, 0x1, -R7 ;  /* 0x00000001f5007824 */ /* 0x040fe200078e0a07 */
[----:B------:R-:W-:Y:S01]  /*1c0f0*/  ISETP.GE.OR P3, PT, R12, R240, !P3 ;  /* 0x000000f00c00720c */ /* 0x000fe20005f66670 */
[----:B------:R-:W-:Y:S01]  /*1c100*/  IMAD.IADD R12, R242, 0x1, -R12 ;  /* 0x00000001f20c7824 */ /* 0x000fe200078e0a0c */
[----:B------:R-:W-:Y:S01]  /*1c110*/  I2FP.F32.S32 R2, R2 ;  /* 0x0000000200027245 */ /* 0x000fe20000201400 */
[----:B------:R-:W-:Y:S01]  /*1c120*/  IMAD.IADD R5, R245, 0x1, -R9 ;  /* 0x00000001f5057824 */ /* 0x000fe200078e0a09 */
[----:B------:R-:W-:-:S02]  /*1c130*/  I2FP.F32.S32 R14, R14 ;  /* 0x0000000e000e7245 */ /* 0x000fc40000201400 */
[----:B------:R-:W-:Y:S01]  /*1c140*/  FSEL R36, R36, -INF , !P2 ;  /* 0xff80000024247808 */ /* 0x000fe20005000000 */
[C---:B------:R-:W-:Y:S01]  /*1c150*/  FFMA.FTZ R37, -R246.reuse, R2, R37 ;  /* 0x00000002f6257223 */ /* 0x040fe20000010125 */
[C---:B------:R-:W-:Y:S01]  /*1c160*/  ISETP.GE.AND P2, PT, R51.reuse, R241, PT ;  /* 0x000000f13300720c */ /* 0x040fe20003f46270 */
[----:B------:R-:W-:Y:S01]  /*1c170*/  FFMA.FTZ R14, -R246, R14, R26 ;  /* 0x0000000ef60e7223 */ /* 0x000fe2000001011a */
[----:B------:R-:W-:Y:S02]  /*1c180*/  IABS R0, R0 ;  /* 0x0000000000007213 */ /* 0x000fe40000000000 */
[----:B------:R-:W-:Y:S02]  /*1c190*/  IABS R12, R12 ;  /* 0x0000000c000c7213 */ /* 0x000fe40000000000 */
[----:B------:R-:W-:Y:S02]  /*1c1a0*/  IABS R5, R5 ;  /* 0x0000000500057213 */ /* 0x000fe40000000000 */
[----:B------:R-:W-:-:S02]  /*1c1b0*/  ISETP.GE.OR P2, PT, R51, R240, !P2 ;  /* 0x000000f03300720c */ /* 0x000fc40005746670 */
[----:B------:R-:W-:Y:S02]  /*1c1c0*/  I2FP.F32.S32 R0, R0 ;  /* 0x0000000000007245 */ /* 0x000fe40000201400 */
[----:B------:R-:W-:Y:S02]  /*1c1d0*/  I2FP.F32.S32 R12, R12 ;  /* 0x0000000c000c7245 */ /* 0x000fe40000201400 */
[----:B------:R-:W-:Y:S02]  /*1c1e0*/  I2FP.F32.S32 R5, R5 ;  /* 0x0000000500057245 */ /* 0x000fe40000201400 */
[----:B------:R-:W-:Y:S02]  /*1c1f0*/  FSEL R24, R24, -INF , !P2 ;  /* 0xff80000018187808 */ /* 0x000fe40005000000 */
[----:B------:R-:W-:Y:S02]  /*1c200*/  FSEL R26, R37, -INF , !P4 ;  /* 0xff800000251a7808 */ /* 0x000fe40006000000 */
[----:B------:R-:W-:-:S02]  /*1c210*/  FSEL R14, R14, -INF , !P5 ;  /* 0xff8000000e0e7808 */ /* 0x000fc40006800000 */
[CC--:B------:R-:W-:Y:S02]  /*1c220*/  ISETP.GE.AND P2, PT, R7.reuse, R244.reuse, PT ;  /* 0x000000f40700720c */ /* 0x0c0fe40003f46270 */
[----:B------:R-:W-:Y:S02]  /*1c230*/  ISETP.GE.AND P4, PT, R7, R241, PT ;  /* 0x000000f10700720c */ /* 0x000fe40003f86270 */
[----:B------:R-:W-:Y:S01]  /*1c240*/  ISETP.GE.AND P5, PT, R9, R244, PT ;  /* 0x000000f40900720c */ /* 0x000fe20003fa6270 */
[C---:B------:R-:W-:Y:S01]  /*1c250*/  FFMA.FTZ R42, -R246.reuse, R0, R42 ;  /* 0x00000000f62a7223 */ /* 0x040fe2000001012a */
[C---:B------:R-:W-:Y:S01]  /*1c260*/  FFMA.FTZ R12, -R246.reuse, R12, R20 ;  /* 0x0000000cf60c7223 */ /* 0x040fe20000010114 */
[----:B------:R-:W-:Y:S01]  /*1c270*/  FFMA.FTZ R5, -R246, R5, R33 ;  /* 0x00000005f6057223 */ /* 0x000fe20000010121 */
[-C--:B------:R-:W-:Y:S01]  /*1c280*/  ISETP.GE.OR P2, PT, R7, R243.reuse, !P2 ;  /* 0x000000f30700720c */ /* 0x080fe20005746670 */
[----:B------:R-:W-:Y:S01]  /*1c290*/  VIADD R0, R51, 0x19 ;  /* 0x0000001933007836 */ /* 0x000fe20000000000 */
[----:B------:R-:W-:Y:S01]  /*1c2a0*/  ISETP.GE.OR P4, PT, R7, R240, !P4 ;  /* 0x000000f00700720c */ /* 0x000fe20006786670 */
[----:B------:R-:W-:Y:S01]  /*1c2b0*/  IMAD.IADD R7, R242, 0x1, -R7 ;  /* 0x00000001f2077824 */ /* 0x000fe200078e0a07 */
[----:B------:R-:W-:-:S02]  /*1c2c0*/  ISETP.GE.OR P5, PT, R9, R243, !P5 ;  /* 0x000000f30900720c */ /* 0x000fc40006fa6670 */
[----:B------:R-:W-:Y:S02]  /*1c2d0*/  FSEL R20, R42, -INF , !P2 ;  /* 0xff8000002a147808 */ /* 0x000fe40005000000 */
[----:B------:R-:W-:Y:S02]  /*1c2e0*/  FSEL R12, R12, -INF , !P3 ;  /* 0xff8000000c0c7808 */ /* 0x000fe40005800000 */
[----:B------:R-:W-:Y:S01]  /*1c2f0*/  FSEL R5, R5, -INF , !P5 ;  /* 0xff80000005057808 */ /* 0x000fe20006800000 */
[----:B------:R-:W-:Y:S01]  /*1c300*/  VIADD R8, R51, 0x18 ;  /* 0x0000001833087836 */ /* 0x000fe20000000000 */
[-C--:B------:R-:W-:Y:S02]  /*1c310*/  ISETP.GE.AND P2, PT, R9, R241.reuse, PT ;  /* 0x000000f10900720c */ /* 0x080fe40003f46270 */
[C---:B------:R-:W-:Y:S02]  /*1c320*/  ISETP.GE.AND P3, PT, R0.reuse, R244, PT ;  /* 0x000000f40000720c */ /* 0x040fe40003f66270 */
[----:B------:R-:W-:-:S02]  /*1c330*/  ISETP.GE.AND P5, PT, R0, R241, PT ;  /* 0x000000f10000720c */ /* 0x000fc40003fa6270 */
[----:B------:R-:W-:Y:S02]  /*1c340*/  IABS R7, R7 ;  /* 0x0000000700077213 */ /* 0x000fe40000000000 */
[----:B------:R-:W-:Y:S01]  /*1c350*/  IABS R6, R6 ;  /* 0x0000000600067213 */ /* 0x000fe20000000000 */
[----:B------:R-:W-:Y:S01]  /*1c360*/  IMAD.IADD R2, R245, 0x1, -R0 ;  /* 0x00000001f5027824 */ /* 0x000fe200078e0a00 */
[-C--:B------:R-:W-:Y:S01]  /*1c370*/  ISETP.GE.OR P2, PT, R9, R240.reuse, !P2 ;  /* 0x000000f00900720c */ /* 0x080fe20005746670 */
[----:B------:R-:W-:Y:S01]  /*1c380*/  IMAD.IADD R9, R242, 0x1, -R9 ;  /* 0x00000001f2097824 */ /* 0x000fe200078e0a09 */
[C---:B------:R-:W-:Y:S01]  /*1c390*/  ISETP.GE.OR P3, PT, R0.reuse, R243, !P3 ;  /* 0x000000f30000720c */ /* 0x040fe20005f66670 */
[----:B------:R-:W-:Y:S01]  /*1c3a0*/  IMAD.IADD R4, R245, 0x1, -R8 ;  /* 0x00000001f5047824 */ /* 0x000fe200078e0a08 */
[----:B------:R-:W-:Y:S01]  /*1c3b0*/  ISETP.GE.OR P5, PT, R0, R240, !P5 ;  /* 0x000000f00000720c */ /* 0x000fe20006fa6670 */
[----:B------:R-:W-:Y:S01]  /*1c3c0*/  IMAD.IADD R0, R242, 0x1, -R0 ;  /* 0x00000001f2007824 */ /* 0x000fe200078e0a00 */
[----:B------:R-:W-:-:S02]  /*1c3d0*/  I2FP.F32.S32 R7, R7 ;  /* 0x0000000700077245 */ /* 0x000fc40000201400 */
[----:B------:R-:W-:Y:S02]  /*1c3e0*/  I2FP.F32.S32 R6, R6 ;  /* 0x0000000600067245 */ /* 0x000fe40000201400 */
[----:B------:R-:W-:Y:S01]  /*1c3f0*/  IABS R9, R9 ;  /* 0x0000000900097213 */ /* 0x000fe20000000000 */
[C---:B------:R-:W-:Y:S01]  /*1c400*/  FFMA.FTZ R7, -R246.reuse, R7, R27 ;  /* 0x00000007f6077223 */ /* 0x040fe2000001011b */
[----:B------:R-:W-:Y:S01]  /*1c410*/  IABS R4, R4 ;  /* 0x0000000400047213 */ /* 0x000fe20000000000 */
[----:B------:R-:W-:Y:S01]  /*1c420*/  FFMA.FTZ R6, -R246, R6, R32 ;  /* 0x00000006f6067223 */ /* 0x000fe20000010120 */
[----:B------:R-:W-:Y:S02]  /*1c430*/  IABS R0, R0 ;  /* 0x0000000000007213 */ /* 0x000fe40000000000 */
[----:B------:R-:W-:Y:S02]  /*1c440*/  I2FP.F32.S32 R9, R9 ;  /* 0x0000000900097245 */ /* 0x000fe40000201400 */
[----:B------:R-:W-:-:S02]  /*1c450*/  I2FP.F32.S32 R4, R4 ;  /* 0x0000000400047245 */ /* 0x000fc40000201400 */
[----:B------:R-:W-:Y:S02]  /*1c460*/  I2FP.F32.S32 R0, R0 ;  /* 0x0000000000007245 */ /* 0x000fe40000201400 */
[----:B------:R-:W-:Y:S02]  /*1c470*/  FSEL R7, R7, -INF , !P4 ;  /* 0xff80000007077808 */ /* 0x000fe40006000000 */
[----:B------:R-:W-:Y:S02]  /*1c480*/  FSEL R6, R6, -INF , !P1 ;  /* 0xff80000006067808 */ /* 0x000fe40004800000 */
[C---:B------:R-:W-:Y:S02]  /*1c490*/  ISETP.GE.AND P4, PT, R8.reuse, R244, PT ;  /* 0x000000f40800720c */ /* 0x040fe40003f86270 */
[----:B------:R-:W-:Y:S01]  /*1c4a0*/  ISETP.GE.AND P1, PT, R8, R241, PT ;  /* 0x000000f10800720c */ /* 0x000fe20003f26270 */
[C---:B------:R-:W-:Y:S01]  /*1c4b0*/  FFMA.FTZ R9, -R246.reuse, R9, R21 ;  /* 0x00000009f6097223 */ /* 0x040fe20000010115 */
[C---:B------:R-:W-:Y:S01]  /*1c4c0*/  FFMA.FTZ R4, -R246.reuse, R4, R34 ;  /* 0x00000004f6047223 */ /* 0x040fe20000010122 */
[----:B------:R-:W-:Y:S01]  /*1c4d0*/  FFMA.FTZ R0, -R246, R0, R16 ;  /* 0x00000000f6007223 */ /* 0x000fe20000010110 */
[C---:B------:R-:W-:Y:S01]  /*1c4e0*/  ISETP.GE.OR P4, PT, R8.reuse, R243, !P4 ;  /* 0x000000f30800720c */ /* 0x040fe20006786670 */
[----:B------:R-:W-:Y:S01]  /*1c4f0*/  VIADD R16, R51, 0x20 ;  /* 0x0000002033107836 */ /* 0x000fe20000000000 */
[----:B------:R-:W-:Y:S01]  /*1c500*/  ISETP.GE.OR P1, PT, R8, R240, !P1 ;  /* 0x000000f00800720c */ /* 0x000fe20004f26670 */
[----:B------:R-:W-:Y:S01]  /*1c510*/  IMAD.IADD R8, R242, 0x1, -R8 ;  /* 0x00000001f2087824 */ /* 0x000fe200078e0a08 */
[----:B------:R-:W-:Y:S01]  /*1c520*/  FSEL R9, R9, -INF , !P2 ;  /* 0xff80000009097808 */ /* 0x000fe20005000000 */
[----:B------:R-:W-:Y:S01]  /*1c530*/  IMAD.IADD R27, R245, 0x1, -R16 ;  /* 0x00000001f51b7824 */ /* 0x000fe200078e0a10 */
[----:B------:R-:W-:Y:S01]  /*1c540*/  FSEL R4, R4, -INF , !P4 ;  /* 0xff80000004047808 */ /* 0x000fe20006000000 */
[----:B------:R-:W-:Y:S01]  /*1c550*/  VIADD R30, R51, 0x21 ;  /* 0x00000021331e7836 */ /* 0x000fe20000000000 */
[----:B------:R-:W-:-:S02]  /*1c560*/  ISETP.GE.AND P2, PT, R16, R244, PT ;  /* 0x000000f41000720c */ /* 0x000fc40003f46270 */
[C---:B------:R-:W-:Y:S02]  /*1c570*/  ISETP.GE.AND P4, PT, R16.reuse, R241, PT ;  /* 0x000000f11000720c */ /* 0x040fe40003f86270 */
[----:B------:R-:W-:Y:S01]  /*1c580*/  IABS R8, R8 ;  /* 0x0000000800087213 */ /* 0x000fe20000000000 */
[----:B------:R-:W-:Y:S01]  /*1c590*/  IMAD.IADD R34, R245, 0x1, -R30 ;  /* 0x00000001f5227824 */ /* 0x000fe200078e0a1e */
[C---:B------:R-:W-:Y:S02]  /*1c5a0*/  ISETP.GE.OR P2, PT, R16.reuse, R243, !P2 ;  /* 0x000000f31000720c */ /* 0x040fe40005746670 */
[----:B------:R-:W-:Y:S01]  /*1c5b0*/  ISETP.GE.OR P4, PT, R16, R240, !P4 ;  /* 0x000000f01000720c */ /* 0x000fe20006786670 */
[----:B------:R-:W-:Y:S01]  /*1c5c0*/  IMAD.IADD R16, R242, 0x1, -R16 ;  /* 0x00000001f2107824 */ /* 0x000fe200078e0a10 */
[----:B------:R-:W-:Y:S02]  /*1c5d0*/  I2FP.F32.S32 R8, R8 ;  /* 0x0000000800087245 */ /* 0x000fe40000201400 */
[----:B------:R-:W-:-:S02]  /*1c5e0*/  IABS R27, R27 ;  /* 0x0000001b001b7213 */ /* 0x000fc40000000000 */
[----:B------:R-:W-:Y:S01]  /*1c5f0*/  IABS R2, R2 ;  /* 0x0000000200027213 */ /* 0x000fe20000000000 */
[C---:B------:R-:W-:Y:S01]  /*1c600*/  FFMA.FTZ R8, -R246.reuse, R8, R43 ;  /* 0x00000008f6087223 */ /* 0x040fe2000001012b */
[----:B------:R-:W-:Y:S02]  /*1c610*/  I2FP.F32.S32 R27, R27 ;  /* 0x0000001b001b7245 */ /* 0x000fe40000201400 */
[----:B------:R-:W-:Y:S02]  /*1c620*/  IABS R16, R16 ;  /* 0x0000001000107213 */ /* 0x000fe40000000000 */
[----:B------:R-:W-:Y:S01]  /*1c630*/  IABS R34, R34 ;  /* 0x0000002200227213 */ /* 0x000fe20000000000 */
[----:B------:R-:W-:Y:S01]  /*1c640*/  FFMA.FTZ R17, -R246, R27, R17 ;  /* 0x0000001bf6117223 */ /* 0x000fe20000010111 */
[----:B------:R-:W-:Y:S02]  /*1c650*/  I2FP.F32.S32 R2, R2 ;  /* 0x0000000200027245 */ /* 0x000fe40000201400 */
[----:B------:R-:W-:-:S02]  /*1c660*/  I2FP.F32.S32 R16, R16 ;  /* 0x0000001000107245 */ /* 0x000fc40000201400 */
[----:B------:R-:W-:Y:S02]  /*1c670*/  I2FP.F32.S32 R34, R34 ;  /* 0x0000002200227245 */ /* 0x000fe40000201400 */
[----:B------:R-:W-:Y:S02]  /*1c680*/  FSEL R8, R8, -INF , !P1 ;  /* 0xff80000008087808 */ /* 0x000fe40004800000 */
[----:B------:R-:W-:Y:S01]  /*1c690*/  ISETP.GE.AND P1, PT, R30, R244, PT ;  /* 0x000000f41e00720c */ /* 0x000fe20003f26270 */
[C---:B------:R-:W-:Y:S01]  /*1c6a0*/  FFMA.FTZ R2, -R246.reuse, R2, R35 ;  /* 0x00000002f6027223 */ /* 0x040fe20000010123 */
[----:B------:R-:W-:Y:S02]  /*1c6b0*/  VIADD R21, R51, 0x28 ;  /* 0x0000002833157836 */ /* 0x000fe40000000000 */
[C---:B------:R-:W-:Y:S01]  /*1c6c0*/  FFMA.FTZ R23, -R246.reuse, R16, R23 ;  /* 0x00000010f6177223 */ /* 0x040fe20000010117 */
[----:B------:R-:W-:Y:S01]  /*1c6d0*/  FFMA.FTZ R34, -R246, R34, R22 ;  /* 0x00000022f6227223 */ /* 0x000fe20000010116 */
[----:B------:R-:W-:Y:S01]  /*1c6e0*/  FSEL R35, R17, -INF , !P2 ;  /* 0xff80000011237808 */ /* 0x000fe20005000000 */
[----:B------:R-:W-:Y:S01]  /*1c6f0*/  VIADD R17, R51, 0x29 ;  /* 0x0000002933117836 */ /* 0x000fe20000000000 */
[----:B------:R-:W-:-:S02]  /*1c700*/  ISETP.GE.OR P1, PT, R30, R243, !P1 ;  /* 0x000000f31e00720c */ /* 0x000fc40004f26670 */
[----:B------:R-:W-:Y:S02]  /*1c710*/  FSEL R0, R0, -INF , !P5 ;  /* 0xff80000000007808 */ /* 0x000fe40006800000 */
[CC--:B------:R-:W-:Y:S02]  /*1c720*/  ISETP.GE.AND P5, PT, R21.reuse, R244.reuse, PT ;  /* 0x000000f41500720c */ /* 0x0c0fe40003fa6270 */
[----:B------:R-:W-:Y:S02]  /*1c730*/  ISETP.GE.AND P2, PT, R21, R241, PT ;  /* 0x000000f11500720c */ /* 0x000fe40003f46270 */
[----:B------:R-:W-:Y:S02]  /*1c740*/  FSEL R31, R23, -INF , !P4 ;  /* 0xff800000171f7808 */ /* 0x000fe40006000000 */
[----:B------:R-:W-:Y:S02]  /*1c750*/  FSEL R34, R34, -INF , !P1 ;  /* 0xff80000022227808 */ /* 0x000fe40004800000 */
[----:B------:R-:W-:-:S02]  /*1c760*/  ISETP.GE.AND P4, PT, R17, R244, PT ;  /* 0x000000f41100720c */ /* 0x000fc40003f86270 */
[----:B------:R-:W-:Y:S01]  /*1c770*/  ISETP.GE.AND P1, PT, R17, R241, PT ;  /* 0x000000f11100720c */ /* 0x000fe20003f26270 */
[--C-:B------:R-:W-:Y:S01]  /*1c780*/  IMAD.IADD R33, R245, 0x1, -R21.reuse ;  /* 0x00000001f5217824 */ /* 0x100fe200078e0a15 */
[CC--:B------:R-:W-:Y:S01]  /*1c790*/  ISETP.GE.OR P5, PT, R21.reuse, R243.reuse, !P5 ;  /* 0x000000f31500720c */ /* 0x0c0fe20006fa6670 */
[----:B------:R-:W-:Y:S01]  /*1c7a0*/  IMAD.IADD R22, R242, 0x1, -R21 ;  /* 0x00000001f2167824 */ /* 0x000fe200078e0a15 */
[-C--:B------:R-:W-:Y:S01]  /*1c7b0*/  ISETP.GE.OR P2, PT, R21, R240.reuse, !P2 ;  /* 0x000000f01500720c */ /* 0x080fe20005746670 */
[--C-:B------:R-:W-:Y:S01]  /*1c7c0*/  IMAD.IADD R21, R245, 0x1, -R17.reuse ;  /* 0x00000001f5157824 */ /* 0x100fe200078e0a11 */
[----:B------:R-:W-:Y:S01]  /*1c7d0*/  FSEL R2, R2, -INF , !P3 ;  /* 0xff80000002027808 */ /* 0x000fe20005800000 */
[----:B------:R-:W-:Y:S01]  /*1c7e0*/  VIADD R16, R51, 0x30 ;  /* 0x0000003033107836 */ /* 0x000fe20000000000 */
[C---:B------:R-:W-:Y:S02]  /*1c7f0*/  ISETP.GE.OR P4, PT, R17.reuse, R243, !P4 ;  /* 0x000000f31100720c */ /* 0x040fe40006786670 */
[----:B------:R-:W-:Y:S01]  /*1c800*/  ISETP.GE.OR P1, PT, R17, R240, !P1 ;  /* 0x000000f01100720c */ /* 0x000fe20004f26670 */
[----:B------:R-:W-:Y:S01]  /*1c810*/  IMAD.IADD R17, R242, 0x1, -R17 ;  /* 0x00000001f2117824 */ /* 0x000fe200078e0a11 */
[----:B------:R-:W-:Y:S01]  /*1c820*/  ISETP.GE.AND P3, PT, R30, R241, PT ;  /* 0x000000f11e00720c */ /* 0x000fe20003f66270 */
[----:B------:R-:W-:Y:S01]  /*1c830*/  IMAD.IADD R249, R245, 0x1, -R16 ;  /* 0x00000001f5f97824 */ /* 0x000fe200078e0a10 */
[----:B------:R-:W-:-:S02]  /*1c840*/  IABS R22, R22 ;  /* 0x0000001600167213 */ /* 0x000fc40000000000 */
[----:B------:R-:W-:Y:S01]  /*1c850*/  ISETP.GE.OR P3, PT, R30, R240, !P3 ;  /* 0x000000f01e00720c */ /* 0x000fe20005f66670 */
[----:B------:R-:W-:Y:S01]  /*1c860*/  IMAD.IADD R30, R242, 0x1, -R30 ;  /* 0x00000001f21e7824 */ /* 0x000fe200078e0a1e */
[----:B------:R-:W-:Y:S02]  /*1c870*/  IABS R21, R21 ;  /* 0x0000001500157213 */ /* 0x000fe40000000000 */
[----:B------:R-:W-:Y:S02]  /*1c880*/  IABS R17, R17 ;  /* 0x0000001100117213 */ /* 0x000fe40000000000 */
[----:B------:R-:W-:Y:S02]  /*1c890*/  IABS R249, R249 ;  /* 0x000000f900f97213 */ /* 0x000fe40000000000 */
[----:B------:R-:W-:Y:S02]  /*1c8a0*/  I2FP.F32.S32 R22, R22 ;  /* 0x0000001600167245 */ /* 0x000fe40000201400 */
[----:B------:R-:W-:-:S02]  /*1c8b0*/  I2FP.F32.S32 R21, R21 ;  /* 0x0000001500157245 */ /* 0x000fc40000201400 */
[----:B------:R-:W-:Y:S02]  /*1c8c0*/  I2FP.F32.S32 R17, R17 ;  /* 0x0000001100117245 */ /* 0x000fe40000201400 */
[----:B------:R-:W-:Y:S02]  /*1c8d0*/  IABS R30, R30 ;  /* 0x0000001e001e7213 */ /* 0x000fe40000000000 */
[----:B------:R-:W-:Y:S01]  /*1c8e0*/  IABS R33, R33 ;  /* 0x0000002100217213 */ /* 0x000fe20000000000 */
[C---:B------:R-:W-:Y:S01]  /*1c8f0*/  FFMA.FTZ R19, -R246.reuse, R22, R19 ;  /* 0x00000016f6137223 */ /* 0x040fe20000010113 */
[----:B------:R-:W-:Y:S01]  /*1c900*/  I2FP.F32.S32 R249, R249 ;  /* 0x000000f900f97245 */ /* 0x000fe20000201400 */
[C---:B------:R-:W-:Y:S01]  /*1c910*/  FFMA.FTZ R18, -R246.reuse, R21, R18 ;  /* 0x00000015f6127223 */ /* 0x040fe20000010112 */
[----:B------:R-:W-:Y:S01]  /*1c920*/  I2FP.F32.S32 R30, R30 ;  /* 0x0000001e001e7245 */ /* 0x000fe20000201400 */
[----:B------:R-:W-:Y:S01]  /*1c930*/  FFMA.FTZ R28, -R246, R17, R28 ;  /* 0x00000011f61c7223 */ /* 0x000fe2000001011c */
[----:B------:R-:W-:Y:S01]  /*1c940*/  I2FP.F32.S32 R33, R33 ;  /* 0x0000002100217245 */ /* 0x000fe20000201400 */
[----:B------:R-:W-:-:S02]  /*1c950*/  VIADD R17, R51, 0x31 ;  /* 0x0000003133117836 */ /* 0x000fc40000000000 */
[C---:B------:R-:W-:Y:S01]  /*1c960*/  FFMA.FTZ R249, -R246.reuse, R249, R29 ;  /* 0x000000f9f6f97223 */ /* 0x040fe2000001011d */
[C---:B------:R-:W-:Y:S01]  /*1c970*/  FFMA.FTZ R30, -R246.reuse, R30, R44 ;  /* 0x0000001ef61e7223 */ /* 0x040fe2000001012c */
[----:B------:R-:W-:Y:S01]  /*1c980*/  FSEL R29, R19, -INF , !P2 ;  /* 0xff800000131d7808 */ /* 0x000fe20005000000 */
[----:B------:R-:W-:Y:S01]  /*1c990*/  FFMA.FTZ R33, -R246, R33, R45 ;  /* 0x00000021f6217223 */ /* 0x000fe2000001012d */
[----:B------:R-:W-:Y:S02]  /*1c9a0*/  FSEL R32, R18, -INF , !P4 ;  /* 0xff80000012207808 */ /* 0x000fe40006000000 */
[C---:B------:R-:W-:Y:S02]  /*1c9b0*/  ISETP.GE.AND P2, PT, R17.reuse, R244, PT ;  /* 0x000000f41100720c */ /* 0x040fe40003f46270 */
[----:B------:R-:W-:Y:S01]  /*1c9c0*/  ISETP.GE.AND P4, PT, R17, R241, PT ;  /* 0x000000f11100720c */ /* 0x000fe20003f86270 */
[--C-:B------:R-:W-:Y:S01]  /*1c9d0*/  IMAD.IADD R22, R245, 0x1, -R17.reuse ;  /* 0x00000001f5167824 */ /* 0x100fe200078e0a11 */
[----:B------:R-:W-:Y:S01]  /*1c9e0*/  FSEL R30, R30, -INF , !P3 ;  /* 0xff8000001e1e7808 */ /* 0x000fe20005800000 */
[----:B------:R-:W-:Y:S01]  /*1c9f0*/  IMAD.IADD R21, R242, 0x1, -R17 ;  /* 0x00000001f2157824 */ /* 0x000fe200078e0a11 */
[----:B------:R-:W-:-:S02]  /*1ca00*/  FSEL R33, R33, -INF , !P5 ;  /* 0xff80000021217808 */ /* 0x000fc40006800000 */
[C---:B------:R-:W-:Y:S02]  /*1ca10*/  ISETP.GE.OR P2, PT, R17.reuse, R243, !P2 ;  /* 0x000000f31100720c */ /* 0x040fe40005746670 */
[----:B------:R-:W-:Y:S02]  /*1ca20*/  ISETP.GE.OR P4, PT, R17, R240, !P4 ;  /* 0x000000f01100720c */ /* 0x000fe40006786670 */
[C---:B------:R-:W-:Y:S02]  /*1ca30*/  ISETP.GE.AND P3, PT, R16.reuse, R244, PT ;  /* 0x000000f41000720c */ /* 0x040fe40003f66270 */
[----:B------:R-:W-:Y:S02]  /*1ca40*/  ISETP.GE.AND P5, PT, R16, R241, PT ;  /* 0x000000f11000720c */ /* 0x000fe40003fa6270 */
[----:B------:R-:W-:Y:S02]  /*1ca50*/  FMNMX.FTZ R17, R36, R26, !PT ;  /* 0x0000001a24117209 */ /* 0x000fe40007810000 */
[----:B------:R-:W-:-:S02]  /*1ca60*/  ISETP.GE.OR P3, PT, R16, R243, !P3 ;  /* 0x000000f31000720c */ /* 0x000fc40005f66670 */
[----:B------:R-:W-:Y:S01]  /*1ca70*/  ISETP.GE.OR P5, PT, R16, R240, !P5 ;  /* 0x000000f01000720c */ /* 0x000fe20006fa6670 */
[----:B------:R-:W-:Y:S01]  /*1ca80*/  IMAD.IADD R16, R242, 0x1, -R16 ;  /* 0x00000001f2107824 */ /* 0x000fe200078e0a10 */
[----:B------:R-:W-:Y:S02]  /*1ca90*/  FMNMX.FTZ R17, R25, R17, !PT ;  /* 0x0000001119117209 */ /* 0x000fe40007810000 */
[----:B------:R-:W-:Y:S02]  /*1caa0*/  IABS R21, R21 ;  /* 0x0000001500157213 */ /* 0x000fe40000000000 */
[----:B------:R-:W-:Y:S02]  /*1cab0*/  FMNMX.FTZ R17, R20, R17, !PT ;  /* 0x0000001114117209 */ /* 0x000fe40007810000 */
[----:B------:R-:W-:Y:S02]  /*1cac0*/  IABS R16, R16 ;  /* 0x0000001000107213 */ /* 0x000fe40000000000 */
[----:B------:R-:W-:-:S02]  /*1cad0*/  I2FP.F32.S32 R21, R21 ;  /* 0x0000001500157245 */ /* 0x000fc40000201400 */
[----:B------:R-:W-:Y:S02]  /*1cae0*/  FMNMX.FTZ R17, R6, R17, !PT ;  /* 0x0000001106117209 */ /* 0x000fe40007810000 */
[----:B------:R-:W-:Y:S01]  /*1caf0*/  I2FP.F32.S32 R16, R16 ;  /* 0x0000001000107245 */ /* 0x000fe20000201400 */
[----:B------:R-:W-:Y:S01]  /*1cb00*/  FFMA.FTZ R46, -R246, R21, R46 ;  /* 0x00000015f62e7223 */ /* 0x000fe2000001012e */
[----:B------:R-:W-:Y:S02]  /*1cb10*/  FMNMX.FTZ R17, R5, R17, !PT ;  /* 0x0000001105117209 */ /* 0x000fe40007810000 */
[----:B------:R-:W-:Y:S01]  /*1cb20*/  FMNMX.FTZ R21, R24, R15, !PT ;  /* 0x0000000f18157209 */ /* 0x000fe20007810000 */
[----:B------:R-:W-:Y:S01]  /*1cb30*/  FFMA.FTZ R47, -R246, R16, R47 ;  /* 0x00000010f62f7223 */ /* 0x000fe2000001012f */
[----:B------:R-:W-:Y:S01]  /*1cb40*/  IABS R22, R22 ;  /* 0x0000001600167213 */ /* 0x000fe20000000000 */
[----:B------:R-:W-:Y:S01]  /*1cb50*/  VIADD R16, R51, 0x38 ;  /* 0x0000003833107836 */ /* 0x000fe20000000000 */
[----:B------:R-:W-:-:S02]  /*1cb60*/  FMNMX.FTZ R17, R4, R17, !PT ;  /* 0x0000001104117209 */ /* 0x000fc40007810000 */
[----:B------:R-:W-:Y:S02]  /*1cb70*/  FMNMX.FTZ R21, R14, R21, !PT ;  /* 0x000000150e157209 */ /* 0x000fe40007810000 */
[----:B------:R-:W-:Y:S01]  /*1cb80*/  I2FP.F32.S32 R22, R22 ;  /* 0x0000001600167245 */ /* 0x000fe20000201400 */
[----:B------:R-:W-:Y:S01]  /*1cb90*/  IMAD.IADD R19, R245, 0x1, -R16 ;  /* 0x00000001f5137824 */ /* 0x000fe200078e0a10 */
[----:B------:R-:W-:Y:S01]  /*1cba0*/  FMNMX.FTZ R17, R2, R17, !PT ;  /* 0x0000001102117209 */ /* 0x000fe20007810000 */
[----:B------:R-:W-:Y:S01]  /*1cbb0*/  VIADD R51, R51, 0x39 ;  /* 0x0000003933337836 */ /* 0x000fe20000000000 */
[----:B------:R-:W-:Y:S01]  /*1cbc0*/  FMNMX.FTZ R21, R7, R21, !PT ;  /* 0x0000001507157209 */ /* 0x000fe20007810000 */
[----:B------:R-:W-:Y:S01]  /*1cbd0*/  FFMA.FTZ R13, -R246, R22, R13 ;  /* 0x00000016f60d7223 */ /* 0x000fe2000001010d */
[----:B------:R-:W-:Y:S01]  /*1cbe0*/  FMNMX.FTZ R22, R35, R17, !PT ;  /* 0x0000001123167209 */ /* 0x000fe20007810000 */
[----:B------:R-:W-:Y:S01]  /*1cbf0*/  IMAD.IADD R18, R245, 0x1, -R51 ;  /* 0x00000001f5127824 */ /* 0x000fe200078e0a33 */
[----:B------:R-:W-:-:S02]  /*1cc00*/  IABS R19, R19 ;  /* 0x0000001300137213 */ /* 0x000fc40000000000 */
[----:B------:R-:W-:Y:S02]  /*1cc10*/  FMNMX.FTZ R17, R12, R21, !PT ;  /* 0x000000150c117209 */ /* 0x000fe40007810000 */
[----:B------:R-:W-:Y:S02]  /*1cc20*/  FMNMX.FTZ R21, R34, R22, !PT ;  /* 0x0000001622157209 */ /* 0x000fe40007810000 */
[----:B------:R-:W-:Y:S02]  /*1cc30*/  I2FP.F32.S32 R19, R19 ;  /* 0x0000001300137245 */ /* 0x000fe40000201400 */
[----:B------:R-:W-:Y:S02]  /*1cc40*/  FSEL R28, R28, -INF , !P1 ;  /* 0xff8000001c1c7808 */ /* 0x000fe40004800000 */
[----:B------:R-:W-:Y:S02]  /*1cc50*/  FSEL R249, R249, -INF , !P3 ;  /* 0xff800000f9f97808 */ /* 0x000fe40005800000 */
[----:B------:R-:W-:-:S02]  /*1cc60*/  FMNMX.FTZ R17, R9, R17, !PT ;  /* 0x0000001109117209 */ /* 0x000fc40007810000 */
[----:B------:R-:W-:Y:S02]  /*1cc70*/  IABS R18, R18 ;  /* 0x0000001200127213 */ /* 0x000fe40000000000 */
[C---:B------:R-:W-:Y:S02]  /*1cc80*/  ISETP.GE.AND P1, PT, R16.reuse, R244, PT ;  /* 0x000000f41000720c */ /* 0x040fe40003f26270 */
[----:B------:R-:W-:Y:S02]  /*1cc90*/  ISETP.GE.AND P3, PT, R16, R241, PT ;  /* 0x000000f11000720c */ /* 0x000fe40003f66270 */
[----:B------:R-:W-:Y:S02]  /*1cca0*/  FSEL R248, R13, -INF , !P2 ;  /* 0xff8000000df87808 */ /* 0x000fe40005000000 */
[----:B------:R-:W-:Y:S01]  /*1ccb0*/  FMNMX.FTZ R13, R33, R21, !PT ;  /* 0x00000015210d7209 */ /* 0x000fe20007810000 */
[----:B------:R-:W-:Y:S01]  /*1ccc0*/  FFMA.FTZ R19, -R246, R19, R49 ;  /* 0x00000013f6137223 */ /* 0x000fe20000010131 */
[----:B------:R-:W-:-:S02]  /*1ccd0*/  FMNMX.FTZ R21, R8, R17, !PT ;  /* 0x0000001108157209 */ /* 0x000fc40007810000 */
[----:B------:R-:W-:Y:S02]  /*1cce0*/  I2FP.F32.S32 R18, R18 ;  /* 0x0000001200127245 */ /* 0x000fe40000201400 */
[C---:B------:R-:W-:Y:S02]  /*1ccf0*/  ISETP.GE.OR P1, PT, R16.reuse, R243, !P1 ;  /* 0x000000f31000720c */ /* 0x040fe40004f26670 */
[----:B------:R-:W-:Y:S01]  /*1cd00*/  ISETP.GE.OR P3, PT, R16, R240, !P3 ;  /* 0x000000f01000720c */ /* 0x000fe20005f66670 */
[----:B------:R-:W-:Y:S01]  /*1cd10*/  IMAD.IADD R16, R242, 0x1, -R16 ;  /* 0x00000001f2107824 */ /* 0x000fe200078e0a10 */
[----:B------:R-:W-:Y:S02]  /*1cd20*/  ISETP.GE.AND P2, PT, R51, R244, PT ;  /* 0x000000f43300720c */ /* 0x000fe40003f46270 */
[----:B------:R-:W-:Y:S01]  /*1cd30*/  FMNMX.FTZ R21, R0, R21, !PT ;  /* 0x0000001500157209 */ /* 0x000fe20007810000 */
[----:B------:R-:W-:Y:S01]  /*1cd40*/  FFMA.FTZ R18, -R246, R18, R50 ;  /* 0x00000012f6127223 */ /* 0x000fe20000010132 */
[----:B------:R-:W-:-:S02]  /*1cd50*/  FSEL R247, R19, -INF , !P1 ;  /* 0xff80000013f77808 */ /* 0x000fc40004800000 */
[----:B------:R-:W-:Y:S02]  /*1cd60*/  IABS R19, R16 ;  /* 0x0000001000137213 */ /* 0x000fe40000000000 */
[----:B------:R-:W-:Y:S02]  /*1cd70*/  ISETP.GE.OR P2, PT, R51, R243, !P2 ;  /* 0x000000f33300720c */ /* 0x000fe40005746670 */
[----:B------:R-:W-:Y:S02]  /*1cd80*/  FMNMX.FTZ R16, R31, R21, !PT ;  /* 0x000000151f107209 */ /* 0x000fe40007810000 */
[----:B------:R-:W-:Y:S01]  /*1cd90*/  FSEL R195, R18, -INF , !P2 ;  /* 0xff80000012c37808 */ /* 0x000fe20005000000 */
[----:B------:R-:W-:Y:S01]  /*1cda0*/  IMAD.IADD R17, R242, 0x1, -R51 ;  /* 0x00000001f2117824 */ /* 0x000fe200078e0a33 */
[----:B------:R-:W-:Y:S02]  /*1cdb0*/  FMNMX.FTZ R18, R30, R16, !PT ;  /* 0x000000101e127209 */ /* 0x000fe40007810000 */
[----:B------:R-:W-:-:S02]  /*1cdc0*/  FMNMX.FTZ R13, R32, R13, !PT ;  /* 0x0000000d200d7209 */ /* 0x000fc40007810000 */
[----:B------:R-:W-:Y:S02]  /*1cdd0*/  FMNMX.FTZ R18, R29, R18, !PT ;  /* 0x000000121d127209 */ /* 0x000fe40007810000 */
[----:B------:R-:W-:Y:S02]  /*1cde0*/  IABS R17, R17 ;  /* 0x0000001100117213 */ /* 0x000fe40000000000 */
[----:B------:R-:W-:Y:S02]  /*1cdf0*/  I2FP.F32.S32 R19, R19 ;  /* 0x0000001300137245 */ /* 0x000fe40000201400 */
[----:B------:R-:W-:Y:S02]  /*1ce00*/  FMNMX.FTZ R13, R249, R13, !PT ;  /* 0x0000000df90d7209 */ /* 0x000fe40007810000 */
[----:B------:R-:W-:Y:S02]  /*1ce10*/  FSEL R193, R47, -INF , !P5 ;  /* 0xff8000002fc17808 */ /* 0x000fe40006800000 */
[----:B------:R-:W-:Y:S01]  /*1ce20*/  FMNMX.FTZ R18, R28, R18, !PT ;  /* 0x000000121c127209 */ /* 0x000fe20007810000 */
[----:B------:R-:W-:Y:S01]  /*1ce30*/  FFMA.FTZ R19, -R246, R19, R48 ;  /* 0x00000013f6137223 */ /* 0x000fe20000010130 */
[----:B------:R-:W-:-:S02]  /*1ce40*/  I2FP.F32.S32 R17, R17 ;  /* 0x0000001100117245 */ /* 0x000fc40000201400 */
[----:B------:R-:W-:Y:S02]  /*1ce50*/  FMNMX.FTZ R13, R248, R13, !PT ;  /* 0x0000000df80d7209 */ /* 0x000fe40007810000 */
[----:B------:R-:W-:Y:S02]  /*1ce60*/  ISETP.GE.AND P1, PT, R51, R241, PT ;  /* 0x000000f13300720c */ /* 0x000fe40003f26270 */
[----:B------:R-:W-:Y:S02]  /*1ce70*/  FSEL R192, R46, -INF , !P4 ;  /* 0xff8000002ec07808 */ /* 0x000fe40006000000 */
[----:B------:R-:W-:Y:S01]  /*1ce80*/  FMNMX.FTZ R18, R193, R18, !PT ;  /* 0x00000012c1127209 */ /* 0x000fe20007810000 */
[----:B------:R-:W-:Y:S01]  /*1ce90*/  FFMA.FTZ R3, -R246, R17, R3 ;  /* 0x00000011f6037223 */ /* 0x000fe20000010103 */
[----:B------:R-:W-:Y:S02]  /*1cea0*/  FMNMX.FTZ R13, R247, R13, !PT ;  /* 0x0000000df70d7209 */ /* 0x000fe40007810000 */
[----:B------:R-:W-:-:S02]  /*1ceb0*/  ISETP.GE.OR P1, PT, R51, R240, !P1 ;  /* 0x000000f03300720c */ /* 0x000fc40004f26670 */
        /* <DEDUP_REMOVED lines=8> */
[----:B-1----:R-:W-:-:S05]  /*1cf40*/  FMNMX.FTZ R16, R13, R16, !PT ;  /* 0x000000100d107209 */ /* 0x002fca0007810000 */
[----:B------:R-:W1:Y:S01]  /*1cf50*/  SHFL.BFLY PT, R164, R16, 0x1, 0x1f ;  /* 0x0c201f0010a47f89 */ /* 0x000e6200000e0000 */
[----:B---3--:R-:W-:-:S05]  /*1cf60*/  FMNMX.FTZ R13, R17, R3, !PT ;  /* 0x00000003110d7209 */ /* 0x008fca0007810000 */
[----:B------:R-:W3:Y:S01]  /*1cf70*/  SHFL.BFLY PT, R3, R13, 0x1, 0x1f ;  /* 0x0c201f000d037f89 */ /* 0x000ee200000e0000 */
[----:B------:R-:W-:-:S05]  /*1cf80*/  LEA R216, R41, UR4, 0x1 ;  /* 0x0000000429d87c11 */ /* 0x000fca000f8e08ff */
[----:B------:R-:W4:Y:S01]  /*1cf90*/  LDSM.16.MT88.4 R156, [R216+0x10000] ;  /* 0x01000000d89c783b */ /* 0x000f220000004200 */
[----:B-1----:R-:W-:-:S03]  /*1cfa0*/  FMNMX.FTZ R164, R16, R164, !PT ;  /* 0x000000a410a47209 */ /* 0x002fc60007810000 */
[----:B------:R-:W-:Y:S01]  /*1cfb0*/  LDSM.16.MT88.4 R72, [R216+0x14000] ;  /* 0x01400000d848783b */ /* 0x000fe20000004200 */
[----:B------:R-:W-:Y:S01]  /*1cfc0*/  FSETP.NEU.FTZ.AND P1, PT, R164, -INF , PT ;  /* 0xff800000a400780b */ /* 0x000fe20003f3d000 */
[----:B--2---:R-:W-:Y:S02]  /*1cfd0*/  FMUL.FTZ R194, R185, R164 ;  /* 0x000000a4b9c27220 */ /* 0x004fe40000410000 */
[----:B------:R-:W-:Y:S01]  /*1cfe0*/  LDSM.16.MT88.4 R104, [R216+0x16000] ;  /* 0x01600000d868783b */ /* 0x000fe20000004200 */
[----:B---3--:R-:W-:Y:S02]  /*1cff0*/  FMNMX.FTZ R3, R13, R3, !PT ;  /* 0x000000030d037209 */ /* 0x008fe40007810000 */
[----:B------:R-:W-:Y:S02]  /*1d000*/  FSEL R194, R194, RZ, P1 ;  /* 0x000000ffc2c27208 */ /* 0x000fe40000800000 */
[----:B------:R-:W-:Y:S01]  /*1d010*/  FSETP.NEU.FTZ.AND P1, PT, R3, -INF , PT ;  /* 0xff8000000300780b */ /* 0x000fe20003f3d000 */
[----:B------:R-:W-:Y:S01]  /*1d020*/  FMUL.FTZ R184, R185, R3 ;  /* 0x00000003b9b87220 */ /* 0x000fe20000410000 */
[----:B------:R-:W-:-:S02]  /*1d030*/  IMAD R214, R40, 0x2, R216 ;  /* 0x0000000228d67824 */ /* 0x000fc400078e02d8 */
[-CC-:B------:R-:W-:Y:S01]  /*1d040*/  FFMA.FTZ R176, R36, R185.reuse, -R194.reuse ;  /* 0x000000b924b07223 */ /* 0x180fe200000108c2 */
[-CC-:B------:R-:W-:Y:S01]  /*1d050*/  FFMA.FTZ R175, R26, R185.reuse, -R194.reuse ;  /* 0x000000b91aaf7223 */ /* 0x180fe200000108c2 */
[-CC-:B------:R-:W-:Y:S01]  /*1d060*/  FFMA.FTZ R172, R25, R185.reuse, -R194.reuse ;  /* 0x000000b919ac7223 */ /* 0x180fe200000108c2 */
[----:B------:R-:W-:Y:S01]  /*1d070*/  FSEL R184, R184, RZ, P1 ;  /* 0x000000ffb8b87208 */ /* 0x000fe20000800000 */
[-C--:B------:R-:W-:Y:S01]  /*1d080*/  FFMA.FTZ R170, R20, R185.reuse, -R194 ;  /* 0x000000b914aa7223 */ /* 0x080fe200000108c2 */
[C---:B------:R-:W-:Y:S01]  /*1d090*/  IMAD R213, R39.reuse, 0x2, R216 ;  /* 0x0000000227d57824 */ /* 0x040fe200078e02d8 */
[----:B------:R-:W1:Y:S01]  /*1d0a0*/  LDSM.16.MT88.4 R148, [R214+0x10000] ;  /* 0x01000000d694783b */ /* 0x000e620000004200 */
[----:B------:R-:W-:Y:S02]  /*1d0b0*/  IMAD R212, R39, 0x2, R214 ;  /* 0x0000000227d47824 */ /* 0x000fe400078e02d6 */
[-CC-:B------:R-:W-:Y:S01]  /*1d0c0*/  FFMA.FTZ R174, R24, R185.reuse, -R184.reuse ;  /* 0x000000b918ae7223 */ /* 0x180fe200000108b8 */
[-CC-:B------:R-:W-:Y:S01]  /*1d0d0*/  FFMA.FTZ R177, R15, R185.reuse, -R184.reuse ;  /* 0x000000b90fb17223 */ /* 0x180fe200000108b8 */
[-CC-:B------:R-:W-:Y:S01]  /*1d0e0*/  FFMA.FTZ R173, R14, R185.reuse, -R184.reuse ;  /* 0x000000b90ead7223 */ /* 0x180fe200000108b8 */
[-C--:B------:R-:W-:Y:S01]  /*1d0f0*/  FFMA.FTZ R171, R7, R185.reuse, -R184 ;  /* 0x000000b907ab7223 */ /* 0x080fe200000108b8 */
[----:B------:R-:W2:Y:S01]  /*1d100*/  LDSM.16.MT88.4 R140, [R213+0x10000] ;  /* 0x01000000d58c783b */ /* 0x000ea20000004200 */
[-CC-:B------:R-:W-:Y:S01]  /*1d110*/  FFMA.FTZ R169, R6, R185.reuse, -R194.reuse ;  /* 0x000000b906a97223 */ /* 0x180fe200000108c2 */
[-CC-:B------:R-:W-:Y:S01]  /*1d120*/  FFMA.FTZ R167, R5, R185.reuse, -R194.reuse ;  /* 0x000000b905a77223 */ /* 0x180fe200000108c2 */
[-C--:B------:R-:W-:Y:S01]  /*1d130*/  FFMA.FTZ R166, R4, R185.reuse, -R194 ;  /* 0x000000b904a67223 */ /* 0x080fe200000108c2 */
[----:B------:R-:W3:Y:S01]  /*1d140*/  LDSM.16.MT88.4 R132, [R212+0x10000] ;  /* 0x01000000d484783b */ /* 0x000ee20000004200 */
[----:B------:R-:W-:Y:S03]  /*1d150*/  MUFU.EX2 R176, R176 ;  /* 0x000000b000b07308 */ /* 0x000fe60000000800 */
[----:B------:R-:W5:Y:S04]  /*1d160*/  LDSM.16.MT88.4 R40, [R216+0x12000] ;  /* 0x01200000d828783b */ /* 0x000f680000004200 */
[----:B------:R-:W5:Y:S01]  /*1d170*/  LDSM.16.MT88.4 R48, [R214+0x12000] ;  /* 0x01200000d630783b */ /* 0x000f620000004200 */
[----:B------:R-:W4:Y:S03]  /*1d180*/  MUFU.EX2 R175, R175 ;  /* 0x000000af00af7308 */ /* 0x000f260000000800 */
[----:B------:R-:W5:Y:S04]  /*1d190*/  LDSM.16.MT88.4 R56, [R213+0x12000] ;  /* 0x01200000d538783b */ /* 0x000f680000004200 */
[----:B------:R-:W5:Y:S01]  /*1d1a0*/  LDSM.16.MT88.4 R64, [R212+0x12000] ;  /* 0x01200000d440783b */ /* 0x000f620000004200 */
[----:B------:R-:W-:Y:S03]  /*1d1b0*/  MUFU.EX2 R172, R172 ;  /* 0x000000ac00ac7308 */ /* 0x000fe60000000800 */
[----:B------:R-:W5:Y:S04]  /*1d1c0*/  LDSM.16.MT88.4 R80, [R214+0x14000] ;  /* 0x01400000d650783b */ /* 0x000f680000004200 */
[----:B------:R-:W5:Y:S01]  /*1d1d0*/  LDSM.16.MT88.4 R88, [R213+0x14000] ;  /* 0x01400000d558783b */ /* 0x000f620000004200 */
[----:B------:R-:W1:Y:S03]  /*1d1e0*/  MUFU.EX2 R170, R170 ;  /* 0x000000aa00aa7308 */ /* 0x000e660000000800 */
[----:B------:R-:W5:Y:S04]  /*1d1f0*/  LDSM.16.MT88.4 R96, [R212+0x14000] ;  /* 0x01400000d460783b */ /* 0x000f680000004200 */
[----:B------:R-:W5:Y:S01]  /*1d200*/  LDSM.16.MT88.4 R112, [R214+0x16000] ;  /* 0x01600000d670783b */ /* 0x000f620000004200 */
[----:B------:R-:W-:Y:S03]  /*1d210*/  MUFU.EX2 R174, R174 ;  /* 0x000000ae00ae7308 */ /* 0x000fe60000000800 */
[----:B------:R-:W5:Y:S04]  /*1d220*/  LDSM.16.MT88.4 R120, [R213+0x16000] ;  /* 0x01600000d578783b */ /* 0x000f680000004200 */
[----:B------:R-:W5:Y:S01]  /*1d230*/  LDSM.16.MT88.4 R4, [R212+0x16000] ;  /* 0x01600000d404783b */ /* 0x000f620000004200 */
[----:B------:R-:W2:Y:S01]  /*1d240*/  MUFU.EX2 R177, R177 ;  /* 0x000000b100b17308 */ /* 0x000ea20000000800 */
[----:B------:R-:W-:-:S02]  /*1d250*/  FFMA.FTZ R168, R12, R185, -R184 ;  /* 0x000000b90ca87223 */ /* 0x000fc400000108b8 */
[----:B------:R-:W5:Y:S01]  /*1d260*/  LDSM.16.MT88.4 R12, [R216+0x10800] ;  /* 0x01080000d80c783b */ /* 0x000f620000004200 */
[-C--:B------:R-:W-:Y:S01]  /*1d270*/  FFMA.FTZ R2, R2, R185.reuse, -R194 ;  /* 0x000000b902027223 */ /* 0x080fe200000108c2 */
[-CC-:B------:R-:W-:Y:S01]  /*1d280*/  FFMA.FTZ R9, R9, R185.reuse, -R184.reuse ;  /* 0x000000b909097223 */ /* 0x180fe200000108b8 */
[-CC-:B------:R-:W-:Y:S01]  /*1d290*/  FFMA.FTZ R8, R8, R185.reuse, -R184.reuse ;  /* 0x000000b908087223 */ /* 0x180fe200000108b8 */
[----:B------:R-:W-:Y:S01]  /*1d2a0*/  FFMA.FTZ R0, R0, R185, -R184 ;  /* 0x000000b900007223 */ /* 0x000fe200000108b8 */
[----:B------:R-:W-:Y:S01]  /*1d2b0*/  MUFU.EX2 R173, R173 ;  /* 0x000000ad00ad7308 */ /* 0x000fe20000000800 */
[----:B------:R-:W5:Y:S04]  /*1d2c0*/  LDSM.16.MT88.4 R20, [R214+0x10800] ;  /* 0x01080000d614783b */ /* 0x000f680000004200 */
[----:B------:R-:W5:Y:S03]  /*1d2d0*/  LDSM.16.MT88.4 R16, [R213+0x10800] ;  /* 0x01080000d510783b */ /* 0x000f660000004200 */
[----:B------:R-:W3:Y:S01]  /*1d2e0*/  MUFU.EX2 R171, R171 ;  /* 0x000000ab00ab7308 */ /* 0x000ee20000000800 */
[----:B----4-:R-:W-:Y:S01]  /*1d2f0*/  F2FP.BF16.F32.PACK_AB R128, R175, R176 ;  /* 0x000000b0af80723e */ /* 0x010fe200000010ff */
[----:B------:R-:W-:Y:S01]  /*1d300*/  LDSM.16.MT88.4 R24, [R213+0x14800] ;  /* 0x01480000d518783b */ /* 0x000fe20000004200 */
[----:B-1----:R-:W-:-:S02]  /*1d310*/  F2FP.BF16.F32.PACK_AB R130, R170, R172 ;  /* 0x000000acaa82723e */ /* 0x002fc400000010ff */
[----:B--2---:R-:W-:-:S03]  /*1d320*/  F2FP.BF16.F32.PACK_AB R129, R177, R174 ;  /* 0x000000aeb181723e */ /* 0x004fc600000010ff */
[----:B------:R-:W-:Y:S01]  /*1d330*/  MUFU.EX2 R169, R169 ;  /* 0x000000a900a97308 */ /* 0x000fe20000000800 */
[----:B---3--:R-:W-:-:S07]  /*1d340*/  F2FP.BF16.F32.PACK_AB R131, R171, R173 ;  /* 0x000000adab83723e */ /* 0x008fce00000010ff */
[----:B------:R-:W1:Y:S01]  /*1d350*/  MUFU.EX2 R167, R167 ;  /* 0x000000a700a77308 */ /* 0x000e620000000800 */
[C---:B------:R-:W-:Y:S07]  /*1d360*/  HMMA.16816.F32.BF16 R160, R128.reuse, R156, RZ ;  /* 0x0000009c80a0723c */ /* 0x040fee00000418ff */
[----:B------:R-:W-:Y:S01]  /*1d370*/  MUFU.EX2 R166, R166 ;  /* 0x000000a600a67308 */ /* 0x000fe20000000800 */
[C---:B------:R-:W-:Y:S07]  /*1d380*/  HMMA.16816.F32.BF16 R156, R128.reuse, R158, RZ ;  /* 0x0000009e809c723c */ /* 0x040fee00000418ff */
[----:B------:R-:W-:Y:S08]  /*1d390*/  MUFU.EX2 R2, R2 ;  /* 0x0000000200027308 */ /* 0x000ff00000000800 */
[----:B------:R-:W-:Y:S08]  /*1d3a0*/  MUFU.EX2 R168, R168 ;  /* 0x000000a800a87308 */ /* 0x000ff00000000800 */
[----:B------:R-:W2:Y:S08]  /*1d3b0*/  MUFU.EX2 R9, R9 ;  /* 0x0000000900097308 */ /* 0x000eb00000000800 */
[----:B------:R-:W-:Y:S08]  /*1d3c0*/  MUFU.EX2 R8, R8 ;  /* 0x0000000800087308 */ /* 0x000ff00000000800 */
[----:B------:R-:W3:Y:S01]  /*1d3d0*/  MUFU.EX2 R0, R0 ;  /* 0x0000000000007308 */ /* 0x000ee20000000800 */
        /* <DEDUP_REMOVED lines=30> */
[----:B-1----:R-:W-:-:S02]  /*1d5c0*/  F2FP.BF16.F32.PACK_AB R4, R167, R169 ;  /* 0x000000a9a704723e */ /* 0x002fc400000010ff */
[----:B--2---:R-:W-:-:S04]  /*1d5d0*/  F2FP.BF16.F32.PACK_AB R5, R9, R168 ;  /* 0x000000a80905723e */ /* 0x004fc800000010ff */
[----:B------:R-:W-:Y:S02]  /*1d5e0*/  F2FP.BF16.F32.PACK_AB R6, R2, R166 ;  /* 0x000000a60206723e */ /* 0x000fe400000010ff */
[----:B---3--:R-:W-:-:S07]  /*1d5f0*/  F2FP.BF16.F32.PACK_AB R7, R0, R8 ;  /* 0x000000080007723e */ /* 0x008fce00000010ff */
[C---:B------:R-:W-:Y:S06]  /*1d600*/  HMMA.16816.F32.BF16 R160, R4.reuse, R12, R160 ;  /* 0x0000000c04a0723c */ /* 0x040fec00000418a0 */
        /* <DEDUP_REMOVED lines=34> */
[----:B------:R-:W3:Y:S01]  /*1d830*/  LDSM.16.MT88.4 R16, [R212+0x16800] ;  /* 0x01680000d410783b */ /* 0x000ee20000004200 */
[-CC-:B------:R-:W-:Y:S01]  /*1d840*/  FFMA.FTZ R178, R35, R185.reuse, -R194.reuse ;  /* 0x000000b923b27223 */ /* 0x180fe200000108c2 */
[-CC-:B------:R-:W-:Y:S01]  /*1d850*/  FFMA.FTZ R179, R34, R185.reuse, -R194.reuse ;  /* 0x000000b922b37223 */ /* 0x180fe200000108c2 */
[-CC-:B------:R-:W-:Y:S01]  /*1d860*/  FFMA.FTZ R182, R33, R185.reuse, -R194.reuse ;  /* 0x000000b921b67223 */ /* 0x180fe200000108c2 */
[-C--:B------:R-:W-:Y:S01]  /*1d870*/  FFMA.FTZ R183, R32, R185.reuse, -R194 ;  /* 0x000000b920b77223 */ /* 0x080fe200000108c2 */
[-CC-:B------:R-:W-:Y:S01]  /*1d880*/  FFMA.FTZ R189, R31, R185.reuse, -R184.reuse ;  /* 0x000000b91fbd7223 */ /* 0x180fe200000108b8 */
[-CC-:B------:R-:W-:Y:S01]  /*1d890*/  FFMA.FTZ R191, R30, R185.reuse, -R184.reuse ;  /* 0x000000b91ebf7223 */ /* 0x180fe200000108b8 */
[C---:B-1----:R-:W-:Y:S06]  /*1d8a0*/  HMMA.16816.F32.BF16 R108, R4.reuse, R12, R108 ;  /* 0x0000000c046c723c */ /* 0x042fec000004186c */
[C---:B------:R-:W-:Y:S01]  /*1d8b0*/  HMMA.16816.F32.BF16 R112, R4.reuse, R14, R112 ;  /* 0x0000000e0470723c */ /* 0x040fe20000041870 */
[----:B------:R-:W1:Y:S01]  /*1d8c0*/  LDSM.16.MT88.4 R12, [R216+0x11000] ;  /* 0x01100000d80c783b */ /* 0x000e620000004200 */
        /* <DEDUP_REMOVED lines=10> */
[----:B------:R-:W1:Y:S08]  /*1d970*/  MUFU.EX2 R191, R191 ;  /* 0x000000bf00bf7308 */ /* 0x000e700000000800 */
[----:B------:R-:W-:Y:S08]  /*1d980*/  MUFU.EX2 R190, R190 ;  /* 0x000000be00be7308 */ /* 0x000ff00000000800 */
[----:B------:R-:W1:Y:S01]  /*1d990*/  MUFU.EX2 R188, R188 ;  /* 0x000000bc00bc7308 */ /* 0x000e620000000800 */
[C---:B------:R-:W-:Y:S01]  /*1d9a0*/  HMMA.16816.F32.BF16 R88, R4.reuse, R26, R88 ;  /* 0x0000001a0458723c */ /* 0x040fe20000041858 */
[----:B------:R-:W-:Y:S05]  /*1d9b0*/  LDSM.16.MT88.4 R24, [R212+0x11000] ;  /* 0x01100000d418783b */ /* 0x000fea0000004200 */
[C---:B--2---:R-:W-:Y:S06]  /*1d9c0*/  HMMA.16816.F32.BF16 R116, R4.reuse, R20, R116 ;  /* 0x000000140474723c */ /* 0x044fec0000041874 */
[C---:B------:R-:W-:Y:S01]  /*1d9d0*/  HMMA.16816.F32.BF16 R120, R4.reuse, R22, R120 ;  /* 0x000000160478723c */ /* 0x040fe20000041878 */
[----:B------:R-:W2:Y:S05]  /*1d9e0*/  LDSM.16.MT88.4 R20, [R216+0x13000] ;  /* 0x01300000d814783b */ /* 0x000eaa0000004200 */
[C---:B---3--:R-:W-:Y:S06]  /*1d9f0*/  HMMA.16816.F32.BF16 R124, R4.reuse, R16, R124 ;  /* 0x00000010047c723c */ /* 0x048fec000004187c */
[----:B------:R-:W-:Y:S01]  /*1da00*/  HMMA.16816.F32.BF16 R128, R4, R18, R128 ;  /* 0x000000120480723c */ /* 0x000fe20000041880 */
[----:B------:R-:W-:Y:S06]  /*1da10*/  LDSM.16.MT88.4 R16, [R214+0x13000] ;  /* 0x01300000d610783b */ /* 0x000fec0000004200 */
[----:B----4-:R-:W-:-:S02]  /*1da20*/  F2FP.BF16.F32.PACK_AB R4, R179, R178 ;  /* 0x000000b2b304723e */ /* 0x010fc400000010ff */
[----:B-----5:R-:W-:Y:S02]  /*1da30*/  F2FP.BF16.F32.PACK_AB R6, R183, R182 ;  /* 0x000000b6b706723e */ /* 0x020fe400000010ff */
[----:B-1----:R-:W-:Y:S02]  /*1da40*/  F2FP.BF16.F32.PACK_AB R5, R191, R189 ;  /* 0x000000bdbf05723e */ /* 0x002fe400000010ff */
[----:B------:R-:W-:-:S07]  /*1da50*/  F2FP.BF16.F32.PACK_AB R7, R188, R190 ;  /* 0x000000bebc07723e */ /* 0x000fce00000010ff */
[C---:B------:R-:W-:Y:S06]  /*1da60*/  HMMA.16816.F32.BF16 R160, R4.reuse, R12, R160 ;  /* 0x0000000c04a0723c */ /* 0x040fec00000418a0 */
[C---:B------:R-:W-:Y:S01]  /*1da70*/  HMMA.16816.F32.BF16 R156, R4.reuse, R14, R156 ;  /* 0x0000000e049c723c */ /* 0x040fe2000004189c */
[----:B------:R-:W1:Y:S05]  /*1da80*/  LDSM.16.MT88.4 R12, [R213+0x13000] ;  /* 0x01300000d50c783b */ /* 0x000e6a0000004200 */
[C---:B--2---:R-:W-:Y:S06]  /*1da90*/  HMMA.16816.F32.BF16 R36, R4.reuse, R20, R36 ;  /* 0x000000140424723c */ /* 0x044fec0000041824 */
        /* <DEDUP_REMOVED lines=214> */
.L_x_8946:
[----:B-1----:R-:W-:Y:S02]  /*1e800*/  R2UR UR4, R8 ;  /* 0x00000000080472ca */ /* 0x002fe400000e0000 */
[----:B------:R-:W-:-:S13]  /*1e810*/  R2UR UR5, R9 ;  /* 0x00000000090572ca */ /* 0x000fda00000e0000 */
[----:B------:R-:W2:Y:S02]  /*1e820*/  LD.E R4, desc[UR4][R10.64+0x40] ;  /* 0x000040040a047980 */ /* 0x000ea4000c101900 */
[----:B--2---:R-:W-:-:S05]  /*1e830*/  IMAD.U32 R4, R4, -0x40, RZ ;  /* 0xffffffc004047824 */ /* 0x004fca00078e00ff */
[----:B------:R-:W-:Y:S02]  /*1e840*/  SHF.R.S32.HI R2, RZ, 0x1f, R4 ;  /* 0x0000001fff027819 */ /* 0x000fe40000011404 */
.L_x_8947:
[----:B------:R-:W-:Y:S05]  /*1e850*/  BSYNC B0 ;  /* 0x0000000000007941 */ /* 0x000fea0003800000 */
.L_x_8945:
[C---:B------:R-:W-:Y:S01]  /*1e860*/  LOP3.LUT P6, RZ, R239.reuse, 0x1, RZ, 0xc0, !PT ;  /* 0x00000001efff7812 */ /* 0x040fe200078cc0ff */
[----:B------:R-:W-:Y:S01]  /*1e870*/  STL.64 [R1+0x8], R38 ;  /* 0x0000082601007387 */ /* 0x000fe20000100a00 */
[C---:B------:R-:W-:Y:S02]  /*1e880*/  LOP3.LUT P5, RZ, R239.reuse, 0x2, RZ, 0xc0, !PT ;  /* 0x00000002efff7812 */ /* 0x040fe400078ac0ff */
[C---:B------:R-:W-:Y:S01]  /*1e890*/  LOP3.LUT P4, RZ, R239.reuse, 0x4, RZ, 0xc0, !PT ;  /* 0x00000004efff7812 */ /* 0x040fe2000788c0ff */
[----:B------:R-:W-:Y:S01]  /*1e8a0*/  STL.64 [R1], R36 ;  /* 0x0000002401007387 */ /* 0x000fe20000100a00 */
        /* <DEDUP_REMOVED lines=139> */
[----:B-1----:R-:W-:Y:S04]  /*1f160*/  LDSM.16.M88.4 R16, [R222] ;  /* 0x00000000de10783b */ /* 0x002fe80000000200 */
[----:B------:R-:W1:Y:S04]  /*1f170*/  LDSM.16.M88.4 R172, [R221+0x8000] ;  /* 0x00800000ddac783b */ /* 0x000e680000000200 */
[----:B------:R-:W4:Y:S04]  /*1f180*/  LDSM.16.M88.4 R32, [R221+0x8800] ;  /* 0x00880000dd20783b */ /* 0x000f280000000200 */
[----:B--2---:R-:W2:Y:S04]  /*1f190*/  LDSM.16.M88.4 R24, [R221+0x9000] ;  /* 0x00900000dd18783b */ /* 0x004ea80000000200 */
[----:B------:R-:W2:Y:S04]  /*1f1a0*/  LDSM.16.M88.4 R192, [R221+0x9800] ;  /* 0x00980000ddc0783b */ /* 0x000ea80000000200 */
[----:B---3--:R-:W-:Y:S04]  /*1f1b0*/  LDSM.16.M88.4 R4, [R220] ;  /* 0x00000000dc04783b */ /* 0x008fe80000000200 */
[----:B------:R-:W3:Y:S04]  /*1f1c0*/  LDSM.16.M88.4 R188, [R219] ;  /* 0x00000000dbbc783b */ /* 0x000ee80000000200 */
[----:B------:R-:W3:Y:S04]  /*1f1d0*/  LDSM.16.M88.4 R184, [R211] ;  /* 0x00000000d3b8783b */ /* 0x000ee80000000200 */
[----:B------:R-:W3:Y:S04]  /*1f1e0*/  LDSM.16.M88.4 R180, [R210] ;  /* 0x00000000d2b4783b */ /* 0x000ee80000000200 */
[----:B------:R-:W3:Y:S04]  /*1f1f0*/  LDSM.16.M88.4 R12, [R209] ;  /* 0x00000000d10c783b */ /* 0x000ee80000000200 */
[----:B------:R-:W3:Y:S01]  /*1f200*/  LD.E R0, desc[UR4][R10.64+0x18c] ;  /* 0x00018c040a007980 */ /* 0x000ee2000c101900 */
[C---:B-1----:R-:W-:Y:S03]  /*1f210*/  HMMA.16816.F32.BF16 R176, R16.reuse, R172, RZ ;  /* 0x000000ac10b0723c */ /* 0x042fe600000418ff */
[----:B------:R-:W-:Y:S04]  /*1f220*/  LDSM.16.M88.4 R36, [R222+0x6000] ;  /* 0x00600000de24783b */ /* 0x000fe80000000200 */
[----:B------:R-:W0:Y:S01]  /*1f230*/  LDGDEPBAR ;  /* 0x00000000000079af */ /* 0x000e220000000000 */
[C---:B----4-:R-:W-:Y:S06]  /*1f240*/  HMMA.16816.F32.BF16 R168, R16.reuse, R32, RZ ;  /* 0x0000002010a8723c */ /* 0x050fec00000418ff */
[C---:B--2---:R-:W-:Y:S06]  /*1f250*/  HMMA.16816.F32.BF16 R28, R16.reuse, R24, RZ ;  /* 0x00000018101c723c */ /* 0x044fec00000418ff */
[C---:B------:R-:W-:Y:S06]  /*1f260*/  HMMA.16816.F32.BF16 R172, R16.reuse, R174, RZ ;  /* 0x000000ae10ac723c */ /* 0x040fec00000418ff */
[C---:B------:R-:W-:Y:S06]  /*1f270*/  HMMA.16816.F32.BF16 R32, R16.reuse, R34, RZ ;  /* 0x000000221020723c */ /* 0x040fec00000418ff */
[C---:B------:R-:W-:Y:S06]  /*1f280*/  HMMA.16816.F32.BF16 R24, R16.reuse, R26, RZ ;  /* 0x0000001a1018723c */ /* 0x040fec00000418ff */
[C---:B------:R-:W-:Y:S06]  /*1f290*/  HMMA.16816.F32.BF16 R20, R16.reuse, R192, RZ ;  /* 0x000000c01014723c */ /* 0x040fec00000418ff */
[----:B------:R-:W-:Y:S01]  /*1f2a0*/  HMMA.16816.F32.BF16 R16, R16, R194, RZ ;  /* 0x000000c21010723c */ /* 0x000fe200000418ff */
[----:B------:R-:W-:Y:S05]  /*1f2b0*/  LDSM.16.M88.4 R192, [R221+0xe000] ;  /* 0x00e00000ddc0783b */ /* 0x000fea0000000200 */
[C---:B---3--:R-:W-:Y:S06]  /*1f2c0*/  HMMA.16816.F32.BF16 R176, R4.reuse, R188, R176 ;  /* 0x000000bc04b0723c */ /* 0x048fec00000418b0 */
        /* <DEDUP_REMOVED lines=129> */
[----:B------:R-:W-:-:S02]  /*1fae0*/  IMAD.MOV.U32 R165, RZ, RZ, R38 ;  /* 0x000000ffffa57224 */ /* 0x000fc400078e0026 */
[----:B------:R-:W-:Y:S01]  /*1faf0*/  IMAD.MOV.U32 R2, RZ, RZ, R39 ;  /* 0x000000ffff027224 */ /* 0x000fe200078e0027 */
        /* <DEDUP_REMOVED lines=12> */
[----:B------:R-:W2:Y:S01]  /*1fbc0*/  LDSM.16.M88.4 R4, [R199] ;  /* 0x00000000c704783b */ /* 0x000ea20000000200 */
[C---:B------:R-:W-:Y:S06]  /*1fbd0*/  HMMA.16816.F32.BF16 R176, R36.reuse, R192, R176 ;  /* 0x000000c024b0723c */ /* 0x040fec00000418b0 */
[----:B------:R-:W-:Y:S01]  /*1fbe0*/  HMMA.16816.F32.BF16 R172, R36, R194, R172 ;  /* 0x000000c224ac723c */ /* 0x000fe200000418ac */
[----:B------:R-:W-:Y:S01]  /*1fbf0*/  IMAD.MOV.U32 R192, RZ, RZ, R36 ;  /* 0x000000ffffc07224 */ /* 0x000fe200078e0024 */
[----:B------:R2:W5:Y:S01]  /*1fc00*/  LDL.LU.64 R38, [R1+0x8] ;  /* 0x0000080001267983 */ /* 0x0005620000300a00 */
[----:B------:R-:W-:-:S03]  /*1fc10*/  IMAD.MOV.U32 R193, RZ, RZ, R37 ;  /* 0x000000ffffc17224 */ /* 0x000fc600078e0025 */
[----:B------:R2:W5:Y:S01]  /*1fc20*/  LDL.LU.64 R36, [R1] ;  /* 0x0000000001247983 */ /* 0x0005620000300a00 */
[----:B------:R-:W-:Y:S02]  /*1fc30*/  IMAD.MOV.U32 R194, RZ, RZ, R165 ;  /* 0x000000ffffc27224 */ /* 0x000fe400078e00a5 */
[----:B------:R-:W-:-:S07]  /*1fc40*/  IMAD.MOV.U32 R195, RZ, RZ, R2 ;  /* 0x000000ffffc37224 */ /* 0x000fce00078e0002 */
[C---:B-1----:R-:W-:Y:S06]  /*1fc50*/  HMMA.16816.F32.BF16 R168, R192.reuse, R188, R168 ;  /* 0x000000bcc0a8723c */ /* 0x042fec00000418a8 */
[C---:B------:R-:W-:Y:S01]  /*1fc60*/  HMMA.16816.F32.BF16 R32, R192.reuse, R190, R32 ;  /* 0x000000bec020723c */ /* 0x040fe20000041820 */
[----:B------:R-:W1:Y:S05]  /*1fc70*/  LDSM.16.M88.4 R188, [R197] ;  /* 0x00000000c5bc783b */ /* 0x000e6a0000000200 */
[C---:B---3--:R-:W-:Y:S06]  /*1fc80*/  HMMA.16816.F32.BF16 R28, R192.reuse, R184, R28 ;  /* 0x000000b8c01c723c */ /* 0x048fec000004181c */
[C---:B------:R-:W-:Y:S01]  /*1fc90*/  HMMA.16816.F32.BF16 R24, R192.reuse, R186, R24 ;  /* 0x000000bac018723c */ /* 0x040fe20000041818 */
[----:B------:R-:W3:Y:S05]  /*1fca0*/  LDSM.16.M88.4 R184, [R196] ;  /* 0x00000000c4b8783b */ /* 0x000eea0000000200 */
[C---:B----4-:R-:W-:Y:S06]  /*1fcb0*/  HMMA.16816.F32.BF16 R20, R192.reuse, R180, R20 ;  /* 0x000000b4c014723c */ /* 0x050fec0000041814 */
        /* <DEDUP_REMOVED lines=8> */
[----:B------:R-:W1:Y:S01]  /*1fd40*/  S2R R2, SR_TID.X ;  /* 0x0000000000027919 */ /* 0x000e620000002100 */
[----:B------:R-:W-:Y:S04]  /*1fd50*/  LDSM.16.M88.4 R188, [R215+0xf000] ;  /* 0x00f00000d7bc783b */ /* 0x000fe80000000200 */
[C---:B---3--:R-:W-:Y:S06]  /*1fd60*/  HMMA.16816.F32.BF16 R20, R12.reuse, R184, R20 ;  /* 0x000000b80c14723c */ /* 0x048fec0000041814 */
[C---:B------:R-:W-:Y:S01]  /*1fd70*/  HMMA.16816.F32.BF16 R16, R12.reuse, R186, R16 ;  /* 0x000000ba0c10723c */ /* 0x040fe20000041810 */
[----:B------:R-:W-:Y:S05]  /*1fd80*/  LDSM.16.M88.4 R184, [R215+0xf800] ;  /* 0x00f80000d7b8783b */ /* 0x000fea0000000200 */
[C---:B----4-:R-:W-:Y:S06]  /*1fd90*/  HMMA.16816.F32.BF16 R168, R12.reuse, R180, R168 ;  /* 0x000000b40ca8723c */ /* 0x050fec00000418a8 */
[----:B------:R-:W-:Y:S01]  /*1fda0*/  HMMA.16816.F32.BF16 R32, R12, R182, R32 ;  /* 0x000000b60c20723c */ /* 0x000fe20000041820 */
[----:B------:R-:W3:Y:S04]  /*1fdb0*/  LDSM.16.M88.4 R12, [R215+0xe800] ;  /* 0x00e80000d70c783b */ /* 0x000ee80000000200 */
[----:B------:R-:W-:Y:S01]  /*1fdc0*/  LDSM.16.M88.4 R180, [R217+0x6000] ;  /* 0x00600000d9b4783b */ /* 0x000fe20000000200 */
[C---:B--2---:R-:W-:Y:S06]  /*1fdd0*/  HMMA.16816.F32.BF16 R176, R192.reuse, R4, R176 ;  /* 0x00000004c0b0723c */ /* 0x044fec00000418b0 */
[C---:B------:R-:W-:Y:S01]  /*1fde0*/  HMMA.16816.F32.BF16 R172, R192.reuse, R6, R172 ;  /* 0x00000006c0ac723c */ /* 0x040fe200000418ac */
[----:B------:R-:W2:Y:S05]  /*1fdf0*/  LDSM.16.M88.4 R4, [R208+0x6000] ;  /* 0x00600000d004783b */ /* 0x000eaa0000000200 */
[C---:B---3--:R-:W-:Y:S06]  /*1fe00*/  HMMA.16816.F32.BF16 R168, R192.reuse, R12, R168 ;  /* 0x0000000cc0a8723c */ /* 0x048fec00000418a8 */
[----:B------:R-:W-:Y:S01]  /*1fe10*/  HMMA.16816.F32.BF16 R32, R192, R14, R32 ;  /* 0x0000000ec020723c */ /* 0x000fe20000041820 */
[----:B------:R-:W3:Y:S05]  /*1fe20*/  LDSM.16.M88.4 R12, [R208+0x6800] ;  /* 0x00680000d00c783b */ /* 0x000eea0000000200 */
[C---:B--2---:R-:W-:Y:S06]  /*1fe30*/  HMMA.16816.F32.BF16 R176, R180.reuse, R4, R176 ;  /* 0x00000004b4b0723c */ /* 0x044fec00000418b0 */
[----:B------:R-:W-:Y:S01]  /*1fe40*/  HMMA.16816.F32.BF16 R172, R180, R6, R172 ;  /* 0x00000006b4ac723c */ /* 0x000fe200000418ac */
[----:B------:R-:W2:Y:S01]  /*1fe50*/  LDSM.16.M88.4 R4, [R208+0x7800] ;  /* 0x00780000d004783b */ /* 0x000ea20000000200 */
[----:B-1----:R-:W-:-:S04]  /*1fe60*/  IMAD.SHL.U32 R2, R2, 0x2, RZ ;  /* 0x0000000202027824 */ /* 0x002fc800078e00ff */
[----:B------:R-:W-:Y:S01]  /*1fe70*/  HMMA.16816.F32.BF16 R20, R192, R184, R20 ;  /* 0x000000b8c014723c */ /* 0x000fe20000041814 */
[----:B------:R-:W-:-:S05]  /*1fe80*/  LOP3.LUT R2, R2, 0x6, RZ, 0xc0, !PT ;  /* 0x0000000602027812 */ /* 0x000fca00078ec0ff */
[----:B------:R-:W-:Y:S01]  /*1fe90*/  IMAD R2, R238, 0x40, R2 ;  /* 0x00000040ee027824 */ /* 0x000fe200078e0202 */
[----:B------:R-:W-:Y:S01]  /*1fea0*/  HMMA.16816.F32.BF16 R16, R192, R186, R16 ;  /* 0x000000bac010723c */ /* 0x000fe20000041810 */
[----:B------:R-:W1:Y:S01]  /*1feb0*/  LDSM.16.M88.4 R184, [R208+0x7000] ;  /* 0x00700000d0b8783b */ /* 0x000e620000000200 */
[----:B------:R-:W-:-:S04]  /*1fec0*/  DEPBAR.LE SB0, 0x0 ;  /* 0x000080000000791a */ /* 0x000fc80000000000 */
[----:B------:R-:W-:Y:S01]  /*1fed0*/  IMAD.IADD R165, R242, 0x1, -R2 ;  /* 0x00000001f2a57824 */ /* 0x000fe200078e0a02 */
[C---:B---3--:R-:W-:Y:S06]  /*1fee0*/  HMMA.16816.F32.BF16 R168, R180.reuse, R12, R168 ;  /* 0x0000000cb4a8723c */ /* 0x048fec00000418a8 */
[----:B------:R-:W-:Y:S01]  /*1fef0*/  HMMA.16816.F32.BF16 R32, R180, R14, R32 ;  /* 0x0000000eb420723c */ /* 0x000fe20000041820 */
[-C--:B------:R-:W-:Y:S01]  /*1ff00*/  FMUL.FTZ R12, R176, R0.reuse ;  /* 0x00000000b00c7220 */ /* 0x080fe20000410000 */
[----:B------:R-:W-:-:S05]  /*1ff10*/  FMUL.FTZ R13, R177, R0 ;  /* 0x00000000b10d7220 */ /* 0x000fca0000410000 */
[----:B------:R-:W-:Y:S02]  /*1ff20*/  VIADD R15, R2, 0x1 ;  /* 0x00000001020f7836 */ /* 0x000fe40000000000 */
[----:B------:R-:W-:Y:S01]  /*1ff30*/  FMUL.FTZ R14, R178, R0 ;  /* 0x00000000b20e7220 */ /* 0x000fe20000410000 */
[----:B------:R-:W3:Y:S01]  /*1ff40*/  MUFU.TANH R12, R12 ;  /* 0x0000000c000c7308 */ /* 0x000ee20000002400 */
[C---:B------:R-:W-:Y:S02]  /*1ff50*/  IMAD.IADD R176, R245.reuse, 0x1, -R15 ;  /* 0x00000001f5b07824 */ /* 0x040fe400078e0a0f */
[----:B------:R-:W-:-:S05]  /*1ff60*/  IMAD.IADD R177, R245, 0x1, -R2 ;  /* 0x00000001f5b17824 */ /* 0x000fca00078e0a02 */
[----:B------:R-:W4:Y:S01]  /*1ff70*/  MUFU.TANH R13, R13 ;  /* 0x0000000d000d7308 */ /* 0x000f220000002400 */
[----:B------:R-:W-:Y:S02]  /*1ff80*/  IABS R176, R176 ;  /* 0x000000b000b07213 */ /* 0x000fe40000000000 */
[----:B------:R-:W-:Y:S01]  /*1ff90*/  IABS R165, R165 ;  /* 0x000000a500a57213 */ /* 0x000fe20000000000 */
[----:B--2---:R-:W-:Y:S04]  /*1ffa0*/  HMMA.16816.F32.BF16 R20, R180, R4, R20 ;  /* 0x00000004b414723c */ /* 0x004fe80000041814 */
[----:B------:R-:W2:Y:S01]  /*1ffb0*/  MUFU.TANH R14, R14 ;  /* 0x0000000e000e7308 */ /* 0x000ea20000002400 */
[----:B------:R-:W-:Y:S02]  /*1ffc0*/  IABS R177, R177 ;  /* 0x000000b100b17213 */ /* 0x000fe40000000000 */
[----:B------:R-:W-:-:S02]  /*1ffd0*/  IMAD.MOV.U32 R5, RZ, RZ, R176 ;  /* 0x000000ffff057224 */ /* 0x000fc400078e00b0 */
[----:B------:R-:W-:Y:S01]  /*1ffe0*/  IMAD.MOV.U32 R4, RZ, RZ, R165 ;  /* 0x000000ffff047224 */ /* 0x000fe200078e00a5 */
[----:B------:R-:W-:Y:S02]  /*1fff0*/  I2FP.F32.S32 R165, R177 ;  /* 0x000000b100a57245 */ /* 0x000fe40000201400 */
[----:B------:R-:W-:Y:S02]  /*20000*/  I2FP.F32.S32 R5, R5 ;  /* 0x0000000500057245 */ /* 0x000fe40000201400 */
[----:B------:R-:W-:Y:S01]  /*20010*/  ISETP.GE.AND P2, PT, R2, R244, PT ;  /* 0x000000f40200720c */ /* 0x000fe20003f46270 */
[----:B------:R-:W-:Y:S01]  /*20020*/  HMMA.16816.F32.BF16 R28, R192, R188, R28 ;  /* 0x000000bcc01c723c */ /* 0x000fe2000004181c */
[----:B------:R-:W-:Y:S01]  /*20030*/  I2FP.F32.S32 R4, R4 ;  /* 0x0000000400047245 */ /* 0x000fe20000201400 */
[----:B------:R-:W-:Y:S01]  /*20040*/  FMUL.FTZ R174, R174, R0 ;  /* 0x00000000aeae7220 */ /* 0x000fe20000410000 */
[C---:B---3--:R-:W-:Y:S01]  /*20050*/  FFMA.FTZ R176, -R246.reuse, R165, R12 ;  /* 0x000000a5f6b07223 */ /* 0x048fe2000001010c */
[----:B----4-:R-:W-:-:S02]  /*20060*/  FFMA.FTZ R165, -R246, R5, R13 ;  /* 0x00000005f6a57223 */ /* 0x010fc4000001010d */
[----:B------:R-:W-:Y:S01]  /*20070*/  HMMA.16816.F32.BF16 R24, R192, R190, R24 ;  /* 0x000000bec018723c */ /* 0x000fe20000041818 */
[----:B------:R-:W-:Y:S01]  /*20080*/  ISETP.GE.OR P2, PT, R2, R243, !P2 ;  /* 0x000000f30200720c */ /* 0x000fe20005746670 */
[----:B------:R-:W-:Y:S01]  /*20090*/  FMUL.FTZ R13, R172, R0 ;  /* 0x00000000ac0d7220 */ /* 0x000fe20000410000 */
[-C--:B------:R-:W-:Y:S01]  /*200a0*/  ISETP.GE.AND P1, PT, R2, R241.reuse, PT ;  /* 0x000000f10200720c */ /* 0x080fe20003f26270 */
[----:B--2---:R-:W-:Y:S01]  /*200b0*/  FFMA.FTZ R12, -R246, R4, R14 ;  /* 0x00000004f60c7223 */ /* 0x004fe2000001010e */
[----:B------:R-:W-:Y:S01]  /*200c0*/  ISETP.GE.AND P6, PT, R15, R244, PT ;  /* 0x000000f40f00720c */ /* 0x000fe20003fc6270 */
[----:B------:R-:W-:Y:S01]  /*200d0*/  HMMA.16816.F32.BF16 R16, R180, R6, R16 ;  /* 0x00000006b410723c */ /* 0x000fe20000041810 */
[-C--:B------:R-:W-:Y:S01]  /*200e0*/  FMUL.FTZ R172, R173, R0.reuse ;  /* 0x00000000adac7220 */ /* 0x080fe20000410000 */
[----:B------:R-:W-:Y:S01]  /*200f0*/  VIADD R4, R2, 0x8 ;  /* 0x0000000802047836 */ /* 0x000fe20000000000 */
[----:B------:R-:W-:Y:S01]  /*20100*/  FSEL R14, R176, -INF , !P2 ;  /* 0xff800000b00e7808 */ /* 0x000fe20005000000 */
[----:B------:R-:W2:Y:S03]  /*20110*/  MUFU.TANH R174, R174 ;  /* 0x000000ae00ae7308 */ /* 0x000ea60000002400 */
[----:B------:R-:W-:Y:S01]  /*20120*/  FMUL.FTZ R6, R179, R0 ;  /* 0x00000000b3067220 */ /* 0x000fe20000410000 */
[----:B------:R-:W-:-:S02]  /*20130*/  ISETP.GE.AND P2, PT, R15, R241, PT ;  /* 0x000000f10f00720c */ /* 0x000fc40003f46270 */
[CC--:B------:R-:W-:Y:S01]  /*20140*/  ISETP.GE.OR P1, PT, R2.reuse, R240.reuse, !P1 ;  /* 0x000000f00200720c */ /* 0x0c0fe20004f26670 */
[----:B------:R-:W-:Y:S01]  /*20150*/  VIADD R7, R2, 0x9 ;  /* 0x0000000902077836 */ /* 0x000fe20000000000 */
[C---:B------:R-:W-:Y:S01]  /*20160*/  ISETP.GE.OR P6, PT, R15.reuse, R243, !P6 ;  /* 0x000000f30f00720c */ /* 0x040fe200077c6670 */
[----:B------:R-:W3:Y:S01]  /*20170*/  MUFU.TANH R13, R13 ;  /* 0x0000000d000d7308 */ /* 0x000ee20000002400 */
[C-C-:B------:R-:W-:Y:S01]  /*20180*/  IMAD.IADD R173, R242.reuse, 0x1, -R4.reuse ;  /* 0x00000001f2ad7824 */ /* 0x140fe200078e0a04 */
[----:B------:R-:W-:Y:S01]  /*20190*/  ISETP.GE.OR P2, PT, R15, R240, !P2 ;  /* 0x000000f00f00720c */ /* 0x000fe20005746670 */
[----:B------:R-:W-:Y:S01]  /*201a0*/  IMAD.IADD R176, R242, 0x1, -R15 ;  /* 0x00000001f2b07824 */ /* 0x000fe200078e0a0f */
[----:B------:R-:W-:Y:S01]  /*201b0*/  FSEL R5, R12, -INF , !P1 ;  /* 0xff8000000c057808 */ /* 0x000fe20004800000 */
[----:B------:R-:W-:Y:S01]  /*201c0*/  IMAD.IADD R15, R245, 0x1, -R4 ;  /* 0x00000001f50f7824 */ /* 0x000fe200078e0a04 */
[----:B------:R-:W-:Y:S02]  /*201d0*/  FSEL R12, R165, -INF , !P6 ;  /* 0xff800000a50c7808 */ /* 0x000fe40007000000 */
[----:B------:R-:W4:Y:S01]  /*201e0*/  MUFU.TANH R6, R6 ;  /* 0x0000000600067308 */ /* 0x000f220000002400 */
[----:B------:R-:W-:Y:S01]  /*201f0*/  IMAD.IADD R165, R245, 0x1, -R7 ;  /* 0x00000001f5a57824 */ /* 0x000fe200078e0a07 */
[----:B------:R-:W-:-:S02]  /*20200*/  ISETP.GE.AND P1, PT, R4, R244, PT ;  /* 0x000000f40400720c */ /* 0x000fc40003f26270 */
[----:B------:R-:W-:-:S04]  /*20210*/  ISETP.GE.AND P6, PT, R4, R241, PT ;  /* 0x000000f10400720c */ /* 0x000fc80003fc6270 */
[----:B------:R-:W4:Y:S01]  /*20220*/  MUFU.TANH R172, R172 ;  /* 0x000000ac00ac7308 */ /* 0x000f220000002400 */
[----:B------:R-:W-:Y:S02]  /*20230*/  IABS R173, R173 ;  /* 0x000000ad00ad7213 */ /* 0x000fe40000000000 */
[----:B------:R-:W-:Y:S02]  /*20240*/  IABS R15, R15 ;  /* 0x0000000f000f7213 */ /* 0x000fe40000000000 */
[C---:B------:R-:W-:Y:S02]  /*20250*/  ISETP.GE.OR P1, PT, R4.reuse, R243, !P1 ;  /* 0x000000f30400720c */ /* 0x040fe40004f26670 */
[----:B------:R-:W-:Y:S01]  /*20260*/  ISETP.GE.OR P6, PT, R4, R240, !P6 ;  /* 0x000000f00400720c */ /* 0x000fe200077c6670 */
[----:B------:R-:W-:Y:S01]  /*20270*/  FMUL.FTZ R4, R175, R0 ;  /* 0x00000000af047220 */ /* 0x000fe20000410000 */
[----:B------:R-:W-:Y:S02]  /*20280*/  IABS R176, R176 ;  /* 0x000000b000b07213 */ /* 0x000fe40000000000 */
[----:B------:R-:W-:-:S02]  /*20290*/  IABS R165, R165 ;  /* 0x000000a500a57213 */ /* 0x000fc40000000000 */
[----:B------:R-:W-:Y:S01]  /*202a0*/  I2FP.F32.S32 R173, R173 ;  /* 0x000000ad00ad7245 */ /* 0x000fe20000201400 */
[-C--:B------:R-:W-:Y:S01]  /*202b0*/  FMUL.FTZ R168, R168, R0.reuse ;  /* 0x00000000a8a87220 */ /* 0x080fe20000410000 */
[----:B------:R-:W-:Y:S01]  /*202c0*/  I2FP.F32.S32 R15, R15 ;  /* 0x0000000f000f7245 */ /* 0x000fe20000201400 */
[----:B------:R-:W-:Y:S01]  /*202d0*/  FMUL.FTZ R170, R170, R0 ;  /* 0x00000000aaaa7220 */ /* 0x000fe20000410000 */
[----:B------:R-:W-:Y:S01]  /*202e0*/  I2FP.F32.S32 R176, R176 ;  /* 0x000000b000b07245 */ /* 0x000fe20000201400 */
[----:B--2---:R-:W-:Y:S01]  /*202f0*/  FFMA.FTZ R174, -R246, R173, R174 ;  /* 0x000000adf6ae7223 */ /* 0x004fe200000101ae */
[----:B------:R-:W-:Y:S01]  /*20300*/  I2FP.F32.S32 R165, R165 ;  /* 0x000000a500a57245 */ /* 0x000fe20000201400 */
[----:B-1----:R-:W-:Y:S01]  /*20310*/  HMMA.16816.F32.BF16 R28, R180, R184, R28 ;  /* 0x000000b8b41c723c */ /* 0x002fe2000004181c */
[----:B------:R-:W-:Y:S01]  /*20320*/  VIADD R173, R2, 0x10 ;  /* 0x0000001002ad7836 */ /* 0x000fe20000000000 */
[----:B------:R-:W1:Y:S01]  /*20330*/  MUFU.TANH R4, R4 ;  /* 0x0000000400047308 */ /* 0x000e620000002400 */
[----:B---3--:R-:W-:-:S03]  /*20340*/  FFMA.FTZ R15, -R246, R15, R13 ;  /* 0x0000000ff60f7223 */ /* 0x008fc6000001010d */
[----:B------:R-:W-:Y:S01]  /*20350*/  HMMA.16816.F32.BF16 R24, R180, R186, R24 ;  /* 0x000000bab418723c */ /* 0x000fe20000041818 */
[C---:B----4-:R-:W-:Y:S01]  /*20360*/  FFMA.FTZ R6, -R246.reuse, R176, R6 ;  /* 0x000000b0f6067223 */ /* 0x050fe20000010106 */
[----:B------:R-:W-:Y:S02]  /*20370*/  FFMA.FTZ R13, -R246, R165, R172 ;  /* 0x000000a5f60d7223 */ /* 0x000fe400000101ac */
[----:B------:R-:W2:Y:S01]  /*20380*/  MUFU.TANH R183, R168 ;  /* 0x000000a800b77308 */ /* 0x000ea20000002400 */
[----:B------:R-:W-:Y:S02]  /*20390*/  IMAD.IADD R172, R242, 0x1, -R7 ;  /* 0x00000001f2ac7824 */ /* 0x000fe400078e0a07 */
[----:B------:R-:W-:-:S05]  /*203a0*/  FMUL.FTZ R182, R169, R0 ;  /* 0x00000000a9b67220 */ /* 0x000fca0000410000 */
[----:B------:R3:W4:Y:S01]  /*203b0*/  MUFU.TANH R185, R170 ;  /* 0x000000aa00b97308 */ /* 0x0007220000002400 */
[----:B------:R-:W-:Y:S01]  /*203c0*/  FSEL R6, R6, -INF , !P2 ;  /* 0xff80000006067808 */ /* 0x000fe20005000000 */
[--C-:B------:R-:W-:Y:S01]  /*203d0*/  IMAD.IADD R169, R242, 0x1, -R173.reuse ;  /* 0x00000001f2a97824 */ /* 0x100fe200078e0aad */
[----:B------:R-:W-:Y:S01]  /*203e0*/  FSEL R15, R15, -INF , !P1 ;  /* 0xff8000000f0f7808 */ /* 0x000fe20004800000 */
[----:B------:R-:W-:Y:S01]  /*203f0*/  VIADD R165, R2, 0x11 ;  /* 0x0000001102a57836 */ /* 0x000fe20000000000 */
[C---:B------:R-:W-:Y:S02]  /*20400*/  ISETP.GE.AND P2, PT, R7.reuse, R244, PT ;  /* 0x000000f40700720c */ /* 0x040fe40003f46270 */
[----:B------:R-:W-:Y:S02]  /*20410*/  ISETP.GE.AND P1, PT, R7, R241, PT ;  /* 0x000000f10700720c */ /* 0x000fe40003f26270 */
[----:B------:R-:W-:Y:S01]  /*20420*/  IABS R172, R172 ;  /* 0x000000ac00ac7213 */ /* 0x000fe20000000000 */
[----:B------:R-:W4:Y:S01]  /*20430*/  MUFU.TANH R182, R182 ;  /* 0x000000b600b67308 */ /* 0x000f220000002400 */
[----:B---3--:R-:W-:Y:S01]  /*20440*/  IMAD.IADD R170, R245, 0x1, -R173 ;  /* 0x00000001f5aa7824 */ /* 0x008fe200078e0aad */
[----:B------:R-:W-:-:S04]  /*20450*/  ISETP.GE.OR P2, PT, R7, R243, !P2 ;  /* 0x000000f30700720c */ /* 0x000fc80005746670 */
[----:B------:R-:W-:Y:S01]  /*20460*/  IABS R170, R170 ;  /* 0x000000aa00aa7213 */ /* 0x000fe20000000000 */
[----:B------:R-:W-:Y:S01]  /*20470*/  IMAD.IADD R168, R245, 0x1, -R165 ;  /* 0x00000001f5a87824 */ /* 0x000fe200078e0aa5 */
[----:B------:R-:W-:Y:S02]  /*20480*/  ISETP.GE.OR P1, PT, R7, R240, !P1 ;  /* 0x000000f00700720c */ /* 0x000fe40004f26670 */
[----:B------:R-:W-:Y:S02]  /*20490*/  I2FP.F32.S32 R172, R172 ;  /* 0x000000ac00ac7245 */ /* 0x000fe40000201400 */
[----:B------:R-:W-:Y:S02]  /*204a0*/  I2FP.F32.S32 R170, R170 ;  /* 0x000000aa00aa7245 */ /* 0x000fe40000201400 */
[----:B------:R-:W-:Y:S02]  /*204b0*/  FSEL R7, R174, -INF , !P6 ;  /* 0xff800000ae077808 */ /* 0x000fe40007000000 */
[----:B------:R-:W-:-:S02]  /*204c0*/  IABS R169, R169 ;  /* 0x000000a900a97213 */ /* 0x000fc40000000000 */
[----:B------:R-:W-:Y:S01]  /*204d0*/  ISETP.GE.AND P6, PT, R173, R244, PT ;  /* 0x000000f4ad00720c */ /* 0x000fe20003fc6270 */
[----:B------:R-:W-:Y:S01]  /*204e0*/  FMUL.FTZ R171, R171, R0 ;  /* 0x00000000abab7220 */ /* 0x000fe20000410000 */
[----:B------:R-:W-:Y:S01]  /*204f0*/  I2FP.F32.S32 R169, R169 ;  /* 0x000000a900a97245 */ /* 0x000fe20000201400 */
[C---:B-1----:R-:W-:Y:S01]  /*20500*/  FFMA.FTZ R4, -R246.reuse, R172, R4 ;  /* 0x000000acf6047223 */ /* 0x042fe20000010104 */
[----:B--2---:R-:W-:Y:S01]  /*20510*/  FFMA.FTZ R183, -R246, R170, R183 ;  /* 0x000000aaf6b77223 */ /* 0x004fe200000101b7 */
[----:B------:R-:W-:Y:S02]  /*20520*/  ISETP.GE.OR P6, PT, R173, R243, !P6 ;  /* 0x000000f3ad00720c */ /* 0x000fe400077c6670 */
[----:B------:R-:W-:Y:S01]  /*20530*/  IABS R168, R168 ;  /* 0x000000a800a87213 */ /* 0x000fe20000000000 */
[----:B------:R1:W2:Y:S01]  /*20540*/  MUFU.TANH R187, R171 ;  /* 0x000000ab00bb7308 */ /* 0x0002a20000002400 */
[----:B------:R-:W-:Y:S01]  /*20550*/  FMUL.FTZ R32, R32, R0 ;  /* 0x0000000020207220 */ /* 0x000fe20000410000 */
[----:B----4-:R-:W-:Y:S01]  /*20560*/  FFMA.FTZ R185, -R246, R169, R185 ;  /* 0x000000a9f6b97223 */ /* 0x010fe200000101b9 */
[----:B------:R-:W-:Y:S01]  /*20570*/  I2FP.F32.S32 R168, R168 ;  /* 0x000000a800a87245 */ /* 0x000fe20000201400 */
[----:B------:R-:W-:Y:S01]  /*20580*/  VIADD R169, R2, 0x18 ;  /* 0x0000001802a97836 */ /* 0x000fe20000000000 */
[----:B------:R-:W-:Y:S01]  /*20590*/  FSEL R4, R4, -INF , !P1 ;  /* 0xff80000004047808 */ /* 0x000fe20004800000 */
[----:B------:R-:W-:Y:S01]  /*205a0*/  FMUL.FTZ R34, R34, R0 ;  /* 0x0000000022227220 */ /* 0x000fe20000410000 */
[----:B------:R-:W-:Y:S01]  /*205b0*/  FSEL R183, R183, -INF , !P6 ;  /* 0xff800000b7b77808 */ /* 0x000fe20007000000 */
[----:B------:R3:W4:Y:S01]  /*205c0*/  MUFU.TANH R186, R32 ;  /* 0x0000002000ba7308 */ /* 0x0007220000002400 */
[----:B------:R-:W-:-:S02]  /*205d0*/  ISETP.GE.AND P1, PT, R165, R244, PT ;  /* 0x000000f4a500720c */ /* 0x000fc40003f26270 */
[----:B------:R-:W-:Y:S01]  /*205e0*/  ISETP.GE.AND P6, PT, R165, R241, PT ;  /* 0x000000f1a500720c */ /* 0x000fe20003fc6270 */
[----:B------:R-:W-:Y:S01]  /*205f0*/  FMUL.FTZ R33, R33, R0 ;  /* 0x0000000021217220 */ /* 0x000fe20000410000 */
[----:B------:R-:W-:Y:S01]  /*20600*/  FFMA.FTZ R182, -R246, R168, R182 ;  /* 0x000000a8f6b67223 */ /* 0x000fe200000101b6 */
[----:B-1----:R-:W-:Y:S01]  /*20610*/  IMAD.IADD R171, R242, 0x1, -R165 ;  /* 0x00000001f2ab7824 */ /* 0x002fe200078e0aa5 */
[----:B------:R-:W-:Y:S01]  /*20620*/  ISETP.GE.OR P1, PT, R165, R243, !P1 ;  /* 0x000000f3a500720c */ /* 0x000fe20004f26670 */
[----:B------:R-:W-:Y:S01]  /*20630*/  IMAD.IADD R170, R245, 0x1, -R169 ;  /* 0x00000001f5aa7824 */ /* 0x000fe200078e0aa9 */
[----:B------:R-:W-:Y:S01]  /*20640*/  ISETP.GE.OR P6, PT, R165, R240, !P6 ;  /* 0x000000f0a500720c */ /* 0x000fe200077c6670 */
[----:B------:R-:W-:Y:S01]  /*20650*/  VIADD R168, R2, 0x19 ;  /* 0x0000001902a87836 */ /* 0x000fe20000000000 */
[----:B------:R-:W-:Y:S01]  /*20660*/  FSEL R13, R13, -INF , !P2 ;  /* 0xff8000000d0d7808 */ /* 0x000fe20005000000 */
[----:B------:R-:W-:Y:S01]  /*20670*/  MUFU.TANH R165, R34 ;  /* 0x0000002200a57308 */ /* 0x000fe20000002400 */
[----:B------:R-:W-:-:S02]  /*20680*/  IABS R171, R171 ;  /* 0x000000ab00ab7213 */ /* 0x000fc40000000000 */
[----:B------:R-:W-:Y:S01]  /*20690*/  ISETP.GE.AND P2, PT, R173, R241, PT ;  /* 0x000000f1ad00720c */ /* 0x000fe20003f46270 */
[----:B---3--:R-:W-:Y:S01]  /*206a0*/  IMAD.IADD R32, R245, 0x1, -R168 ;  /* 0x00000001f5207824 */ /* 0x008fe200078e0aa8 */
[----:B------:R-:W-:-:S03]  /*206b0*/  IABS R170, R170 ;  /* 0x000000aa00aa7213 */ /* 0x000fc60000000000 */
[----:B------:R1:W3:Y:S01]  /*206c0*/  MUFU.TANH R34, R33 ;  /* 0x0000002100227308 */ /* 0x0002e20000002400 */
[----:B------:R-:W-:Y:S02]  /*206d0*/  I2FP.F32.S32 R171, R171 ;  /* 0x000000ab00ab7245 */ /* 0x000fe40000201400 */
[----:B------:R-:W-:Y:S02]  /*206e0*/  ISETP.GE.OR P2, PT, R173, R240, !P2 ;  /* 0x000000f0ad00720c */ /* 0x000fe40005746670 */
[----:B------:R-:W-:Y:S01]  /*206f0*/  I2FP.F32.S32 R170, R170 ;  /* 0x000000aa00aa7245 */ /* 0x000fe20000201400 */
[----:B--2---:R-:W-:Y:S01]  /*20700*/  FFMA.FTZ R187, -R246, R171, R187 ;  /* 0x000000abf6bb7223 */ /* 0x004fe200000101bb */
[----:B------:R-:W-:Y:S02]  /*20710*/  FSEL R185, R185, -INF , !P2 ;  /* 0xff800000b9b97808 */ /* 0x000fe40005000000 */
[----:B------:R-:W-:Y:S02]  /*20720*/  FSEL R182, R182, -INF , !P1 ;  /* 0xff800000b6b67808 */ /* 0x000fe40004800000 */
[----:B------:R-:W-:-:S02]  /*20730*/  IABS R32, R32 ;  /* 0x0000002000207213 */ /* 0x000fc40000000000 */
[C---:B------:R-:W-:Y:S02]  /*20740*/  ISETP.GE.AND P2, PT, R169.reuse, R244, PT ;  /* 0x000000f4a900720c */ /* 0x040fe40003f46270 */
[----:B------:R-:W-:Y:S01]  /*20750*/  ISETP.GE.AND P1, PT, R169, R241, PT ;  /* 0x000000f1a900720c */ /* 0x000fe20003f26270 */
[----:B----4-:R-:W-:Y:S01]  /*20760*/  FFMA.FTZ R186, -R246, R170, R186 ;  /* 0x000000aaf6ba7223 */ /* 0x010fe200000101ba */
[----:B------:R-:W-:Y:S01]  /*20770*/  I2FP.F32.S32 R32, R32 ;  /* 0x0000002000207245 */ /* 0x000fe20000201400 */
[----:B-1----:R-:W-:Y:S01]  /*20780*/  FMUL.FTZ R33, R35, R0 ;  /* 0x0000000023217220 */ /* 0x002fe20000410000 */
[C---:B------:R-:W-:Y:S02]  /*20790*/  ISETP.GE.OR P2, PT, R169.reuse, R243, !P2 ;  /* 0x000000f3a900720c */ /* 0x040fe40005746670 */
[----:B------:R-:W-:Y:S01]  /*207a0*/  ISETP.GE.OR P1, PT, R169, R240, !P1 ;  /* 0x000000f0a900720c */ /* 0x000fe20004f26670 */
[----:B------:R-:W-:Y:S01]  /*207b0*/  IMAD.IADD R169, R242, 0x1, -R169 ;  /* 0x00000001f2a97824 */ /* 0x000fe200078e0aa9 */
[----:B------:R-:W-:-:S02]  /*207c0*/  FSEL R187, R187, -INF , !P6 ;  /* 0xff800000bbbb7808 */ /* 0x000fc40007000000 */
[----:B------:R-:W-:Y:S01]  /*207d0*/  ISETP.GE.AND P6, PT, R168, R244, PT ;  /* 0x000000f4a800720c */ /* 0x000fe20003fc6270 */
[----:B------:R-:W-:Y:S01]  /*207e0*/  FMUL.FTZ R28, R28, R0 ;  /* 0x000000001c1c7220 */ /* 0x000fe20000410000 */
[----:B---3--:R-:W-:Y:S01]  /*207f0*/  FFMA.FTZ R35, -R246, R32, R34 ;  /* 0x00000020f6237223 */ /* 0x008fe20000010122 */
[----:B------:R-:W-:Y:S01]  /*20800*/  FSEL R186, R186, -INF , !P2 ;  /* 0xff800000baba7808 */ /* 0x000fe20005000000 */
[----:B------:R-:W-:Y:S01]  /*20810*/  VIADD R34, R2, 0x20 ;  /* 0x0000002002227836 */ /* 0x000fe20000000000 */
[C---:B------:R-:W-:Y:S02]  /*20820*/  ISETP.GE.AND P2, PT, R168.reuse, R241, PT ;  /* 0x000000f1a800720c */ /* 0x040fe40003f46270 */
[----:B------:R-:W-:Y:S01]  /*20830*/  ISETP.GE.OR P6, PT, R168, R243, !P6 ;  /* 0x000000f3a800720c */ /* 0x000fe200077c6670 */
[----:B------:R-:W1:Y:S01]  /*20840*/  MUFU.TANH R33, R33 ;  /* 0x0000002100217308 */ /* 0x000e620000002400 */
[----:B------:R-:W-:Y:S01]  /*20850*/  IABS R169, R169 ;  /* 0x000000a900a97213 */ /* 0x000fe20000000000 */
[----:B------:R-:W-:Y:S01]  /*20860*/  FMUL.FTZ R193, R30, R0 ;  /* 0x000000001ec17220 */ /* 0x000fe20000410000 */
[----:B------:R-:W-:Y:S01]  /*20870*/  ISETP.GE.OR P2, PT, R168, R240, !P2 ;  /* 0x000000f0a800720c */ /* 0x000fe20005746670 */
[----:B------:R-:W-:Y:S01]  /*20880*/  IMAD.IADD R168, R242, 0x1, -R168 ;  /* 0x00000001f2a87824 */ /* 0x000fe200078e0aa8 */
[----:B------:R-:W-:-:S03]  /*20890*/  FSEL R30, R35, -INF , !P6 ;  /* 0xff800000231e7808 */ /* 0x000fc60007000000 */
[----:B------:R2:W3:Y:S01]  /*208a0*/  MUFU.TANH R194, R28 ;  /* 0x0000001c00c27308 */ /* 0x0004e20000002400 */
[----:B------:R-:W-:Y:S01]  /*208b0*/  I2FP.F32.S32 R169, R169 ;  /* 0x000000a900a97245 */ /* 0x000fe20000201400 */
[----:B------:R-:W-:Y:S02]  /*208c0*/  IMAD.IADD R35, R245, 0x1, -R34 ;  /* 0x00000001f5237824 */ /* 0x000fe400078e0a22 */
[----:B------:R-:W-:Y:S01]  /*208d0*/  FMUL.FTZ R195, R29, R0 ;  /* 0x000000001dc37220 */ /* 0x000fe20000410000 */
[----:B------:R-:W-:Y:S01]  /*208e0*/  IABS R29, R168 ;  /* 0x000000a8001d7213 */ /* 0x000fe20000000000 */
[----:B------:R-:W-:Y:S01]  /*208f0*/  FFMA.FTZ R165, -R246, R169, R165 ;  /* 0x000000a9f6a57223 */ /* 0x000fe200000101a5 */
[----:B------:R-:W-:Y:S02]  /*20900*/  IABS R35, R35 ;  /* 0x0000002300237213 */ /* 0x000fe40000000000 */
[----:B------:R-:W-:Y:S02]  /*20910*/  I2FP.F32.S32 R29, R29 ;  /* 0x0000001d001d7245 */ /* 0x000fe40000201400 */
[----:B------:R-:W-:Y:S01]  /*20920*/  I2FP.F32.S32 R35, R35 ;  /* 0x0000002300237245 */ /* 0x000fe20000201400 */
[----:B------:R-:W-:Y:S01]  /*20930*/  VIADD R32, R2, 0x21 ;  /* 0x0000002102207836 */ /* 0x000fe20000000000 */
[----:B------:R-:W-:Y:S01]  /*20940*/  ISETP.GE.AND P6, PT, R34, R241, PT ;  /* 0x000000f12200720c */ /* 0x000fe20003fc6270 */
[----:B------:R-:W4:Y:S01]  /*20950*/  MUFU.TANH R195, R195 ;  /* 0x000000c300c37308 */ /* 0x000f220000002400 */
[----:B--2---:R-:W-:-:S02]  /*20960*/  FSEL R28, R165, -INF , !P1 ;  /* 0xff800000a51c7808 */ /* 0x004fc40004800000 */
[----:B------:R-:W-:Y:S01]  /*20970*/  ISETP.GE.AND P1, PT, R34, R244, PT ;  /* 0x000000f42200720c */ /* 0x000fe20003f26270 */
[C---:B-1----:R-:W-:Y:S01]  /*20980*/  FFMA.FTZ R29, -R246.reuse, R29, R33 ;  /* 0x0000001df61d7223 */ /* 0x042fe20000010121 */
[----:B---3--:R-:W-:-:S03]  /*20990*/  FFMA.FTZ R194, -R246, R35, R194 ;  /* 0x00000023f6c27223 */ /* 0x008fc600000101c2 */
[----:B------:R-:W1:Y:S01]  /*209a0*/  MUFU.TANH R193, R193 ;  /* 0x000000c100c17308 */ /* 0x000e620000002400 */
[C---:B------:R-:W-:Y:S01]  /*209b0*/  ISETP.GE.OR P1, PT, R34.reuse, R243, !P1 ;  /* 0x000000f32200720c */ /* 0x040fe20004f26670 */
[----:B------:R-:W-:Y:S01]  /*209c0*/  IMAD.IADD R165, R245, 0x1, -R32 ;  /* 0x00000001f5a57824 */ /* 0x000fe200078e0a20 */
[----:B------:R-:W-:Y:S01]  /*209d0*/  ISETP.GE.OR P6, PT, R34, R240, !P6 ;  /* 0x000000f02200720c */ /* 0x000fe200077c6670 */
[----:B------:R-:W-:Y:S02]  /*209e0*/  IMAD.IADD R34, R242, 0x1, -R34 ;  /* 0x00000001f2227824 */ /* 0x000fe400078e0a22 */
[-C--:B------:R-:W-:Y:S01]  /*209f0*/  FMUL.FTZ R192, R31, R0.reuse ;  /* 0x000000001fc07220 */ /* 0x080fe20000410000 */
[----:B------:R-:W-:Y:S01]  /*20a00*/  FMUL.FTZ R249, R24, R0 ;  /* 0x0000000018f97220 */ /* 0x000fe20000410000 */
[----:B------:R-:W-:Y:S02]  /*20a10*/  FSEL R24, R29, -INF , !P2 ;  /* 0xff8000001d187808 */ /* 0x000fe40005000000 */
[----:B------:R-:W-:Y:S01]  /*20a20*/  FSEL R194, R194, -INF , !P1 ;  /* 0xff800000c2c27808 */ /* 0x000fe20004800000 */
[----:B------:R-:W-:Y:S01]  /*20a30*/  VIADD R33, R2, 0x28 ;  /* 0x0000002802217836 */ /* 0x000fe20000000000 */
[----:B------:R-:W-:-:S02]  /*20a40*/  IABS R165, R165 ;  /* 0x000000a500a57213 */ /* 0x000fc40000000000 */
[C---:B------:R-:W-:Y:S02]  /*20a50*/  ISETP.GE.AND P2, PT, R32.reuse, R244, PT ;  /* 0x000000f42000720c */ /* 0x040fe40003f46270 */
[C---:B------:R-:W-:Y:S01]  /*20a60*/  ISETP.GE.AND P1, PT, R32.reuse, R241, PT ;  /* 0x000000f12000720c */ /* 0x040fe20003f26270 */
[----:B------:R-:W2:Y:S01]  /*20a70*/  MUFU.TANH R192, R192 ;  /* 0x000000c000c07308 */ /* 0x000ea20000002400 */
[----:B------:R-:W-:Y:S01]  /*20a80*/  IABS R34, R34 ;  /* 0x0000002200227213 */ /* 0x000fe20000000000 */
[----:B------:R-:W-:Y:S01]  /*20a90*/  IMAD.IADD R29, R245, 0x1, -R33 ;  /* 0x00000001f51d7824 */ /* 0x000fe200078e0a21 */
[----:B------:R-:W-:Y:S01]  /*20aa0*/  I2FP.F32.S32 R31, R165 ;  /* 0x000000a5001f7245 */ /* 0x000fe20000201400 */
[----:B------:R-:W-:Y:S01]  /*20ab0*/  FMUL.FTZ R25, R25, R0 ;  /* 0x0000000019197220 */ /* 0x000fe20000410000 */
[----:B------:R-:W-:-:S03]  /*20ac0*/  ISETP.GE.OR P2, PT, R32, R243, !P2 ;  /* 0x000000f32000720c */ /* 0x000fc60005746670 */
[----:B------:R-:W3:Y:S01]  /*20ad0*/  MUFU.TANH R249, R249 ;  /* 0x000000f900f97308 */ /* 0x000ee20000002400 */
[----:B------:R-:W-:Y:S01]  /*20ae0*/  ISETP.GE.OR P1, PT, R32, R240, !P1 ;  /* 0x000000f02000720c */ /* 0x000fe20004f26670 */
[----:B------:R-:W-:Y:S01]  /*20af0*/  IMAD.IADD R32, R242, 0x1, -R32 ;  /* 0x00000001f2207824 */ /* 0x000fe200078e0a20 */
[----:B------:R-:W-:Y:S01]  /*20b00*/  I2FP.F32.S32 R34, R34 ;  /* 0x0000002200227245 */ /* 0x000fe20000201400 */
[----:B------:R-:W-:Y:S01]  /*20b10*/  FMUL.FTZ R26, R26, R0 ;  /* 0x000000001a1a7220 */ /* 0x000fe20000410000 */
[----:B----4-:R-:W-:Y:S01]  /*20b20*/  FFMA.FTZ R195, -R246, R31, R195 ;  /* 0x0000001ff6c37223 */ /* 0x010fe200000101c3 */
[----:B------:R-:W-:Y:S01]  /*20b30*/  VIADD R31, R2, 0x29 ;  /* 0x00000029021f7836 */ /* 0x000fe20000000000 */
[----:B------:R-:W-:Y:S01]  /*20b40*/  IABS R32, R32 ;  /* 0x0000002000207213 */ /* 0x000fe20000000000 */
[----:B-1----:R-:W-:Y:S01]  /*20b50*/  FFMA.FTZ R193, -R246, R34, R193 ;  /* 0x00000022f6c17223 */ /* 0x002fe200000101c1 */
[----:B------:R-:W-:Y:S01]  /*20b60*/  IABS R29, R29 ;  /* 0x0000001d001d7213 */ /* 0x000fe20000000000 */
[----:B------:R1:W4:Y:S01]  /*20b70*/  MUFU.TANH R191, R26 ;  /* 0x0000001a00bf7308 */ /* 0x0003220000002400 */
[----:B------:R-:W-:Y:S01]  /*20b80*/  IMAD.IADD R250, R245, 0x1, -R31 ;  /* 0x00000001f5fa7824 */ /* 0x000fe200078e0a1f */
[----:B------:R-:W-:-:S02]  /*20b90*/  I2FP.F32.S32 R32, R32 ;  /* 0x0000002000207245 */ /* 0x000fc40000201400 */
[----:B------:R-:W-:-:S04]  /*20ba0*/  I2FP.F32.S32 R29, R29 ;  /* 0x0000001d001d7245 */ /* 0x000fc80000201400 */
[----:B------:R-:W4:Y:S01]  /*20bb0*/  MUFU.TANH R25, R25 ;  /* 0x0000001900197308 */ /* 0x000f220000002400 */
[----:B------:R-:W-:Y:S02]  /*20bc0*/  FSEL R193, R193, -INF , !P6 ;  /* 0xff800000c1c17808 */ /* 0x000fe40007000000 */
[C---:B------:R-:W-:Y:S01]  /*20bd0*/  ISETP.GE.AND P6, PT, R33.reuse, R244, PT ;  /* 0x000000f42100720c */ /* 0x040fe20003fc6270 */
[----:B--2---:R-:W-:Y:S01]  /*20be0*/  FFMA.FTZ R192, -R246, R32, R192 ;  /* 0x00000020f6c07223 */ /* 0x004fe200000101c0 */
[----:B-1----:R-:W-:Y:S01]  /*20bf0*/  IMAD.IADD R26, R242, 0x1, -R33 ;  /* 0x00000001f21a7824 */ /* 0x002fe200078e0a21 */
[----:B------:R-:W-:Y:S01]  /*20c00*/  IABS R250, R250 ;  /* 0x000000fa00fa7213 */ /* 0x000fe20000000000 */
[----:B---3--:R-:W-:Y:S01]  /*20c10*/  FFMA.FTZ R249, -R246, R29, R249 ;  /* 0x0000001df6f97223 */ /* 0x008fe200000101f9 */
[----:B------:R-:W-:Y:S02]  /*20c20*/  ISETP.GE.OR P6, PT, R33, R243, !P6 ;  /* 0x000000f32100720c */ /* 0x000fe400077c6670 */
[----:B------:R-:W-:Y:S01]  /*20c30*/  IABS R26, R26 ;  /* 0x0000001a001a7213 */ /* 0x000fe20000000000 */
[----:B------:R-:W-:Y:S01]  /*20c40*/  FMUL.FTZ R27, R27, R0 ;  /* 0x000000001b1b7220 */ /* 0x000fe20000410000 */
[----:B------:R-:W-:-:S02]  /*20c50*/  I2FP.F32.S32 R250, R250 ;  /* 0x000000fa00fa7245 */ /* 0x000fc40000201400 */
[----:B------:R-:W-:Y:S02]  /*20c60*/  I2FP.F32.S32 R26, R26 ;  /* 0x0000001a001a7245 */ /* 0x000fe40000201400 */
[----:B------:R-:W-:Y:S02]  /*20c70*/  FSEL R195, R195, -INF , !P2 ;  /* 0xff800000c3c37808 */ /* 0x000fe40005000000 */
[----:B------:R-:W-:Y:S02]  /*20c80*/  FSEL R192, R192, -INF , !P1 ;  /* 0xff800000c0c07808 */ /* 0x000fe40004800000 */
[----:B------:R-:W-:Y:S02]  /*20c90*/  FSEL R249, R249, -INF , !P6 ;  /* 0xff800000f9f97808 */ /* 0x000fe40007000000 */
[----:B------:R-:W-:Y:S02]  /*20ca0*/  ISETP.GE.AND P2, PT, R33, R241, PT ;  /* 0x000000f12100720c */ /* 0x000fe40003f46270 */
[----:B------:R-:W-:-:S02]  /*20cb0*/  ISETP.GE.AND P1, PT, R31, R244, PT ;  /* 0x000000f41f00720c */ /* 0x000fc40003f26270 */
[----:B------:R-:W-:Y:S01]  /*20cc0*/  ISETP.GE.AND P6, PT, R31, R241, PT ;  /* 0x000000f11f00720c */ /* 0x000fe20003fc6270 */
[----:B------:R1:W2:Y:S01]  /*20cd0*/  MUFU.TANH R190, R27 ;  /* 0x0000001b00be7308 */ /* 0x0002a20000002400 */
[C---:B----4-:R-:W-:Y:S01]  /*20ce0*/  FFMA.FTZ R191, -R246.reuse, R26, R191 ;  /* 0x0000001af6bf7223 */ /* 0x050fe200000101bf */
[----:B------:R-:W-:Y:S01]  /*20cf0*/  FFMA.FTZ R250, -R246, R250, R25 ;  /* 0x000000faf6fa7223 */ /* 0x000fe20000010119 */
[----:B------:R-:W-:Y:S01]  /*20d00*/  ISETP.GE.OR P2, PT, R33, R240, !P2 ;  /* 0x000000f02100720c */ /* 0x000fe20005746670 */
[----:B------:R-:W-:Y:S01]  /*20d10*/  VIADD R26, R2, 0x30 ;  /* 0x00000030021a7836 */ /* 0x000fe20000000000 */
[C---:B------:R-:W-:Y:S01]  /*20d20*/  ISETP.GE.OR P1, PT, R31.reuse, R243, !P1 ;  /* 0x000000f31f00720c */ /* 0x040fe20004f26670 */
[----:B------:R-:W-:Y:S01]  /*20d30*/  FMUL.FTZ R20, R20, R0 ;  /* 0x0000000014147220 */ /* 0x000fe20000410000 */
[----:B------:R-:W-:Y:S01]  /*20d40*/  ISETP.GE.OR P6, PT, R31, R240, !P6 ;  /* 0x000000f01f00720c */ /* 0x000fe200077c6670 */
[----:B------:R-:W-:Y:S02]  /*20d50*/  IMAD.IADD R31, R242, 0x1, -R31 ;  /* 0x00000001f21f7824 */ /* 0x000fe400078e0a1f */
[-C--:B------:R-:W-:Y:S01]  /*20d60*/  FMUL.FTZ R22, R22, R0.reuse ;  /* 0x0000000016167220 */ /* 0x080fe20000410000 */
[----:B------:R-:W-:Y:S01]  /*20d70*/  FMUL.FTZ R21, R21, R0 ;  /* 0x0000000015157220 */ /* 0x000fe20000410000 */
[----:B------:R-:W-:-:S02]  /*20d80*/  FSEL R191, R191, -INF , !P2 ;  /* 0xff800000bfbf7808 */ /* 0x000fc40005000000 */
[----:B------:R-:W-:Y:S01]  /*20d90*/  FSEL R250, R250, -INF , !P1 ;  /* 0xff800000fafa7808 */ /* 0x000fe20004800000 */
[----:B------:R-:W-:Y:S01]  /*20da0*/  VIADD R25, R2, 0x31 ;  /* 0x0000003102197836 */ /* 0x000fe20000000000 */
[C---:B------:R-:W-:Y:S02]  /*20db0*/  ISETP.GE.AND P2, PT, R26.reuse, R244, PT ;  /* 0x000000f41a00720c */ /* 0x040fe40003f46270 */
[C---:B------:R-:W-:Y:S01]  /*20dc0*/  ISETP.GE.AND P1, PT, R26.reuse, R241, PT ;  /* 0x000000f11a00720c */ /* 0x040fe20003f26270 */
[----:B------:R-:W3:Y:S01]  /*20dd0*/  MUFU.TANH R20, R20 ;  /* 0x0000001400147308 */ /* 0x000ee20000002400 */
[----:B------:R-:W-:Y:S01]  /*20de0*/  IABS R31, R31 ;  /* 0x0000001f001f7213 */ /* 0x000fe20000000000 */
[C---:B------:R-:W-:Y:S01]  /*20df0*/  IMAD.IADD R29, R245.reuse, 0x1, -R26 ;  /* 0x00000001f51d7824 */ /* 0x040fe200078e0a1a */
[C---:B------:R-:W-:Y:S01]  /*20e00*/  ISETP.GE.OR P2, PT, R26.reuse, R243, !P2 ;  /* 0x000000f31a00720c */ /* 0x040fe20005746670 */
[----:B-1----:R-:W-:Y:S01]  /*20e10*/  IMAD.IADD R27, R245, 0x1, -R25 ;  /* 0x00000001f51b7824 */ /* 0x002fe200078e0a19 */
[----:B------:R-:W-:-:S03]  /*20e20*/  ISETP.GE.OR P1, PT, R26, R240, !P1 ;  /* 0x000000f01a00720c */ /* 0x000fc60004f26670 */
[----:B------:R-:W1:Y:S01]  /*20e30*/  MUFU.TANH R22, R22 ;  /* 0x0000001600167308 */ /* 0x000e620000002400 */
[----:B------:R-:W-:Y:S01]  /*20e40*/  IMAD.IADD R26, R242, 0x1, -R26 ;  /* 0x00000001f21a7824 */ /* 0x000fe200078e0a1a */
[----:B------:R-:W-:-:S06]  /*20e50*/  I2FP.F32.S32 R31, R31 ;  /* 0x0000001f001f7245 */ /* 0x000fcc0000201400 */
[----:B------:R-:W4:Y:S01]  /*20e60*/  MUFU.TANH R21, R21 ;  /* 0x0000001500157308 */ /* 0x000f220000002400 */
[----:B------:R-:W-:Y:S01]  /*20e70*/  IABS R29, R29 ;  /* 0x0000001d001d7213 */ /* 0x000fe20000000000 */
[----:B--2---:R-:W-:Y:S01]  /*20e80*/  FFMA.FTZ R190, -R246, R31, R190 ;  /* 0x0000001ff6be7223 */ /* 0x004fe200000101be */
[----:B------:R-:W-:Y:S02]  /*20e90*/  IABS R26, R26 ;  /* 0x0000001a001a7213 */ /* 0x000fe40000000000 */
[----:B------:R-:W-:Y:S02]  /*20ea0*/  IABS R27, R27 ;  /* 0x0000001b001b7213 */ /* 0x000fe40000000000 */
[----:B------:R-:W-:Y:S02]  /*20eb0*/  I2FP.F32.S32 R29, R29 ;  /* 0x0000001d001d7245 */ /* 0x000fe40000201400 */
[----:B------:R-:W-:Y:S02]  /*20ec0*/  I2FP.F32.S32 R26, R26 ;  /* 0x0000001a001a7245 */ /* 0x000fe40000201400 */
[----:B------:R-:W-:-:S02]  /*20ed0*/  I2FP.F32.S32 R27, R27 ;  /* 0x0000001b001b7245 */ /* 0x000fc40000201400 */
[----:B------:R-:W-:Y:S02]  /*20ee0*/  FSEL R190, R190, -INF , !P6 ;  /* 0xff800000bebe7808 */ /* 0x000fe40007000000 */
[----:B------:R-:W-:Y:S01]  /*20ef0*/  ISETP.GE.AND P6, PT, R25, R244, PT ;  /* 0x000000f41900720c */ /* 0x000fe20003fc6270 */
[-C--:B------:R-:W-:Y:S01]  /*20f00*/  FMUL.FTZ R23, R23, R0.reuse ;  /* 0x0000000017177220 */ /* 0x080fe20000410000 */
[-C--:B------:R-:W-:Y:S01]  /*20f10*/  FMUL.FTZ R16, R16, R0.reuse ;  /* 0x0000000010107220 */ /* 0x080fe20000410000 */
[-C--:B------:R-:W-:Y:S01]  /*20f20*/  FMUL.FTZ R17, R17, R0.reuse ;  /* 0x0000000011117220 */ /* 0x080fe20000410000 */
[-C--:B------:R-:W-:Y:S01]  /*20f30*/  FMUL.FTZ R18, R18, R0.reuse ;  /* 0x0000000012127220 */ /* 0x080fe20000410000 */
[----:B------:R-:W-:Y:S01]  /*20f40*/  FMUL.FTZ R19, R19, R0 ;  /* 0x0000000013137220 */ /* 0x000fe20000410000 */
[C---:B---3--:R-:W-:Y:S01]  /*20f50*/  FFMA.FTZ R20, -R246.reuse, R29, R20 ;  /* 0x0000001df6147223 */ /* 0x048fe20000010114 */
[C---:B-1----:R-:W-:Y:S01]  /*20f60*/  FFMA.FTZ R22, -R246.reuse, R26, R22 ;  /* 0x0000001af6167223 */ /* 0x042fe20000010116 */
[----:B----4-:R-:W-:Y:S01]  /*20f70*/  FFMA.FTZ R21, -R246, R27, R21 ;  /* 0x0000001bf6157223 */ /* 0x010fe20000010115 */
[----:B------:R-:W-:Y:S01]  /*20f80*/  VIADD R0, R2, 0x38 ;  /* 0x0000003802007836 */ /* 0x000fe20000000000 */
[----:B------:R-:W-:-:S02]  /*20f90*/  ISETP.GE.OR P6, PT, R25, R243, !P6 ;  /* 0x000000f31900720c */ /* 0x000fc400077c6670 */
[----:B------:R-:W-:Y:S01]  /*20fa0*/  FSEL R178, R20, -INF , !P2 ;  /* 0xff80000014b27808 */ /* 0x000fe20005000000 */
[----:B------:R-:W-:Y:S01]  /*20fb0*/  IMAD.IADD R20, R245, 0x1, -R0 ;  /* 0x00000001f5147824 */ /* 0x000fe200078e0a00 */
[----:B------:R-:W-:Y:S02]  /*20fc0*/  FSEL R174, R22, -INF , !P1 ;  /* 0xff80000016ae7808 */ /* 0x000fe40004800000 */
[----:B------:R-:W-:Y:S02]  /*20fd0*/  FSEL R177, R21, -INF , !P6 ;  /* 0xff80000015b17808 */ /* 0x000fe40007000000 */
[C---:B------:R-:W-:Y:S02]  /*20fe0*/  ISETP.GE.AND P1, PT, R0.reuse, R244, PT ;  /* 0x000000f40000720c */ /* 0x040fe40003f26270 */
[C---:B------:R-:W-:Y:S01]  /*20ff0*/  ISETP.GE.AND P6, PT, R0.reuse, R241, PT ;  /* 0x000000f10000720c */ /* 0x040fe20003fc6270 */
[----:B------:R-:W1:Y:S01]  /*21000*/  MUFU.TANH R18, R18 ;  /* 0x0000001200127308 */ /* 0x000e620000002400 */
[----:B------:R-:W-:-:S02]  /*21010*/  ISETP.GE.OR P1, PT, R0, R243, !P1 ;  /* 0x000000f30000720c */ /* 0x000fc40004f26670 */
[----:B------:R-:W-:Y:S01]  /*21020*/  ISETP.GE.OR P6, PT, R0, R240, !P6 ;  /* 0x000000f00000720c */ /* 0x000fe200077c6670 */
[----:B------:R-:W-:Y:S01]  /*21030*/  IMAD.IADD R0, R242, 0x1, -R0 ;  /* 0x00000001f2007824 */ /* 0x000fe200078e0a00 */
[----:B------:R-:W-:-:S03]  /*21040*/  IABS R20, R20 ;  /* 0x0000001400147213 */ /* 0x000fc60000000000 */
[----:B------:R-:W2:Y:S01]  /*21050*/  MUFU.TANH R16, R16 ;  /* 0x0000001000107308 */ /* 0x000ea20000002400 */
[C---:B------:R-:W-:Y:S01]  /*21060*/  ISETP.GE.AND P2, PT, R25.reuse, R241, PT ;  /* 0x000000f11900720c */ /* 0x040fe20003f46270 */
[----:B------:R-:W-:Y:S01]  /*21070*/  IMAD.MOV.U32 R21, RZ, RZ, R20 ;  /* 0x000000ffff157224 */ /* 0x000fe200078e0014 */
[----:B------:R-:W-:Y:S02]  /*21080*/  IABS R22, R0 ;  /* 0x0000000000167213 */ /* 0x000fe40000000000 */
[----:B------:R-:W-:-:S03]  /*21090*/  ISETP.GE.OR P2, PT, R25, R240, !P2 ;  /* 0x000000f01900720c */ /* 0x000fc60005746670 */
[----:B------:R-:W3:Y:S01]  /*210a0*/  MUFU.TANH R23, R23 ;  /* 0x0000001700177308 */ /* 0x000ee20000002400 */
[----:B------:R-:W-:Y:S01]  /*210b0*/  IMAD.IADD R25, R242, 0x1, -R25 ;  /* 0x00000001f2197824 */ /* 0x000fe200078e0a19 */
[----:B------:R-:W-:Y:S02]  /*210c0*/  I2FP.F32.S32 R22, R22 ;  /* 0x0000001600167245 */ /* 0x000fe40000201400 */
[----:B------:R-:W-:Y:S01]  /*210d0*/  I2FP.F32.S32 R21, R21 ;  /* 0x0000001500157245 */ /* 0x000fe20000201400 */
[----:B------:R-:W-:Y:S01]  /*210e0*/  VIADD R2, R2, 0x39 ;  /* 0x0000003902027836 */ /* 0x000fe20000000000 */
[----:B------:R-:W-:Y:S01]  /*210f0*/  IABS R25, R25 ;  /* 0x0000001900197213 */ /* 0x000fe20000000000 */
[C---:B-1----:R-:W-:Y:S01]  /*21100*/  FFMA.FTZ R18, -R246.reuse, R22, R18 ;  /* 0x00000016f6127223 */ /* 0x042fe20000010112 */
[----:B------:R-:W1:Y:S01]  /*21110*/  MUFU.TANH R17, R17 ;  /* 0x0000001100117308 */ /* 0x000e620000002400 */
[----:B--2---:R-:W-:Y:S01]  /*21120*/  FFMA.FTZ R16, -R246, R21, R16 ;  /* 0x00000015f6107223 */ /* 0x004fe20000010110 */
[----:B------:R-:W-:Y:S01]  /*21130*/  I2FP.F32.S32 R20, R25 ;  /* 0x0000001900147245 */ /* 0x000fe20000201400 */
[----:B------:R-:W-:-:S02]  /*21140*/  IMAD.IADD R21, R245, 0x1, -R2 ;  /* 0x00000001f5157824 */ /* 0x000fc400078e0a02 */
[----:B------:R-:W-:-:S03]  /*21150*/  IMAD.IADD R0, R242, 0x1, -R2 ;  /* 0x00000001f2007824 */ /* 0x000fc600078e0a02 */
[----:B------:R-:W2:Y:S01]  /*21160*/  MUFU.TANH R19, R19 ;  /* 0x0000001300137308 */ /* 0x000ea20000002400 */
[----:B------:R-:W-:Y:S01]  /*21170*/  FSEL R32, R18, -INF , !P6 ;  /* 0xff80000012207808 */ /* 0x000fe20007000000 */
[----:B---3--:R-:W-:Y:S01]  /*21180*/  FFMA.FTZ R20, -R246, R20, R23 ;  /* 0x00000014f6147223 */ /* 0x008fe20000010117 */
[----:B------:R-:W-:Y:S02]  /*21190*/  ISETP.GT.AND P6, PT, R238, R227, PT ;  /* 0x000000e3ee00720c */ /* 0x000fe40003fc4270 */
[----:B------:R-:W-:Y:S02]  /*211a0*/  IABS R21, R21 ;  /* 0x0000001500157213 */ /* 0x000fe40000000000 */
[----:B------:R-:W-:Y:S02]  /*211b0*/  IABS R0, R0 ;  /* 0x0000000000007213 */ /* 0x000fe40000000000 */
[----:B------:R-:W-:Y:S02]  /*211c0*/  I2FP.F32.S32 R21, R21 ;  /* 0x0000001500157245 */ /* 0x000fe40000201400 */
[----:B------:R-:W-:-:S02]  /*211d0*/  I2FP.F32.S32 R0, R0 ;  /* 0x0000000000007245 */ /* 0x000fc40000201400 */
[----:B------:R-:W-:Y:S02]  /*211e0*/  FSEL R33, R20, -INF , !P2 ;  /* 0xff80000014217808 */ /* 0x000fe40005000000 */
[----:B------:R-:W-:Y:S01]  /*211f0*/  FSEL R176, R16, -INF , !P1 ;  /* 0xff80000010b07808 */ /* 0x000fe20004800000 */
[----:B------:R-:W-:Y:S01]  /*21200*/  BAR.SYNC.DEFER_BLOCKING 0x0 ;  /* 0x0000000000007b1d */ /* 0x000fe20000010000 */
[C---:B------:R-:W-:Y:S02]  /*21210*/  ISETP.GE.AND P2, PT, R2.reuse, R244, PT ;  /* 0x000000f40200720c */ /* 0x040fe40003f46270 */
[----:B------:R-:W-:Y:S01]  /*21220*/  ISETP.GE.AND P1, PT, R2, R241, PT ;  /* 0x000000f10200720c */ /* 0x000fe20003f26270 */
[C---:B-1----:R-:W-:Y:S01]  /*21230*/  FFMA.FTZ R17, -R246.reuse, R21, R17 ;  /* 0x00000015f6117223 */ /* 0x042fe20000010111 */
[----:B--2---:R-:W-:Y:S01]  /*21240*/  FFMA.FTZ R0, -R246, R0, R19 ;  /* 0x00000000f6007223 */ /* 0x004fe20000010113 */
        /* <DEDUP_REMOVED lines=81> */
.L_x_8951:
[----:B------:R-:W-:Y:S02]  /*21760*/  R2UR UR4, R8 ;  /* 0x00000000080472ca */ /* 0x000fe400000e0000 */
[----:B------:R-:W-:-:S13]  /*21770*/  R2UR UR5, R9 ;  /* 0x00000000090572ca */ /* 0x000fda00000e0000 */
[----:B------:R-:W2:Y:S02]  /*21780*/  LD.E R19, desc[UR4][R10.64+0x38] ;  /* 0x000038040a137980 */ /* 0x000ea4000c101900 */
[----:B--2---:R-:W-:-:S05]  /*21790*/  IMAD.U32 R19, R19, -0x40, RZ ;  /* 0xffffffc013137824 */ /* 0x004fca00078e00ff */
[----:B------:R-:W-:Y:S02]  /*217a0*/  SHF.R.S32.HI R18, RZ, 0x1f, R19 ;  /* 0x0000001fff127819 */ /* 0x000fe40000011413 */
.L_x_8952:
[----:B------:R-:W-:Y:S05]  /*217b0*/  BSYNC B0 ;  /* 0x0000000000007941 */ /* 0x000fea0003800000 */
.L_x_8950:
[C---:B------:R-:W-:Y:S01]  /*217c0*/  @P5 IADD3 R2, P0, R19.reuse, R225, RZ ;  /* 0x000000e113025210 */ /* 0x040fe20007f1e0ff */
[----:B------:R-:W-:Y:S01]  /*217d0*/  STL.64 [R1+0x20], R14 ;  /* 0x0000200e01007387 */ /* 0x000fe20000100a00 */
[-C--:B------:R-:W-:Y:S02]  /*217e0*/  LEA R168, P1, R19, R229.reuse, 0x1 ;  /* 0x000000e513a87211 */ /* 0x080fe400078208ff */
[----:B------:R-:W-:Y:S01]  /*217f0*/  LOP3.LUT R17, R239, 0x1, RZ, 0xc0, !PT ;  /* 0x00000001ef117812 */ /* 0x000fe200078ec0ff */
[----:B------:R-:W-:Y:S01]  /*21800*/  @P5 IMAD.X R0, R18, 0x1, R226, P0 ;  /* 0x0000000112005824 */ /* 0x000fe200000e06e2 */
[CC--:B------:R-:W-:Y:S01]  /*21810*/  LEA.HI.X R169, R19.reuse, R228.reuse, R18, 0x1, P1 ;  /* 0x000000e413a97211 */ /* 0x0c0fe200008f0c12 */
[----:B------:R-:W-:Y:S01]  /*21820*/  STL.64 [R1+0x18], R12 ;  /* 0x0000180c01007387 */ /* 0x000fe20000100a00 */
[C---:B------:R-:W-:Y:S02]  /*21830*/  @P5 LEA R26, P1, R2.reuse, R229, 0x1 ;  /* 0x000000e5021a5211 */ /* 0x040fe400078208ff */
[----:B------:R-:W-:Y:S01]  /*21840*/  @P4 IADD3 R16, P0, R19, R225, RZ ;  /* 0x000000e113104210 */ /* 0x000fe20007f1e0ff */
[----:B------:R-:W-:Y:S01]  /*21850*/  STL.64 [R1+0x10], R10 ;  /* 0x0000100a01007387 */ /* 0x000fe20000100a00 */
[----:B------:R-:W-:-:S02]  /*21860*/  @P5 LEA.HI.X R27, R2, R228, R0, 0x1, P1 ;  /* 0x000000e4021b5211 */ /* 0x000fc400008f0c00 */
[----:B------:R-:W-:Y:S01]  /*21870*/  @P4 LEA R22, P1, R16, R229, 0x1 ;  /* 0x000000e510164211 */ /* 0x000fe200078208ff */
[----:B------:R-:W-:Y:S01]  /*21880*/  @P4 IMAD.X R0, R18, 0x1, R226, P0 ;  /* 0x0000000112004824 */ /* 0x000fe200000e06e2 */
[-C--:B------:R-:W-:Y:S01]  /*21890*/  @P3 IADD3 R2, P0, R19, R225.reuse, RZ ;  /* 0x000000e113023210 */ /* 0x080fe20007f1e0ff */
[----:B------:R-:W-:Y:S01]  /*218a0*/  STL.64 [R1+0x8], R6 ;  /* 0x0000080601007387 */ /* 0x000fe20000100a00 */
[----:B------:R-:W-:Y:S02]  /*218b0*/  ISETP.NE.U32.AND P2, PT, R17, 0x1, PT ;  /* 0x000000011100780c */ /* 0x000fe40003f45070 */
[----:B------:R-:W-:Y:S01]  /*218c0*/  @P4 LEA.HI.X R23, R16, R228, R0, 0x1, P1 ;  /* 0x000000e410174211 */ /* 0x000fe200008f0c00 */
[----:B------:R-:W-:Y:S01]  /*218d0*/  @P3 IMAD.X R0, R18, 0x1, R226, P0 ;  /* 0x0000000112003824 */ /* 0x000fe200000e06e2 */
[----:B------:R-:W-:Y:S01]  /*218e0*/  IADD3 R17, P1, P0, R225, R225, R19 ;  /* 0x000000e1e1117210 */ /* 0x000fe2000783e013 */
[----:B------:R1:W-:Y:S03]  /*218f0*/  STL.64 [R1], R4 ;  /* 0x0000000401007387 */ /* 0x0003e60000100a00 */
[----:B------:R-:W-:-:S02]  /*21900*/  IADD3.X R16, R226, R226, R18, P1, P0 ;  /* 0x000000e2e2107210 */ /* 0x000fc40000fe0412 */
[----:B------:R-:W-:-:S03]  /*21910*/  @P3 LEA R20, P0, R2, R229, 0x1 ;  /* 0x000000e502143211 */ /* 0x000fc600078008ff */
[CC--:B------:R-:W-:Y:S02]  /*21920*/  @!P2 LEA R166, P1, R17.reuse, R229.reuse, 0x1 ;  /* 0x000000e511a6a211 */ /* 0x0c0fe400078208ff */
[-C--:B------:R-:W-:Y:S02]  /*21930*/  @P3 LEA.HI.X R21, R2, R228.reuse, R0, 0x1, P0 ;  /* 0x000000e402153211 */ /* 0x080fe400000f0c00 */
[CC--:B------:R-:W-:Y:S02]  /*21940*/  @P5 LEA R188, P0, R17.reuse, R229.reuse, 0x1 ;  /* 0x000000e511bc5211 */ /* 0x0c0fe400078008ff */
[CCC-:B------:R-:W-:Y:S02]  /*21950*/  @!P2 LEA.HI.X R167, R17.reuse, R228.reuse, R16.reuse, 0x1, P1 ;  /* 0x000000e411a7a211 */ /* 0x1c0fe400008f0c10 */
[C---:B------:R-:W-:Y:S02]  /*21960*/  @P5 LEA.HI.X R189, R17.reuse, R228, R16, 0x1, P0 ;  /* 0x000000e411bd5211 */ /* 0x040fe400000f0c10 */
[----:B------:R-:W-:-:S02]  /*21970*/  @P4 LEA R172, P1, R17, R229, 0x1 ;  /* 0x000000e511ac4211 */ /* 0x000fc400078208ff */
[C---:B------:R-:W-:Y:S02]  /*21980*/  @P3 LEA R170, P0, R17.reuse, R229, 0x1 ;  /* 0x000000e511aa3211 */ /* 0x040fe400078008ff */
[CCC-:B------:R-:W-:Y:S02]  /*21990*/  @P4 LEA.HI.X R173, R17.reuse, R228.reuse, R16.reuse, 0x1, P1 ;  /* 0x000000e411ad4211 */ /* 0x1c0fe400008f0c10 */
[C---:B------:R-:W-:Y:S02]  /*219a0*/  @P3 LEA.HI.X R171, R17.reuse, R228, R16, 0x1, P0 ;  /* 0x000000e411ab3211 */ /* 0x040fe400000f0c10 */
[-C--:B------:R-:W-:Y:S02]  /*219b0*/  IADD3 R0, P1, R17, R225.reuse, RZ ;  /* 0x000000e111007210 */ /* 0x080fe40007f3e0ff */
[----:B------:R-:W-:Y:S02]  /*219c0*/  @!P2 IADD3 R19, P0, R19, R225, RZ ;  /* 0x000000e11313a210 */ /* 0x000fe40007f1e0ff */
[----:B------:R-:W-:Y:S01]  /*219d0*/  @!P2 R2UR UR10, R8 ;  /* 0x00000000080aa2ca */ /* 0x000fe200000e0000 */
[--C-:B------:R-:W-:Y:S01]  /*219e0*/  IMAD.X R16, R16, 0x1, R226.reuse, P1 ;  /* 0x0000000110107824 */ /* 0x100fe200008e06e2 */
[-C--:B-1----:R-:W-:Y:S01]  /*219f0*/  @!P2 LEA R4, P1, R0, R229.reuse, 0x1 ;  /* 0x000000e50004a211 */ /* 0x082fe200078208ff */
[----:B------:R-:W-:Y:S01]  /*21a00*/  @!P2 IMAD.X R18, R18, 0x1, R226, P0 ;  /* 0x000000011212a824 */ /* 0x000fe200000e06e2 */
[----:B------:R-:W-:-:S02]  /*21a10*/  @P5 LEA R10, P0, R0, R229, 0x1 ;  /* 0x000000e5000a5211 */ /* 0x000fc400078008ff */
[CCC-:B------:R-:W-:Y:S02]  /*21a20*/  @!P2 LEA.HI.X R5, R0.reuse, R228.reuse, R16.reuse, 0x1, P1 ;  /* 0x000000e40005a211 */ /* 0x1c0fe400008f0c10 */
[CCC-:B------:R-:W-:Y:S02]  /*21a30*/  @P5 LEA.HI.X R11, R0.reuse, R228.reuse, R16.reuse, 0x1, P0 ;  /* 0x000000e4000b5211 */ /* 0x1c0fe400000f0c10 */
[CC--:B------:R-:W-:Y:S02]  /*21a40*/  @P3 LEA R14, P0, R0.reuse, R229.reuse, 0x1 ;  /* 0x000000e5000e3211 */ /* 0x0c0fe400078008ff */
[C---:B------:R-:W-:Y:S02]  /*21a50*/  @P4 LEA R12, P1, R0.reuse, R229, 0x1 ;  /* 0x000000e5000c4211 */ /* 0x040fe400078208ff */
[----:B------:R-:W-:Y:S02]  /*21a60*/  @!P2 R2UR UR11, R9 ;  /* 0x00000000090ba2ca */ /* 0x000fe400000e0000 */
[----:B------:R-:W-:-:S02]  /*21a70*/  @P3 LEA.HI.X R15, R0, R228, R16, 0x1, P0 ;  /* 0x000000e4000f3211 */ /* 0x000fc400000f0c10 */
[----:B------:R-:W-:Y:S02]  /*21a80*/  @P5 R2UR UR4, R8 ;  /* 0x00000000080452ca */ /* 0x000fe400000e0000 */
[----:B------:R-:W-:Y:S01]  /*21a90*/  @P5 R2UR UR5, R9 ;  /* 0x00000000090552ca */ /* 0x000fe200000e0000 */
[----:B------:R-:W-:Y:S01]  /*21aa0*/  IMAD.MOV.U32 R17, RZ, RZ, R15 ;  /* 0x000000ffff117224 */ /* 0x000fe200078e000f */
[-C--:B------:R-:W-:Y:S01]  /*21ab0*/  @P4 LEA.HI.X R13, R0, R228.reuse, R16, 0x1, P1 ;  /* 0x000000e4000d4211 */ /* 0x080fe200008f0c10 */
[----:B------:R-:W-:Y:S01]  /*21ac0*/  IMAD.MOV.U32 R16, RZ, RZ, R14 ;  /* 0x000000ffff107224 */ /* 0x000fe200078e000e */
[C---:B------:R-:W-:Y:S01]  /*21ad0*/  @!P2 LEA R6, P1, R19.reuse, R229, 0x1 ;  /* 0x000000e51306a211 */ /* 0x040fe200078208ff */
[----:B------:R-:W-:Y:S01]  /*21ae0*/  IMAD.MOV.U32 R229, RZ, RZ, R17 ;  /* 0x000000ffffe57224 */ /* 0x000fe200078e0011 */
[C---:B------:R-:W-:Y:S01]  /*21af0*/  @P4 R2UR UR12, R8.reuse ;  /* 0x00000000080c42ca */ /* 0x040fe200000e0000 */
[----:B------:R-:W-:Y:S01]  /*21b00*/  @!PT LDS RZ, [RZ] ;  /* 0x00000000fffff984 */ /* 0x000fe20000000800 */
[----:B------:R-:W-:Y:S01]  /*21b10*/  @!PT LDS RZ, [RZ] ;  /* 0x00000000fffff984 */ /* 0x000fe20000000800 */
[----:B------:R-:W-:Y:S01]  /*21b20*/  @!PT LDS RZ, [RZ] ;  /* 0x00000000fffff984 */ /* 0x000fe20000000800 */
[----:B------:R-:W-:Y:S01]  /*21b30*/  @!P2 LDGSTS.E.BYPASS.LTC128B.128 [R235+0x8000], desc[UR10][R168.64] ;  /* 0x08000000a8ebafae */ /* 0x000fe2000b901d4a */
[----:B------:R-:W-:Y:S01]  /*21b40*/  @!P2 LEA.HI.X R7, R19, R228, R18, 0x1, P1 ;  /* 0x000000e41307a211 */ /* 0x000fe200008f0c12 */
[----:B------:R-:W-:Y:S01]  /*21b50*/  IMAD.MOV.U32 R228, RZ, RZ, R16 ;  /* 0x000000ffffe47224 */ /* 0x000fe200078e0010 */
[C---:B------:R-:W-:Y:S01]  /*21b60*/  @P4 R2UR UR13, R9.reuse ;  /* 0x00000000090d42ca */ /* 0x040fe200000e0000 */
[----:B------:R-:W-:Y:S01]  /*21b70*/  @P5 IMAD.MOV.U32 R16, RZ, RZ, R168 ;  /* 0x000000ffff105224 */ /* 0x000fe200078e00a8 */
[----:B------:R-:W5:Y:S01]  /*21b80*/  LDL.LU.64 R14, [R1+0x20] ;  /* 0x00002000010e7983 */ /* 0x000f620000300a00 */
[----:B------:R-:W-:Y:S01]  /*21b90*/  @P5 IMAD.MOV.U32 R17, RZ, RZ, R169 ;  /* 0x000000ffff115224 */ /* 0x000fe200078e00a9 */
[----:B------:R-:W-:Y:S01]  /*21ba0*/  @P3 R2UR UR10, R8 ;  /* 0x00000000080a32ca */ /* 0x000fe200000e0000 */
[----:B------:R-:W-:Y:S01]  /*21bb0*/  IMAD.MOV.U32 R18, RZ, RZ, R12 ;  /* 0x000000ffff127224 */ /* 0x000fe200078e000c */
[----:B------:R-:W-:Y:S01]  /*21bc0*/  @P3 R2UR UR11, R9 ;  /* 0x00000000090b32ca */ /* 0x000fe200000e0000 */
[----:B------:R1:W-:Y:S01]  /*21bd0*/  @P2 STS.128 [R235+0x8000], RZ ;  /* 0x008000ffeb002388 */ /* 0x0003e20000000c00 */
[----:B------:R-:W-:-:S03]  /*21be0*/  IMAD.MOV.U32 R19, RZ, RZ, R13 ;  /* 0x000000ffff137224 */ /* 0x000fc600078e000d */
[----:B------:R-:W-:Y:S01]  /*21bf0*/  @!PT LDS RZ, [RZ] ;  /* 0x00000000fffff984 */ /* 0x000fe20000000800 */
[----:B------:R-:W-:Y:S01]  /*21c00*/  @!PT LDS RZ, [RZ] ;  /* 0x00000000fffff984 */ /* 0x000fe20000000800 */
[----:B------:R-:W-:Y:S01]  /*21c10*/  @!PT LDS RZ, [RZ] ;  /* 0x00000000fffff984 */ /* 0x000fe20000000800 */
[----:B------:R2:W-:Y:S04]  /*21c20*/  @P5 LDGSTS.E.BYPASS.LTC128B.128 [R235+0xa000], desc[UR4][R16.64+0x80] ;  /* 0x0a00008010eb5fae */ /* 0x0005e8000b901d44 */
[----:B------:R1:W-:Y:S01]  /*21c30*/  @!P5 STS.128 [R235+0xa000], RZ ;  /* 0x00a000ffeb00d388 */ /* 0x0003e20000000c00 */
[----:B------:R-:W-:Y:S02]  /*21c40*/  @!P2 R2UR UR4, R8 ;  /* 0x000000000804a2ca */ /* 0x000fe400000e0000 */
[----:B------:R-:W-:Y:S01]  /*21c50*/  @!P2 R2UR UR5, R9 ;  /* 0x000000000905a2ca */ /* 0x000fe200000e0000 */
        /* <DEDUP_REMOVED lines=25> */
[----:B------:R3:W-:Y:S01]  /*21df0*/  @P5 LDGSTS.E.BYPASS.LTC128B.128 [R235+0xa800], desc[UR10][R26.64+0x80] ;  /* 0x0a8000801aeb5fae */ /* 0x0007e2000b901d4a */
[----:B--2---:R-:W-:-:S02]  /*21e00*/  IMAD.MOV.U32 R16, RZ, RZ, R10 ;  /* 0x000000ffff107224 */ /* 0x004fc400078e000a */
[----:B------:R-:W-:Y:S02]  /*21e10*/  IMAD.MOV.U32 R17, RZ, RZ, R11 ;  /* 0x000000ffff117224 */ /* 0x000fe400078e000b */
[----:B------:R-:W5:Y:S04]  /*21e20*/  LDL.LU.64 R10, [R1+0x10] ;  /* 0x00001000010a7983 */ /* 0x000f680000300a00 */
[----:B------:R-:W5:Y:S01]  /*21e30*/  LDL.LU.64 R6, [R1+0x8] ;  /* 0x0000080001067983 */ /* 0x000f620000300a00 */
[----:B------:R-:W-:Y:S02]  /*21e40*/  @P4 R2UR UR4, R8 ;  /* 0x00000000080442ca */ /* 0x000fe400000e0000 */
[----:B------:R-:W-:Y:S01]  /*21e50*/  @P4 R2UR UR5, R9 ;  /* 0x00000000090542ca */ /* 0x000fe200000e0000 */
[----:B---3--:R-:W-:-:S02]  /*21e60*/  IMAD.MOV.U32 R26, RZ, RZ, R4 ;  /* 0x000000ffff1a7224 */ /* 0x008fc400078e0004 */
[----:B------:R-:W-:Y:S02]  /*21e70*/  IMAD.MOV.U32 R27, RZ, RZ, R5 ;  /* 0x000000ffff1b7224 */ /* 0x000fe400078e0005 */
[----:B------:R-:W5:Y:S01]  /*21e80*/  LDL.LU.64 R4, [R1] ;  /* 0x0000000001047983 */ /* 0x000f620000300a00 */
[C---:B------:R-:W-:Y:S02]  /*21e90*/  @P3 R2UR UR10, R8.reuse ;  /* 0x00000000080a32ca */ /* 0x040fe400000e0000 */
[C---:B------:R-:W-:Y:S01]  /*21ea0*/  @P3 R2UR UR11, R9.reuse ;  /* 0x00000000090b32ca */ /* 0x040fe200000e0000 */
[----:B------:R1:W-:Y:S01]  /*21eb0*/  @!P5 STS.128 [R235+0xa800], RZ ;  /* 0x00a800ffeb00d388 */ /* 0x0003e20000000c00 */
[C---:B------:R-:W-:Y:S02]  /*21ec0*/  @P3 R2UR UR16, R8.reuse ;  /* 0x00000000081032ca */ /* 0x040fe400000e0000 */
[----:B------:R-:W-:Y:S01]  /*21ed0*/  @P3 R2UR UR17, R9 ;  /* 0x00000000091132ca */ /* 0x000fe200000e0000 */
[----:B------:R-:W-:Y:S01]  /*21ee0*/  @!PT LDS RZ, [RZ] ;  /* 0x00000000fffff984 */ /* 0x000fe20000000800 */
[----:B------:R-:W-:Y:S01]  /*21ef0*/  @!PT LDS RZ, [RZ] ;  /* 0x00000000fffff984 */ /* 0x000fe20000000800 */
[----:B------:R-:W-:Y:S01]  /*21f00*/  @!PT LDS RZ, [RZ] ;  /* 0x00000000fffff984 */ /* 0x000fe20000000800 */
[----:B------:R-:W-:Y:S01]  /*21f10*/  @P4 LDGSTS.E.BYPASS.LTC128B.128 [R235+0xc800], desc[UR4][R22.64+0x100] ;  /* 0x0c80010016eb4fae */ /* 0x000fe2000b901d44 */
[----:B------:R-:W-:-:S02]  /*21f20*/  @!P2 R2UR UR4, R8 ;  /* 0x000000000804a2ca */ /* 0x000fc400000e0000 */
[C---:B------:R-:W-:Y:S01]  /*21f30*/  @!P2 R2UR UR5, R9.reuse ;  /* 0x000000000905a2ca */ /* 0x040fe200000e0000 */
[----:B------:R1:W-:Y:S01]  /*21f40*/  @!P4 STS.128 [R235+0xc800], RZ ;  /* 0x00c800ffeb00c388 */ /* 0x0003e20000000c00 */
[C---:B------:R-:W-:Y:S02]  /*21f50*/  @!P2 R2UR UR14, R8.reuse ;  /* 0x00000000080ea2ca */ /* 0x040fe400000e0000 */
[C---:B------:R-:W-:Y:S01]  /*21f60*/  @!P2 R2UR UR15, R9.reuse ;  /* 0x00000000090fa2ca */ /* 0x040fe200000e0000 */
[----:B------:R-:W-:Y:S01]  /*21f70*/  @!PT LDS RZ, [RZ] ;  /* 0x00000000fffff984 */ /* 0x000fe20000000800 */
[----:B------:R-:W-:Y:S01]  /*21f80*/  @!PT LDS RZ, [RZ] ;  /* 0x00000000fffff984 */ /* 0x000fe20000000800 */
[----:B------:R-:W-:Y:S01]  /*21f90*/  @!PT LDS RZ, [RZ] ;  /* 0x00000000fffff984 */ /* 0x000fe20000000800 */
[----:B------:R-:W-:Y:S01]  /*21fa0*/  @P3 LDGSTS.E.BYPASS.LTC128B.128 [R235+0xe800], desc[UR10][R20.64+0x180] ;  /* 0x0e80018014eb3fae */ /* 0x000fe2000b901d4a */
[C---:B------:R-:W-:Y:S02]  /*21fb0*/  @P5 R2UR UR10, R8.reuse ;  /* 0x00000000080a52ca */ /* 0x040fe400000e0000 */
[----:B------:R-:W-:Y:S01]  /*21fc0*/  @P5 R2UR UR11, R9 ;  /* 0x00000000090b52ca */ /* 0x000fe200000e0000 */
[----:B------:R1:W-:Y:S01]  /*21fd0*/  @!P3 STS.128 [R235+0xe800], RZ ;  /* 0x00e800ffeb00b388 */ /* 0x0003e20000000c00 */
[----:B------:R-:W-:-:S02]  /*21fe0*/  @P5 R2UR UR12, R8 ;  /* 0x00000000080c52ca */ /* 0x000fc400000e0000 */
[C---:B------:R-:W-:Y:S01]  /*21ff0*/  @P5 R2UR UR13, R9.reuse ;  /* 0x00000000090d52ca */ /* 0x040fe200000e0000 */
        /* <DEDUP_REMOVED lines=48> */
[----:B-1----:R-:W-:Y:S02]  /*22300*/  IMAD.MOV.U32 R228, RZ, RZ, R169 ;  /* 0x000000ffffe47224 */ /* 0x002fe400078e00a9 */
.L_x_8949:
[----:B------:R-:W-:Y:S05]  /*22310*/  BSYNC B1 ;  /* 0x0000000000017941 */ /* 0x000fea0003800000 */
.L_x_8948:
[----:B------:R-:W-:Y:S01]  /*22320*/  R2UR UR4, R8 ;  /* 0x00000000080472ca */ /* 0x000fe200000e0000 */
[----:B------:R-:W-:Y:S01]  /*22330*/  LDSM.16.MT88.4 R16, [R214+0x10000] ;  /* 0x01000000d610783b */ /* 0x000fe20000004200 */
[----:B------:R-:W-:-:S03]  /*22340*/  R2UR UR5, R9 ;  /* 0x00000000090572ca */ /* 0x000fc600000e0000 */
[----:B------:R-:W-:Y:S10]  /*22350*/  LDSM.16.MT88.4 R20, [R216+0x12800] ;  /* 0x01280000d814783b */ /* 0x000ff40000004200 */
[----:B-----5:R1:W2:Y:S01]  /*22360*/  LD.E R173, desc[UR4][R10.64+0xdc] ;  /* 0x0000dc040aad7980 */ /* 0x0202a2000c101900 */
        /* <DEDUP_REMOVED lines=32> */
[----:B------:R-:W3:Y:S04]  /*22570*/  SHFL.BFLY PT, R0, R8, 0x2, 0x1f ;  /* 0x0c401f0008007f89 */ /* 0x000ee800000e0000 */
[----:B------:R-:W4:Y:S01]  /*22580*/  SHFL.BFLY PT, R2, R9, 0x2, 0x1f ;  /* 0x0c401f0009027f89 */ /* 0x000f2200000e0000 */
[----:B---3--:R-:W-:Y:S02]  /*22590*/  FMNMX.FTZ R0, R8, R0, !PT ;  /* 0x0000000008007209 */ /* 0x008fe40007810000 */
[----:B----4-:R-:W-:-:S03]  /*225a0*/  FMNMX.FTZ R2, R9, R2, !PT ;  /* 0x0000000209027209 */ /* 0x010fc60007810000 */
[----:B------:R-:W3:Y:S04]  /*225b0*/  SHFL.BFLY PT, R168, R0, 0x1, 0x1f ;  /* 0x0c201f0000a87f89 */ /* 0x000ee800000e0000 */
[----:B------:R-:W4:Y:S04]  /*225c0*/  SHFL.BFLY PT, R169, R2, 0x1, 0x1f ;  /* 0x0c201f0002a97f89 */ /* 0x000f2800000e0000 */
[----:B-1----:R-:W1:Y:S01]  /*225d0*/  LDSM.16.MT88.4 R8, [R216+0x10000] ;  /* 0x01000000d808783b */ /* 0x002e620000004200 */
[----:B---3--:R-:W-:-:S04]  /*225e0*/  FMNMX.FTZ R168, R0, R168, !PT ;  /* 0x000000a800a87209 */ /* 0x008fc80007810000 */
[----:B------:R-:W-:Y:S02]  /*225f0*/  FSETP.NEU.FTZ.AND P0, PT, R168, -INF , PT ;  /* 0xff800000a800780b */ /* 0x000fe40003f1d000 */
[----:B----4-:R-:W-:-:S04]  /*22600*/  FMNMX.FTZ R169, R2, R169, !PT ;  /* 0x000000a902a97209 */ /* 0x010fc80007810000 */
[----:B------:R-:W-:Y:S01]  /*22610*/  FSETP.NEU.FTZ.AND P1, PT, R169, -INF , PT ;  /* 0xff800000a900780b */ /* 0x000fe20003f3d000 */
[C---:B--2---:R-:W-:Y:S01]  /*22620*/  FMUL.FTZ R35, R173.reuse, R168 ;  /* 0x000000a8ad237220 */ /* 0x044fe20000410000 */
[----:B------:R-:W-:-:S04]  /*22630*/  FMUL.FTZ R179, R173, R169 ;  /* 0x000000a9adb37220 */ /* 0x000fc80000410000 */
[----:B------:R-:W-:Y:S02]  /*22640*/  FSEL R35, R35, RZ, P0 ;  /* 0x000000ff23237208 */ /* 0x000fe40000000000 */
[----:B------:R-:W-:-:S03]  /*22650*/  FSEL R179, R179, RZ, P1 ;  /* 0x000000ffb3b37208 */ /* 0x000fc60000800000 */
[-C--:B------:R-:W-:Y:S01]  /*22660*/  FFMA.FTZ R170, R5, R173.reuse, -R35 ;  /* 0x000000ad05aa7223 */ /* 0x080fe20000010823 */
[----:B------:R-:W-:Y:S01]  /*22670*/  FSEL R5, R169, RZ, P1 ;  /* 0x000000ffa9057208 */ /* 0x000fe20000800000 */
[-CC-:B------:R-:W-:Y:S01]  /*22680*/  FFMA.FTZ R171, R14, R173.reuse, -R179.reuse ;  /* 0x000000ad0eab7223 */ /* 0x180fe200000108b3 */
[-CC-:B------:R-:W-:Y:S01]  /*22690*/  FFMA.FTZ R167, R12, R173.reuse, -R179.reuse ;  /* 0x000000ad0ca77223 */ /* 0x180fe200000108b3 */
[-CC-:B------:R-:W-:Y:S01]  /*226a0*/  FFMA.FTZ R166, R15, R173.reuse, -R179.reuse ;  /* 0x000000ad0fa67223 */ /* 0x180fe200000108b3 */
[-C--:B------:R-:W-:Y:S01]  /*226b0*/  FFMA.FTZ R165, R13, R173.reuse, -R179 ;  /* 0x000000ad0da57223 */ /* 0x080fe200000108b3 */
[----:B------:R-:W-:Y:S01]  /*226c0*/  FADD.FTZ R5, R164, -R5 ;  /* 0x80000005a4057221 */ /* 0x000fe20000010000 */
[-CC-:B------:R-:W-:Y:S01]  /*226d0*/  FFMA.FTZ R164, R4, R173.reuse, -R35.reuse ;  /* 0x000000ad04a47223 */ /* 0x180fe20000010823 */
[----:B------:R-:W-:Y:S01]  /*226e0*/  FSEL R4, R168, RZ, P0 ;  /* 0x000000ffa8047208 */ /* 0x000fe20000000000 */
[-CC-:B------:R-:W-:Y:S01]  /*226f0*/  FFMA.FTZ R2, R6, R173.reuse, -R35.reuse ;  /* 0x000000ad06027223 */ /* 0x180fe20000010823 */
[----:B------:R-:W-:Y:S01]  /*22700*/  FFMA.FTZ R0, R7, R173, -R35 ;  /* 0x000000ad07007223 */ /* 0x000fe20000010823 */
[----:B------:R-:W-:Y:S01]  /*22710*/  FMUL.FTZ R5, R173, R5 ;  /* 0x00000005ad057220 */ /* 0x000fe20000410000 */
[----:B------:R-:W-:Y:S01]  /*22720*/  MUFU.EX2 R171, R171 ;  /* 0x000000ab00ab7308 */ /* 0x000fe20000000800 */
[----:B------:R-:W-:Y:S01]  /*22730*/  FADD.FTZ R3, R3, -R4 ;  /* 0x8000000403037221 */ /* 0x000fe20000010000 */
[----:B------:R-:W2:Y:S01]  /*22740*/  LDSM.16.MT88.4 R12, [R213+0x10000] ;  /* 0x01000000d50c783b */ /* 0x000ea20000004200 */
[-CC-:B------:R-:W-:Y:S01]  /*22750*/  FFMA.FTZ R184, R183, R173.reuse, -R179.reuse ;  /* 0x000000adb7b87223 */ /* 0x180fe200000108b3 */
[--C-:B------:R-:W-:Y:S01]  /*22760*/  FFMA.FTZ R183, R182, R173, -R179.reuse ;  /* 0x000000adb6b77223 */ /* 0x100fe200000108b3 */
[----:B------:R-:W-:Y:S01]  /*22770*/  FMUL.FTZ R3, R173, R3 ;  /* 0x00000003ad037220 */ /* 0x000fe20000410000 */
[-C--:B------:R-:W-:Y:S01]  /*22780*/  FFMA.FTZ R182, R186, R173.reuse, -R179 ;  /* 0x000000adbab67223 */ /* 0x080fe200000108b3 */
[-CC-:B------:R-:W-:Y:S01]  /*22790*/  FFMA.FTZ R189, R187, R173.reuse, -R35.reuse ;  /* 0x000000adbbbd7223 */ /* 0x180fe20000010823 */
[----:B------:R-:W3:Y:S01]  /*227a0*/  MUFU.EX2 R167, R167 ;  /* 0x000000a700a77308 */ /* 0x000ee20000000800 */
[-CC-:B------:R-:W-:Y:S01]  /*227b0*/  FFMA.FTZ R186, R185, R173.reuse, -R35.reuse ;  /* 0x000000adb9ba7223 */ /* 0x180fe20000010823 */
[-CC-:B------:R-:W-:Y:S01]  /*227c0*/  FFMA.FTZ R188, R28, R173.reuse, -R35.reuse ;  /* 0x000000ad1cbc7223 */ /* 0x180fe20000010823 */
[-C--:B------:R-:W-:Y:S01]  /*227d0*/  FFMA.FTZ R187, R24, R173.reuse, -R35 ;  /* 0x000000ad18bb7223 */ /* 0x080fe20000010823 */
[-CC-:B------:R-:W-:Y:S01]  /*227e0*/  FFMA.FTZ R30, R30, R173.reuse, -R179.reuse ;  /* 0x000000ad1e1e7223 */ /* 0x180fe200000108b3 */
[----:B------:R-:W-:Y:S01]  /*227f0*/  LDSM.16.MT88.4 R24, [R212+0x10800] ;  /* 0x01080000d418783b */ /* 0x000fe20000004200 */
        /* <DEDUP_REMOVED lines=10> */
[----:B------:R-:W4:Y:S01]  /*228a0*/  MUFU.EX2 R165, R165 ;  /* 0x000000a500a57308 */ /* 0x000f220000000800 */
        /* <DEDUP_REMOVED lines=8> */
[----:B------:R-:W-:-:S02]  /*22930*/  FFMA.FTZ R173, R34, R173, -R35 ;  /* 0x000000ad22ad7223 */ /* 0x000fc40000010823 */
[----:B------:R-:W-:Y:S05]  /*22940*/  LDSM.16.MT88.4 R32, [R213+0x11800] ;  /* 0x01180000d520783b */ /* 0x000fea0000004200 */
[----:B------:R-:W-:Y:S01]  /*22950*/  MUFU.EX2 R2, R2 ;  /* 0x0000000200027308 */ /* 0x000fe20000000800 */
[----:B----4-:R-:W-:-:S07]  /*22960*/  F2FP.BF16.F32.PACK_AB R6, R165, R166 ;  /* 0x000000a6a506723e */ /* 0x010fce00000010ff */
[----:B------:R-:W-:Y:S08]  /*22970*/  MUFU.EX2 R0, R0 ;  /* 0x0000000000007308 */ /* 0x000ff00000000800 */
[----:B------:R-:W3:Y:S08]  /*22980*/  MUFU.EX2 R164, R164 ;  /* 0x000000a400a47308 */ /* 0x000ef00000000800 */
[----:B------:R4:W1:Y:S08]  /*22990*/  MUFU.EX2 R172, R5 ;  /* 0x0000000500ac7308 */ /* 0x0008700000000800 */
[----:B------:R-:W2:Y:S01]  /*229a0*/  MUFU.EX2 R3, R3 ;  /* 0x0000000300037308 */ /* 0x000ea20000000800 */
[----:B---3--:R-:W-:-:S07]  /*229b0*/  F2FP.BF16.F32.PACK_AB R7, R164, R0 ;  /* 0x00000000a407723e */ /* 0x008fce00000010ff */
[----:B------:R-:W3:Y:S01]  /*229c0*/  MUFU.EX2 R184, R184 ;  /* 0x000000b800b87308 */ /* 0x000ee20000000800 */
[----:B----4-:R-:W-:Y:S01]  /*229d0*/  F2FP.BF16.F32.PACK_AB R5, R2, R170 ;  /* 0x000000aa0205723e */ /* 0x010fe200000010ff */
[-C--:B-1----:R-:W-:Y:S01]  /*229e0*/  FMUL.FTZ R152, R152, R172.reuse ;  /* 0x000000ac98987220 */ /* 0x082fe20000410000 */
[-C--:B------:R-:W-:Y:S01]  /*229f0*/  FMUL.FTZ R153, R153, R172.reuse ;  /* 0x000000ac99997220 */ /* 0x080fe20000410000 */
[-C--:B------:R-:W-:Y:S01]  /*22a00*/  FMUL.FTZ R148, R148, R172.reuse ;  /* 0x000000ac94947220 */ /* 0x080fe20000410000 */
[-C--:B------:R-:W-:Y:S01]  /*22a10*/  FMUL.FTZ R149, R149, R172.reuse ;  /* 0x000000ac95957220 */ /* 0x080fe20000410000 */
[-C--:B------:R-:W-:Y:S01]  /*22a20*/  FMUL.FTZ R36, R36, R172.reuse ;  /* 0x000000ac24247220 */ /* 0x080fe20000410000 */
[-C--:B------:R-:W-:Y:S01]  /*22a30*/  FMUL.FTZ R37, R37, R172.reuse ;  /* 0x000000ac25257220 */ /* 0x080fe20000410000 */
[-C--:B------:R-:W-:Y:S01]  /*22a40*/  FMUL.FTZ R40, R40, R172.reuse ;  /* 0x000000ac28287220 */ /* 0x080fe20000410000 */
        /* <DEDUP_REMOVED lines=143> */
[----:B------:R3:W-:Y:S01]  /*23340*/  MUFU.EX2 R185, R30 ;  /* 0x0000001e00b97308 */ /* 0x0007e20000000800 */
[-C--:B------:R-:W-:Y:S01]  /*23350*/  FMUL.FTZ R125, R125, R172.reuse ;  /* 0x000000ac7d7d7220 */ /* 0x080fe20000410000 */
[-C--:B------:R-:W-:Y:S01]  /*23360*/  FMUL.FTZ R126, R126, R3.reuse ;  /* 0x000000037e7e7220 */ /* 0x080fe20000410000 */
[-C--:B------:R-:W-:Y:S01]  /*23370*/  FMUL.FTZ R127, R127, R3.reuse ;  /* 0x000000037f7f7220 */ /* 0x080fe20000410000 */
[-C--:B------:R-:W-:Y:S01]  /*23380*/  FMUL.FTZ R128, R128, R172.reuse ;  /* 0x000000ac80807220 */ /* 0x080fe20000410000 */
[-C--:B------:R-:W-:Y:S01]  /*23390*/  FMUL.FTZ R129, R129, R172.reuse ;  /* 0x000000ac81817220 */ /* 0x080fe20000410000 */
[C---:B-1----:R-:W-:Y:S01]  /*233a0*/  HMMA.16816.F32.BF16 R68, R4.reuse, R16, R68 ;  /* 0x000000100444723c */ /* 0x042fe20000041844 */
[-C--:B------:R-:W-:Y:S01]  /*233b0*/  FMUL.FTZ R130, R130, R3.reuse ;  /* 0x0000000382827220 */ /* 0x080fe20000410000 */
[----:B------:R-:W1:Y:S01]  /*233c0*/  MUFU.EX2 R186, R186 ;  /* 0x000000ba00ba7308 */ /* 0x000e620000000800 */
[-C--:B------:R-:W-:Y:S01]  /*233d0*/  FMUL.FTZ R131, R131, R3.reuse ;  /* 0x0000000383837220 */ /* 0x080fe20000410000 */
[----:B------:R-:W-:Y:S01]  /*233e0*/  FFMA.FTZ R171, R248, R172, R171 ;  /* 0x000000acf8ab7223 */ /* 0x000fe200000100ab */
[----:B------:R-:W-:Y:S01]  /*233f0*/  FFMA.FTZ R3, R247, R3, R170 ;  /* 0x00000003f7037223 */ /* 0x000fe200000100aa */
[----:B------:R-:W-:Y:S01]  /*23400*/  HMMA.16816.F32.BF16 R72, R4, R18, R72 ;  /* 0x000000120448723c */ /* 0x000fe20000041848 */
[----:B------:R-:W4:Y:S01]  /*23410*/  LDSM.16.MT88.4 R16, [R213+0x14000] ;  /* 0x01400000d510783b */ /* 0x000f220000004200 */
[----:B------:R-:W-:Y:S01]  /*23420*/  FADD.FTZ R171, R167, R171 ;  /* 0x000000aba7ab7221 */ /* 0x000fe20000010000 */
[----:B------:R-:W-:Y:S01]  /*23430*/  FADD.FTZ R3, R2, R3 ;  /* 0x0000000302037221 */ /* 0x000fe20000010000 */
[----:B------:R-:W4:Y:S01]  /*23440*/  MUFU.EX2 R189, R189 ;  /* 0x000000bd00bd7308 */ /* 0x000f220000000800 */
[----:B---3--:R-:W-:Y:S01]  /*23450*/  LDSM.16.MT88.4 R28, [R213+0x10800] ;  /* 0x01080000d51c783b */ /* 0x008fe20000004200 */
[----:B------:R-:W-:Y:S01]  /*23460*/  FADD.FTZ R171, R166, R171 ;  /* 0x000000aba6ab7221 */ /* 0x000fe20000010000 */
[----:B------:R-:W-:-:S03]  /*23470*/  FADD.FTZ R3, R0, R3 ;  /* 0x0000000300037221 */ /* 0x000fc60000010000 */
[----:B------:R-:W-:Y:S01]  /*23480*/  FADD.FTZ R171, R165, R171 ;  /* 0x000000aba5ab7221 */ /* 0x000fe20000010000 */
[----:B------:R-:W-:Y:S01]  /*23490*/  FADD.FTZ R3, R164, R3 ;  /* 0x00000003a4037221 */ /* 0x000fe20000010000 */
[----:B------:R-:W-:Y:S01]  /*234a0*/  MUFU.EX2 R188, R188 ;  /* 0x000000bc00bc7308 */ /* 0x000fe20000000800 */
[----:B------:R-:W-:Y:S01]  /*234b0*/  MOV R164, R169 ;  /* 0x000000a900a47202 */ /* 0x000fe20000000f00 */
[----:B--2---:R-:W-:Y:S01]  /*234c0*/  HMMA.16816.F32.BF16 R92, R4, R8, R92 ;  /* 0x00000008045c723c */ /* 0x004fe2000004185c */
[----:B------:R-:W-:Y:S01]  /*234d0*/  FADD.FTZ R171, R184, R171 ;  /* 0x000000abb8ab7221 */ /* 0x000fe20000010000 */
[----:B-1----:R-:W-:-:S04]  /*234e0*/  FADD.FTZ R3, R186, R3 ;  /* 0x00000003ba037221 */ /* 0x002fc80000010000 */
[C---:B------:R-:W-:Y:S01]  /*234f0*/  HMMA.16816.F32.BF16 R96, R4.reuse, R10, R96 ;  /* 0x0000000a0460723c */ /* 0x040fe20000041860 */
[----:B------:R-:W1:Y:S01]  /*23500*/  LDSM.16.MT88.4 R8, [R213+0x16000] ;  /* 0x01600000d508783b */ /* 0x000e620000004200 */
[----:B------:R-:W2:Y:S04]  /*23510*/  MUFU.EX2 R187, R187 ;  /* 0x000000bb00bb7308 */ /* 0x000ea80000000800 */
[C---:B----4-:R-:W-:Y:S04]  /*23520*/  HMMA.16816.F32.BF16 R100, R4.reuse, R12, R100 ;  /* 0x0000000c0464723c */ /* 0x050fe80000041864 */
[----:B------:R-:W3:Y:S02]  /*23530*/  MUFU.EX2 R251, R251 ;  /* 0x000000fb00fb7308 */ /* 0x000ee40000000800 */
[C---:B------:R-:W-:Y:S01]  /*23540*/  HMMA.16816.F32.BF16 R104, R4.reuse, R14, R104 ;  /* 0x0000000e0468723c */ /* 0x040fe20000041868 */
[----:B------:R-:W4:Y:S05]  /*23550*/  LDSM.16.MT88.4 R12, [R212+0x16000] ;  /* 0x01600000d40c783b */ /* 0x000f2a0000004200 */
[----:B------:R-:W-:Y:S01]  /*23560*/  MUFU.EX2 R252, R252 ;  /* 0x000000fc00fc7308 */ /* 0x000fe20000000800 */
[C---:B------:R-:W-:Y:S07]  /*23570*/  HMMA.16816.F32.BF16 R84, R4.reuse, R16, R84 ;  /* 0x000000100454723c */ /* 0x040fee0000041854 */
[----:B------:R-:W-:Y:S01]  /*23580*/  MUFU.EX2 R194, R194 ;  /* 0x000000c200c27308 */ /* 0x000fe20000000800 */
[C---:B------:R-:W-:Y:S01]  /*23590*/  HMMA.16816.F32.BF16 R88, R4.reuse, R18, R88 ;  /* 0x000000120458723c */ /* 0x040fe20000041858 */
[----:B------:R-:W2:Y:S06]  /*235a0*/  LDSM.16.MT88.4 R16, [R214+0x16000] ;  /* 0x01600000d610783b */ /* 0x000eac0000004200 */
[----:B------:R-:W-:Y:S01]  /*235b0*/  MUFU.EX2 R195, R195 ;  /* 0x000000c300c37308 */ /* 0x000fe20000000800 */
[C---:B-1----:R-:W-:Y:S07]  /*235c0*/  HMMA.16816.F32.BF16 R116, R4.reuse, R8, R116 ;  /* 0x000000080474723c */ /* 0x042fee0000041874 */
[----:B------:R-:W1:Y:S01]  /*235d0*/  MUFU.EX2 R193, R193 ;  /* 0x000000c100c17308 */ /* 0x000e620000000800 */
[C---:B------:R-:W-:Y:S01]  /*235e0*/  HMMA.16816.F32.BF16 R120, R4.reuse, R10, R120 ;  /* 0x0000000a0478723c */ /* 0x040fe20000041878 */
[----:B------:R-:W3:Y:S06]  /*235f0*/  LDSM.16.MT88.4 R8, [R214+0x10800] ;  /* 0x01080000d608783b */ /* 0x000eec0000004200 */
[----:B------:R-:W1:Y:S01]  /*23600*/  MUFU.EX2 R192, R192 ;  /* 0x000000c000c07308 */ /* 0x000e620000000800 */
[C---:B----4-:R-:W-:Y:S07]  /*23610*/  HMMA.16816.F32.BF16 R124, R4.reuse, R12, R124 ;  /* 0x0000000c047c723c */ /* 0x050fee000004187c */
[----:B------:R-:W-:Y:S01]  /*23620*/  MUFU.EX2 R191, R191 ;  /* 0x000000bf00bf7308 */ /* 0x000fe20000000800 */
[C---:B------:R-:W-:Y:S01]  /*23630*/  HMMA.16816.F32.BF16 R128, R4.reuse, R14, R128 ;  /* 0x0000000e0480723c */ /* 0x040fe20000041880 */
[----:B------:R-:W4:Y:S06]  /*23640*/  LDSM.16.MT88.4 R12, [R213+0x12800] ;  /* 0x01280000d50c783b */ /* 0x000f2c0000004200 */
[----:B------:R-:W4:Y:S01]  /*23650*/  MUFU.EX2 R190, R190 ;  /* 0x000000be00be7308 */ /* 0x000f220000000800 */
[C---:B--2---:R-:W-:Y:S06]  /*23660*/  HMMA.16816.F32.BF16 R108, R4.reuse, R16, R108 ;  /* 0x00000010046c723c */ /* 0x044fec000004186c */
[----:B------:R-:W-:Y:S01]  /*23670*/  HMMA.16816.F32.BF16 R112, R4, R18, R112 ;  /* 0x000000120470723c */ /* 0x000fe20000041870 */
[----:B------:R-:W2:Y:S01]  /*23680*/  LDSM.16.MT88.4 R16, [R216+0x10800] ;  /* 0x01080000d810783b */ /* 0x000ea20000004200 */
[----:B------:R-:W2:Y:S05]  /*23690*/  MUFU.EX2 R178, R178 ;  /* 0x000000b200b27308 */ /* 0x000eaa0000000800 */
[C---:B------:R-:W-:Y:S01]  /*236a0*/  F2FP.BF16.F32.PACK_AB R4, R183.reuse, R184 ;  /* 0x000000b8b704723e */ /* 0x040fe200000010ff */
[----:B------:R-:W-:Y:S01]  /*236b0*/  FADD.FTZ R183, R183, R171 ;  /* 0x000000abb7b77221 */ /* 0x000fe20000010000 */
[----:B------:R-:W-:Y:S01]  /*236c0*/  F2FP.BF16.F32.PACK_AB R5, R189, R186 ;  /* 0x000000babd05723e */ /* 0x000fe200000010ff */
[----:B------:R-:W-:Y:S01]  /*236d0*/  MUFU.EX2 R177, R177 ;  /* 0x000000b100b17308 */ /* 0x000fe20000000800 */
[----:B------:R-:W-:Y:S01]  /*236e0*/  F2FP.BF16.F32.PACK_AB R6, R185, R182 ;  /* 0x000000b6b906723e */ /* 0x000fe200000010ff */
[----:B------:R-:W-:Y:S01]  /*236f0*/  FADD.FTZ R189, R189, R3 ;  /* 0x00000003bdbd7221 */ /* 0x000fe20000010000 */
[----:B------:R-:W-:Y:S01]  /*23700*/  F2FP.BF16.F32.PACK_AB R7, R187, R188 ;  /* 0x000000bcbb07723e */ /* 0x000fe200000010ff */
[----:B------:R-:W-:Y:S01]  /*23710*/  FADD.FTZ R183, R182, R183 ;  /* 0x000000b7b6b77221 */ /* 0x000fe20000010000 */
[----:B------:R-:W-:Y:S01]  /*23720*/  MOV R3, R168 ;  /* 0x000000a800037202 */ /* 0x000fe20000000f00 */
[----:B------:R-:W-:-:S02]  /*23730*/  FADD.FTZ R189, R188, R189 ;  /* 0x000000bdbcbd7221 */ /* 0x000fc40000010000 */
[----:B------:R-:W-:Y:S01]  /*23740*/  MUFU.EX2 R176, R176 ;  /* 0x000000b000b07308 */ /* 0x000fe20000000800 */
[----:B------:R-:W-:Y:S01]  /*23750*/  FADD.FTZ R185, R185, R183 ;  /* 0x000000b7b9b97221 */ /* 0x000fe20000010000 */
[C---:B---3--:R-:W-:Y:S01]  /*23760*/  HMMA.16816.F32.BF16 R152, R4.reuse, R8, R152 ;  /* 0x000000080498723c */ /* 0x048fe20000041898 */
[----:B------:R-:W-:Y:S02]  /*23770*/  FADD.FTZ R187, R187, R189 ;  /* 0x000000bdbbbb7221 */ /* 0x000fe40000010000 */
[----:B------:R-:W-:Y:S02]  /*23780*/  FADD.FTZ R185, R251, R185 ;  /* 0x000000b9fbb97221 */ /* 0x000fe40000010000 */
[----:B-1----:R-:W-:Y:S01]  /*23790*/  FADD.FTZ R187, R193, R187 ;  /* 0x000000bbc1bb7221 */ /* 0x002fe20000010000 */
[C---:B----4-:R-:W-:Y:S01]  /*237a0*/  HMMA.16816.F32.BF16 R52, R4.reuse, R12, R52 ;  /* 0x0000000c0434723c */ /* 0x050fe20000041834 */
[----:B------:R-:W-:Y:S05]  /*237b0*/  MUFU.EX2 R175, R175 ;  /* 0x000000af00af7308 */ /* 0x000fea0000000800 */
[C---:B------:R-:W-:Y:S01]  /*237c0*/  HMMA.16816.F32.BF16 R56, R4.reuse, R14, R56 ;  /* 0x0000000e0438723c */ /* 0x040fe20000041838 */
[----:B------:R-:W1:Y:S02]  /*237d0*/  LDSM.16.MT88.4 R12, [R216+0x16800] ;  /* 0x01680000d80c783b */ /* 0x000e640000004200 */
[----:B------:R-:W3:Y:S03]  /*237e0*/  MUFU.EX2 R174, R174 ;  /* 0x000000ae00ae7308 */ /* 0x000ee60000000800 */
[C---:B------:R-:W-:Y:S01]  /*237f0*/  HMMA.16816.F32.BF16 R148, R4.reuse, R10, R148 ;  /* 0x0000000a0494723c */ /* 0x040fe20000041894 */
[----:B------:R-:W4:Y:S04]  /*23800*/  LDSM.16.MT88.4 R8, [R212+0x12800] ;  /* 0x01280000d408783b */ /* 0x000f280000004200 */
[----:B------:R-:W3:Y:S01]  /*23810*/  MUFU.EX2 R179, R179 ;  /* 0x000000b300b37308 */ /* 0x000ee20000000800 */
[C---:B--2---:R-:W-:Y:S06]  /*23820*/  HMMA.16816.F32.BF16 R160, R4.reuse, R16, R160 ;  /* 0x0000001004a0723c */ /* 0x044fec00000418a0 */
[C---:B------:R-:W-:Y:S01]  /*23830*/  HMMA.16816.F32.BF16 R156, R4.reuse, R18, R156 ;  /* 0x00000012049c723c */ /* 0x040fe2000004189c */
[----:B------:R-:W2:Y:S01]  /*23840*/  LDSM.16.MT88.4 R16, [R214+0x12800] ;  /* 0x01280000d610783b */ /* 0x000ea20000004200 */
[----:B------:R-:W3:Y:S04]  /*23850*/  MUFU.EX2 R249, R249 ;  /* 0x000000f900f97308 */ /* 0x000ee80000000800 */
[C---:B------:R-:W-:Y:S04]  /*23860*/  HMMA.16816.F32.BF16 R144, R4.reuse, R28, R144 ;  /* 0x0000001c0490723c */ /* 0x040fe80000041890 */
[----:B------:R-:W3:Y:S02]  /*23870*/  MUFU.EX2 R173, R173 ;  /* 0x000000ad00ad7308 */ /* 0x000ee40000000800 */
[C---:B------:R-:W-:Y:S01]  /*23880*/  HMMA.16816.F32.BF16 R140, R4.reuse, R30, R140 ;  /* 0x0000001e048c723c */ /* 0x040fe2000004188c */
[----:B------:R-:W-:Y:S05]  /*23890*/  LDSM.16.MT88.4 R28, [R216+0x14800] ;  /* 0x01480000d81c783b */ /* 0x000fea0000004200 */
[C---:B------:R-:W-:Y:S06]  /*238a0*/  HMMA.16816.F32.BF16 R136, R4.reuse, R24, R136 ;  /* 0x000000180488723c */ /* 0x040fec0000041888 */
[C---:B-1----:R-:W-:Y:S06]  /*238b0*/  HMMA.16816.F32.BF16 R100, R4.reuse, R12, R100 ;  /* 0x0000000c0464723c */ /* 0x042fec0000041864 */
[C---:B------:R-:W-:Y:S01]  /*238c0*/  HMMA.16816.F32.BF16 R104, R4.reuse, R14, R104 ;  /* 0x0000000e0468723c */ /* 0x040fe20000041868 */
[----:B------:R-:W1:Y:S05]  /*238d0*/  LDSM.16.MT88.4 R12, [R212+0x16800] ;  /* 0x01680000d40c783b */ /* 0x000e6a0000004200 */
[C---:B----4-:R-:W-:Y:S06]  /*238e0*/  HMMA.16816.F32.BF16 R60, R4.reuse, R8, R60 ;  /* 0x00000008043c723c */ /* 0x050fec000004183c */
[C---:B--2---:R-:W-:Y:S06]  /*238f0*/  HMMA.16816.F32.BF16 R44, R4.reuse, R16, R44 ;  /* 0x00000010042c723c */ /* 0x044fec000004182c */
[C---:B------:R-:W-:Y:S01]  /*23900*/  HMMA.16816.F32.BF16 R48, R4.reuse, R18, R48 ;  /* 0x000000120430723c */ /* 0x040fe20000041830 */
[----:B------:R-:W2:Y:S05]  /*23910*/  LDSM.16.MT88.4 R16, [R212+0x14800] ;  /* 0x01480000d410783b */ /* 0x000eaa0000004200 */
[C---:B------:R-:W-:Y:S01]  /*23920*/  HMMA.16816.F32.BF16 R64, R4.reuse, R10, R64 ;  /* 0x0000000a0440723c */ /* 0x040fe20000041840 */
[----:B------:R-:W4:Y:S05]  /*23930*/  LDSM.16.MT88.4 R8, [R214+0x16800] ;  /* 0x01680000d608783b */ /* 0x000f2a0000004200 */
        /* <DEDUP_REMOVED lines=50> */
[C---:B------:R-:W-:Y:S06]  /*23c60*/  HMMA.16816.F32.BF16 R44, R4.reuse, R8, R44 ;  /* 0x00000008042c723c */ /* 0x040fec000004182c */
        /* <DEDUP_REMOVED lines=87> */
.L_x_8944:
[----:B------:R-:W-:Y:S05]  /*241e0*/  @!P6 BRA `(.L_x_8953) ;  /* 0x0000005c00d8e947 */ /* 0x000fea0003800000 */
[----:B------:R-:W-:Y:S02]  /*241f0*/  MOV R2, R3 ;  /* 0x0000000300027202 */ /* 0x000fe40000000f00 */
[----:B------:R-:W-:-:S07]  /*24200*/  MOV R0, R164 ;  /* 0x000000a400007202 */ /* 0x000fce0000000f00 */
.L_x_8962:
        /* <DEDUP_REMOVED lines=81> */
.L_x_8955:
[----:B--2---:R-:W-:Y:S02]  /*24720*/  R2UR UR4, R164 ;  /* 0x00000000a40472ca */ /* 0x004fe400000e0000 */
[----:B------:R-:W-:Y:S11]  /*24730*/  R2UR UR5, R165 ;  /* 0x00000000a50572ca */ /* 0x000ff600000e0000 */
[----:B------:R-:W-:Y:S02]  /*24740*/  @!UPT UIADD3 URZ, URZ, URZ, URZ ;  /* 0x0000003f3f3ff290 */ /* 0x000fe4000fffe03f */
[----:B-1----:R-:W2:Y:S02]  /*24750*/  LD.E R10, desc[UR4][R166.64+0x40] ;  /* 0x00004004a60a7980 */ /* 0x002ea4000c101900 */
[----:B--2---:R-:W-:Y:S05]  /*24760*/  IMAD.U32 R10, R10, -0x40, RZ ;  /* 0xffffffc00a0a7824 */ /* 0x004fea00078e00ff */
[----:B------:R-:W-:Y:S02]  /*24770*/  SHF.R.S32.HI R4, RZ, 0x1f, R10 ;  /* 0x0000001fff047819 */ /* 0x000fe4000001140a */
.L_x_8956:
[----:B------:R-:W-:Y:S05]  /*24780*/  BSYNC B0 ;  /* 0x0000000000007941 */ /* 0x000fea0003800000 */
.L_x_8954:
        /* <DEDUP_REMOVED lines=150> */
[----:B------:R-:W-:Y:S01]  /*250f0*/  LDSM.16.M88.4 R188, [R215+0x8000] ;  /* 0x00800000d7bc783b */ /* 0x000fe20000000200 */
[C---:B-1----:R-:W-:Y:S03]  /*25100*/  HMMA.16816.F32.BF16 R4, R32.reuse, R8, RZ ;  /* 0x000000082004723c */ /* 0x042fe600000418ff */
[----:B------:R-:W-:Y:S04]  /*25110*/  LDSM.16.M88.4 R192, [R215+0x8800] ;  /* 0x00880000d7c0783b */ /* 0x000fe80000000200 */
[----:B------:R-:W3:Y:S01]  /*25120*/  LD.E R3, desc[UR4][R166.64+0x18c] ;  /* 0x00018c04a6037980 */ /* 0x000ee2000c101900 */
        /* <DEDUP_REMOVED lines=10> */
[----:B------:R-:W2:Y:S05]  /*251d0*/  LDSM.16.M88.4 R176, [R218] ;  /* 0x00000000dab0783b */ /* 0x000eaa0000000200 */
        /* <DEDUP_REMOVED lines=8> */
[----:B------:R-:W-:Y:S04]  /*25260*/  LDSM.16.M88.4 R168, [R217] ;  /* 0x00000000d9a8783b */ /* 0x000fe80000000200 */
[----:B------:R-:W1:Y:S01]  /*25270*/  LDSM.16.M88.4 R172, [R208] ;  /* 0x00000000d0ac783b */ /* 0x000e620000000200 */
        /* <DEDUP_REMOVED lines=25> */
[----:B------:R-:W3:Y:S01]  /*25410*/  LDSM.16.M88.4 R180, [R207] ;  /* 0x00000000cfb4783b */ /* 0x000ee20000000200 */
        /* <DEDUP_REMOVED lines=26> */
[C---:B-----5:R-:W-:Y:S06]  /*255c0*/  HMMA.16816.F32.BF16 R4, R188.reuse, R192, R4 ;  /* 0x000000c0bc04723c */ /* 0x060fec0000041804 */
[C---:B------:R-:W-:Y:S01]  /*255d0*/  HMMA.16816.F32.BF16 R8, R188.reuse, R194, R8 ;  /* 0x000000c2bc08723c */ /* 0x040fe20000041808 */
[----:B------:R-:W5:Y:S05]  /*255e0*/  LDSM.16.M88.4 R192, [R208+0x2800] ;  /* 0x00280000d0c0783b */ /* 0x000f6a0000000200 */
        /* <DEDUP_REMOVED lines=10> */
[C---:B--2---:R-:W-:Y:S06]  /*25690*/  HMMA.16816.F32.BF16 R4, R172.reuse, R176, R4 ;  /* 0x000000b0ac04723c */ /* 0x044fec0000041804 */
[C---:B------:R-:W-:Y:S01]  /*256a0*/  HMMA.16816.F32.BF16 R8, R172.reuse, R178, R8 ;  /* 0x000000b2ac08723c */ /* 0x040fe20000041808 */
[----:B------:R-:W1:Y:S05]  /*256b0*/  LDSM.16.M88.4 R176, [R221+0xc000] ;  /* 0x00c00000ddb0783b */ /* 0x000e6a0000000200 */
[C---:B-----5:R-:W-:Y:S06]  /*256c0*/  HMMA.16816.F32.BF16 R12, R172.reuse, R192, R12 ;  /* 0x000000c0ac0c723c */ /* 0x060fec000004180c */
        /* <DEDUP_REMOVED lines=8> */
[----:B------:R-:W4:Y:S01]  /*25750*/  LDSM.16.M88.4 R184, [R203] ;  /* 0x00000000cbb8783b */ /* 0x000f220000000200 */
        /* <DEDUP_REMOVED lines=11> */
[----:B------:R-:W2:Y:S04]  /*25810*/  LDSM.16.M88.4 R168, [R200] ;  /* 0x00000000c8a8783b */ /* 0x000ea80000000200 */
[----:B------:R-:W3:Y:S01]  /*25820*/  LDSM.16.M88.4 R180, [R218+0x4000] ;  /* 0x00400000dab4783b */ /* 0x000ee20000000200 */
[C---:B----4-:R-:W-:Y:S06]  /*25830*/  HMMA.16816.F32.BF16 R4, R172.reuse, R184, R4 ;  /* 0x000000b8ac04723c */ /* 0x050fec0000041804 */
[C---:B------:R-:W-:Y:S01]  /*25840*/  HMMA.16816.F32.BF16 R8, R172.reuse, R186, R8 ;  /* 0x000000baac08723c */ /* 0x040fe20000041808 */
[----:B------:R-:W4:Y:S05]  /*25850*/  LDSM.16.M88.4 R184, [R215+0xc800] ;  /* 0x00c80000d7b8783b */ /* 0x000f2a0000000200 */
[C---:B-1----:R-:W-:Y:S06]  /*25860*/  HMMA.16816.F32.BF16 R12, R172.reuse, R176, R12 ;  /* 0x000000b0ac0c723c */ /* 0x042fec000004180c */
[C---:B------:R-:W-:Y:S01]  /*25870*/  HMMA.16816.F32.BF16 R16, R172.reuse, R178, R16 ;  /* 0x000000b2ac10723c */ /* 0x040fe20000041810 */
[----:B------:R-:W-:Y:S05]  /*25880*/  LDSM.16.M88.4 R176, [R217+0x4000] ;  /* 0x00400000d9b0783b */ /* 0x000fea0000000200 */
[C---:B-----5:R-:W-:Y:S06]  /*25890*/  HMMA.16816.F32.BF16 R20, R172.reuse, R188, R20 ;  /* 0x000000bcac14723c */ /* 0x060fec0000041814 */
        /* <DEDUP_REMOVED lines=19> */
[C---:B------:R-:W-:Y:S06]  /*259d0*/  HMMA.16816.F32.BF16 R4, R176.reuse, R188, R4 ;  /* 0x000000bcb004723c */ /* 0x040fec0000041804 */
        /* <DEDUP_REMOVED lines=110> */
[-C--:B------:R-:W-:Y:S08]  /*260c0*/  FMUL.FTZ R10, R34, R3.reuse ;  /* 0x00000003220a7220 */ /* 0x080ff00000410000 */
[----:B------:R-:W1:Y:S10]  /*260d0*/  MUFU.TANH R6, R6 ;  /* 0x0000000600067308 */ /* 0x000e740000002400 */
[----:B------:R-:W1:Y:S01]  /*260e0*/  MUFU.TANH R7, R7 ;  /* 0x0000000700077308 */ /* 0x000e620000002400 */
[-C--:B-----5:R-:W-:Y:S01]  /*260f0*/  FMUL.FTZ R28, R29, R3.reuse ;  /* 0x000000031d1c7220 */ /* 0x0a0fe20000410000 */
[----:B------:R-:W-:Y:S08]  /*26100*/  FMUL.FTZ R3, R35, R3 ;  /* 0x0000000323037220 */ /* 0x000ff00000410000 */
        /* <DEDUP_REMOVED lines=35> */
[-C--:B------:R-:W-:Y:S06]  /*26340*/  LOP3.LUT R32, R32, R34.reuse, RZ, 0x3c, !PT ;  /* 0x0000002220207212 */ /* 0x080fec00078e3cff */
        /* <DEDUP_REMOVED lines=26> */
[C---:B------:R-:W-:Y:S04]  /*264f0*/  ISETP.NE.AND P2, PT, R34.reuse, RZ, PT ;  /* 0x000000ff2200720c */ /* 0x040fe80003f45270 */
[----:B------:R-:W-:Y:S03]  /*26500*/  SEL R31, R11, R31, !P2 ;  /* 0x0000001f0b1f7207 */ /* 0x000fe60005000000 */
[----:B------:R-:W-:Y:S01]  /*26510*/  @!P1 IMAD.MOV R33, RZ, RZ, -R33 ;  /* 0x000000ffff219224 */ /* 0x000fe200078e0a21 */
[-C--:B------:R-:W-:Y:S04]  /*26520*/  LEA R186, P1, R31, R236.reuse, 0x2 ;  /* 0x000000ec1fba7211 */ /* 0x080fe800078210ff */
        /* <DEDUP_REMOVED lines=21> */
.L_x_8960:
[----:B------:R-:W-:Y:S02]  /*26680*/  R2UR UR4, R164 ;  /* 0x00000000a40472ca */ /* 0x000fe400000e0000 */
[----:B------:R-:W-:Y:S11]  /*26690*/  R2UR UR5, R165 ;  /* 0x00000000a50572ca */ /* 0x000ff600000e0000 */
[----:B------:R-:W-:Y:S02]  /*266a0*/  @!UPT UIADD3 URZ, URZ, URZ, URZ ;  /* 0x0000003f3f3ff290 */ /* 0x000fe4000fffe03f */
[----:B------:R-:W2:Y:S02]  /*266b0*/  LD.E R34, desc[UR4][R166.64+0x38] ;  /* 0x00003804a6227980 */ /* 0x000ea4000c101900 */
[----:B--2---:R-:W-:Y:S05]  /*266c0*/  IMAD.U32 R34, R34, -0x40, RZ ;  /* 0xffffffc022227824 */ /* 0x004fea00078e00ff */
[----:B------:R-:W-:Y:S02]  /*266d0*/  SHF.R.S32.HI R23, RZ, 0x1f, R34 ;  /* 0x0000001fff177819 */ /* 0x000fe40000011422 */
.L_x_8961:
[----:B------:R-:W-:Y:S05]  /*266e0*/  BSYNC B0 ;  /* 0x0000000000007941 */ /* 0x000fea0003800000 */
.L_x_8959:
[----:B-1----:R-:W-:Y:S01]  /*266f0*/  STL.64 [R1+0x10], R6 ;  /* 0x0000100601007387 */ /* 0x002fe20000100a00 */
[----:B------:R-:W-:Y:S02]  /*26700*/  @P6 R2UR UR4, R164 ;  /* 0x00000000a40462ca */ /* 0x000fe400000e0000 */
[C---:B------:R-:W-:Y:S01]  /*26710*/  @P6 R2UR UR5, R165.reuse ;  /* 0x00000000a50562ca */ /* 0x040fe200000e0000 */
[----:B------:R-:W-:Y:S01]  /*26720*/  STL.64 [R1+0x8], R4 ;  /* 0x0000080401007387 */ /* 0x000fe20000100a00 */
[----:B------:R-:W-:Y:S02]  /*26730*/  LEA R186, P1, R34, R229, 0x1 ;  /* 0x000000e522ba7211 */ /* 0x000fe400078208ff */
[----:B------:R-:W-:Y:S01]  /*26740*/  @P5 R2UR UR10, R164 ;  /* 0x00000000a40a52ca */ /* 0x000fe200000e0000 */
[----:B------:R1:W-:Y:S01]  /*26750*/  STL.64 [R1], R2 ;  /* 0x0000000201007387 */ /* 0x0003e20000100a00 */
[-C--:B------:R-:W-:Y:S02]  /*26760*/  LEA.HI.X R187, R34, R228.reuse, R23, 0x1, P1 ;  /* 0x000000e422bb7211 */ /* 0x080fe400008f0c17 */
        /* <DEDUP_REMOVED lines=18> */
[----:B------:R2:W-:Y:S01]  /*26890*/  @!P5 STS.128 [R235+0xa000], RZ ;  /* 0x00a000ffeb00d388 */ /* 0x0005e20000000c00 */
[----:B------:R-:W-:Y:S03]  /*268a0*/  IADD3 R11, P0, R34, R225, RZ ;  /* 0x000000e1220b7210 */ /* 0x000fe60007f1e0ff */
[----:B------:R-:W-:Y:S01]  /*268b0*/  @!PT LDS RZ, [RZ] ;  /* 0x00000000fffff984 */ /* 0x000fe20000000800 */
[----:B------:R-:W-:Y:S01]  /*268c0*/  @!PT LDS RZ, [RZ] ;  /* 0x00000000fffff984 */ /* 0x000fe20000000800 */
[----:B------:R-:W-:Y:S01]  /*268d0*/  @!PT LDS RZ, [RZ] ;  /* 0x00000000fffff984 */ /* 0x000fe20000000800 */
[----:B------:R-:W-:Y:S01]  /*268e0*/  @P4 LDGSTS.E.BYPASS.LTC128B.128 [R235+0xc000], desc[UR4][R186.64+0x100] ;  /* 0x0c000100baeb4fae */ /* 0x000fe2000b901d44 */
[-C--:B------:R-:W-:Y:S01]  /*268f0*/  @P5 LEA R170, P2, R11, R229.reuse, 0x1 ;  /* 0x000000e50baa5211 */ /* 0x080fe200078408ff */
        /* <DEDUP_REMOVED lines=8> */
[----:B------:R-:W-:Y:S01]  /*26980*/  @P3 LDGSTS.E.BYPASS.LTC128B.128 [R235+0xe000], desc[UR14][R186.64+0x180] ;  /* 0x0e000180baeb3fae */ /* 0x000fe2000b901d4e */
[CCC-:B------:R-:W-:Y:S02]  /*26990*/  @P5 LEA.HI.X R171, R11.reuse, R228.reuse, R23.reuse, 0x1, P2 ;  /* 0x000000e40bab5211 */ /* 0x1c0fe400010f0c17 */
[C---:B------:R-:W-:Y:S01]  /*269a0*/  @P3 LEA R32, P0, R11.reuse, R229, 0x1 ;  /* 0x000000e50b203211 */ /* 0x040fe200078008ff */
[----:B------:R2:W-:Y:S01]  /*269b0*/  @!P3 STS.128 [R235+0xe000], RZ ;  /* 0x00e000ffeb00b388 */ /* 0x0005e20000000c00 */
[C---:B------:R-:W-:Y:S02]  /*269c0*/  IADD3 R25, P2, R11.reuse, R225, RZ ;  /* 0x000000e10b197210 */ /* 0x040fe40007f5e0ff */
[CCC-:B------:R-:W-:Y:S01]  /*269d0*/  @P4 LEA.HI.X R35, R11.reuse, R228.reuse, R23.reuse, 0x1, P1 ;  /* 0x000000e40b234211 */ /* 0x1c0fe200008f0c17 */
[----:B------:R-:W-:Y:S01]  /*269e0*/  @!PT LDS RZ, [RZ] ;  /* 0x00000000fffff984 */ /* 0x000fe20000000800 */
[----:B------:R-:W-:Y:S01]  /*269f0*/  @!PT LDS RZ, [RZ] ;  /* 0x00000000fffff984 */ /* 0x000fe20000000800 */
[----:B------:R-:W-:Y:S01]  /*26a00*/  @!PT LDS RZ, [RZ] ;  /* 0x00000000fffff984 */ /* 0x000fe20000000800 */
[----:B------:R3:W-:Y:S01]  /*26a10*/  @P6 LDGSTS.E.BYPASS.LTC128B.128 [R235+0x8800], desc[UR12][R184.64] ;  /* 0x08800000b8eb6fae */ /* 0x0007e2000b901d4c */
[-C--:B------:R-:W-:Y:S01]  /*26a20*/  @P3 LEA.HI.X R33, R11, R228.reuse, R23, 0x1, P0 ;  /* 0x000000e40b213211 */ /* 0x080fe200000f0c17 */
        /* <DEDUP_REMOVED lines=10> */
[CC--:B------:R-:W-:Y:S01]  /*26ad0*/  @P4 LEA R190, P1, R25.reuse, R229.reuse, 0x1 ;  /* 0x000000e519be4211 */ /* 0x0c0fe200078208ff */
[----:B------:R2:W-:Y:S01]  /*26ae0*/  @!P5 STS.128 [R235+0xa800], RZ ;  /* 0x00a800ffeb00d388 */ /* 0x0005e20000000c00 */
[C---:B------:R-:W-:Y:S02]  /*26af0*/  @P3 LEA R188, P0, R25.reuse, R229, 0x1 ;  /* 0x000000e519bc3211 */ /* 0x040fe400078008ff */
[C---:B------:R-:W-:Y:S01]  /*26b00*/  IADD3 R11, P2, R25.reuse, R225, RZ ;  /* 0x000000e1190b7210 */ /* 0x040fe20007f5e0ff */
[----:B------:R-:W-:Y:S01]  /*26b10*/  @!PT LDS RZ, [RZ] ;  /* 0x00000000fffff984 */ /* 0x000fe20000000800 */
[----:B------:R-:W-:Y:S01]  /*26b20*/  @!PT LDS RZ, [RZ] ;  /* 0x00000000fffff984 */ /* 0x000fe20000000800 */
[----:B------:R-:W-:Y:S01]  /*26b30*/  @!PT LDS RZ, [RZ] ;  /* 0x00000000fffff984 */ /* 0x000fe20000000800 */
[----:B------:R-:W-:Y:S01]  /*26b40*/  @P4 LDGSTS.E.BYPASS.LTC128B.128 [R235+0xc800], desc[UR4][R34.64+0x100] ;  /* 0x0c80010022eb4fae */ /* 0x000fe2000b901d44 */
[CCC-:B------:R-:W-:Y:S02]  /*26b50*/  @P4 LEA.HI.X R191, R25.reuse, R228.reuse, R23.reuse, 0x1, P1 ;  /* 0x000000e419bf4211 */ /* 0x1c0fe400008f0c17 */
[-C--:B------:R-:W-:Y:S01]  /*26b60*/  @P3 LEA.HI.X R189, R25, R228.reuse, R23, 0x1, P0 ;  /* 0x000000e419bd3211 */ /* 0x080fe200000f0c17 */
[----:B------:R2:W-:Y:S01]  /*26b70*/  @!P4 STS.128 [R235+0xc800], RZ ;  /* 0x00c800ffeb00c388 */ /* 0x0005e20000000c00 */
[----:B------:R-:W-:Y:S01]  /*26b80*/  IMAD.X R23, R23, 0x1, R226, P2 ;  /* 0x0000000117177824 */ /* 0x000fe200010e06e2 */
[CC--:B-1----:R-:W-:Y:S02]  /*26b90*/  @P6 LEA R2, P0, R11.reuse, R229.reuse, 0x1 ;  /* 0x000000e50b026211 */ /* 0x0c2fe400078008ff */
[----:B------:R-:W-:Y:S01]  /*26ba0*/  @!PT LDS RZ, [RZ] ;  /* 0x00000000fffff984 */ /* 0x000fe20000000800 */
[----:B------:R-:W-:Y:S01]  /*26bb0*/  @!PT LDS RZ, [RZ] ;  /* 0x00000000fffff984 */ /* 0x000fe20000000800 */
[----:B------:R-:W-:Y:S01]  /*26bc0*/  @!PT LDS RZ, [RZ] ;  /* 0x00000000fffff984 */ /* 0x000fe20000000800 */
[----:B------:R-:W-:Y:S01]  /*26bd0*/  @P3 LDGSTS.E.BYPASS.LTC128B.128 [R235+0xe800], desc[UR14][R32.64+0x180] ;  /* 0x0e80018020eb3fae */ /* 0x000fe2000b901d4e */
[CC--:B------:R-:W-:Y:S02]  /*26be0*/  @P5 LEA R4, P2, R11.reuse, R229.reuse, 0x1 ;  /* 0x000000e50b045211 */ /* 0x0c0fe400078408ff */
[CCC-:B------:R-:W-:Y:S01]  /*26bf0*/  @P6 LEA.HI.X R3, R11.reuse, R228.reuse, R23.reuse, 0x1, P0 ;  /* 0x000000e40b036211 */ /* 0x1c0fe200000f0c17 */
[----:B------:R2:W-:Y:S01]  /*26c00*/  @!P3 STS.128 [R235+0xe800], RZ ;  /* 0x00e800ffeb00b388 */ /* 0x0005e20000000c00 */
[CC--:B------:R-:W-:Y:S01]  /*26c10*/  @P3 LEA R6, P0, R11.reuse, R229.reuse, 0x1 ;  /* 0x000000e50b063211 */ /* 0x0c0fe200078008ff */
[----:B---3--:R-:W-:Y:S01]  /*26c20*/  IMAD.MOV.U32 R184, RZ, RZ, R4 ;  /* 0x000000ffffb87224 */ /* 0x008fe200078e0004 */
[C---:B------:R-:W-:Y:S01]  /*26c30*/  @P4 LEA R250, P1, R11.reuse, R229, 0x1 ;  /* 0x000000e50bfa4211 */ /* 0x040fe200078208ff */
[----:B------:R-:W-:Y:S01]  /*26c40*/  @!PT LDS RZ, [RZ] ;  /* 0x00000000fffff984 */ /* 0x000fe20000000800 */
[----:B------:R-:W-:Y:S01]  /*26c50*/  @!PT LDS RZ, [RZ] ;  /* 0x00000000fffff984 */ /* 0x000fe20000000800 */
[----:B------:R-:W-:Y:S01]  /*26c60*/  @!PT LDS RZ, [RZ] ;  /* 0x00000000fffff984 */ /* 0x000fe20000000800 */
[----:B------:R-:W-:Y:S01]  /*26c70*/  @P6 LDGSTS.E.BYPASS.LTC128B.128 [R235+0x9000], desc[UR12][R194.64] ;  /* 0x09000000c2eb6fae */ /* 0x000fe2000b901d4c */
[CCC-:B------:R-:W-:Y:S02]  /*26c80*/  @P3 LEA.HI.X R7, R11.reuse, R228.reuse, R23.reuse, 0x1, P0 ;  /* 0x000000e40b073211 */ /* 0x1c0fe400000f0c17 */
[CCC-:B------:R-:W-:Y:S01]  /*26c90*/  @P5 LEA.HI.X R5, R11.reuse, R228.reuse, R23.reuse, 0x1, P2 ;  /* 0x000000e40b055211 */ /* 0x1c0fe200010f0c17 */
[----:B------:R2:W-:Y:S01]  /*26ca0*/  @!P6 STS.128 [R235+0x9000], RZ ;  /* 0x009000ffeb00e388 */ /* 0x0005e20000000c00 */
[----:B------:R-:W-:Y:S01]  /*26cb0*/  @P4 LEA.HI.X R251, R11, R228, R23, 0x1, P1 ;  /* 0x000000e40bfb4211 */ /* 0x000fe200008f0c17 */
[----:B------:R-:W-:Y:S01]  /*26cc0*/  IMAD.MOV.U32 R228, RZ, RZ, R6 ;  /* 0x000000ffffe47224 */ /* 0x000fe200078e0006 */
[C---:B------:R-:W-:Y:S01]  /*26cd0*/  @P6 R2UR UR14, R164.reuse ;  /* 0x00000000a40e62ca */ /* 0x040fe200000e0000 */
[----:B------:R-:W-:Y:S01]  /*26ce0*/  @!PT LDS RZ, [RZ] ;  /* 0x00000000fffff984 */ /* 0x000fe20000000800 */
[----:B------:R-:W-:Y:S01]  /*26cf0*/  @!PT LDS RZ, [RZ] ;  /* 0x00000000fffff984 */ /* 0x000fe20000000800 */
[----:B------:R-:W-:Y:S01]  /*26d00*/  @!PT LDS RZ, [RZ] ;  /* 0x00000000fffff984 */ /* 0x000fe20000000800 */
[----:B------:R-:W-:Y:S01]  /*26d10*/  @P5 LDGSTS.E.BYPASS.LTC128B.128 [R235+0xb000], desc[UR10][R192.64+0x80] ;  /* 0x0b000080c0eb5fae */ /* 0x000fe2000b901d4a */
[----:B------:R-:W-:Y:S01]  /*26d20*/  IMAD.MOV.U32 R229, RZ, RZ, R7 ;  /* 0x000000ffffe57224 */ /* 0x000fe200078e0007 */
[C---:B------:R-:W-:Y:S01]  /*26d30*/  @P6 R2UR UR15, R165.reuse ;  /* 0x00000000a50f62ca */ /* 0x040fe200000e0000 */
[----:B------:R-:W-:Y:S01]  /*26d40*/  IMAD.MOV.U32 R185, RZ, RZ, R5 ;  /* 0x000000ffffb97224 */ /* 0x000fe200078e0005 */
[----:B------:R-:W5:Y:S01]  /*26d50*/  LDL.LU.64 R6, [R1+0x10] ;  /* 0x0000100001067983 */ /* 0x000f620000300a00 */
[----:B----4-:R-:W-:Y:S01]  /*26d60*/  IMAD.MOV.U32 R170, RZ, RZ, R2 ;  /* 0x000000ffffaa7224 */ /* 0x010fe200078e0002 */
[C---:B------:R-:W-:Y:S01]  /*26d70*/  @P5 R2UR UR12, R164.reuse ;  /* 0x00000000a40c52ca */ /* 0x040fe200000e0000 */
[----:B------:R-:W-:Y:S01]  /*26d80*/  IMAD.MOV.U32 R171, RZ, RZ, R3 ;  /* 0x000000ffffab7224 */ /* 0x000fe200078e0003 */
[----:B------:R-:W5:Y:S01]  /*26d90*/  LDL.LU.64 R4, [R1+0x8] ;  /* 0x0000080001047983 */ /* 0x000f620000300a00 */
[C---:B------:R-:W-:Y:S02]  /*26da0*/  @P5 R2UR UR13, R165.reuse ;  /* 0x00000000a50d52ca */ /* 0x040fe400000e0000 */
[C---:B------:R-:W-:Y:S01]  /*26db0*/  @P4 R2UR UR10, R164.reuse ;  /* 0x00000000a40a42ca */ /* 0x040fe200000e0000 */
[----:B------:R-:W5:Y:S01]  /*26dc0*/  LDL.LU.64 R2, [R1] ;  /* 0x0000000001027983 */ /* 0x000f620000300a00 */
[C---:B------:R-:W-:Y:S03]  /*26dd0*/  @P4 R2UR UR11, R165.reuse ;  /* 0x00000000a50b42ca */ /* 0x040fe600000e0000 */
        /* <DEDUP_REMOVED lines=34> */
[----:B-1----:R-:W-:Y:S02]  /*27000*/  IMAD.MOV.U32 R229, RZ, RZ, R186 ;  /* 0x000000ffffe57224 */ /* 0x002fe400078e00ba */
[----:B--2---:R-:W-:Y:S02]  /*27010*/  IMAD.MOV.U32 R228, RZ, RZ, R187 ;  /* 0x000000ffffe47224 */ /* 0x004fe400078e00bb */
.L_x_8958:
[----:B------:R-:W-:Y:S05]  /*27020*/  BSYNC B1 ;  /* 0x0000000000017941 */ /* 0x000fea0003800000 */
.L_x_8957:
        /* <DEDUP_REMOVED lines=8> */
[----:B------:R-:W-:Y:S01]  /*270b0*/  VIADD R32, R31, 0x10 ;  /* 0x000000101f207836 */ /* 0x000fe20000000000 */
[----:B------:R-:W-:Y:S01]  /*270c0*/  IADD3 R11, R245, -R31, RZ ;  /* 0x8000001ff50b7210 */ /* 0x000fe20007ffe0ff */
[----:B------:R-:W-:Y:S01]  /*270d0*/  IMAD.IADD R35, R242, 0x1, -R31 ;  /* 0x00000001f2237824 */ /* 0x000fe200078e0a1f */
[----:B------:R-:W-:Y:S01]  /*270e0*/  IADD3 R33, R31, 0x9, RZ ;  /* 0x000000091f217810 */ /* 0x000fe20007ffe0ff */
[----:B------:R-:W-:Y:S01]  /*270f0*/  IMAD.IADD R25, R245, 0x1, -R32 ;  /* 0x00000001f5197824 */ /* 0x000fe200078e0a20 */
[----:B------:R-:W-:Y:S01]  /*27100*/  IABS R11, R11 ;  /* 0x0000000b000b7213 */ /* 0x000fe20000000000 */
[----:B---3--:R-:W-:Y:S01]  /*27110*/  VIADD R166, R31, 0x18 ;  /* 0x000000181fa67836 */ /* 0x008fe20000000000 */
[----:B------:R-:W-:Y:S02]  /*27120*/  IADD3 R27, R245, -R33, RZ ;  /* 0x80000021f51b7210 */ /* 0x000fe40007ffe0ff */
[----:B------:R-:W-:Y:S02]  /*27130*/  I2FP.F32.S32 R11, R11 ;  /* 0x0000000b000b7245 */ /* 0x000fe40000201400 */
[----:B------:R-:W-:Y:S02]  /*27140*/  IABS R25, R25 ;  /* 0x0000001900197213 */ /* 0x000fe40000000000 */
[----:B------:R-:W-:Y:S01]  /*27150*/  IABS R27, R27 ;  /* 0x0000001b001b7213 */ /* 0x000fe20000000000 */
[C---:B------:R-:W-:Y:S01]  /*27160*/  FFMA.FTZ R176, -R246.reuse, R11, R176 ;  /* 0x0000000bf6b07223 */ /* 0x040fe200000101b0 */
[C---:B------:R-:W-:Y:S01]  /*27170*/  VIADD R11, R31.reuse, 0x8 ;  /* 0x000000081f0b7836 */ /* 0x040fe20000000000 */
[----:B------:R-:W-:Y:S02]  /*27180*/  IADD3 R23, R31, 0x1, RZ ;  /* 0x000000011f177810 */ /* 0x000fe40007ffe0ff */
[----:B------:R-:W-:Y:S01]  /*27190*/  I2FP.F32.S32 R25, R25 ;  /* 0x0000001900197245 */ /* 0x000fe20000201400 */
[----:B------:R-:W-:Y:S01]  /*271a0*/  IMAD.IADD R29, R245, 0x1, -R11 ;  /* 0x00000001f51d7824 */ /* 0x000fe200078e0a0b */
[C---:B------:R-:W-:Y:S02]  /*271b0*/  ISETP.GE.AND P4, PT, R11.reuse, R244, PT ;  /* 0x000000f40b00720c */ /* 0x040fe40003f86270 */
[----:B------:R-:W-:Y:S01]  /*271c0*/  ISETP.GE.AND P6, PT, R11, R241, PT ;  /* 0x000000f10b00720c */ /* 0x000fe20003fc6270 */
[C---:B-1----:R-:W-:Y:S01]  /*271d0*/  FFMA.FTZ R12, -R246.reuse, R25, R12 ;  /* 0x00000019f60c7223 */ /* 0x042fe2000001010c */
[----:B------:R-:W-:Y:S02]  /*271e0*/  IABS R29, R29 ;  /* 0x0000001d001d7213 */ /* 0x000fe40000000000 */
[----:B------:R-:W-:Y:S02]  /*271f0*/  I2FP.F32.S32 R27, R27 ;  /* 0x0000001b001b7245 */ /* 0x000fe40000201400 */
[----:B------:R-:W-:Y:S02]  /*27200*/  I2FP.F32.S32 R29, R29 ;  /* 0x0000001d001d7245 */ /* 0x000fe40000201400 */
[----:B------:R-:W-:Y:S01]  /*27210*/  IADD3 R167, R31, 0x11, RZ ;  /* 0x000000111fa77810 */ /* 0x000fe20007ffe0ff */
[C---:B------:R-:W-:Y:S01]  /*27220*/  FFMA.FTZ R179, -R246.reuse, R27, R179 ;  /* 0x0000001bf6b37223 */ /* 0x040fe200000101b3 */
[C---:B------:R-:W-:Y:S01]  /*27230*/  ISETP.GE.OR P4, PT, R11.reuse, R243, !P4 ;  /* 0x000000f30b00720c */ /* 0x040fe20006786670 */
[----:B------:R-:W-:Y:S01]  /*27240*/  FFMA.FTZ R173, -R246, R29, R173 ;  /* 0x0000001df6ad7223 */ /* 0x000fe200000101ad */
[----:B------:R-:W-:Y:S01]  /*27250*/  ISETP.GE.OR P6, PT, R11, R240, !P6 ;  /* 0x000000f00b00720c */ /* 0x000fe200077c6670 */
[C---:B------:R-:W-:Y:S01]  /*27260*/  IMAD.IADD R11, R242.reuse, 0x1, -R11 ;  /* 0x00000001f20b7824 */ /* 0x040fe200078e0a0b */
[C---:B------:R-:W-:Y:S01]  /*27270*/  IADD3 R34, R245.reuse, -R23, RZ ;  /* 0x80000017f5227210 */ /* 0x040fe20007ffe0ff */
[----:B------:R-:W-:Y:S01]  /*27280*/  IMAD.IADD R27, R242, 0x1, -R23 ;  /* 0x00000001f21b7824 */ /* 0x000fe200078e0a17 */
[----:B------:R-:W-:Y:S02]  /*27290*/  IABS R35, R35 ;  /* 0x0000002300237213 */ /* 0x000fe40000000000 */
[C---:B------:R-:W-:Y:S02]  /*272a0*/  IADD3 R25, R245.reuse, -R166, RZ ;  /* 0x800000a6f5197210 */ /* 0x040fe40007ffe0ff */
[----:B------:R-:W-:Y:S02]  /*272b0*/  IADD3 R29, R245, -R167, RZ ;  /* 0x800000a7f51d7210 */ /* 0x000fe40007ffe0ff */
[----:B------:R-:W-:Y:S02]  /*272c0*/  IABS R34, R34 ;  /* 0x0000002200227213 */ /* 0x000fe40000000000 */
[----:B------:R-:W-:Y:S02]  /*272d0*/  I2FP.F32.S32 R35, R35 ;  /* 0x0000002300237245 */ /* 0x000fe40000201400 */
[----:B------:R-:W-:Y:S02]  /*272e0*/  IABS R25, R25 ;  /* 0x0000001900197213 */ /* 0x000fe40000000000 */
[----:B------:R-:W-:Y:S01]  /*272f0*/  IABS R11, R11 ;  /* 0x0000000b000b7213 */ /* 0x000fe20000000000 */
[C---:B------:R-:W-:Y:S01]  /*27300*/  FFMA.FTZ R178, -R246.reuse, R35, R178 ;  /* 0x00000023f6b27223 */ /* 0x040fe200000101b2 */
[----:B------:R-:W-:Y:S02]  /*27310*/  IABS R29, R29 ;  /* 0x0000001d001d7213 */ /* 0x000fe40000000000 */
[C---:B------:R-:W-:Y:S02]  /*27320*/  ISETP.GE.AND P1, PT, R31.reuse, R241, PT ;  /* 0x000000f11f00720c */ /* 0x040fe40003f26270 */
[----:B------:R-:W-:Y:S02]  /*27330*/  I2FP.F32.S32 R34, R34 ;  /* 0x0000002200227245 */ /* 0x000fe40000201400 */
[----:B------:R-:W-:Y:S02]  /*27340*/  IABS R27, R27 ;  /* 0x0000001b001b7213 */ /* 0x000fe40000000000 */
[C---:B------:R-:W-:Y:S01]  /*27350*/  ISETP.GE.AND P0, PT, R31.reuse, R244, PT ;  /* 0x000000f41f00720c */ /* 0x040fe20003f06270 */
[C---:B------:R-:W-:Y:S01]  /*27360*/  FFMA.FTZ R177, -R246.reuse, R34, R177 ;  /* 0x00000022f6b17223 */ /* 0x040fe200000101b1 */
[----:B------:R-:W-:Y:S01]  /*27370*/  I2FP.F32.S32 R25, R25 ;  /* 0x0000001900197245 */ /* 0x000fe20000201400 */
[----:B------:R-:W-:Y:S01]  /*27380*/  VIADD R34, R31, 0x21 ;  /* 0x000000211f227836 */ /* 0x000fe20000000000 */
[----:B------:R-:W-:Y:S02]  /*27390*/  I2FP.F32.S32 R11, R11 ;  /* 0x0000000b000b7245 */ /* 0x000fe40000201400 */
[----:B------:R-:W-:Y:S01]  /*273a0*/  ISETP.GE.AND P2, PT, R23, R244, PT ;  /* 0x000000f41700720c */ /* 0x000fe20003f46270 */
[C---:B------:R-:W-:Y:S01]  /*273b0*/  FFMA.FTZ R16, -R246.reuse, R25, R16 ;  /* 0x00000019f6107223 */ /* 0x040fe20000010110 */
[----:B------:R-:W-:Y:S01]  /*273c0*/  I2FP.F32.S32 R29, R29 ;  /* 0x0000001d001d7245 */ /* 0x000fe20000201400 */
[C---:B------:R-:W-:Y:S01]  /*273d0*/  FFMA.FTZ R182, -R246.reuse, R11, R182 ;  /* 0x0000000bf6b67223 */ /* 0x040fe200000101b6 */
[CC--:B------:R-:W-:Y:S02]  /*273e0*/  ISETP.GE.OR P1, PT, R31.reuse, R240.reuse, !P1 ;  /* 0x000000f01f00720c */ /* 0x0c0fe40004f26670 */
[----:B------:R-:W-:Y:S01]  /*273f0*/  I2FP.F32.S32 R27, R27 ;  /* 0x0000001b001b7245 */ /* 0x000fe20000201400 */
[C---:B------:R-:W-:Y:S01]  /*27400*/  FFMA.FTZ R13, -R246.reuse, R29, R13 ;  /* 0x0000001df60d7223 */ /* 0x040fe2000001010d */
[C---:B------:R-:W-:Y:S02]  /*27410*/  IADD3 R164, R31.reuse, 0x19, RZ ;  /* 0x000000191fa47810 */ /* 0x040fe40007ffe0ff */
[----:B------:R-:W-:Y:S01]  /*27420*/  ISETP.GE.OR P0, PT, R31, R243, !P0 ;  /* 0x000000f31f00720c */ /* 0x000fe20004706670 */
[----:B------:R-:W-:Y:S01]  /*27430*/  FFMA.FTZ R172, -R246, R27, R172 ;  /* 0x0000001bf6ac7223 */ /* 0x000fe200000101ac */
[C---:B------:R-:W-:Y:S02]  /*27440*/  ISETP.GE.AND P5, PT, R23.reuse, R241, PT ;  /* 0x000000f11700720c */ /* 0x040fe40003fa6270 */
[----:B------:R-:W-:Y:S02]  /*27450*/  ISETP.GE.OR P2, PT, R23, R243, !P2 ;  /* 0x000000f31700720c */ /* 0x000fe40005746670 */
[----:B------:R-:W-:Y:S02]  /*27460*/  FSEL R11, R178, -INF , !P1 ;  /* 0xff800000b20b7808 */ /* 0x000fe40004800000 */
[----:B------:R-:W-:Y:S02]  /*27470*/  FSEL R25, R173, -INF , !P4 ;  /* 0xff800000ad197808 */ /* 0x000fe40006000000 */
[----:B------:R-:W-:Y:S02]  /*27480*/  FSEL R29, R176, -INF , !P0 ;  /* 0xff800000b01d7808 */ /* 0x000fe40004000000 */
[----:B------:R-:W-:Y:S01]  /*27490*/  ISETP.GE.OR P5, PT, R23, R240, !P5 ;  /* 0x000000f01700720c */ /* 0x000fe20006fa6670 */
[----:B------:R-:W-:Y:S01]  /*274a0*/  IMAD.IADD R23, R245, 0x1, -R164 ;  /* 0x00000001f5177824 */ /* 0x000fe200078e0aa4 */
[CC--:B------:R-:W-:Y:S02]  /*274b0*/  ISETP.GE.AND P1, PT, R32.reuse, R244.reuse, PT ;  /* 0x000000f42000720c */ /* 0x0c0fe40003f26270 */
[-C--:B------:R-:W-:Y:S02]  /*274c0*/  ISETP.GE.AND P4, PT, R167, R244.reuse, PT ;  /* 0x000000f4a700720c */ /* 0x080fe40003f86270 */
[----:B------:R-:W-:Y:S02]  /*274d0*/  FSEL R27, R177, -INF , !P2 ;  /* 0xff800000b11b7808 */ /* 0x000fe40005000000 */
[C---:B------:R-:W-:Y:S02]  /*274e0*/  ISETP.GE.AND P3, PT, R33.reuse, R244, PT ;  /* 0x000000f42100720c */ /* 0x040fe40003f66270 */
[-C--:B------:R-:W-:Y:S02]  /*274f0*/  ISETP.GE.AND P0, PT, R33, R241.reuse, PT ;  /* 0x000000f12100720c */ /* 0x080fe40003f06270 */
[C---:B------:R-:W-:Y:S02]  /*27500*/  ISETP.GE.AND P2, PT, R32.reuse, R241, PT ;  /* 0x000000f12000720c */ /* 0x040fe40003f46270 */
[-C--:B------:R-:W-:Y:S02]  /*27510*/  ISETP.GE.OR P1, PT, R32, R243.reuse, !P1 ;  /* 0x000000f32000720c */ /* 0x080fe40004f26670 */
[-C--:B------:R-:W-:Y:S02]  /*27520*/  ISETP.GE.OR P4, PT, R167, R243.reuse, !P4 ;  /* 0x000000f3a700720c */ /* 0x080fe40006786670 */
[C---:B------:R-:W-:Y:S02]  /*27530*/  ISETP.GE.OR P3, PT, R33.reuse, R243, !P3 ;  /* 0x000000f32100720c */ /* 0x040fe40005f66670 */
[-C--:B------:R-:W-:Y:S02]  /*27540*/  ISETP.GE.OR P0, PT, R33, R240.reuse, !P0 ;  /* 0x000000f02100720c */ /* 0x080fe40004706670 */
[C---:B------:R-:W-:Y:S01]  /*27550*/  IADD3 R170, R242.reuse, -R33, RZ ;  /* 0x80000021f2aa7210 */ /* 0x040fe20007ffe0ff */
[----:B------:R-:W-:Y:S01]  /*27560*/  IMAD.IADD R33, R242, 0x1, -R32 ;  /* 0x00000001f2217824 */ /* 0x000fe200078e0a20 */
[----:B------:R-:W-:Y:S02]  /*27570*/  IABS R23, R23 ;  /* 0x0000001700177213 */ /* 0x000fe40000000000 */
[----:B------:R-:W-:Y:S01]  /*27580*/  ISETP.GE.OR P2, PT, R32, R240, !P2 ;  /* 0x000000f02000720c */ /* 0x000fe20005746670 */
[----:B------:R-:W-:Y:S01]  /*27590*/  IMAD.IADD R32, R242, 0x1, -R167 ;  /* 0x00000001f2207824 */ /* 0x000fe200078e0aa7 */
[----:B------:R-:W-:Y:S02]  /*275a0*/  FSEL R190, R12, -INF , !P1 ;  /* 0xff8000000cbe7808 */ /* 0x000fe40004800000 */
[----:B------:R-:W-:Y:S02]  /*275b0*/  FSEL R191, R13, -INF , !P4 ;  /* 0xff8000000dbf7808 */ /* 0x000fe40006000000 */
[C---:B------:R-:W-:Y:S02]  /*275c0*/  ISETP.GE.AND P1, PT, R166.reuse, R244, PT ;  /* 0x000000f4a600720c */ /* 0x040fe40003f26270 */
[C---:B------:R-:W-:Y:S02]  /*275d0*/  ISETP.GE.AND P4, PT, R166.reuse, R241, PT ;  /* 0x000000f1a600720c */ /* 0x040fe40003f86270 */
[----:B------:R-:W-:Y:S02]  /*275e0*/  I2FP.F32.S32 R23, R23 ;  /* 0x0000001700177245 */ /* 0x000fe40000201400 */
[----:B------:R-:W-:Y:S02]  /*275f0*/  IABS R32, R32 ;  /* 0x0000002000207213 */ /* 0x000fe40000000000 */
[----:B------:R-:W-:Y:S01]  /*27600*/  ISETP.GE.OR P1, PT, R166, R243, !P1 ;  /* 0x000000f3a600720c */ /* 0x000fe20004f26670 */
[----:B------:R-:W-:Y:S01]  /*27610*/  FFMA.FTZ R17, -R246, R23, R17 ;  /* 0x00000017f6117223 */ /* 0x000fe20000010111 */
[----:B------:R-:W-:Y:S02]  /*27620*/  ISETP.GE.OR P4, PT, R166, R240, !P4 ;  /* 0x000000f0a600720c */ /* 0x000fe40006786670 */
[----:B------:R-:W-:Y:S02]  /*27630*/  IADD3 R166, R242, -R166, RZ ;  /* 0x800000a6f2a67210 */ /* 0x000fe40007ffe0ff */
[----:B------:R-:W-:Y:S02]  /*27640*/  FSEL R23, R179, -INF , !P3 ;  /* 0xff800000b3177808 */ /* 0x000fe40005800000 */
[----:B------:R-:W-:Y:S02]  /*27650*/  I2FP.F32.S32 R32, R32 ;  /* 0x0000002000207245 */ /* 0x000fe40000201400 */
[C---:B------:R-:W-:Y:S02]  /*27660*/  ISETP.GE.AND P3, PT, R167.reuse, R241, PT ;  /* 0x000000f1a700720c */ /* 0x040fe40003f66270 */
[----:B------:R-:W-:Y:S01]  /*27670*/  IABS R166, R166 ;  /* 0x000000a600a67213 */ /* 0x000fe20000000000 */
[----:B------:R-:W-:Y:S01]  /*27680*/  FFMA.FTZ R15, -R246, R32, R15 ;  /* 0x00000020f60f7223 */ /* 0x000fe2000001010f */
[----:B------:R-:W-:Y:S01]  /*27690*/  ISETP.GE.OR P3, PT, R167, R240, !P3 ;  /* 0x000000f0a700720c */ /* 0x000fe20005f66670 */
[C---:B------:R-:W-:Y:S01]  /*276a0*/  VIADD R32, R31.reuse, 0x30 ;  /* 0x000000301f207836 */ /* 0x040fe20000000000 */
[----:B------:R-:W-:Y:S02]  /*276b0*/  FSEL R192, R16, -INF , !P1 ;  /* 0xff80000010c07808 */ /* 0x000fe40004800000 */
[----:B------:R-:W-:Y:S02]  /*276c0*/  I2FP.F32.S32 R166, R166 ;  /* 0x000000a600a67245 */ /* 0x000fe40000201400 */
[----:B------:R-:W-:Y:S02]  /*276d0*/  IABS R167, R33 ;  /* 0x0000002100a77213 */ /* 0x000fe40000000000 */
[----:B------:R-:W-:Y:S01]  /*276e0*/  IADD3 R16, R242, -R164, RZ ;  /* 0x800000a4f2107210 */ /* 0x000fe20007ffe0ff */
[C---:B-----5:R-:W-:Y:S01]  /*276f0*/  FFMA.FTZ R4, -R246.reuse, R166, R4 ;  /* 0x000000a6f6047223 */ /* 0x060fe20000010104 */
[C---:B------:R-:W-:Y:S01]  /*27700*/  IADD3 R35, R31.reuse, 0x20, RZ ;  /* 0x000000201f237810 */ /* 0x040fe20007ffe0ff */
[----:B------:R-:W-:Y:S01]  /*27710*/  VIADD R166, R31, 0x31 ;  /* 0x000000311fa67836 */ /* 0x000fe20000000000 */
[----:B------:R-:W-:Y:S02]  /*27720*/  I2FP.F32.S32 R167, R167 ;  /* 0x000000a700a77245 */ /* 0x000fe40000201400 */
[----:B------:R-:W-:Y:S02]  /*27730*/  IADD3 R13, R245, -R32, RZ ;  /* 0x80000020f50d7210 */ /* 0x000fe40007ffe0ff */
[----:B------:R-:W-:Y:S01]  /*27740*/  IABS R170, R170 ;  /* 0x000000aa00aa7213 */ /* 0x000fe20000000000 */
[C---:B------:R-:W-:Y:S01]  /*27750*/  FFMA.FTZ R14, -R246.reuse, R167, R14 ;  /* 0x000000a7f60e7223 */ /* 0x040fe2000001010e */
[----:B------:R-:W-:Y:S01]  /*27760*/  IABS R16, R16 ;  /* 0x0000001000107213 */ /* 0x000fe20000000000 */
[----:B------:R-:W-:Y:S01]  /*27770*/  VIADD R167, R31, 0x28 ;  /* 0x000000281fa77836 */ /* 0x000fe20000000000 */
[C---:B------:R-:W-:Y:S02]  /*27780*/  IADD3 R169, R245.reuse, -R35, RZ ;  /* 0x80000023f5a97210 */ /* 0x040fe40007ffe0ff */
[----:B------:R-:W-:Y:S02]  /*27790*/  I2FP.F32.S32 R170, R170 ;  /* 0x000000aa00aa7245 */ /* 0x000fe40000201400 */
[----:B------:R-:W-:Y:S02]  /*277a0*/  IABS R13, R13 ;  /* 0x0000000d000d7213 */ /* 0x000fe40000000000 */
[----:B------:R-:W-:Y:S01]  /*277b0*/  I2FP.F32.S32 R16, R16 ;  /* 0x0000001000107245 */ /* 0x000fe20000201400 */
[----:B------:R-:W-:Y:S01]  /*277c0*/  FFMA.FTZ R174, -R246, R170, R174 ;  /* 0x000000aaf6ae7223 */ /* 0x000fe200000101ae */
[----:B------:R-:W-:Y:S02]  /*277d0*/  FSEL R195, R4, -INF , !P4 ;  /* 0xff80000004c37808 */ /* 0x000fe40006000000 */
[----:B------:R-:W-:Y:S01]  /*277e0*/  IABS R169, R169 ;  /* 0x000000a900a97213 */ /* 0x000fe20000000000 */
[----:B------:R-:W-:Y:S01]  /*277f0*/  FFMA.FTZ R5, -R246, R16, R5 ;  /* 0x00000010f6057223 */ /* 0x000fe20000010105 */
[----:B------:R-:W-:Y:S02]  /*27800*/  IADD3 R4, R242, -R166, RZ ;  /* 0x800000a6f2047210 */ /* 0x000fe40007ffe0ff */
[C---:B------:R-:W-:Y:S02]  /*27810*/  IADD3 R171, R245.reuse, -R34, RZ ;  /* 0x80000022f5ab7210 */ /* 0x040fe40007ffe0ff */
[----:B------:R-:W-:Y:S02]  /*27820*/  I2FP.F32.S32 R13, R13 ;  /* 0x0000000d000d7245 */ /* 0x000fe40000201400 */
[----:B------:R-:W-:Y:S02]  /*27830*/  FSEL R12, R172, -INF , !P5 ;  /* 0xff800000ac0c7808 */ /* 0x000fe40006800000 */
[----:B------:R-:W-:Y:S01]  /*27840*/  FSEL R194, R14, -INF , !P2 ;  /* 0xff8000000ec27808 */ /* 0x000fe20005000000 */
[----:B------:R-:W-:Y:S01]  /*27850*/  FFMA.FTZ R168, -R246, R13, R168 ;  /* 0x0000000df6a87223 */ /* 0x000fe200000101a8 */
[----:B------:R-:W-:Y:S02]  /*27860*/  I2FP.F32.S32 R169, R169 ;  /* 0x000000a900a97245 */ /* 0x000fe40000201400 */
[----:B------:R-:W-:Y:S02]  /*27870*/  FSEL R16, R182, -INF , !P6 ;  /* 0xff800000b6107808 */ /* 0x000fe40007000000 */
[----:B------:R-:W-:Y:S01]  /*27880*/  IADD3 R14, R242, -R167, RZ ;  /* 0x800000a7f20e7210 */ /* 0x000fe20007ffe0ff */
[----:B------:R-:W-:Y:S01]  /*27890*/  FFMA.FTZ R18, -R246, R169, R18 ;  /* 0x000000a9f6127223 */ /* 0x000fe20000010112 */
[----:B------:R-:W-:Y:S01]  /*278a0*/  ISETP.GE.AND P5, PT, R164, R244, PT ;  /* 0x000000f4a400720c */ /* 0x000fe20003fa6270 */
[----:B------:R-:W-:Y:S01]  /*278b0*/  IMAD.IADD R169, R245, 0x1, -R167 ;  /* 0x00000001f5a97824 */ /* 0x000fe200078e0aa7 */
[----:B------:R-:W-:Y:S02]  /*278c0*/  IABS R4, R4 ;  /* 0x0000000400047213 */ /* 0x000fe40000000000 */
[----:B------:R-:W-:Y:S02]  /*278d0*/  IABS R33, R171 ;  /* 0x000000ab00217213 */ /* 0x000fe40000000000 */
[C---:B------:R-:W-:Y:S02]  /*278e0*/  ISETP.GE.AND P6, PT, R35.reuse, R244, PT ;  /* 0x000000f42300720c */ /* 0x040fe40003fc6270 */
[----:B------:R-:W-:Y:S02]  /*278f0*/  FSEL R13, R174, -INF , !P0 ;  /* 0xff800000ae0d7808 */ /* 0x000fe40004000000 */
[----:B------:R-:W-:Y:S02]  /*27900*/  ISETP.GE.OR P5, PT, R164, R243, !P5 ;  /* 0x000000f3a400720c */ /* 0x000fe40006fa6670 */
[----:B------:R-:W-:Y:S02]  /*27910*/  IABS R14, R14 ;  /* 0x0000000e000e7213 */ /* 0x000fe40000000000 */
[----:B------:R-:W-:Y:S02]  /*27920*/  I2FP.F32.S32 R4, R4 ;  /* 0x0000000400047245 */ /* 0x000fe40000201400 */
[----:B------:R-:W-:Y:S02]  /*27930*/  I2FP.F32.S32 R33, R33 ;  /* 0x0000002100217245 */ /* 0x000fe40000201400 */
[C---:B------:R-:W-:Y:S01]  /*27940*/  ISETP.GE.OR P6, PT, R35.reuse, R243, !P6 ;  /* 0x000000f32300720c */ /* 0x040fe200077c6670 */
[C---:B------:R-:W-:Y:S01]  /*27950*/  FFMA.FTZ R24, -R246.reuse, R4, R24 ;  /* 0x00000004f6187223 */ /* 0x040fe20000010118 */
[----:B------:R-:W-:Y:S01]  /*27960*/  ISETP.GE.AND P0, PT, R35, R241, PT ;  /* 0x000000f12300720c */ /* 0x000fe20003f06270 */
[----:B------:R-:W-:Y:S01]  /*27970*/  FFMA.FTZ R19, -R246, R33, R19 ;  /* 0x00000021f6137223 */ /* 0x000fe20000010113 */
[----:B------:R-:W-:Y:S02]  /*27980*/  FSEL R193, R17, -INF , !P5 ;  /* 0xff80000011c17808 */ /* 0x000fe40006800000 */
[----:B------:R-:W-:Y:S02]  /*27990*/  I2FP.F32.S32 R14, R14 ;  /* 0x0000000e000e7245 */ /* 0x000fe40000201400 */
[----:B------:R-:W-:Y:S02]  /*279a0*/  FSEL R183, R18, -INF , !P6 ;  /* 0xff80000012b77808 */ /* 0x000fe40007000000 */
[----:B------:R-:W-:Y:S01]  /*279b0*/  ISETP.GE.OR P0, PT, R35, R240, !P0 ;  /* 0x000000f02300720c */ /* 0x000fe20004706670 */
[----:B------:R-:W-:Y:S01]  /*279c0*/  IMAD.IADD R35, R242, 0x1, -R35 ;  /* 0x00000001f2237824 */ /* 0x000fe200078e0a23 */
[----:B------:R-:W-:Y:S01]  /*279d0*/  ISETP.GE.AND P5, PT, R34, R244, PT ;  /* 0x000000f42200720c */ /* 0x000fe20003fa6270 */
[----:B------:R-:W-:Y:S01]  /*279e0*/  FFMA.FTZ R9, -R246, R14, R9 ;  /* 0x0000000ef6097223 */ /* 0x000fe20000010109 */
[----:B------:R-:W-:Y:S02]  /*279f0*/  FMNMX.FTZ R4, R11, R2, !PT ;  /* 0x000000020b047209 */ /* 0x000fe40007810000 */
[-C--:B------:R-:W-:Y:S02]  /*27a00*/  ISETP.GE.AND P6, PT, R34, R241.reuse, PT ;  /* 0x000000f12200720c */ /* 0x080fe40003fc6270 */
[----:B------:R-:W-:Y:S02]  /*27a10*/  IADD3 R33, R31, 0x29, RZ ;  /* 0x000000291f217810 */ /* 0x000fe40007ffe0ff */
[----:B------:R-:W-:Y:S02]  /*27a20*/  ISETP.GE.AND P1, PT, R164, R241, PT ;  /* 0x000000f1a400720c */ /* 0x000fe40003f26270 */
[----:B------:R-:W-:Y:S02]  /*27a30*/  ISETP.GE.OR P5, PT, R34, R243, !P5 ;  /* 0x000000f32200720c */ /* 0x000fe40006fa6670 */
[----:B------:R-:W-:Y:S02]  /*27a40*/  FMNMX.FTZ R14, R29, R0, !PT ;  /* 0x000000001d0e7209 */ /* 0x000fe40007810000 */
[----:B------:R-:W-:Y:S02]  /*27a50*/  FMNMX.FTZ R4, R12, R4, !PT ;  /* 0x000000040c047209 */ /* 0x000fe40007810000 */
[----:B------:R-:W-:Y:S02]  /*27a60*/  ISETP.GE.OR P6, PT, R34, R240, !P6 ;  /* 0x000000f02200720c */ /* 0x000fe400077c6670 */
[----:B------:R-:W-:Y:S02]  /*27a70*/  IADD3 R18, R242, -R34, RZ ;  /* 0x80000022f2127210 */ /* 0x000fe40007ffe0ff */
[----:B------:R-:W-:Y:S02]  /*27a80*/  IABS R34, R35 ;  /* 0x0000002300227213 */ /* 0x000fe40000000000 */
[----:B------:R-:W-:Y:S01]  /*27a90*/  ISETP.GE.OR P1, PT, R164, R240, !P1 ;  /* 0x000000f0a400720c */ /* 0x000fe20004f26670 */
[----:B------:R-:W-:Y:S01]  /*27aa0*/  IMAD.IADD R164, R245, 0x1, -R33 ;  /* 0x00000001f5a47824 */ /* 0x000fe200078e0a21 */
[----:B------:R-:W-:Y:S01]  /*27ab0*/  FSEL R175, R19, -INF , !P5 ;  /* 0xff80000013af7808 */ /* 0x000fe20006800000 */
[----:B------:R-:W-:Y:S01]  /*27ac0*/  IMAD.IADD R19, R245, 0x1, -R166 ;  /* 0x00000001f5137824 */ /* 0x000fe200078e0aa6 */
[----:B------:R-:W-:Y:S02]  /*27ad0*/  FMNMX.FTZ R14, R27, R14, !PT ;  /* 0x0000000e1b0e7209 */ /* 0x000fe40007810000 */
[----:B------:R-:W-:Y:S02]  /*27ae0*/  FMNMX.FTZ R4, R16, R4, !PT ;  /* 0x0000000410047209 */ /* 0x000fe40007810000 */
[----:B------:R-:W-:Y:S02]  /*27af0*/  I2FP.F32.S32 R34, R34 ;  /* 0x0000002200227245 */ /* 0x000fe40000201400 */
[----:B------:R-:W-:Y:S02]  /*27b00*/  IABS R164, R164 ;  /* 0x000000a400a47213 */ /* 0x000fe40000000000 */
[----:B------:R-:W-:Y:S01]  /*27b10*/  FMNMX.FTZ R4, R13, R4, !PT ;  /* 0x000000040d047209 */ /* 0x000fe20007810000 */
[----:B------:R-:W-:Y:S01]  /*27b20*/  FFMA.FTZ R6, -R246, R34, R6 ;  /* 0x00000022f6067223 */ /* 0x000fe20000010106 */
[----:B------:R-:W-:Y:S01]  /*27b30*/  FMNMX.FTZ R14, R25, R14, !PT ;  /* 0x0000000e190e7209 */ /* 0x000fe20007810000 */
[----:B------:R-:W-:Y:S01]  /*27b40*/  IMAD.MOV.U32 R34, RZ, RZ, R175 ;  /* 0x000000ffff227224 */ /* 0x000fe200078e00af */
[----:B------:R-:W-:Y:S02]  /*27b50*/  IABS R169, R169 ;  /* 0x000000a900a97213 */ /* 0x000fe40000000000 */
[----:B------:R-:W-:Y:S02]  /*27b60*/  IABS R19, R19 ;  /* 0x0000001300137213 */ /* 0x000fe40000000000 */
[----:B------:R-:W-:Y:S01]  /*27b70*/  FSEL R249, R15, -INF , !P3 ;  /* 0xff8000000ff97808 */ /* 0x000fe20005800000 */
[----:B------:R-:W-:Y:S01]  /*27b80*/  IMAD.IADD R15, R242, 0x1, -R33 ;  /* 0x00000001f20f7824 */ /* 0x000fe200078e0a21 */
[C---:B------:R-:W-:Y:S02]  /*27b90*/  ISETP.GE.AND P3, PT, R33.reuse, R244, PT ;  /* 0x000000f42100720c */ /* 0x040fe40003f66270 */
[----:B------:R-:W-:Y:S02]  /*27ba0*/  ISETP.GE.AND P4, PT, R33, R241, PT ;  /* 0x000000f12100720c */ /* 0x000fe40003f86270 */
[----:B------:R-:W-:Y:S02]  /*27bb0*/  I2FP.F32.S32 R164, R164 ;  /* 0x000000a400a47245 */ /* 0x000fe40000201400 */
[----:B------:R-:W-:Y:S02]  /*27bc0*/  FMNMX.FTZ R14, R23, R14, !PT ;  /* 0x0000000e170e7209 */ /* 0x000fe40007810000 */
[----:B------:R-:W-:Y:S01]  /*27bd0*/  I2FP.F32.S32 R169, R169 ;  /* 0x000000a900a97245 */ /* 0x000fe20000201400 */
[----:B------:R-:W-:Y:S01]  /*27be0*/  FFMA.FTZ R21, -R246, R164, R21 ;  /* 0x000000a4f6157223 */ /* 0x000fe20000010115 */
[----:B------:R-:W-:Y:S02]  /*27bf0*/  FMNMX.FTZ R4, R194, R4, !PT ;  /* 0x00000004c2047209 */ /* 0x000fe40007810000 */
[----:B------:R-:W-:Y:S01]  /*27c00*/  IABS R18, R18 ;  /* 0x0000001200127213 */ /* 0x000fe20000000000 */
[C---:B------:R-:W-:Y:S01]  /*27c10*/  FFMA.FTZ R20, -R246.reuse, R169, R20 ;  /* 0x000000a9f6147223 */ /* 0x040fe20000010114 */
[----:B------:R-:W-:Y:S02]  /*27c20*/  I2FP.F32.S32 R19, R19 ;  /* 0x0000001300137245 */ /* 0x000fe40000201400 */
[----:B------:R-:W-:Y:S02]  /*27c30*/  FSEL R250, R5, -INF , !P1 ;  /* 0xff80000005fa7808 */ /* 0x000fe40004800000 */
[----:B------:R-:W-:Y:S01]  /*27c40*/  ISETP.GE.OR P3, PT, R33, R243, !P3 ;  /* 0x000000f32100720c */ /* 0x000fe20005f66670 */
[----:B------:R-:W-:Y:S01]  /*27c50*/  FFMA.FTZ R28, -R246, R19, R28 ;  /* 0x00000013f61c7223 */ /* 0x000fe2000001011c */
[----:B------:R-:W-:Y:S02]  /*27c60*/  ISETP.GE.AND P2, PT, R167, R244, PT ;  /* 0x000000f4a700720c */ /* 0x000fe40003f46270 */
[----:B------:R-:W-:Y:S02]  /*27c70*/  ISETP.GE.OR P4, PT, R33, R240, !P4 ;  /* 0x000000f02100720c */ /* 0x000fe40006786670 */
[----:B------:R-:W-:Y:S02]  /*27c80*/  IADD3 R5, R242, -R32, RZ ;  /* 0x80000020f2057210 */ /* 0x000fe40007ffe0ff */
[----:B------:R-:W-:Y:S02]  /*27c90*/  FSEL R33, R6, -INF , !P0 ;  /* 0xff80000006217808 */ /* 0x000fe40004000000 */
[----:B------:R-:W-:Y:S02]  /*27ca0*/  ISETP.GE.AND P1, PT, R166, R244, PT ;  /* 0x000000f4a600720c */ /* 0x000fe40003f26270 */
[----:B------:R-:W-:Y:S02]  /*27cb0*/  I2FP.F32.S32 R18, R18 ;  /* 0x0000001200127245 */ /* 0x000fe40000201400 */
[----:B------:R-:W-:Y:S02]  /*27cc0*/  FMNMX.FTZ R6, R249, R4, !PT ;  /* 0x00000004f9067209 */ /* 0x000fe40007810000 */
[----:B------:R-:W-:Y:S01]  /*27cd0*/  FMNMX.FTZ R14, R190, R14, !PT ;  /* 0x0000000ebe0e7209 */ /* 0x000fe20007810000 */
[----:B------:R-:W-:Y:S01]  /*27ce0*/  FFMA.FTZ R7, -R246, R18, R7 ;  /* 0x00000012f6077223 */ /* 0x000fe20000010107 */
[----:B------:R-:W-:Y:S02]  /*27cf0*/  IADD3 R164, R31, 0x38, RZ ;  /* 0x000000381fa47810 */ /* 0x000fe40007ffe0ff */
[----:B------:R-:W-:Y:S02]  /*27d00*/  ISETP.GE.OR P2, PT, R167, R243, !P2 ;  /* 0x000000f3a700720c */ /* 0x000fe40005746670 */
[----:B------:R-:W-:Y:S01]  /*27d10*/  IABS R5, R5 ;  /* 0x0000000500057213 */ /* 0x000fe20000000000 */
[----:B------:R-:W-:Y:S01]  /*27d20*/  IMAD.IADD R17, R245, 0x1, -R164 ;  /* 0x00000001f5117824 */ /* 0x000fe200078e0aa4 */
[----:B------:R-:W-:Y:S02]  /*27d30*/  ISETP.GE.OR P1, PT, R166, R243, !P1 ;  /* 0x000000f3a600720c */ /* 0x000fe40004f26670 */
[----:B------:R-:W-:Y:S02]  /*27d40*/  FMNMX.FTZ R14, R191, R14, !PT ;  /* 0x0000000ebf0e7209 */ /* 0x000fe40007810000 */
[----:B------:R-:W-:Y:S02]  /*27d50*/  FMNMX.FTZ R6, R195, R6, !PT ;  /* 0x00000006c3067209 */ /* 0x000fe40007810000 */
[----:B------:R-:W-:Y:S02]  /*27d60*/  FSEL R19, R20, -INF , !P2 ;  /* 0xff80000014137808 */ /* 0x000fe40005000000 */
[----:B------:R-:W-:Y:S02]  /*27d70*/  FSEL R18, R21, -INF , !P3 ;  /* 0xff80000015127808 */ /* 0x000fe40005800000 */
[----:B------:R-:W-:Y:S02]  /*27d80*/  IABS R15, R15 ;  /* 0x0000000f000f7213 */ /* 0x000fe40000000000 */
[----:B------:R-:W-:Y:S02]  /*27d90*/  I2FP.F32.S32 R5, R5 ;  /* 0x0000000500057245 */ /* 0x000fe40000201400 */
[----:B------:R-:W-:Y:S02]  /*27da0*/  FSEL R179, R28, -INF , !P1 ;  /* 0xff8000001cb37808 */ /* 0x000fe40004800000 */
[----:B------:R-:W-:Y:S01]  /*27db0*/  ISETP.GE.AND P2, PT, R32, R244, PT ;  /* 0x000000f42000720c */ /* 0x000fe20003f46270 */
[----:B------:R-:W-:Y:S01]  /*27dc0*/  FFMA.FTZ R22, -R246, R5, R22 ;  /* 0x00000005f6167223 */ /* 0x000fe20000010116 */
[-C--:B------:R-:W-:Y:S02]  /*27dd0*/  ISETP.GE.AND P3, PT, R32, R241.reuse, PT ;  /* 0x000000f12000720c */ /* 0x080fe40003f66270 */
[----:B------:R-:W-:Y:S02]  /*27de0*/  FMNMX.FTZ R14, R192, R14, !PT ;  /* 0x0000000ec00e7209 */ /* 0x000fe40007810000 */
[-C--:B------:R-:W-:Y:S02]  /*27df0*/  ISETP.GE.AND P5, PT, R167, R241.reuse, PT ;  /* 0x000000f1a700720c */ /* 0x080fe40003fa6270 */
[----:B------:R-:W-:Y:S02]  /*27e00*/  ISETP.GE.AND P0, PT, R164, R244, PT ;  /* 0x000000f4a400720c */ /* 0x000fe40003f06270 */
[----:B------:R-:W-:Y:S02]  /*27e10*/  FMNMX.FTZ R6, R250, R6, !PT ;  /* 0x00000006fa067209 */ /* 0x000fe40007810000 */
[----:B------:R-:W-:Y:S02]  /*27e20*/  ISETP.GE.AND P1, PT, R164, R241, PT ;  /* 0x000000f1a400720c */ /* 0x000fe40003f26270 */
[----:B------:R-:W-:Y:S02]  /*27e30*/  I2FP.F32.S32 R15, R15 ;  /* 0x0000000f000f7245 */ /* 0x000fe40000201400 */
[----:B------:R-:W-:Y:S02]  /*27e40*/  ISETP.GE.OR P3, PT, R32, R240, !P3 ;  /* 0x000000f02000720c */ /* 0x000fe40005f66670 */
[----:B------:R-:W-:Y:S01]  /*27e50*/  IABS R17, R17 ;  /* 0x0000001100117213 */ /* 0x000fe20000000000 */
[----:B------:R-:W-:Y:S01]  /*27e60*/  FFMA.FTZ R8, -R246, R15, R8 ;  /* 0x0000000ff6087223 */ /* 0x000fe20000010108 */
[----:B------:R-:W-:Y:S02]  /*27e70*/  ISETP.GE.OR P2, PT, R32, R243, !P2 ;  /* 0x000000f32000720c */ /* 0x000fe40005746670 */
[----:B------:R-:W-:Y:S02]  /*27e80*/  FMNMX.FTZ R5, R193, R14, !PT ;  /* 0x0000000ec1057209 */ /* 0x000fe40007810000 */
[----:B------:R-:W-:Y:S02]  /*27e90*/  MOV R35, R183 ;  /* 0x000000b700237202 */ /* 0x000fe40000000f00 */
[C---:B------:R-:W-:Y:S02]  /*27ea0*/  ISETP.GE.OR P0, PT, R164.reuse, R243, !P0 ;  /* 0x000000f3a400720c */ /* 0x040fe40004706670 */
[----:B------:R-:W-:Y:S02]  /*27eb0*/  FSEL R32, R7, -INF , !P6 ;  /* 0xff80000007207808 */ /* 0x000fe40007000000 */
[----:B------:R-:W-:Y:S02]  /*27ec0*/  FMNMX.FTZ R6, R33, R6, !PT ;  /* 0x0000000621067209 */ /* 0x000fe40007810000 */
[-C--:B------:R-:W-:Y:S02]  /*27ed0*/  ISETP.GE.OR P5, PT, R167, R240.reuse, !P5 ;  /* 0x000000f0a700720c */ /* 0x080fe40006fa6670 */
[----:B------:R-:W-:Y:S01]  /*27ee0*/  ISETP.GE.OR P1, PT, R164, R240, !P1 ;  /* 0x000000f0a400720c */ /* 0x000fe20004f26670 */
[----:B------:R-:W-:Y:S01]  /*27ef0*/  IMAD.IADD R164, R242, 0x1, -R164 ;  /* 0x00000001f2a47824 */ /* 0x000fe200078e0aa4 */
[----:B------:R-:W-:Y:S02]  /*27f00*/  IADD3 R31, R31, 0x39, RZ ;  /* 0x000000391f1f7810 */ /* 0x000fe40007ffe0ff */
[----:B------:R-:W-:Y:S02]  /*27f10*/  I2FP.F32.S32 R17, R17 ;  /* 0x0000001100117245 */ /* 0x000fe40000201400 */
[----:B------:R-:W-:Y:S02]  /*27f20*/  FMNMX.FTZ R5, R35, R5, !PT ;  /* 0x0000000523057209 */ /* 0x000fe40007810000 */
[----:B------:R-:W-:Y:S01]  /*27f30*/  FSEL R252, R9, -INF , !P5 ;  /* 0xff80000009fc7808 */ /* 0x000fe20006800000 */
[----:B------:R-:W-:Y:S01]  /*27f40*/  FFMA.FTZ R30, -R246, R17, R30 ;  /* 0x00000011f61e7223 */ /* 0x000fe2000001011e */
[----:B------:R-:W-:Y:S01]  /*27f50*/  FMNMX.FTZ R6, R32, R6, !PT ;  /* 0x0000000620067209 */ /* 0x000fe20007810000 */
[----:B------:R-:W-:Y:S01]  /*27f60*/  IMAD.IADD R17, R245, 0x1, -R31 ;  /* 0x00000001f5117824 */ /* 0x000fe200078e0a1f */
[----:B------:R-:W-:Y:S02]  /*27f70*/  IADD3 R4, R242, -R31, RZ ;  /* 0x8000001ff2047210 */ /* 0x000fe40007ffe0ff */
[----:B------:R-:W-:Y:S02]  /*27f80*/  IABS R7, R164 ;  /* 0x000000a400077213 */ /* 0x000fe40000000000 */
[----:B------:R-:W-:Y:S02]  /*27f90*/  FSEL R189, R168, -INF , !P2 ;  /* 0xff800000a8bd7808 */ /* 0x000fe40005000000 */
[----:B------:R-:W-:Y:S02]  /*27fa0*/  FMNMX.FTZ R5, R34, R5, !PT ;  /* 0x0000000522057209 */ /* 0x000fe40007810000 */
[----:B------:R-:W-:Y:S02]  /*27fb0*/  ISETP.GE.AND P2, PT, R166, R241, PT ;  /* 0x000000f1a600720c */ /* 0x000fe40003f46270 */
[----:B------:R-:W-:Y:S02]  /*27fc0*/  FSEL R251, R8, -INF , !P4 ;  /* 0xff80000008fb7808 */ /* 0x000fe40006000000 */
[----:B------:R-:W-:Y:S02]  /*27fd0*/  FMNMX.FTZ R6, R252, R6, !PT ;  /* 0x00000006fc067209 */ /* 0x000fe40007810000 */
[----:B------:R-:W-:Y:S02]  /*27fe0*/  IABS R4, R4 ;  /* 0x0000000400047213 */ /* 0x000fe40000000000 */
[----:B------:R-:W-:Y:S02]  /*27ff0*/  I2FP.F32.S32 R7, R7 ;  /* 0x0000000700077245 */ /* 0x000fe40000201400 */
[----:B------:R-:W-:Y:S02]  /*28000*/  FSEL R175, R22, -INF , !P3 ;  /* 0xff80000016af7808 */ /* 0x000fe40005800000 */
[----:B------:R-:W-:Y:S01]  /*28010*/  FMNMX.FTZ R5, R19, R5, !PT ;  /* 0x0000000513057209 */ /* 0x000fe20007810000 */
[----:B------:R-:W-:Y:S01]  /*28020*/  FFMA.FTZ R10, -R246, R7, R10 ;  /* 0x00000007f60a7223 */ /* 0x000fe2000001010a */
[----:B------:R-:W-:Y:S02]  /*28030*/  ISETP.GE.OR P2, PT, R166, R240, !P2 ;  /* 0x000000f0a600720c */ /* 0x000fe40005746670 */
[----:B------:R-:W-:Y:S02]  /*28040*/  FMNMX.FTZ R8, R251, R6, !PT ;  /* 0x00000006fb087209 */ /* 0x000fe40007810000 */
[----:B------:R-:W-:Y:S02]  /*28050*/  I2FP.F32.S32 R4, R4 ;  /* 0x0000000400047245 */ /* 0x000fe40000201400 */
[----:B------:R-:W-:Y:S02]  /*28060*/  FSEL R178, R30, -INF , !P0 ;  /* 0xff8000001eb27808 */ /* 0x000fe40004000000 */
[----:B------:R-:W-:Y:S01]  /*28070*/  IABS R17, R17 ;  /* 0x0000001100117213 */ /* 0x000fe20000000000 */
[----:B------:R-:W-:Y:S01]  /*28080*/  FFMA.FTZ R3, -R246, R4, R3 ;  /* 0x00000004f6037223 */ /* 0x000fe20000010103 */
[----:B------:R-:W-:Y:S02]  /*28090*/  ISETP.GE.AND P0, PT, R31, R241, PT ;  /* 0x000000f11f00720c */ /* 0x000fe40003f06270 */
[----:B------:R-:W-:Y:S02]  /*280a0*/  FMNMX.FTZ R5, R18, R5, !PT ;  /* 0x0000000512057209 */ /* 0x000fe40007810000 */
[----:B------:R-:W-:Y:S02]  /*280b0*/  FSEL R174, R24, -INF , !P2 ;  /* 0xff80000018ae7808 */ /* 0x000fe40005000000 */
[----:B------:R-:W-:Y:S02]  /*280c0*/  FMNMX.FTZ R8, R175, R8, !PT ;  /* 0x00000008af087209 */ /* 0x000fe40007810000 */
[----:B------:R-:W-:Y:S02]  /*280d0*/  I2FP.F32.S32 R17, R17 ;  /* 0x0000001100117245 */ /* 0x000fe40000201400 */
[C---:B------:R-:W-:Y:S02]  /*280e0*/  ISETP.GE.OR P0, PT, R31.reuse, R240, !P0 ;  /* 0x000000f01f00720c */ /* 0x040fe40004706670 */
[----:B------:R-:W-:Y:S01]  /*280f0*/  ISETP.GE.AND P6, PT, R31, R244, PT ;  /* 0x000000f41f00720c */ /* 0x000fe20003fc6270 */
[----:B------:R-:W-:Y:S01]  /*28100*/  FFMA.FTZ R26, -R246, R17, R26 ;  /* 0x00000011f61a7223 */ /* 0x000fe2000001011a */
[----:B------:R-:W-:Y:S02]  /*28110*/  FSEL R173, R10, -INF , !P1 ;  /* 0xff8000000aad7808 */ /* 0x000fe40004800000 */
        /* <DEDUP_REMOVED lines=19> */
[----:B------:R-:W-:Y:S02]  /*28250*/  FSETP.NEU.FTZ.AND P0, PT, R3, -INF , PT ;  /* 0xff8000000300780b */ /* 0x000fe40003f1d000 */
[----:B------:R-:W-:Y:S01]  /*28260*/  FSETP.NEU.FTZ.AND P1, PT, R164, -INF , PT ;  /* 0xff800000a400780b */ /* 0x000fe20003f3d000 */
[----:B------:R-:W-:Y:S01]  /*28270*/  FMUL.FTZ R177, R165, R164 ;  /* 0x000000a4a5b17220 */ /* 0x000fe20000410000 */
[----:B------:R-:W-:Y:S02]  /*28280*/  FSEL R172, R172, RZ, P0 ;  /* 0x000000ffacac7208 */ /* 0x000fe40000000000 */
[----:B------:R-:W-:Y:S02]  /*28290*/  FSEL R4, R164, RZ, P1 ;  /* 0x000000ffa4047208 */ /* 0x000fe40000800000 */
[----:B------:R-:W-:Y:S01]  /*282a0*/  FSEL R177, R177, RZ, P1 ;  /* 0x000000ffb1b17208 */ /* 0x000fe20000800000 */
[-CC-:B------:R-:W-:Y:S01]  /*282b0*/  FFMA.FTZ R182, R12, R165.reuse, -R172.reuse ;  /* 0x000000a50cb67223 */ /* 0x180fe200000108ac */
[-C--:B------:R-:W-:Y:S01]  /*282c0*/  FFMA.FTZ R186, R13, R165.reuse, -R172 ;  /* 0x000000a50dba7223 */ /* 0x080fe200000108ac */
[----:B------:R-:W-:Y:S01]  /*282d0*/  FADD.FTZ R4, -R4, R0 ;  /* 0x0000000004047221 */ /* 0x000fe20000010100 */
[----:B------:R-:W1:Y:S01]  /*282e0*/  LDSM.16.MT88.4 R12, [R216+0x10000] ;  /* 0x01000000d80c783b */ /* 0x000e620000004200 */
[----:B------:R-:W-:Y:S01]  /*282f0*/  FSEL R0, R3, RZ, P0 ;  /* 0x000000ff03007208 */ /* 0x000fe20000000000 */
[-CC-:B------:R-:W-:Y:S01]  /*28300*/  FFMA.FTZ R187, R29, R165.reuse, -R177.reuse ;  /* 0x000000a51dbb7223 */ /* 0x180fe200000108b1 */
[-CC-:B------:R-:W-:Y:S01]  /*28310*/  FFMA.FTZ R183, R23, R165.reuse, -R177.reuse ;  /* 0x000000a517b77223 */ /* 0x180fe200000108b1 */
[-CC-:B------:R-:W-:Y:S01]  /*28320*/  FFMA.FTZ R185, R27, R165.reuse, -R177.reuse ;  /* 0x000000a51bb97223 */ /* 0x180fe200000108b1 */
[-CC-:B------:R-:W-:Y:S01]  /*28330*/  FFMA.FTZ R184, R25, R165.reuse, -R177.reuse ;  /* 0x000000a519b87223 */ /* 0x180fe200000108b1 */
[----:B------:R-:W-:Y:S01]  /*28340*/  FADD.FTZ R0, -R0, R2 ;  /* 0x0000000200007221 */ /* 0x000fe20000010100 */
        /* <DEDUP_REMOVED lines=21> */
[-C--:B------:R-:W-:Y:S01]  /*284a0*/  FFMA.FTZ R251, R251, R165.reuse, -R172 ;  /* 0x000000a5fbfb7223 */ /* 0x080fe200000108ac */
[-CC-:B------:R-:W-:Y:S01]  /*284b0*/  FFMA.FTZ R179, R179, R165.reuse, -R177.reuse ;  /* 0x000000a5b3b37223 */ /* 0x180fe200000108b1 */
[-CC-:B------:R-:W-:Y:S01]  /*284c0*/  FFMA.FTZ R178, R178, R165.reuse, -R177.reuse ;  /* 0x000000a5b2b27223 */ /* 0x180fe200000108b1 */
[----:B------:R-:W-:Y:S01]  /*284d0*/  FFMA.FTZ R189, R189, R165, -R177 ;  /* 0x000000a5bdbd7223 */ /* 0x000fe200000108b1 */
[----:B------:R-:W-:Y:S05]  /*284e0*/  ISETP.GT.AND P0, PT, R238, R227, PT ;  /* 0x000000e3ee00720c */ /* 0x000fea0003f04270 */
        /* <DEDUP_REMOVED lines=13> */
[----:B------:R-:W-:Y:S01]  /*285c0*/  MOV R163, R19 ;  /* 0x0000001300a37202 */ /* 0x000fe20000000f00 */
[C---:B------:R-:W-:Y:S01]  /*285d0*/  FMUL.FTZ R18, R0.reuse, R150 ;  /* 0x0000009600127220 */ /* 0x040fe20000410000 */
[----:B------:R-:W-:Y:S03]  /*285e0*/  FMUL.FTZ R19, R0, R151 ;  /* 0x0000009700137220 */ /* 0x000fe60000410000 */
[----:B------:R-:W1:Y:S01]  /*285f0*/  MUFU.EX2 R183, R183 ;  /* 0x000000b700b77308 */ /* 0x000e620000000800 */
[----:B--2---:R-:W-:Y:S01]  /*28600*/  F2FP.BF16.F32.PACK_AB R168, R185, R187 ;  /* 0x000000bbb9a8723e */ /* 0x004fe200000010ff */
[----:B------:R-:W2:Y:S01]  /*28610*/  LDSM.16.MT88.4 R156, [R212+0x10000] ;  /* 0x01000000d49c783b */ /* 0x000ea20000004200 */
[C---:B------:R-:W-:Y:S01]  /*28620*/  FMUL.FTZ R24, R2.reuse, R140 ;  /* 0x0000008c02187220 */ /* 0x040fe20000410000 */
[----:B------:R-:W-:Y:S01]  /*28630*/  FMUL.FTZ R25, R2, R141 ;  /* 0x0000008d02197220 */ /* 0x000fe20000410000 */
[C---:B------:R-:W-:Y:S01]  /*28640*/  FMUL.FTZ R26, R0.reuse, R142 ;  /* 0x0000008e001a7220 */ /* 0x040fe20000410000 */
[----:B------:R-:W-:Y:S01]  /*28650*/  FMUL.FTZ R27, R0, R143 ;  /* 0x0000008f001b7220 */ /* 0x000fe20000410000 */
[----:B------:R-:W-:Y:S03]  /*28660*/  IMAD.MOV.U32 R161, RZ, RZ, R32 ;  /* 0x000000ffffa17224 */ /* 0x000fe600078e0020 */
[----:B------:R-:W-:Y:S01]  /*28670*/  MUFU.EX2 R188, R188 ;  /* 0x000000bc00bc7308 */ /* 0x000fe20000000800 */
[----:B------:R-:W-:Y:S01]  /*28680*/  MOV R162, R33 ;  /* 0x0000002100a27202 */ /* 0x000fe20000000f00 */
[----:B------:R-:W3:Y:S01]  /*28690*/  LDSM.16.MT88.4 R148, [R216+0x12000] ;  /* 0x01200000d894783b */ /* 0x000ee20000004200 */
[C---:B------:R-:W-:Y:S01]  /*286a0*/  FMUL.FTZ R32, R2.reuse, R132 ;  /* 0x0000008402207220 */ /* 0x040fe20000410000 */
[C---:B------:R-:W-:Y:S01]  /*286b0*/  FMUL.FTZ R33, R2.reuse, R133 ;  /* 0x0000008502217220 */ /* 0x040fe20000410000 */
[C---:B------:R-:W-:Y:S01]  /*286c0*/  FMUL.FTZ R36, R2.reuse, R36 ;  /* 0x0000002402247220 */ /* 0x040fe20000410000 */
[----:B------:R-:W-:Y:S01]  /*286d0*/  FMUL.FTZ R37, R2, R37 ;  /* 0x0000002502257220 */ /* 0x000fe20000410000 */
[C---:B------:R-:W-:Y:S03]  /*286e0*/  FMUL.FTZ R38, R0.reuse, R38 ;  /* 0x0000002600267220 */ /* 0x040fe60000410000 */
[----:B------:R-:W4:Y:S01]  /*286f0*/  MUFU.EX2 R182, R182 ;  /* 0x000000b600b67308 */ /* 0x000f220000000800 */
[----:B-1----:R-:W-:Y:S01]  /*28700*/  F2FP.BF16.F32.PACK_AB R170, R183, R184 ;  /* 0x000000b8b7aa723e */ /* 0x002fe200000010ff */
[----:B------:R-:W1:Y:S01]  /*28710*/  LDSM.16.MT88.4 R140, [R214+0x12000] ;  /* 0x01200000d68c783b */ /* 0x000e620000004200 */
        /* <DEDUP_REMOVED lines=30> */
[----:B--2---:R-:W-:Y:S01]  /*28900*/  F2FP.BF16.F32.PACK_AB R171, R186, R167 ;  /* 0x000000a7baab723e */ /* 0x004fe200000010ff */
[C---:B------:R-:W-:Y:S01]  /*28910*/  FMUL.FTZ R66, R0.reuse, R66 ;  /* 0x0000004200427220 */ /* 0x040fe20000410000 */
[----:B------:R-:W-:Y:S01]  /*28920*/  FMUL.FTZ R67, R0, R67 ;  /* 0x0000004300437220 */ /* 0x000fe20000410000 */
[C---:B------:R-:W-:Y:S01]  /*28930*/  FMUL.FTZ R68, R2.reuse, R68 ;  /* 0x0000004402447220 */ /* 0x040fe20000410000 */
[----:B------:R-:W-:Y:S01]  /*28940*/  FMUL.FTZ R69, R2, R69 ;  /* 0x0000004502457220 */ /* 0x000fe20000410000 */
[C---:B------:R-:W-:Y:S01]  /*28950*/  FMUL.FTZ R70, R0.reuse, R70 ;  /* 0x0000004600467220 */ /* 0x040fe20000410000 */
[----:B------:R-:W-:Y:S01]  /*28960*/  FMUL.FTZ R71, R0, R71 ;  /* 0x0000004700477220 */ /* 0x000fe20000410000 */
[C---:B------:R-:W-:Y:S01]  /*28970*/  HMMA.16816.F32.BF16 R4, R168.reuse, R12, R4 ;  /* 0x0000000ca804723c */ /* 0x040fe20000041804 */
[----:B------:R-:W2:Y:S04]  /*28980*/  MUFU.EX2 R190, R190 ;  /* 0x000000be00be7308 */ /* 0x000ea80000000800 */
[C---:B------:R-:W-:Y:S01]  /*28990*/  FMUL.FTZ R72, R2.reuse, R72 ;  /* 0x0000004802487220 */ /* 0x040fe20000410000 */
[C---:B------:R-:W-:Y:S05]  /*289a0*/  HMMA.16816.F32.BF16 R8, R168.reuse, R14, R8 ;  /* 0x0000000ea808723c */ /* 0x040fea0000041808 */
[----:B------:R-:W-:Y:S01]  /*289b0*/  MUFU.EX2 R191, R191 ;  /* 0x000000bf00bf7308 */ /* 0x000fe20000000800 */
[C---:B------:R-:W-:Y:S01]  /*289c0*/  FMUL.FTZ R12, R2.reuse, R152 ;  /* 0x00000098020c7220 */ /* 0x040fe20000410000 */
[----:B------:R-:W-:Y:S01]  /*289d0*/  FMUL.FTZ R13, R2, R153 ;  /* 0x00000099020d7220 */ /* 0x000fe20000410000 */
[C---:B------:R-:W-:Y:S03]  /*289e0*/  FMUL.FTZ R14, R0.reuse, R154 ;  /* 0x0000009a000e7220 */ /* 0x040fe60000410000 */
[C---:B------:R-:W-:Y:S01]  /*289f0*/  FMUL.FTZ R15, R0.reuse, R155 ;  /* 0x0000009b000f7220 */ /* 0x040fe20000410000 */
[----:B------:R-:W-:Y:S01]  /*28a00*/  IMAD.MOV.U32 R152, RZ, RZ, R34 ;  /* 0x000000ffff987224 */ /* 0x000fe200078e0022 */
[----:B------:R-:W-:Y:S01]  /*28a10*/  MOV R153, R35 ;  /* 0x0000002300997202 */ /* 0x000fe20000000f00 */
[C---:B------:R-:W-:Y:S01]  /*28a20*/  FMUL.FTZ R34, R0.reuse, R134 ;  /* 0x0000008600227220 */ /* 0x040fe20000410000 */
[----:B------:R-:W-:Y:S03]  /*28a30*/  FMUL.FTZ R35, R0, R135 ;  /* 0x0000008700237220 */ /* 0x000fe60000410000 */
[C---:B------:R-:W-:Y:S01]  /*28a40*/  HMMA.16816.F32.BF16 R12, R168.reuse, R20, R12 ;  /* 0x00000014a80c723c */ /* 0x040fe2000004180c */
[----:B------:R-:W4:Y:S01]  /*28a50*/  LDSM.16.MT88.4 R132, [R213+0x12000] ;  /* 0x01200000d584783b */ /* 0x000f220000004200 */
[----:B------:R-:W-:Y:S01]  /*28a60*/  MUFU.EX2 R192, R192 ;  /* 0x000000c000c07308 */ /* 0x000fe20000000800 */
[----:B------:R-:W-:Y:S01]  /*28a70*/  FMUL.FTZ R73, R2, R73 ;  /* 0x0000004902497220 */ /* 0x000fe20000410000 */
[C---:B------:R-:W-:Y:S01]  /*28a80*/  FMUL.FTZ R74, R0.reuse, R74 ;  /* 0x0000004a004a7220 */ /* 0x040fe20000410000 */
[----:B------:R-:W-:Y:S01]  /*28a90*/  FMUL.FTZ R75, R0, R75 ;  /* 0x0000004b004b7220 */ /* 0x000fe20000410000 */
[C---:B------:R-:W-:Y:S06]  /*28aa0*/  HMMA.16816.F32.BF16 R16, R168.reuse, R22, R16 ;  /* 0x00000016a810723c */ /* 0x040fec0000041810 */
[----:B------:R-:W-:Y:S01]  /*28ab0*/  MUFU.EX2 R193, R193 ;  /* 0x000000c100c17308 */ /* 0x000fe20000000800 */
[C---:B------:R-:W-:Y:S01]  /*28ac0*/  FMUL.FTZ R20, R2.reuse, R144 ;  /* 0x0000009002147220 */ /* 0x040fe20000410000 */
[----:B------:R-:W-:Y:S03]  /*28ad0*/  FMUL.FTZ R21, R2, R145 ;  /* 0x0000009102157220 */ /* 0x000fe60000410000 */
[C---:B------:R-:W-:Y:S01]  /*28ae0*/  FMUL.FTZ R22, R0.reuse, R146 ;  /* 0x0000009200167220 */ /* 0x040fe20000410000 */
[----:B------:R-:W-:Y:S02]  /*28af0*/  FMUL.FTZ R23, R0, R147 ;  /* 0x0000009300177220 */ /* 0x000fe40000410000 */
[----:B------:R-:W-:Y:S01]  /*28b00*/  LDSM.16.MT88.4 R144, [R214+0x16000] ;  /* 0x01600000d690783b */ /* 0x000fe20000004200 */
[C---:B------:R-:W-:Y:S01]  /*28b10*/  FMUL.FTZ R76, R2.reuse, R76 ;  /* 0x0000004c024c7220 */ /* 0x040fe20000410000 */
[----:B------:R-:W-:Y:S01]  /*28b20*/  FMUL.FTZ R77, R2, R77 ;  /* 0x0000004d024d7220 */ /* 0x000fe20000410000 */
[C---:B------:R-:W-:Y:S01]  /*28b30*/  FMUL.FTZ R78, R0.reuse, R78 ;  /* 0x0000004e004e7220 */ /* 0x040fe20000410000 */
[----:B------:R-:W-:Y:S01]  /*28b40*/  FMUL.FTZ R79, R0, R79 ;  /* 0x0000004f004f7220 */ /* 0x000fe20000410000 */
[C---:B------:R-:W-:Y:S01]  /*28b50*/  HMMA.16816.F32.BF16 R20, R168.reuse, R28, R20 ;  /* 0x0000001ca814723c */ /* 0x040fe20000041814 */
[----:B------:R-:W2:Y:S02]  /*28b60*/  MUFU.EX2 R194, R194 ;  /* 0x000000c200c27308 */ /* 0x000ea40000000800 */
[C---:B------:R-:W-:Y:S01]  /*28b70*/  FMUL.FTZ R80, R2.reuse, R80 ;  /* 0x0000005002507220 */ /* 0x040fe20000410000 */
[----:B------:R-:W-:Y:S01]  /*28b80*/  FMUL.FTZ R81, R2, R81 ;  /* 0x0000005102517220 */ /* 0x000fe20000410000 */
[----:B------:R-:W-:Y:S01]  /*28b90*/  FMUL.FTZ R82, R0, R82 ;  /* 0x0000005200527220 */ /* 0x000fe20000410000 */
[C---:B------:R-:W-:Y:S05]  /*28ba0*/  HMMA.16816.F32.BF16 R24, R168.reuse, R30, R24 ;  /* 0x0000001ea818723c */ /* 0x040fea0000041818 */
[----:B------:R-:W2:Y:S01]  /*28bb0*/  MUFU.EX2 R249, R249 ;  /* 0x000000f900f97308 */ /* 0x000ea20000000800 */
        /* <DEDUP_REMOVED lines=15> */
[----:B------:R-:W2:Y:S01]  /*28cb0*/  MUFU.EX2 R250, R250 ;  /* 0x000000fa00fa7308 */ /* 0x000ea20000000800 */
[----:B------:R-:W-:Y:S01]  /*28cc0*/  IMAD.MOV.U32 R157, RZ, RZ, R153 ;  /* 0x000000ffff9d7224 */ /* 0x000fe200078e0099 */
[C---:B---3--:R-:W-:Y:S04]  /*28cd0*/  HMMA.16816.F32.BF16 R36, R168.reuse, R148, R36 ;  /* 0x00000094a824723c */ /* 0x048fe80000041824 */
[----:B------:R-:W-:Y:S02]  /*28ce0*/  MOV R156, R152 ;  /* 0x00000098009c7202 */ /* 0x000fe40000000f00 */
[C---:B------:R-:W-:Y:S01]  /*28cf0*/  HMMA.16816.F32.BF16 R40, R168.reuse, R150, R40 ;  /* 0x00000096a828723c */ /* 0x040fe20000041828 */
[----:B------:R-:W-:Y:S01]  /*28d00*/  LDSM.16.MT88.4 R148, [R213+0x10800] ;  /* 0x01080000d594783b */ /* 0x000fe20000004200 */
[----:B------:R-:W-:Y:S03]  /*28d10*/  MUFU.EX2 R252, R252 ;  /* 0x000000fc00fc7308 */ /* 0x000fe60000000800 */
[C---:B------:R-:W-:Y:S01]  /*28d20*/  FMUL.FTZ R90, R0.reuse, R90 ;  /* 0x0000005a005a7220 */ /* 0x040fe20000410000 */
[C---:B-1----:R-:W-:Y:S03]  /*28d30*/  HMMA.16816.F32.BF16 R44, R168.reuse, R140, R44 ;  /* 0x0000008ca82c723c */ /* 0x042fe6000004182c */
[----:B------:R-:W-:Y:S03]  /*28d40*/  LDSM.16.MT88.4 R152, [R216+0x12800] ;  /* 0x01280000d898783b */ /* 0x000fe60000004200 */
[----:B------:R-:W-:Y:S01]  /*28d50*/  MUFU.EX2 R251, R251 ;  /* 0x000000fb00fb7308 */ /* 0x000fe20000000800 */
[----:B------:R-:W-:Y:S01]  /*28d60*/  FMUL.FTZ R91, R0, R91 ;  /* 0x0000005b005b7220 */ /* 0x000fe20000410000 */
[C---:B------:R-:W-:Y:S03]  /*28d70*/  HMMA.16816.F32.BF16 R48, R168.reuse, R142, R48 ;  /* 0x0000008ea830723c */ /* 0x040fe60000041830 */
[----:B------:R-:W1:Y:S03]  /*28d80*/  LDSM.16.MT88.4 R140, [R216+0x14000] ;  /* 0x01400000d88c783b */ /* 0x000e660000004200 */
[C---:B----4-:R-:W-:Y:S02]  /*28d90*/  HMMA.16816.F32.BF16 R52, R168.reuse, R132, R52 ;  /* 0x00000084a834723c */ /* 0x050fe40000041834 */
[----:B------:R-:W-:Y:S03]  /*28da0*/  MUFU.EX2 R189, R189 ;  /* 0x000000bd00bd7308 */ /* 0x000fe60000000800 */
        /* <DEDUP_REMOVED lines=58> */
[----:B------:R-:W1:Y:S04]  /*29150*/  LDSM.16.MT88.4 R132, [R212+0x16000] ;  /* 0x01600000d484783b */ /* 0x000e680000004200 */
[----:B------:R-:W-:Y:S01]  /*29160*/  FMUL.FTZ R131, R0, R131 ;  /* 0x0000008300837220 */ /* 0x000fe20000410000 */
[C---:B------:R-:W-:Y:S05]  /*29170*/  HMMA.16816.F32.BF16 R108, R168.reuse, R144, R108 ;  /* 0x00000090a86c723c */ /* 0x040fea000004186c */
[----:B------:R-:W-:Y:S01]  /*29180*/  FFMA.FTZ R187, R2, R248, R187 ;  /* 0x000000f802bb7223 */ /* 0x000fe200000100bb */
[C---:B------:R-:W-:Y:S01]  /*29190*/  HMMA.16816.F32.BF16 R112, R168.reuse, R146, R112 ;  /* 0x00000092a870723c */ /* 0x040fe20000041870 */
[----:B------:R-:W3:Y:S04]  /*291a0*/  LDSM.16.MT88.4 R144, [R214+0x10800] ;  /* 0x01080000d690783b */ /* 0x000ee80000004200 */
[----:B------:R-:W-:Y:S01]  /*291b0*/  MOV R2, R3 ;  /* 0x0000000300027202 */ /* 0x000fe20000000f00 */
[C---:B--2---:R-:W-:Y:S05]  /*291c0*/  HMMA.16816.F32.BF16 R116, R168.reuse, R136, R116 ;  /* 0x00000088a874723c */ /* 0x044fea0000041874 */
[----:B------:R-:W-:Y:S01]  /*291d0*/  FFMA.FTZ R188, R0, R247, R188 ;  /* 0x000000f700bc7223 */ /* 0x000fe200000100bc */
[C---:B------:R-:W-:Y:S01]  /*291e0*/  HMMA.16816.F32.BF16 R120, R168.reuse, R138, R120 ;  /* 0x0000008aa878723c */ /* 0x040fe20000041878 */
[----:B------:R-:W2:Y:S04]  /*291f0*/  LDSM.16.MT88.4 R136, [R212+0x10800] ;  /* 0x01080000d488783b */ /* 0x000ea80000004200 */
[----:B------:R-:W-:Y:S01]  /*29200*/  FADD.FTZ R187, R185, R187 ;  /* 0x000000bbb9bb7221 */ /* 0x000fe20000010000 */
[----:B------:R-:W-:Y:S01]  /*29210*/  FADD.FTZ R188, R182, R188 ;  /* 0x000000bcb6bc7221 */ /* 0x000fe20000010000 */
[----:B------:R-:W-:Y:S04]  /*29220*/  MOV R0, R164 ;  /* 0x000000a400007202 */ /* 0x000fe80000000f00 */
[----:B------:R-:W-:Y:S01]  /*29230*/  FADD.FTZ R187, R184, R187 ;  /* 0x000000bbb8bb7221 */ /* 0x000fe20000010000 */
[----:B------:R-:W-:Y:S03]  /*29240*/  FADD.FTZ R188, R167, R188 ;  /* 0x000000bca7bc7221 */ /* 0x000fe60000010000 */
[----:B------:R-:W-:Y:S01]  /*29250*/  FADD.FTZ R187, R183, R187 ;  /* 0x000000bbb7bb7221 */ /* 0x000fe20000010000 */
[----:B------:R-:W-:Y:S01]  /*29260*/  FADD.FTZ R188, R186, R188 ;  /* 0x000000bcbabc7221 */ /* 0x000fe20000010000 */
[C---:B-1----:R-:W-:Y:S03]  /*29270*/  HMMA.16816.F32.BF16 R124, R168.reuse, R132, R124 ;  /* 0x00000084a87c723c */ /* 0x042fe6000004187c */
[----:B------:R-:W-:Y:S01]  /*29280*/  FADD.FTZ R187, R190, R187 ;  /* 0x000000bbbebb7221 */ /* 0x000fe20000010000 */
[----:B------:R-:W-:Y:S02]  /*29290*/  FADD.FTZ R188, R194, R188 ;  /* 0x000000bcc2bc7221 */ /* 0x000fe40000010000 */
[----:B------:R-:W-:Y:S05]  /*292a0*/  HMMA.16816.F32.BF16 R128, R168, R134, R128 ;  /* 0x00000086a880723c */ /* 0x000fea0000041880 */
[C---:B------:R-:W-:Y:S01]  /*292b0*/  F2FP.BF16.F32.PACK_AB R132, R191.reuse, R190 ;  /* 0x000000bebf84723e */ /* 0x040fe200000010ff */
[----:B------:R-:W-:Y:S01]  /*292c0*/  FADD.FTZ R187, R191, R187 ;  /* 0x000000bbbfbb7221 */ /* 0x000fe20000010000 */
[----:B------:R-:W-:Y:S01]  /*292d0*/  F2FP.BF16.F32.PACK_AB R134, R193, R192 ;  /* 0x000000c0c186723e */ /* 0x000fe200000010ff */
[----:B------:R-:W-:Y:S03]  /*292e0*/  IMAD.MOV.U32 R171, RZ, RZ, R156 ;  /* 0x000000ffffab7224 */ /* 0x000fe600078e009c */
[C---:B------:R-:W-:Y:S01]  /*292f0*/  F2FP.BF16.F32.PACK_AB R133, R249.reuse, R194 ;  /* 0x000000c2f985723e */ /* 0x040fe200000010ff */
[----:B------:R-:W-:Y:S01]  /*29300*/  FADD.FTZ R188, R249, R188 ;  /* 0x000000bcf9bc7221 */ /* 0x000fe20000010000 */
[----:B------:R-:W-:Y:S01]  /*29310*/  F2FP.BF16.F32.PACK_AB R135, R250, R195 ;  /* 0x000000c3fa87723e */ /* 0x000fe200000010ff */
[----:B------:R-:W-:Y:S01]  /*29320*/  FADD.FTZ R187, R192, R187 ;  /* 0x000000bbc0bb7221 */ /* 0x000fe20000010000 */
[----:B------:R-:W-:Y:S01]  /*29330*/  MOV R170, R157 ;  /* 0x0000009d00aa7202 */ /* 0x000fe20000000f00 */
[----:B------:R-:W-:Y:S01]  /*29340*/  FADD.FTZ R188, R195, R188 ;  /* 0x000000bcc3bc7221 */ /* 0x000fe20000010000 */
[----:B------:R-:W1:Y:S01]  /*29350*/  LDSM.16.MT88.4 R156, [R214+0x12800] ;  /* 0x01280000d69c783b */ /* 0x000e620000004200 */
[----:B------:R-:W-:Y:S02]  /*29360*/  FADD.FTZ R187, R193, R187 ;  /* 0x000000bbc1bb7221 */ /* 0x000fe40000010000 */
[C---:B------:R-:W-:Y:S05]  /*29370*/  HMMA.16816.F32.BF16 R4, R132.reuse, R140, R4 ;  /* 0x0000008c8404723c */ /* 0x040fea0000041804 */
[----:B------:R-:W-:Y:S01]  /*29380*/  FADD.FTZ R188, R250, R188 ;  /* 0x000000bcfabc7221 */ /* 0x000fe20000010000 */
[C---:B------:R-:W-:Y:S01]  /*29390*/  HMMA.16816.F32.BF16 R8, R132.reuse, R142, R8 ;  /* 0x0000008e8408723c */ /* 0x040fe20000041808 */
[----:B------:R-:W4:Y:S05]  /*293a0*/  LDSM.16.MT88.4 R140, [R213+0x12800] ;  /* 0x01280000d58c783b */ /* 0x000f2a0000004200 */
        /* <DEDUP_REMOVED lines=24> */
[C---:B------:R-:W-:Y:S03]  /*29530*/  HMMA.16816.F32.BF16 R76, R132.reuse, R148, R76 ;  /* 0x00000094844c723c */ /* 0x040fe6000004184c */
[----:B------:R1:W-:Y:S03]  /*29540*/  MUFU.EX2 R170, R144 ;  /* 0x0000009000aa7308 */ /* 0x0003e60000000800 */
[C---:B------:R-:W-:Y:S05]  /*29550*/  HMMA.16816.F32.BF16 R80, R132.reuse, R150, R80 ;  /* 0x000000968450723c */ /* 0x040fea0000041850 */
[-CC-:B------:R-:W-:Y:S01]  /*29560*/  FFMA.FTZ R148, R163, R165.reuse, -R177.reuse ;  /* 0x000000a5a3947223 */ /* 0x180fe200000108b1 */
[C---:B---3--:R-:W-:Y:S01]  /*29570*/  HMMA.16816.F32.BF16 R84, R132.reuse, R152, R84 ;  /* 0x000000988454723c */ /* 0x048fe20000041854 */
[----:B------:R-:W-:Y:S05]  /*29580*/  MUFU.EX2 R163, R174 ;  /* 0x000000ae00a37308 */ /* 0x000fea0000000800 */
[C---:B------:R-:W-:Y:S05]  /*29590*/  HMMA.16816.F32.BF16 R88, R132.reuse, R154, R88 ;  /* 0x0000009a8458723c */ /* 0x040fea0000041858 */
[-CC-:B-1----:R-:W-:Y:S01]  /*295a0*/  FFMA.FTZ R144, R171, R165.reuse, -R177.reuse ;  /* 0x000000a5ab907223 */ /* 0x182fe200000108b1 */
[C---:B------:R-:W-:Y:S01]  /*295b0*/  HMMA.16816.F32.BF16 R92, R132.reuse, R156, R92 ;  /* 0x0000009c845c723c */ /* 0x040fe2000004185c */
[----:B------:R1:W-:Y:S04]  /*295c0*/  MUFU.EX2 R171, R148 ;  /* 0x0000009400ab7308 */ /* 0x0003e80000000800 */
[-CC-:B------:R-:W-:Y:S01]  /*295d0*/  FFMA.FTZ R152, R160, R165.reuse, -R177.reuse ;  /* 0x000000a5a0987223 */ /* 0x180fe200000108b1 */
[C---:B------:R-:W-:Y:S05]  /*295e0*/  HMMA.16816.F32.BF16 R96, R132.reuse, R158, R96 ;  /* 0x0000009e8460723c */ /* 0x040fea0000041860 */
[----:B------:R3:W-:Y:S01]  /*295f0*/  MUFU.EX2 R169, R144 ;  /* 0x0000009000a97308 */ /* 0x0007e20000000800 */
[-CC-:B------:R-:W-:Y:S01]  /*29600*/  FFMA.FTZ R156, R161, R165.reuse, -R172.reuse ;  /* 0x000000a5a19c7223 */ /* 0x180fe200000108ac */
[C---:B----4-:R-:W-:Y:S08]  /*29610*/  HMMA.16816.F32.BF16 R100, R132.reuse, R140, R100 ;  /* 0x0000008c8464723c */ /* 0x050ff00000041864 */
[----:B------:R4:W-:Y:S01]  /*29620*/  MUFU.EX2 R160, R152 ;  /* 0x0000009800a07308 */ /* 0x0009e20000000800 */
[C---:B------:R-:W-:Y:S01]  /*29630*/  HMMA.16816.F32.BF16 R104, R132.reuse, R142, R104 ;  /* 0x0000008e8468723c */ /* 0x040fe20000041868 */
[----:B-1----:R-:W-:Y:S02]  /*29640*/  LDSM.16.MT88.4 R148, [R212+0x16800] ;  /* 0x01680000d494783b */ /* 0x002fe40000004200 */
[-CC-:B------:R-:W-:Y:S03]  /*29650*/  FFMA.FTZ R140, R162, R165.reuse, -R172.reuse ;  /* 0x000000a5a28c7223 */ /* 0x180fe600000108ac */
[C---:B--2---:R-:W-:Y:S03]  /*29660*/  HMMA.16816.F32.BF16 R108, R132.reuse, R136, R108 ;  /* 0x00000088846c723c */ /* 0x044fe6000004186c */
[----:B------:R1:W-:Y:S01]  /*29670*/  MUFU.EX2 R161, R156 ;  /* 0x0000009c00a17308 */ /* 0x0003e20000000800 */
[----:B---3--:R-:W2:Y:S01]  /*29680*/  LDSM.16.MT88.4 R144, [R213+0x16800] ;  /* 0x01680000d590783b */ /* 0x008ea20000004200 */
[-C--:B------:R-:W-:Y:S01]  /*29690*/  FFMA.FTZ R177, R176, R165.reuse, -R177 ;  /* 0x000000a5b0b17223 */ /* 0x080fe200000108b1 */
[C---:B------:R-:W-:Y:S07]  /*296a0*/  HMMA.16816.F32.BF16 R112, R132.reuse, R138, R112 ;  /* 0x0000008a8470723c */ /* 0x040fee0000041870 */
[----:B------:R3:W-:Y:S01]  /*296b0*/  MUFU.EX2 R168, R140 ;  /* 0x0000008c00a87308 */ /* 0x0007e20000000800 */
[----:B----4-:R-:W-:Y:S03]  /*296c0*/  LDSM.16.MT88.4 R152, [R214+0x11000] ;  /* 0x01100000d698783b */ /* 0x010fe60000004200 */
[----:B------:R-:W-:Y:S06]  /*296d0*/  FFMA.FTZ R172, R166, R165, -R172 ;  /* 0x000000a5a6ac7223 */ /* 0x000fec00000108ac */
[----:B------:R-:W-:Y:S01]  /*296e0*/  MUFU.EX2 R165, R172 ;  /* 0x000000ac00a57308 */ /* 0x000fe20000000800 */
[----:B-1----:R-:W-:Y:S09]  /*296f0*/  LDSM.16.MT88.4 R156, [R213+0x11000] ;  /* 0x01100000d59c783b */ /* 0x002ff20000004200 */
[----:B------:R-:W-:Y:S01]  /*29700*/  MUFU.EX2 R162, R179 ;  /* 0x000000b300a27308 */ /* 0x000fe20000000800 */
[----:B---3--:R-:W1:Y:S09]  /*29710*/  LDSM.16.MT88.4 R140, [R216+0x11000] ;  /* 0x01100000d88c783b */ /* 0x008e720000004200 */
[----:B------:R-:W-:Y:S01]  /*29720*/  MUFU.EX2 R179, R178 ;  /* 0x000000b200b37308 */ /* 0x000fe20000000800 */
[----:B------:R-:W3:Y:S09]  /*29730*/  LDSM.16.MT88.4 R136, [R212+0x11000] ;  /* 0x01100000d488783b */ /* 0x000ef20000004200 */
[----:B------:R-:W4:Y:S01]  /*29740*/  MUFU.EX2 R178, R177 ;  /* 0x000000b100b27308 */ /* 0x000f220000000800 */
[C---:B--2---:R-:W-:Y:S06]  /*29750*/  HMMA.16816.F32.BF16 R116, R132.reuse, R144, R116 ;  /* 0x000000908474723c */ /* 0x044fec0000041874 */
[C---:B------:R-:W-:Y:S01]  /*29760*/  HMMA.16816.F32.BF16 R120, R132.reuse, R146, R120 ;  /* 0x000000928478723c */ /* 0x040fe20000041878 */
[----:B------:R-:W2:Y:S05]  /*29770*/  LDSM.16.MT88.4 R144, [R216+0x13000] ;  /* 0x01300000d890783b */ /* 0x000eaa0000004200 */
[C---:B------:R-:W-:Y:S05]  /*29780*/  HMMA.16816.F32.BF16 R124, R132.reuse, R148, R124 ;  /* 0x00000094847c723c */ /* 0x040fea000004187c */
[----:B----4-:R-:W-:Y:S01]  /*29790*/  IMAD.MOV.U32 R166, RZ, RZ, R178 ;  /* 0x000000ffffa67224 */ /* 0x010fe200078e00b2 */
        /* <DEDUP_REMOVED lines=41> */
[----:B------:R-:W-:Y:S01]  /*29a30*/  IMAD.MOV.U32 R149, RZ, RZ, R161 ;  /* 0x000000ffff957224 */ /* 0x000fe200078e00a1 */
[C---:B-1----:R-:W-:Y:S01]  /*29a40*/  HMMA.16816.F32.BF16 R100, R132.reuse, R140, R100 ;  /* 0x0000008c8464723c */ /* 0x042fe20000041864 */
[----:B------:R-:W-:Y:S05]  /*29a50*/  MUFU.EX2 R161, R175 ;  /* 0x000000af00a17308 */ /* 0x000fea0000000800 */
[C---:B------:R-:W-:Y:S01]  /*29a60*/  HMMA.16816.F32.BF16 R104, R132.reuse, R142, R104 ;  /* 0x0000008e8468723c */ /* 0x040fe20000041868 */
[----:B------:R-:W-:Y:S05]  /*29a70*/  LDSM.16.MT88.4 R140, [R213+0x11800] ;  /* 0x01180000d58c783b */ /* 0x000fea0000004200 */
[C---:B------:R-:W-:Y:S01]  /*29a80*/  HMMA.16816.F32.BF16 R108, R132.reuse, R152, R108 ;  /* 0x00000098846c723c */ /* 0x040fe2000004186c */
[----:B------:R1:W4:Y:S05]  /*29a90*/  MUFU.EX2 R152, R173 ;  /* 0x000000ad00987308 */ /* 0x00032a0000000800 */
[C---:B------:R-:W-:Y:S05]  /*29aa0*/  HMMA.16816.F32.BF16 R112, R132.reuse, R154, R112 ;  /* 0x0000009a8470723c */ /* 0x040fea0000041870 */
[----:B------:R-:W-:Y:S01]  /*29ab0*/  MOV R153, R149 ;  /* 0x0000009500997202 */ /* 0x000fe20000000f00 */
[C---:B---3--:R-:W-:Y:S01]  /*29ac0*/  HMMA.16816.F32.BF16 R116, R132.reuse, R136, R116 ;  /* 0x000000888474723c */ /* 0x048fe20000041874 */
[----:B------:R-:W3:Y:S05]  /*29ad0*/  LDSM.16.MT88.4 R148, [R214+0x11800] ;  /* 0x01180000d694783b */ /* 0x000eea0000004200 */
[C---:B------:R-:W-:Y:S03]  /*29ae0*/  HMMA.16816.F32.BF16 R120, R132.reuse, R138, R120 ;  /* 0x0000008a8478723c */ /* 0x040fe60000041878 */
[----:B-1----:R-:W1:Y:S02]  /*29af0*/  LDSM.16.MT88.4 R172, [R212+0x11800] ;  /* 0x01180000d4ac783b */ /* 0x002e640000004200 */
[----:B------:R-:W-:Y:S01]  /*29b00*/  MOV R136, R179 ;  /* 0x000000b300887202 */ /* 0x000fe20000000f00 */
[C---:B--2---:R-:W-:Y:S05]  /*29b10*/  HMMA.16816.F32.BF16 R124, R132.reuse, R144, R124 ;  /* 0x00000090847c723c */ /* 0x044fea000004187c */
[----:B----4-:R-:W-:Y:S01]  /*29b20*/  IMAD.MOV.U32 R139, RZ, RZ, R152 ;  /* 0x000000ffff8b7224 */ /* 0x010fe200078e0098 */
[----:B------:R-:W-:Y:S01]  /*29b30*/  HMMA.16816.F32.BF16 R128, R132, R146, R128 ;  /* 0x000000928480723c */ /* 0x000fe20000041880 */
[----:B------:R-:W2:Y:S04]  /*29b40*/  LDSM.16.MT88.4 R176, [R216+0x13800] ;  /* 0x01380000d8b0783b */ /* 0x000ea80000004200 */
[----:B------:R-:W-:Y:S01]  /*29b50*/  IMAD.MOV.U32 R137, RZ, RZ, R171 ;  /* 0x000000ffff897224 */ /* 0x000fe200078e00ab */
[----:B------:R-:W-:Y:S01]  /*29b60*/  MOV R138, R170 ;  /* 0x000000aa008a7202 */ /* 0x000fe20000000f00 */
[----:B------:R-:W-:Y:S01]  /*29b70*/  IMAD.MOV.U32 R145, RZ, RZ, R168 ;  /* 0x000000ffff917224 */ /* 0x000fe200078e00a8 */
[----:B------:R-:W-:Y:S03]  /*29b80*/  MOV R144, R169 ;  /* 0x000000a900907202 */ /* 0x000fe60000000f00 */
[----:B------:R-:W-:Y:S01]  /*29b90*/  F2FP.BF16.F32.PACK_AB R168, R162, R189 ;  /* 0x000000bda2a8723e */ /* 0x000fe200000010ff */
[----:B------:R-:W-:Y:S01]  /*29ba0*/  IMAD.MOV.U32 R132, RZ, RZ, R163 ;  /* 0x000000ffff847224 */ /* 0x000fe200078e00a3 */
[----:B------:R-:W-:Y:S01]  /*29bb0*/  F2FP.BF16.F32.PACK_AB R170, R166, R136 ;  /* 0x00000088a6aa723e */ /* 0x000fe200000010ff */
[----:B------:R-:W-:Y:S01]  /*29bc0*/  IMAD.MOV.U32 R134, RZ, RZ, R161 ;  /* 0x000000ffff867224 */ /* 0x000fe200078e00a1 */
[----:B------:R-:W-:Y:S02]  /*29bd0*/  F2FP.BF16.F32.PACK_AB R169, R163, R161 ;  /* 0x000000a1a3a9723e */ /* 0x000fe400000010ff */
[----:B------:R-:W-:Y:S02]  /*29be0*/  F2FP.BF16.F32.PACK_AB R171, R165, R139 ;  /* 0x0000008ba5ab723e */ /* 0x000fe400000010ff */
[----:B------:R-:W-:Y:S02]  /*29bf0*/  MOV R133, R162 ;  /* 0x000000a200857202 */ /* 0x000fe40000000f00 */
[----:B------:R-:W-:Y:S02]  /*29c00*/  MOV R135, R160 ;  /* 0x000000a000877202 */ /* 0x000fe40000000f00 */
[----:B------:R-:W-:Y:S01]  /*29c10*/  MOV R147, R153 ;  /* 0x0000009900937202 */ /* 0x000fe20000000f00 */
[C---:B------:R-:W-:Y:S01]  /*29c20*/  HMMA.16816.F32.BF16 R160, R168.reuse, R156, R4 ;  /* 0x0000009ca8a0723c */ /* 0x040fe20000041804 */
[----:B------:R-:W4:Y:S05]  /*29c30*/  LDSM.16.MT88.4 R4, [R214+0x13800] ;  /* 0x01380000d604783b */ /* 0x000f2a0000004200 */
[C---:B------:R-:W-:Y:S03]  /*29c40*/  HMMA.16816.F32.BF16 R156, R168.reuse, R158, R8 ;  /* 0x0000009ea89c723c */ /* 0x040fe60000041808 */
[----:B------:R-:W4:Y:S03]  /*29c50*/  LDSM.16.MT88.4 R8, [R213+0x13800] ;  /* 0x01380000d508783b */ /* 0x000f260000004200 */
[C---:B---3--:R-:W-:Y:S05]  /*29c60*/  HMMA.16816.F32.BF16 R152, R168.reuse, R148, R12 ;  /* 0x00000094a898723c */ /* 0x048fea000004180c */
[----:B------:R-:W3:Y:S01]  /*29c70*/  LDSM.16.MT88.4 R12, [R212+0x13800] ;  /* 0x01380000d40c783b */ /* 0x000ee20000004200 */
[C---:B------:R-:W-:Y:S07]  /*29c80*/  HMMA.16816.F32.BF16 R148, R168.reuse, R150, R16 ;  /* 0x00000096a894723c */ /* 0x040fee0000041810 */
[----:B------:R-:W-:Y:S01]  /*29c90*/  IMAD.MOV.U32 R17, RZ, RZ, R147 ;  /* 0x000000ffff117224 */ /* 0x000fe200078e0093 */
[----:B------:R-:W-:Y:S03]  /*29ca0*/  MOV R18, R144 ;  /* 0x0000009000127202 */ /* 0x000fe60000000f00 */
[----:B------:R-:W-:Y:S02]  /*29cb0*/  IMAD.MOV.U32 R19, RZ, RZ, R145 ;  /* 0x000000ffff137224 */ /* 0x000fe400078e0091 */
        /* <DEDUP_REMOVED lines=27> */
[C---:B------:R-:W-:Y:S03]  /*29e70*/  HMMA.16816.F32.BF16 R52, R168.reuse, R8, R52 ;  /* 0x00000008a834723c */ /* 0x040fe60000041834 */
        /* <DEDUP_REMOVED lines=13> */
[----:B------:R-:W1:Y:S01]  /*29f50*/  LDSM.16.MT88.4 R16, [R213+0x17800] ;  /* 0x01780000d510783b */ /* 0x000e620000004200 */
        /* <DEDUP_REMOVED lines=24> */
[C---:B------:R-:W-:Y:S06]  /*2a0e0*/  HMMA.16816.F32.BF16 R116, R168.reuse, R16, R116 ;  /* 0x00000010a874723c */ /* 0x040fec0000041874 */
[C---:B------:R-:W-:Y:S06]  /*2a0f0*/  HMMA.16816.F32.BF16 R120, R168.reuse, R18, R120 ;  /* 0x00000012a878723c */ /* 0x040fec0000041878 */
[C---:B--2---:R-:W-:Y:S06]  /*2a100*/  HMMA.16816.F32.BF16 R124, R168.reuse, R20, R124 ;  /* 0x00000014a87c723c */ /* 0x044fec000004187c */
[----:B------:R-:W-:Y:S01]  /*2a110*/  HMMA.16816.F32.BF16 R128, R168, R22, R128 ;  /* 0x00000016a880723c */ /* 0x000fe20000041880 */
[----:B------:R-:W-:Y:S11]  /*2a120*/  @!UPT UIADD3 URZ, URZ, URZ, URZ ;  /* 0x0000003f3f3ff290 */ /* 0x000ff6000fffe03f */
[----:B------:R-:W-:Y:S01]  /*2a130*/  @!UPT UIADD3 URZ, URZ, URZ, URZ ;  /* 0x0000003f3f3ff290 */ /* 0x000fe2000fffe03f */
[----:B------:R-:W-:Y:S11]  /*2a140*/  @P0 BRA `(.L_x_8962) ;  /* 0xffffffa000300947 */ /* 0x000ff6000383ffff */
.L_x_8953:
        /* <DEDUP_REMOVED lines=24> */
.L_x_8984:
        /* <DEDUP_REMOVED lines=329> */
.L_x_8965:
[----:B------:R-:W-:Y:S05]  /*2b760*/  BSYNC B0 ;  /* 0x0000000000007941 */ /* 0x000fea0003800000 */
.L_x_8964:
        /* <DEDUP_REMOVED lines=50> */
.L_x_8967:
[----:B------:R-:W-:Y:S05]  /*2ba90*/  BSYNC B0 ;  /* 0x0000000000007941 */ /* 0x000fea0003800000 */
.L_x_8966:
        /* <DEDUP_REMOVED lines=21> */
.L_x_8969:
[----:B------:R-:W-:Y:S05]  /*2bbf0*/  BSYNC B0 ;  /* 0x0000000000007941 */ /* 0x000fea0003800000 */
.L_x_8968:
        /* <DEDUP_REMOVED lines=20> */
.L_x_8971:
[----:B------:R-:W-:Y:S05]  /*2bd40*/  BSYNC B0 ;  /* 0x0000000000007941 */ /* 0x000fea0003800000 */
.L_x_8970:
        /* <DEDUP_REMOVED lines=20> */
.L_x_8973:
[----:B------:R-:W-:Y:S05]  /*2be90*/  BSYNC B0 ;  /* 0x0000000000007941 */ /* 0x000fea0003800000 */
.L_x_8972:
        /* <DEDUP_REMOVED lines=20> */
.L_x_8975:
[----:B------:R-:W-:Y:S05]  /*2bfe0*/  BSYNC B0 ;  /* 0x0000000000007941 */ /* 0x000fea0003800000 */
.L_x_8974:
        /* <DEDUP_REMOVED lines=20> */
.L_x_8977:
[----:B------:R-:W-:Y:S05]  /*2c130*/  BSYNC B0 ;  /* 0x0000000000007941 */ /* 0x000fea0003800000 */
.L_x_8976:
        /* <DEDUP_REMOVED lines=20> */
.L_x_8979:
[----:B------:R-:W-:Y:S05]  /*2c280*/  BSYNC B0 ;  /* 0x0000000000007941 */ /* 0x000fea0003800000 */
.L_x_8978:
[----:B------:R-:W-:Y:S02]  /*2c290*/  MOV R2, R230 ;  /* 0x000000e600027202 */ /* 0x000fe40000000f00 */
[----:B------:R-:W-:-:S04]  /*2c2a0*/  MOV R3, 0x0 ;  /* 0x0000000000037802 */ /* 0x000fc80000000f00 */
[----:B-12345:R-:W-:Y:S05]  /*2c2b0*/  @P4 RET.REL.NODEC R2 `(_ZN5flash24flash_fwd_splitkv_kernelI23Flash_fwd_kernel_traitsILi256ELi64ELi64ELi4ELb0ELb0EN7cutlass10bfloat16_tE19Flash_kernel_traitsILi256ELi64ELi64ELi4ES3_EELb0ELb1ELb1ELb0ELb0ELb1ELb1ELb1EEEvNS_16Flash_fwd_paramsE) ;  /* 0xfffffd3c02504950 */ /* 0x03efea0003c3ffff */
        /* <DEDUP_REMOVED lines=17> */
[----:B-1----:R-:W-:Y:S05]  /*2c3d0*/  @P0 RET.REL.NODEC R2 `(_ZN5flash24flash_fwd_splitkv_kernelI23Flash_fwd_kernel_traitsILi256ELi64ELi64ELi4ELb0ELb0EN7cutlass10bfloat16_tE19Flash_kernel_traitsILi256ELi64ELi64ELi4ES3_EELb0ELb1ELb1ELb0ELb0ELb1ELb1ELb1EEEvNS_16Flash_fwd_paramsE) ;  /* 0xfffffd3c02080950 */ /* 0x002fea0003c3ffff */
[----:B------:R-:W-:Y:S01]  /*2c3e0*/  R2UR UR4, R8 ;  /* 0x00000000080472ca */ /* 0x000fe200000e0000 */
[----:B------:R-:W-:Y:S01]  /*2c3f0*/  IMAD.MOV.U32 R231, RZ, RZ, 0x0 ;  /* 0x00000000ffe77424 */ /* 0x000fe200078e00ff */
[----:B------:R-:W-:-:S13]  /*2c400*/  R2UR UR5, R9 ;  /* 0x00000000090572ca */ /* 0x000fda00000e0000 */
[----:B------:R1:W-:Y:S02]  /*2c410*/  ST.E.128 desc[UR4][R10.64+0xe300], R16 ;  /* 0x00e300100a007985 */ /* 0x0003e4000c101d04 */
[----:B-1----:R-:W-:Y:S05]  /*2c420*/  RET.REL.NODEC R230 `(_ZN5flash24flash_fwd_splitkv_kernelI23Flash_fwd_kernel_traitsILi256ELi64ELi64ELi4ELb0ELb0EN7cutlass10bfloat16_tE19Flash_kernel_traitsILi256ELi64ELi64ELi4ES3_EELb0ELb1ELb1ELb0ELb0ELb1ELb1ELb1EEEvNS_16Flash_fwd_paramsE) ;  /* 0xfffffd38e6f47950 */ /* 0x002fea0003c3ffff */
.L_x_8963:
[----:B------:R-:W-:Y:S01]  /*2c430*/  MOV R5, 0x1f ;  /* 0x0000001f00057802 */ /* 0x000fe20000000f00 */
[----:B------:R-:W-:Y:S01]  /*2c440*/  IMAD.MOV.U32 R10, RZ, RZ, 0x2 ;  /* 0x00000002ff0a7424 */ /* 0x000fe200078e00ff */
[----:B------:R-:W-:Y:S01]  /*2c450*/  MOV R12, R248 ;  /* 0x000000f8000c7202 */ /* 0x000fe20000000f00 */
[----:B------:R-:W-:-:S07]  /*2c460*/  IMAD.MOV.U32 R11, RZ, RZ, -0x1 ;  /* 0xffffffffff0b7424 */ /* 0x000fce00078e00ff */
[----:B-1---5:R-:W-:Y:S05]  /*2c470*/  WARPSYNC.COLLECTIVE R11, `(.L_x_8980) ;  /* 0x000000000b087348 */ /* 0x022fea0003c00000 */
[----:B------:R2:W3:Y:S02]  /*2c480*/  SHFL.BFLY P0, R5, R12, R10, R5 ;  /* 0x0c00000a0c057389 */ /* 0x0004e40000000005 */
[----:B-123-5:R-:W-:Y:S01]  /*2c490*/  ENDCOLLECTIVE ;  /* 0x000000000000791b */ /* 0x02efe20003800000 */
.L_x_8980:
        /* <DEDUP_REMOVED lines=8> */
.L_x_8981:
[----:B------:R-:W-:Y:S01]  /*2c520*/  MOV R13, R5 ;  /* 0x00000005000d7202 */ /* 0x000fe20000000f00 */
[----:B------:R-:W-:Y:S01]  /*2c530*/  IMAD.MOV.U32 R12, RZ, RZ, R247 ;  /* 0x000000ffff0c7224 */ /* 0x000fe200078e00f7 */
[----:B------:R-:W-:Y:S02]  /*2c540*/  MOV R5, 0x1f ;  /* 0x0000001f00057802 */ /* 0x000fe40000000f00 */
[----:B------:R-:W-:-:S07]  /*2c550*/  MOV R10, 0x2 ;  /* 0x00000002000a7802 */ /* 0x000fce0000000f00 */
[----:B------:R-:W-:Y:S05]  /*2c560*/  WARPSYNC.COLLECTIVE R11, `(.L_x_8982) ;  /* 0x000000000b087348 */ /* 0x000fea0003c00000 */
[----:B------:R1:W2:Y:S02]  /*2c570*/  SHFL.BFLY P0, R5, R12, R10, R5 ;  /* 0x0c00000a0c057389 */ /* 0x0002a40000000005 */
[----:B-12---:R-:W-:Y:S01]  /*2c580*/  ENDCOLLECTIVE ;  /* 0x000000000000791b */ /* 0x006fe20003800000 */
.L_x_8982:
[----:B------:R-:W-:Y:S01]  /*2c590*/  FADD.FTZ R247, R5, R247 ;  /* 0x000000f705f77221 */ /* 0x000fe20000010000 */
[----:B------:R-:W-:Y:S02]  /*2c5a0*/  MOV R5, 0x1f ;  /* 0x0000001f00057802 */ /* 0x000fe40000000f00 */
[----:B------:R-:W-:Y:S01]  /*2c5b0*/  MOV R10, 0x1 ;  /* 0x00000001000a7802 */ /* 0x000fe20000000f00 */
[----:B------:R-:W-:-:S07]  /*2c5c0*/  IMAD.MOV.U32 R12, RZ, RZ, R247 ;  /* 0x000000ffff0c7224 */ /* 0x000fce00078e00f7 */
[----:B------:R-:W-:Y:S05]  /*2c5d0*/  WARPSYNC.COLLECTIVE R11, `(.L_x_8983) ;  /* 0x000000000b087348 */ /* 0x000fea0003c00000 */
[----:B------:R1:W2:Y:S02]  /*2c5e0*/  SHFL.BFLY P0, R5, R12, R10, R5 ;  /* 0x0c00000a0c057389 */ /* 0x0002a40000000005 */
[----:B-12---:R-:W-:Y:S01]  /*2c5f0*/  ENDCOLLECTIVE ;  /* 0x000000000000791b */ /* 0x006fe20003800000 */
.L_x_8983:
[----:B------:R-:W-:Y:S01]  /*2c600*/  FADD.FTZ R10, R248, R13 ;  /* 0x0000000df80a7221 */ /* 0x000fe20000010000 */
[----:B------:R-:W-:Y:S06]  /*2c610*/  BRA `(.L_x_8984) ;  /* 0xffffffdc002c7947 */ /* 0x000fec000383ffff */
.L_x_8985:
        /* <DEDUP_REMOVED lines=14> */
.L_x_9023:


//--------------------- .nv.shared._ZN5flash32flash_fwd_splitkv_combine_kernelI23Flash_fwd_kernel_traitsILi256ELi64ELi64ELi4ELb0ELb0EN7cutlass10bfloat16_tE19Flash_kernel_traitsILi256ELi64ELi64ELi4ES3_EELi4ELi7ELb0EEEvNS_16Flash_fwd_paramsE --------------------------
	.section	.nv.shared._ZN5flash32flash_fwd_splitkv_combine_kernelI23Flash_fwd_kernel_traitsILi256ELi64ELi64ELi4ELb0ELb0EN7cutlass10bfloat16_tE19Flash_kernel_traitsILi256ELi64ELi64ELi4ES3_EELi4ELi7ELb0EEEvNS_16Flash_fwd_paramsE,"aw",@nobits
	.sectionflags	@""
	.align	16
.nv.shared._ZN5flash32flash_fwd_splitkv_combine_kernelI23Flash_fwd_kernel_traitsILi256ELi64ELi64ELi4ELb0ELb0EN7cutlass10bfloat16_tE19Flash_kernel_traitsILi256ELi64ELi64ELi4ES3_EELi4ELi7ELb0EEEvNS_16Flash_fwd_paramsE:
	.zero		3584


//--------------------- .nv.shared.reserved.0     --------------------------
	.section	.nv.shared.reserved.0,"aw",@nobits
	.weak		__nv_reservedSMEM_offset_0_alias
	.size		__nv_reservedSMEM_offset_0_alias, 0, 0
	.other		__nv_reservedSMEM_offset_0_alias,@"STO_CUDA_RESERVED_SHARED STV_DEFAULT"
__nv_reservedSMEM_offset_0_alias:
	.zero		0


//--------------------- .nv.global                --------------------------
	.section	.nv.global,"aw",@nobits
.nv.global:
	.type		_ZN72_INTERNAL_056383cb_36_flash_fwd_split_hdim256_bf16_sm80_cu_6987f922_30654cute1_E,@object
	.size		_ZN72_INTERNAL_056383cb_36_flash_fwd_split_hdim256_bf16_sm80_cu_6987f922_30654cute1_E,(_ZN72_INTERNAL_056383cb_36_flash_fwd_split_hdim256_bf16_sm80_cu_6987f922_30654cuda3std3__45__cpo6cbeginE - _ZN72_INTERNAL_056383cb_36_flash_fwd_split_hdim256_bf16_sm80_cu_6987f922_30654cute1_E)
_ZN72_INTERNAL_056383cb_36_flash_fwd_split_hdim256_bf16_sm80_cu_6987f922_30654cute1_E:
	.zero		1
	.type		_ZN72_INTERNAL_056383cb_36_flash_fwd_split_hdim256_bf16_sm80_cu_6987f922_30654cuda3std3__45__cpo6cbeginE,@object
	.size		_ZN72_INTERNAL_056383cb_36_flash_fwd_split_hdim256_bf16_sm80_cu_6987f922_30654cuda3std3__45__cpo6cbeginE,(_ZN72_INTERNAL_056383cb_36_flash_fwd_split_hdim256_bf16_sm80_cu_6987f922_30654cuda3std3__48in_placeE - _ZN72_INTERNAL_056383cb_36_flash_fwd_split_hdim256_bf16_sm80_cu_6987f922_30654cuda3std3__45__cpo6cbeginE)
_ZN72_INTERNAL_056383cb_36_flash_fwd_split_hdim256_bf16_sm80_cu_6987f922_30654cuda3std3__45__cpo6cbeginE:
	.zero		1
	.type		_ZN72_INTERNAL_056383cb_36_flash_fwd_split_hdim256_bf16_sm80_cu_6987f922_30654cuda3std3__48in_placeE,@object
	.size		_ZN72_INTERNAL_056383cb_36_flash_fwd_split_hdim256_bf16_sm80_cu_6987f922_30654cuda3std3__48in_placeE,(_ZN72_INTERNAL_056383cb_36_flash_fwd_split_hdim256_bf16_sm80_cu_6987f922_30654cuda3std6ranges3__45__cpo9iter_moveE - _ZN72_INTERNAL_056383cb_36_flash_fwd_split_hdim256_bf16_sm80_cu_6987f922_30654cuda3std3__48in_placeE)
_ZN72_INTERNAL_056383cb_36_flash_fwd_split_hdim256_bf16_sm80_cu_6987f922_30654cuda3std3__48in_placeE:
	.zero		1
	.type		_ZN72_INTERNAL_056383cb_36_flash_fwd_split_hdim256_bf16_sm80_cu_6987f922_30654cuda3std6ranges3__45__cpo9iter_moveE,@object
	.size		_ZN72_INTERNAL_056383cb_36_flash_fwd_split_hdim256_bf16_sm80_cu_6987f922_30654cuda3std6ranges3__45__cpo9iter_moveE,(_ZN72_INTERNAL_056383cb_36_flash_fwd_split_hdim256_bf16_sm80_cu_6987f922_30654cuda3std3__45__cpo5beginE - _ZN72_INTERNAL_056383cb_36_flash_fwd_split_hdim256_bf16_sm80_cu_6987f922_30654cuda3std6ranges3__45__cpo9iter_moveE)
_ZN72_INTERNAL_056383cb_36_flash_fwd_split_hdim256_bf16_sm80_cu_6987f922_30654cuda3std6ranges3__45__cpo9iter_moveE:
	.zero		1
	.type		_ZN72_INTERNAL_056383cb_36_flash_fwd_split_hdim256_bf16_sm80_cu_6987f922_30654cuda3std3__45__cpo5beginE,@object
	.size		_ZN72_INTERNAL_056383cb_36_flash_fwd_split_hdim256_bf16_sm80_cu_6987f922_30654cuda3std3__45__cpo5beginE,(_ZN72_INTERNAL_056383cb_36_flash_fwd_split_hdim256_bf16_sm80_cu_6987f922_30654cuda3std3__474_GLOBAL__N__056383cb_36_flash_fwd_split_hdim256_bf16_sm80_cu_6987f922_30656ignoreE - _ZN72_INTERNAL_056383cb_36_flash_fwd_split_hdim256_bf16_sm80_cu_6987f922_30654cuda3std3__45__cpo5beginE)
_ZN72_INTERNAL_056383cb_36_flash_fwd_split_hdim256_bf16_sm80_cu_6987f922_30654cuda3std3__45__cpo5beginE:
	.zero		1
	.type		_ZN72_INTERNAL_056383cb_36_flash_fwd_split_hdim256_bf16_sm80_cu_6987f922_30654cuda3std3__474_GLOBAL__N__056383cb_36_flash_fwd_split_hdim256_bf16_sm80_cu_6987f922_30656ignoreE,@object
	.size		_ZN72_INTERNAL_056383cb_36_flash_fwd_split_hdim256_bf16_sm80_cu_6987f922_30654cuda3std3__474_GLOBAL__N__056383cb_36_flash_fwd_split_hdim256_bf16_sm80_cu_6987f922_30656ignoreE,(_ZN72_INTERNAL_056383cb_36_flash_fwd_split_hdim256_bf16_sm80_cu_6987f922_30654cute7productE - _ZN72_INTERNAL_056383cb_36_flash_fwd_split_hdim256_bf16_sm80_cu_6987f922_30654cuda3std3__474_GLOBAL__N__056383cb_36_flash_fwd_split_hdim256_bf16_sm80_cu_6987f922_30656ignoreE)
_ZN72_INTERNAL_056383cb_36_flash_fwd_split_hdim256_bf16_sm80_cu_6987f922_30654cuda3std3__474_GLOBAL__N__056383cb_36_flash_fwd_split_hdim256_bf16_sm80_cu_6987f922_30656ignoreE:
	.zero		1
	.type		_ZN72_INTERNAL_056383cb_36_flash_fwd_split_hdim256_bf16_sm80_cu_6987f922_30654cute7productE,@object
	.size		_ZN72_INTERNAL_056383cb_36_flash_fwd_split_hdim256_bf16_sm80_cu_6987f922_30654cute7productE,(_ZN72_INTERNAL_056383cb_36_flash_fwd_split_hdim256_bf16_sm80_cu_6987f922_30654cuda3std3__45__cpo3endE - _ZN72_INTERNAL_056383cb_36_flash_fwd_split_hdim256_bf16_sm80_cu_6987f922_30654cute7productE)
_ZN72_INTERNAL_056383cb_36_flash_fwd_split_hdim256_bf16_sm80_cu_6987f922_30654cute7productE:
	.zero		1
	.type		_ZN72_INTERNAL_056383cb_36_flash_fwd_split_hdim256_bf16_sm80_cu_6987f922_30654cuda3std3__45__cpo3endE,@object
	.size		_ZN72_INTERNAL_056383cb_36_flash_fwd_split_hdim256_bf16_sm80_cu_6987f922_30654cuda3std3__45__cpo3endE,(_ZN72_INTERNAL_056383cb_36_flash_fwd_split_hdim256_bf16_sm80_cu_6987f922_30654cuda3std3__419piecewise_constructE - _ZN72_INTERNAL_056383cb_36_flash_fwd_split_hdim256_bf16_sm80_cu_6987f922_30654cuda3std3__45__cpo3endE)
_ZN72_INTERNAL_056383cb_36_flash_fwd_split_hdim256_bf16_sm80_cu_6987f922_30654cuda3std3__45__cpo3endE:
	.zero		1
	.type		_ZN72_INTERNAL_056383cb_36_flash_fwd_split_hdim256_bf16_sm80_cu_6987f922_30654cuda3std3__419piecewise_constructE,@object
	.size		_ZN72_INTERNAL_056383cb_36_flash_fwd_split_hdim256_bf16_sm80_cu_6987f922_30654cuda3std3__419piecewise_constructE,(_ZN72_INTERNAL_056383cb_36_flash_fwd_split_hdim256_bf16_sm80_cu_6987f922_30654cuda3std3__45__cpo4cendE - _ZN72_INTERNAL_056383cb_36_flash_fwd_split_hdim256_bf16_sm80_cu_6987f922_30654cuda3std3__419piecewise_constructE)
_ZN72_INTERNAL_056383cb_36_flash_fwd_split_hdim256_bf16_sm80_cu_6987f922_30654cuda3std3__419piecewise_constructE:
	.zero		1
	.type		_ZN72_INTERNAL_056383cb_36_flash_fwd_split_hdim256_bf16_sm80_cu_6987f922_30654cuda3std3__45__cpo4cendE,@object
	.size		_ZN72_INTERNAL_056383cb_36_flash_fwd_split_hdim256_bf16_sm80_cu_6987f922_30654cuda3std3__45__cpo4cendE,(_ZN72_INTERNAL_056383cb_36_flash_fwd_split_hdim256_bf16_sm80_cu_6987f922_30654cuda3std6ranges3__45__cpo4swapE - _ZN72_INTERNAL_056383cb_36_flash_fwd_split_hdim256_bf16_sm80_cu_6987f922_30654cuda3std3__45__cpo4cendE)
_ZN72_INTERNAL_056383cb_36_flash_fwd_split_hdim256_bf16_sm80_cu_6987f922_30654cuda3std3__45__cpo4cendE:
	.zero		1
	.type		_ZN72_INTERNAL_056383cb_36_flash_fwd_split_hdim256_bf16_sm80_cu_6987f922_30654cuda3std6ranges3__45__cpo4swapE,@object
	.size		_ZN72_INTERNAL_056383cb_36_flash_fwd_split_hdim256_bf16_sm80_cu_6987f922_30654cuda3std6ranges3__45__cpo4swapE,(.L_7 - _ZN72_INTERNAL_056383cb_36_flash_fwd_split_hdim256_bf16_sm80_cu_6987f922_30654cuda3std6ranges3__45__cpo4swapE)
_ZN72_INTERNAL_056383cb_36_flash_fwd_split_hdim256_bf16_sm80_cu_6987f922_30654cuda3std6ranges3__45__cpo4swapE:
	.zero		1
.L_7:


//--------------------- .nv.shared._ZN5flash32flash_fwd_splitkv_combine_kernelI23Flash_fwd_kernel_traitsILi256ELi64ELi64ELi4ELb0ELb0EN7cutlass10bfloat16_tE19Flash_kernel_traitsILi256ELi64ELi64ELi4ES3_EELi4ELi6ELb0EEEvNS_16Flash_fwd_paramsE --------------------------
	.section	.nv.shared._ZN5flash32flash_fwd_splitkv_combine_kernelI23Flash_fwd_kernel_traitsILi256ELi64ELi64ELi4ELb0ELb0EN7cutlass10bfloat16_tE19Flash_kernel_traitsILi256ELi64ELi64ELi4ES3_EELi4ELi6ELb0EEEvNS_16Flash_fwd_paramsE,"aw",@nobits
	.sectionflags	@""
	.align	16
.nv.shared._ZN5flash32flash_fwd_splitkv_combine_kernelI23Flash_fwd_kernel_traitsILi256ELi64ELi64ELi4ELb0ELb0EN7cutlass10bfloat16_tE19Flash_kernel_traitsILi256ELi64ELi64ELi4ES3_EELi4ELi6ELb0EEEvNS_16Flash_fwd_paramsE:
	.zero		2304


//--------------------- .nv.shared._ZN5flash32flash_fwd_splitkv_combine_kernelI23Flash_fwd_kernel_traitsILi256ELi64ELi64ELi4ELb0ELb0EN7cutlass10bfloat16_tE19Flash_kernel_traitsILi256ELi64ELi64ELi4ES3_EELi4ELi5ELb0EEEvNS_16Flash_fwd_paramsE --------------------------
	.section	.nv.shared._ZN5flash32flash_fwd_splitkv_combine_kernelI23Flash_fwd_kernel_traitsILi256ELi64ELi64ELi4ELb0ELb0EN7cutlass10bfloat16_tE19Flash_kernel_traitsILi256ELi64ELi64ELi4ES3_EELi4ELi5ELb0EEEvNS_16Flash_fwd_paramsE,"aw",@nobits
	.sectionflags	@""
	.align	16
.nv.shared._ZN5flash32flash_fwd_splitkv_combine_kernelI23Flash_fwd_kernel_traitsILi256ELi64ELi64ELi4ELb0ELb0EN7cutlass10bfloat16_tE19Flash_kernel_traitsILi256ELi64ELi64ELi4ES3_EELi4ELi5ELb0EEEvNS_16Flash_fwd_paramsE:
	.zero		1664


//--------------------- .nv.shared._ZN5flash32flash_fwd_splitkv_combine_kernelI23Flash_fwd_kernel_traitsILi256ELi64ELi64ELi4ELb0ELb0EN7cutlass10bfloat16_tE19Flash_kernel_traitsILi256ELi64ELi64ELi4ES3_EELi4ELi4ELb0EEEvNS_16Flash_fwd_paramsE --------------------------
	.section	.nv.shared._ZN5flash32flash_fwd_splitkv_combine_kernelI23Flash_fwd_kernel_traitsILi256ELi64ELi64ELi4ELb0ELb0EN7cutlass10bfloat16_tE19Flash_kernel_traitsILi256ELi64ELi64ELi4ES3_EELi4ELi4ELb0EEEvNS_16Flash_fwd_paramsE,"aw",@nobits
	.sectionflags	@""
	.align	16
.nv.shared._ZN5flash32flash_fwd_splitkv_combine_kernelI23Flash_fwd_kernel_traitsILi256ELi64ELi64ELi4ELb0ELb0EN7cutlass10bfloat16_tE19Flash_kernel_traitsILi256ELi64ELi64ELi4ES3_EELi4ELi4ELb0EEEvNS_16Flash_fwd_paramsE:
	.zero		1344


//--------------------- .nv.shared._ZN5flash32flash_fwd_splitkv_combine_kernelI23Flash_fwd_kernel_traitsILi256ELi64ELi64ELi4ELb0ELb0EN7cutlass10bfloat16_tE19Flash_kernel_traitsILi256ELi64ELi64ELi4ES3_EELi4ELi3ELb0EEEvNS_16Flash_fwd_paramsE --------------------------
	.section	.nv.shared._ZN5flash32flash_fwd_splitkv_combine_kernelI23Flash_fwd_kernel_traitsILi256ELi64ELi64ELi4ELb0ELb0EN7cutlass10bfloat16_tE19Flash_kernel_traitsILi256ELi64ELi64ELi4ES3_EELi4ELi3ELb0EEEvNS_16Flash_fwd_paramsE,"aw",@nobits
	.sectionflags	@""
	.align	16
.nv.shared._ZN5flash32flash_fwd_splitkv_combine_kernelI23Flash_fwd_kernel_traitsILi256ELi64ELi64ELi4ELb0ELb0EN7cutlass10bfloat16_tE19Flash_kernel_traitsILi256ELi64ELi64ELi4ES3_EELi4ELi3ELb0EEEvNS_16Flash_fwd_paramsE:
	.zero		1184


//--------------------- .nv.shared._ZN5flash32flash_fwd_splitkv_combine_kernelI23Flash_fwd_kernel_traitsILi256ELi64ELi64ELi4ELb0ELb0EN7cutlass10bfloat16_tE19Flash_kernel_traitsILi256ELi64ELi64ELi4ES3_EELi4ELi2ELb0EEEvNS_16Flash_fwd_paramsE --------------------------
	.section	.nv.shared._ZN5flash32flash_fwd_splitkv_combine_kernelI23Flash_fwd_kernel_traitsILi256ELi64ELi64ELi4ELb0ELb0EN7cutlass10bfloat16_tE19Flash_kernel_traitsILi256ELi64ELi64ELi4ES3_EELi4ELi2ELb0EEEvNS_16Flash_fwd_paramsE,"aw",@nobits
	.sectionflags	@""
	.align	16
.nv.shared._ZN5flash32flash_fwd_splitkv_combine_kernelI23Flash_fwd_kernel_traitsILi256ELi64ELi64ELi4ELb0ELb0EN7cutlass10bfloat16_tE19Flash_kernel_traitsILi256ELi64ELi64ELi4ES3_EELi4ELi2ELb0EEEvNS_16Flash_fwd_paramsE:
	.zero		1104


//--------------------- .nv.shared._ZN5flash32flash_fwd_splitkv_combine_kernelI23Flash_fwd_kernel_traitsILi256ELi64ELi64ELi4ELb0ELb0EN7cutlass10bfloat16_tE19Flash_kernel_traitsILi256ELi64ELi64ELi4ES3_EELi4ELi1ELb0EEEvNS_16Flash_fwd_paramsE --------------------------
	.section	.nv.shared._ZN5flash32flash_fwd_splitkv_combine_kernelI23Flash_fwd_kernel_traitsILi256ELi64ELi64ELi4ELb0ELb0EN7cutlass10bfloat16_tE19Flash_kernel_traitsILi256ELi64ELi64ELi4ES3_EELi4ELi1ELb0EEEvNS_16Flash_fwd_paramsE,"aw",@nobits
	.sectionflags	@""
	.align	16
.nv.shared._ZN5flash32flash_fwd_splitkv_combine_kernelI23Flash_fwd_kernel_traitsILi256ELi64ELi64ELi4ELb0ELb0EN7cutlass10bfloat16_tE19Flash_kernel_traitsILi256ELi64ELi64ELi4ES3_EELi4ELi1ELb0EEEvNS_16Flash_fwd_paramsE:
	.zero		1072


//--------------------- .nv.shared._ZN5flash32flash_fwd_splitkv_combine_kernelI23Flash_fwd_kernel_traitsILi256ELi64ELi64ELi4ELb0ELb0EN7cutlass10bfloat16_tE19Flash_kernel_traitsILi256ELi64ELi64ELi4ES3_EELi4ELi7ELb1EEEvNS_16Flash_fwd_paramsE --------------------------
	.section	.nv.shared._ZN5flash32flash_fwd_splitkv_combine_kernelI23Flash_fwd_kernel_traitsILi256ELi64ELi64ELi4ELb0ELb0EN7cutlass10bfloat16_tE19Flash_kernel_traitsILi256ELi64ELi64ELi4ES3_EELi4ELi7ELb1EEEvNS_16Flash_fwd_paramsE,"aw",@nobits
	.sectionflags	@""
	.align	16
.nv.shared._ZN5flash32flash_fwd_splitkv_combine_kernelI23Flash_fwd_kernel_traitsILi256ELi64ELi64ELi4ELb0ELb0EN7cutlass10bfloat16_tE19Flash_kernel_traitsILi256ELi64ELi64ELi4ES3_EELi4ELi7ELb1EEEvNS_16Flash_fwd_paramsE:
	.zero		3584


//--------------------- .nv.shared._ZN5flash32flash_fwd_splitkv_combine_kernelI23Flash_fwd_kernel_traitsILi256ELi64ELi64ELi4ELb0ELb0EN7cutlass10bfloat16_tE19Flash_kernel_traitsILi256ELi64ELi64ELi4ES3_EELi4ELi6ELb1EEEvNS_16Flash_fwd_paramsE --------------------------
	.section	.nv.shared._ZN5flash32flash_fwd_splitkv_combine_kernelI23Flash_fwd_kernel_traitsILi256ELi64ELi64ELi4ELb0ELb0EN7cutlass10bfloat16_tE19Flash_kernel_traitsILi256ELi64ELi64ELi4ES3_EELi4ELi6ELb1EEEvNS_16Flash_fwd_paramsE,"aw",@nobits
	.sectionflags	@""
	.align	16
.nv.shared._ZN5flash32flash_fwd_splitkv_combine_kernelI23Flash_fwd_kernel_traitsILi256ELi64ELi64ELi4ELb0ELb0EN7cutlass10bfloat16_tE19Flash_kernel_traitsILi256ELi64ELi64ELi4ES3_EELi4ELi6ELb1EEEvNS_16Flash_fwd_paramsE:
	.zero		2304


//--------------------- .nv.shared._ZN5flash32flash_fwd_splitkv_combine_kernelI23Flash_fwd_kernel_traitsILi256ELi64ELi64ELi4ELb0ELb0EN7cutlass10bfloat16_tE19Flash_kernel_traitsILi256ELi64ELi64ELi4ES3_EELi4ELi5ELb1EEEvNS_16Flash_fwd_paramsE --------------------------
	.section	.nv.shared._ZN5flash32flash_fwd_splitkv_combine_kernelI23Flash_fwd_kernel_traitsILi256ELi64ELi64ELi4ELb0ELb0EN7cutlass10bfloat16_tE19Flash_kernel_traitsILi256ELi64ELi64ELi4ES3_EELi4ELi5ELb1EEEvNS_16Flash_fwd_paramsE,"aw",@nobits
	.sectionflags	@""
	.align	16
.nv.shared._ZN5flash32flash_fwd_splitkv_combine_kernelI23Flash_fwd_kernel_traitsILi256ELi64ELi64ELi4ELb0ELb0EN7cutlass10bfloat16_tE19Flash_kernel_traitsILi256ELi64ELi64ELi4ES3_EELi4ELi5ELb1EEEvNS_16Flash_fwd_paramsE:
	.zero		1664


//--------------------- .nv.shared._ZN5flash32flash_fwd_splitkv_combine_kernelI23Flash_fwd_kernel_traitsILi256ELi64ELi64ELi4ELb0ELb0EN7cutlass10bfloat16_tE19Flash_kernel_traitsILi256ELi64ELi64ELi4ES3_EELi4ELi4ELb1EEEvNS_16Flash_fwd_paramsE --------------------------
	.section	.nv.shared._ZN5flash32flash_fwd_splitkv_combine_kernelI23Flash_fwd_kernel_traitsILi256ELi64ELi64ELi4ELb0ELb0EN7cutlass10bfloat16_tE19Flash_kernel_traitsILi256ELi64ELi64ELi4ES3_EELi4ELi4ELb1EEEvNS_16Flash_fwd_paramsE,"aw",@nobits
	.sectionflags	@""
	.align	16
.nv.shared._ZN5flash32flash_fwd_splitkv_combine_kernelI23Flash_fwd_kernel_traitsILi256ELi64ELi64ELi4ELb0ELb0EN7cutlass10bfloat16_tE19Flash_kernel_traitsILi256ELi64ELi64ELi4ES3_EELi4ELi4ELb1EEEvNS_16Flash_fwd_paramsE:
	.zero		1344


//--------------------- .nv.shared._ZN5flash32flash_fwd_splitkv_combine_kernelI23Flash_fwd_kernel_traitsILi256ELi64ELi64ELi4ELb0ELb0EN7cutlass10bfloat16_tE19Flash_kernel_traitsILi256ELi64ELi64ELi4ES3_EELi4ELi3ELb1EEEvNS_16Flash_fwd_paramsE --------------------------
	.section	.nv.shared._ZN5flash32flash_fwd_splitkv_combine_kernelI23Flash_fwd_kernel_traitsILi256ELi64ELi64ELi4ELb0ELb0EN7cutlass10bfloat16_tE19Flash_kernel_traitsILi256ELi64ELi64ELi4ES3_EELi4ELi3ELb1EEEvNS_16Flash_fwd_paramsE,"aw",@nobits
	.sectionflags	@""
	.align	16
.nv.shared._ZN5flash32flash_fwd_splitkv_combine_kernelI23Flash_fwd_kernel_traitsILi256ELi64ELi64ELi4ELb0ELb0EN7cutlass10bfloat16_tE19Flash_kernel_traitsILi256ELi64ELi64ELi4ES3_EELi4ELi3ELb1EEEvNS_16Flash_fwd_paramsE:
	.zero		1184


//--------------------- .nv.shared._ZN5flash32flash_fwd_splitkv_combine_kernelI23Flash_fwd_kernel_traitsILi256ELi64ELi64ELi4ELb0ELb0EN7cutlass10bfloat16_tE19Flash_kernel_traitsILi256ELi64ELi64ELi4ES3_EELi4ELi2ELb1EEEvNS_16Flash_fwd_paramsE --------------------------
	.section	.nv.shared._ZN5flash32flash_fwd_splitkv_combine_kernelI23Flash_fwd_kernel_traitsILi256ELi64ELi64ELi4ELb0ELb0EN7cutlass10bfloat16_tE19Flash_kernel_traitsILi256ELi64ELi64ELi4ES3_EELi4ELi2ELb1EEEvNS_16Flash_fwd_paramsE,"aw",@nobits
	.sectionflags	@""
	.align	16
.nv.shared._ZN5flash32flash_fwd_splitkv_combine_kernelI23Flash_fwd_kernel_traitsILi256ELi64ELi64ELi4ELb0ELb0EN7cutlass10bfloat16_tE19Flash_kernel_traitsILi256ELi64ELi64ELi4ES3_EELi4ELi2ELb1EEEvNS_16Flash_fwd_paramsE:
	.zero		1104


//--------------------- .nv.shared._ZN5flash32flash_fwd_splitkv_combine_kernelI23Flash_fwd_kernel_traitsILi256ELi64ELi64ELi4ELb0ELb0EN7cutlass10bfloat16_tE19Flash_kernel_traitsILi256ELi64ELi64ELi4ES3_EELi4ELi1ELb1EEEvNS_16Flash_fwd_paramsE --------------------------
	.section	.nv.shared._ZN5flash32flash_fwd_splitkv_combine_kernelI23Flash_fwd_kernel_traitsILi256ELi64ELi64ELi4ELb0ELb0EN7cutlass10bfloat16_tE19Flash_kernel_traitsILi256ELi64ELi64ELi4ES3_EELi4ELi1ELb1EEEvNS_16Flash_fwd_paramsE,"aw",@nobits
	.sectionflags	@""
	.align	16
.nv.shared._ZN5flash32flash_fwd_splitkv_combine_kernelI23Flash_fwd_kernel_traitsILi256ELi64ELi64ELi4ELb0ELb0EN7cutlass10bfloat16_tE19Flash_kernel_traitsILi256ELi64ELi64ELi4ES3_EELi4ELi1ELb1EEEvNS_16Flash_fwd_paramsE:
	.zero		1072


//--------------------- .nv.shared._ZN5flash24flash_fwd_splitkv_kernelI23Flash_fwd_kernel_traitsILi256ELi64ELi64ELi4ELb0ELb0EN7cutlass10bfloat16_tE19Flash_kernel_traitsILi256ELi64ELi64ELi4ES3_EELb0ELb0ELb0ELb0ELb0ELb0ELb0ELb0EEEvNS_16Flash_fwd_paramsE --------------------------
	.section	.nv.shared._ZN5flash24flash_fwd_splitkv_kernelI23Flash_fwd_kernel_traitsILi256ELi64ELi64ELi4ELb0ELb0EN7cutlass10bfloat16_tE19Flash_kernel_traitsILi256ELi64ELi64ELi4ES3_EELb0ELb0ELb0ELb0ELb0ELb0ELb0ELb0EEEvNS_16Flash_fwd_paramsE,"aw",@nobits
	.sectionflags	@""
	.align	16
	.zero		1024


//--------------------- .nv.shared._ZN5flash24flash_fwd_splitkv_kernelI23Flash_fwd_kernel_traitsILi256ELi64ELi64ELi4ELb0ELb0EN7cutlass10bfloat16_tE19Flash_kernel_traitsILi256ELi64ELi64ELi4ES3_EELb0ELb0ELb0ELb0ELb0ELb1ELb0ELb0EEEvNS_16Flash_fwd_paramsE --------------------------
	.section	.nv.shared._ZN5flash24flash_fwd_splitkv_kernelI23Flash_fwd_kernel_traitsILi256ELi64ELi64ELi4ELb0ELb0EN7cutlass10bfloat16_tE19Flash_kernel_traitsILi256ELi64ELi64ELi4ES3_EELb0ELb0ELb0ELb0ELb0ELb1ELb0ELb0EEEvNS_16Flash_fwd_paramsE,"aw",@nobits
	.sectionflags	@""
	.align	16
	.zero		1024


//--------------------- .nv.shared._ZN5flash24flash_fwd_splitkv_kernelI23Flash_fwd_kernel_traitsILi256ELi64ELi64ELi4ELb0ELb0EN7cutlass10bfloat16_tE19Flash_kernel_traitsILi256ELi64ELi64ELi4ES3_EELb0ELb0ELb0ELb0ELb0ELb0ELb0ELb1EEEvNS_16Flash_fwd_paramsE --------------------------
	.section	.nv.shared._ZN5flash24flash_fwd_splitkv_kernelI23Flash_fwd_kernel_traitsILi256ELi64ELi64ELi4ELb0ELb0EN7cutlass10bfloat16_tE19Flash_kernel_traitsILi256ELi64ELi64ELi4ES3_EELb0ELb0ELb0ELb0ELb0ELb0ELb0ELb1EEEvNS_16Flash_fwd_paramsE,"aw",@nobits
	.sectionflags	@""
	.align	16
	.zero		1024


//--------------------- .nv.shared._ZN5flash24flash_fwd_splitkv_kernelI23Flash_fwd_kernel_traitsILi256ELi64ELi64ELi4ELb0ELb0EN7cutlass10bfloat16_tE19Flash_kernel_traitsILi256ELi64ELi64ELi4ES3_EELb0ELb0ELb0ELb0ELb0ELb1ELb0ELb1EEEvNS_16Flash_fwd_paramsE --------------------------
	.section	.nv.shared._ZN5flash24flash_fwd_splitkv_kernelI23Flash_fwd_kernel_traitsILi256ELi64ELi64ELi4ELb0ELb0EN7cutlass10bfloat16_tE19Flash_kernel_traitsILi256ELi64ELi64ELi4ES3_EELb0ELb0ELb0ELb0ELb0ELb1ELb0ELb1EEEvNS_16Flash_fwd_paramsE,"aw",@nobits
	.sectionflags	@""
	.align	16
	.zero		1024


//--------------------- .nv.shared._ZN5flash24flash_fwd_splitkv_kernelI23Flash_fwd_kernel_traitsILi256ELi64ELi64ELi4ELb0ELb0EN7cutlass10bfloat16_tE19Flash_kernel_traitsILi256ELi64ELi64ELi4ES3_EELb0ELb0ELb0ELb0ELb0ELb0ELb1ELb0EEEvNS_16Flash_fwd_paramsE --------------------------
	.section	.nv.shared._ZN5flash24flash_fwd_splitkv_kernelI23Flash_fwd_kernel_traitsILi256ELi64ELi64ELi4ELb0ELb0EN7cutlass10bfloat16_tE19Flash_kernel_traitsILi256ELi64ELi64ELi4ES3_EELb0ELb0ELb0ELb0ELb0ELb0ELb1ELb0EEEvNS_16Flash_fwd_paramsE,"aw",@nobits
	.sectionflags	@""
	.align	16
	.zero		1024


//--------------------- .nv.shared._ZN5flash24flash_fwd_splitkv_kernelI23Flash_fwd_kernel_traitsILi256ELi64ELi64ELi4ELb0ELb0EN7cutlass10bfloat16_tE19Flash_kernel_traitsILi256ELi64ELi64ELi4ES3_EELb0ELb0ELb0ELb0ELb0ELb1ELb1ELb0EEEvNS_16Flash_fwd_paramsE --------------------------
	.section	.nv.shared._ZN5flash24flash_fwd_splitkv_kernelI23Flash_fwd_kernel_traitsILi256ELi64ELi64ELi4ELb0ELb0EN7cutlass10bfloat16_tE19Flash_kernel_traitsILi256ELi64ELi64ELi4ES3_EELb0ELb0ELb0ELb0ELb0ELb1ELb1ELb0EEEvNS_16Flash_fwd_paramsE,"aw",@nobits
	.sectionflags	@""
	.align	16
	.zero		1024


//--------------------- .nv.shared._ZN5flash24flash_fwd_splitkv_kernelI23Flash_fwd_kernel_traitsILi256ELi64ELi64ELi4ELb0ELb0EN7cutlass10bfloat16_tE19Flash_kernel_traitsILi256ELi64ELi64ELi4ES3_EELb0ELb0ELb0ELb0ELb0ELb0ELb1ELb1EEEvNS_16Flash_fwd_paramsE --------------------------
	.section	.nv.shared._ZN5flash24flash_fwd_splitkv_kernelI23Flash_fwd_kernel_traitsILi256ELi64ELi64ELi4ELb0ELb0EN7cutlass10bfloat16_tE19Flash_kernel_traitsILi256ELi64ELi64ELi4ES3_EELb0ELb0ELb0ELb0ELb0ELb0ELb1ELb1EEEvNS_16Flash_fwd_paramsE,"aw",@nobits
	.sectionflags	@""
	.align	16
	.zero		1024


//--------------------- .nv.shared._ZN5flash24flash_fwd_splitkv_kernelI23Flash_fwd_kernel_traitsILi256ELi64ELi64ELi4ELb0ELb0EN7cutlass10bfloat16_tE19Flash_kernel_traitsILi256ELi64ELi64ELi4ES3_EELb0ELb0ELb0ELb0ELb0ELb1ELb1ELb1EEEvNS_16Flash_fwd_paramsE --------------------------
	.section	.nv.shared._ZN5flash24flash_fwd_splitkv_kernelI23Flash_fwd_kernel_traitsILi256ELi64ELi64ELi4ELb0ELb0EN7cutlass10bfloat16_tE19Flash_kernel_traitsILi256ELi64ELi64ELi4ES3_EELb0ELb0ELb0ELb0ELb0ELb1ELb1ELb1EEEvNS_16Flash_fwd_paramsE,"aw",@nobits
	.sectionflags	@""
	.align	16
	.zero		1024


//--------------------- .nv.shared._ZN5flash24flash_fwd_splitkv_kernelI23Flash_fwd_kernel_traitsILi256ELi64ELi64ELi4ELb0ELb0EN7cutlass10bfloat16_tE19Flash_kernel_traitsILi256ELi64ELi64ELi4ES3_EELb0ELb1ELb0ELb0ELb0ELb0ELb0ELb0EEEvNS_16Flash_fwd_paramsE --------------------------
	.section	.nv.shared._ZN5flash24flash_fwd_splitkv_kernelI23Flash_fwd_kernel_traitsILi256ELi64ELi64ELi4ELb0ELb0EN7cutlass10bfloat16_tE19Flash_kernel_traitsILi256ELi64ELi64ELi4ES3_EELb0ELb1ELb0ELb0ELb0ELb0ELb0ELb0EEEvNS_16Flash_fwd_paramsE,"aw",@nobits
	.sectionflags	@""
	.align	16
	.zero		1024


//--------------------- .nv.shared._ZN5flash24flash_fwd_splitkv_kernelI23Flash_fwd_kernel_traitsILi256ELi64ELi64ELi4ELb0ELb0EN7cutlass10bfloat16_tE19Flash_kernel_traitsILi256ELi64ELi64ELi4ES3_EELb0ELb1ELb0ELb0ELb0ELb1ELb0ELb0EEEvNS_16Flash_fwd_paramsE --------------------------
	.section	.nv.shared._ZN5flash24flash_fwd_splitkv_kernelI23Flash_fwd_kernel_traitsILi256ELi64ELi64ELi4ELb0ELb0EN7cutlass10bfloat16_tE19Flash_kernel_traitsILi256ELi64ELi64ELi4ES3_EELb0ELb1ELb0ELb0ELb0ELb1ELb0ELb0EEEvNS_16Flash_fwd_paramsE,"aw",@nobits
	.sectionflags	@""
	.align	16
	.zero		1024


//--------------------- .nv.shared._ZN5flash24flash_fwd_splitkv_kernelI23Flash_fwd_kernel_traitsILi256ELi64ELi64ELi4ELb0ELb0EN7cutlass10bfloat16_tE19Flash_kernel_traitsILi256ELi64ELi64ELi4ES3_EELb0ELb1ELb0ELb0ELb0ELb0ELb0ELb1EEEvNS_16Flash_fwd_paramsE --------------------------
	.section	.nv.shared._ZN5flash24flash_fwd_splitkv_kernelI23Flash_fwd_kernel_traitsILi256ELi64ELi64ELi4ELb0ELb0EN7cutlass10bfloat16_tE19Flash_kernel_traitsILi256ELi64ELi64ELi4ES3_EELb0ELb1ELb0ELb0ELb0ELb0ELb0ELb1EEEvNS_16Flash_fwd_paramsE,"aw",@nobits
	.sectionflags	@""
	.align	16
	.zero		1024


//--------------------- .nv.shared._ZN5flash24flash_fwd_splitkv_kernelI23Flash_fwd_kernel_traitsILi256ELi64ELi64ELi4ELb0ELb0EN7cutlass10bfloat16_tE19Flash_kernel_traitsILi256ELi64ELi64ELi4ES3_EELb0ELb1ELb0ELb0ELb0ELb1ELb0ELb1EEEvNS_16Flash_fwd_paramsE --------------------------
	.section	.nv.shared._ZN5flash24flash_fwd_splitkv_kernelI23Flash_fwd_kernel_traitsILi256ELi64ELi64ELi4ELb0ELb0EN7cutlass10bfloat16_tE19Flash_kernel_traitsILi256ELi64ELi64ELi4ES3_EELb0ELb1ELb0ELb0ELb0ELb1ELb0ELb1EEEvNS_16Flash_fwd_paramsE,"aw",@nobits
	.sectionflags	@""
	.align	16
	.zero		1024


//--------------------- .nv.shared._ZN5flash24flash_fwd_splitkv_kernelI23Flash_fwd_kernel_traitsILi256ELi64ELi64ELi4ELb0ELb0EN7cutlass10bfloat16_tE19Flash_kernel_traitsILi256ELi64ELi64ELi4ES3_EELb0ELb1ELb0ELb0ELb0ELb0ELb1ELb0EEEvNS_16Flash_fwd_paramsE --------------------------
	.section	.nv.shared._ZN5flash24flash_fwd_splitkv_kernelI23Flash_fwd_kernel_traitsILi256ELi64ELi64ELi4ELb0ELb0EN7cutlass10bfloat16_tE19Flash_kernel_traitsILi256ELi64ELi64ELi4ES3_EELb0ELb1ELb0ELb0ELb0ELb0ELb1ELb0EEEvNS_16Flash_fwd_paramsE,"aw",@nobits
	.sectionflags	@""
	.align	16
	.zero		1024


//--------------------- .nv.shared._ZN5flash24flash_fwd_splitkv_kernelI23Flash_fwd_kernel_traitsILi256ELi64ELi64ELi4ELb0ELb0EN7cutlass10bfloat16_tE19Flash_kernel_traitsILi256ELi64ELi64ELi4ES3_EELb0ELb1ELb0ELb0ELb0ELb1ELb1ELb0EEEvNS_16Flash_fwd_paramsE --------------------------
	.section	.nv.shared._ZN5flash24flash_fwd_splitkv_kernelI23Flash_fwd_kernel_traitsILi256ELi64ELi64ELi4ELb0ELb0EN7cutlass10bfloat16_tE19Flash_kernel_traitsILi256ELi64ELi64ELi4ES3_EELb0ELb1ELb0ELb0ELb0ELb1ELb1ELb0EEEvNS_16Flash_fwd_paramsE,"aw",@nobits
	.sectionflags	@""
	.align	16
	.zero		1024


//--------------------- .nv.shared._ZN5flash24flash_fwd_splitkv_kernelI23Flash_fwd_kernel_traitsILi256ELi64ELi64ELi4ELb0ELb0EN7cutlass10bfloat16_tE19Flash_kernel_traitsILi256ELi64ELi64ELi4ES3_EELb0ELb1ELb0ELb0ELb0ELb0ELb1ELb1EEEvNS_16Flash_fwd_paramsE --------------------------
	.section	.nv.shared._ZN5flash24flash_fwd_splitkv_kernelI23Flash_fwd_kernel_traitsILi256ELi64ELi64ELi4ELb0ELb0EN7cutlass10bfloat16_tE19Flash_kernel_traitsILi256ELi64ELi64ELi4ES3_EELb0ELb1ELb0ELb0ELb0ELb0ELb1ELb1EEEvNS_16Flash_fwd_paramsE,"aw",@nobits
	.sectionflags	@""
	.align	16
	.zero		1024


//--------------------- .nv.shared._ZN5flash24flash_fwd_splitkv_kernelI23Flash_fwd_kernel_traitsILi256ELi64ELi64ELi4ELb0ELb0EN7cutlass10bfloat16_tE19Flash_kernel_traitsILi256ELi64ELi64ELi4ES3_EELb0ELb1ELb0ELb0ELb0ELb1ELb1ELb1EEEvNS_16Flash_fwd_paramsE --------------------------
	.section	.nv.shared._ZN5flash24flash_fwd_splitkv_kernelI23Flash_fwd_kernel_traitsILi256ELi64ELi64ELi4ELb0ELb0EN7cutlass10bfloat16_tE19Flash_kernel_traitsILi256ELi64ELi64ELi4ES3_EELb0ELb1ELb0ELb0ELb0ELb1ELb1ELb1EEEvNS_16Flash_fwd_paramsE,"aw",@nobits
	.sectionflags	@""
	.align	16
	.zero		1024


//--------------------- .nv.shared._ZN5flash24flash_fwd_splitkv_kernelI23Flash_fwd_kernel_traitsILi256ELi64ELi64ELi4ELb0ELb0EN7cutlass10bfloat16_tE19Flash_kernel_traitsILi256ELi64ELi64ELi4ES3_EELb0ELb0ELb0ELb0ELb1ELb0ELb0ELb0EEEvNS_16Flash_fwd_paramsE --------------------------
	.section	.nv.shared._ZN5flash24flash_fwd_splitkv_kernelI23Flash_fwd_kernel_traitsILi256ELi64ELi64ELi4ELb0ELb0EN7cutlass10bfloat16_tE19Flash_kernel_traitsILi256ELi64ELi64ELi4ES3_EELb0ELb0ELb0ELb0ELb1ELb0ELb0ELb0EEEvNS_16Flash_fwd_paramsE,"aw",@nobits
	.sectionflags	@""
	.align	16
	.zero		1024


//--------------------- .nv.shared._ZN5flash24flash_fwd_splitkv_kernelI23Flash_fwd_kernel_traitsILi256ELi64ELi64ELi4ELb0ELb0EN7cutlass10bfloat16_tE19Flash_kernel_traitsILi256ELi64ELi64ELi4ES3_EELb0ELb0ELb0ELb0ELb1ELb1ELb0ELb0EEEvNS_16Flash_fwd_paramsE --------------------------
	.section	.nv.shared._ZN5flash24flash_fwd_splitkv_kernelI23Flash_fwd_kernel_traitsILi256ELi64ELi64ELi4ELb0ELb0EN7cutlass10bfloat16_tE19Flash_kernel_traitsILi256ELi64ELi64ELi4ES3_EELb0ELb0ELb0ELb0ELb1ELb1ELb0ELb0EEEvNS_16Flash_fwd_paramsE,"aw",@nobits
	.sectionflags	@""
	.align	16
	.zero		1024


//--------------------- .nv.shared._ZN5flash24flash_fwd_splitkv_kernelI23Flash_fwd_kernel_traitsILi256ELi64ELi64ELi4ELb0ELb0EN7cutlass10bfloat16_tE19Flash_kernel_traitsILi256ELi64ELi64ELi4ES3_EELb0ELb0ELb1ELb0ELb0ELb0ELb0ELb0EEEvNS_16Flash_fwd_paramsE --------------------------
	.section	.nv.shared._ZN5flash24flash_fwd_splitkv_kernelI23Flash_fwd_kernel_traitsILi256ELi64ELi64ELi4ELb0ELb0EN7cutlass10bfloat16_tE19Flash_kernel_traitsILi256ELi64ELi64ELi4ES3_EELb0ELb0ELb1ELb0ELb0ELb0ELb0ELb0EEEvNS_16Flash_fwd_paramsE,"aw",@nobits
	.sectionflags	@""
	.align	16
	.zero		1024


//--------------------- .nv.shared._ZN5flash24flash_fwd_splitkv_kernelI23Flash_fwd_kernel_traitsILi256ELi64ELi64ELi4ELb0ELb0EN7cutlass10bfloat16_tE19Flash_kernel_traitsILi256ELi64ELi64ELi4ES3_EELb0ELb0ELb1ELb0ELb0ELb1ELb0ELb0EEEvNS_16Flash_fwd_paramsE --------------------------
	.section	.nv.shared._ZN5flash24flash_fwd_splitkv_kernelI23Flash_fwd_kernel_traitsILi256ELi64ELi64ELi4ELb0ELb0EN7cutlass10bfloat16_tE19Flash_kernel_traitsILi256ELi64ELi64ELi4ES3_EELb0ELb0ELb1ELb0ELb0ELb1ELb0ELb0EEEvNS_16Flash_fwd_paramsE,"aw",@nobits
	.sectionflags	@""
	.align	16
	.zero		1024


//--------------------- .nv.shared._ZN5flash24flash_fwd_splitkv_kernelI23Flash_fwd_kernel_traitsILi256ELi64ELi64ELi4ELb0ELb0EN7cutlass10bfloat16_tE19Flash_kernel_traitsILi256ELi64ELi64ELi4ES3_EELb0ELb0ELb0ELb0ELb1ELb0ELb0ELb1EEEvNS_16Flash_fwd_paramsE --------------------------
	.section	.nv.shared._ZN5flash24flash_fwd_splitkv_kernelI23Flash_fwd_kernel_traitsILi256ELi64ELi64ELi4ELb0ELb0EN7cutlass10bfloat16_tE19Flash_kernel_traitsILi256ELi64ELi64ELi4ES3_EELb0ELb0ELb0ELb0ELb1ELb0ELb0ELb1EEEvNS_16Flash_fwd_paramsE,"aw",@nobits
	.sectionflags	@""
	.align	16
	.zero		1024


//--------------------- .nv.shared._ZN5flash24flash_fwd_splitkv_kernelI23Flash_fwd_kernel_traitsILi256ELi64ELi64ELi4ELb0ELb0EN7cutlass10bfloat16_tE19Flash_kernel_traitsILi256ELi64ELi64ELi4ES3_EELb0ELb0ELb0ELb0ELb1ELb1ELb0ELb1EEEvNS_16Flash_fwd_paramsE --------------------------
	.section	.nv.shared._ZN5flash24flash_fwd_splitkv_kernelI23Flash_fwd_kernel_traitsILi256ELi64ELi64ELi4ELb0ELb0EN7cutlass10bfloat16_tE19Flash_kernel_traitsILi256ELi64ELi64ELi4ES3_EELb0ELb0ELb0ELb0ELb1ELb1ELb0ELb1EEEvNS_16Flash_fwd_paramsE,"aw",@nobits
	.sectionflags	@""
	.align	16
	.zero		1024


//--------------------- .nv.shared._ZN5flash24flash_fwd_splitkv_kernelI23Flash_fwd_kernel_traitsILi256ELi64ELi64ELi4ELb0ELb0EN7cutlass10bfloat16_tE19Flash_kernel_traitsILi256ELi64ELi64ELi4ES3_EELb0ELb0ELb1ELb0ELb0ELb0ELb0ELb1EEEvNS_16Flash_fwd_paramsE --------------------------
	.section	.nv.shared._ZN5flash24flash_fwd_splitkv_kernelI23Flash_fwd_kernel_traitsILi256ELi64ELi64ELi4ELb0ELb0EN7cutlass10bfloat16_tE19Flash_kernel_traitsILi256ELi64ELi64ELi4ES3_EELb0ELb0ELb1ELb0ELb0ELb0ELb0ELb1EEEvNS_16Flash_fwd_paramsE,"aw",@nobits
	.sectionflags	@""
	.align	16
	.zero		1024


//--------------------- .nv.shared._ZN5flash24flash_fwd_splitkv_kernelI23Flash_fwd_kernel_traitsILi256ELi64ELi64ELi4ELb0ELb0EN7cutlass10bfloat16_tE19Flash_kernel_traitsILi256ELi64ELi64ELi4ES3_EELb0ELb0ELb1ELb0ELb0ELb1ELb0ELb1EEEvNS_16Flash_fwd_paramsE --------------------------
	.section	.nv.shared._ZN5flash24flash_fwd_splitkv_kernelI23Flash_fwd_kernel_traitsILi256ELi64ELi64ELi4ELb0ELb0EN7cutlass10bfloat16_tE19Flash_kernel_traitsILi256ELi64ELi64ELi4ES3_EELb0ELb0ELb1ELb0ELb0ELb1ELb0ELb1EEEvNS_16Flash_fwd_paramsE,"aw",@nobits
	.sectionflags	@""
	.align	16
	.zero		1024


//--------------------- .nv.shared._ZN5flash24flash_fwd_splitkv_kernelI23Flash_fwd_kernel_traitsILi256ELi64ELi64ELi4ELb0ELb0EN7cutlass10bfloat16_tE19Flash_kernel_traitsILi256ELi64ELi64ELi4ES3_EELb0ELb0ELb0ELb0ELb1ELb0ELb1ELb0EEEvNS_16Flash_fwd_paramsE --------------------------
	.section	.nv.shared._ZN5flash24flash_fwd_splitkv_kernelI23Flash_fwd_kernel_traitsILi256ELi64ELi64ELi4ELb0ELb0EN7cutlass10bfloat16_tE19Flash_kernel_traitsILi256ELi64ELi64ELi4ES3_EELb0ELb0ELb0ELb0ELb1ELb0ELb1ELb0EEEvNS_16Flash_fwd_paramsE,"aw",@nobits
	.sectionflags	@""
	.align	16
	.zero		1024


//--------------------- .nv.shared._ZN5flash24flash_fwd_splitkv_kernelI23Flash_fwd_kernel_traitsILi256ELi64ELi64ELi4ELb0ELb0EN7cutlass10bfloat16_tE19Flash_kernel_traitsILi256ELi64ELi64ELi4ES3_EELb0ELb0ELb0ELb0ELb1ELb1ELb1ELb0EEEvNS_16Flash_fwd_paramsE --------------------------
	.section	.nv.shared._ZN5flash24flash_fwd_splitkv_kernelI23Flash_fwd_kernel_traitsILi256ELi64ELi64ELi4ELb0ELb0EN7cutlass10bfloat16_tE19Flash_kernel_traitsILi256ELi64ELi64ELi4ES3_EELb0ELb0ELb0ELb0ELb1ELb1ELb1ELb0EEEvNS_16Flash_fwd_paramsE,"aw",@nobits
	.sectionflags	@""
	.align	16
	.zero		1024


//--------------------- .nv.shared._ZN5flash24flash_fwd_splitkv_kernelI23Flash_fwd_kernel_traitsILi256ELi64ELi64ELi4ELb0ELb0EN7cutlass10bfloat16_tE19Flash_kernel_traitsILi256ELi64ELi64ELi4ES3_EELb0ELb0ELb1ELb0ELb0ELb0ELb1ELb0EEEvNS_16Flash_fwd_paramsE --------------------------
	.section	.nv.shared._ZN5flash24flash_fwd_splitkv_kernelI23Flash_fwd_kernel_traitsILi256ELi64ELi64ELi4ELb0ELb0EN7cutlass10bfloat16_tE19Flash_kernel_traitsILi256ELi64ELi64ELi4ES3_EELb0ELb0ELb1ELb0ELb0ELb0ELb1ELb0EEEvNS_16Flash_fwd_paramsE,"aw",@nobits
	.sectionflags	@""
	.align	16
	.zero		1024


//--------------------- .nv.shared._ZN5flash24flash_fwd_splitkv_kernelI23Flash_fwd_kernel_traitsILi256ELi64ELi64ELi4ELb0ELb0EN7cutlass10bfloat16_tE19Flash_kernel_traitsILi256ELi64ELi64ELi4ES3_EELb0ELb0ELb1ELb0ELb0ELb1ELb1ELb0EEEvNS_16Flash_fwd_paramsE --------------------------
	.section	.nv.shared._ZN5flash24flash_fwd_splitkv_kernelI23Flash_fwd_kernel_traitsILi256ELi64ELi64ELi4ELb0ELb0EN7cutlass10bfloat16_tE19Flash_kernel_traitsILi256ELi64ELi64ELi4ES3_EELb0ELb0ELb1ELb0ELb0ELb1ELb1ELb0EEEvNS_16Flash_fwd_paramsE,"aw",@nobits
	.sectionflags	@""
	.align	16
	.zero		1024


//--------------------- .nv.shared._ZN5flash24flash_fwd_splitkv_kernelI23Flash_fwd_kernel_traitsILi256ELi64ELi64ELi4ELb0ELb0EN7cutlass10bfloat16_tE19Flash_kernel_traitsILi256ELi64ELi64ELi4ES3_EELb0ELb0ELb0ELb0ELb1ELb0ELb1ELb1EEEvNS_16Flash_fwd_paramsE --------------------------
	.section	.nv.shared._ZN5flash24flash_fwd_splitkv_kernelI23Flash_fwd_kernel_traitsILi256ELi64ELi64ELi4ELb0ELb0EN7cutlass10bfloat16_tE19Flash_kernel_traitsILi256ELi64ELi64ELi4ES3_EELb0ELb0ELb0ELb0ELb1ELb0ELb1ELb1EEEvNS_16Flash_fwd_paramsE,"aw",@nobits
	.sectionflags	@""
	.align	16
	.zero		1024


//--------------------- .nv.shared._ZN5flash24flash_fwd_splitkv_kernelI23Flash_fwd_kernel_traitsILi256ELi64ELi64ELi4ELb0ELb0EN7cutlass10bfloat16_tE19Flash_kernel_traitsILi256ELi64ELi64ELi4ES3_EELb0ELb0ELb0ELb0ELb1ELb1ELb1ELb1EEEvNS_16Flash_fwd_paramsE --------------------------
	.section	.nv.shared._ZN5flash24flash_fwd_splitkv_kernelI23Flash_fwd_kernel_traitsILi256ELi64ELi64ELi4ELb0ELb0EN7cutlass10bfloat16_tE19Flash_kernel_traitsILi256ELi64ELi64ELi4ES3_EELb0ELb0ELb0ELb0ELb1ELb1ELb1ELb1EEEvNS_16Flash_fwd_paramsE,"aw",@nobits
	.sectionflags	@""
	.align	16
	.zero		1024


//--------------------- .nv.shared._ZN5flash24flash_fwd_splitkv_kernelI23Flash_fwd_kernel_traitsILi256ELi64ELi64ELi4ELb0ELb0EN7cutlass10bfloat16_tE19Flash_kernel_traitsILi256ELi64ELi64ELi4ES3_EELb0ELb0ELb1ELb0ELb0ELb0ELb1ELb1EEEvNS_16Flash_fwd_paramsE --------------------------
	.section	.nv.shared._ZN5flash24flash_fwd_splitkv_kernelI23Flash_fwd_kernel_traitsILi256ELi64ELi64ELi4ELb0ELb0EN7cutlass10bfloat16_tE19Flash_kernel_traitsILi256ELi64ELi64ELi4ES3_EELb0ELb0ELb1ELb0ELb0ELb0ELb1ELb1EEEvNS_16Flash_fwd_paramsE,"aw",@nobits
	.sectionflags	@""
	.align	16
	.zero		1024


//--------------------- .nv.shared._ZN5flash24flash_fwd_splitkv_kernelI23Flash_fwd_kernel_traitsILi256ELi64ELi64ELi4ELb0ELb0EN7cutlass10bfloat16_tE19Flash_kernel_traitsILi256ELi64ELi64ELi4ES3_EELb0ELb0ELb1ELb0ELb0ELb1ELb1ELb1EEEvNS_16Flash_fwd_paramsE --------------------------
	.section	.nv.shared._ZN5flash24flash_fwd_splitkv_kernelI23Flash_fwd_kernel_traitsILi256ELi64ELi64ELi4ELb0ELb0EN7cutlass10bfloat16_tE19Flash_kernel_traitsILi256ELi64ELi64ELi4ES3_EELb0ELb0ELb1ELb0ELb0ELb1ELb1ELb1EEEvNS_16Flash_fwd_paramsE,"aw",@nobits
	.sectionflags	@""
	.align	16
	.zero		1024


//--------------------- .nv.shared._ZN5flash24flash_fwd_splitkv_kernelI23Flash_fwd_kernel_traitsILi256ELi64ELi64ELi4ELb0ELb0EN7cutlass10bfloat16_tE19Flash_kernel_traitsILi256ELi64ELi64ELi4ES3_EELb0ELb1ELb0ELb0ELb1ELb0ELb0ELb0EEEvNS_16Flash_fwd_paramsE --------------------------
	.section	.nv.shared._ZN5flash24flash_fwd_splitkv_kernelI23Flash_fwd_kernel_traitsILi256ELi64ELi64ELi4ELb0ELb0EN7cutlass10bfloat16_tE19Flash_kernel_traitsILi256ELi64ELi64ELi4ES3_EELb0ELb1ELb0ELb0ELb1ELb0ELb0ELb0EEEvNS_16Flash_fwd_paramsE,"aw",@nobits
	.sectionflags	@""
	.align	16
	.zero		1024


//--------------------- .nv.shared._ZN5flash24flash_fwd_splitkv_kernelI23Flash_fwd_kernel_traitsILi256ELi64ELi64ELi4ELb0ELb0EN7cutlass10bfloat16_tE19Flash_kernel_traitsILi256ELi64ELi64ELi4ES3_EELb0ELb1ELb0ELb0ELb1ELb1ELb0ELb0EEEvNS_16Flash_fwd_paramsE --------------------------
	.section	.nv.shared._ZN5flash24flash_fwd_splitkv_kernelI23Flash_fwd_kernel_traitsILi256ELi64ELi64ELi4ELb0ELb0EN7cutlass10bfloat16_tE19Flash_kernel_traitsILi256ELi64ELi64ELi4ES3_EELb0ELb1ELb0ELb0ELb1ELb1ELb0ELb0EEEvNS_16Flash_fwd_paramsE,"aw",@nobits
	.sectionflags	@""
	.align	16
	.zero		1024


//--------------------- .nv.shared._ZN5flash24flash_fwd_splitkv_kernelI23Flash_fwd_kernel_traitsILi256ELi64ELi64ELi4ELb0ELb0EN7cutlass10bfloat16_tE19Flash_kernel_traitsILi256ELi64ELi64ELi4ES3_EELb0ELb1ELb1ELb0ELb0ELb0ELb0ELb0EEEvNS_16Flash_fwd_paramsE --------------------------
	.section	.nv.shared._ZN5flash24flash_fwd_splitkv_kernelI23Flash_fwd_kernel_traitsILi256ELi64ELi64ELi4ELb0ELb0EN7cutlass10bfloat16_tE19Flash_kernel_traitsILi256ELi64ELi64ELi4ES3_EELb0ELb1ELb1ELb0ELb0ELb0ELb0ELb0EEEvNS_16Flash_fwd_paramsE,"aw",@nobits
	.sectionflags	@""
	.align	16
	.zero		1024


//--------------------- .nv.shared._ZN5flash24flash_fwd_splitkv_kernelI23Flash_fwd_kernel_traitsILi256ELi64ELi64ELi4ELb0ELb0EN7cutlass10bfloat16_tE19Flash_kernel_traitsILi256ELi64ELi64ELi4ES3_EELb0ELb1ELb1ELb0ELb0ELb1ELb0ELb0EEEvNS_16Flash_fwd_paramsE --------------------------
	.section	.nv.shared._ZN5flash24flash_fwd_splitkv_kernelI23Flash_fwd_kernel_traitsILi256ELi64ELi64ELi4ELb0ELb0EN7cutlass10bfloat16_tE19Flash_kernel_traitsILi256ELi64ELi64ELi4ES3_EELb0ELb1ELb1ELb0ELb0ELb1ELb0ELb0EEEvNS_16Flash_fwd_paramsE,"aw",@nobits
	.sectionflags	@""
	.align	16
	.zero		1024


//--------------------- .nv.shared._ZN5flash24flash_fwd_splitkv_kernelI23Flash_fwd_kernel_traitsILi256ELi64ELi64ELi4ELb0ELb0EN7cutlass10bfloat16_tE19Flash_kernel_traitsILi256ELi64ELi64ELi4ES3_EELb0ELb1ELb0ELb0ELb1ELb0ELb0ELb1EEEvNS_16Flash_fwd_paramsE --------------------------
	.section	.nv.shared._ZN5flash24flash_fwd_splitkv_kernelI23Flash_fwd_kernel_traitsILi256ELi64ELi64ELi4ELb0ELb0EN7cutlass10bfloat16_tE19Flash_kernel_traitsILi256ELi64ELi64ELi4ES3_EELb0ELb1ELb0ELb0ELb1ELb0ELb0ELb1EEEvNS_16Flash_fwd_paramsE,"aw",@nobits
	.sectionflags	@""
	.align	16
	.zero		1024


//--------------------- .nv.shared._ZN5flash24flash_fwd_splitkv_kernelI23Flash_fwd_kernel_traitsILi256ELi64ELi64ELi4ELb0ELb0EN7cutlass10bfloat16_tE19Flash_kernel_traitsILi256ELi64ELi64ELi4ES3_EELb0ELb1ELb0ELb0ELb1ELb1ELb0ELb1EEEvNS_16Flash_fwd_paramsE --------------------------
	.section	.nv.shared._ZN5flash24flash_fwd_splitkv_kernelI23Flash_fwd_kernel_traitsILi256ELi64ELi64ELi4ELb0ELb0EN7cutlass10bfloat16_tE19Flash_kernel_traitsILi256ELi64ELi64ELi4ES3_EELb0ELb1ELb0ELb0ELb1ELb1ELb0ELb1EEEvNS_16Flash_fwd_paramsE,"aw",@nobits
	.sectionflags	@""
	.align	16
	.zero		1024


//--------------------- .nv.shared._ZN5flash24flash_fwd_splitkv_kernelI23Flash_fwd_kernel_traitsILi256ELi64ELi64ELi4ELb0ELb0EN7cutlass10bfloat16_tE19Flash_kernel_traitsILi256ELi64ELi64ELi4ES3_EELb0ELb1ELb1ELb0ELb0ELb0ELb0ELb1EEEvNS_16Flash_fwd_paramsE --------------------------
	.section	.nv.shared._ZN5flash24flash_fwd_splitkv_kernelI23Flash_fwd_kernel_traitsILi256ELi64ELi64ELi4ELb0ELb0EN7cutlass10bfloat16_tE19Flash_kernel_traitsILi256ELi64ELi64ELi4ES3_EELb0ELb1ELb1ELb0ELb0ELb0ELb0ELb1EEEvNS_16Flash_fwd_paramsE,"aw",@nobits
	.sectionflags	@""
	.align	16
	.zero		1024


//--------------------- .nv.shared._ZN5flash24flash_fwd_splitkv_kernelI23Flash_fwd_kernel_traitsILi256ELi64ELi64ELi4ELb0ELb0EN7cutlass10bfloat16_tE19Flash_kernel_traitsILi256ELi64ELi64ELi4ES3_EELb0ELb1ELb1ELb0ELb0ELb1ELb0ELb1EEEvNS_16Flash_fwd_paramsE --------------------------
	.section	.nv.shared._ZN5flash24flash_fwd_splitkv_kernelI23Flash_fwd_kernel_traitsILi256ELi64ELi64ELi4ELb0ELb0EN7cutlass10bfloat16_tE19Flash_kernel_traitsILi256ELi64ELi64ELi4ES3_EELb0ELb1ELb1ELb0ELb0ELb1ELb0ELb1EEEvNS_16Flash_fwd_paramsE,"aw",@nobits
	.sectionflags	@""
	.align	16
	.zero		1024


//--------------------- .nv.shared._ZN5flash24flash_fwd_splitkv_kernelI23Flash_fwd_kernel_traitsILi256ELi64ELi64ELi4ELb0ELb0EN7cutlass10bfloat16_tE19Flash_kernel_traitsILi256ELi64ELi64ELi4ES3_EELb0ELb1ELb0ELb0ELb1ELb0ELb1ELb0EEEvNS_16Flash_fwd_paramsE --------------------------
	.section	.nv.shared._ZN5flash24flash_fwd_splitkv_kernelI23Flash_fwd_kernel_traitsILi256ELi64ELi64ELi4ELb0ELb0EN7cutlass10bfloat16_tE19Flash_kernel_traitsILi256ELi64ELi64ELi4ES3_EELb0ELb1ELb0ELb0ELb1ELb0ELb1ELb0EEEvNS_16Flash_fwd_paramsE,"aw",@nobits
	.sectionflags	@""
	.align	16
	.zero		1024


//--------------------- .nv.shared._ZN5flash24flash_fwd_splitkv_kernelI23Flash_fwd_kernel_traitsILi256ELi64ELi64ELi4ELb0ELb0EN7cutlass10bfloat16_tE19Flash_kernel_traitsILi256ELi64ELi64ELi4ES3_EELb0ELb1ELb0ELb0ELb1ELb1ELb1ELb0EEEvNS_16Flash_fwd_paramsE --------------------------
	.section	.nv.shared._ZN5flash24flash_fwd_splitkv_kernelI23Flash_fwd_kernel_traitsILi256ELi64ELi64ELi4ELb0ELb0EN7cutlass10bfloat16_tE19Flash_kernel_traitsILi256ELi64ELi64ELi4ES3_EELb0ELb1ELb0ELb0ELb1ELb1ELb1ELb0EEEvNS_16Flash_fwd_paramsE,"aw",@nobits
	.sectionflags	@""
	.align	16
	.zero		1024


//--------------------- .nv.shared._ZN5flash24flash_fwd_splitkv_kernelI23Flash_fwd_kernel_traitsILi256ELi64ELi64ELi4ELb0ELb0EN7cutlass10bfloat16_tE19Flash_kernel_traitsILi256ELi64ELi64ELi4ES3_EELb0ELb1ELb1ELb0ELb0ELb0ELb1ELb0EEEvNS_16Flash_fwd_paramsE --------------------------
	.section	.nv.shared._ZN5flash24flash_fwd_splitkv_kernelI23Flash_fwd_kernel_traitsILi256ELi64ELi64ELi4ELb0ELb0EN7cutlass10bfloat16_tE19Flash_kernel_traitsILi256ELi64ELi64ELi4ES3_EELb0ELb1ELb1ELb0ELb0ELb0ELb1ELb0EEEvNS_16Flash_fwd_paramsE,"aw",@nobits
	.sectionflags	@""
	.align	16
	.zero		1024


//--------------------- .nv.shared._ZN5flash24flash_fwd_splitkv_kernelI23Flash_fwd_kernel_traitsILi256ELi64ELi64ELi4ELb0ELb0EN7cutlass10bfloat16_tE19Flash_kernel_traitsILi256ELi64ELi64ELi4ES3_EELb0ELb1ELb1ELb0ELb0ELb1ELb1ELb0EEEvNS_16Flash_fwd_paramsE --------------------------
	.section	.nv.shared._ZN5flash24flash_fwd_splitkv_kernelI23Flash_fwd_kernel_traitsILi256ELi64ELi64ELi4ELb0ELb0EN7cutlass10bfloat16_tE19Flash_kernel_traitsILi256ELi64ELi64ELi4ES3_EELb0ELb1ELb1ELb0ELb0ELb1ELb1ELb0EEEvNS_16Flash_fwd_paramsE,"aw",@nobits
	.sectionflags	@""
	.align	16
	.zero		1024


//--------------------- .nv.shared._ZN5flash24flash_fwd_splitkv_kernelI23Flash_fwd_kernel_traitsILi256ELi64ELi64ELi4ELb0ELb0EN7cutlass10bfloat16_tE19Flash_kernel_traitsILi256ELi64ELi64ELi4ES3_EELb0ELb1ELb0ELb0ELb1ELb0ELb1ELb1EEEvNS_16Flash_fwd_paramsE --------------------------
	.section	.nv.shared._ZN5flash24flash_fwd_splitkv_kernelI23Flash_fwd_kernel_traitsILi256ELi64ELi64ELi4ELb0ELb0EN7cutlass10bfloat16_tE19Flash_kernel_traitsILi256ELi64ELi64ELi4ES3_EELb0ELb1ELb0ELb0ELb1ELb0ELb1ELb1EEEvNS_16Flash_fwd_paramsE,"aw",@nobits
	.sectionflags	@""
	.align	16
	.zero		1024


//--------------------- .nv.shared._ZN5flash24flash_fwd_splitkv_kernelI23Flash_fwd_kernel_traitsILi256ELi64ELi64ELi4ELb0ELb0EN7cutlass10bfloat16_tE19Flash_kernel_traitsILi256ELi64ELi64ELi4ES3_EELb0ELb1ELb0ELb0ELb1ELb1ELb1ELb1EEEvNS_16Flash_fwd_paramsE --------------------------
	.section	.nv.shared._ZN5flash24flash_fwd_splitkv_kernelI23Flash_fwd_kernel_traitsILi256ELi64ELi64ELi4ELb0ELb0EN7cutlass10bfloat16_tE19Flash_kernel_traitsILi256ELi64ELi64ELi4ES3_EELb0ELb1ELb0ELb0ELb1ELb1ELb1ELb1EEEvNS_16Flash_fwd_paramsE,"aw",@nobits
	.sectionflags	@""
	.align	16
	.zero		1024


//--------------------- .nv.shared._ZN5flash24flash_fwd_splitkv_kernelI23Flash_fwd_kernel_traitsILi256ELi64ELi64ELi4ELb0ELb0EN7cutlass10bfloat16_tE19Flash_kernel_traitsILi256ELi64ELi64ELi4ES3_EELb0ELb1ELb1ELb0ELb0ELb0ELb1ELb1EEEvNS_16Flash_fwd_paramsE --------------------------
	.section	.nv.shared._ZN5flash24flash_fwd_splitkv_kernelI23Flash_fwd_kernel_traitsILi256ELi64ELi64ELi4ELb0ELb0EN7cutlass10bfloat16_tE19Flash_kernel_traitsILi256ELi64ELi64ELi4ES3_EELb0ELb1ELb1ELb0ELb0ELb0ELb1ELb1EEEvNS_16Flash_fwd_paramsE,"aw",@nobits
	.sectionflags	@""
	.align	16
	.zero		1024


//--------------------- .nv.shared._ZN5flash24flash_fwd_splitkv_kernelI23Flash_fwd_kernel_traitsILi256ELi64ELi64ELi4ELb0ELb0EN7cutlass10bfloat16_tE19Flash_kernel_traitsILi256ELi64ELi64ELi4ES3_EELb0ELb1ELb1ELb0ELb0ELb1ELb1ELb1EEEvNS_16Flash_fwd_paramsE --------------------------
	.section	.nv.shared._ZN5flash24flash_fwd_splitkv_kernelI23Flash_fwd_kernel_traitsILi256ELi64ELi64ELi4ELb0ELb0EN7cutlass10bfloat16_tE19Flash_kernel_traitsILi256ELi64ELi64ELi4ES3_EELb0ELb1ELb1ELb0ELb0ELb1ELb1ELb1EEEvNS_16Flash_fwd_paramsE,"aw",@nobits
	.sectionflags	@""
	.align	16
	.zero		1024


//--------------------- .nv.constant0._ZN5flash32flash_fwd_splitkv_combine_kernelI23Flash_fwd_kernel_traitsILi256ELi64ELi64ELi4ELb0ELb0EN7cutlass10bfloat16_tE19Flash_kernel_traitsILi256ELi64ELi64ELi4ES3_EELi4ELi7ELb0EEEvNS_16Flash_fwd_paramsE --------------------------
	.section	.nv.constant0._ZN5flash32flash_fwd_splitkv_combine_kernelI23Flash_fwd_kernel_traitsILi256ELi64ELi64ELi4ELb0ELb0EN7cutlass10bfloat16_tE19Flash_kernel_traitsILi256ELi64ELi64ELi4ES3_EELi4ELi7ELb0EEEvNS_16Flash_fwd_paramsE,"a",@progbits
	.sectionflags	@""
	.align	4
.nv.constant0._ZN5flash32flash_fwd_splitkv_combine_kernelI23Flash_fwd_kernel_traitsILi256ELi64ELi64ELi4ELb0ELb0EN7cutlass10bfloat16_tE19Flash_kernel_traitsILi256ELi64ELi64ELi4ES3_EELi4ELi7ELb0EEEvNS_16Flash_fwd_paramsE:
	.zero		992


//--------------------- .nv.constant0._ZN5flash32flash_fwd_splitkv_combine_kernelI23Flash_fwd_kernel_traitsILi256ELi64ELi64ELi4ELb0ELb0EN7cutlass10bfloat16_tE19Flash_kernel_traitsILi256ELi64ELi64ELi4ES3_EELi4ELi6ELb0EEEvNS_16Flash_fwd_paramsE --------------------------
	.section	.nv.constant0._ZN5flash32flash_fwd_splitkv_combine_kernelI23Flash_fwd_kernel_traitsILi256ELi64ELi64ELi4ELb0ELb0EN7cutlass10bfloat16_tE19Flash_kernel_traitsILi256ELi64ELi64ELi4ES3_EELi4ELi6ELb0EEEvNS_16Flash_fwd_paramsE,"a",@progbits
	.sectionflags	@""
	.align	4
.nv.constant0._ZN5flash32flash_fwd_splitkv_combine_kernelI23Flash_fwd_kernel_traitsILi256ELi64ELi64ELi4ELb0ELb0EN7cutlass10bfloat16_tE19Flash_kernel_traitsILi256ELi64ELi64ELi4ES3_EELi4ELi6ELb0EEEvNS_16Flash_fwd_paramsE:
	.zero		992


//--------------------- .nv.constant0._ZN5flash32flash_fwd_splitkv_combine_kernelI23Flash_fwd_kernel_traitsILi256ELi64ELi64ELi4ELb0ELb0EN7cutlass10bfloat16_tE19Flash_kernel_traitsILi256ELi64ELi64ELi4ES3_EELi4ELi5ELb0EEEvNS_16Flash_fwd_paramsE --------------------------
	.section	.nv.constant0._ZN5flash32flash_fwd_splitkv_combine_kernelI23Flash_fwd_kernel_traitsILi256ELi64ELi64ELi4ELb0ELb0EN7cutlass10bfloat16_tE19Flash_kernel_traitsILi256ELi64ELi64ELi4ES3_EELi4ELi5ELb0EEEvNS_16Flash_fwd_paramsE,"a",@progbits
	.sectionflags	@""
	.align	4
.nv.constant0._ZN5flash32flash_fwd_splitkv_combine_kernelI23Flash_fwd_kernel_traitsILi256ELi64ELi64ELi4ELb0ELb0EN7cutlass10bfloat16_tE19Flash_kernel_traitsILi256ELi64ELi64ELi4ES3_EELi4ELi5ELb0EEEvNS_16Flash_fwd_paramsE:
	.zero		992


//--------------------- .nv.constant0._ZN5flash32flash_fwd_splitkv_combine_kernelI23Flash_fwd_kernel_traitsILi256ELi64ELi64ELi4ELb0ELb0EN7cutlass10bfloat16_tE19Flash_kernel_traitsILi256ELi64ELi64ELi4ES3_EELi4ELi4ELb0EEEvNS_16Flash_fwd_paramsE --------------------------
	.section	.nv.constant0._ZN5flash32flash_fwd_splitkv_combine_kernelI23Flash_fwd_kernel_traitsILi256ELi64ELi64ELi4ELb0ELb0EN7cutlass10bfloat16_tE19Flash_kernel_traitsILi256ELi64ELi64ELi4ES3_EELi4ELi4ELb0EEEvNS_16Flash_fwd_paramsE,"a",@progbits
	.sectionflags	@""
	.align	4
.nv.constant0._ZN5flash32flash_fwd_splitkv_combine_kernelI23Flash_fwd_kernel_traitsILi256ELi64ELi64ELi4ELb0ELb0EN7cutlass10bfloat16_tE19Flash_kernel_traitsILi256ELi64ELi64ELi4ES3_EELi4ELi4ELb0EEEvNS_16Flash_fwd_paramsE:
	.zero		992


//--------------------- .nv.constant0._ZN5flash32flash_fwd_splitkv_combine_kernelI23Flash_fwd_kernel_traitsILi256ELi64ELi64ELi4ELb0ELb0EN7cutlass10bfloat16_tE19Flash_kernel_traitsILi256ELi64ELi64ELi4ES3_EELi4ELi3ELb0EEEvNS_16Flash_fwd_paramsE --------------------------
	.section	.nv.constant0._ZN5flash32flash_fwd_splitkv_combine_kernelI23Flash_fwd_kernel_traitsILi256ELi64ELi64ELi4ELb0ELb0EN7cutlass10bfloat16_tE19Flash_kernel_traitsILi256ELi64ELi64ELi4ES3_EELi4ELi3ELb0EEEvNS_16Flash_fwd_paramsE,"a",@progbits
	.sectionflags	@""
	.align	4
.nv.constant0._ZN5flash32flash_fwd_splitkv_combine_kernelI23Flash_fwd_kernel_traitsILi256ELi64ELi64ELi4ELb0ELb0EN7cutlass10bfloat16_tE19Flash_kernel_traitsILi256ELi64ELi64ELi4ES3_EELi4ELi3ELb0EEEvNS_16Flash_fwd_paramsE:
	.zero		992


//--------------------- .nv.constant0._ZN5flash32flash_fwd_splitkv_combine_kernelI23Flash_fwd_kernel_traitsILi256ELi64ELi64ELi4ELb0ELb0EN7cutlass10bfloat16_tE19Flash_kernel_traitsILi256ELi64ELi64ELi4ES3_EELi4ELi2ELb0EEEvNS_16Flash_fwd_paramsE --------------------------
	.section	.nv.constant0._ZN5flash32flash_fwd_splitkv_combine_kernelI23Flash_fwd_kernel_traitsILi256ELi64ELi64ELi4ELb0ELb0EN7cutlass10bfloat16_tE19Flash_kernel_traitsILi256ELi64ELi64ELi4ES3_EELi4ELi2ELb0EEEvNS_16Flash_fwd_paramsE,"a",@progbits
	.sectionflags	@""
	.align	4
.nv.constant0._ZN5flash32flash_fwd_splitkv_combine_kernelI23Flash_fwd_kernel_traitsILi256ELi64ELi64ELi4ELb0ELb0EN7cutlass10bfloat16_tE19Flash_kernel_traitsILi256ELi64ELi64ELi4ES3_EELi4ELi2ELb0EEEvNS_16Flash_fwd_paramsE:
	.zero		992


//--------------------- .nv.constant0._ZN5flash32flash_fwd_splitkv_combine_kernelI23Flash_fwd_kernel_traitsILi256ELi64ELi64ELi4ELb0ELb0EN7cutlass10bfloat16_tE19Flash_kernel_traitsILi256ELi64ELi64ELi4ES3_EELi4ELi1ELb0EEEvNS_16Flash_fwd_paramsE --------------------------
	.section	.nv.constant0._ZN5flash32flash_fwd_splitkv_combine_kernelI23Flash_fwd_kernel_traitsILi256ELi64ELi64ELi4ELb0ELb0EN7cutlass10bfloat16_tE19Flash_kernel_traitsILi256ELi64ELi64ELi4ES3_EELi4ELi1ELb0EEEvNS_16Flash_fwd_paramsE,"a",@progbits
	.sectionflags	@""
	.align	4
.nv.constant0._ZN5flash32flash_fwd_splitkv_combine_kernelI23Flash_fwd_kernel_traitsILi256ELi64ELi64ELi4ELb0ELb0EN7cutlass10bfloat16_tE19Flash_kernel_traitsILi256ELi64ELi64ELi4ES3_EELi4ELi1ELb0EEEvNS_16Flash_fwd_paramsE:
	.zero		992


//--------------------- .nv.constant0._ZN5flash32flash_fwd_splitkv_combine_kernelI23Flash_fwd_kernel_traitsILi256ELi64ELi64ELi4ELb0ELb0EN7cutlass10bfloat16_tE19Flash_kernel_traitsILi256ELi64ELi64ELi4ES3_EELi4ELi7ELb1EEEvNS_16Flash_fwd_paramsE --------------------------
	.section	.nv.constant0._ZN5flash32flash_fwd_splitkv_combine_kernelI23Flash_fwd_kernel_traitsILi256ELi64ELi64ELi4ELb0ELb0EN7cutlass10bfloat16_tE19Flash_kernel_traitsILi256ELi64ELi64ELi4ES3_EELi4ELi7ELb1EEEvNS_16Flash_fwd_paramsE,"a",@progbits
	.sectionflags	@""
	.align	4
.nv.constant0._ZN5flash32flash_fwd_splitkv_combine_kernelI23Flash_fwd_kernel_traitsILi256ELi64ELi64ELi4ELb0ELb0EN7cutlass10bfloat16_tE19Flash_kernel_traitsILi256ELi64ELi64ELi4ES3_EELi4ELi7ELb1EEEvNS_16Flash_fwd_paramsE:
	.zero		992


//--------------------- .nv.constant0._ZN5flash32flash_fwd_splitkv_combine_kernelI23Flash_fwd_kernel_traitsILi256ELi64ELi64ELi4ELb0ELb0EN7cutlass10bfloat16_tE19Flash_kernel_traitsILi256ELi64ELi64ELi4ES3_EELi4ELi6ELb1EEEvNS_16Flash_fwd_paramsE --------------------------
	.section	.nv.constant0._ZN5flash32flash_fwd_splitkv_combine_kernelI23Flash_fwd_kernel_traitsILi256ELi64ELi64ELi4ELb0ELb0EN7cutlass10bfloat16_tE19Flash_kernel_traitsILi256ELi64ELi64ELi4ES3_EELi4ELi6ELb1EEEvNS_16Flash_fwd_paramsE,"a",@progbits
	.sectionflags	@""
	.align	4
.nv.constant0._ZN5flash32flash_fwd_splitkv_combine_kernelI23Flash_fwd_kernel_traitsILi256ELi64ELi64ELi4ELb0ELb0EN7cutlass10bfloat16_tE19Flash_kernel_traitsILi256ELi64ELi64ELi4ES3_EELi4ELi6ELb1EEEvNS_16Flash_fwd_paramsE:
	.zero		992


//--------------------- .nv.constant0._ZN5flash32flash_fwd_splitkv_combine_kernelI23Flash_fwd_kernel_traitsILi256ELi64ELi64ELi4ELb0ELb0EN7cutlass10bfloat16_tE19Flash_kernel_traitsILi256ELi64ELi64ELi4ES3_EELi4ELi5ELb1EEEvNS_16Flash_fwd_paramsE --------------------------
	.section	.nv.constant0._ZN5flash32flash_fwd_splitkv_combine_kernelI23Flash_fwd_kernel_traitsILi256ELi64ELi64ELi4ELb0ELb0EN7cutlass10bfloat16_tE19Flash_kernel_traitsILi256ELi64ELi64ELi4ES3_EELi4ELi5ELb1EEEvNS_16Flash_fwd_paramsE,"a",@progbits
	.sectionflags	@""
	.align	4
.nv.constant0._ZN5flash32flash_fwd_splitkv_combine_kernelI23Flash_fwd_kernel_traitsILi256ELi64ELi64ELi4ELb0ELb0EN7cutlass10bfloat16_tE19Flash_kernel_traitsILi256ELi64ELi64ELi4ES3_EELi4ELi5ELb1EEEvNS_16Flash_fwd_paramsE:
	.zero		992


//--------------------- .nv.constant0._ZN5flash32flash_fwd_splitkv_combine_kernelI23Flash_fwd_kernel_traitsILi256ELi64ELi64ELi4ELb0ELb0EN7cutlass10bfloat16_tE19Flash_kernel_traitsILi256ELi64ELi64ELi4ES3_EELi4ELi4ELb1EEEvNS_16Flash_fwd_paramsE --------------------------
	.section	.nv.constant0._ZN5flash32flash_fwd_splitkv_combine_kernelI23Flash_fwd_kernel_traitsILi256ELi64ELi64ELi4ELb0ELb0EN7cutlass10bfloat16_tE19Flash_kernel_traitsILi256ELi64ELi64ELi4ES3_EELi4ELi4ELb1EEEvNS_16Flash_fwd_paramsE,"a",@progbits
	.sectionflags	@""
	.align	4
.nv.constant0._ZN5flash32flash_fwd_splitkv_combine_kernelI23Flash_fwd_kernel_traitsILi256ELi64ELi64ELi4ELb0ELb0EN7cutlass10bfloat16_tE19Flash_kernel_traitsILi256ELi64ELi64ELi4ES3_EELi4ELi4ELb1EEEvNS_16Flash_fwd_paramsE:
	.zero		992


//--------------------- .nv.constant0._ZN5flash32flash_fwd_splitkv_combine_kernelI23Flash_fwd_kernel_traitsILi256ELi64ELi64ELi4ELb0ELb0EN7cutlass10bfloat16_tE19Flash_kernel_traitsILi256ELi64ELi64ELi4ES3_EELi4ELi3ELb1EEEvNS_16Flash_fwd_paramsE --------------------------
	.section	.nv.constant0._ZN5flash32flash_fwd_splitkv_combine_kernelI23Flash_fwd_kernel_traitsILi256ELi64ELi64ELi4ELb0ELb0EN7cutlass10bfloat16_tE19Flash_kernel_traitsILi256ELi64ELi64ELi4ES3_EELi4ELi3ELb1EEEvNS_16Flash_fwd_paramsE,"a",@progbits
	.sectionflags	@""
	.align	4
.nv.constant0._ZN5flash32flash_fwd_splitkv_combine_kernelI23Flash_fwd_kernel_traitsILi256ELi64ELi64ELi4ELb0ELb0EN7cutlass10bfloat16_tE19Flash_kernel_traitsILi256ELi64ELi64ELi4ES3_EELi4ELi3ELb1EEEvNS_16Flash_fwd_paramsE:
	.zero		992


//--------------------- .nv.constant0._ZN5flash32flash_fwd_splitkv_combine_kernelI23Flash_fwd_kernel_traitsILi256ELi64ELi64ELi4ELb0ELb0EN7cutlass10bfloat16_tE19Flash_kernel_traitsILi256ELi64ELi64ELi4ES3_EELi4ELi2ELb1EEEvNS_16Flash_fwd_paramsE --------------------------
	.section	.nv.constant0._ZN5flash32flash_fwd_splitkv_combine_kernelI23Flash_fwd_kernel_traitsILi256ELi64ELi64ELi4ELb0ELb0EN7cutlass10bfloat16_tE19Flash_kernel_traitsILi256ELi64ELi64ELi4ES3_EELi4ELi2ELb1EEEvNS_16Flash_fwd_paramsE,"a",@progbits
	.sectionflags	@""
	.align	4
.nv.constant0._ZN5flash32flash_fwd_splitkv_combine_kernelI23Flash_fwd_kernel_traitsILi256ELi64ELi64ELi4ELb0ELb0EN7cutlass10bfloat16_tE19Flash_kernel_traitsILi256ELi64ELi64ELi4ES3_EELi4ELi2ELb1EEEvNS_16Flash_fwd_paramsE:
	.zero		992


//--------------------- .nv.constant0._ZN5flash32flash_fwd_splitkv_combine_kernelI23Flash_fwd_kernel_traitsILi256ELi64ELi64ELi4ELb0ELb0EN7cutlass10bfloat16_tE19Flash_kernel_traitsILi256ELi64ELi64ELi4ES3_EELi4ELi1ELb1EEEvNS_16Flash_fwd_paramsE --------------------------
	.section	.nv.constant0._ZN5flash32flash_fwd_splitkv_combine_kernelI23Flash_fwd_kernel_traitsILi256ELi64ELi64ELi4ELb0ELb0EN7cutlass10bfloat16_tE19Flash_kernel_traitsILi256ELi64ELi64ELi4ES3_EELi4ELi1ELb1EEEvNS_16Flash_fwd_paramsE,"a",@progbits
	.sectionflags	@""
	.align	4
.nv.constant0._ZN5flash32flash_fwd_splitkv_combine_kernelI23Flash_fwd_kernel_traitsILi256ELi64ELi64ELi4ELb0ELb0EN7cutlass10bfloat16_tE19Flash_kernel_traitsILi256ELi64ELi64ELi4ES3_EELi4ELi1ELb1EEEvNS_16Flash_fwd_paramsE:
	.zero		992


//--------------------- .nv.constant0._ZN5flash24flash_fwd_splitkv_kernelI23Flash_fwd_kernel_traitsILi256ELi64ELi64ELi4ELb0ELb0EN7cutlass10bfloat16_tE19Flash_kernel_traitsILi256ELi64ELi64ELi4ES3_EELb0ELb0ELb0ELb0ELb0ELb0ELb0ELb0EEEvNS_16Flash_fwd_paramsE --------------------------
	.section	.nv.constant0._ZN5flash24flash_fwd_splitkv_kernelI23Flash_fwd_kernel_traitsILi256ELi64ELi64ELi4ELb0ELb0EN7cutlass10bfloat16_tE19Flash_kernel_traitsILi256ELi64ELi64ELi4ES3_EELb0ELb0ELb0ELb0ELb0ELb0ELb0ELb0EEEvNS_16Flash_fwd_paramsE,"a",@progbits
	.sectionflags	@""
	.align	4
.nv.constant0._ZN5flash24flash_fwd_splitkv_kernelI23Flash_fwd_kernel_traitsILi256ELi64ELi64ELi4ELb0ELb0EN7cutlass10bfloat16_tE19Flash_kernel_traitsILi256ELi64ELi64ELi4ES3_EELb0ELb0ELb0ELb0ELb0ELb0ELb0ELb0EEEvNS_16Flash_fwd_paramsE:
	.zero		992


//--------------------- .nv.constant0._ZN5flash24flash_fwd_splitkv_kernelI23Flash_fwd_kernel_traitsILi256ELi64ELi64ELi4ELb0ELb0EN7cutlass10bfloat16_tE19Flash_kernel_traitsILi256ELi64ELi64ELi4ES3_EELb0ELb0ELb0ELb0ELb0ELb1ELb0ELb0EEEvNS_16Flash_fwd_paramsE --------------------------
	.section	.nv.constant0._ZN5flash24flash_fwd_splitkv_kernelI23Flash_fwd_kernel_traitsILi256ELi64ELi64ELi4ELb0ELb0EN7cutlass10bfloat16_tE19Flash_kernel_traitsILi256ELi64ELi64ELi4ES3_EELb0ELb0ELb0ELb0ELb0ELb1ELb0ELb0EEEvNS_16Flash_fwd_paramsE,"a",@progbits
	.sectionflags	@""
	.align	4
.nv.constant0._ZN5flash24flash_fwd_splitkv_kernelI23Flash_fwd_kernel_traitsILi256ELi64ELi64ELi4ELb0ELb0EN7cutlass10bfloat16_tE19Flash_kernel_traitsILi256ELi64ELi64ELi4ES3_EELb0ELb0ELb0ELb0ELb0ELb1ELb0ELb0EEEvNS_16Flash_fwd_paramsE:
	.zero		992


//--------------------- .nv.constant0._ZN5flash24flash_fwd_splitkv_kernelI23Flash_fwd_kernel_traitsILi256ELi64ELi64ELi4ELb0ELb0EN7cutlass10bfloat16_tE19Flash_kernel_traitsILi256ELi64ELi64ELi4ES3_EELb0ELb0ELb0ELb0ELb0ELb0ELb0ELb1EEEvNS_16Flash_fwd_paramsE --------------------------
	.section	.nv.constant0._ZN5flash24flash_fwd_splitkv_kernelI23Flash_fwd_kernel_traitsILi256ELi64ELi64ELi4ELb0ELb0EN7cutlass10bfloat16_tE19Flash_kernel_traitsILi256ELi64ELi64ELi4ES3_EELb0ELb0ELb0ELb0ELb0ELb0ELb0ELb1EEEvNS_16Flash_fwd_paramsE,"a",@progbits
	.sectionflags	@""
	.align	4
.nv.constant0._ZN5flash24flash_fwd_splitkv_kernelI23Flash_fwd_kernel_traitsILi256ELi64ELi64ELi4ELb0ELb0EN7cutlass10bfloat16_tE19Flash_kernel_traitsILi256ELi64ELi64ELi4ES3_EELb0ELb0ELb0ELb0ELb0ELb0ELb0ELb1EEEvNS_16Flash_fwd_paramsE:
	.zero		992


//--------------------- .nv.constant0._ZN5flash24flash_fwd_splitkv_kernelI23Flash_fwd_kernel_traitsILi256ELi64ELi64ELi4ELb0ELb0EN7cutlass10bfloat16_tE19Flash_kernel_traitsILi256ELi64ELi64ELi4ES3_EELb0ELb0ELb0ELb0ELb0ELb1ELb0ELb1EEEvNS_16Flash_fwd_paramsE --------------------------
	.section	.nv.constant0._ZN5flash24flash_fwd_splitkv_kernelI23Flash_fwd_kernel_traitsILi256ELi64ELi64ELi4ELb0ELb0EN7cutlass10bfloat16_tE19Flash_kernel_traitsILi256ELi64ELi64ELi4ES3_EELb0ELb0ELb0ELb0ELb0ELb1ELb0ELb1EEEvNS_16Flash_fwd_paramsE,"a",@progbits
	.sectionflags	@""
	.align	4
.nv.constant0._ZN5flash24flash_fwd_splitkv_kernelI23Flash_fwd_kernel_traitsILi256ELi64ELi64ELi4ELb0ELb0EN7cutlass10bfloat16_tE19Flash_kernel_traitsILi256ELi64ELi64ELi4ES3_EELb0ELb0ELb0ELb0ELb0ELb1ELb0ELb1EEEvNS_16Flash_fwd_paramsE:
	.zero		992


//--------------------- .nv.constant0._ZN5flash24flash_fwd_splitkv_kernelI23Flash_fwd_kernel_traitsILi256ELi64ELi64ELi4ELb0ELb0EN7cutlass10bfloat16_tE19Flash_kernel_traitsILi256ELi64ELi64ELi4ES3_EELb0ELb0ELb0ELb0ELb0ELb0ELb1ELb0EEEvNS_16Flash_fwd_paramsE --------------------------
	.section	.nv.constant0._ZN5flash24flash_fwd_splitkv_kernelI23Flash_fwd_kernel_traitsILi256ELi64ELi64ELi4ELb0ELb0EN7cutlass10bfloat16_tE19Flash_kernel_traitsILi256ELi64ELi64ELi4ES3_EELb0ELb0ELb0ELb0ELb0ELb0ELb1ELb0EEEvNS_16Flash_fwd_paramsE,"a",@progbits
	.sectionflags	@""
	.align	4
.nv.constant0._ZN5flash24flash_fwd_splitkv_kernelI23Flash_fwd_kernel_traitsILi256ELi64ELi64ELi4ELb0ELb0EN7cutlass10bfloat16_tE19Flash_kernel_traitsILi256ELi64ELi64ELi4ES3_EELb0ELb0ELb0ELb0ELb0ELb0ELb1ELb0EEEvNS_16Flash_fwd_paramsE:
	.zero		992


//--------------------- .nv.constant0._ZN5flash24flash_fwd_splitkv_kernelI23Flash_fwd_kernel_traitsILi256ELi64ELi64ELi4ELb0ELb0EN7cutlass10bfloat16_tE19Flash_kernel_traitsILi256ELi64ELi64ELi4ES3_EELb0ELb0ELb0ELb0ELb0ELb1ELb1ELb0EEEvNS_16Flash_fwd_paramsE --------------------------
	.section	.nv.constant0._ZN5flash24flash_fwd_splitkv_kernelI23Flash_fwd_kernel_traitsILi256ELi64ELi64ELi4ELb0ELb0EN7cutlass10bfloat16_tE19Flash_kernel_traitsILi256ELi64ELi64ELi4ES3_EELb0ELb0ELb0ELb0ELb0ELb1ELb1ELb0EEEvNS_16Flash_fwd_paramsE,"a",@progbits
	.sectionflags	@""
	.align	4
.nv.constant0._ZN5flash24flash_fwd_splitkv_kernelI23Flash_fwd_kernel_traitsILi256ELi64ELi64ELi4ELb0ELb0EN7cutlass10bfloat16_tE19Flash_kernel_traitsILi256ELi64ELi64ELi4ES3_EELb0ELb0ELb0ELb0ELb0ELb1ELb1ELb0EEEvNS_16Flash_fwd_paramsE:
	.zero		992


//--------------------- .nv.constant0._ZN5flash24flash_fwd_splitkv_kernelI23Flash_fwd_kernel_traitsILi256ELi64ELi64ELi4ELb0ELb0EN7cutlass10bfloat16_tE19Flash_kernel_traitsILi256ELi64ELi64ELi4ES3_EELb0ELb0ELb0ELb0ELb0ELb0ELb1ELb1EEEvNS_16Flash_fwd_paramsE --------------------------
	.section	.nv.constant0._ZN5flash24flash_fwd_splitkv_kernelI23Flash_fwd_kernel_traitsILi256ELi64ELi64ELi4ELb0ELb0EN7cutlass10bfloat16_tE19Flash_kernel_traitsILi256ELi64ELi64ELi4ES3_EELb0ELb0ELb0ELb0ELb0ELb0ELb1ELb1EEEvNS_16Flash_fwd_paramsE,"a",@progbits
	.sectionflags	@""
	.align	4
.nv.constant0._ZN5flash24flash_fwd_splitkv_kernelI23Flash_fwd_kernel_traitsILi256ELi64ELi64ELi4ELb0ELb0EN7cutlass10bfloat16_tE19Flash_kernel_traitsILi256ELi64ELi64ELi4ES3_EELb0ELb0ELb0ELb0ELb0ELb0ELb1ELb1EEEvNS_16Flash_fwd_paramsE:
	.zero		992


//--------------------- .nv.constant0._ZN5flash24flash_fwd_splitkv_kernelI23Flash_fwd_kernel_traitsILi256ELi64ELi64ELi4ELb0ELb0EN7cutlass10bfloat16_tE19Flash_kernel_traitsILi256ELi64ELi64ELi4ES3_EELb0ELb0ELb0ELb0ELb0ELb1ELb1ELb1EEEvNS_16Flash_fwd_paramsE --------------------------
	.section	.nv.constant0._ZN5flash24flash_fwd_splitkv_kernelI23Flash_fwd_kernel_traitsILi256ELi64ELi64ELi4ELb0ELb0EN7cutlass10bfloat16_tE19Flash_kernel_traitsILi256ELi64ELi64ELi4ES3_EELb0ELb0ELb0ELb0ELb0ELb1ELb1ELb1EEEvNS_16Flash_fwd_paramsE,"a",@progbits
	.sectionflags	@""
	.align	4
.nv.constant0._ZN5flash24flash_fwd_splitkv_kernelI23Flash_fwd_kernel_traitsILi256ELi64ELi64ELi4ELb0ELb0EN7cutlass10bfloat16_tE19Flash_kernel_traitsILi256ELi64ELi64ELi4ES3_EELb0ELb0ELb0ELb0ELb0ELb1ELb1ELb1EEEvNS_16Flash_fwd_paramsE:
	.zero		992


//--------------------- .nv.constant0._ZN5flash24flash_fwd_splitkv_kernelI23Flash_fwd_kernel_traitsILi256ELi64ELi64ELi4ELb0ELb0EN7cutlass10bfloat16_tE19Flash_kernel_traitsILi256ELi64ELi64ELi4ES3_EELb0ELb1ELb0ELb0ELb0ELb0ELb0ELb0EEEvNS_16Flash_fwd_paramsE --------------------------
	.section	.nv.constant0._ZN5flash24flash_fwd_splitkv_kernelI23Flash_fwd_kernel_traitsILi256ELi64ELi64ELi4ELb0ELb0EN7cutlass10bfloat16_tE19Flash_kernel_traitsILi256ELi64ELi64ELi4ES3_EELb0ELb1ELb0ELb0ELb0ELb0ELb0ELb0EEEvNS_16Flash_fwd_paramsE,"a",@progbits
	.sectionflags	@""
	.align	4
.nv.constant0._ZN5flash24flash_fwd_splitkv_kernelI23Flash_fwd_kernel_traitsILi256ELi64ELi64ELi4ELb0ELb0EN7cutlass10bfloat16_tE19Flash_kernel_traitsILi256ELi64ELi64ELi4ES3_EELb0ELb1ELb0ELb0ELb0ELb0ELb0ELb0EEEvNS_16Flash_fwd_paramsE:
	.zero		992


//--------------------- .nv.constant0._ZN5flash24flash_fwd_splitkv_kernelI23Flash_fwd_kernel_traitsILi256ELi64ELi64ELi4ELb0ELb0EN7cutlass10bfloat16_tE19Flash_kernel_traitsILi256ELi64ELi64ELi4ES3_EELb0ELb1ELb0ELb0ELb0ELb1ELb0ELb0EEEvNS_16Flash_fwd_paramsE --------------------------
	.section	.nv.constant0._ZN5flash24flash_fwd_splitkv_kernelI23Flash_fwd_kernel_traitsILi256ELi64ELi64ELi4ELb0ELb0EN7cutlass10bfloat16_tE19Flash_kernel_traitsILi256ELi64ELi64ELi4ES3_EELb0ELb1ELb0ELb0ELb0ELb1ELb0ELb0EEEvNS_16Flash_fwd_paramsE,"a",@progbits
	.sectionflags	@""
	.align	4
.nv.constant0._ZN5flash24flash_fwd_splitkv_kernelI23Flash_fwd_kernel_traitsILi256ELi64ELi64ELi4ELb0ELb0EN7cutlass10bfloat16_tE19Flash_kernel_traitsILi256ELi64ELi64ELi4ES3_EELb0ELb1ELb0ELb0ELb0ELb1ELb0ELb0EEEvNS_16Flash_fwd_paramsE:
	.zero		992


//--------------------- .nv.constant0._ZN5flash24flash_fwd_splitkv_kernelI23Flash_fwd_kernel_traitsILi256ELi64ELi64ELi4ELb0ELb0EN7cutlass10bfloat16_tE19Flash_kernel_traitsILi256ELi64ELi64ELi4ES3_EELb0ELb1ELb0ELb0ELb0ELb0ELb0ELb1EEEvNS_16Flash_fwd_paramsE --------------------------
	.section	.nv.constant0._ZN5flash24flash_fwd_splitkv_kernelI23Flash_fwd_kernel_traitsILi256ELi64ELi64ELi4ELb0ELb0EN7cutlass10bfloat16_tE19Flash_kernel_traitsILi256ELi64ELi64ELi4ES3_EELb0ELb1ELb0ELb0ELb0ELb0ELb0ELb1EEEvNS_16Flash_fwd_paramsE,"a",@progbits
	.sectionflags	@""
	.align	4
.nv.constant0._ZN5flash24flash_fwd_splitkv_kernelI23Flash_fwd_kernel_traitsILi256ELi64ELi64ELi4ELb0ELb0EN7cutlass10bfloat16_tE19Flash_kernel_traitsILi256ELi64ELi64ELi4ES3_EELb0ELb1ELb0ELb0ELb0ELb0ELb0ELb1EEEvNS_16Flash_fwd_paramsE:
	.zero		992


//--------------------- .nv.constant0._ZN5flash24flash_fwd_splitkv_kernelI23Flash_fwd_kernel_traitsILi256ELi64ELi64ELi4ELb0ELb0EN7cutlass10bfloat16_tE19Flash_kernel_traitsILi256ELi64ELi64ELi4ES3_EELb0ELb1ELb0ELb0ELb0ELb1ELb0ELb1EEEvNS_16Flash_fwd_paramsE --------------------------
	.section	.nv.constant0._ZN5flash24flash_fwd_splitkv_kernelI23Flash_fwd_kernel_traitsILi256ELi64ELi64ELi4ELb0ELb0EN7cutlass10bfloat16_tE19Flash_kernel_traitsILi256ELi64ELi64ELi4ES3_EELb0ELb1ELb0ELb0ELb0ELb1ELb0ELb1EEEvNS_16Flash_fwd_paramsE,"a",@progbits
	.sectionflags	@""
	.align	4
.nv.constant0._ZN5flash24flash_fwd_splitkv_kernelI23Flash_fwd_kernel_traitsILi256ELi64ELi64ELi4ELb0ELb0EN7cutlass10bfloat16_tE19Flash_kernel_traitsILi256ELi64ELi64ELi4ES3_EELb0ELb1ELb0ELb0ELb0ELb1ELb0ELb1EEEvNS_16Flash_fwd_paramsE:
	.zero		992


//--------------------- .nv.constant0._ZN5flash24flash_fwd_splitkv_kernelI23Flash_fwd_kernel_traitsILi256ELi64ELi64ELi4ELb0ELb0EN7cutlass10bfloat16_tE19Flash_kernel_traitsILi256ELi64ELi64ELi4ES3_EELb0ELb1ELb0ELb0ELb0ELb0ELb1ELb0EEEvNS_16Flash_fwd_paramsE --------------------------
	.section	.nv.constant0._ZN5flash24flash_fwd_splitkv_kernelI23Flash_fwd_kernel_traitsILi256ELi64ELi64ELi4ELb0ELb0EN7cutlass10bfloat16_tE19Flash_kernel_traitsILi256ELi64ELi64ELi4ES3_EELb0ELb1ELb0ELb0ELb0ELb0ELb1ELb0EEEvNS_16Flash_fwd_paramsE,"a",@progbits
	.sectionflags	@""
	.align	4
.nv.constant0._ZN5flash24flash_fwd_splitkv_kernelI23Flash_fwd_kernel_traitsILi256ELi64ELi64ELi4ELb0ELb0EN7cutlass10bfloat16_tE19Flash_kernel_traitsILi256ELi64ELi64ELi4ES3_EELb0ELb1ELb0ELb0ELb0ELb0ELb1ELb0EEEvNS_16Flash_fwd_paramsE:
	.zero		992


//--------------------- .nv.constant0._ZN5flash24flash_fwd_splitkv_kernelI23Flash_fwd_kernel_traitsILi256ELi64ELi64ELi4ELb0ELb0EN7cutlass10bfloat16_tE19Flash_kernel_traitsILi256ELi64ELi64ELi4ES3_EELb0ELb1ELb0ELb0ELb0ELb1ELb1ELb0EEEvNS_16Flash_fwd_paramsE --------------------------
	.section	.nv.constant0._ZN5flash24flash_fwd_splitkv_kernelI23Flash_fwd_kernel_traitsILi256ELi64ELi64ELi4ELb0ELb0EN7cutlass10bfloat16_tE19Flash_kernel_traitsILi256ELi64ELi64ELi4ES3_EELb0ELb1ELb0ELb0ELb0ELb1ELb1ELb0EEEvNS_16Flash_fwd_paramsE,"a",@progbits
	.sectionflags	@""
	.align	4
.nv.constant0._ZN5flash24flash_fwd_splitkv_kernelI23Flash_fwd_kernel_traitsILi256ELi64ELi64ELi4ELb0ELb0EN7cutlass10bfloat16_tE19Flash_kernel_traitsILi256ELi64ELi64ELi4ES3_EELb0ELb1ELb0ELb0ELb0ELb1ELb1ELb0EEEvNS_16Flash_fwd_paramsE:
	.zero		992


//--------------------- .nv.constant0._ZN5flash24flash_fwd_splitkv_kernelI23Flash_fwd_kernel_traitsILi256ELi64ELi64ELi4ELb0ELb0EN7cutlass10bfloat16_tE19Flash_kernel_traitsILi256ELi64ELi64ELi4ES3_EELb0ELb1ELb0ELb0ELb0ELb0ELb1ELb1EEEvNS_16Flash_fwd_paramsE --------------------------
	.section	.nv.constant0._ZN5flash24flash_fwd_splitkv_kernelI23Flash_fwd_kernel_traitsILi256ELi64ELi64ELi4ELb0ELb0EN7cutlass10bfloat16_tE19Flash_kernel_traitsILi256ELi64ELi64ELi4ES3_EELb0ELb1ELb0ELb0ELb0ELb0ELb1ELb1EEEvNS_16Flash_fwd_paramsE,"a",@progbits
	.sectionflags	@""
	.align	4
.nv.constant0._ZN5flash24flash_fwd_splitkv_kernelI23Flash_fwd_kernel_traitsILi256ELi64ELi64ELi4ELb0ELb0EN7cutlass10bfloat16_tE19Flash_kernel_traitsILi256ELi64ELi64ELi4ES3_EELb0ELb1ELb0ELb0ELb0ELb0ELb1ELb1EEEvNS_16Flash_fwd_paramsE:
	.zero		992


//--------------------- .nv.constant0._ZN5flash24flash_fwd_splitkv_kernelI23Flash_fwd_kernel_traitsILi256ELi64ELi64ELi4ELb0ELb0EN7cutlass10bfloat16_tE19Flash_kernel_traitsILi256ELi64ELi64ELi4ES3_EELb0ELb1ELb0ELb0ELb0ELb1ELb1ELb1EEEvNS_16Flash_fwd_paramsE --------------------------
	.section	.nv.constant0._ZN5flash24flash_fwd_splitkv_kernelI23Flash_fwd_kernel_traitsILi256ELi64ELi64ELi4ELb0ELb0EN7cutlass10bfloat16_tE19Flash_kernel_traitsILi256ELi64ELi64ELi4ES3_EELb0ELb1ELb0ELb0ELb0ELb1ELb1ELb1EEEvNS_16Flash_fwd_paramsE,"a",@progbits
	.sectionflags	@""
	.align	4
.nv.constant0._ZN5flash24flash_fwd_splitkv_kernelI23Flash_fwd_kernel_traitsILi256ELi64ELi64ELi4ELb0ELb0EN7cutlass10bfloat16_tE19Flash_kernel_traitsILi256ELi64ELi64ELi4ES3_EELb0ELb1ELb0ELb0ELb0ELb1ELb1ELb1EEEvNS_16Flash_fwd_paramsE:
	.zero		992


//--------------------- .nv.constant0._ZN5flash24flash_fwd_splitkv_kernelI23Flash_fwd_kernel_traitsILi256ELi64ELi64ELi4ELb0ELb0EN7cutlass10bfloat16_tE19Flash_kernel_traitsILi256ELi64ELi64ELi4ES3_EELb0ELb0ELb0ELb0ELb1ELb0ELb0ELb0EEEvNS_16Flash_fwd_paramsE --------------------------
	.section	.nv.constant0._ZN5flash24flash_fwd_splitkv_kernelI23Flash_fwd_kernel_traitsILi256ELi64ELi64ELi4ELb0ELb0EN7cutlass10bfloat16_tE19Flash_kernel_traitsILi256ELi64ELi64ELi4ES3_EELb0ELb0ELb0ELb0ELb1ELb0ELb0ELb0EEEvNS_16Flash_fwd_paramsE,"a",@progbits
	.sectionflags	@""
	.align	4
.nv.constant0._ZN5flash24flash_fwd_splitkv_kernelI23Flash_fwd_kernel_traitsILi256ELi64ELi64ELi4ELb0ELb0EN7cutlass10bfloat16_tE19Flash_kernel_traitsILi256ELi64ELi64ELi4ES3_EELb0ELb0ELb0ELb0ELb1ELb0ELb0ELb0EEEvNS_16Flash_fwd_paramsE:
	.zero		992


//--------------------- .nv.constant0._ZN5flash24flash_fwd_splitkv_kernelI23Flash_fwd_kernel_traitsILi256ELi64ELi64ELi4ELb0ELb0EN7cutlass10bfloat16_tE19Flash_kernel_traitsILi256ELi64ELi64ELi4ES3_EELb0ELb0ELb0ELb0ELb1ELb1ELb0ELb0EEEvNS_16Flash_fwd_paramsE --------------------------
	.section	.nv.constant0._ZN5flash24flash_fwd_splitkv_kernelI23Flash_fwd_kernel_traitsILi256ELi64ELi64ELi4ELb0ELb0EN7cutlass10bfloat16_tE19Flash_kernel_traitsILi256ELi64ELi64ELi4ES3_EELb0ELb0ELb0ELb0ELb1ELb1ELb0ELb0EEEvNS_16Flash_fwd_paramsE,"a",@progbits
	.sectionflags	@""
	.align	4
.nv.constant0._ZN5flash24flash_fwd_splitkv_kernelI23Flash_fwd_kernel_traitsILi256ELi64ELi64ELi4ELb0ELb0EN7cutlass10bfloat16_tE19Flash_kernel_traitsILi256ELi64ELi64ELi4ES3_EELb0ELb0ELb0ELb0ELb1ELb1ELb0ELb0EEEvNS_16Flash_fwd_paramsE:
	.zero		992


//--------------------- .nv.constant0._ZN5flash24flash_fwd_splitkv_kernelI23Flash_fwd_kernel_traitsILi256ELi64ELi64ELi4ELb0ELb0EN7cutlass10bfloat16_tE19Flash_kernel_traitsILi256ELi64ELi64ELi4ES3_EELb0ELb0ELb1ELb0ELb0ELb0ELb0ELb0EEEvNS_16Flash_fwd_paramsE --------------------------
	.section	.nv.constant0._ZN5flash24flash_fwd_splitkv_kernelI23Flash_fwd_kernel_traitsILi256ELi64ELi64ELi4ELb0ELb0EN7cutlass10bfloat16_tE19Flash_kernel_traitsILi256ELi64ELi64ELi4ES3_EELb0ELb0ELb1ELb0ELb0ELb0ELb0ELb0EEEvNS_16Flash_fwd_paramsE,"a",@progbits
	.sectionflags	@""
	.align	4
.nv.constant0._ZN5flash24flash_fwd_splitkv_kernelI23Flash_fwd_kernel_traitsILi256ELi64ELi64ELi4ELb0ELb0EN7cutlass10bfloat16_tE19Flash_kernel_traitsILi256ELi64ELi64ELi4ES3_EELb0ELb0ELb1ELb0ELb0ELb0ELb0ELb0EEEvNS_16Flash_fwd_paramsE:
	.zero		992


//--------------------- .nv.constant0._ZN5flash24flash_fwd_splitkv_kernelI23Flash_fwd_kernel_traitsILi256ELi64ELi64ELi4ELb0ELb0EN7cutlass10bfloat16_tE19Flash_kernel_traitsILi256ELi64ELi64ELi4ES3_EELb0ELb0ELb1ELb0ELb0ELb1ELb0ELb0EEEvNS_16Flash_fwd_paramsE --------------------------
	.section	.nv.constant0._ZN5flash24flash_fwd_splitkv_kernelI23Flash_fwd_kernel_traitsILi256ELi64ELi64ELi4ELb0ELb0EN7cutlass10bfloat16_tE19Flash_kernel_traitsILi256ELi64ELi64ELi4ES3_EELb0ELb0ELb1ELb0ELb0ELb1ELb0ELb0EEEvNS_16Flash_fwd_paramsE,"a",@progbits
	.sectionflags	@""
	.align	4
.nv.constant0._ZN5flash24flash_fwd_splitkv_kernelI23Flash_fwd_kernel_traitsILi256ELi64ELi64ELi4ELb0ELb0EN7cutlass10bfloat16_tE19Flash_kernel_traitsILi256ELi64ELi64ELi4ES3_EELb0ELb0ELb1ELb0ELb0ELb1ELb0ELb0EEEvNS_16Flash_fwd_paramsE:
	.zero		992


//--------------------- .nv.constant0._ZN5flash24flash_fwd_splitkv_kernelI23Flash_fwd_kernel_traitsILi256ELi64ELi64ELi4ELb0ELb0EN7cutlass10bfloat16_tE19Flash_kernel_traitsILi256ELi64ELi64ELi4ES3_EELb0ELb0ELb0ELb0ELb1ELb0ELb0ELb1EEEvNS_16Flash_fwd_paramsE --------------------------
	.section	.nv.constant0._ZN5flash24flash_fwd_splitkv_kernelI23Flash_fwd_kernel_traitsILi256ELi64ELi64ELi4ELb0ELb0EN7cutlass10bfloat16_tE19Flash_kernel_traitsILi256ELi64ELi64ELi4ES3_EELb0ELb0ELb0ELb0ELb1ELb0ELb0ELb1EEEvNS_16Flash_fwd_paramsE,"a",@progbits
	.sectionflags	@""
	.align	4
.nv.constant0._ZN5flash24flash_fwd_splitkv_kernelI23Flash_fwd_kernel_traitsILi256ELi64ELi64ELi4ELb0ELb0EN7cutlass10bfloat16_tE19Flash_kernel_traitsILi256ELi64ELi64ELi4ES3_EELb0ELb0ELb0ELb0ELb1ELb0ELb0ELb1EEEvNS_16Flash_fwd_paramsE:
	.zero		992


//--------------------- .nv.constant0._ZN5flash24flash_fwd_splitkv_kernelI23Flash_fwd_kernel_traitsILi256ELi64ELi64ELi4ELb0ELb0EN7cutlass10bfloat16_tE19Flash_kernel_traitsILi256ELi64ELi64ELi4ES3_EELb0ELb0ELb0ELb0ELb1ELb1ELb0ELb1EEEvNS_16Flash_fwd_paramsE --------------------------
	.section	.nv.constant0._ZN5flash24flash_fwd_splitkv_kernelI23Flash_fwd_kernel_traitsILi256ELi64ELi64ELi4ELb0ELb0EN7cutlass10bfloat16_tE19Flash_kernel_traitsILi256ELi64ELi64ELi4ES3_EELb0ELb0ELb0ELb0ELb1ELb1ELb0ELb1EEEvNS_16Flash_fwd_paramsE,"a",@progbits
	.sectionflags	@""
	.align	4
.nv.constant0._ZN5flash24flash_fwd_splitkv_kernelI23Flash_fwd_kernel_traitsILi256ELi64ELi64ELi4ELb0ELb0EN7cutlass10bfloat16_tE19Flash_kernel_traitsILi256ELi64ELi64ELi4ES3_EELb0ELb0ELb0ELb0ELb1ELb1ELb0ELb1EEEvNS_16Flash_fwd_paramsE:
	.zero		992


//--------------------- .nv.constant0._ZN5flash24flash_fwd_splitkv_kernelI23Flash_fwd_kernel_traitsILi256ELi64ELi64ELi4ELb0ELb0EN7cutlass10bfloat16_tE19Flash_kernel_traitsILi256ELi64ELi64ELi4ES3_EELb0ELb0ELb1ELb0ELb0ELb0ELb0ELb1EEEvNS_16Flash_fwd_paramsE --------------------------
	.section	.nv.constant0._ZN5flash24flash_fwd_splitkv_kernelI23Flash_fwd_kernel_traitsILi256ELi64ELi64ELi4ELb0ELb0EN7cutlass10bfloat16_tE19Flash_kernel_traitsILi256ELi64ELi64ELi4ES3_EELb0ELb0ELb1ELb0ELb0ELb0ELb0ELb1EEEvNS_16Flash_fwd_paramsE,"a",@progbits
	.sectionflags	@""
	.align	4
.nv.constant0._ZN5flash24flash_fwd_splitkv_kernelI23Flash_fwd_kernel_traitsILi256ELi64ELi64ELi4ELb0ELb0EN7cutlass10bfloat16_tE19Flash_kernel_traitsILi256ELi64ELi64ELi4ES3_EELb0ELb0ELb1ELb0ELb0ELb0ELb0ELb1EEEvNS_16Flash_fwd_paramsE:
	.zero		992


//--------------------- .nv.constant0._ZN5flash24flash_fwd_splitkv_kernelI23Flash_fwd_kernel_traitsILi256ELi64ELi64ELi4ELb0ELb0EN7cutlass10bfloat16_tE19Flash_kernel_traitsILi256ELi64ELi64ELi4ES3_EELb0ELb0ELb1ELb0ELb0ELb1ELb0ELb1EEEvNS_16Flash_fwd_paramsE --------------------------
	.section	.nv.constant0._ZN5flash24flash_fwd_splitkv_kernelI23Flash_fwd_kernel_traitsILi256ELi64ELi64ELi4ELb0ELb0EN7cutlass10bfloat16_tE19Flash_kernel_traitsILi256ELi64ELi64ELi4ES3_EELb0ELb0ELb1ELb0ELb0ELb1ELb0ELb1EEEvNS_16Flash_fwd_paramsE,"a",@progbits
	.sectionflags	@""
	.align	4
.nv.constant0._ZN5flash24flash_fwd_splitkv_kernelI23Flash_fwd_kernel_traitsILi256ELi64ELi64ELi4ELb0ELb0EN7cutlass10bfloat16_tE19Flash_kernel_traitsILi256ELi64ELi64ELi4ES3_EELb0ELb0ELb1ELb0ELb0ELb1ELb0ELb1EEEvNS_16Flash_fwd_paramsE:
	.zero		992


//--------------------- .nv.constant0._ZN5flash24flash_fwd_splitkv_kernelI23Flash_fwd_kernel_traitsILi256ELi64ELi64ELi4ELb0ELb0EN7cutlass10bfloat16_tE19Flash_kernel_traitsILi256ELi64ELi64ELi4ES3_EELb0ELb0ELb0ELb0ELb1ELb0ELb1ELb0EEEvNS_16Flash_fwd_paramsE --------------------------
	.section	.nv.constant0._ZN5flash24flash_fwd_splitkv_kernelI23Flash_fwd_kernel_traitsILi256ELi64ELi64ELi4ELb0ELb0EN7cutlass10bfloat16_tE19Flash_kernel_traitsILi256ELi64ELi64ELi4ES3_EELb0ELb0ELb0ELb0ELb1ELb0ELb1ELb0EEEvNS_16Flash_fwd_paramsE,"a",@progbits
	.sectionflags	@""
	.align	4
.nv.constant0._ZN5flash24flash_fwd_splitkv_kernelI23Flash_fwd_kernel_traitsILi256ELi64ELi64ELi4ELb0ELb0EN7cutlass10bfloat16_tE19Flash_kernel_traitsILi256ELi64ELi64ELi4ES3_EELb0ELb0ELb0ELb0ELb1ELb0ELb1ELb0EEEvNS_16Flash_fwd_paramsE:
	.zero		992


//--------------------- .nv.constant0._ZN5flash24flash_fwd_splitkv_kernelI23Flash_fwd_kernel_traitsILi256ELi64ELi64ELi4ELb0ELb0EN7cutlass10bfloat16_tE19Flash_kernel_traitsILi256ELi64ELi64ELi4ES3_EELb0ELb0ELb0ELb0ELb1ELb1ELb1ELb0EEEvNS_16Flash_fwd_paramsE --------------------------
	.section	.nv.constant0._ZN5flash24flash_fwd_splitkv_kernelI23Flash_fwd_kernel_traitsILi256ELi64ELi64ELi4ELb0ELb0EN7cutlass10bfloat16_tE19Flash_kernel_traitsILi256ELi64ELi64ELi4ES3_EELb0ELb0ELb0ELb0ELb1ELb1ELb1ELb0EEEvNS_16Flash_fwd_paramsE,"a",@progbits
	.sectionflags	@""
	.align	4
.nv.constant0._ZN5flash24flash_fwd_splitkv_kernelI23Flash_fwd_kernel_traitsILi256ELi64ELi64ELi4ELb0ELb0EN7cutlass10bfloat16_tE19Flash_kernel_traitsILi256ELi64ELi64ELi4ES3_EELb0ELb0ELb0ELb0ELb1ELb1ELb1ELb0EEEvNS_16Flash_fwd_paramsE:
	.zero		992


//--------------------- .nv.constant0._ZN5flash24flash_fwd_splitkv_kernelI23Flash_fwd_kernel_traitsILi256ELi64ELi64ELi4ELb0ELb0EN7cutlass10bfloat16_tE19Flash_kernel_traitsILi256ELi64ELi64ELi4ES3_EELb0ELb0ELb1ELb0ELb0ELb0ELb1ELb0EEEvNS_16Flash_fwd_paramsE --------------------------
	.section	.nv.constant0._ZN5flash24flash_fwd_splitkv_kernelI23Flash_fwd_kernel_traitsILi256ELi64ELi64ELi4ELb0ELb0EN7cutlass10bfloat16_tE19Flash_kernel_traitsILi256ELi64ELi64ELi4ES3_EELb0ELb0ELb1ELb0ELb0ELb0ELb1ELb0EEEvNS_16Flash_fwd_paramsE,"a",@progbits
	.sectionflags	@""
	.align	4
.nv.constant0._ZN5flash24flash_fwd_splitkv_kernelI23Flash_fwd_kernel_traitsILi256ELi64ELi64ELi4ELb0ELb0EN7cutlass10bfloat16_tE19Flash_kernel_traitsILi256ELi64ELi64ELi4ES3_EELb0ELb0ELb1ELb0ELb0ELb0ELb1ELb0EEEvNS_16Flash_fwd_paramsE:
	.zero		992


//--------------------- .nv.constant0._ZN5flash24flash_fwd_splitkv_kernelI23Flash_fwd_kernel_traitsILi256ELi64ELi64ELi4ELb0ELb0EN7cutlass10bfloat16_tE19Flash_kernel_traitsILi256ELi64ELi64ELi4ES3_EELb0ELb0ELb1ELb0ELb0ELb1ELb1ELb0EEEvNS_16Flash_fwd_paramsE --------------------------
	.section	.nv.constant0._ZN5flash24flash_fwd_splitkv_kernelI23Flash_fwd_kernel_traitsILi256ELi64ELi64ELi4ELb0ELb0EN7cutlass10bfloat16_tE19Flash_kernel_traitsILi256ELi64ELi64ELi4ES3_EELb0ELb0ELb1ELb0ELb0ELb1ELb1ELb0EEEvNS_16Flash_fwd_paramsE,"a",@progbits
	.sectionflags	@""
	.align	4
.nv.constant0._ZN5flash24flash_fwd_splitkv_kernelI23Flash_fwd_kernel_traitsILi256ELi64ELi64ELi4ELb0ELb0EN7cutlass10bfloat16_tE19Flash_kernel_traitsILi256ELi64ELi64ELi4ES3_EELb0ELb0ELb1ELb0ELb0ELb1ELb1ELb0EEEvNS_16Flash_fwd_paramsE:
	.zero		992


//--------------------- .nv.constant0._ZN5flash24flash_fwd_splitkv_kernelI23Flash_fwd_kernel_traitsILi256ELi64ELi64ELi4ELb0ELb0EN7cutlass10bfloat16_tE19Flash_kernel_traitsILi256ELi64ELi64ELi4ES3_EELb0ELb0ELb0ELb0ELb1ELb0ELb1ELb1EEEvNS_16Flash_fwd_paramsE --------------------------
	.section	.nv.constant0._ZN5flash24flash_fwd_splitkv_kernelI23Flash_fwd_kernel_traitsILi256ELi64ELi64ELi4ELb0ELb0EN7cutlass10bfloat16_tE19Flash_kernel_traitsILi256ELi64ELi64ELi4ES3_EELb0ELb0ELb0ELb0ELb1ELb0ELb1ELb1EEEvNS_16Flash_fwd_paramsE,"a",@progbits
	.sectionflags	@""
	.align	4
.nv.constant0._ZN5flash24flash_fwd_splitkv_kernelI23Flash_fwd_kernel_traitsILi256ELi64ELi64ELi4ELb0ELb0EN7cutlass10bfloat16_tE19Flash_kernel_traitsILi256ELi64ELi64ELi4ES3_EELb0ELb0ELb0ELb0ELb1ELb0ELb1ELb1EEEvNS_16Flash_fwd_paramsE:
	.zero		992


//--------------------- .nv.constant0._ZN5flash24flash_fwd_splitkv_kernelI23Flash_fwd_kernel_traitsILi256ELi64ELi64ELi4ELb0ELb0EN7cutlass10bfloat16_tE19Flash_kernel_traitsILi256ELi64ELi64ELi4ES3_EELb0ELb0ELb0ELb0ELb1ELb1ELb1ELb1EEEvNS_16Flash_fwd_paramsE --------------------------
	.section	.nv.constant0._ZN5flash24flash_fwd_splitkv_kernelI23Flash_fwd_kernel_traitsILi256ELi64ELi64ELi4ELb0ELb0EN7cutlass10bfloat16_tE19Flash_kernel_traitsILi256ELi64ELi64ELi4ES3_EELb0ELb0ELb0ELb0ELb1ELb1ELb1ELb1EEEvNS_16Flash_fwd_paramsE,"a",@progbits
	.sectionflags	@""
	.align	4
.nv.constant0._ZN5flash24flash_fwd_splitkv_kernelI23Flash_fwd_kernel_traitsILi256ELi64ELi64ELi4ELb0ELb0EN7cutlass10bfloat16_tE19Flash_kernel_traitsILi256ELi64ELi64ELi4ES3_EELb0ELb0ELb0ELb0ELb1ELb1ELb1ELb1EEEvNS_16Flash_fwd_paramsE:
	.zero		992


//--------------------- .nv.constant0._ZN5flash24flash_fwd_splitkv_kernelI23Flash_fwd_kernel_traitsILi256ELi64ELi64ELi4ELb0ELb0EN7cutlass10bfloat16_tE19Flash_kernel_traitsILi256ELi64ELi64ELi4ES3_EELb0ELb0ELb1ELb0ELb0ELb0ELb1ELb1EEEvNS_16Flash_fwd_paramsE --------------------------
	.section	.nv.constant0._ZN5flash24flash_fwd_splitkv_kernelI23Flash_fwd_kernel_traitsILi256ELi64ELi64ELi4ELb0ELb0EN7cutlass10bfloat16_tE19Flash_kernel_traitsILi256ELi64ELi64ELi4ES3_EELb0ELb0ELb1ELb0ELb0ELb0ELb1ELb1EEEvNS_16Flash_fwd_paramsE,"a",@progbits
	.sectionflags	@""
	.align	4
.nv.constant0._ZN5flash24flash_fwd_splitkv_kernelI23Flash_fwd_kernel_traitsILi256ELi64ELi64ELi4ELb0ELb0EN7cutlass10bfloat16_tE19Flash_kernel_traitsILi256ELi64ELi64ELi4ES3_EELb0ELb0ELb1ELb0ELb0ELb0ELb1ELb1EEEvNS_16Flash_fwd_paramsE:
	.zero		992


//--------------------- .nv.constant0._ZN5flash24flash_fwd_splitkv_kernelI23Flash_fwd_kernel_traitsILi256ELi64ELi64ELi4ELb0ELb0EN7cutlass10bfloat16_tE19Flash_kernel_traitsILi256ELi64ELi64ELi4ES3_EELb0ELb0ELb1ELb0ELb0ELb1ELb1ELb1EEEvNS_16Flash_fwd_paramsE --------------------------
	.section	.nv.constant0._ZN5flash24flash_fwd_splitkv_kernelI23Flash_fwd_kernel_traitsILi256ELi64ELi64ELi4ELb0ELb0EN7cutlass10bfloat16_tE19Flash_kernel_traitsILi256ELi64ELi64ELi4ES3_EELb0ELb0ELb1ELb0ELb0ELb1ELb1ELb1EEEvNS_16Flash_fwd_paramsE,"a",@progbits
	.sectionflags	@""
	.align	4
.nv.constant0._ZN5flash24flash_fwd_splitkv_kernelI23Flash_fwd_kernel_traitsILi256ELi64ELi64ELi4ELb0ELb0EN7cutlass10bfloat16_tE19Flash_kernel_traitsILi256ELi64ELi64ELi4ES3_EELb0ELb0ELb1ELb0ELb0ELb1ELb1ELb1EEEvNS_16Flash_fwd_paramsE:
	.zero		992


//--------------------- .nv.constant0._ZN5flash24flash_fwd_splitkv_kernelI23Flash_fwd_kernel_traitsILi256ELi64ELi64ELi4ELb0ELb0EN7cutlass10bfloat16_tE19Flash_kernel_traitsILi256ELi64ELi64ELi4ES3_EELb0ELb1ELb0ELb0ELb1ELb0ELb0ELb0EEEvNS_16Flash_fwd_paramsE --------------------------
	.section	.nv.constant0._ZN5flash24flash_fwd_splitkv_kernelI23Flash_fwd_kernel_traitsILi256ELi64ELi64ELi4ELb0ELb0EN7cutlass10bfloat16_tE19Flash_kernel_traitsILi256ELi64ELi64ELi4ES3_EELb0ELb1ELb0ELb0ELb1ELb0ELb0ELb0EEEvNS_16Flash_fwd_paramsE,"a",@progbits
	.sectionflags	@""
	.align	4
.nv.constant0._ZN5flash24flash_fwd_splitkv_kernelI23Flash_fwd_kernel_traitsILi256ELi64ELi64ELi4ELb0ELb0EN7cutlass10bfloat16_tE19Flash_kernel_traitsILi256ELi64ELi64ELi4ES3_EELb0ELb1ELb0ELb0ELb1ELb0ELb0ELb0EEEvNS_16Flash_fwd_paramsE:
	.zero		992


//--------------------- .nv.constant0._ZN5flash24flash_fwd_splitkv_kernelI23Flash_fwd_kernel_traitsILi256ELi64ELi64ELi4ELb0ELb0EN7cutlass10bfloat16_tE19Flash_kernel_traitsILi256ELi64ELi64ELi4ES3_EELb0ELb1ELb0ELb0ELb1ELb1ELb0ELb0EEEvNS_16Flash_fwd_paramsE --------------------------
	.section	.nv.constant0._ZN5flash24flash_fwd_splitkv_kernelI23Flash_fwd_kernel_traitsILi256ELi64ELi64ELi4ELb0ELb0EN7cutlass10bfloat16_tE19Flash_kernel_traitsILi256ELi64ELi64ELi4ES3_EELb0ELb1ELb0ELb0ELb1ELb1ELb0ELb0EEEvNS_16Flash_fwd_paramsE,"a",@progbits
	.sectionflags	@""
	.align	4
.nv.constant0._ZN5flash24flash_fwd_splitkv_kernelI23Flash_fwd_kernel_traitsILi256ELi64ELi64ELi4ELb0ELb0EN7cutlass10bfloat16_tE19Flash_kernel_traitsILi256ELi64ELi64ELi4ES3_EELb0ELb1ELb0ELb0ELb1ELb1ELb0ELb0EEEvNS_16Flash_fwd_paramsE:
	.zero		992


//--------------------- .nv.constant0._ZN5flash24flash_fwd_splitkv_kernelI23Flash_fwd_kernel_traitsILi256ELi64ELi64ELi4ELb0ELb0EN7cutlass10bfloat16_tE19Flash_kernel_traitsILi256ELi64ELi64ELi4ES3_EELb0ELb1ELb1ELb0ELb0ELb0ELb0ELb0EEEvNS_16Flash_fwd_paramsE --------------------------
	.section	.nv.constant0._ZN5flash24flash_fwd_splitkv_kernelI23Flash_fwd_kernel_traitsILi256ELi64ELi64ELi4ELb0ELb0EN7cutlass10bfloat16_tE19Flash_kernel_traitsILi256ELi64ELi64ELi4ES3_EELb0ELb1ELb1ELb0ELb0ELb0ELb0ELb0EEEvNS_16Flash_fwd_paramsE,"a",@progbits
	.sectionflags	@""
	.align	4
.nv.constant0._ZN5flash24flash_fwd_splitkv_kernelI23Flash_fwd_kernel_traitsILi256ELi64ELi64ELi4ELb0ELb0EN7cutlass10bfloat16_tE19Flash_kernel_traitsILi256ELi64ELi64ELi4ES3_EELb0ELb1ELb1ELb0ELb0ELb0ELb0ELb0EEEvNS_16Flash_fwd_paramsE:
	.zero		992


//--------------------- .nv.constant0._ZN5flash24flash_fwd_splitkv_kernelI23Flash_fwd_kernel_traitsILi256ELi64ELi64ELi4ELb0ELb0EN7cutlass10bfloat16_tE19Flash_kernel_traitsILi256ELi64ELi64ELi4ES3_EELb0ELb1ELb1ELb0ELb0ELb1ELb0ELb0EEEvNS_16Flash_fwd_paramsE --------------------------
	.section	.nv.constant0._ZN5flash24flash_fwd_splitkv_kernelI23Flash_fwd_kernel_traitsILi256ELi64ELi64ELi4ELb0ELb0EN7cutlass10bfloat16_tE19Flash_kernel_traitsILi256ELi64ELi64ELi4ES3_EELb0ELb1ELb1ELb0ELb0ELb1ELb0ELb0EEEvNS_16Flash_fwd_paramsE,"a",@progbits
	.sectionflags	@""
	.align	4
.nv.constant0._ZN5flash24flash_fwd_splitkv_kernelI23Flash_fwd_kernel_traitsILi256ELi64ELi64ELi4ELb0ELb0EN7cutlass10bfloat16_tE19Flash_kernel_traitsILi256ELi64ELi64ELi4ES3_EELb0ELb1ELb1ELb0ELb0ELb1ELb0ELb0EEEvNS_16Flash_fwd_paramsE:
	.zero		992


//--------------------- .nv.constant0._ZN5flash24flash_fwd_splitkv_kernelI23Flash_fwd_kernel_traitsILi256ELi64ELi64ELi4ELb0ELb0EN7cutlass10bfloat16_tE19Flash_kernel_traitsILi256ELi64ELi64ELi4ES3_EELb0ELb1ELb0ELb0ELb1ELb0ELb0ELb1EEEvNS_16Flash_fwd_paramsE --------------------------
	.section	.nv.constant0._ZN5flash24flash_fwd_splitkv_kernelI23Flash_fwd_kernel_traitsILi256ELi64ELi64ELi4ELb0ELb0EN7cutlass10bfloat16_tE19Flash_kernel_traitsILi256ELi64ELi64ELi4ES3_EELb0ELb1ELb0ELb0ELb1ELb0ELb0ELb1EEEvNS_16Flash_fwd_paramsE,"a",@progbits
	.sectionflags	@""
	.align	4
.nv.constant0._ZN5flash24flash_fwd_splitkv_kernelI23Flash_fwd_kernel_traitsILi256ELi64ELi64ELi4ELb0ELb0EN7cutlass10bfloat16_tE19Flash_kernel_traitsILi256ELi64ELi64ELi4ES3_EELb0ELb1ELb0ELb0ELb1ELb0ELb0ELb1EEEvNS_16Flash_fwd_paramsE:
	.zero		992


//--------------------- .nv.constant0._ZN5flash24flash_fwd_splitkv_kernelI23Flash_fwd_kernel_traitsILi256ELi64ELi64ELi4ELb0ELb0EN7cutlass10bfloat16_tE19Flash_kernel_traitsILi256ELi64ELi64ELi4ES3_EELb0ELb1ELb0ELb0ELb1ELb1ELb0ELb1EEEvNS_16Flash_fwd_paramsE --------------------------
	.section	.nv.constant0._ZN5flash24flash_fwd_splitkv_kernelI23Flash_fwd_kernel_traitsILi256ELi64ELi64ELi4ELb0ELb0EN7cutlass10bfloat16_tE19Flash_kernel_traitsILi256ELi64ELi64ELi4ES3_EELb0ELb1ELb0ELb0ELb1ELb1ELb0ELb1EEEvNS_16Flash_fwd_paramsE,"a",@progbits
	.sectionflags	@""
	.align	4
.nv.constant0._ZN5flash24flash_fwd_splitkv_kernelI23Flash_fwd_kernel_traitsILi256ELi64ELi64ELi4ELb0ELb0EN7cutlass10bfloat16_tE19Flash_kernel_traitsILi256ELi64ELi64ELi4ES3_EELb0ELb1ELb0ELb0ELb1ELb1ELb0ELb1EEEvNS_16Flash_fwd_paramsE:
	.zero		992


//--------------------- .nv.constant0._ZN5flash24flash_fwd_splitkv_kernelI23Flash_fwd_kernel_traitsILi256ELi64ELi64ELi4ELb0ELb0EN7cutlass10bfloat16_tE19Flash_kernel_traitsILi256ELi64ELi64ELi4ES3_EELb0ELb1ELb1ELb0ELb0ELb0ELb0ELb1EEEvNS_16Flash_fwd_paramsE --------------------------
	.section	.nv.constant0._ZN5flash24flash_fwd_splitkv_kernelI23Flash_fwd_kernel_traitsILi256ELi64ELi64ELi4ELb0ELb0EN7cutlass10bfloat16_tE19Flash_kernel_traitsILi256ELi64ELi64ELi4ES3_EELb0ELb1ELb1ELb0ELb0ELb0ELb0ELb1EEEvNS_16Flash_fwd_paramsE,"a",@progbits
	.sectionflags	@""
	.align	4
.nv.constant0._ZN5flash24flash_fwd_splitkv_kernelI23Flash_fwd_kernel_traitsILi256ELi64ELi64ELi4ELb0ELb0EN7cutlass10bfloat16_tE19Flash_kernel_traitsILi256ELi64ELi64ELi4ES3_EELb0ELb1ELb1ELb0ELb0ELb0ELb0ELb1EEEvNS_16Flash_fwd_paramsE:
	.zero		992


//--------------------- .nv.constant0._ZN5flash24flash_fwd_splitkv_kernelI23Flash_fwd_kernel_traitsILi256ELi64ELi64ELi4ELb0ELb0EN7cutlass10bfloat16_tE19Flash_kernel_traitsILi256ELi64ELi64ELi4ES3_EELb0ELb1ELb1ELb0ELb0ELb1ELb0ELb1EEEvNS_16Flash_fwd_paramsE --------------------------
	.section	.nv.constant0._ZN5flash24flash_fwd_splitkv_kernelI23Flash_fwd_kernel_traitsILi256ELi64ELi64ELi4ELb0ELb0EN7cutlass10bfloat16_tE19Flash_kernel_traitsILi256ELi64ELi64ELi4ES3_EELb0ELb1ELb1ELb0ELb0ELb1ELb0ELb1EEEvNS_16Flash_fwd_paramsE,"a",@progbits
	.sectionflags	@""
	.align	4
.nv.constant0._ZN5flash24flash_fwd_splitkv_kernelI23Flash_fwd_kernel_traitsILi256ELi64ELi64ELi4ELb0ELb0EN7cutlass10bfloat16_tE19Flash_kernel_traitsILi256ELi64ELi64ELi4ES3_EELb0ELb1ELb1ELb0ELb0ELb1ELb0ELb1EEEvNS_16Flash_fwd_paramsE:
	.zero		992


//--------------------- .nv.constant0._ZN5flash24flash_fwd_splitkv_kernelI23Flash_fwd_kernel_traitsILi256ELi64ELi64ELi4ELb0ELb0EN7cutlass10bfloat16_tE19Flash_kernel_traitsILi256ELi64ELi64ELi4ES3_EELb0ELb1ELb0ELb0ELb1ELb0ELb1ELb0EEEvNS_16Flash_fwd_paramsE --------------------------
	.section	.nv.constant0._ZN5flash24flash_fwd_splitkv_kernelI23Flash_fwd_kernel_traitsILi256ELi64ELi64ELi4ELb0ELb0EN7cutlass10bfloat16_tE19Flash_kernel_traitsILi256ELi64ELi64ELi4ES3_EELb0ELb1ELb0ELb0ELb1ELb0ELb1ELb0EEEvNS_16Flash_fwd_paramsE,"a",@progbits
	.sectionflags	@""
	.align	4
.nv.constant0._ZN5flash24flash_fwd_splitkv_kernelI23Flash_fwd_kernel_traitsILi256ELi64ELi64ELi4ELb0ELb0EN7cutlass10bfloat16_tE19Flash_kernel_traitsILi256ELi64ELi64ELi4ES3_EELb0ELb1ELb0ELb0ELb1ELb0ELb1ELb0EEEvNS_16Flash_fwd_paramsE:
	.zero		992


//--------------------- .nv.constant0._ZN5flash24flash_fwd_splitkv_kernelI23Flash_fwd_kernel_traitsILi256ELi64ELi64ELi4ELb0ELb0EN7cutlass10bfloat16_tE19Flash_kernel_traitsILi256ELi64ELi64ELi4ES3_EELb0ELb1ELb0ELb0ELb1ELb1ELb1ELb0EEEvNS_16Flash_fwd_paramsE --------------------------
	.section	.nv.constant0._ZN5flash24flash_fwd_splitkv_kernelI23Flash_fwd_kernel_traitsILi256ELi64ELi64ELi4ELb0ELb0EN7cutlass10bfloat16_tE19Flash_kernel_traitsILi256ELi64ELi64ELi4ES3_EELb0ELb1ELb0ELb0ELb1ELb1ELb1ELb0EEEvNS_16Flash_fwd_paramsE,"a",@progbits
	.sectionflags	@""
	.align	4
.nv.constant0._ZN5flash24flash_fwd_splitkv_kernelI23Flash_fwd_kernel_traitsILi256ELi64ELi64ELi4ELb0ELb0EN7cutlass10bfloat16_tE19Flash_kernel_traitsILi256ELi64ELi64ELi4ES3_EELb0ELb1ELb0ELb0ELb1ELb1ELb1ELb0EEEvNS_16Flash_fwd_paramsE:
	.zero		992


//--------------------- .nv.constant0._ZN5flash24flash_fwd_splitkv_kernelI23Flash_fwd_kernel_traitsILi256ELi64ELi64ELi4ELb0ELb0EN7cutlass10bfloat16_tE19Flash_kernel_traitsILi256ELi64ELi64ELi4ES3_EELb0ELb1ELb1ELb0ELb0ELb0ELb1ELb0EEEvNS_16Flash_fwd_paramsE --------------------------
	.section	.nv.constant0._ZN5flash24flash_fwd_splitkv_kernelI23Flash_fwd_kernel_traitsILi256ELi64ELi64ELi4ELb0ELb0EN7cutlass10bfloat16_tE19Flash_kernel_traitsILi256ELi64ELi64ELi4ES3_EELb0ELb1ELb1ELb0ELb0ELb0ELb1ELb0EEEvNS_16Flash_fwd_paramsE,"a",@progbits
	.sectionflags	@""
	.align	4
.nv.constant0._ZN5flash24flash_fwd_splitkv_kernelI23Flash_fwd_kernel_traitsILi256ELi64ELi64ELi4ELb0ELb0EN7cutlass10bfloat16_tE19Flash_kernel_traitsILi256ELi64ELi64ELi4ES3_EELb0ELb1ELb1ELb0ELb0ELb0ELb1ELb0EEEvNS_16Flash_fwd_paramsE:
	.zero		992


//--------------------- .nv.constant0._ZN5flash24flash_fwd_splitkv_kernelI23Flash_fwd_kernel_traitsILi256ELi64ELi64ELi4ELb0ELb0EN7cutlass10bfloat16_tE19Flash_kernel_traitsILi256ELi64ELi64ELi4ES3_EELb0ELb1ELb1ELb0ELb0ELb1ELb1ELb0EEEvNS_16Flash_fwd_paramsE --------------------------
	.section	.nv.constant0._ZN5flash24flash_fwd_splitkv_kernelI23Flash_fwd_kernel_traitsILi256ELi64ELi64ELi4ELb0ELb0EN7cutlass10bfloat16_tE19Flash_kernel_traitsILi256ELi64ELi64ELi4ES3_EELb0ELb1ELb1ELb0ELb0ELb1ELb1ELb0EEEvNS_16Flash_fwd_paramsE,"a",@progbits
	.sectionflags	@""
	.align	4
.nv.constant0._ZN5flash24flash_fwd_splitkv_kernelI23Flash_fwd_kernel_traitsILi256ELi64ELi64ELi4ELb0ELb0EN7cutlass10bfloat16_tE19Flash_kernel_traitsILi256ELi64ELi64ELi4ES3_EELb0ELb1ELb1ELb0ELb0ELb1ELb1ELb0EEEvNS_16Flash_fwd_paramsE:
	.zero		992


//--------------------- .nv.constant0._ZN5flash24flash_fwd_splitkv_kernelI23Flash_fwd_kernel_traitsILi256ELi64ELi64ELi4ELb0ELb0EN7cutlass10bfloat16_tE19Flash_kernel_traitsILi256ELi64ELi64ELi4ES3_EELb0ELb1ELb0ELb0ELb1ELb0ELb1ELb1EEEvNS_16Flash_fwd_paramsE --------------------------
	.section	.nv.constant0._ZN5flash24flash_fwd_splitkv_kernelI23Flash_fwd_kernel_traitsILi256ELi64ELi64ELi4ELb0ELb0EN7cutlass10bfloat16_tE19Flash_kernel_traitsILi256ELi64ELi64ELi4ES3_EELb0ELb1ELb0ELb0ELb1ELb0ELb1ELb1EEEvNS_16Flash_fwd_paramsE,"a",@progbits
	.sectionflags	@""
	.align	4
.nv.constant0._ZN5flash24flash_fwd_splitkv_kernelI23Flash_fwd_kernel_traitsILi256ELi64ELi64ELi4ELb0ELb0EN7cutlass10bfloat16_tE19Flash_kernel_traitsILi256ELi64ELi64ELi4ES3_EELb0ELb1ELb0ELb0ELb1ELb0ELb1ELb1EEEvNS_16Flash_fwd_paramsE:
	.zero		992


//--------------------- .nv.constant0._ZN5flash24flash_fwd_splitkv_kernelI23Flash_fwd_kernel_traitsILi256ELi64ELi64ELi4ELb0ELb0EN7cutlass10bfloat16_tE19Flash_kernel_traitsILi256ELi64ELi64ELi4ES3_EELb0ELb1ELb0ELb0ELb1ELb1ELb1ELb1EEEvNS_16Flash_fwd_paramsE --------------------------
	.section	.nv.constant0._ZN5flash24flash_fwd_splitkv_kernelI23Flash_fwd_kernel_traitsILi256ELi64ELi64ELi4ELb0ELb0EN7cutlass10bfloat16_tE19Flash_kernel_traitsILi256ELi64ELi64ELi4ES3_EELb0ELb1ELb0ELb0ELb1ELb1ELb1ELb1EEEvNS_16Flash_fwd_paramsE,"a",@progbits
	.sectionflags	@""
	.align	4
.nv.constant0._ZN5flash24flash_fwd_splitkv_kernelI23Flash_fwd_kernel_traitsILi256ELi64ELi64ELi4ELb0ELb0EN7cutlass10bfloat16_tE19Flash_kernel_traitsILi256ELi64ELi64ELi4ES3_EELb0ELb1ELb0ELb0ELb1ELb1ELb1ELb1EEEvNS_16Flash_fwd_paramsE:
	.zero		992


//--------------------- .nv.constant0._ZN5flash24flash_fwd_splitkv_kernelI23Flash_fwd_kernel_traitsILi256ELi64ELi64ELi4ELb0ELb0EN7cutlass10bfloat16_tE19Flash_kernel_traitsILi256ELi64ELi64ELi4ES3_EELb0ELb1ELb1ELb0ELb0ELb0ELb1ELb1EEEvNS_16Flash_fwd_paramsE --------------------------
	.section	.nv.constant0._ZN5flash24flash_fwd_splitkv_kernelI23Flash_fwd_kernel_traitsILi256ELi64ELi64ELi4ELb0ELb0EN7cutlass10bfloat16_tE19Flash_kernel_traitsILi256ELi64ELi64ELi4ES3_EELb0ELb1ELb1ELb0ELb0ELb0ELb1ELb1EEEvNS_16Flash_fwd_paramsE,"a",@progbits
	.sectionflags	@""
	.align	4
.nv.constant0._ZN5flash24flash_fwd_splitkv_kernelI23Flash_fwd_kernel_traitsILi256ELi64ELi64ELi4ELb0ELb0EN7cutlass10bfloat16_tE19Flash_kernel_traitsILi256ELi64ELi64ELi4ES3_EELb0ELb1ELb1ELb0ELb0ELb0ELb1ELb1EEEvNS_16Flash_fwd_paramsE:
	.zero		992


//--------------------- .nv.constant0._ZN5flash24flash_fwd_splitkv_kernelI23Flash_fwd_kernel_traitsILi256ELi64ELi64ELi4ELb0ELb0EN7cutlass10bfloat16_tE19Flash_kernel_traitsILi256ELi64ELi64ELi4ES3_EELb0ELb1ELb1ELb0ELb0ELb1ELb1ELb1EEEvNS_16Flash_fwd_paramsE --------------------------
	.section	.nv.constant0._ZN5flash24flash_fwd_splitkv_kernelI23Flash_fwd_kernel_traitsILi256ELi64ELi64ELi4ELb0ELb0EN7cutlass10bfloat16_tE19Flash_kernel_traitsILi256ELi64ELi64ELi4ES3_EELb0ELb1ELb1ELb0ELb0ELb1ELb1ELb1EEEvNS_16Flash_fwd_paramsE,"a",@progbits
	.sectionflags	@""
	.align	4
.nv.constant0._ZN5flash24flash_fwd_splitkv_kernelI23Flash_fwd_kernel_traitsILi256ELi64ELi64ELi4ELb0ELb0EN7cutlass10bfloat16_tE19Flash_kernel_traitsILi256ELi64ELi64ELi4ES3_EELb0ELb1ELb1ELb0ELb0ELb1ELb1ELb1EEEvNS_16Flash_fwd_paramsE:
	.zero		992


//--------------------- SYMBOLS --------------------------

	.type		.nv.reservedSmem.offset0,@object
	.size		.nv.reservedSmem.offset0,0x4
